	.target	sm_100a

	.elftype	@"ET_EXEC"


//--------------------- .note.nv.tkinfo           --------------------------
	.section	.note.nv.tkinfo,"",@"SHT_NOTE"
	.sectionflags	@"SHF_NOTE_NV_TKINFO"
	.tkinfo
        /*0018*/ 	.word	0x00000002
        /*0030*/ 	.string	""
        /*0030*/ 	.string	"ptxas"
        /*0030*/ 	.string	"Cuda compilation tools, release 13.0, V13.0.88"
        /*0030*/ 	.string	"Build cuda_13.0.r13.0/compiler.36424714_0"
        /*0030*/ 	.string	"-arch sm_100a -m 64 "



//--------------------- .note.nv.cuinfo           --------------------------
	.section	.note.nv.cuinfo,"",@"SHT_NOTE"
	.sectionflags	@"SHF_NOTE_NV_CUINFO"
        /*0018*/ 	.short	0x0002
        /*001a*/ 	.short	0x0064
        /*001c*/ 	.short	0x0082
	.zero		2


//--------------------- .nv.info                  --------------------------
	.section	.nv.info,"",@"SHT_CUDA_INFO"
	.align	4


	//----- nvinfo : EIATTR_REGCOUNT
	.align		4
        /*0000*/ 	.byte	0x04, 0x2f
        /*0002*/ 	.short	(.L_10 - .L_9)
	.align		4
.L_9:
        /*0004*/ 	.word	index@(_ZN10layer_norm13ln_fwd_kernelINS_13Kernel_traitsIfffffjLj8192ELj1ELj1ELj8ELj16ENS_18Kernel_traits_baseILj8192EfffffjLj256EEEEELb1ELb1ELb1ELb1EEEvNS_9FwdParamsE)
        /*0008*/ 	.word	0x000000ae


	//----- nvinfo : EIATTR_FRAME_SIZE
	.align		4
.L_10:
        /*000c*/ 	.byte	0x04, 0x11
        /*000e*/ 	.short	(.L_12 - .L_11)
	.align		4
.L_11:
        /*0010*/ 	.word	index@(_ZN10layer_norm13ln_fwd_kernelINS_13Kernel_traitsIfffffjLj8192ELj1ELj1ELj8ELj16ENS_18Kernel_traits_baseILj8192EfffffjLj256EEEEELb1ELb1ELb1ELb1EEEvNS_9FwdParamsE)
        /*0014*/ 	.word	0x00000000


	//----- nvinfo : EIATTR_REGCOUNT
	.align		4
.L_12:
        /*0018*/ 	.byte	0x04, 0x2f
        /*001a*/ 	.short	(.L_14 - .L_13)
	.align		4
.L_13:
        /*001c*/ 	.word	index@(_ZN10layer_norm13ln_fwd_kernelINS_13Kernel_traitsIfffffjLj8192ELj1ELj1ELj8ELj16ENS_18Kernel_traits_baseILj8192EfffffjLj256EEEEELb1ELb1ELb1ELb0EEEvNS_9FwdParamsE)
        /*0020*/ 	.word	0x000000b2


	//----- nvinfo : EIATTR_FRAME_SIZE
	.align		4
.L_14:
        /*0024*/ 	.byte	0x04, 0x11
        /*0026*/ 	.short	(.L_16 - .L_15)
	.align		4
.L_15:
        /*0028*/ 	.word	index@(_ZN10layer_norm13ln_fwd_kernelINS_13Kernel_traitsIfffffjLj8192ELj1ELj1ELj8ELj16ENS_18Kernel_traits_baseILj8192EfffffjLj256EEEEELb1ELb1ELb1ELb0EEEvNS_9FwdParamsE)
        /*002c*/ 	.word	0x00000000


	//----- nvinfo : EIATTR_REGCOUNT
	.align		4
.L_16:
        /*0030*/ 	.byte	0x04, 0x2f
        /*0032*/ 	.short	(.L_18 - .L_17)
	.align		4
.L_17:
        /*0034*/ 	.word	index@(_ZN10layer_norm13ln_fwd_kernelINS_13Kernel_traitsIfffffjLj8192ELj1ELj1ELj8ELj16ENS_18Kernel_traits_baseILj8192EfffffjLj256EEEEELb1ELb1ELb0ELb1EEEvNS_9FwdParamsE)
        /*0038*/ 	.word	0x000000b0


	//----- nvinfo : EIATTR_FRAME_SIZE
	.align		4
.L_18:
        /*003c*/ 	.byte	0x04, 0x11
        /*003e*/ 	.short	(.L_20 - .L_19)
	.align		4
.L_19:
        /*0040*/ 	.word	index@(_ZN10layer_norm13ln_fwd_kernelINS_13Kernel_traitsIfffffjLj8192ELj1ELj1ELj8ELj16ENS_18Kernel_traits_baseILj8192EfffffjLj256EEEEELb1ELb1ELb0ELb1EEEvNS_9FwdParamsE)
        /*0044*/ 	.word	0x00000000


	//----- nvinfo : EIATTR_REGCOUNT
	.align		4
.L_20:
        /*0048*/ 	.byte	0x04, 0x2f
        /*004a*/ 	.short	(.L_22 - .L_21)
	.align		4
.L_21:
        /*004c*/ 	.word	index@(_ZN10layer_norm13ln_fwd_kernelINS_13Kernel_traitsIfffffjLj8192ELj1ELj1ELj8ELj16ENS_18Kernel_traits_baseILj8192EfffffjLj256EEEEELb1ELb1ELb0ELb0EEEvNS_9FwdParamsE)
        /*0050*/ 	.word	0x000000ae


	//----- nvinfo : EIATTR_FRAME_SIZE
	.align		4
.L_22:
        /*0054*/ 	.byte	0x04, 0x11
        /*0056*/ 	.short	(.L_24 - .L_23)
	.align		4
.L_23:
        /*0058*/ 	.word	index@(_ZN10layer_norm13ln_fwd_kernelINS_13Kernel_traitsIfffffjLj8192ELj1ELj1ELj8ELj16ENS_18Kernel_traits_baseILj8192EfffffjLj256EEEEELb1ELb1ELb0ELb0EEEvNS_9FwdParamsE)
        /*005c*/ 	.word	0x00000000


	//----- nvinfo : EIATTR_REGCOUNT
	.align		4
.L_24:
        /*0060*/ 	.byte	0x04, 0x2f
        /*0062*/ 	.short	(.L_26 - .L_25)
	.align		4
.L_25:
        /*0064*/ 	.word	index@(_ZN10layer_norm13ln_fwd_kernelINS_13Kernel_traitsIfffffjLj8192ELj1ELj1ELj8ELj16ENS_18Kernel_traits_baseILj8192EfffffjLj256EEEEELb1ELb0ELb1ELb1EEEvNS_9FwdParamsE)
        /*0068*/ 	.word	0x00000080


	//----- nvinfo : EIATTR_FRAME_SIZE
	.align		4
.L_26:
        /*006c*/ 	.byte	0x04, 0x11
        /*006e*/ 	.short	(.L_28 - .L_27)
	.align		4
.L_27:
        /*0070*/ 	.word	index@(_ZN10layer_norm13ln_fwd_kernelINS_13Kernel_traitsIfffffjLj8192ELj1ELj1ELj8ELj16ENS_18Kernel_traits_baseILj8192EfffffjLj256EEEEELb1ELb0ELb1ELb1EEEvNS_9FwdParamsE)
        /*0074*/ 	.word	0x00000000


	//----- nvinfo : EIATTR_REGCOUNT
	.align		4
.L_28:
        /*0078*/ 	.byte	0x04, 0x2f
        /*007a*/ 	.short	(.L_30 - .L_29)
	.align		4
.L_29:
        /*007c*/ 	.word	index@(_ZN10layer_norm13ln_fwd_kernelINS_13Kernel_traitsIfffffjLj8192ELj1ELj1ELj8ELj16ENS_18Kernel_traits_baseILj8192EfffffjLj256EEEEELb1ELb0ELb1ELb0EEEvNS_9FwdParamsE)
        /*0080*/ 	.word	0x00000080


	//----- nvinfo : EIATTR_FRAME_SIZE
	.align		4
.L_30:
        /*0084*/ 	.byte	0x04, 0x11
        /*0086*/ 	.short	(.L_32 - .L_31)
	.align		4
.L_31:
        /*0088*/ 	.word	index@(_ZN10layer_norm13ln_fwd_kernelINS_13Kernel_traitsIfffffjLj8192ELj1ELj1ELj8ELj16ENS_18Kernel_traits_baseILj8192EfffffjLj256EEEEELb1ELb0ELb1ELb0EEEvNS_9FwdParamsE)
        /*008c*/ 	.word	0x00000010


	//----- nvinfo : EIATTR_REGCOUNT
	.align		4
.L_32:
        /*0090*/ 	.byte	0x04, 0x2f
        /*0092*/ 	.short	(.L_34 - .L_33)
	.align		4
.L_33:
        /*0094*/ 	.word	index@(_ZN10layer_norm13ln_fwd_kernelINS_13Kernel_traitsIfffffjLj8192ELj1ELj1ELj8ELj16ENS_18Kernel_traits_baseILj8192EfffffjLj256EEEEELb1ELb0ELb0ELb1EEEvNS_9FwdParamsE)
        /*0098*/ 	.word	0x0000008e


	//----- nvinfo : EIATTR_FRAME_SIZE
	.align		4
.L_34:
        /*009c*/ 	.byte	0x04, 0x11
        /*009e*/ 	.short	(.L_36 - .L_35)
	.align		4
.L_35:
        /*00a0*/ 	.word	index@(_ZN10layer_norm13ln_fwd_kernelINS_13Kernel_traitsIfffffjLj8192ELj1ELj1ELj8ELj16ENS_18Kernel_traits_baseILj8192EfffffjLj256EEEEELb1ELb0ELb0ELb1EEEvNS_9FwdParamsE)
        /*00a4*/ 	.word	0x00000000


	//----- nvinfo : EIATTR_REGCOUNT
	.align		4
.L_36:
        /*00a8*/ 	.byte	0x04, 0x2f
        /*00aa*/ 	.short	(.L_38 - .L_37)
	.align		4
.L_37:
        /*00ac*/ 	.word	index@(_ZN10layer_norm13ln_fwd_kernelINS_13Kernel_traitsIfffffjLj8192ELj1ELj1ELj8ELj16ENS_18Kernel_traits_baseILj8192EfffffjLj256EEEEELb1ELb0ELb0ELb0EEEvNS_9FwdParamsE)
        /*00b0*/ 	.word	0x00000080


	//----- nvinfo : EIATTR_FRAME_SIZE
	.align		4
.L_38:
        /*00b4*/ 	.byte	0x04, 0x11
        /*00b6*/ 	.short	(.L_40 - .L_39)
	.align		4
.L_39:
        /*00b8*/ 	.word	index@(_ZN10layer_norm13ln_fwd_kernelINS_13Kernel_traitsIfffffjLj8192ELj1ELj1ELj8ELj16ENS_18Kernel_traits_baseILj8192EfffffjLj256EEEEELb1ELb0ELb0ELb0EEEvNS_9FwdParamsE)
        /*00bc*/ 	.word	0x00000008


	//----- nvinfo : EIATTR_REGCOUNT
	.align		4
.L_40:
        /*00c0*/ 	.byte	0x04, 0x2f
        /*00c2*/ 	.short	(.L_42 - .L_41)
	.align		4
.L_41:
        /*00c4*/ 	.word	index@(_ZN10layer_norm13ln_fwd_kernelINS_13Kernel_traitsIfffffjLj8192ELj1ELj1ELj8ELj16ENS_18Kernel_traits_baseILj8192EfffffjLj256EEEEELb0ELb1ELb1ELb1EEEvNS_9FwdParamsE)
        /*00c8*/ 	.word	0x000000a2


	//----- nvinfo : EIATTR_FRAME_SIZE
	.align		4
.L_42:
        /*00cc*/ 	.byte	0x04, 0x11
        /*00ce*/ 	.short	(.L_44 - .L_43)
	.align		4
.L_43:
        /*00d0*/ 	.word	index@(_ZN10layer_norm13ln_fwd_kernelINS_13Kernel_traitsIfffffjLj8192ELj1ELj1ELj8ELj16ENS_18Kernel_traits_baseILj8192EfffffjLj256EEEEELb0ELb1ELb1ELb1EEEvNS_9FwdParamsE)
        /*00d4*/ 	.word	0x00000000


	//----- nvinfo : EIATTR_REGCOUNT
	.align		4
.L_44:
        /*00d8*/ 	.byte	0x04, 0x2f
        /*00da*/ 	.short	(.L_46 - .L_45)
	.align		4
.L_45:
        /*00dc*/ 	.word	index@(_ZN10layer_norm13ln_fwd_kernelINS_13Kernel_traitsIfffffjLj8192ELj1ELj1ELj8ELj16ENS_18Kernel_traits_baseILj8192EfffffjLj256EEEEELb0ELb1ELb1ELb0EEEvNS_9FwdParamsE)
        /*00e0*/ 	.word	0x0000009e


	//----- nvinfo : EIATTR_FRAME_SIZE
	.align		4
.L_46:
        /*00e4*/ 	.byte	0x04, 0x11
        /*00e6*/ 	.short	(.L_48 - .L_47)
	.align		4
.L_47:
        /*00e8*/ 	.word	index@(_ZN10layer_norm13ln_fwd_kernelINS_13Kernel_traitsIfffffjLj8192ELj1ELj1ELj8ELj16ENS_18Kernel_traits_baseILj8192EfffffjLj256EEEEELb0ELb1ELb1ELb0EEEvNS_9FwdParamsE)
        /*00ec*/ 	.word	0x00000000


	//----- nvinfo : EIATTR_REGCOUNT
	.align		4
.L_48:
        /*00f0*/ 	.byte	0x04, 0x2f
        /*00f2*/ 	.short	(.L_50 - .L_49)
	.align		4
.L_49:
        /*00f4*/ 	.word	index@(_ZN10layer_norm13ln_fwd_kernelINS_13Kernel_traitsIfffffjLj8192ELj1ELj1ELj8ELj16ENS_18Kernel_traits_baseILj8192EfffffjLj256EEEEELb0ELb1ELb0ELb1EEEvNS_9FwdParamsE)
        /*00f8*/ 	.word	0x000000a8


	//----- nvinfo : EIATTR_FRAME_SIZE
	.align		4
.L_50:
        /*00fc*/ 	.byte	0x04, 0x11
        /*00fe*/ 	.short	(.L_52 - .L_51)
	.align		4
.L_51:
        /*0100*/ 	.word	index@(_ZN10layer_norm13ln_fwd_kernelINS_13Kernel_traitsIfffffjLj8192ELj1ELj1ELj8ELj16ENS_18Kernel_traits_baseILj8192EfffffjLj256EEEEELb0ELb1ELb0ELb1EEEvNS_9FwdParamsE)
        /*0104*/ 	.word	0x00000000


	//----- nvinfo : EIATTR_REGCOUNT
	.align		4
.L_52:
        /*0108*/ 	.byte	0x04, 0x2f
        /*010a*/ 	.short	(.L_54 - .L_53)
	.align		4
.L_53:
        /*010c*/ 	.word	index@(_ZN10layer_norm13ln_fwd_kernelINS_13Kernel_traitsIfffffjLj8192ELj1ELj1ELj8ELj16ENS_18Kernel_traits_baseILj8192EfffffjLj256EEEEELb0ELb1ELb0ELb0EEEvNS_9FwdParamsE)
        /*0110*/ 	.word	0x000000a1


	//----- nvinfo : EIATTR_FRAME_SIZE
	.align		4
.L_54:
        /*0114*/ 	.byte	0x04, 0x11
        /*0116*/ 	.short	(.L_56 - .L_55)
	.align		4
.L_55:
        /*0118*/ 	.word	index@(_ZN10layer_norm13ln_fwd_kernelINS_13Kernel_traitsIfffffjLj8192ELj1ELj1ELj8ELj16ENS_18Kernel_traits_baseILj8192EfffffjLj256EEEEELb0ELb1ELb0ELb0EEEvNS_9FwdParamsE)
        /*011c*/ 	.word	0x00000000


	//----- nvinfo : EIATTR_REGCOUNT
	.align		4
.L_56:
        /*0120*/ 	.byte	0x04, 0x2f
        /*0122*/ 	.short	(.L_58 - .L_57)
	.align		4
.L_57:
        /*0124*/ 	.word	index@(_ZN10layer_norm13ln_fwd_kernelINS_13Kernel_traitsIfffffjLj8192ELj1ELj1ELj8ELj16ENS_18Kernel_traits_baseILj8192EfffffjLj256EEEEELb0ELb0ELb1ELb1EEEvNS_9FwdParamsE)
        /*0128*/ 	.word	0x00000078


	//----- nvinfo : EIATTR_FRAME_SIZE
	.align		4
.L_58:
        /*012c*/ 	.byte	0x04, 0x11
        /*012e*/ 	.short	(.L_60 - .L_59)
	.align		4
.L_59:
        /*0130*/ 	.word	index@(_ZN10layer_norm13ln_fwd_kernelINS_13Kernel_traitsIfffffjLj8192ELj1ELj1ELj8ELj16ENS_18Kernel_traits_baseILj8192EfffffjLj256EEEEELb0ELb0ELb1ELb1EEEvNS_9FwdParamsE)
        /*0134*/ 	.word	0x00000000


	//----- nvinfo : EIATTR_REGCOUNT
	.align		4
.L_60:
        /*0138*/ 	.byte	0x04, 0x2f
        /*013a*/ 	.short	(.L_62 - .L_61)
	.align		4
.L_61:
        /*013c*/ 	.word	index@(_ZN10layer_norm13ln_fwd_kernelINS_13Kernel_traitsIfffffjLj8192ELj1ELj1ELj8ELj16ENS_18Kernel_traits_baseILj8192EfffffjLj256EEEEELb0ELb0ELb1ELb0EEEvNS_9FwdParamsE)
        /*0140*/ 	.word	0x00000079


	//----- nvinfo : EIATTR_FRAME_SIZE
	.align		4
.L_62:
        /*0144*/ 	.byte	0x04, 0x11
        /*0146*/ 	.short	(.L_64 - .L_63)
	.align		4
.L_63:
        /*0148*/ 	.word	index@(_ZN10layer_norm13ln_fwd_kernelINS_13Kernel_traitsIfffffjLj8192ELj1ELj1ELj8ELj16ENS_18Kernel_traits_baseILj8192EfffffjLj256EEEEELb0ELb0ELb1ELb0EEEvNS_9FwdParamsE)
        /*014c*/ 	.word	0x00000000


	//----- nvinfo : EIATTR_REGCOUNT
	.align		4
.L_64:
        /*0150*/ 	.byte	0x04, 0x2f
        /*0152*/ 	.short	(.L_66 - .L_65)
	.align		4
.L_65:
        /*0154*/ 	.word	index@(_ZN10layer_norm13ln_fwd_kernelINS_13Kernel_traitsIfffffjLj8192ELj1ELj1ELj8ELj16ENS_18Kernel_traits_baseILj8192EfffffjLj256EEEEELb0ELb0ELb0ELb1EEEvNS_9FwdParamsE)
        /*0158*/ 	.word	0x00000082


	//----- nvinfo : EIATTR_FRAME_SIZE
	.align		4
.L_66:
        /*015c*/ 	.byte	0x04, 0x11
        /*015e*/ 	.short	(.L_68 - .L_67)
	.align		4
.L_67:
        /*0160*/ 	.word	index@(_ZN10layer_norm13ln_fwd_kernelINS_13Kernel_traitsIfffffjLj8192ELj1ELj1ELj8ELj16ENS_18Kernel_traits_baseILj8192EfffffjLj256EEEEELb0ELb0ELb0ELb1EEEvNS_9FwdParamsE)
        /*0164*/ 	.word	0x00000000


	//----- nvinfo : EIATTR_REGCOUNT
	.align		4
.L_68:
        /*0168*/ 	.byte	0x04, 0x2f
        /*016a*/ 	.short	(.L_70 - .L_69)
	.align		4
.L_69:
        /*016c*/ 	.word	index@(_ZN10layer_norm13ln_fwd_kernelINS_13Kernel_traitsIfffffjLj8192ELj1ELj1ELj8ELj16ENS_18Kernel_traits_baseILj8192EfffffjLj256EEEEELb0ELb0ELb0ELb0EEEvNS_9FwdParamsE)
        /*0170*/ 	.word	0x00000080


	//----- nvinfo : EIATTR_FRAME_SIZE
	.align		4
.L_70:
        /*0174*/ 	.byte	0x04, 0x11
        /*0176*/ 	.short	(.L_72 - .L_71)
	.align		4
.L_71:
        /*0178*/ 	.word	index@(_ZN10layer_norm13ln_fwd_kernelINS_13Kernel_traitsIfffffjLj8192ELj1ELj1ELj8ELj16ENS_18Kernel_traits_baseILj8192EfffffjLj256EEEEELb0ELb0ELb0ELb0EEEvNS_9FwdParamsE)
        /*017c*/ 	.word	0x00000000


	//----- nvinfo : EIATTR_REGCOUNT
	.align		4
.L_72:
        /*0180*/ 	.byte	0x04, 0x2f
        /*0182*/ 	.short	(.L_74 - .L_73)
	.align		4
.L_73:
        /*0184*/ 	.word	index@(_ZN10layer_norm13ln_fwd_kernelINS_13Kernel_traitsI6__halfffffjLj8192ELj1ELj1ELj8ELj16ENS_18Kernel_traits_baseILj8192ES2_ffffjLj256EEEEELb1ELb1ELb1ELb1EEEvNS_9FwdParamsE)
        /*0188*/ 	.word	0x0000007c


	//----- nvinfo : EIATTR_FRAME_SIZE
	.align		4
.L_74:
        /*018c*/ 	.byte	0x04, 0x11
        /*018e*/ 	.short	(.L_76 - .L_75)
	.align		4
.L_75:
        /*0190*/ 	.word	index@(_ZN10layer_norm13ln_fwd_kernelINS_13Kernel_traitsI6__halfffffjLj8192ELj1ELj1ELj8ELj16ENS_18Kernel_traits_baseILj8192ES2_ffffjLj256EEEEELb1ELb1ELb1ELb1EEEvNS_9FwdParamsE)
        /*0194*/ 	.word	0x00000000


	//----- nvinfo : EIATTR_REGCOUNT
	.align		4
.L_76:
        /*0198*/ 	.byte	0x04, 0x2f
        /*019a*/ 	.short	(.L_78 - .L_77)
	.align		4
.L_77:
        /*019c*/ 	.word	index@(_ZN10layer_norm13ln_fwd_kernelINS_13Kernel_traitsI6__halfffffjLj8192ELj1ELj1ELj8ELj16ENS_18Kernel_traits_baseILj8192ES2_ffffjLj256EEEEELb1ELb1ELb1ELb0EEEvNS_9FwdParamsE)
        /*01a0*/ 	.word	0x00000090


	//----- nvinfo : EIATTR_FRAME_SIZE
	.align		4
.L_78:
        /*01a4*/ 	.byte	0x04, 0x11
        /*01a6*/ 	.short	(.L_80 - .L_79)
	.align		4
.L_79:
        /*01a8*/ 	.word	index@(_ZN10layer_norm13ln_fwd_kernelINS_13Kernel_traitsI6__halfffffjLj8192ELj1ELj1ELj8ELj16ENS_18Kernel_traits_baseILj8192ES2_ffffjLj256EEEEELb1ELb1ELb1ELb0EEEvNS_9FwdParamsE)
        /*01ac*/ 	.word	0x00000000


	//----- nvinfo : EIATTR_REGCOUNT
	.align		4
.L_80:
        /*01b0*/ 	.byte	0x04, 0x2f
        /*01b2*/ 	.short	(.L_82 - .L_81)
	.align		4
.L_81:
        /*01b4*/ 	.word	index@(_ZN10layer_norm13ln_fwd_kernelINS_13Kernel_traitsI6__halfffffjLj8192ELj1ELj1ELj8ELj16ENS_18Kernel_traits_baseILj8192ES2_ffffjLj256EEEEELb1ELb1ELb0ELb1EEEvNS_9FwdParamsE)
        /*01b8*/ 	.word	0x000000a8


	//----- nvinfo : EIATTR_FRAME_SIZE
	.align		4
.L_82:
        /*01bc*/ 	.byte	0x04, 0x11
        /*01be*/ 	.short	(.L_84 - .L_83)
	.align		4
.L_83:
        /*01c0*/ 	.word	index@(_ZN10layer_norm13ln_fwd_kernelINS_13Kernel_traitsI6__halfffffjLj8192ELj1ELj1ELj8ELj16ENS_18Kernel_traits_baseILj8192ES2_ffffjLj256EEEEELb1ELb1ELb0ELb1EEEvNS_9FwdParamsE)
        /*01c4*/ 	.word	0x00000000


	//----- nvinfo : EIATTR_REGCOUNT
	.align		4
.L_84:
        /*01c8*/ 	.byte	0x04, 0x2f
        /*01ca*/ 	.short	(.L_86 - .L_85)
	.align		4
.L_85:
        /*01cc*/ 	.word	index@(_ZN10layer_norm13ln_fwd_kernelINS_13Kernel_traitsI6__halfffffjLj8192ELj1ELj1ELj8ELj16ENS_18Kernel_traits_baseILj8192ES2_ffffjLj256EEEEELb1ELb1ELb0ELb0EEEvNS_9FwdParamsE)
        /*01d0*/ 	.word	0x00000080


	//----- nvinfo : EIATTR_FRAME_SIZE
	.align		4
.L_86:
        /*01d4*/ 	.byte	0x04, 0x11
        /*01d6*/ 	.short	(.L_88 - .L_87)
	.align		4
.L_87:
        /*01d8*/ 	.word	index@(_ZN10layer_norm13ln_fwd_kernelINS_13Kernel_traitsI6__halfffffjLj8192ELj1ELj1ELj8ELj16ENS_18Kernel_traits_baseILj8192ES2_ffffjLj256EEEEELb1ELb1ELb0ELb0EEEvNS_9FwdParamsE)
        /*01dc*/ 	.word	0x00000010


	//----- nvinfo : EIATTR_REGCOUNT
	.align		4
.L_88:
        /*01e0*/ 	.byte	0x04, 0x2f
        /*01e2*/ 	.short	(.L_90 - .L_89)
	.align		4
.L_89:
        /*01e4*/ 	.word	index@(_ZN10layer_norm13ln_fwd_kernelINS_13Kernel_traitsI6__halfffffjLj8192ELj1ELj1ELj8ELj16ENS_18Kernel_traits_baseILj8192ES2_ffffjLj256EEEEELb1ELb0ELb1ELb1EEEvNS_9FwdParamsE)
        /*01e8*/ 	.word	0x00000080


	//----- nvinfo : EIATTR_FRAME_SIZE
	.align		4
.L_90:
        /*01ec*/ 	.byte	0x04, 0x11
        /*01ee*/ 	.short	(.L_92 - .L_91)
	.align		4
.L_91:
        /*01f0*/ 	.word	index@(_ZN10layer_norm13ln_fwd_kernelINS_13Kernel_traitsI6__halfffffjLj8192ELj1ELj1ELj8ELj16ENS_18Kernel_traits_baseILj8192ES2_ffffjLj256EEEEELb1ELb0ELb1ELb1EEEvNS_9FwdParamsE)
        /*01f4*/ 	.word	0x00000000


	//----- nvinfo : EIATTR_REGCOUNT
	.align		4
.L_92:
        /*01f8*/ 	.byte	0x04, 0x2f
        /*01fa*/ 	.short	(.L_94 - .L_93)
	.align		4
.L_93:
        /*01fc*/ 	.word	index@(_ZN10layer_norm13ln_fwd_kernelINS_13Kernel_traitsI6__halfffffjLj8192ELj1ELj1ELj8ELj16ENS_18Kernel_traits_baseILj8192ES2_ffffjLj256EEEEELb1ELb0ELb1ELb0EEEvNS_9FwdParamsE)
        /*0200*/ 	.word	0x00000078


	//----- nvinfo : EIATTR_FRAME_SIZE
	.align		4
.L_94:
        /*0204*/ 	.byte	0x04, 0x11
        /*0206*/ 	.short	(.L_96 - .L_95)
	.align		4
.L_95:
        /*0208*/ 	.word	index@(_ZN10layer_norm13ln_fwd_kernelINS_13Kernel_traitsI6__halfffffjLj8192ELj1ELj1ELj8ELj16ENS_18Kernel_traits_baseILj8192ES2_ffffjLj256EEEEELb1ELb0ELb1ELb0EEEvNS_9FwdParamsE)
        /*020c*/ 	.word	0x00000000


	//----- nvinfo : EIATTR_REGCOUNT
	.align		4
.L_96:
        /*0210*/ 	.byte	0x04, 0x2f
        /*0212*/ 	.short	(.L_98 - .L_97)
	.align		4
.L_97:
        /*0214*/ 	.word	index@(_ZN10layer_norm13ln_fwd_kernelINS_13Kernel_traitsI6__halfffffjLj8192ELj1ELj1ELj8ELj16ENS_18Kernel_traits_baseILj8192ES2_ffffjLj256EEEEELb1ELb0ELb0ELb1EEEvNS_9FwdParamsE)
        /*0218*/ 	.word	0x00000092


	//----- nvinfo : EIATTR_FRAME_SIZE
	.align		4
.L_98:
        /*021c*/ 	.byte	0x04, 0x11
        /*021e*/ 	.short	(.L_100 - .L_99)
	.align		4
.L_99:
        /*0220*/ 	.word	index@(_ZN10layer_norm13ln_fwd_kernelINS_13Kernel_traitsI6__halfffffjLj8192ELj1ELj1ELj8ELj16ENS_18Kernel_traits_baseILj8192ES2_ffffjLj256EEEEELb1ELb0ELb0ELb1EEEvNS_9FwdParamsE)
        /*0224*/ 	.word	0x00000000


	//----- nvinfo : EIATTR_REGCOUNT
	.align		4
.L_100:
        /*0228*/ 	.byte	0x04, 0x2f
        /*022a*/ 	.short	(.L_102 - .L_101)
	.align		4
.L_101:
        /*022c*/ 	.word	index@(_ZN10layer_norm13ln_fwd_kernelINS_13Kernel_traitsI6__halfffffjLj8192ELj1ELj1ELj8ELj16ENS_18Kernel_traits_baseILj8192ES2_ffffjLj256EEEEELb1ELb0ELb0ELb0EEEvNS_9FwdParamsE)
        /*0230*/ 	.word	0x00000077


	//----- nvinfo : EIATTR_FRAME_SIZE
	.align		4
.L_102:
        /*0234*/ 	.byte	0x04, 0x11
        /*0236*/ 	.short	(.L_104 - .L_103)
	.align		4
.L_103:
        /*0238*/ 	.word	index@(_ZN10layer_norm13ln_fwd_kernelINS_13Kernel_traitsI6__halfffffjLj8192ELj1ELj1ELj8ELj16ENS_18Kernel_traits_baseILj8192ES2_ffffjLj256EEEEELb1ELb0ELb0ELb0EEEvNS_9FwdParamsE)
        /*023c*/ 	.word	0x00000000


	//----- nvinfo : EIATTR_REGCOUNT
	.align		4
.L_104:
        /*0240*/ 	.byte	0x04, 0x2f
        /*0242*/ 	.short	(.L_106 - .L_105)
	.align		4
.L_105:
        /*0244*/ 	.word	index@(_ZN10layer_norm13ln_fwd_kernelINS_13Kernel_traitsI6__halfffffjLj8192ELj1ELj1ELj8ELj16ENS_18Kernel_traits_baseILj8192ES2_ffffjLj256EEEEELb0ELb1ELb1ELb1EEEvNS_9FwdParamsE)
        /*0248*/ 	.word	0x00000078


	//----- nvinfo : EIATTR_FRAME_SIZE
	.align		4
.L_106:
        /*024c*/ 	.byte	0x04, 0x11
        /*024e*/ 	.short	(.L_108 - .L_107)
	.align		4
.L_107:
        /*0250*/ 	.word	index@(_ZN10layer_norm13ln_fwd_kernelINS_13Kernel_traitsI6__halfffffjLj8192ELj1ELj1ELj8ELj16ENS_18Kernel_traits_baseILj8192ES2_ffffjLj256EEEEELb0ELb1ELb1ELb1EEEvNS_9FwdParamsE)
        /*0254*/ 	.word	0x00000000


	//----- nvinfo : EIATTR_REGCOUNT
	.align		4
.L_108:
        /*0258*/ 	.byte	0x04, 0x2f
        /*025a*/ 	.short	(.L_110 - .L_109)
	.align		4
.L_109:
        /*025c*/ 	.word	index@(_ZN10layer_norm13ln_fwd_kernelINS_13Kernel_traitsI6__halfffffjLj8192ELj1ELj1ELj8ELj16ENS_18Kernel_traits_baseILj8192ES2_ffffjLj256EEEEELb0ELb1ELb1ELb0EEEvNS_9FwdParamsE)
        /*0260*/ 	.word	0x00000079


	//----- nvinfo : EIATTR_FRAME_SIZE
	.align		4
.L_110:
        /*0264*/ 	.byte	0x04, 0x11
        /*0266*/ 	.short	(.L_112 - .L_111)
	.align		4
.L_111:
        /*0268*/ 	.word	index@(_ZN10layer_norm13ln_fwd_kernelINS_13Kernel_traitsI6__halfffffjLj8192ELj1ELj1ELj8ELj16ENS_18Kernel_traits_baseILj8192ES2_ffffjLj256EEEEELb0ELb1ELb1ELb0EEEvNS_9FwdParamsE)
        /*026c*/ 	.word	0x00000000


	//----- nvinfo : EIATTR_REGCOUNT
	.align		4
.L_112:
        /*0270*/ 	.byte	0x04, 0x2f
        /*0272*/ 	.short	(.L_114 - .L_113)
	.align		4
.L_113:
        /*0274*/ 	.word	index@(_ZN10layer_norm13ln_fwd_kernelINS_13Kernel_traitsI6__halfffffjLj8192ELj1ELj1ELj8ELj16ENS_18Kernel_traits_baseILj8192ES2_ffffjLj256EEEEELb0ELb1ELb0ELb1EEEvNS_9FwdParamsE)
        /*0278*/ 	.word	0x000000a4


	//----- nvinfo : EIATTR_FRAME_SIZE
	.align		4
.L_114:
        /*027c*/ 	.byte	0x04, 0x11
        /*027e*/ 	.short	(.L_116 - .L_115)
	.align		4
.L_115:
        /*0280*/ 	.word	index@(_ZN10layer_norm13ln_fwd_kernelINS_13Kernel_traitsI6__halfffffjLj8192ELj1ELj1ELj8ELj16ENS_18Kernel_traits_baseILj8192ES2_ffffjLj256EEEEELb0ELb1ELb0ELb1EEEvNS_9FwdParamsE)
        /*0284*/ 	.word	0x00000000


	//----- nvinfo : EIATTR_REGCOUNT
	.align		4
.L_116:
        /*0288*/ 	.byte	0x04, 0x2f
        /*028a*/ 	.short	(.L_118 - .L_117)
	.align		4
.L_117:
        /*028c*/ 	.word	index@(_ZN10layer_norm13ln_fwd_kernelINS_13Kernel_traitsI6__halfffffjLj8192ELj1ELj1ELj8ELj16ENS_18Kernel_traits_baseILj8192ES2_ffffjLj256EEEEELb0ELb1ELb0ELb0EEEvNS_9FwdParamsE)
        /*0290*/ 	.word	0x0000007c


	//----- nvinfo : EIATTR_FRAME_SIZE
	.align		4
.L_118:
        /*0294*/ 	.byte	0x04, 0x11
        /*0296*/ 	.short	(.L_120 - .L_119)
	.align		4
.L_119:
        /*0298*/ 	.word	index@(_ZN10layer_norm13ln_fwd_kernelINS_13Kernel_traitsI6__halfffffjLj8192ELj1ELj1ELj8ELj16ENS_18Kernel_traits_baseILj8192ES2_ffffjLj256EEEEELb0ELb1ELb0ELb0EEEvNS_9FwdParamsE)
        /*029c*/ 	.word	0x00000000


	//----- nvinfo : EIATTR_REGCOUNT
	.align		4
.L_120:
        /*02a0*/ 	.byte	0x04, 0x2f
        /*02a2*/ 	.short	(.L_122 - .L_121)
	.align		4
.L_121:
        /*02a4*/ 	.word	index@(_ZN10layer_norm13ln_fwd_kernelINS_13Kernel_traitsI6__halfffffjLj8192ELj1ELj1ELj8ELj16ENS_18Kernel_traits_baseILj8192ES2_ffffjLj256EEEEELb0ELb0ELb1ELb1EEEvNS_9FwdParamsE)
        /*02a8*/ 	.word	0x00000061


	//----- nvinfo : EIATTR_FRAME_SIZE
	.align		4
.L_122:
        /*02ac*/ 	.byte	0x04, 0x11
        /*02ae*/ 	.short	(.L_124 - .L_123)
	.align		4
.L_123:
        /*02b0*/ 	.word	index@(_ZN10layer_norm13ln_fwd_kernelINS_13Kernel_traitsI6__halfffffjLj8192ELj1ELj1ELj8ELj16ENS_18Kernel_traits_baseILj8192ES2_ffffjLj256EEEEELb0ELb0ELb1ELb1EEEvNS_9FwdParamsE)
        /*02b4*/ 	.word	0x00000000


	//----- nvinfo : EIATTR_REGCOUNT
	.align		4
.L_124:
        /*02b8*/ 	.byte	0x04, 0x2f
        /*02ba*/ 	.short	(.L_126 - .L_125)
	.align		4
.L_125:
        /*02bc*/ 	.word	index@(_ZN10layer_norm13ln_fwd_kernelINS_13Kernel_traitsI6__halfffffjLj8192ELj1ELj1ELj8ELj16ENS_18Kernel_traits_baseILj8192ES2_ffffjLj256EEEEELb0ELb0ELb1ELb0EEEvNS_9FwdParamsE)
        /*02c0*/ 	.word	0x00000063


	//----- nvinfo : EIATTR_FRAME_SIZE
	.align		4
.L_126:
        /*02c4*/ 	.byte	0x04, 0x11
        /*02c6*/ 	.short	(.L_128 - .L_127)
	.align		4
.L_127:
        /*02c8*/ 	.word	index@(_ZN10layer_norm13ln_fwd_kernelINS_13Kernel_traitsI6__halfffffjLj8192ELj1ELj1ELj8ELj16ENS_18Kernel_traits_baseILj8192ES2_ffffjLj256EEEEELb0ELb0ELb1ELb0EEEvNS_9FwdParamsE)
        /*02cc*/ 	.word	0x00000000


	//----- nvinfo : EIATTR_REGCOUNT
	.align		4
.L_128:
        /*02d0*/ 	.byte	0x04, 0x2f
        /*02d2*/ 	.short	(.L_130 - .L_129)
	.align		4
.L_129:
        /*02d4*/ 	.word	index@(_ZN10layer_norm13ln_fwd_kernelINS_13Kernel_traitsI6__halfffffjLj8192ELj1ELj1ELj8ELj16ENS_18Kernel_traits_baseILj8192ES2_ffffjLj256EEEEELb0ELb0ELb0ELb1EEEvNS_9FwdParamsE)
        /*02d8*/ 	.word	0x0000007e


	//----- nvinfo : EIATTR_FRAME_SIZE
	.align		4
.L_130:
        /*02dc*/ 	.byte	0x04, 0x11
        /*02de*/ 	.short	(.L_132 - .L_131)
	.align		4
.L_131:
        /*02e0*/ 	.word	index@(_ZN10layer_norm13ln_fwd_kernelINS_13Kernel_traitsI6__halfffffjLj8192ELj1ELj1ELj8ELj16ENS_18Kernel_traits_baseILj8192ES2_ffffjLj256EEEEELb0ELb0ELb0ELb1EEEvNS_9FwdParamsE)
        /*02e4*/ 	.word	0x00000000


	//----- nvinfo : EIATTR_REGCOUNT
	.align		4
.L_132:
        /*02e8*/ 	.byte	0x04, 0x2f
        /*02ea*/ 	.short	(.L_134 - .L_133)
	.align		4
.L_133:
        /*02ec*/ 	.word	index@(_ZN10layer_norm13ln_fwd_kernelINS_13Kernel_traitsI6__halfffffjLj8192ELj1ELj1ELj8ELj16ENS_18Kernel_traits_baseILj8192ES2_ffffjLj256EEEEELb0ELb0ELb0ELb0EEEvNS_9FwdParamsE)
        /*02f0*/ 	.word	0x0000006e


	//----- nvinfo : EIATTR_FRAME_SIZE
	.align		4
.L_134:
        /*02f4*/ 	.byte	0x04, 0x11
        /*02f6*/ 	.short	(.L_136 - .L_135)
	.align		4
.L_135:
        /*02f8*/ 	.word	index@(_ZN10layer_norm13ln_fwd_kernelINS_13Kernel_traitsI6__halfffffjLj8192ELj1ELj1ELj8ELj16ENS_18Kernel_traits_baseILj8192ES2_ffffjLj256EEEEELb0ELb0ELb0ELb0EEEvNS_9FwdParamsE)
        /*02fc*/ 	.word	0x00000000


	//----- nvinfo : EIATTR_REGCOUNT
	.align		4
.L_136:
        /*0300*/ 	.byte	0x04, 0x2f
        /*0302*/ 	.short	(.L_138 - .L_137)
	.align		4
.L_137:
        /*0304*/ 	.word	index@(_ZN10layer_norm13ln_fwd_kernelINS_13Kernel_traitsIf6__halffS2_fjLj8192ELj1ELj1ELj8ELj16ENS_18Kernel_traits_baseILj8192EfS2_fS2_fjLj256EEEEELb1ELb1ELb1ELb1EEEvNS_9FwdParamsE)
        /*0308*/ 	.word	0x000000bc


	//----- nvinfo : EIATTR_FRAME_SIZE
	.align		4
.L_138:
        /*030c*/ 	.byte	0x04, 0x11
        /*030e*/ 	.short	(.L_140 - .L_139)
	.align		4
.L_139:
        /*0310*/ 	.word	index@(_ZN10layer_norm13ln_fwd_kernelINS_13Kernel_traitsIf6__halffS2_fjLj8192ELj1ELj1ELj8ELj16ENS_18Kernel_traits_baseILj8192EfS2_fS2_fjLj256EEEEELb1ELb1ELb1ELb1EEEvNS_9FwdParamsE)
        /*0314*/ 	.word	0x00000000


	//----- nvinfo : EIATTR_REGCOUNT
	.align		4
.L_140:
        /*0318*/ 	.byte	0x04, 0x2f
        /*031a*/ 	.short	(.L_142 - .L_141)
	.align		4
.L_141:
        /*031c*/ 	.word	index@(_ZN10layer_norm13ln_fwd_kernelINS_13Kernel_traitsIf6__halffS2_fjLj8192ELj1ELj1ELj8ELj16ENS_18Kernel_traits_baseILj8192EfS2_fS2_fjLj256EEEEELb1ELb1ELb1ELb0EEEvNS_9FwdParamsE)
        /*0320*/ 	.word	0x000000ba


	//----- nvinfo : EIATTR_FRAME_SIZE
	.align		4
.L_142:
        /*0324*/ 	.byte	0x04, 0x11
        /*0326*/ 	.short	(.L_144 - .L_143)
	.align		4
.L_143:
        /*0328*/ 	.word	index@(_ZN10layer_norm13ln_fwd_kernelINS_13Kernel_traitsIf6__halffS2_fjLj8192ELj1ELj1ELj8ELj16ENS_18Kernel_traits_baseILj8192EfS2_fS2_fjLj256EEEEELb1ELb1ELb1ELb0EEEvNS_9FwdParamsE)
        /*032c*/ 	.word	0x00000000


	//----- nvinfo : EIATTR_REGCOUNT
	.align		4
.L_144:
        /*0330*/ 	.byte	0x04, 0x2f
        /*0332*/ 	.short	(.L_146 - .L_145)
	.align		4
.L_145:
        /*0334*/ 	.word	index@(_ZN10layer_norm13ln_fwd_kernelINS_13Kernel_traitsIf6__halffS2_fjLj8192ELj1ELj1ELj8ELj16ENS_18Kernel_traits_baseILj8192EfS2_fS2_fjLj256EEEEELb1ELb1ELb0ELb1EEEvNS_9FwdParamsE)
        /*0338*/ 	.word	0x000000ca


	//----- nvinfo : EIATTR_FRAME_SIZE
	.align		4
.L_146:
        /*033c*/ 	.byte	0x04, 0x11
        /*033e*/ 	.short	(.L_148 - .L_147)
	.align		4
.L_147:
        /*0340*/ 	.word	index@(_ZN10layer_norm13ln_fwd_kernelINS_13Kernel_traitsIf6__halffS2_fjLj8192ELj1ELj1ELj8ELj16ENS_18Kernel_traits_baseILj8192EfS2_fS2_fjLj256EEEEELb1ELb1ELb0ELb1EEEvNS_9FwdParamsE)
        /*0344*/ 	.word	0x00000000


	//----- nvinfo : EIATTR_REGCOUNT
	.align		4
.L_148:
        /*0348*/ 	.byte	0x04, 0x2f
        /*034a*/ 	.short	(.L_150 - .L_149)
	.align		4
.L_149:
        /*034c*/ 	.word	index@(_ZN10layer_norm13ln_fwd_kernelINS_13Kernel_traitsIf6__halffS2_fjLj8192ELj1ELj1ELj8ELj16ENS_18Kernel_traits_baseILj8192EfS2_fS2_fjLj256EEEEELb1ELb1ELb0ELb0EEEvNS_9FwdParamsE)
        /*0350*/ 	.word	0x000000ae


	//----- nvinfo : EIATTR_FRAME_SIZE
	.align		4
.L_150:
        /*0354*/ 	.byte	0x04, 0x11
        /*0356*/ 	.short	(.L_152 - .L_151)
	.align		4
.L_151:
        /*0358*/ 	.word	index@(_ZN10layer_norm13ln_fwd_kernelINS_13Kernel_traitsIf6__halffS2_fjLj8192ELj1ELj1ELj8ELj16ENS_18Kernel_traits_baseILj8192EfS2_fS2_fjLj256EEEEELb1ELb1ELb0ELb0EEEvNS_9FwdParamsE)
        /*035c*/ 	.word	0x00000000


	//----- nvinfo : EIATTR_REGCOUNT
	.align		4
.L_152:
        /*0360*/ 	.byte	0x04, 0x2f
        /*0362*/ 	.short	(.L_154 - .L_153)
	.align		4
.L_153:
        /*0364*/ 	.word	index@(_ZN10layer_norm13ln_fwd_kernelINS_13Kernel_traitsIf6__halffS2_fjLj8192ELj1ELj1ELj8ELj16ENS_18Kernel_traits_baseILj8192EfS2_fS2_fjLj256EEEEELb1ELb0ELb1ELb1EEEvNS_9FwdParamsE)
        /*0368*/ 	.word	0x00000080


	//----- nvinfo : EIATTR_FRAME_SIZE
	.align		4
.L_154:
        /*036c*/ 	.byte	0x04, 0x11
        /*036e*/ 	.short	(.L_156 - .L_155)
	.align		4
.L_155:
        /*0370*/ 	.word	index@(_ZN10layer_norm13ln_fwd_kernelINS_13Kernel_traitsIf6__halffS2_fjLj8192ELj1ELj1ELj8ELj16ENS_18Kernel_traits_baseILj8192EfS2_fS2_fjLj256EEEEELb1ELb0ELb1ELb1EEEvNS_9FwdParamsE)
        /*0374*/ 	.word	0x00000010


	//----- nvinfo : EIATTR_REGCOUNT
	.align		4
.L_156:
        /*0378*/ 	.byte	0x04, 0x2f
        /*037a*/ 	.short	(.L_158 - .L_157)
	.align		4
.L_157:
        /*037c*/ 	.word	index@(_ZN10layer_norm13ln_fwd_kernelINS_13Kernel_traitsIf6__halffS2_fjLj8192ELj1ELj1ELj8ELj16ENS_18Kernel_traits_baseILj8192EfS2_fS2_fjLj256EEEEELb1ELb0ELb1ELb0EEEvNS_9FwdParamsE)
        /*0380*/ 	.word	0x00000096


	//----- nvinfo : EIATTR_FRAME_SIZE
	.align		4
.L_158:
        /*0384*/ 	.byte	0x04, 0x11
        /*0386*/ 	.short	(.L_160 - .L_159)
	.align		4
.L_159:
        /*0388*/ 	.word	index@(_ZN10layer_norm13ln_fwd_kernelINS_13Kernel_traitsIf6__halffS2_fjLj8192ELj1ELj1ELj8ELj16ENS_18Kernel_traits_baseILj8192EfS2_fS2_fjLj256EEEEELb1ELb0ELb1ELb0EEEvNS_9FwdParamsE)
        /*038c*/ 	.word	0x00000000


	//----- nvinfo : EIATTR_REGCOUNT
	.align		4
.L_160:
        /*0390*/ 	.byte	0x04, 0x2f
        /*0392*/ 	.short	(.L_162 - .L_161)
	.align		4
.L_161:
        /*0394*/ 	.word	index@(_ZN10layer_norm13ln_fwd_kernelINS_13Kernel_traitsIf6__halffS2_fjLj8192ELj1ELj1ELj8ELj16ENS_18Kernel_traits_baseILj8192EfS2_fS2_fjLj256EEEEELb1ELb0ELb0ELb1EEEvNS_9FwdParamsE)
        /*0398*/ 	.word	0x0000007f


	//----- nvinfo : EIATTR_FRAME_SIZE
	.align		4
.L_162:
        /*039c*/ 	.byte	0x04, 0x11
        /*039e*/ 	.short	(.L_164 - .L_163)
	.align		4
.L_163:
        /*03a0*/ 	.word	index@(_ZN10layer_norm13ln_fwd_kernelINS_13Kernel_traitsIf6__halffS2_fjLj8192ELj1ELj1ELj8ELj16ENS_18Kernel_traits_baseILj8192EfS2_fS2_fjLj256EEEEELb1ELb0ELb0ELb1EEEvNS_9FwdParamsE)
        /*03a4*/ 	.word	0x00000000


	//----- nvinfo : EIATTR_REGCOUNT
	.align		4
.L_164:
        /*03a8*/ 	.byte	0x04, 0x2f
        /*03aa*/ 	.short	(.L_166 - .L_165)
	.align		4
.L_165:
        /*03ac*/ 	.word	index@(_ZN10layer_norm13ln_fwd_kernelINS_13Kernel_traitsIf6__halffS2_fjLj8192ELj1ELj1ELj8ELj16ENS_18Kernel_traits_baseILj8192EfS2_fS2_fjLj256EEEEELb1ELb0ELb0ELb0EEEvNS_9FwdParamsE)
        /*03b0*/ 	.word	0x00000080


	//----- nvinfo : EIATTR_FRAME_SIZE
	.align		4
.L_166:
        /*03b4*/ 	.byte	0x04, 0x11
        /*03b6*/ 	.short	(.L_168 - .L_167)
	.align		4
.L_167:
        /*03b8*/ 	.word	index@(_ZN10layer_norm13ln_fwd_kernelINS_13Kernel_traitsIf6__halffS2_fjLj8192ELj1ELj1ELj8ELj16ENS_18Kernel_traits_baseILj8192EfS2_fS2_fjLj256EEEEELb1ELb0ELb0ELb0EEEvNS_9FwdParamsE)
        /*03bc*/ 	.word	0x00000008


	//----- nvinfo : EIATTR_REGCOUNT
	.align		4
.L_168:
        /*03c0*/ 	.byte	0x04, 0x2f
        /*03c2*/ 	.short	(.L_170 - .L_169)
	.align		4
.L_169:
        /*03c4*/ 	.word	index@(_ZN10layer_norm13ln_fwd_kernelINS_13Kernel_traitsIf6__halffS2_fjLj8192ELj1ELj1ELj8ELj16ENS_18Kernel_traits_baseILj8192EfS2_fS2_fjLj256EEEEELb0ELb1ELb1ELb1EEEvNS_9FwdParamsE)
        /*03c8*/ 	.word	0x000000a5


	//----- nvinfo : EIATTR_FRAME_SIZE
	.align		4
.L_170:
        /*03cc*/ 	.byte	0x04, 0x11
        /*03ce*/ 	.short	(.L_172 - .L_171)
	.align		4
.L_171:
        /*03d0*/ 	.word	index@(_ZN10layer_norm13ln_fwd_kernelINS_13Kernel_traitsIf6__halffS2_fjLj8192ELj1ELj1ELj8ELj16ENS_18Kernel_traits_baseILj8192EfS2_fS2_fjLj256EEEEELb0ELb1ELb1ELb1EEEvNS_9FwdParamsE)
        /*03d4*/ 	.word	0x00000000


	//----- nvinfo : EIATTR_REGCOUNT
	.align		4
.L_172:
        /*03d8*/ 	.byte	0x04, 0x2f
        /*03da*/ 	.short	(.L_174 - .L_173)
	.align		4
.L_173:
        /*03dc*/ 	.word	index@(_ZN10layer_norm13ln_fwd_kernelINS_13Kernel_traitsIf6__halffS2_fjLj8192ELj1ELj1ELj8ELj16ENS_18Kernel_traits_baseILj8192EfS2_fS2_fjLj256EEEEELb0ELb1ELb1ELb0EEEvNS_9FwdParamsE)
        /*03e0*/ 	.word	0x000000a6


	//----- nvinfo : EIATTR_FRAME_SIZE
	.align		4
.L_174:
        /*03e4*/ 	.byte	0x04, 0x11
        /*03e6*/ 	.short	(.L_176 - .L_175)
	.align		4
.L_175:
        /*03e8*/ 	.word	index@(_ZN10layer_norm13ln_fwd_kernelINS_13Kernel_traitsIf6__halffS2_fjLj8192ELj1ELj1ELj8ELj16ENS_18Kernel_traits_baseILj8192EfS2_fS2_fjLj256EEEEELb0ELb1ELb1ELb0EEEvNS_9FwdParamsE)
        /*03ec*/ 	.word	0x00000000


	//----- nvinfo : EIATTR_REGCOUNT
	.align		4
.L_176:
        /*03f0*/ 	.byte	0x04, 0x2f
        /*03f2*/ 	.short	(.L_178 - .L_177)
	.align		4
.L_177:
        /*03f4*/ 	.word	index@(_ZN10layer_norm13ln_fwd_kernelINS_13Kernel_traitsIf6__halffS2_fjLj8192ELj1ELj1ELj8ELj16ENS_18Kernel_traits_baseILj8192EfS2_fS2_fjLj256EEEEELb0ELb1ELb0ELb1EEEvNS_9FwdParamsE)
        /*03f8*/ 	.word	0x000000c4


	//----- nvinfo : EIATTR_FRAME_SIZE
	.align		4
.L_178:
        /*03fc*/ 	.byte	0x04, 0x11
        /*03fe*/ 	.short	(.L_180 - .L_179)
	.align		4
.L_179:
        /*0400*/ 	.word	index@(_ZN10layer_norm13ln_fwd_kernelINS_13Kernel_traitsIf6__halffS2_fjLj8192ELj1ELj1ELj8ELj16ENS_18Kernel_traits_baseILj8192EfS2_fS2_fjLj256EEEEELb0ELb1ELb0ELb1EEEvNS_9FwdParamsE)
        /*0404*/ 	.word	0x00000000


	//----- nvinfo : EIATTR_REGCOUNT
	.align		4
.L_180:
        /*0408*/ 	.byte	0x04, 0x2f
        /*040a*/ 	.short	(.L_182 - .L_181)
	.align		4
.L_181:
        /*040c*/ 	.word	index@(_ZN10layer_norm13ln_fwd_kernelINS_13Kernel_traitsIf6__halffS2_fjLj8192ELj1ELj1ELj8ELj16ENS_18Kernel_traits_baseILj8192EfS2_fS2_fjLj256EEEEELb0ELb1ELb0ELb0EEEvNS_9FwdParamsE)
        /*0410*/ 	.word	0x000000a2


	//----- nvinfo : EIATTR_FRAME_SIZE
	.align		4
.L_182:
        /*0414*/ 	.byte	0x04, 0x11
        /*0416*/ 	.short	(.L_184 - .L_183)
	.align		4
.L_183:
        /*0418*/ 	.word	index@(_ZN10layer_norm13ln_fwd_kernelINS_13Kernel_traitsIf6__halffS2_fjLj8192ELj1ELj1ELj8ELj16ENS_18Kernel_traits_baseILj8192EfS2_fS2_fjLj256EEEEELb0ELb1ELb0ELb0EEEvNS_9FwdParamsE)
        /*041c*/ 	.word	0x00000000


	//----- nvinfo : EIATTR_REGCOUNT
	.align		4
.L_184:
        /*0420*/ 	.byte	0x04, 0x2f
        /*0422*/ 	.short	(.L_186 - .L_185)
	.align		4
.L_185:
        /*0424*/ 	.word	index@(_ZN10layer_norm13ln_fwd_kernelINS_13Kernel_traitsIf6__halffS2_fjLj8192ELj1ELj1ELj8ELj16ENS_18Kernel_traits_baseILj8192EfS2_fS2_fjLj256EEEEELb0ELb0ELb1ELb1EEEvNS_9FwdParamsE)
        /*0428*/ 	.word	0x00000080


	//----- nvinfo : EIATTR_FRAME_SIZE
	.align		4
.L_186:
        /*042c*/ 	.byte	0x04, 0x11
        /*042e*/ 	.short	(.L_188 - .L_187)
	.align		4
.L_187:
        /*0430*/ 	.word	index@(_ZN10layer_norm13ln_fwd_kernelINS_13Kernel_traitsIf6__halffS2_fjLj8192ELj1ELj1ELj8ELj16ENS_18Kernel_traits_baseILj8192EfS2_fS2_fjLj256EEEEELb0ELb0ELb1ELb1EEEvNS_9FwdParamsE)
        /*0434*/ 	.word	0x00000000


	//----- nvinfo : EIATTR_REGCOUNT
	.align		4
.L_188:
        /*0438*/ 	.byte	0x04, 0x2f
        /*043a*/ 	.short	(.L_190 - .L_189)
	.align		4
.L_189:
        /*043c*/ 	.word	index@(_ZN10layer_norm13ln_fwd_kernelINS_13Kernel_traitsIf6__halffS2_fjLj8192ELj1ELj1ELj8ELj16ENS_18Kernel_traits_baseILj8192EfS2_fS2_fjLj256EEEEELb0ELb0ELb1ELb0EEEvNS_9FwdParamsE)
        /*0440*/ 	.word	0x0000007c


	//----- nvinfo : EIATTR_FRAME_SIZE
	.align		4
.L_190:
        /*0444*/ 	.byte	0x04, 0x11
        /*0446*/ 	.short	(.L_192 - .L_191)
	.align		4
.L_191:
        /*0448*/ 	.word	index@(_ZN10layer_norm13ln_fwd_kernelINS_13Kernel_traitsIf6__halffS2_fjLj8192ELj1ELj1ELj8ELj16ENS_18Kernel_traits_baseILj8192EfS2_fS2_fjLj256EEEEELb0ELb0ELb1ELb0EEEvNS_9FwdParamsE)
        /*044c*/ 	.word	0x00000000


	//----- nvinfo : EIATTR_REGCOUNT
	.align		4
.L_192:
        /*0450*/ 	.byte	0x04, 0x2f
        /*0452*/ 	.short	(.L_194 - .L_193)
	.align		4
.L_193:
        /*0454*/ 	.word	index@(_ZN10layer_norm13ln_fwd_kernelINS_13Kernel_traitsIf6__halffS2_fjLj8192ELj1ELj1ELj8ELj16ENS_18Kernel_traits_baseILj8192EfS2_fS2_fjLj256EEEEELb0ELb0ELb0ELb1EEEvNS_9FwdParamsE)
        /*0458*/ 	.word	0x00000078


	//----- nvinfo : EIATTR_FRAME_SIZE
	.align		4
.L_194:
        /*045c*/ 	.byte	0x04, 0x11
        /*045e*/ 	.short	(.L_196 - .L_195)
	.align		4
.L_195:
        /*0460*/ 	.word	index@(_ZN10layer_norm13ln_fwd_kernelINS_13Kernel_traitsIf6__halffS2_fjLj8192ELj1ELj1ELj8ELj16ENS_18Kernel_traits_baseILj8192EfS2_fS2_fjLj256EEEEELb0ELb0ELb0ELb1EEEvNS_9FwdParamsE)
        /*0464*/ 	.word	0x00000000


	//----- nvinfo : EIATTR_REGCOUNT
	.align		4
.L_196:
        /*0468*/ 	.byte	0x04, 0x2f
        /*046a*/ 	.short	(.L_198 - .L_197)
	.align		4
.L_197:
        /*046c*/ 	.word	index@(_ZN10layer_norm13ln_fwd_kernelINS_13Kernel_traitsIf6__halffS2_fjLj8192ELj1ELj1ELj8ELj16ENS_18Kernel_traits_baseILj8192EfS2_fS2_fjLj256EEEEELb0ELb0ELb0ELb0EEEvNS_9FwdParamsE)
        /*0470*/ 	.word	0x0000007a


	//----- nvinfo : EIATTR_FRAME_SIZE
	.align		4
.L_198:
        /*0474*/ 	.byte	0x04, 0x11
        /*0476*/ 	.short	(.L_200 - .L_199)
	.align		4
.L_199:
        /*0478*/ 	.word	index@(_ZN10layer_norm13ln_fwd_kernelINS_13Kernel_traitsIf6__halffS2_fjLj8192ELj1ELj1ELj8ELj16ENS_18Kernel_traits_baseILj8192EfS2_fS2_fjLj256EEEEELb0ELb0ELb0ELb0EEEvNS_9FwdParamsE)
        /*047c*/ 	.word	0x00000000


	//----- nvinfo : EIATTR_REGCOUNT
	.align		4
.L_200:
        /*0480*/ 	.byte	0x04, 0x2f
        /*0482*/ 	.short	(.L_202 - .L_201)
	.align		4
.L_201:
        /*0484*/ 	.word	index@(_ZN10layer_norm13ln_fwd_kernelINS_13Kernel_traitsI6__halfS2_fS2_fjLj8192ELj1ELj1ELj8ELj16ENS_18Kernel_traits_baseILj8192ES2_S2_fS2_fjLj256EEEEELb1ELb1ELb1ELb1EEEvNS_9FwdParamsE)
        /*0488*/ 	.word	0x0000007e


	//----- nvinfo : EIATTR_FRAME_SIZE
	.align		4
.L_202:
        /*048c*/ 	.byte	0x04, 0x11
        /*048e*/ 	.short	(.L_204 - .L_203)
	.align		4
.L_203:
        /*0490*/ 	.word	index@(_ZN10layer_norm13ln_fwd_kernelINS_13Kernel_traitsI6__halfS2_fS2_fjLj8192ELj1ELj1ELj8ELj16ENS_18Kernel_traits_baseILj8192ES2_S2_fS2_fjLj256EEEEELb1ELb1ELb1ELb1EEEvNS_9FwdParamsE)
        /*0494*/ 	.word	0x00000000


	//----- nvinfo : EIATTR_REGCOUNT
	.align		4
.L_204:
        /*0498*/ 	.byte	0x04, 0x2f
        /*049a*/ 	.short	(.L_206 - .L_205)
	.align		4
.L_205:
        /*049c*/ 	.word	index@(_ZN10layer_norm13ln_fwd_kernelINS_13Kernel_traitsI6__halfS2_fS2_fjLj8192ELj1ELj1ELj8ELj16ENS_18Kernel_traits_baseILj8192ES2_S2_fS2_fjLj256EEEEELb1ELb1ELb1ELb0EEEvNS_9FwdParamsE)
        /*04a0*/ 	.word	0x00000080


	//----- nvinfo : EIATTR_FRAME_SIZE
	.align		4
.L_206:
        /*04a4*/ 	.byte	0x04, 0x11
        /*04a6*/ 	.short	(.L_208 - .L_207)
	.align		4
.L_207:
        /*04a8*/ 	.word	index@(_ZN10layer_norm13ln_fwd_kernelINS_13Kernel_traitsI6__halfS2_fS2_fjLj8192ELj1ELj1ELj8ELj16ENS_18Kernel_traits_baseILj8192ES2_S2_fS2_fjLj256EEEEELb1ELb1ELb1ELb0EEEvNS_9FwdParamsE)
        /*04ac*/ 	.word	0x00000008


	//----- nvinfo : EIATTR_REGCOUNT
	.align		4
.L_208:
        /*04b0*/ 	.byte	0x04, 0x2f
        /*04b2*/ 	.short	(.L_210 - .L_209)
	.align		4
.L_209:
        /*04b4*/ 	.word	index@(_ZN10layer_norm13ln_fwd_kernelINS_13Kernel_traitsI6__halfS2_fS2_fjLj8192ELj1ELj1ELj8ELj16ENS_18Kernel_traits_baseILj8192ES2_S2_fS2_fjLj256EEEEELb1ELb1ELb0ELb1EEEvNS_9FwdParamsE)
        /*04b8*/ 	.word	0x0000007f


	//----- nvinfo : EIATTR_FRAME_SIZE
	.align		4
.L_210:
        /*04bc*/ 	.byte	0x04, 0x11
        /*04be*/ 	.short	(.L_212 - .L_211)
	.align		4
.L_211:
        /*04c0*/ 	.word	index@(_ZN10layer_norm13ln_fwd_kernelINS_13Kernel_traitsI6__halfS2_fS2_fjLj8192ELj1ELj1ELj8ELj16ENS_18Kernel_traits_baseILj8192ES2_S2_fS2_fjLj256EEEEELb1ELb1ELb0ELb1EEEvNS_9FwdParamsE)
        /*04c4*/ 	.word	0x00000000


	//----- nvinfo : EIATTR_REGCOUNT
	.align		4
.L_212:
        /*04c8*/ 	.byte	0x04, 0x2f
        /*04ca*/ 	.short	(.L_214 - .L_213)
	.align		4
.L_213:
        /*04cc*/ 	.word	index@(_ZN10layer_norm13ln_fwd_kernelINS_13Kernel_traitsI6__halfS2_fS2_fjLj8192ELj1ELj1ELj8ELj16ENS_18Kernel_traits_baseILj8192ES2_S2_fS2_fjLj256EEEEELb1ELb1ELb0ELb0EEEvNS_9FwdParamsE)
        /*04d0*/ 	.word	0x0000007a


	//----- nvinfo : EIATTR_FRAME_SIZE
	.align		4
.L_214:
        /*04d4*/ 	.byte	0x04, 0x11
        /*04d6*/ 	.short	(.L_216 - .L_215)
	.align		4
.L_215:
        /*04d8*/ 	.word	index@(_ZN10layer_norm13ln_fwd_kernelINS_13Kernel_traitsI6__halfS2_fS2_fjLj8192ELj1ELj1ELj8ELj16ENS_18Kernel_traits_baseILj8192ES2_S2_fS2_fjLj256EEEEELb1ELb1ELb0ELb0EEEvNS_9FwdParamsE)
        /*04dc*/ 	.word	0x00000000


	//----- nvinfo : EIATTR_REGCOUNT
	.align		4
.L_216:
        /*04e0*/ 	.byte	0x04, 0x2f
        /*04e2*/ 	.short	(.L_218 - .L_217)
	.align		4
.L_217:
        /*04e4*/ 	.word	index@(_ZN10layer_norm13ln_fwd_kernelINS_13Kernel_traitsI6__halfS2_fS2_fjLj8192ELj1ELj1ELj8ELj16ENS_18Kernel_traits_baseILj8192ES2_S2_fS2_fjLj256EEEEELb1ELb0ELb1ELb1EEEvNS_9FwdParamsE)
        /*04e8*/ 	.word	0x00000080


	//----- nvinfo : EIATTR_FRAME_SIZE
	.align		4
.L_218:
        /*04ec*/ 	.byte	0x04, 0x11
        /*04ee*/ 	.short	(.L_220 - .L_219)
	.align		4
.L_219:
        /*04f0*/ 	.word	index@(_ZN10layer_norm13ln_fwd_kernelINS_13Kernel_traitsI6__halfS2_fS2_fjLj8192ELj1ELj1ELj8ELj16ENS_18Kernel_traits_baseILj8192ES2_S2_fS2_fjLj256EEEEELb1ELb0ELb1ELb1EEEvNS_9FwdParamsE)
        /*04f4*/ 	.word	0x00000000


	//----- nvinfo : EIATTR_REGCOUNT
	.align		4
.L_220:
        /*04f8*/ 	.byte	0x04, 0x2f
        /*04fa*/ 	.short	(.L_222 - .L_221)
	.align		4
.L_221:
        /*04fc*/ 	.word	index@(_ZN10layer_norm13ln_fwd_kernelINS_13Kernel_traitsI6__halfS2_fS2_fjLj8192ELj1ELj1ELj8ELj16ENS_18Kernel_traits_baseILj8192ES2_S2_fS2_fjLj256EEEEELb1ELb0ELb1ELb0EEEvNS_9FwdParamsE)
        /*0500*/ 	.word	0x00000076


	//----- nvinfo : EIATTR_FRAME_SIZE
	.align		4
.L_222:
        /*0504*/ 	.byte	0x04, 0x11
        /*0506*/ 	.short	(.L_224 - .L_223)
	.align		4
.L_223:
        /*0508*/ 	.word	index@(_ZN10layer_norm13ln_fwd_kernelINS_13Kernel_traitsI6__halfS2_fS2_fjLj8192ELj1ELj1ELj8ELj16ENS_18Kernel_traits_baseILj8192ES2_S2_fS2_fjLj256EEEEELb1ELb0ELb1ELb0EEEvNS_9FwdParamsE)
        /*050c*/ 	.word	0x00000000


	//----- nvinfo : EIATTR_REGCOUNT
	.align		4
.L_224:
        /*0510*/ 	.byte	0x04, 0x2f
        /*0512*/ 	.short	(.L_226 - .L_225)
	.align		4
.L_225:
        /*0514*/ 	.word	index@(_ZN10layer_norm13ln_fwd_kernelINS_13Kernel_traitsI6__halfS2_fS2_fjLj8192ELj1ELj1ELj8ELj16ENS_18Kernel_traits_baseILj8192ES2_S2_fS2_fjLj256EEEEELb1ELb0ELb0ELb1EEEvNS_9FwdParamsE)
        /*0518*/ 	.word	0x00000080


	//----- nvinfo : EIATTR_FRAME_SIZE
	.align		4
.L_226:
        /*051c*/ 	.byte	0x04, 0x11
        /*051e*/ 	.short	(.L_228 - .L_227)
	.align		4
.L_227:
        /*0520*/ 	.word	index@(_ZN10layer_norm13ln_fwd_kernelINS_13Kernel_traitsI6__halfS2_fS2_fjLj8192ELj1ELj1ELj8ELj16ENS_18Kernel_traits_baseILj8192ES2_S2_fS2_fjLj256EEEEELb1ELb0ELb0ELb1EEEvNS_9FwdParamsE)
        /*0524*/ 	.word	0x00000000


	//----- nvinfo : EIATTR_REGCOUNT
	.align		4
.L_228:
        /*0528*/ 	.byte	0x04, 0x2f
        /*052a*/ 	.short	(.L_230 - .L_229)
	.align		4
.L_229:
        /*052c*/ 	.word	index@(_ZN10layer_norm13ln_fwd_kernelINS_13Kernel_traitsI6__halfS2_fS2_fjLj8192ELj1ELj1ELj8ELj16ENS_18Kernel_traits_baseILj8192ES2_S2_fS2_fjLj256EEEEELb1ELb0ELb0ELb0EEEvNS_9FwdParamsE)
        /*0530*/ 	.word	0x0000006f


	//----- nvinfo : EIATTR_FRAME_SIZE
	.align		4
.L_230:
        /*0534*/ 	.byte	0x04, 0x11
        /*0536*/ 	.short	(.L_232 - .L_231)
	.align		4
.L_231:
        /*0538*/ 	.word	index@(_ZN10layer_norm13ln_fwd_kernelINS_13Kernel_traitsI6__halfS2_fS2_fjLj8192ELj1ELj1ELj8ELj16ENS_18Kernel_traits_baseILj8192ES2_S2_fS2_fjLj256EEEEELb1ELb0ELb0ELb0EEEvNS_9FwdParamsE)
        /*053c*/ 	.word	0x00000000


	//----- nvinfo : EIATTR_REGCOUNT
	.align		4
.L_232:
        /*0540*/ 	.byte	0x04, 0x2f
        /*0542*/ 	.short	(.L_234 - .L_233)
	.align		4
.L_233:
        /*0544*/ 	.word	index@(_ZN10layer_norm13ln_fwd_kernelINS_13Kernel_traitsI6__halfS2_fS2_fjLj8192ELj1ELj1ELj8ELj16ENS_18Kernel_traits_baseILj8192ES2_S2_fS2_fjLj256EEEEELb0ELb1ELb1ELb1EEEvNS_9FwdParamsE)
        /*0548*/ 	.word	0x00000080


	//----- nvinfo : EIATTR_FRAME_SIZE
	.align		4
.L_234:
        /*054c*/ 	.byte	0x04, 0x11
        /*054e*/ 	.short	(.L_236 - .L_235)
	.align		4
.L_235:
        /*0550*/ 	.word	index@(_ZN10layer_norm13ln_fwd_kernelINS_13Kernel_traitsI6__halfS2_fS2_fjLj8192ELj1ELj1ELj8ELj16ENS_18Kernel_traits_baseILj8192ES2_S2_fS2_fjLj256EEEEELb0ELb1ELb1ELb1EEEvNS_9FwdParamsE)
        /*0554*/ 	.word	0x00000000


	//----- nvinfo : EIATTR_REGCOUNT
	.align		4
.L_236:
        /*0558*/ 	.byte	0x04, 0x2f
        /*055a*/ 	.short	(.L_238 - .L_237)
	.align		4
.L_237:
        /*055c*/ 	.word	index@(_ZN10layer_norm13ln_fwd_kernelINS_13Kernel_traitsI6__halfS2_fS2_fjLj8192ELj1ELj1ELj8ELj16ENS_18Kernel_traits_baseILj8192ES2_S2_fS2_fjLj256EEEEELb0ELb1ELb1ELb0EEEvNS_9FwdParamsE)
        /*0560*/ 	.word	0x00000077


	//----- nvinfo : EIATTR_FRAME_SIZE
	.align		4
.L_238:
        /*0564*/ 	.byte	0x04, 0x11
        /*0566*/ 	.short	(.L_240 - .L_239)
	.align		4
.L_239:
        /*0568*/ 	.word	index@(_ZN10layer_norm13ln_fwd_kernelINS_13Kernel_traitsI6__halfS2_fS2_fjLj8192ELj1ELj1ELj8ELj16ENS_18Kernel_traits_baseILj8192ES2_S2_fS2_fjLj256EEEEELb0ELb1ELb1ELb0EEEvNS_9FwdParamsE)
        /*056c*/ 	.word	0x00000000


	//----- nvinfo : EIATTR_REGCOUNT
	.align		4
.L_240:
        /*0570*/ 	.byte	0x04, 0x2f
        /*0572*/ 	.short	(.L_242 - .L_241)
	.align		4
.L_241:
        /*0574*/ 	.word	index@(_ZN10layer_norm13ln_fwd_kernelINS_13Kernel_traitsI6__halfS2_fS2_fjLj8192ELj1ELj1ELj8ELj16ENS_18Kernel_traits_baseILj8192ES2_S2_fS2_fjLj256EEEEELb0ELb1ELb0ELb1EEEvNS_9FwdParamsE)
        /*0578*/ 	.word	0x00000080


	//----- nvinfo : EIATTR_FRAME_SIZE
	.align		4
.L_242:
        /*057c*/ 	.byte	0x04, 0x11
        /*057e*/ 	.short	(.L_244 - .L_243)
	.align		4
.L_243:
        /*0580*/ 	.word	index@(_ZN10layer_norm13ln_fwd_kernelINS_13Kernel_traitsI6__halfS2_fS2_fjLj8192ELj1ELj1ELj8ELj16ENS_18Kernel_traits_baseILj8192ES2_S2_fS2_fjLj256EEEEELb0ELb1ELb0ELb1EEEvNS_9FwdParamsE)
        /*0584*/ 	.word	0x00000000


	//----- nvinfo : EIATTR_REGCOUNT
	.align		4
.L_244:
        /*0588*/ 	.byte	0x04, 0x2f
        /*058a*/ 	.short	(.L_246 - .L_245)
	.align		4
.L_245:
        /*058c*/ 	.word	index@(_ZN10layer_norm13ln_fwd_kernelINS_13Kernel_traitsI6__halfS2_fS2_fjLj8192ELj1ELj1ELj8ELj16ENS_18Kernel_traits_baseILj8192ES2_S2_fS2_fjLj256EEEEELb0ELb1ELb0ELb0EEEvNS_9FwdParamsE)
        /*0590*/ 	.word	0x00000079


	//----- nvinfo : EIATTR_FRAME_SIZE
	.align		4
.L_246:
        /*0594*/ 	.byte	0x04, 0x11
        /*0596*/ 	.short	(.L_248 - .L_247)
	.align		4
.L_247:
        /*0598*/ 	.word	index@(_ZN10layer_norm13ln_fwd_kernelINS_13Kernel_traitsI6__halfS2_fS2_fjLj8192ELj1ELj1ELj8ELj16ENS_18Kernel_traits_baseILj8192ES2_S2_fS2_fjLj256EEEEELb0ELb1ELb0ELb0EEEvNS_9FwdParamsE)
        /*059c*/ 	.word	0x00000000


	//----- nvinfo : EIATTR_REGCOUNT
	.align		4
.L_248:
        /*05a0*/ 	.byte	0x04, 0x2f
        /*05a2*/ 	.short	(.L_250 - .L_249)
	.align		4
.L_249:
        /*05a4*/ 	.word	index@(_ZN10layer_norm13ln_fwd_kernelINS_13Kernel_traitsI6__halfS2_fS2_fjLj8192ELj1ELj1ELj8ELj16ENS_18Kernel_traits_baseILj8192ES2_S2_fS2_fjLj256EEEEELb0ELb0ELb1ELb1EEEvNS_9FwdParamsE)
        /*05a8*/ 	.word	0x00000050


	//----- nvinfo : EIATTR_FRAME_SIZE
	.align		4
.L_250:
        /*05ac*/ 	.byte	0x04, 0x11
        /*05ae*/ 	.short	(.L_252 - .L_251)
	.align		4
.L_251:
        /*05b0*/ 	.word	index@(_ZN10layer_norm13ln_fwd_kernelINS_13Kernel_traitsI6__halfS2_fS2_fjLj8192ELj1ELj1ELj8ELj16ENS_18Kernel_traits_baseILj8192ES2_S2_fS2_fjLj256EEEEELb0ELb0ELb1ELb1EEEvNS_9FwdParamsE)
        /*05b4*/ 	.word	0x00000000


	//----- nvinfo : EIATTR_REGCOUNT
	.align		4
.L_252:
        /*05b8*/ 	.byte	0x04, 0x2f
        /*05ba*/ 	.short	(.L_254 - .L_253)
	.align		4
.L_253:
        /*05bc*/ 	.word	index@(_ZN10layer_norm13ln_fwd_kernelINS_13Kernel_traitsI6__halfS2_fS2_fjLj8192ELj1ELj1ELj8ELj16ENS_18Kernel_traits_baseILj8192ES2_S2_fS2_fjLj256EEEEELb0ELb0ELb1ELb0EEEvNS_9FwdParamsE)
        /*05c0*/ 	.word	0x0000005b


	//----- nvinfo : EIATTR_FRAME_SIZE
	.align		4
.L_254:
        /*05c4*/ 	.byte	0x04, 0x11
        /*05c6*/ 	.short	(.L_256 - .L_255)
	.align		4
.L_255:
        /*05c8*/ 	.word	index@(_ZN10layer_norm13ln_fwd_kernelINS_13Kernel_traitsI6__halfS2_fS2_fjLj8192ELj1ELj1ELj8ELj16ENS_18Kernel_traits_baseILj8192ES2_S2_fS2_fjLj256EEEEELb0ELb0ELb1ELb0EEEvNS_9FwdParamsE)
        /*05cc*/ 	.word	0x00000000


	//----- nvinfo : EIATTR_REGCOUNT
	.align		4
.L_256:
        /*05d0*/ 	.byte	0x04, 0x2f
        /*05d2*/ 	.short	(.L_258 - .L_257)
	.align		4
.L_257:
        /*05d4*/ 	.word	index@(_ZN10layer_norm13ln_fwd_kernelINS_13Kernel_traitsI6__halfS2_fS2_fjLj8192ELj1ELj1ELj8ELj16ENS_18Kernel_traits_baseILj8192ES2_S2_fS2_fjLj256EEEEELb0ELb0ELb0ELb1EEEvNS_9FwdParamsE)
        /*05d8*/ 	.word	0x0000005e


	//----- nvinfo : EIATTR_FRAME_SIZE
	.align		4
.L_258:
        /*05dc*/ 	.byte	0x04, 0x11
        /*05de*/ 	.short	(.L_260 - .L_259)
	.align		4
.L_259:
        /*05e0*/ 	.word	index@(_ZN10layer_norm13ln_fwd_kernelINS_13Kernel_traitsI6__halfS2_fS2_fjLj8192ELj1ELj1ELj8ELj16ENS_18Kernel_traits_baseILj8192ES2_S2_fS2_fjLj256EEEEELb0ELb0ELb0ELb1EEEvNS_9FwdParamsE)
        /*05e4*/ 	.word	0x00000000


	//----- nvinfo : EIATTR_REGCOUNT
	.align		4
.L_260:
        /*05e8*/ 	.byte	0x04, 0x2f
        /*05ea*/ 	.short	(.L_262 - .L_261)
	.align		4
.L_261:
        /*05ec*/ 	.word	index@(_ZN10layer_norm13ln_fwd_kernelINS_13Kernel_traitsI6__halfS2_fS2_fjLj8192ELj1ELj1ELj8ELj16ENS_18Kernel_traits_baseILj8192ES2_S2_fS2_fjLj256EEEEELb0ELb0ELb0ELb0EEEvNS_9FwdParamsE)
        /*05f0*/ 	.word	0x0000005a


	//----- nvinfo : EIATTR_FRAME_SIZE
	.align		4
.L_262:
        /*05f4*/ 	.byte	0x04, 0x11
        /*05f6*/ 	.short	(.L_264 - .L_263)
	.align		4
.L_263:
        /*05f8*/ 	.word	index@(_ZN10layer_norm13ln_fwd_kernelINS_13Kernel_traitsI6__halfS2_fS2_fjLj8192ELj1ELj1ELj8ELj16ENS_18Kernel_traits_baseILj8192ES2_S2_fS2_fjLj256EEEEELb0ELb0ELb0ELb0EEEvNS_9FwdParamsE)
        /*05fc*/ 	.word	0x00000000


	//----- nvinfo : EIATTR_REGCOUNT
	.align		4
.L_264:
        /*0600*/ 	.byte	0x04, 0x2f
        /*0602*/ 	.short	(.L_266 - .L_265)
	.align		4
.L_265:
        /*0604*/ 	.word	index@(_ZN10layer_norm13ln_fwd_kernelINS_13Kernel_traitsIf6__halfS2_S2_fjLj8192ELj1ELj1ELj8ELj16ENS_18Kernel_traits_baseILj8192EfS2_S2_S2_fjLj256EEEEELb1ELb1ELb1ELb1EEEvNS_9FwdParamsE)
        /*0608*/ 	.word	0x000000ce


	//----- nvinfo : EIATTR_FRAME_SIZE
	.align		4
.L_266:
        /*060c*/ 	.byte	0x04, 0x11
        /*060e*/ 	.short	(.L_268 - .L_267)
	.align		4
.L_267:
        /*0610*/ 	.word	index@(_ZN10layer_norm13ln_fwd_kernelINS_13Kernel_traitsIf6__halfS2_S2_fjLj8192ELj1ELj1ELj8ELj16ENS_18Kernel_traits_baseILj8192EfS2_S2_S2_fjLj256EEEEELb1ELb1ELb1ELb1EEEvNS_9FwdParamsE)
        /*0614*/ 	.word	0x00000000


	//----- nvinfo : EIATTR_REGCOUNT
	.align		4
.L_268:
        /*0618*/ 	.byte	0x04, 0x2f
        /*061a*/ 	.short	(.L_270 - .L_269)
	.align		4
.L_269:
        /*061c*/ 	.word	index@(_ZN10layer_norm13ln_fwd_kernelINS_13Kernel_traitsIf6__halfS2_S2_fjLj8192ELj1ELj1ELj8ELj16ENS_18Kernel_traits_baseILj8192EfS2_S2_S2_fjLj256EEEEELb1ELb1ELb1ELb0EEEvNS_9FwdParamsE)
        /*0620*/ 	.word	0x000000ca


	//----- nvinfo : EIATTR_FRAME_SIZE
	.align		4
.L_270:
        /*0624*/ 	.byte	0x04, 0x11
        /*0626*/ 	.short	(.L_272 - .L_271)
	.align		4
.L_271:
        /*0628*/ 	.word	index@(_ZN10layer_norm13ln_fwd_kernelINS_13Kernel_traitsIf6__halfS2_S2_fjLj8192ELj1ELj1ELj8ELj16ENS_18Kernel_traits_baseILj8192EfS2_S2_S2_fjLj256EEEEELb1ELb1ELb1ELb0EEEvNS_9FwdParamsE)
        /*062c*/ 	.word	0x00000000


	//----- nvinfo : EIATTR_REGCOUNT
	.align		4
.L_272:
        /*0630*/ 	.byte	0x04, 0x2f
        /*0632*/ 	.short	(.L_274 - .L_273)
	.align		4
.L_273:
        /*0634*/ 	.word	index@(_ZN10layer_norm13ln_fwd_kernelINS_13Kernel_traitsIf6__halfS2_S2_fjLj8192ELj1ELj1ELj8ELj16ENS_18Kernel_traits_baseILj8192EfS2_S2_S2_fjLj256EEEEELb1ELb1ELb0ELb1EEEvNS_9FwdParamsE)
        /*0638*/ 	.word	0x000000cc


	//----- nvinfo : EIATTR_FRAME_SIZE
	.align		4
.L_274:
        /*063c*/ 	.byte	0x04, 0x11
        /*063e*/ 	.short	(.L_276 - .L_275)
	.align		4
.L_275:
        /*0640*/ 	.word	index@(_ZN10layer_norm13ln_fwd_kernelINS_13Kernel_traitsIf6__halfS2_S2_fjLj8192ELj1ELj1ELj8ELj16ENS_18Kernel_traits_baseILj8192EfS2_S2_S2_fjLj256EEEEELb1ELb1ELb0ELb1EEEvNS_9FwdParamsE)
        /*0644*/ 	.word	0x00000000


	//----- nvinfo : EIATTR_REGCOUNT
	.align		4
.L_276:
        /*0648*/ 	.byte	0x04, 0x2f
        /*064a*/ 	.short	(.L_278 - .L_277)
	.align		4
.L_277:
        /*064c*/ 	.word	index@(_ZN10layer_norm13ln_fwd_kernelINS_13Kernel_traitsIf6__halfS2_S2_fjLj8192ELj1ELj1ELj8ELj16ENS_18Kernel_traits_baseILj8192EfS2_S2_S2_fjLj256EEEEELb1ELb1ELb0ELb0EEEvNS_9FwdParamsE)
        /*0650*/ 	.word	0x000000c6


	//----- nvinfo : EIATTR_FRAME_SIZE
	.align		4
.L_278:
        /*0654*/ 	.byte	0x04, 0x11
        /*0656*/ 	.short	(.L_280 - .L_279)
	.align		4
.L_279:
        /*0658*/ 	.word	index@(_ZN10layer_norm13ln_fwd_kernelINS_13Kernel_traitsIf6__halfS2_S2_fjLj8192ELj1ELj1ELj8ELj16ENS_18Kernel_traits_baseILj8192EfS2_S2_S2_fjLj256EEEEELb1ELb1ELb0ELb0EEEvNS_9FwdParamsE)
        /*065c*/ 	.word	0x00000000


	//----- nvinfo : EIATTR_REGCOUNT
	.align		4
.L_280:
        /*0660*/ 	.byte	0x04, 0x2f
        /*0662*/ 	.short	(.L_282 - .L_281)
	.align		4
.L_281:
        /*0664*/ 	.word	index@(_ZN10layer_norm13ln_fwd_kernelINS_13Kernel_traitsIf6__halfS2_S2_fjLj8192ELj1ELj1ELj8ELj16ENS_18Kernel_traits_baseILj8192EfS2_S2_S2_fjLj256EEEEELb1ELb0ELb1ELb1EEEvNS_9FwdParamsE)
        /*0668*/ 	.word	0x000000aa


	//----- nvinfo : EIATTR_FRAME_SIZE
	.align		4
.L_282:
        /*066c*/ 	.byte	0x04, 0x11
        /*066e*/ 	.short	(.L_284 - .L_283)
	.align		4
.L_283:
        /*0670*/ 	.word	index@(_ZN10layer_norm13ln_fwd_kernelINS_13Kernel_traitsIf6__halfS2_S2_fjLj8192ELj1ELj1ELj8ELj16ENS_18Kernel_traits_baseILj8192EfS2_S2_S2_fjLj256EEEEELb1ELb0ELb1ELb1EEEvNS_9FwdParamsE)
        /*0674*/ 	.word	0x00000000


	//----- nvinfo : EIATTR_REGCOUNT
	.align		4
.L_284:
        /*0678*/ 	.byte	0x04, 0x2f
        /*067a*/ 	.short	(.L_286 - .L_285)
	.align		4
.L_285:
        /*067c*/ 	.word	index@(_ZN10layer_norm13ln_fwd_kernelINS_13Kernel_traitsIf6__halfS2_S2_fjLj8192ELj1ELj1ELj8ELj16ENS_18Kernel_traits_baseILj8192EfS2_S2_S2_fjLj256EEEEELb1ELb0ELb1ELb0EEEvNS_9FwdParamsE)
        /*0680*/ 	.word	0x000000b0


	//----- nvinfo : EIATTR_FRAME_SIZE
	.align		4
.L_286:
        /*0684*/ 	.byte	0x04, 0x11
        /*0686*/ 	.short	(.L_288 - .L_287)
	.align		4
.L_287:
        /*0688*/ 	.word	index@(_ZN10layer_norm13ln_fwd_kernelINS_13Kernel_traitsIf6__halfS2_S2_fjLj8192ELj1ELj1ELj8ELj16ENS_18Kernel_traits_baseILj8192EfS2_S2_S2_fjLj256EEEEELb1ELb0ELb1ELb0EEEvNS_9FwdParamsE)
        /*068c*/ 	.word	0x00000000


	//----- nvinfo : EIATTR_REGCOUNT
	.align		4
.L_288:
        /*0690*/ 	.byte	0x04, 0x2f
        /*0692*/ 	.short	(.L_290 - .L_289)
	.align		4
.L_289:
        /*0694*/ 	.word	index@(_ZN10layer_norm13ln_fwd_kernelINS_13Kernel_traitsIf6__halfS2_S2_fjLj8192ELj1ELj1ELj8ELj16ENS_18Kernel_traits_baseILj8192EfS2_S2_S2_fjLj256EEEEELb1ELb0ELb0ELb1EEEvNS_9FwdParamsE)
        /*0698*/ 	.word	0x00000080


	//----- nvinfo : EIATTR_FRAME_SIZE
	.align		4
.L_290:
        /*069c*/ 	.byte	0x04, 0x11
        /*069e*/ 	.short	(.L_292 - .L_291)
	.align		4
.L_291:
        /*06a0*/ 	.word	index@(_ZN10layer_norm13ln_fwd_kernelINS_13Kernel_traitsIf6__halfS2_S2_fjLj8192ELj1ELj1ELj8ELj16ENS_18Kernel_traits_baseILj8192EfS2_S2_S2_fjLj256EEEEELb1ELb0ELb0ELb1EEEvNS_9FwdParamsE)
        /*06a4*/ 	.word	0x00000010


	//----- nvinfo : EIATTR_REGCOUNT
	.align		4
.L_292:
        /*06a8*/ 	.byte	0x04, 0x2f
        /*06aa*/ 	.short	(.L_294 - .L_293)
	.align		4
.L_293:
        /*06ac*/ 	.word	index@(_ZN10layer_norm13ln_fwd_kernelINS_13Kernel_traitsIf6__halfS2_S2_fjLj8192ELj1ELj1ELj8ELj16ENS_18Kernel_traits_baseILj8192EfS2_S2_S2_fjLj256EEEEELb1ELb0ELb0ELb0EEEvNS_9FwdParamsE)
        /*06b0*/ 	.word	0x00000080


	//----- nvinfo : EIATTR_FRAME_SIZE
	.align		4
.L_294:
        /*06b4*/ 	.byte	0x04, 0x11
        /*06b6*/ 	.short	(.L_296 - .L_295)
	.align		4
.L_295:
        /*06b8*/ 	.word	index@(_ZN10layer_norm13ln_fwd_kernelINS_13Kernel_traitsIf6__halfS2_S2_fjLj8192ELj1ELj1ELj8ELj16ENS_18Kernel_traits_baseILj8192EfS2_S2_S2_fjLj256EEEEELb1ELb0ELb0ELb0EEEvNS_9FwdParamsE)
        /*06bc*/ 	.word	0x00000010


	//----- nvinfo : EIATTR_REGCOUNT
	.align		4
.L_296:
        /*06c0*/ 	.byte	0x04, 0x2f
        /*06c2*/ 	.short	(.L_298 - .L_297)
	.align		4
.L_297:
        /*06c4*/ 	.word	index@(_ZN10layer_norm13ln_fwd_kernelINS_13Kernel_traitsIf6__halfS2_S2_fjLj8192ELj1ELj1ELj8ELj16ENS_18Kernel_traits_baseILj8192EfS2_S2_S2_fjLj256EEEEELb0ELb1ELb1ELb1EEEvNS_9FwdParamsE)
        /*06c8*/ 	.word	0x000000bc


	//----- nvinfo : EIATTR_FRAME_SIZE
	.align		4
.L_298:
        /*06cc*/ 	.byte	0x04, 0x11
        /*06ce*/ 	.short	(.L_300 - .L_299)
	.align		4
.L_299:
        /*06d0*/ 	.word	index@(_ZN10layer_norm13ln_fwd_kernelINS_13Kernel_traitsIf6__halfS2_S2_fjLj8192ELj1ELj1ELj8ELj16ENS_18Kernel_traits_baseILj8192EfS2_S2_S2_fjLj256EEEEELb0ELb1ELb1ELb1EEEvNS_9FwdParamsE)
        /*06d4*/ 	.word	0x00000000


	//----- nvinfo : EIATTR_REGCOUNT
	.align		4
.L_300:
        /*06d8*/ 	.byte	0x04, 0x2f
        /*06da*/ 	.short	(.L_302 - .L_301)
	.align		4
.L_301:
        /*06dc*/ 	.word	index@(_ZN10layer_norm13ln_fwd_kernelINS_13Kernel_traitsIf6__halfS2_S2_fjLj8192ELj1ELj1ELj8ELj16ENS_18Kernel_traits_baseILj8192EfS2_S2_S2_fjLj256EEEEELb0ELb1ELb1ELb0EEEvNS_9FwdParamsE)
        /*06e0*/ 	.word	0x000000c2


	//----- nvinfo : EIATTR_FRAME_SIZE
	.align		4
.L_302:
        /*06e4*/ 	.byte	0x04, 0x11
        /*06e6*/ 	.short	(.L_304 - .L_303)
	.align		4
.L_303:
        /*06e8*/ 	.word	index@(_ZN10layer_norm13ln_fwd_kernelINS_13Kernel_traitsIf6__halfS2_S2_fjLj8192ELj1ELj1ELj8ELj16ENS_18Kernel_traits_baseILj8192EfS2_S2_S2_fjLj256EEEEELb0ELb1ELb1ELb0EEEvNS_9FwdParamsE)
        /*06ec*/ 	.word	0x00000000


	//----- nvinfo : EIATTR_REGCOUNT
	.align		4
.L_304:
        /*06f0*/ 	.byte	0x04, 0x2f
        /*06f2*/ 	.short	(.L_306 - .L_305)
	.align		4
.L_305:
        /*06f4*/ 	.word	index@(_ZN10layer_norm13ln_fwd_kernelINS_13Kernel_traitsIf6__halfS2_S2_fjLj8192ELj1ELj1ELj8ELj16ENS_18Kernel_traits_baseILj8192EfS2_S2_S2_fjLj256EEEEELb0ELb1ELb0ELb1EEEvNS_9FwdParamsE)
        /*06f8*/ 	.word	0x0000009e


	//----- nvinfo : EIATTR_FRAME_SIZE
	.align		4
.L_306:
        /*06fc*/ 	.byte	0x04, 0x11
        /*06fe*/ 	.short	(.L_308 - .L_307)
	.align		4
.L_307:
        /*0700*/ 	.word	index@(_ZN10layer_norm13ln_fwd_kernelINS_13Kernel_traitsIf6__halfS2_S2_fjLj8192ELj1ELj1ELj8ELj16ENS_18Kernel_traits_baseILj8192EfS2_S2_S2_fjLj256EEEEELb0ELb1ELb0ELb1EEEvNS_9FwdParamsE)
        /*0704*/ 	.word	0x00000000


	//----- nvinfo : EIATTR_REGCOUNT
	.align		4
.L_308:
        /*0708*/ 	.byte	0x04, 0x2f
        /*070a*/ 	.short	(.L_310 - .L_309)
	.align		4
.L_309:
        /*070c*/ 	.word	index@(_ZN10layer_norm13ln_fwd_kernelINS_13Kernel_traitsIf6__halfS2_S2_fjLj8192ELj1ELj1ELj8ELj16ENS_18Kernel_traits_baseILj8192EfS2_S2_S2_fjLj256EEEEELb0ELb1ELb0ELb0EEEvNS_9FwdParamsE)
        /*0710*/ 	.word	0x0000009e


	//----- nvinfo : EIATTR_FRAME_SIZE
	.align		4
.L_310:
        /*0714*/ 	.byte	0x04, 0x11
        /*0716*/ 	.short	(.L_312 - .L_311)
	.align		4
.L_311:
        /*0718*/ 	.word	index@(_ZN10layer_norm13ln_fwd_kernelINS_13Kernel_traitsIf6__halfS2_S2_fjLj8192ELj1ELj1ELj8ELj16ENS_18Kernel_traits_baseILj8192EfS2_S2_S2_fjLj256EEEEELb0ELb1ELb0ELb0EEEvNS_9FwdParamsE)
        /*071c*/ 	.word	0x00000000


	//----- nvinfo : EIATTR_REGCOUNT
	.align		4
.L_312:
        /*0720*/ 	.byte	0x04, 0x2f
        /*0722*/ 	.short	(.L_314 - .L_313)
	.align		4
.L_313:
        /*0724*/ 	.word	index@(_ZN10layer_norm13ln_fwd_kernelINS_13Kernel_traitsIf6__halfS2_S2_fjLj8192ELj1ELj1ELj8ELj16ENS_18Kernel_traits_baseILj8192EfS2_S2_S2_fjLj256EEEEELb0ELb0ELb1ELb1EEEvNS_9FwdParamsE)
        /*0728*/ 	.word	0x00000080


	//----- nvinfo : EIATTR_FRAME_SIZE
	.align		4
.L_314:
        /*072c*/ 	.byte	0x04, 0x11
        /*072e*/ 	.short	(.L_316 - .L_315)
	.align		4
.L_315:
        /*0730*/ 	.word	index@(_ZN10layer_norm13ln_fwd_kernelINS_13Kernel_traitsIf6__halfS2_S2_fjLj8192ELj1ELj1ELj8ELj16ENS_18Kernel_traits_baseILj8192EfS2_S2_S2_fjLj256EEEEELb0ELb0ELb1ELb1EEEvNS_9FwdParamsE)
        /*0734*/ 	.word	0x00000000


	//----- nvinfo : EIATTR_REGCOUNT
	.align		4
.L_316:
        /*0738*/ 	.byte	0x04, 0x2f
        /*073a*/ 	.short	(.L_318 - .L_317)
	.align		4
.L_317:
        /*073c*/ 	.word	index@(_ZN10layer_norm13ln_fwd_kernelINS_13Kernel_traitsIf6__halfS2_S2_fjLj8192ELj1ELj1ELj8ELj16ENS_18Kernel_traits_baseILj8192EfS2_S2_S2_fjLj256EEEEELb0ELb0ELb1ELb0EEEvNS_9FwdParamsE)
        /*0740*/ 	.word	0x00000080


	//----- nvinfo : EIATTR_FRAME_SIZE
	.align		4
.L_318:
        /*0744*/ 	.byte	0x04, 0x11
        /*0746*/ 	.short	(.L_320 - .L_319)
	.align		4
.L_319:
        /*0748*/ 	.word	index@(_ZN10layer_norm13ln_fwd_kernelINS_13Kernel_traitsIf6__halfS2_S2_fjLj8192ELj1ELj1ELj8ELj16ENS_18Kernel_traits_baseILj8192EfS2_S2_S2_fjLj256EEEEELb0ELb0ELb1ELb0EEEvNS_9FwdParamsE)
        /*074c*/ 	.word	0x00000000


	//----- nvinfo : EIATTR_REGCOUNT
	.align		4
.L_320:
        /*0750*/ 	.byte	0x04, 0x2f
        /*0752*/ 	.short	(.L_322 - .L_321)
	.align		4
.L_321:
        /*0754*/ 	.word	index@(_ZN10layer_norm13ln_fwd_kernelINS_13Kernel_traitsIf6__halfS2_S2_fjLj8192ELj1ELj1ELj8ELj16ENS_18Kernel_traits_baseILj8192EfS2_S2_S2_fjLj256EEEEELb0ELb0ELb0ELb1EEEvNS_9FwdParamsE)
        /*0758*/ 	.word	0x0000007b


	//----- nvinfo : EIATTR_FRAME_SIZE
	.align		4
.L_322:
        /*075c*/ 	.byte	0x04, 0x11
        /*075e*/ 	.short	(.L_324 - .L_323)
	.align		4
.L_323:
        /*0760*/ 	.word	index@(_ZN10layer_norm13ln_fwd_kernelINS_13Kernel_traitsIf6__halfS2_S2_fjLj8192ELj1ELj1ELj8ELj16ENS_18Kernel_traits_baseILj8192EfS2_S2_S2_fjLj256EEEEELb0ELb0ELb0ELb1EEEvNS_9FwdParamsE)
        /*0764*/ 	.word	0x00000000


	//----- nvinfo : EIATTR_REGCOUNT
	.align		4
.L_324:
        /*0768*/ 	.byte	0x04, 0x2f
        /*076a*/ 	.short	(.L_326 - .L_325)
	.align		4
.L_325:
        /*076c*/ 	.word	index@(_ZN10layer_norm13ln_fwd_kernelINS_13Kernel_traitsIf6__halfS2_S2_fjLj8192ELj1ELj1ELj8ELj16ENS_18Kernel_traits_baseILj8192EfS2_S2_S2_fjLj256EEEEELb0ELb0ELb0ELb0EEEvNS_9FwdParamsE)
        /*0770*/ 	.word	0x0000007d


	//----- nvinfo : EIATTR_FRAME_SIZE
	.align		4
.L_326:
        /*0774*/ 	.byte	0x04, 0x11
        /*0776*/ 	.short	(.L_328 - .L_327)
	.align		4
.L_327:
        /*0778*/ 	.word	index@(_ZN10layer_norm13ln_fwd_kernelINS_13Kernel_traitsIf6__halfS2_S2_fjLj8192ELj1ELj1ELj8ELj16ENS_18Kernel_traits_baseILj8192EfS2_S2_S2_fjLj256EEEEELb0ELb0ELb0ELb0EEEvNS_9FwdParamsE)
        /*077c*/ 	.word	0x00000000


	//----- nvinfo : EIATTR_REGCOUNT
	.align		4
.L_328:
        /*0780*/ 	.byte	0x04, 0x2f
        /*0782*/ 	.short	(.L_330 - .L_329)
	.align		4
.L_329:
        /*0784*/ 	.word	index@(_ZN10layer_norm13ln_fwd_kernelINS_13Kernel_traitsIf13__nv_bfloat16fS2_fjLj8192ELj1ELj1ELj8ELj16ENS_18Kernel_traits_baseILj8192EfS2_fS2_fjLj256EEEEELb1ELb1ELb1ELb1EEEvNS_9FwdParamsE)
        /*0788*/ 	.word	0x000000bc


	//----- nvinfo : EIATTR_FRAME_SIZE
	.align		4
.L_330:
        /*078c*/ 	.byte	0x04, 0x11
        /*078e*/ 	.short	(.L_332 - .L_331)
	.align		4
.L_331:
        /*0790*/ 	.word	index@(_ZN10layer_norm13ln_fwd_kernelINS_13Kernel_traitsIf13__nv_bfloat16fS2_fjLj8192ELj1ELj1ELj8ELj16ENS_18Kernel_traits_baseILj8192EfS2_fS2_fjLj256EEEEELb1ELb1ELb1ELb1EEEvNS_9FwdParamsE)
        /*0794*/ 	.word	0x00000000


	//----- nvinfo : EIATTR_REGCOUNT
	.align		4
.L_332:
        /*0798*/ 	.byte	0x04, 0x2f
        /*079a*/ 	.short	(.L_334 - .L_333)
	.align		4
.L_333:
        /*079c*/ 	.word	index@(_ZN10layer_norm13ln_fwd_kernelINS_13Kernel_traitsIf13__nv_bfloat16fS2_fjLj8192ELj1ELj1ELj8ELj16ENS_18Kernel_traits_baseILj8192EfS2_fS2_fjLj256EEEEELb1ELb1ELb1ELb0EEEvNS_9FwdParamsE)
        /*07a0*/ 	.word	0x000000ba


	//----- nvinfo : EIATTR_FRAME_SIZE
	.align		4
.L_334:
        /*07a4*/ 	.byte	0x04, 0x11
        /*07a6*/ 	.short	(.L_336 - .L_335)
	.align		4
.L_335:
        /*07a8*/ 	.word	index@(_ZN10layer_norm13ln_fwd_kernelINS_13Kernel_traitsIf13__nv_bfloat16fS2_fjLj8192ELj1ELj1ELj8ELj16ENS_18Kernel_traits_baseILj8192EfS2_fS2_fjLj256EEEEELb1ELb1ELb1ELb0EEEvNS_9FwdParamsE)
        /*07ac*/ 	.word	0x00000000


	//----- nvinfo : EIATTR_REGCOUNT
	.align		4
.L_336:
        /*07b0*/ 	.byte	0x04, 0x2f
        /*07b2*/ 	.short	(.L_338 - .L_337)
	.align		4
.L_337:
        /*07b4*/ 	.word	index@(_ZN10layer_norm13ln_fwd_kernelINS_13Kernel_traitsIf13__nv_bfloat16fS2_fjLj8192ELj1ELj1ELj8ELj16ENS_18Kernel_traits_baseILj8192EfS2_fS2_fjLj256EEEEELb1ELb1ELb0ELb1EEEvNS_9FwdParamsE)
        /*07b8*/ 	.word	0x000000ca


	//----- nvinfo : EIATTR_FRAME_SIZE
	.align		4
.L_338:
        /*07bc*/ 	.byte	0x04, 0x11
        /*07be*/ 	.short	(.L_340 - .L_339)
	.align		4
.L_339:
        /*07c0*/ 	.word	index@(_ZN10layer_norm13ln_fwd_kernelINS_13Kernel_traitsIf13__nv_bfloat16fS2_fjLj8192ELj1ELj1ELj8ELj16ENS_18Kernel_traits_baseILj8192EfS2_fS2_fjLj256EEEEELb1ELb1ELb0ELb1EEEvNS_9FwdParamsE)
        /*07c4*/ 	.word	0x00000000


	//----- nvinfo : EIATTR_REGCOUNT
	.align		4
.L_340:
        /*07c8*/ 	.byte	0x04, 0x2f
        /*07ca*/ 	.short	(.L_342 - .L_341)
	.align		4
.L_341:
        /*07cc*/ 	.word	index@(_ZN10layer_norm13ln_fwd_kernelINS_13Kernel_traitsIf13__nv_bfloat16fS2_fjLj8192ELj1ELj1ELj8ELj16ENS_18Kernel_traits_baseILj8192EfS2_fS2_fjLj256EEEEELb1ELb1ELb0ELb0EEEvNS_9FwdParamsE)
        /*07d0*/ 	.word	0x000000ae


	//----- nvinfo : EIATTR_FRAME_SIZE
	.align		4
.L_342:
        /*07d4*/ 	.byte	0x04, 0x11
        /*07d6*/ 	.short	(.L_344 - .L_343)
	.align		4
.L_343:
        /*07d8*/ 	.word	index@(_ZN10layer_norm13ln_fwd_kernelINS_13Kernel_traitsIf13__nv_bfloat16fS2_fjLj8192ELj1ELj1ELj8ELj16ENS_18Kernel_traits_baseILj8192EfS2_fS2_fjLj256EEEEELb1ELb1ELb0ELb0EEEvNS_9FwdParamsE)
        /*07dc*/ 	.word	0x00000000


	//----- nvinfo : EIATTR_REGCOUNT
	.align		4
.L_344:
        /*07e0*/ 	.byte	0x04, 0x2f
        /*07e2*/ 	.short	(.L_346 - .L_345)
	.align		4
.L_345:
        /*07e4*/ 	.word	index@(_ZN10layer_norm13ln_fwd_kernelINS_13Kernel_traitsIf13__nv_bfloat16fS2_fjLj8192ELj1ELj1ELj8ELj16ENS_18Kernel_traits_baseILj8192EfS2_fS2_fjLj256EEEEELb1ELb0ELb1ELb1EEEvNS_9FwdParamsE)
        /*07e8*/ 	.word	0x00000080


	//----- nvinfo : EIATTR_FRAME_SIZE
	.align		4
.L_346:
        /*07ec*/ 	.byte	0x04, 0x11
        /*07ee*/ 	.short	(.L_348 - .L_347)
	.align		4
.L_347:
        /*07f0*/ 	.word	index@(_ZN10layer_norm13ln_fwd_kernelINS_13Kernel_traitsIf13__nv_bfloat16fS2_fjLj8192ELj1ELj1ELj8ELj16ENS_18Kernel_traits_baseILj8192EfS2_fS2_fjLj256EEEEELb1ELb0ELb1ELb1EEEvNS_9FwdParamsE)
        /*07f4*/ 	.word	0x00000010


	//----- nvinfo : EIATTR_REGCOUNT
	.align		4
.L_348:
        /*07f8*/ 	.byte	0x04, 0x2f
        /*07fa*/ 	.short	(.L_350 - .L_349)
	.align		4
.L_349:
        /*07fc*/ 	.word	index@(_ZN10layer_norm13ln_fwd_kernelINS_13Kernel_traitsIf13__nv_bfloat16fS2_fjLj8192ELj1ELj1ELj8ELj16ENS_18Kernel_traits_baseILj8192EfS2_fS2_fjLj256EEEEELb1ELb0ELb1ELb0EEEvNS_9FwdParamsE)
        /*0800*/ 	.word	0x00000096


	//----- nvinfo : EIATTR_FRAME_SIZE
	.align		4
.L_350:
        /*0804*/ 	.byte	0x04, 0x11
        /*0806*/ 	.short	(.L_352 - .L_351)
	.align		4
.L_351:
        /*0808*/ 	.word	index@(_ZN10layer_norm13ln_fwd_kernelINS_13Kernel_traitsIf13__nv_bfloat16fS2_fjLj8192ELj1ELj1ELj8ELj16ENS_18Kernel_traits_baseILj8192EfS2_fS2_fjLj256EEEEELb1ELb0ELb1ELb0EEEvNS_9FwdParamsE)
        /*080c*/ 	.word	0x00000000


	//----- nvinfo : EIATTR_REGCOUNT
	.align		4
.L_352:
        /*0810*/ 	.byte	0x04, 0x2f
        /*0812*/ 	.short	(.L_354 - .L_353)
	.align		4
.L_353:
        /*0814*/ 	.word	index@(_ZN10layer_norm13ln_fwd_kernelINS_13Kernel_traitsIf13__nv_bfloat16fS2_fjLj8192ELj1ELj1ELj8ELj16ENS_18Kernel_traits_baseILj8192EfS2_fS2_fjLj256EEEEELb1ELb0ELb0ELb1EEEvNS_9FwdParamsE)
        /*0818*/ 	.word	0x00000080


	//----- nvinfo : EIATTR_FRAME_SIZE
	.align		4
.L_354:
        /*081c*/ 	.byte	0x04, 0x11
        /*081e*/ 	.short	(.L_356 - .L_355)
	.align		4
.L_355:
        /*0820*/ 	.word	index@(_ZN10layer_norm13ln_fwd_kernelINS_13Kernel_traitsIf13__nv_bfloat16fS2_fjLj8192ELj1ELj1ELj8ELj16ENS_18Kernel_traits_baseILj8192EfS2_fS2_fjLj256EEEEELb1ELb0ELb0ELb1EEEvNS_9FwdParamsE)
        /*0824*/ 	.word	0x00000000


	//----- nvinfo : EIATTR_REGCOUNT
	.align		4
.L_356:
        /*0828*/ 	.byte	0x04, 0x2f
        /*082a*/ 	.short	(.L_358 - .L_357)
	.align		4
.L_357:
        /*082c*/ 	.word	index@(_ZN10layer_norm13ln_fwd_kernelINS_13Kernel_traitsIf13__nv_bfloat16fS2_fjLj8192ELj1ELj1ELj8ELj16ENS_18Kernel_traits_baseILj8192EfS2_fS2_fjLj256EEEEELb1ELb0ELb0ELb0EEEvNS_9FwdParamsE)
        /*0830*/ 	.word	0x00000080


	//----- nvinfo : EIATTR_FRAME_SIZE
	.align		4
.L_358:
        /*0834*/ 	.byte	0x04, 0x11
        /*0836*/ 	.short	(.L_360 - .L_359)
	.align		4
.L_359:
        /*0838*/ 	.word	index@(_ZN10layer_norm13ln_fwd_kernelINS_13Kernel_traitsIf13__nv_bfloat16fS2_fjLj8192ELj1ELj1ELj8ELj16ENS_18Kernel_traits_baseILj8192EfS2_fS2_fjLj256EEEEELb1ELb0ELb0ELb0EEEvNS_9FwdParamsE)
        /*083c*/ 	.word	0x00000008


	//----- nvinfo : EIATTR_REGCOUNT
	.align		4
.L_360:
        /*0840*/ 	.byte	0x04, 0x2f
        /*0842*/ 	.short	(.L_362 - .L_361)
	.align		4
.L_361:
        /*0844*/ 	.word	index@(_ZN10layer_norm13ln_fwd_kernelINS_13Kernel_traitsIf13__nv_bfloat16fS2_fjLj8192ELj1ELj1ELj8ELj16ENS_18Kernel_traits_baseILj8192EfS2_fS2_fjLj256EEEEELb0ELb1ELb1ELb1EEEvNS_9FwdParamsE)
        /*0848*/ 	.word	0x000000aa


	//----- nvinfo : EIATTR_FRAME_SIZE
	.align		4
.L_362:
        /*084c*/ 	.byte	0x04, 0x11
        /*084e*/ 	.short	(.L_364 - .L_363)
	.align		4
.L_363:
        /*0850*/ 	.word	index@(_ZN10layer_norm13ln_fwd_kernelINS_13Kernel_traitsIf13__nv_bfloat16fS2_fjLj8192ELj1ELj1ELj8ELj16ENS_18Kernel_traits_baseILj8192EfS2_fS2_fjLj256EEEEELb0ELb1ELb1ELb1EEEvNS_9FwdParamsE)
        /*0854*/ 	.word	0x00000000


	//----- nvinfo : EIATTR_REGCOUNT
	.align		4
.L_364:
        /*0858*/ 	.byte	0x04, 0x2f
        /*085a*/ 	.short	(.L_366 - .L_365)
	.align		4
.L_365:
        /*085c*/ 	.word	index@(_ZN10layer_norm13ln_fwd_kernelINS_13Kernel_traitsIf13__nv_bfloat16fS2_fjLj8192ELj1ELj1ELj8ELj16ENS_18Kernel_traits_baseILj8192EfS2_fS2_fjLj256EEEEELb0ELb1ELb1ELb0EEEvNS_9FwdParamsE)
        /*0860*/ 	.word	0x000000a6


	//----- nvinfo : EIATTR_FRAME_SIZE
	.align		4
.L_366:
        /*0864*/ 	.byte	0x04, 0x11
        /*0866*/ 	.short	(.L_368 - .L_367)
	.align		4
.L_367:
        /*0868*/ 	.word	index@(_ZN10layer_norm13ln_fwd_kernelINS_13Kernel_traitsIf13__nv_bfloat16fS2_fjLj8192ELj1ELj1ELj8ELj16ENS_18Kernel_traits_baseILj8192EfS2_fS2_fjLj256EEEEELb0ELb1ELb1ELb0EEEvNS_9FwdParamsE)
        /*086c*/ 	.word	0x00000000


	//----- nvinfo : EIATTR_REGCOUNT
	.align		4
.L_368:
        /*0870*/ 	.byte	0x04, 0x2f
        /*0872*/ 	.short	(.L_370 - .L_369)
	.align		4
.L_369:
        /*0874*/ 	.word	index@(_ZN10layer_norm13ln_fwd_kernelINS_13Kernel_traitsIf13__nv_bfloat16fS2_fjLj8192ELj1ELj1ELj8ELj16ENS_18Kernel_traits_baseILj8192EfS2_fS2_fjLj256EEEEELb0ELb1ELb0ELb1EEEvNS_9FwdParamsE)
        /*0878*/ 	.word	0x000000c4


	//----- nvinfo : EIATTR_FRAME_SIZE
	.align		4
.L_370:
        /*087c*/ 	.byte	0x04, 0x11
        /*087e*/ 	.short	(.L_372 - .L_371)
	.align		4
.L_371:
        /*0880*/ 	.word	index@(_ZN10layer_norm13ln_fwd_kernelINS_13Kernel_traitsIf13__nv_bfloat16fS2_fjLj8192ELj1ELj1ELj8ELj16ENS_18Kernel_traits_baseILj8192EfS2_fS2_fjLj256EEEEELb0ELb1ELb0ELb1EEEvNS_9FwdParamsE)
        /*0884*/ 	.word	0x00000000


	//----- nvinfo : EIATTR_REGCOUNT
	.align		4
.L_372:
        /*0888*/ 	.byte	0x04, 0x2f
        /*088a*/ 	.short	(.L_374 - .L_373)
	.align		4
.L_373:
        /*088c*/ 	.word	index@(_ZN10layer_norm13ln_fwd_kernelINS_13Kernel_traitsIf13__nv_bfloat16fS2_fjLj8192ELj1ELj1ELj8ELj16ENS_18Kernel_traits_baseILj8192EfS2_fS2_fjLj256EEEEELb0ELb1ELb0ELb0EEEvNS_9FwdParamsE)
        /*0890*/ 	.word	0x000000a2


	//----- nvinfo : EIATTR_FRAME_SIZE
	.align		4
.L_374:
        /*0894*/ 	.byte	0x04, 0x11
        /*0896*/ 	.short	(.L_376 - .L_375)
	.align		4
.L_375:
        /*0898*/ 	.word	index@(_ZN10layer_norm13ln_fwd_kernelINS_13Kernel_traitsIf13__nv_bfloat16fS2_fjLj8192ELj1ELj1ELj8ELj16ENS_18Kernel_traits_baseILj8192EfS2_fS2_fjLj256EEEEELb0ELb1ELb0ELb0EEEvNS_9FwdParamsE)
        /*089c*/ 	.word	0x00000000


	//----- nvinfo : EIATTR_REGCOUNT
	.align		4
.L_376:
        /*08a0*/ 	.byte	0x04, 0x2f
        /*08a2*/ 	.short	(.L_378 - .L_377)
	.align		4
.L_377:
        /*08a4*/ 	.word	index@(_ZN10layer_norm13ln_fwd_kernelINS_13Kernel_traitsIf13__nv_bfloat16fS2_fjLj8192ELj1ELj1ELj8ELj16ENS_18Kernel_traits_baseILj8192EfS2_fS2_fjLj256EEEEELb0ELb0ELb1ELb1EEEvNS_9FwdParamsE)
        /*08a8*/ 	.word	0x00000080


	//----- nvinfo : EIATTR_FRAME_SIZE
	.align		4
.L_378:
        /*08ac*/ 	.byte	0x04, 0x11
        /*08ae*/ 	.short	(.L_380 - .L_379)
	.align		4
.L_379:
        /*08b0*/ 	.word	index@(_ZN10layer_norm13ln_fwd_kernelINS_13Kernel_traitsIf13__nv_bfloat16fS2_fjLj8192ELj1ELj1ELj8ELj16ENS_18Kernel_traits_baseILj8192EfS2_fS2_fjLj256EEEEELb0ELb0ELb1ELb1EEEvNS_9FwdParamsE)
        /*08b4*/ 	.word	0x00000000


	//----- nvinfo : EIATTR_REGCOUNT
	.align		4
.L_380:
        /*08b8*/ 	.byte	0x04, 0x2f
        /*08ba*/ 	.short	(.L_382 - .L_381)
	.align		4
.L_381:
        /*08bc*/ 	.word	index@(_ZN10layer_norm13ln_fwd_kernelINS_13Kernel_traitsIf13__nv_bfloat16fS2_fjLj8192ELj1ELj1ELj8ELj16ENS_18Kernel_traits_baseILj8192EfS2_fS2_fjLj256EEEEELb0ELb0ELb1ELb0EEEvNS_9FwdParamsE)
        /*08c0*/ 	.word	0x0000007c


	//----- nvinfo : EIATTR_FRAME_SIZE
	.align		4
.L_382:
        /*08c4*/ 	.byte	0x04, 0x11
        /*08c6*/ 	.short	(.L_384 - .L_383)
	.align		4
.L_383:
        /*08c8*/ 	.word	index@(_ZN10layer_norm13ln_fwd_kernelINS_13Kernel_traitsIf13__nv_bfloat16fS2_fjLj8192ELj1ELj1ELj8ELj16ENS_18Kernel_traits_baseILj8192EfS2_fS2_fjLj256EEEEELb0ELb0ELb1ELb0EEEvNS_9FwdParamsE)
        /*08cc*/ 	.word	0x00000000


	//----- nvinfo : EIATTR_REGCOUNT
	.align		4
.L_384:
        /*08d0*/ 	.byte	0x04, 0x2f
        /*08d2*/ 	.short	(.L_386 - .L_385)
	.align		4
.L_385:
        /*08d4*/ 	.word	index@(_ZN10layer_norm13ln_fwd_kernelINS_13Kernel_traitsIf13__nv_bfloat16fS2_fjLj8192ELj1ELj1ELj8ELj16ENS_18Kernel_traits_baseILj8192EfS2_fS2_fjLj256EEEEELb0ELb0ELb0ELb1EEEvNS_9FwdParamsE)
        /*08d8*/ 	.word	0x00000078


	//----- nvinfo : EIATTR_FRAME_SIZE
	.align		4
.L_386:
        /*08dc*/ 	.byte	0x04, 0x11
        /*08de*/ 	.short	(.L_388 - .L_387)
	.align		4
.L_387:
        /*08e0*/ 	.word	index@(_ZN10layer_norm13ln_fwd_kernelINS_13Kernel_traitsIf13__nv_bfloat16fS2_fjLj8192ELj1ELj1ELj8ELj16ENS_18Kernel_traits_baseILj8192EfS2_fS2_fjLj256EEEEELb0ELb0ELb0ELb1EEEvNS_9FwdParamsE)
        /*08e4*/ 	.word	0x00000000


	//----- nvinfo : EIATTR_REGCOUNT
	.align		4
.L_388:
        /*08e8*/ 	.byte	0x04, 0x2f
        /*08ea*/ 	.short	(.L_390 - .L_389)
	.align		4
.L_389:
        /*08ec*/ 	.word	index@(_ZN10layer_norm13ln_fwd_kernelINS_13Kernel_traitsIf13__nv_bfloat16fS2_fjLj8192ELj1ELj1ELj8ELj16ENS_18Kernel_traits_baseILj8192EfS2_fS2_fjLj256EEEEELb0ELb0ELb0ELb0EEEvNS_9FwdParamsE)
        /*08f0*/ 	.word	0x0000007c


	//----- nvinfo : EIATTR_FRAME_SIZE
	.align		4
.L_390:
        /*08f4*/ 	.byte	0x04, 0x11
        /*08f6*/ 	.short	(.L_392 - .L_391)
	.align		4
.L_391:
        /*08f8*/ 	.word	index@(_ZN10layer_norm13ln_fwd_kernelINS_13Kernel_traitsIf13__nv_bfloat16fS2_fjLj8192ELj1ELj1ELj8ELj16ENS_18Kernel_traits_baseILj8192EfS2_fS2_fjLj256EEEEELb0ELb0ELb0ELb0EEEvNS_9FwdParamsE)
        /*08fc*/ 	.word	0x00000000


	//----- nvinfo : EIATTR_REGCOUNT
	.align		4
.L_392:
        /*0900*/ 	.byte	0x04, 0x2f
        /*0902*/ 	.short	(.L_394 - .L_393)
	.align		4
.L_393:
        /*0904*/ 	.word	index@(_ZN10layer_norm13ln_fwd_kernelINS_13Kernel_traitsI13__nv_bfloat16S2_fS2_fjLj8192ELj1ELj1ELj8ELj16ENS_18Kernel_traits_baseILj8192ES2_S2_fS2_fjLj256EEEEELb1ELb1ELb1ELb1EEEvNS_9FwdParamsE)
        /*0908*/ 	.word	0x000000b7


	//----- nvinfo : EIATTR_FRAME_SIZE
	.align		4
.L_394:
        /*090c*/ 	.byte	0x04, 0x11
        /*090e*/ 	.short	(.L_396 - .L_395)
	.align		4
.L_395:
        /*0910*/ 	.word	index@(_ZN10layer_norm13ln_fwd_kernelINS_13Kernel_traitsI13__nv_bfloat16S2_fS2_fjLj8192ELj1ELj1ELj8ELj16ENS_18Kernel_traits_baseILj8192ES2_S2_fS2_fjLj256EEEEELb1ELb1ELb1ELb1EEEvNS_9FwdParamsE)
        /*0914*/ 	.word	0x00000000


	//----- nvinfo : EIATTR_REGCOUNT
	.align		4
.L_396:
        /*0918*/ 	.byte	0x04, 0x2f
        /*091a*/ 	.short	(.L_398 - .L_397)
	.align		4
.L_397:
        /*091c*/ 	.word	index@(_ZN10layer_norm13ln_fwd_kernelINS_13Kernel_traitsI13__nv_bfloat16S2_fS2_fjLj8192ELj1ELj1ELj8ELj16ENS_18Kernel_traits_baseILj8192ES2_S2_fS2_fjLj256EEEEELb1ELb1ELb1ELb0EEEvNS_9FwdParamsE)
        /*0920*/ 	.word	0x000000c1


	//----- nvinfo : EIATTR_FRAME_SIZE
	.align		4
.L_398:
        /*0924*/ 	.byte	0x04, 0x11
        /*0926*/ 	.short	(.L_400 - .L_399)
	.align		4
.L_399:
        /*0928*/ 	.word	index@(_ZN10layer_norm13ln_fwd_kernelINS_13Kernel_traitsI13__nv_bfloat16S2_fS2_fjLj8192ELj1ELj1ELj8ELj16ENS_18Kernel_traits_baseILj8192ES2_S2_fS2_fjLj256EEEEELb1ELb1ELb1ELb0EEEvNS_9FwdParamsE)
        /*092c*/ 	.word	0x00000000


	//----- nvinfo : EIATTR_REGCOUNT
	.align		4
.L_400:
        /*0930*/ 	.byte	0x04, 0x2f
        /*0932*/ 	.short	(.L_402 - .L_401)
	.align		4
.L_401:
        /*0934*/ 	.word	index@(_ZN10layer_norm13ln_fwd_kernelINS_13Kernel_traitsI13__nv_bfloat16S2_fS2_fjLj8192ELj1ELj1ELj8ELj16ENS_18Kernel_traits_baseILj8192ES2_S2_fS2_fjLj256EEEEELb1ELb1ELb0ELb1EEEvNS_9FwdParamsE)
        /*0938*/ 	.word	0x000000b0


	//----- nvinfo : EIATTR_FRAME_SIZE
	.align		4
.L_402:
        /*093c*/ 	.byte	0x04, 0x11
        /*093e*/ 	.short	(.L_404 - .L_403)
	.align		4
.L_403:
        /*0940*/ 	.word	index@(_ZN10layer_norm13ln_fwd_kernelINS_13Kernel_traitsI13__nv_bfloat16S2_fS2_fjLj8192ELj1ELj1ELj8ELj16ENS_18Kernel_traits_baseILj8192ES2_S2_fS2_fjLj256EEEEELb1ELb1ELb0ELb1EEEvNS_9FwdParamsE)
        /*0944*/ 	.word	0x00000000


	//----- nvinfo : EIATTR_REGCOUNT
	.align		4
.L_404:
        /*0948*/ 	.byte	0x04, 0x2f
        /*094a*/ 	.short	(.L_406 - .L_405)
	.align		4
.L_405:
        /*094c*/ 	.word	index@(_ZN10layer_norm13ln_fwd_kernelINS_13Kernel_traitsI13__nv_bfloat16S2_fS2_fjLj8192ELj1ELj1ELj8ELj16ENS_18Kernel_traits_baseILj8192ES2_S2_fS2_fjLj256EEEEELb1ELb1ELb0ELb0EEEvNS_9FwdParamsE)
        /*0950*/ 	.word	0x000000ac


	//----- nvinfo : EIATTR_FRAME_SIZE
	.align		4
.L_406:
        /*0954*/ 	.byte	0x04, 0x11
        /*0956*/ 	.short	(.L_408 - .L_407)
	.align		4
.L_407:
        /*0958*/ 	.word	index@(_ZN10layer_norm13ln_fwd_kernelINS_13Kernel_traitsI13__nv_bfloat16S2_fS2_fjLj8192ELj1ELj1ELj8ELj16ENS_18Kernel_traits_baseILj8192ES2_S2_fS2_fjLj256EEEEELb1ELb1ELb0ELb0EEEvNS_9FwdParamsE)
        /*095c*/ 	.word	0x00000000


	//----- nvinfo : EIATTR_REGCOUNT
	.align		4
.L_408:
        /*0960*/ 	.byte	0x04, 0x2f
        /*0962*/ 	.short	(.L_410 - .L_409)
	.align		4
.L_409:
        /*0964*/ 	.word	index@(_ZN10layer_norm13ln_fwd_kernelINS_13Kernel_traitsI13__nv_bfloat16S2_fS2_fjLj8192ELj1ELj1ELj8ELj16ENS_18Kernel_traits_baseILj8192ES2_S2_fS2_fjLj256EEEEELb1ELb0ELb1ELb1EEEvNS_9FwdParamsE)
        /*0968*/ 	.word	0x0000007f


	//----- nvinfo : EIATTR_FRAME_SIZE
	.align		4
.L_410:
        /*096c*/ 	.byte	0x04, 0x11
        /*096e*/ 	.short	(.L_412 - .L_411)
	.align		4
.L_411:
        /*0970*/ 	.word	index@(_ZN10layer_norm13ln_fwd_kernelINS_13Kernel_traitsI13__nv_bfloat16S2_fS2_fjLj8192ELj1ELj1ELj8ELj16ENS_18Kernel_traits_baseILj8192ES2_S2_fS2_fjLj256EEEEELb1ELb0ELb1ELb1EEEvNS_9FwdParamsE)
        /*0974*/ 	.word	0x00000000


	//----- nvinfo : EIATTR_REGCOUNT
	.align		4
.L_412:
        /*0978*/ 	.byte	0x04, 0x2f
        /*097a*/ 	.short	(.L_414 - .L_413)
	.align		4
.L_413:
        /*097c*/ 	.word	index@(_ZN10layer_norm13ln_fwd_kernelINS_13Kernel_traitsI13__nv_bfloat16S2_fS2_fjLj8192ELj1ELj1ELj8ELj16ENS_18Kernel_traits_baseILj8192ES2_S2_fS2_fjLj256EEEEELb1ELb0ELb1ELb0EEEvNS_9FwdParamsE)
        /*0980*/ 	.word	0x00000097


	//----- nvinfo : EIATTR_FRAME_SIZE
	.align		4
.L_414:
        /*0984*/ 	.byte	0x04, 0x11
        /*0986*/ 	.short	(.L_416 - .L_415)
	.align		4
.L_415:
        /*0988*/ 	.word	index@(_ZN10layer_norm13ln_fwd_kernelINS_13Kernel_traitsI13__nv_bfloat16S2_fS2_fjLj8192ELj1ELj1ELj8ELj16ENS_18Kernel_traits_baseILj8192ES2_S2_fS2_fjLj256EEEEELb1ELb0ELb1ELb0EEEvNS_9FwdParamsE)
        /*098c*/ 	.word	0x00000000


	//----- nvinfo : EIATTR_REGCOUNT
	.align		4
.L_416:
        /*0990*/ 	.byte	0x04, 0x2f
        /*0992*/ 	.short	(.L_418 - .L_417)
	.align		4
.L_417:
        /*0994*/ 	.word	index@(_ZN10layer_norm13ln_fwd_kernelINS_13Kernel_traitsI13__nv_bfloat16S2_fS2_fjLj8192ELj1ELj1ELj8ELj16ENS_18Kernel_traits_baseILj8192ES2_S2_fS2_fjLj256EEEEELb1ELb0ELb0ELb1EEEvNS_9FwdParamsE)
        /*0998*/ 	.word	0x0000007f


	//----- nvinfo : EIATTR_FRAME_SIZE
	.align		4
.L_418:
        /*099c*/ 	.byte	0x04, 0x11
        /*099e*/ 	.short	(.L_420 - .L_419)
	.align		4
.L_419:
        /*09a0*/ 	.word	index@(_ZN10layer_norm13ln_fwd_kernelINS_13Kernel_traitsI13__nv_bfloat16S2_fS2_fjLj8192ELj1ELj1ELj8ELj16ENS_18Kernel_traits_baseILj8192ES2_S2_fS2_fjLj256EEEEELb1ELb0ELb0ELb1EEEvNS_9FwdParamsE)
        /*09a4*/ 	.word	0x00000000


	//----- nvinfo : EIATTR_REGCOUNT
	.align		4
.L_420:
        /*09a8*/ 	.byte	0x04, 0x2f
        /*09aa*/ 	.short	(.L_422 - .L_421)
	.align		4
.L_421:
        /*09ac*/ 	.word	index@(_ZN10layer_norm13ln_fwd_kernelINS_13Kernel_traitsI13__nv_bfloat16S2_fS2_fjLj8192ELj1ELj1ELj8ELj16ENS_18Kernel_traits_baseILj8192ES2_S2_fS2_fjLj256EEEEELb1ELb0ELb0ELb0EEEvNS_9FwdParamsE)
        /*09b0*/ 	.word	0x0000007b


	//----- nvinfo : EIATTR_FRAME_SIZE
	.align		4
.L_422:
        /*09b4*/ 	.byte	0x04, 0x11
        /*09b6*/ 	.short	(.L_424 - .L_423)
	.align		4
.L_423:
        /*09b8*/ 	.word	index@(_ZN10layer_norm13ln_fwd_kernelINS_13Kernel_traitsI13__nv_bfloat16S2_fS2_fjLj8192ELj1ELj1ELj8ELj16ENS_18Kernel_traits_baseILj8192ES2_S2_fS2_fjLj256EEEEELb1ELb0ELb0ELb0EEEvNS_9FwdParamsE)
        /*09bc*/ 	.word	0x00000000


	//----- nvinfo : EIATTR_REGCOUNT
	.align		4
.L_424:
        /*09c0*/ 	.byte	0x04, 0x2f
        /*09c2*/ 	.short	(.L_426 - .L_425)
	.align		4
.L_425:
        /*09c4*/ 	.word	index@(_ZN10layer_norm13ln_fwd_kernelINS_13Kernel_traitsI13__nv_bfloat16S2_fS2_fjLj8192ELj1ELj1ELj8ELj16ENS_18Kernel_traits_baseILj8192ES2_S2_fS2_fjLj256EEEEELb0ELb1ELb1ELb1EEEvNS_9FwdParamsE)
        /*09c8*/ 	.word	0x000000a1


	//----- nvinfo : EIATTR_FRAME_SIZE
	.align		4
.L_426:
        /*09cc*/ 	.byte	0x04, 0x11
        /*09ce*/ 	.short	(.L_428 - .L_427)
	.align		4
.L_427:
        /*09d0*/ 	.word	index@(_ZN10layer_norm13ln_fwd_kernelINS_13Kernel_traitsI13__nv_bfloat16S2_fS2_fjLj8192ELj1ELj1ELj8ELj16ENS_18Kernel_traits_baseILj8192ES2_S2_fS2_fjLj256EEEEELb0ELb1ELb1ELb1EEEvNS_9FwdParamsE)
        /*09d4*/ 	.word	0x00000000


	//----- nvinfo : EIATTR_REGCOUNT
	.align		4
.L_428:
        /*09d8*/ 	.byte	0x04, 0x2f
        /*09da*/ 	.short	(.L_430 - .L_429)
	.align		4
.L_429:
        /*09dc*/ 	.word	index@(_ZN10layer_norm13ln_fwd_kernelINS_13Kernel_traitsI13__nv_bfloat16S2_fS2_fjLj8192ELj1ELj1ELj8ELj16ENS_18Kernel_traits_baseILj8192ES2_S2_fS2_fjLj256EEEEELb0ELb1ELb1ELb0EEEvNS_9FwdParamsE)
        /*09e0*/ 	.word	0x000000a3


	//----- nvinfo : EIATTR_FRAME_SIZE
	.align		4
.L_430:
        /*09e4*/ 	.byte	0x04, 0x11
        /*09e6*/ 	.short	(.L_432 - .L_431)
	.align		4
.L_431:
        /*09e8*/ 	.word	index@(_ZN10layer_norm13ln_fwd_kernelINS_13Kernel_traitsI13__nv_bfloat16S2_fS2_fjLj8192ELj1ELj1ELj8ELj16ENS_18Kernel_traits_baseILj8192ES2_S2_fS2_fjLj256EEEEELb0ELb1ELb1ELb0EEEvNS_9FwdParamsE)
        /*09ec*/ 	.word	0x00000000


	//----- nvinfo : EIATTR_REGCOUNT
	.align		4
.L_432:
        /*09f0*/ 	.byte	0x04, 0x2f
        /*09f2*/ 	.short	(.L_434 - .L_433)
	.align		4
.L_433:
        /*09f4*/ 	.word	index@(_ZN10layer_norm13ln_fwd_kernelINS_13Kernel_traitsI13__nv_bfloat16S2_fS2_fjLj8192ELj1ELj1ELj8ELj16ENS_18Kernel_traits_baseILj8192ES2_S2_fS2_fjLj256EEEEELb0ELb1ELb0ELb1EEEvNS_9FwdParamsE)
        /*09f8*/ 	.word	0x000000a0


	//----- nvinfo : EIATTR_FRAME_SIZE
	.align		4
.L_434:
        /*09fc*/ 	.byte	0x04, 0x11
        /*09fe*/ 	.short	(.L_436 - .L_435)
	.align		4
.L_435:
        /*0a00*/ 	.word	index@(_ZN10layer_norm13ln_fwd_kernelINS_13Kernel_traitsI13__nv_bfloat16S2_fS2_fjLj8192ELj1ELj1ELj8ELj16ENS_18Kernel_traits_baseILj8192ES2_S2_fS2_fjLj256EEEEELb0ELb1ELb0ELb1EEEvNS_9FwdParamsE)
        /*0a04*/ 	.word	0x00000000


	//----- nvinfo : EIATTR_REGCOUNT
	.align		4
.L_436:
        /*0a08*/ 	.byte	0x04, 0x2f
        /*0a0a*/ 	.short	(.L_438 - .L_437)
	.align		4
.L_437:
        /*0a0c*/ 	.word	index@(_ZN10layer_norm13ln_fwd_kernelINS_13Kernel_traitsI13__nv_bfloat16S2_fS2_fjLj8192ELj1ELj1ELj8ELj16ENS_18Kernel_traits_baseILj8192ES2_S2_fS2_fjLj256EEEEELb0ELb1ELb0ELb0EEEvNS_9FwdParamsE)
        /*0a10*/ 	.word	0x0000009f


	//----- nvinfo : EIATTR_FRAME_SIZE
	.align		4
.L_438:
        /*0a14*/ 	.byte	0x04, 0x11
        /*0a16*/ 	.short	(.L_440 - .L_439)
	.align		4
.L_439:
        /*0a18*/ 	.word	index@(_ZN10layer_norm13ln_fwd_kernelINS_13Kernel_traitsI13__nv_bfloat16S2_fS2_fjLj8192ELj1ELj1ELj8ELj16ENS_18Kernel_traits_baseILj8192ES2_S2_fS2_fjLj256EEEEELb0ELb1ELb0ELb0EEEvNS_9FwdParamsE)
        /*0a1c*/ 	.word	0x00000000


	//----- nvinfo : EIATTR_REGCOUNT
	.align		4
.L_440:
        /*0a20*/ 	.byte	0x04, 0x2f
        /*0a22*/ 	.short	(.L_442 - .L_441)
	.align		4
.L_441:
        /*0a24*/ 	.word	index@(_ZN10layer_norm13ln_fwd_kernelINS_13Kernel_traitsI13__nv_bfloat16S2_fS2_fjLj8192ELj1ELj1ELj8ELj16ENS_18Kernel_traits_baseILj8192ES2_S2_fS2_fjLj256EEEEELb0ELb0ELb1ELb1EEEvNS_9FwdParamsE)
        /*0a28*/ 	.word	0x0000007a


	//----- nvinfo : EIATTR_FRAME_SIZE
	.align		4
.L_442:
        /*0a2c*/ 	.byte	0x04, 0x11
        /*0a2e*/ 	.short	(.L_444 - .L_443)
	.align		4
.L_443:
        /*0a30*/ 	.word	index@(_ZN10layer_norm13ln_fwd_kernelINS_13Kernel_traitsI13__nv_bfloat16S2_fS2_fjLj8192ELj1ELj1ELj8ELj16ENS_18Kernel_traits_baseILj8192ES2_S2_fS2_fjLj256EEEEELb0ELb0ELb1ELb1EEEvNS_9FwdParamsE)
        /*0a34*/ 	.word	0x00000000


	//----- nvinfo : EIATTR_REGCOUNT
	.align		4
.L_444:
        /*0a38*/ 	.byte	0x04, 0x2f
        /*0a3a*/ 	.short	(.L_446 - .L_445)
	.align		4
.L_445:
        /*0a3c*/ 	.word	index@(_ZN10layer_norm13ln_fwd_kernelINS_13Kernel_traitsI13__nv_bfloat16S2_fS2_fjLj8192ELj1ELj1ELj8ELj16ENS_18Kernel_traits_baseILj8192ES2_S2_fS2_fjLj256EEEEELb0ELb0ELb1ELb0EEEvNS_9FwdParamsE)
        /*0a40*/ 	.word	0x00000078


	//----- nvinfo : EIATTR_FRAME_SIZE
	.align		4
.L_446:
        /*0a44*/ 	.byte	0x04, 0x11
        /*0a46*/ 	.short	(.L_448 - .L_447)
	.align		4
.L_447:
        /*0a48*/ 	.word	index@(_ZN10layer_norm13ln_fwd_kernelINS_13Kernel_traitsI13__nv_bfloat16S2_fS2_fjLj8192ELj1ELj1ELj8ELj16ENS_18Kernel_traits_baseILj8192ES2_S2_fS2_fjLj256EEEEELb0ELb0ELb1ELb0EEEvNS_9FwdParamsE)
        /*0a4c*/ 	.word	0x00000000


	//----- nvinfo : EIATTR_REGCOUNT
	.align		4
.L_448:
        /*0a50*/ 	.byte	0x04, 0x2f
        /*0a52*/ 	.short	(.L_450 - .L_449)
	.align		4
.L_449:
        /*0a54*/ 	.word	index@(_ZN10layer_norm13ln_fwd_kernelINS_13Kernel_traitsI13__nv_bfloat16S2_fS2_fjLj8192ELj1ELj1ELj8ELj16ENS_18Kernel_traits_baseILj8192ES2_S2_fS2_fjLj256EEEEELb0ELb0ELb0ELb1EEEvNS_9FwdParamsE)
        /*0a58*/ 	.word	0x0000007b


	//----- nvinfo : EIATTR_FRAME_SIZE
	.align		4
.L_450:
        /*0a5c*/ 	.byte	0x04, 0x11
        /*0a5e*/ 	.short	(.L_452 - .L_451)
	.align		4
.L_451:
        /*0a60*/ 	.word	index@(_ZN10layer_norm13ln_fwd_kernelINS_13Kernel_traitsI13__nv_bfloat16S2_fS2_fjLj8192ELj1ELj1ELj8ELj16ENS_18Kernel_traits_baseILj8192ES2_S2_fS2_fjLj256EEEEELb0ELb0ELb0ELb1EEEvNS_9FwdParamsE)
        /*0a64*/ 	.word	0x00000000


	//----- nvinfo : EIATTR_REGCOUNT
	.align		4
.L_452:
        /*0a68*/ 	.byte	0x04, 0x2f
        /*0a6a*/ 	.short	(.L_454 - .L_453)
	.align		4
.L_453:
        /*0a6c*/ 	.word	index@(_ZN10layer_norm13ln_fwd_kernelINS_13Kernel_traitsI13__nv_bfloat16S2_fS2_fjLj8192ELj1ELj1ELj8ELj16ENS_18Kernel_traits_baseILj8192ES2_S2_fS2_fjLj256EEEEELb0ELb0ELb0ELb0EEEvNS_9FwdParamsE)
        /*0a70*/ 	.word	0x0000007a


	//----- nvinfo : EIATTR_FRAME_SIZE
	.align		4
.L_454:
        /*0a74*/ 	.byte	0x04, 0x11
        /*0a76*/ 	.short	(.L_456 - .L_455)
	.align		4
.L_455:
        /*0a78*/ 	.word	index@(_ZN10layer_norm13ln_fwd_kernelINS_13Kernel_traitsI13__nv_bfloat16S2_fS2_fjLj8192ELj1ELj1ELj8ELj16ENS_18Kernel_traits_baseILj8192ES2_S2_fS2_fjLj256EEEEELb0ELb0ELb0ELb0EEEvNS_9FwdParamsE)
        /*0a7c*/ 	.word	0x00000000


	//----- nvinfo : EIATTR_REGCOUNT
	.align		4
.L_456:
        /*0a80*/ 	.byte	0x04, 0x2f
        /*0a82*/ 	.short	(.L_458 - .L_457)
	.align		4
.L_457:
        /*0a84*/ 	.word	index@(_ZN10layer_norm13ln_fwd_kernelINS_13Kernel_traitsIf13__nv_bfloat16S2_S2_fjLj8192ELj1ELj1ELj8ELj16ENS_18Kernel_traits_baseILj8192EfS2_S2_S2_fjLj256EEEEELb1ELb1ELb1ELb1EEEvNS_9FwdParamsE)
        /*0a88*/ 	.word	0x000000ce


	//----- nvinfo : EIATTR_FRAME_SIZE
	.align		4
.L_458:
        /*0a8c*/ 	.byte	0x04, 0x11
        /*0a8e*/ 	.short	(.L_460 - .L_459)
	.align		4
.L_459:
        /*0a90*/ 	.word	index@(_ZN10layer_norm13ln_fwd_kernelINS_13Kernel_traitsIf13__nv_bfloat16S2_S2_fjLj8192ELj1ELj1ELj8ELj16ENS_18Kernel_traits_baseILj8192EfS2_S2_S2_fjLj256EEEEELb1ELb1ELb1ELb1EEEvNS_9FwdParamsE)
        /*0a94*/ 	.word	0x00000000


	//----- nvinfo : EIATTR_REGCOUNT
	.align		4
.L_460:
        /*0a98*/ 	.byte	0x04, 0x2f
        /*0a9a*/ 	.short	(.L_462 - .L_461)
	.align		4
.L_461:
        /*0a9c*/ 	.word	index@(_ZN10layer_norm13ln_fwd_kernelINS_13Kernel_traitsIf13__nv_bfloat16S2_S2_fjLj8192ELj1ELj1ELj8ELj16ENS_18Kernel_traits_baseILj8192EfS2_S2_S2_fjLj256EEEEELb1ELb1ELb1ELb0EEEvNS_9FwdParamsE)
        /*0aa0*/ 	.word	0x000000ca


	//----- nvinfo : EIATTR_FRAME_SIZE
	.align		4
.L_462:
        /*0aa4*/ 	.byte	0x04, 0x11
        /*0aa6*/ 	.short	(.L_464 - .L_463)
	.align		4
.L_463:
        /*0aa8*/ 	.word	index@(_ZN10layer_norm13ln_fwd_kernelINS_13Kernel_traitsIf13__nv_bfloat16S2_S2_fjLj8192ELj1ELj1ELj8ELj16ENS_18Kernel_traits_baseILj8192EfS2_S2_S2_fjLj256EEEEELb1ELb1ELb1ELb0EEEvNS_9FwdParamsE)
        /*0aac*/ 	.word	0x00000000


	//----- nvinfo : EIATTR_REGCOUNT
	.align		4
.L_464:
        /*0ab0*/ 	.byte	0x04, 0x2f
        /*0ab2*/ 	.short	(.L_466 - .L_465)
	.align		4
.L_465:
        /*0ab4*/ 	.word	index@(_ZN10layer_norm13ln_fwd_kernelINS_13Kernel_traitsIf13__nv_bfloat16S2_S2_fjLj8192ELj1ELj1ELj8ELj16ENS_18Kernel_traits_baseILj8192EfS2_S2_S2_fjLj256EEEEELb1ELb1ELb0ELb1EEEvNS_9FwdParamsE)
        /*0ab8*/ 	.word	0x000000cc


	//----- nvinfo : EIATTR_FRAME_SIZE
	.align		4
.L_466:
        /*0abc*/ 	.byte	0x04, 0x11
        /*0abe*/ 	.short	(.L_468 - .L_467)
	.align		4
.L_467:
        /*0ac0*/ 	.word	index@(_ZN10layer_norm13ln_fwd_kernelINS_13Kernel_traitsIf13__nv_bfloat16S2_S2_fjLj8192ELj1ELj1ELj8ELj16ENS_18Kernel_traits_baseILj8192EfS2_S2_S2_fjLj256EEEEELb1ELb1ELb0ELb1EEEvNS_9FwdParamsE)
        /*0ac4*/ 	.word	0x00000000


	//----- nvinfo : EIATTR_REGCOUNT
	.align		4
.L_468:
        /*0ac8*/ 	.byte	0x04, 0x2f
        /*0aca*/ 	.short	(.L_470 - .L_469)
	.align		4
.L_469:
        /*0acc*/ 	.word	index@(_ZN10layer_norm13ln_fwd_kernelINS_13Kernel_traitsIf13__nv_bfloat16S2_S2_fjLj8192ELj1ELj1ELj8ELj16ENS_18Kernel_traits_baseILj8192EfS2_S2_S2_fjLj256EEEEELb1ELb1ELb0ELb0EEEvNS_9FwdParamsE)
        /*0ad0*/ 	.word	0x000000c6


	//----- nvinfo : EIATTR_FRAME_SIZE
	.align		4
.L_470:
        /*0ad4*/ 	.byte	0x04, 0x11
        /*0ad6*/ 	.short	(.L_472 - .L_471)
	.align		4
.L_471:
        /*0ad8*/ 	.word	index@(_ZN10layer_norm13ln_fwd_kernelINS_13Kernel_traitsIf13__nv_bfloat16S2_S2_fjLj8192ELj1ELj1ELj8ELj16ENS_18Kernel_traits_baseILj8192EfS2_S2_S2_fjLj256EEEEELb1ELb1ELb0ELb0EEEvNS_9FwdParamsE)
        /*0adc*/ 	.word	0x00000000


	//----- nvinfo : EIATTR_REGCOUNT
	.align		4
.L_472:
        /*0ae0*/ 	.byte	0x04, 0x2f
        /*0ae2*/ 	.short	(.L_474 - .L_473)
	.align		4
.L_473:
        /*0ae4*/ 	.word	index@(_ZN10layer_norm13ln_fwd_kernelINS_13Kernel_traitsIf13__nv_bfloat16S2_S2_fjLj8192ELj1ELj1ELj8ELj16ENS_18Kernel_traits_baseILj8192EfS2_S2_S2_fjLj256EEEEELb1ELb0ELb1ELb1EEEvNS_9FwdParamsE)
        /*0ae8*/ 	.word	0x000000aa


	//----- nvinfo : EIATTR_FRAME_SIZE
	.align		4
.L_474:
        /*0aec*/ 	.byte	0x04, 0x11
        /*0aee*/ 	.short	(.L_476 - .L_475)
	.align		4
.L_475:
        /*0af0*/ 	.word	index@(_ZN10layer_norm13ln_fwd_kernelINS_13Kernel_traitsIf13__nv_bfloat16S2_S2_fjLj8192ELj1ELj1ELj8ELj16ENS_18Kernel_traits_baseILj8192EfS2_S2_S2_fjLj256EEEEELb1ELb0ELb1ELb1EEEvNS_9FwdParamsE)
        /*0af4*/ 	.word	0x00000000


	//----- nvinfo : EIATTR_REGCOUNT
	.align		4
.L_476:
        /*0af8*/ 	.byte	0x04, 0x2f
        /*0afa*/ 	.short	(.L_478 - .L_477)
	.align		4
.L_477:
        /*0afc*/ 	.word	index@(_ZN10layer_norm13ln_fwd_kernelINS_13Kernel_traitsIf13__nv_bfloat16S2_S2_fjLj8192ELj1ELj1ELj8ELj16ENS_18Kernel_traits_baseILj8192EfS2_S2_S2_fjLj256EEEEELb1ELb0ELb1ELb0EEEvNS_9FwdParamsE)
        /*0b00*/ 	.word	0x000000b0


	//----- nvinfo : EIATTR_FRAME_SIZE
	.align		4
.L_478:
        /*0b04*/ 	.byte	0x04, 0x11
        /*0b06*/ 	.short	(.L_480 - .L_479)
	.align		4
.L_479:
        /*0b08*/ 	.word	index@(_ZN10layer_norm13ln_fwd_kernelINS_13Kernel_traitsIf13__nv_bfloat16S2_S2_fjLj8192ELj1ELj1ELj8ELj16ENS_18Kernel_traits_baseILj8192EfS2_S2_S2_fjLj256EEEEELb1ELb0ELb1ELb0EEEvNS_9FwdParamsE)
        /*0b0c*/ 	.word	0x00000000


	//----- nvinfo : EIATTR_REGCOUNT
	.align		4
.L_480:
        /*0b10*/ 	.byte	0x04, 0x2f
        /*0b12*/ 	.short	(.L_482 - .L_481)
	.align		4
.L_481:
        /*0b14*/ 	.word	index@(_ZN10layer_norm13ln_fwd_kernelINS_13Kernel_traitsIf13__nv_bfloat16S2_S2_fjLj8192ELj1ELj1ELj8ELj16ENS_18Kernel_traits_baseILj8192EfS2_S2_S2_fjLj256EEEEELb1ELb0ELb0ELb1EEEvNS_9FwdParamsE)
        /*0b18*/ 	.word	0x000000a2


	//----- nvinfo : EIATTR_FRAME_SIZE
	.align		4
.L_482:
        /*0b1c*/ 	.byte	0x04, 0x11
        /*0b1e*/ 	.short	(.L_484 - .L_483)
	.align		4
.L_483:
        /*0b20*/ 	.word	index@(_ZN10layer_norm13ln_fwd_kernelINS_13Kernel_traitsIf13__nv_bfloat16S2_S2_fjLj8192ELj1ELj1ELj8ELj16ENS_18Kernel_traits_baseILj8192EfS2_S2_S2_fjLj256EEEEELb1ELb0ELb0ELb1EEEvNS_9FwdParamsE)
        /*0b24*/ 	.word	0x00000000


	//----- nvinfo : EIATTR_REGCOUNT
	.align		4
.L_484:
        /*0b28*/ 	.byte	0x04, 0x2f
        /*0b2a*/ 	.short	(.L_486 - .L_485)
	.align		4
.L_485:
        /*0b2c*/ 	.word	index@(_ZN10layer_norm13ln_fwd_kernelINS_13Kernel_traitsIf13__nv_bfloat16S2_S2_fjLj8192ELj1ELj1ELj8ELj16ENS_18Kernel_traits_baseILj8192EfS2_S2_S2_fjLj256EEEEELb1ELb0ELb0ELb0EEEvNS_9FwdParamsE)
        /*0b30*/ 	.word	0x00000080


	//----- nvinfo : EIATTR_FRAME_SIZE
	.align		4
.L_486:
        /*0b34*/ 	.byte	0x04, 0x11
        /*0b36*/ 	.short	(.L_488 - .L_487)
	.align		4
.L_487:
        /*0b38*/ 	.word	index@(_ZN10layer_norm13ln_fwd_kernelINS_13Kernel_traitsIf13__nv_bfloat16S2_S2_fjLj8192ELj1ELj1ELj8ELj16ENS_18Kernel_traits_baseILj8192EfS2_S2_S2_fjLj256EEEEELb1ELb0ELb0ELb0EEEvNS_9FwdParamsE)
        /*0b3c*/ 	.word	0x00000010


	//----- nvinfo : EIATTR_REGCOUNT
	.align		4
.L_488:
        /*0b40*/ 	.byte	0x04, 0x2f
        /*0b42*/ 	.short	(.L_490 - .L_489)
	.align		4
.L_489:
        /*0b44*/ 	.word	index@(_ZN10layer_norm13ln_fwd_kernelINS_13Kernel_traitsIf13__nv_bfloat16S2_S2_fjLj8192ELj1ELj1ELj8ELj16ENS_18Kernel_traits_baseILj8192EfS2_S2_S2_fjLj256EEEEELb0ELb1ELb1ELb1EEEvNS_9FwdParamsE)
        /*0b48*/ 	.word	0x000000bc


	//----- nvinfo : EIATTR_FRAME_SIZE
	.align		4
.L_490:
        /*0b4c*/ 	.byte	0x04, 0x11
        /*0b4e*/ 	.short	(.L_492 - .L_491)
	.align		4
.L_491:
        /*0b50*/ 	.word	index@(_ZN10layer_norm13ln_fwd_kernelINS_13Kernel_traitsIf13__nv_bfloat16S2_S2_fjLj8192ELj1ELj1ELj8ELj16ENS_18Kernel_traits_baseILj8192EfS2_S2_S2_fjLj256EEEEELb0ELb1ELb1ELb1EEEvNS_9FwdParamsE)
        /*0b54*/ 	.word	0x00000000


	//----- nvinfo : EIATTR_REGCOUNT
	.align		4
.L_492:
        /*0b58*/ 	.byte	0x04, 0x2f
        /*0b5a*/ 	.short	(.L_494 - .L_493)
	.align		4
.L_493:
        /*0b5c*/ 	.word	index@(_ZN10layer_norm13ln_fwd_kernelINS_13Kernel_traitsIf13__nv_bfloat16S2_S2_fjLj8192ELj1ELj1ELj8ELj16ENS_18Kernel_traits_baseILj8192EfS2_S2_S2_fjLj256EEEEELb0ELb1ELb1ELb0EEEvNS_9FwdParamsE)
        /*0b60*/ 	.word	0x000000c2


	//----- nvinfo : EIATTR_FRAME_SIZE
	.align		4
.L_494:
        /*0b64*/ 	.byte	0x04, 0x11
        /*0b66*/ 	.short	(.L_496 - .L_495)
	.align		4
.L_495:
        /*0b68*/ 	.word	index@(_ZN10layer_norm13ln_fwd_kernelINS_13Kernel_traitsIf13__nv_bfloat16S2_S2_fjLj8192ELj1ELj1ELj8ELj16ENS_18Kernel_traits_baseILj8192EfS2_S2_S2_fjLj256EEEEELb0ELb1ELb1ELb0EEEvNS_9FwdParamsE)
        /*0b6c*/ 	.word	0x00000000


	//----- nvinfo : EIATTR_REGCOUNT
	.align		4
.L_496:
        /*0b70*/ 	.byte	0x04, 0x2f
        /*0b72*/ 	.short	(.L_498 - .L_497)
	.align		4
.L_497:
        /*0b74*/ 	.word	index@(_ZN10layer_norm13ln_fwd_kernelINS_13Kernel_traitsIf13__nv_bfloat16S2_S2_fjLj8192ELj1ELj1ELj8ELj16ENS_18Kernel_traits_baseILj8192EfS2_S2_S2_fjLj256EEEEELb0ELb1ELb0ELb1EEEvNS_9FwdParamsE)
        /*0b78*/ 	.word	0x0000009e


	//----- nvinfo : EIATTR_FRAME_SIZE
	.align		4
.L_498:
        /*0b7c*/ 	.byte	0x04, 0x11
        /*0b7e*/ 	.short	(.L_500 - .L_499)
	.align		4
.L_499:
        /*0b80*/ 	.word	index@(_ZN10layer_norm13ln_fwd_kernelINS_13Kernel_traitsIf13__nv_bfloat16S2_S2_fjLj8192ELj1ELj1ELj8ELj16ENS_18Kernel_traits_baseILj8192EfS2_S2_S2_fjLj256EEEEELb0ELb1ELb0ELb1EEEvNS_9FwdParamsE)
        /*0b84*/ 	.word	0x00000000


	//----- nvinfo : EIATTR_REGCOUNT
	.align		4
.L_500:
        /*0b88*/ 	.byte	0x04, 0x2f
        /*0b8a*/ 	.short	(.L_502 - .L_501)
	.align		4
.L_501:
        /*0b8c*/ 	.word	index@(_ZN10layer_norm13ln_fwd_kernelINS_13Kernel_traitsIf13__nv_bfloat16S2_S2_fjLj8192ELj1ELj1ELj8ELj16ENS_18Kernel_traits_baseILj8192EfS2_S2_S2_fjLj256EEEEELb0ELb1ELb0ELb0EEEvNS_9FwdParamsE)
        /*0b90*/ 	.word	0x0000009e


	//----- nvinfo : EIATTR_FRAME_SIZE
	.align		4
.L_502:
        /*0b94*/ 	.byte	0x04, 0x11
        /*0b96*/ 	.short	(.L_504 - .L_503)
	.align		4
.L_503:
        /*0b98*/ 	.word	index@(_ZN10layer_norm13ln_fwd_kernelINS_13Kernel_traitsIf13__nv_bfloat16S2_S2_fjLj8192ELj1ELj1ELj8ELj16ENS_18Kernel_traits_baseILj8192EfS2_S2_S2_fjLj256EEEEELb0ELb1ELb0ELb0EEEvNS_9FwdParamsE)
        /*0b9c*/ 	.word	0x00000000


	//----- nvinfo : EIATTR_REGCOUNT
	.align		4
.L_504:
        /*0ba0*/ 	.byte	0x04, 0x2f
        /*0ba2*/ 	.short	(.L_506 - .L_505)
	.align		4
.L_505:
        /*0ba4*/ 	.word	index@(_ZN10layer_norm13ln_fwd_kernelINS_13Kernel_traitsIf13__nv_bfloat16S2_S2_fjLj8192ELj1ELj1ELj8ELj16ENS_18Kernel_traits_baseILj8192EfS2_S2_S2_fjLj256EEEEELb0ELb0ELb1ELb1EEEvNS_9FwdParamsE)
        /*0ba8*/ 	.word	0x00000080


	//----- nvinfo : EIATTR_FRAME_SIZE
	.align		4
.L_506:
        /*0bac*/ 	.byte	0x04, 0x11
        /*0bae*/ 	.short	(.L_508 - .L_507)
	.align		4
.L_507:
        /*0bb0*/ 	.word	index@(_ZN10layer_norm13ln_fwd_kernelINS_13Kernel_traitsIf13__nv_bfloat16S2_S2_fjLj8192ELj1ELj1ELj8ELj16ENS_18Kernel_traits_baseILj8192EfS2_S2_S2_fjLj256EEEEELb0ELb0ELb1ELb1EEEvNS_9FwdParamsE)
        /*0bb4*/ 	.word	0x00000000


	//----- nvinfo : EIATTR_REGCOUNT
	.align		4
.L_508:
        /*0bb8*/ 	.byte	0x04, 0x2f
        /*0bba*/ 	.short	(.L_510 - .L_509)
	.align		4
.L_509:
        /*0bbc*/ 	.word	index@(_ZN10layer_norm13ln_fwd_kernelINS_13Kernel_traitsIf13__nv_bfloat16S2_S2_fjLj8192ELj1ELj1ELj8ELj16ENS_18Kernel_traits_baseILj8192EfS2_S2_S2_fjLj256EEEEELb0ELb0ELb1ELb0EEEvNS_9FwdParamsE)
        /*0bc0*/ 	.word	0x00000080


	//----- nvinfo : EIATTR_FRAME_SIZE
	.align		4
.L_510:
        /*0bc4*/ 	.byte	0x04, 0x11
        /*0bc6*/ 	.short	(.L_512 - .L_511)
	.align		4
.L_511:
        /*0bc8*/ 	.word	index@(_ZN10layer_norm13ln_fwd_kernelINS_13Kernel_traitsIf13__nv_bfloat16S2_S2_fjLj8192ELj1ELj1ELj8ELj16ENS_18Kernel_traits_baseILj8192EfS2_S2_S2_fjLj256EEEEELb0ELb0ELb1ELb0EEEvNS_9FwdParamsE)
        /*0bcc*/ 	.word	0x00000000


	//----- nvinfo : EIATTR_REGCOUNT
	.align		4
.L_512:
        /*0bd0*/ 	.byte	0x04, 0x2f
        /*0bd2*/ 	.short	(.L_514 - .L_513)
	.align		4
.L_513:
        /*0bd4*/ 	.word	index@(_ZN10layer_norm13ln_fwd_kernelINS_13Kernel_traitsIf13__nv_bfloat16S2_S2_fjLj8192ELj1ELj1ELj8ELj16ENS_18Kernel_traits_baseILj8192EfS2_S2_S2_fjLj256EEEEELb0ELb0ELb0ELb1EEEvNS_9FwdParamsE)
        /*0bd8*/ 	.word	0x0000007b


	//----- nvinfo : EIATTR_FRAME_SIZE
	.align		4
.L_514:
        /*0bdc*/ 	.byte	0x04, 0x11
        /*0bde*/ 	.short	(.L_516 - .L_515)
	.align		4
.L_515:
        /*0be0*/ 	.word	index@(_ZN10layer_norm13ln_fwd_kernelINS_13Kernel_traitsIf13__nv_bfloat16S2_S2_fjLj8192ELj1ELj1ELj8ELj16ENS_18Kernel_traits_baseILj8192EfS2_S2_S2_fjLj256EEEEELb0ELb0ELb0ELb1EEEvNS_9FwdParamsE)
        /*0be4*/ 	.word	0x00000000


	//----- nvinfo : EIATTR_REGCOUNT
	.align		4
.L_516:
        /*0be8*/ 	.byte	0x04, 0x2f
        /*0bea*/ 	.short	(.L_518 - .L_517)
	.align		4
.L_517:
        /*0bec*/ 	.word	index@(_ZN10layer_norm13ln_fwd_kernelINS_13Kernel_traitsIf13__nv_bfloat16S2_S2_fjLj8192ELj1ELj1ELj8ELj16ENS_18Kernel_traits_baseILj8192EfS2_S2_S2_fjLj256EEEEELb0ELb0ELb0ELb0EEEvNS_9FwdParamsE)
        /*0bf0*/ 	.word	0x0000007d


	//----- nvinfo : EIATTR_FRAME_SIZE
	.align		4
.L_518:
        /*0bf4*/ 	.byte	0x04, 0x11
        /*0bf6*/ 	.short	(.L_520 - .L_519)
	.align		4
.L_519:
        /*0bf8*/ 	.word	index@(_ZN10layer_norm13ln_fwd_kernelINS_13Kernel_traitsIf13__nv_bfloat16S2_S2_fjLj8192ELj1ELj1ELj8ELj16ENS_18Kernel_traits_baseILj8192EfS2_S2_S2_fjLj256EEEEELb0ELb0ELb0ELb0EEEvNS_9FwdParamsE)
        /*0bfc*/ 	.word	0x00000000


	//----- nvinfo : EIATTR_REGCOUNT
	.align		4
.L_520:
        /*0c00*/ 	.byte	0x04, 0x2f
        /*0c02*/ 	.short	(.L_522 - .L_521)
	.align		4
.L_521:
        /*0c04*/ 	.word	index@(_ZN10layer_norm13ln_fwd_kernelINS_13Kernel_traitsI6__halfS2_S2_S2_fjLj8192ELj1ELj1ELj8ELj16ENS_18Kernel_traits_baseILj8192ES2_S2_S2_S2_fjLj256EEEEELb1ELb1ELb1ELb1EEEvNS_9FwdParamsE)
        /*0c08*/ 	.word	0x0000007e


	//----- nvinfo : EIATTR_FRAME_SIZE
	.align		4
.L_522:
        /*0c0c*/ 	.byte	0x04, 0x11
        /*0c0e*/ 	.short	(.L_524 - .L_523)
	.align		4
.L_523:
        /*0c10*/ 	.word	index@(_ZN10layer_norm13ln_fwd_kernelINS_13Kernel_traitsI6__halfS2_S2_S2_fjLj8192ELj1ELj1ELj8ELj16ENS_18Kernel_traits_baseILj8192ES2_S2_S2_S2_fjLj256EEEEELb1ELb1ELb1ELb1EEEvNS_9FwdParamsE)
        /*0c14*/ 	.word	0x00000000


	//----- nvinfo : EIATTR_REGCOUNT
	.align		4
.L_524:
        /*0c18*/ 	.byte	0x04, 0x2f
        /*0c1a*/ 	.short	(.L_526 - .L_525)
	.align		4
.L_525:
        /*0c1c*/ 	.word	index@(_ZN10layer_norm13ln_fwd_kernelINS_13Kernel_traitsI6__halfS2_S2_S2_fjLj8192ELj1ELj1ELj8ELj16ENS_18Kernel_traits_baseILj8192ES2_S2_S2_S2_fjLj256EEEEELb1ELb1ELb1ELb0EEEvNS_9FwdParamsE)
        /*0c20*/ 	.word	0x00000080


	//----- nvinfo : EIATTR_FRAME_SIZE
	.align		4
.L_526:
        /*0c24*/ 	.byte	0x04, 0x11
        /*0c26*/ 	.short	(.L_528 - .L_527)
	.align		4
.L_527:
        /*0c28*/ 	.word	index@(_ZN10layer_norm13ln_fwd_kernelINS_13Kernel_traitsI6__halfS2_S2_S2_fjLj8192ELj1ELj1ELj8ELj16ENS_18Kernel_traits_baseILj8192ES2_S2_S2_S2_fjLj256EEEEELb1ELb1ELb1ELb0EEEvNS_9FwdParamsE)
        /*0c2c*/ 	.word	0x00000000


	//----- nvinfo : EIATTR_REGCOUNT
	.align		4
.L_528:
        /*0c30*/ 	.byte	0x04, 0x2f
        /*0c32*/ 	.short	(.L_530 - .L_529)
	.align		4
.L_529:
        /*0c34*/ 	.word	index@(_ZN10layer_norm13ln_fwd_kernelINS_13Kernel_traitsI6__halfS2_S2_S2_fjLj8192ELj1ELj1ELj8ELj16ENS_18Kernel_traits_baseILj8192ES2_S2_S2_S2_fjLj256EEEEELb1ELb1ELb0ELb1EEEvNS_9FwdParamsE)
        /*0c38*/ 	.word	0x0000007f


	//----- nvinfo : EIATTR_FRAME_SIZE
	.align		4
.L_530:
        /*0c3c*/ 	.byte	0x04, 0x11
        /*0c3e*/ 	.short	(.L_532 - .L_531)
	.align		4
.L_531:
        /*0c40*/ 	.word	index@(_ZN10layer_norm13ln_fwd_kernelINS_13Kernel_traitsI6__halfS2_S2_S2_fjLj8192ELj1ELj1ELj8ELj16ENS_18Kernel_traits_baseILj8192ES2_S2_S2_S2_fjLj256EEEEELb1ELb1ELb0ELb1EEEvNS_9FwdParamsE)
        /*0c44*/ 	.word	0x00000000


	//----- nvinfo : EIATTR_REGCOUNT
	.align		4
.L_532:
        /*0c48*/ 	.byte	0x04, 0x2f
        /*0c4a*/ 	.short	(.L_534 - .L_533)
	.align		4
.L_533:
        /*0c4c*/ 	.word	index@(_ZN10layer_norm13ln_fwd_kernelINS_13Kernel_traitsI6__halfS2_S2_S2_fjLj8192ELj1ELj1ELj8ELj16ENS_18Kernel_traits_baseILj8192ES2_S2_S2_S2_fjLj256EEEEELb1ELb1ELb0ELb0EEEvNS_9FwdParamsE)
        /*0c50*/ 	.word	0x00000079


	//----- nvinfo : EIATTR_FRAME_SIZE
	.align		4
.L_534:
        /*0c54*/ 	.byte	0x04, 0x11
        /*0c56*/ 	.short	(.L_536 - .L_535)
	.align		4
.L_535:
        /*0c58*/ 	.word	index@(_ZN10layer_norm13ln_fwd_kernelINS_13Kernel_traitsI6__halfS2_S2_S2_fjLj8192ELj1ELj1ELj8ELj16ENS_18Kernel_traits_baseILj8192ES2_S2_S2_S2_fjLj256EEEEELb1ELb1ELb0ELb0EEEvNS_9FwdParamsE)
        /*0c5c*/ 	.word	0x00000000


	//----- nvinfo : EIATTR_REGCOUNT
	.align		4
.L_536:
        /*0c60*/ 	.byte	0x04, 0x2f
        /*0c62*/ 	.short	(.L_538 - .L_537)
	.align		4
.L_537:
        /*0c64*/ 	.word	index@(_ZN10layer_norm13ln_fwd_kernelINS_13Kernel_traitsI6__halfS2_S2_S2_fjLj8192ELj1ELj1ELj8ELj16ENS_18Kernel_traits_baseILj8192ES2_S2_S2_S2_fjLj256EEEEELb1ELb0ELb1ELb1EEEvNS_9FwdParamsE)
        /*0c68*/ 	.word	0x0000007f


	//----- nvinfo : EIATTR_FRAME_SIZE
	.align		4
.L_538:
        /*0c6c*/ 	.byte	0x04, 0x11
        /*0c6e*/ 	.short	(.L_540 - .L_539)
	.align		4
.L_539:
        /*0c70*/ 	.word	index@(_ZN10layer_norm13ln_fwd_kernelINS_13Kernel_traitsI6__halfS2_S2_S2_fjLj8192ELj1ELj1ELj8ELj16ENS_18Kernel_traits_baseILj8192ES2_S2_S2_S2_fjLj256EEEEELb1ELb0ELb1ELb1EEEvNS_9FwdParamsE)
        /*0c74*/ 	.word	0x00000000


	//----- nvinfo : EIATTR_REGCOUNT
	.align		4
.L_540:
        /*0c78*/ 	.byte	0x04, 0x2f
        /*0c7a*/ 	.short	(.L_542 - .L_541)
	.align		4
.L_541:
        /*0c7c*/ 	.word	index@(_ZN10layer_norm13ln_fwd_kernelINS_13Kernel_traitsI6__halfS2_S2_S2_fjLj8192ELj1ELj1ELj8ELj16ENS_18Kernel_traits_baseILj8192ES2_S2_S2_S2_fjLj256EEEEELb1ELb0ELb1ELb0EEEvNS_9FwdParamsE)
        /*0c80*/ 	.word	0x00000078


	//----- nvinfo : EIATTR_FRAME_SIZE
	.align		4
.L_542:
        /*0c84*/ 	.byte	0x04, 0x11
        /*0c86*/ 	.short	(.L_544 - .L_543)
	.align		4
.L_543:
        /*0c88*/ 	.word	index@(_ZN10layer_norm13ln_fwd_kernelINS_13Kernel_traitsI6__halfS2_S2_S2_fjLj8192ELj1ELj1ELj8ELj16ENS_18Kernel_traits_baseILj8192ES2_S2_S2_S2_fjLj256EEEEELb1ELb0ELb1ELb0EEEvNS_9FwdParamsE)
        /*0c8c*/ 	.word	0x00000000


	//----- nvinfo : EIATTR_REGCOUNT
	.align		4
.L_544:
        /*0c90*/ 	.byte	0x04, 0x2f
        /*0c92*/ 	.short	(.L_546 - .L_545)
	.align		4
.L_545:
        /*0c94*/ 	.word	index@(_ZN10layer_norm13ln_fwd_kernelINS_13Kernel_traitsI6__halfS2_S2_S2_fjLj8192ELj1ELj1ELj8ELj16ENS_18Kernel_traits_baseILj8192ES2_S2_S2_S2_fjLj256EEEEELb1ELb0ELb0ELb1EEEvNS_9FwdParamsE)
        /*0c98*/ 	.word	0x00000080


	//----- nvinfo : EIATTR_FRAME_SIZE
	.align		4
.L_546:
        /*0c9c*/ 	.byte	0x04, 0x11
        /*0c9e*/ 	.short	(.L_548 - .L_547)
	.align		4
.L_547:
        /*0ca0*/ 	.word	index@(_ZN10layer_norm13ln_fwd_kernelINS_13Kernel_traitsI6__halfS2_S2_S2_fjLj8192ELj1ELj1ELj8ELj16ENS_18Kernel_traits_baseILj8192ES2_S2_S2_S2_fjLj256EEEEELb1ELb0ELb0ELb1EEEvNS_9FwdParamsE)
        /*0ca4*/ 	.word	0x00000000


	//----- nvinfo : EIATTR_REGCOUNT
	.align		4
.L_548:
        /*0ca8*/ 	.byte	0x04, 0x2f
        /*0caa*/ 	.short	(.L_550 - .L_549)
	.align		4
.L_549:
        /*0cac*/ 	.word	index@(_ZN10layer_norm13ln_fwd_kernelINS_13Kernel_traitsI6__halfS2_S2_S2_fjLj8192ELj1ELj1ELj8ELj16ENS_18Kernel_traits_baseILj8192ES2_S2_S2_S2_fjLj256EEEEELb1ELb0ELb0ELb0EEEvNS_9FwdParamsE)
        /*0cb0*/ 	.word	0x00000080


	//----- nvinfo : EIATTR_FRAME_SIZE
	.align		4
.L_550:
        /*0cb4*/ 	.byte	0x04, 0x11
        /*0cb6*/ 	.short	(.L_552 - .L_551)
	.align		4
.L_551:
        /*0cb8*/ 	.word	index@(_ZN10layer_norm13ln_fwd_kernelINS_13Kernel_traitsI6__halfS2_S2_S2_fjLj8192ELj1ELj1ELj8ELj16ENS_18Kernel_traits_baseILj8192ES2_S2_S2_S2_fjLj256EEEEELb1ELb0ELb0ELb0EEEvNS_9FwdParamsE)
        /*0cbc*/ 	.word	0x00000000


	//----- nvinfo : EIATTR_REGCOUNT
	.align		4
.L_552:
        /*0cc0*/ 	.byte	0x04, 0x2f
        /*0cc2*/ 	.short	(.L_554 - .L_553)
	.align		4
.L_553:
        /*0cc4*/ 	.word	index@(_ZN10layer_norm13ln_fwd_kernelINS_13Kernel_traitsI6__halfS2_S2_S2_fjLj8192ELj1ELj1ELj8ELj16ENS_18Kernel_traits_baseILj8192ES2_S2_S2_S2_fjLj256EEEEELb0ELb1ELb1ELb1EEEvNS_9FwdParamsE)
        /*0cc8*/ 	.word	0x00000080


	//----- nvinfo : EIATTR_FRAME_SIZE
	.align		4
.L_554:
        /*0ccc*/ 	.byte	0x04, 0x11
        /*0cce*/ 	.short	(.L_556 - .L_555)
	.align		4
.L_555:
        /*0cd0*/ 	.word	index@(_ZN10layer_norm13ln_fwd_kernelINS_13Kernel_traitsI6__halfS2_S2_S2_fjLj8192ELj1ELj1ELj8ELj16ENS_18Kernel_traits_baseILj8192ES2_S2_S2_S2_fjLj256EEEEELb0ELb1ELb1ELb1EEEvNS_9FwdParamsE)
        /*0cd4*/ 	.word	0x00000000


	//----- nvinfo : EIATTR_REGCOUNT
	.align		4
.L_556:
        /*0cd8*/ 	.byte	0x04, 0x2f
        /*0cda*/ 	.short	(.L_558 - .L_557)
	.align		4
.L_557:
        /*0cdc*/ 	.word	index@(_ZN10layer_norm13ln_fwd_kernelINS_13Kernel_traitsI6__halfS2_S2_S2_fjLj8192ELj1ELj1ELj8ELj16ENS_18Kernel_traits_baseILj8192ES2_S2_S2_S2_fjLj256EEEEELb0ELb1ELb1ELb0EEEvNS_9FwdParamsE)
        /*0ce0*/ 	.word	0x00000075


	//----- nvinfo : EIATTR_FRAME_SIZE
	.align		4
.L_558:
        /*0ce4*/ 	.byte	0x04, 0x11
        /*0ce6*/ 	.short	(.L_560 - .L_559)
	.align		4
.L_559:
        /*0ce8*/ 	.word	index@(_ZN10layer_norm13ln_fwd_kernelINS_13Kernel_traitsI6__halfS2_S2_S2_fjLj8192ELj1ELj1ELj8ELj16ENS_18Kernel_traits_baseILj8192ES2_S2_S2_S2_fjLj256EEEEELb0ELb1ELb1ELb0EEEvNS_9FwdParamsE)
        /*0cec*/ 	.word	0x00000000


	//----- nvinfo : EIATTR_REGCOUNT
	.align		4
.L_560:
        /*0cf0*/ 	.byte	0x04, 0x2f
        /*0cf2*/ 	.short	(.L_562 - .L_561)
	.align		4
.L_561:
        /*0cf4*/ 	.word	index@(_ZN10layer_norm13ln_fwd_kernelINS_13Kernel_traitsI6__halfS2_S2_S2_fjLj8192ELj1ELj1ELj8ELj16ENS_18Kernel_traits_baseILj8192ES2_S2_S2_S2_fjLj256EEEEELb0ELb1ELb0ELb1EEEvNS_9FwdParamsE)
        /*0cf8*/ 	.word	0x00000080


	//----- nvinfo : EIATTR_FRAME_SIZE
	.align		4
.L_562:
        /*0cfc*/ 	.byte	0x04, 0x11
        /*0cfe*/ 	.short	(.L_564 - .L_563)
	.align		4
.L_563:
        /*0d00*/ 	.word	index@(_ZN10layer_norm13ln_fwd_kernelINS_13Kernel_traitsI6__halfS2_S2_S2_fjLj8192ELj1ELj1ELj8ELj16ENS_18Kernel_traits_baseILj8192ES2_S2_S2_S2_fjLj256EEEEELb0ELb1ELb0ELb1EEEvNS_9FwdParamsE)
        /*0d04*/ 	.word	0x00000000


	//----- nvinfo : EIATTR_REGCOUNT
	.align		4
.L_564:
        /*0d08*/ 	.byte	0x04, 0x2f
        /*0d0a*/ 	.short	(.L_566 - .L_565)
	.align		4
.L_565:
        /*0d0c*/ 	.word	index@(_ZN10layer_norm13ln_fwd_kernelINS_13Kernel_traitsI6__halfS2_S2_S2_fjLj8192ELj1ELj1ELj8ELj16ENS_18Kernel_traits_baseILj8192ES2_S2_S2_S2_fjLj256EEEEELb0ELb1ELb0ELb0EEEvNS_9FwdParamsE)
        /*0d10*/ 	.word	0x00000072


	//----- nvinfo : EIATTR_FRAME_SIZE
	.align		4
.L_566:
        /*0d14*/ 	.byte	0x04, 0x11
        /*0d16*/ 	.short	(.L_568 - .L_567)
	.align		4
.L_567:
        /*0d18*/ 	.word	index@(_ZN10layer_norm13ln_fwd_kernelINS_13Kernel_traitsI6__halfS2_S2_S2_fjLj8192ELj1ELj1ELj8ELj16ENS_18Kernel_traits_baseILj8192ES2_S2_S2_S2_fjLj256EEEEELb0ELb1ELb0ELb0EEEvNS_9FwdParamsE)
        /*0d1c*/ 	.word	0x00000000


	//----- nvinfo : EIATTR_REGCOUNT
	.align		4
.L_568:
        /*0d20*/ 	.byte	0x04, 0x2f
        /*0d22*/ 	.short	(.L_570 - .L_569)
	.align		4
.L_569:
        /*0d24*/ 	.word	index@(_ZN10layer_norm13ln_fwd_kernelINS_13Kernel_traitsI6__halfS2_S2_S2_fjLj8192ELj1ELj1ELj8ELj16ENS_18Kernel_traits_baseILj8192ES2_S2_S2_S2_fjLj256EEEEELb0ELb0ELb1ELb1EEEvNS_9FwdParamsE)
        /*0d28*/ 	.word	0x00000078


	//----- nvinfo : EIATTR_FRAME_SIZE
	.align		4
.L_570:
        /*0d2c*/ 	.byte	0x04, 0x11
        /*0d2e*/ 	.short	(.L_572 - .L_571)
	.align		4
.L_571:
        /*0d30*/ 	.word	index@(_ZN10layer_norm13ln_fwd_kernelINS_13Kernel_traitsI6__halfS2_S2_S2_fjLj8192ELj1ELj1ELj8ELj16ENS_18Kernel_traits_baseILj8192ES2_S2_S2_S2_fjLj256EEEEELb0ELb0ELb1ELb1EEEvNS_9FwdParamsE)
        /*0d34*/ 	.word	0x00000000


	//----- nvinfo : EIATTR_REGCOUNT
	.align		4
.L_572:
        /*0d38*/ 	.byte	0x04, 0x2f
        /*0d3a*/ 	.short	(.L_574 - .L_573)
	.align		4
.L_573:
        /*0d3c*/ 	.word	index@(_ZN10layer_norm13ln_fwd_kernelINS_13Kernel_traitsI6__halfS2_S2_S2_fjLj8192ELj1ELj1ELj8ELj16ENS_18Kernel_traits_baseILj8192ES2_S2_S2_S2_fjLj256EEEEELb0ELb0ELb1ELb0EEEvNS_9FwdParamsE)
        /*0d40*/ 	.word	0x0000007c


	//----- nvinfo : EIATTR_FRAME_SIZE
	.align		4
.L_574:
        /*0d44*/ 	.byte	0x04, 0x11
        /*0d46*/ 	.short	(.L_576 - .L_575)
	.align		4
.L_575:
        /*0d48*/ 	.word	index@(_ZN10layer_norm13ln_fwd_kernelINS_13Kernel_traitsI6__halfS2_S2_S2_fjLj8192ELj1ELj1ELj8ELj16ENS_18Kernel_traits_baseILj8192ES2_S2_S2_S2_fjLj256EEEEELb0ELb0ELb1ELb0EEEvNS_9FwdParamsE)
        /*0d4c*/ 	.word	0x00000000


	//----- nvinfo : EIATTR_REGCOUNT
	.align		4
.L_576:
        /*0d50*/ 	.byte	0x04, 0x2f
        /*0d52*/ 	.short	(.L_578 - .L_577)
	.align		4
.L_577:
        /*0d54*/ 	.word	index@(_ZN10layer_norm13ln_fwd_kernelINS_13Kernel_traitsI6__halfS2_S2_S2_fjLj8192ELj1ELj1ELj8ELj16ENS_18Kernel_traits_baseILj8192ES2_S2_S2_S2_fjLj256EEEEELb0ELb0ELb0ELb1EEEvNS_9FwdParamsE)
        /*0d58*/ 	.word	0x00000060


	//----- nvinfo : EIATTR_FRAME_SIZE
	.align		4
.L_578:
        /*0d5c*/ 	.byte	0x04, 0x11
        /*0d5e*/ 	.short	(.L_580 - .L_579)
	.align		4
.L_579:
        /*0d60*/ 	.word	index@(_ZN10layer_norm13ln_fwd_kernelINS_13Kernel_traitsI6__halfS2_S2_S2_fjLj8192ELj1ELj1ELj8ELj16ENS_18Kernel_traits_baseILj8192ES2_S2_S2_S2_fjLj256EEEEELb0ELb0ELb0ELb1EEEvNS_9FwdParamsE)
        /*0d64*/ 	.word	0x00000000


	//----- nvinfo : EIATTR_REGCOUNT
	.align		4
.L_580:
        /*0d68*/ 	.byte	0x04, 0x2f
        /*0d6a*/ 	.short	(.L_582 - .L_581)
	.align		4
.L_581:
        /*0d6c*/ 	.word	index@(_ZN10layer_norm13ln_fwd_kernelINS_13Kernel_traitsI6__halfS2_S2_S2_fjLj8192ELj1ELj1ELj8ELj16ENS_18Kernel_traits_baseILj8192ES2_S2_S2_S2_fjLj256EEEEELb0ELb0ELb0ELb0EEEvNS_9FwdParamsE)
        /*0d70*/ 	.word	0x0000005d


	//----- nvinfo : EIATTR_FRAME_SIZE
	.align		4
.L_582:
        /*0d74*/ 	.byte	0x04, 0x11
        /*0d76*/ 	.short	(.L_584 - .L_583)
	.align		4
.L_583:
        /*0d78*/ 	.word	index@(_ZN10layer_norm13ln_fwd_kernelINS_13Kernel_traitsI6__halfS2_S2_S2_fjLj8192ELj1ELj1ELj8ELj16ENS_18Kernel_traits_baseILj8192ES2_S2_S2_S2_fjLj256EEEEELb0ELb0ELb0ELb0EEEvNS_9FwdParamsE)
        /*0d7c*/ 	.word	0x00000000


	//----- nvinfo : EIATTR_REGCOUNT
	.align		4
.L_584:
        /*0d80*/ 	.byte	0x04, 0x2f
        /*0d82*/ 	.short	(.L_586 - .L_585)
	.align		4
.L_585:
        /*0d84*/ 	.word	index@(_ZN10layer_norm13ln_fwd_kernelINS_13Kernel_traitsI13__nv_bfloat16S2_S2_S2_fjLj8192ELj1ELj1ELj8ELj16ENS_18Kernel_traits_baseILj8192ES2_S2_S2_S2_fjLj256EEEEELb1ELb1ELb1ELb1EEEvNS_9FwdParamsE)
        /*0d88*/ 	.word	0x000000c6


	//----- nvinfo : EIATTR_FRAME_SIZE
	.align		4
.L_586:
        /*0d8c*/ 	.byte	0x04, 0x11
        /*0d8e*/ 	.short	(.L_588 - .L_587)
	.align		4
.L_587:
        /*0d90*/ 	.word	index@(_ZN10layer_norm13ln_fwd_kernelINS_13Kernel_traitsI13__nv_bfloat16S2_S2_S2_fjLj8192ELj1ELj1ELj8ELj16ENS_18Kernel_traits_baseILj8192ES2_S2_S2_S2_fjLj256EEEEELb1ELb1ELb1ELb1EEEvNS_9FwdParamsE)
        /*0d94*/ 	.word	0x00000000


	//----- nvinfo : EIATTR_REGCOUNT
	.align		4
.L_588:
        /*0d98*/ 	.byte	0x04, 0x2f
        /*0d9a*/ 	.short	(.L_590 - .L_589)
	.align		4
.L_589:
        /*0d9c*/ 	.word	index@(_ZN10layer_norm13ln_fwd_kernelINS_13Kernel_traitsI13__nv_bfloat16S2_S2_S2_fjLj8192ELj1ELj1ELj8ELj16ENS_18Kernel_traits_baseILj8192ES2_S2_S2_S2_fjLj256EEEEELb1ELb1ELb1ELb0EEEvNS_9FwdParamsE)
        /*0da0*/ 	.word	0x000000cc


	//----- nvinfo : EIATTR_FRAME_SIZE
	.align		4
.L_590:
        /*0da4*/ 	.byte	0x04, 0x11
        /*0da6*/ 	.short	(.L_592 - .L_591)
	.align		4
.L_591:
        /*0da8*/ 	.word	index@(_ZN10layer_norm13ln_fwd_kernelINS_13Kernel_traitsI13__nv_bfloat16S2_S2_S2_fjLj8192ELj1ELj1ELj8ELj16ENS_18Kernel_traits_baseILj8192ES2_S2_S2_S2_fjLj256EEEEELb1ELb1ELb1ELb0EEEvNS_9FwdParamsE)
        /*0dac*/ 	.word	0x00000000


	//----- nvinfo : EIATTR_REGCOUNT
	.align		4
.L_592:
        /*0db0*/ 	.byte	0x04, 0x2f
        /*0db2*/ 	.short	(.L_594 - .L_593)
	.align		4
.L_593:
        /*0db4*/ 	.word	index@(_ZN10layer_norm13ln_fwd_kernelINS_13Kernel_traitsI13__nv_bfloat16S2_S2_S2_fjLj8192ELj1ELj1ELj8ELj16ENS_18Kernel_traits_baseILj8192ES2_S2_S2_S2_fjLj256EEEEELb1ELb1ELb0ELb1EEEvNS_9FwdParamsE)
        /*0db8*/ 	.word	0x000000c8


	//----- nvinfo : EIATTR_FRAME_SIZE
	.align		4
.L_594:
        /*0dbc*/ 	.byte	0x04, 0x11
        /*0dbe*/ 	.short	(.L_596 - .L_595)
	.align		4
.L_595:
        /*0dc0*/ 	.word	index@(_ZN10layer_norm13ln_fwd_kernelINS_13Kernel_traitsI13__nv_bfloat16S2_S2_S2_fjLj8192ELj1ELj1ELj8ELj16ENS_18Kernel_traits_baseILj8192ES2_S2_S2_S2_fjLj256EEEEELb1ELb1ELb0ELb1EEEvNS_9FwdParamsE)
        /*0dc4*/ 	.word	0x00000000


	//----- nvinfo : EIATTR_REGCOUNT
	.align		4
.L_596:
        /*0dc8*/ 	.byte	0x04, 0x2f
        /*0dca*/ 	.short	(.L_598 - .L_597)
	.align		4
.L_597:
        /*0dcc*/ 	.word	index@(_ZN10layer_norm13ln_fwd_kernelINS_13Kernel_traitsI13__nv_bfloat16S2_S2_S2_fjLj8192ELj1ELj1ELj8ELj16ENS_18Kernel_traits_baseILj8192ES2_S2_S2_S2_fjLj256EEEEELb1ELb1ELb0ELb0EEEvNS_9FwdParamsE)
        /*0dd0*/ 	.word	0x000000c0


	//----- nvinfo : EIATTR_FRAME_SIZE
	.align		4
.L_598:
        /*0dd4*/ 	.byte	0x04, 0x11
        /*0dd6*/ 	.short	(.L_600 - .L_599)
	.align		4
.L_599:
        /*0dd8*/ 	.word	index@(_ZN10layer_norm13ln_fwd_kernelINS_13Kernel_traitsI13__nv_bfloat16S2_S2_S2_fjLj8192ELj1ELj1ELj8ELj16ENS_18Kernel_traits_baseILj8192ES2_S2_S2_S2_fjLj256EEEEELb1ELb1ELb0ELb0EEEvNS_9FwdParamsE)
        /*0ddc*/ 	.word	0x00000000


	//----- nvinfo : EIATTR_REGCOUNT
	.align		4
.L_600:
        /*0de0*/ 	.byte	0x04, 0x2f
        /*0de2*/ 	.short	(.L_602 - .L_601)
	.align		4
.L_601:
        /*0de4*/ 	.word	index@(_ZN10layer_norm13ln_fwd_kernelINS_13Kernel_traitsI13__nv_bfloat16S2_S2_S2_fjLj8192ELj1ELj1ELj8ELj16ENS_18Kernel_traits_baseILj8192ES2_S2_S2_S2_fjLj256EEEEELb1ELb0ELb1ELb1EEEvNS_9FwdParamsE)
        /*0de8*/ 	.word	0x0000007f


	//----- nvinfo : EIATTR_FRAME_SIZE
	.align		4
.L_602:
        /*0dec*/ 	.byte	0x04, 0x11
        /*0dee*/ 	.short	(.L_604 - .L_603)
	.align		4
.L_603:
        /*0df0*/ 	.word	index@(_ZN10layer_norm13ln_fwd_kernelINS_13Kernel_traitsI13__nv_bfloat16S2_S2_S2_fjLj8192ELj1ELj1ELj8ELj16ENS_18Kernel_traits_baseILj8192ES2_S2_S2_S2_fjLj256EEEEELb1ELb0ELb1ELb1EEEvNS_9FwdParamsE)
        /*0df4*/ 	.word	0x00000000


	//----- nvinfo : EIATTR_REGCOUNT
	.align		4
.L_604:
        /*0df8*/ 	.byte	0x04, 0x2f
        /*0dfa*/ 	.short	(.L_606 - .L_605)
	.align		4
.L_605:
        /*0dfc*/ 	.word	index@(_ZN10layer_norm13ln_fwd_kernelINS_13Kernel_traitsI13__nv_bfloat16S2_S2_S2_fjLj8192ELj1ELj1ELj8ELj16ENS_18Kernel_traits_baseILj8192ES2_S2_S2_S2_fjLj256EEEEELb1ELb0ELb1ELb0EEEvNS_9FwdParamsE)
        /*0e00*/ 	.word	0x0000009a


	//----- nvinfo : EIATTR_FRAME_SIZE
	.align		4
.L_606:
        /*0e04*/ 	.byte	0x04, 0x11
        /*0e06*/ 	.short	(.L_608 - .L_607)
	.align		4
.L_607:
        /*0e08*/ 	.word	index@(_ZN10layer_norm13ln_fwd_kernelINS_13Kernel_traitsI13__nv_bfloat16S2_S2_S2_fjLj8192ELj1ELj1ELj8ELj16ENS_18Kernel_traits_baseILj8192ES2_S2_S2_S2_fjLj256EEEEELb1ELb0ELb1ELb0EEEvNS_9FwdParamsE)
        /*0e0c*/ 	.word	0x00000000


	//----- nvinfo : EIATTR_REGCOUNT
	.align		4
.L_608:
        /*0e10*/ 	.byte	0x04, 0x2f
        /*0e12*/ 	.short	(.L_610 - .L_609)
	.align		4
.L_609:
        /*0e14*/ 	.word	index@(_ZN10layer_norm13ln_fwd_kernelINS_13Kernel_traitsI13__nv_bfloat16S2_S2_S2_fjLj8192ELj1ELj1ELj8ELj16ENS_18Kernel_traits_baseILj8192ES2_S2_S2_S2_fjLj256EEEEELb1ELb0ELb0ELb1EEEvNS_9FwdParamsE)
        /*0e18*/ 	.word	0x00000080


	//----- nvinfo : EIATTR_FRAME_SIZE
	.align		4
.L_610:
        /*0e1c*/ 	.byte	0x04, 0x11
        /*0e1e*/ 	.short	(.L_612 - .L_611)
	.align		4
.L_611:
        /*0e20*/ 	.word	index@(_ZN10layer_norm13ln_fwd_kernelINS_13Kernel_traitsI13__nv_bfloat16S2_S2_S2_fjLj8192ELj1ELj1ELj8ELj16ENS_18Kernel_traits_baseILj8192ES2_S2_S2_S2_fjLj256EEEEELb1ELb0ELb0ELb1EEEvNS_9FwdParamsE)
        /*0e24*/ 	.word	0x00000008


	//----- nvinfo : EIATTR_REGCOUNT
	.align		4
.L_612:
        /*0e28*/ 	.byte	0x04, 0x2f
        /*0e2a*/ 	.short	(.L_614 - .L_613)
	.align		4
.L_613:
        /*0e2c*/ 	.word	index@(_ZN10layer_norm13ln_fwd_kernelINS_13Kernel_traitsI13__nv_bfloat16S2_S2_S2_fjLj8192ELj1ELj1ELj8ELj16ENS_18Kernel_traits_baseILj8192ES2_S2_S2_S2_fjLj256EEEEELb1ELb0ELb0ELb0EEEvNS_9FwdParamsE)
        /*0e30*/ 	.word	0x00000078


	//----- nvinfo : EIATTR_FRAME_SIZE
	.align		4
.L_614:
        /*0e34*/ 	.byte	0x04, 0x11
        /*0e36*/ 	.short	(.L_616 - .L_615)
	.align		4
.L_615:
        /*0e38*/ 	.word	index@(_ZN10layer_norm13ln_fwd_kernelINS_13Kernel_traitsI13__nv_bfloat16S2_S2_S2_fjLj8192ELj1ELj1ELj8ELj16ENS_18Kernel_traits_baseILj8192ES2_S2_S2_S2_fjLj256EEEEELb1ELb0ELb0ELb0EEEvNS_9FwdParamsE)
        /*0e3c*/ 	.word	0x00000000


	//----- nvinfo : EIATTR_REGCOUNT
	.align		4
.L_616:
        /*0e40*/ 	.byte	0x04, 0x2f
        /*0e42*/ 	.short	(.L_618 - .L_617)
	.align		4
.L_617:
        /*0e44*/ 	.word	index@(_ZN10layer_norm13ln_fwd_kernelINS_13Kernel_traitsI13__nv_bfloat16S2_S2_S2_fjLj8192ELj1ELj1ELj8ELj16ENS_18Kernel_traits_baseILj8192ES2_S2_S2_S2_fjLj256EEEEELb0ELb1ELb1ELb1EEEvNS_9FwdParamsE)
        /*0e48*/ 	.word	0x000000ac


	//----- nvinfo : EIATTR_FRAME_SIZE
	.align		4
.L_618:
        /*0e4c*/ 	.byte	0x04, 0x11
        /*0e4e*/ 	.short	(.L_620 - .L_619)
	.align		4
.L_619:
        /*0e50*/ 	.word	index@(_ZN10layer_norm13ln_fwd_kernelINS_13Kernel_traitsI13__nv_bfloat16S2_S2_S2_fjLj8192ELj1ELj1ELj8ELj16ENS_18Kernel_traits_baseILj8192ES2_S2_S2_S2_fjLj256EEEEELb0ELb1ELb1ELb1EEEvNS_9FwdParamsE)
        /*0e54*/ 	.word	0x00000000


	//----- nvinfo : EIATTR_REGCOUNT
	.align		4
.L_620:
        /*0e58*/ 	.byte	0x04, 0x2f
        /*0e5a*/ 	.short	(.L_622 - .L_621)
	.align		4
.L_621:
        /*0e5c*/ 	.word	index@(_ZN10layer_norm13ln_fwd_kernelINS_13Kernel_traitsI13__nv_bfloat16S2_S2_S2_fjLj8192ELj1ELj1ELj8ELj16ENS_18Kernel_traits_baseILj8192ES2_S2_S2_S2_fjLj256EEEEELb0ELb1ELb1ELb0EEEvNS_9FwdParamsE)
        /*0e60*/ 	.word	0x000000a2


	//----- nvinfo : EIATTR_FRAME_SIZE
	.align		4
.L_622:
        /*0e64*/ 	.byte	0x04, 0x11
        /*0e66*/ 	.short	(.L_624 - .L_623)
	.align		4
.L_623:
        /*0e68*/ 	.word	index@(_ZN10layer_norm13ln_fwd_kernelINS_13Kernel_traitsI13__nv_bfloat16S2_S2_S2_fjLj8192ELj1ELj1ELj8ELj16ENS_18Kernel_traits_baseILj8192ES2_S2_S2_S2_fjLj256EEEEELb0ELb1ELb1ELb0EEEvNS_9FwdParamsE)
        /*0e6c*/ 	.word	0x00000000


	//----- nvinfo : EIATTR_REGCOUNT
	.align		4
.L_624:
        /*0e70*/ 	.byte	0x04, 0x2f
        /*0e72*/ 	.short	(.L_626 - .L_625)
	.align		4
.L_625:
        /*0e74*/ 	.word	index@(_ZN10layer_norm13ln_fwd_kernelINS_13Kernel_traitsI13__nv_bfloat16S2_S2_S2_fjLj8192ELj1ELj1ELj8ELj16ENS_18Kernel_traits_baseILj8192ES2_S2_S2_S2_fjLj256EEEEELb0ELb1ELb0ELb1EEEvNS_9FwdParamsE)
        /*0e78*/ 	.word	0x000000bc


	//----- nvinfo : EIATTR_FRAME_SIZE
	.align		4
.L_626:
        /*0e7c*/ 	.byte	0x04, 0x11
        /*0e7e*/ 	.short	(.L_628 - .L_627)
	.align		4
.L_627:
        /*0e80*/ 	.word	index@(_ZN10layer_norm13ln_fwd_kernelINS_13Kernel_traitsI13__nv_bfloat16S2_S2_S2_fjLj8192ELj1ELj1ELj8ELj16ENS_18Kernel_traits_baseILj8192ES2_S2_S2_S2_fjLj256EEEEELb0ELb1ELb0ELb1EEEvNS_9FwdParamsE)
        /*0e84*/ 	.word	0x00000000


	//----- nvinfo : EIATTR_REGCOUNT
	.align		4
.L_628:
        /*0e88*/ 	.byte	0x04, 0x2f
        /*0e8a*/ 	.short	(.L_630 - .L_629)
	.align		4
.L_629:
        /*0e8c*/ 	.word	index@(_ZN10layer_norm13ln_fwd_kernelINS_13Kernel_traitsI13__nv_bfloat16S2_S2_S2_fjLj8192ELj1ELj1ELj8ELj16ENS_18Kernel_traits_baseILj8192ES2_S2_S2_S2_fjLj256EEEEELb0ELb1ELb0ELb0EEEvNS_9FwdParamsE)
        /*0e90*/ 	.word	0x0000009d


	//----- nvinfo : EIATTR_FRAME_SIZE
	.align		4
.L_630:
        /*0e94*/ 	.byte	0x04, 0x11
        /*0e96*/ 	.short	(.L_632 - .L_631)
	.align		4
.L_631:
        /*0e98*/ 	.word	index@(_ZN10layer_norm13ln_fwd_kernelINS_13Kernel_traitsI13__nv_bfloat16S2_S2_S2_fjLj8192ELj1ELj1ELj8ELj16ENS_18Kernel_traits_baseILj8192ES2_S2_S2_S2_fjLj256EEEEELb0ELb1ELb0ELb0EEEvNS_9FwdParamsE)
        /*0e9c*/ 	.word	0x00000000


	//----- nvinfo : EIATTR_REGCOUNT
	.align		4
.L_632:
        /*0ea0*/ 	.byte	0x04, 0x2f
        /*0ea2*/ 	.short	(.L_634 - .L_633)
	.align		4
.L_633:
        /*0ea4*/ 	.word	index@(_ZN10layer_norm13ln_fwd_kernelINS_13Kernel_traitsI13__nv_bfloat16S2_S2_S2_fjLj8192ELj1ELj1ELj8ELj16ENS_18Kernel_traits_baseILj8192ES2_S2_S2_S2_fjLj256EEEEELb0ELb0ELb1ELb1EEEvNS_9FwdParamsE)
        /*0ea8*/ 	.word	0x00000080


	//----- nvinfo : EIATTR_FRAME_SIZE
	.align		4
.L_634:
        /*0eac*/ 	.byte	0x04, 0x11
        /*0eae*/ 	.short	(.L_636 - .L_635)
	.align		4
.L_635:
        /*0eb0*/ 	.word	index@(_ZN10layer_norm13ln_fwd_kernelINS_13Kernel_traitsI13__nv_bfloat16S2_S2_S2_fjLj8192ELj1ELj1ELj8ELj16ENS_18Kernel_traits_baseILj8192ES2_S2_S2_S2_fjLj256EEEEELb0ELb0ELb1ELb1EEEvNS_9FwdParamsE)
        /*0eb4*/ 	.word	0x00000000


	//----- nvinfo : EIATTR_REGCOUNT
	.align		4
.L_636:
        /*0eb8*/ 	.byte	0x04, 0x2f
        /*0eba*/ 	.short	(.L_638 - .L_637)
	.align		4
.L_637:
        /*0ebc*/ 	.word	index@(_ZN10layer_norm13ln_fwd_kernelINS_13Kernel_traitsI13__nv_bfloat16S2_S2_S2_fjLj8192ELj1ELj1ELj8ELj16ENS_18Kernel_traits_baseILj8192ES2_S2_S2_S2_fjLj256EEEEELb0ELb0ELb1ELb0EEEvNS_9FwdParamsE)
        /*0ec0*/ 	.word	0x00000079


	//----- nvinfo : EIATTR_FRAME_SIZE
	.align		4
.L_638:
        /*0ec4*/ 	.byte	0x04, 0x11
        /*0ec6*/ 	.short	(.L_640 - .L_639)
	.align		4
.L_639:
        /*0ec8*/ 	.word	index@(_ZN10layer_norm13ln_fwd_kernelINS_13Kernel_traitsI13__nv_bfloat16S2_S2_S2_fjLj8192ELj1ELj1ELj8ELj16ENS_18Kernel_traits_baseILj8192ES2_S2_S2_S2_fjLj256EEEEELb0ELb0ELb1ELb0EEEvNS_9FwdParamsE)
        /*0ecc*/ 	.word	0x00000000


	//----- nvinfo : EIATTR_REGCOUNT
	.align		4
.L_640:
        /*0ed0*/ 	.byte	0x04, 0x2f
        /*0ed2*/ 	.short	(.L_642 - .L_641)
	.align		4
.L_641:
        /*0ed4*/ 	.word	index@(_ZN10layer_norm13ln_fwd_kernelINS_13Kernel_traitsI13__nv_bfloat16S2_S2_S2_fjLj8192ELj1ELj1ELj8ELj16ENS_18Kernel_traits_baseILj8192ES2_S2_S2_S2_fjLj256EEEEELb0ELb0ELb0ELb1EEEvNS_9FwdParamsE)
        /*0ed8*/ 	.word	0x0000007e


	//----- nvinfo : EIATTR_FRAME_SIZE
	.align		4
.L_642:
        /*0edc*/ 	.byte	0x04, 0x11
        /*0ede*/ 	.short	(.L_644 - .L_643)
	.align		4
.L_643:
        /*0ee0*/ 	.word	index@(_ZN10layer_norm13ln_fwd_kernelINS_13Kernel_traitsI13__nv_bfloat16S2_S2_S2_fjLj8192ELj1ELj1ELj8ELj16ENS_18Kernel_traits_baseILj8192ES2_S2_S2_S2_fjLj256EEEEELb0ELb0ELb0ELb1EEEvNS_9FwdParamsE)
        /*0ee4*/ 	.word	0x00000000


	//----- nvinfo : EIATTR_REGCOUNT
	.align		4
.L_644:
        /*0ee8*/ 	.byte	0x04, 0x2f
        /*0eea*/ 	.short	(.L_646 - .L_645)
	.align		4
.L_645:
        /*0eec*/ 	.word	index@(_ZN10layer_norm13ln_fwd_kernelINS_13Kernel_traitsI13__nv_bfloat16S2_S2_S2_fjLj8192ELj1ELj1ELj8ELj16ENS_18Kernel_traits_baseILj8192ES2_S2_S2_S2_fjLj256EEEEELb0ELb0ELb0ELb0EEEvNS_9FwdParamsE)
        /*0ef0*/ 	.word	0x0000007b


	//----- nvinfo : EIATTR_FRAME_SIZE
	.align		4
.L_646:
        /*0ef4*/ 	.byte	0x04, 0x11
        /*0ef6*/ 	.short	(.L_648 - .L_647)
	.align		4
.L_647:
        /*0ef8*/ 	.word	index@(_ZN10layer_norm13ln_fwd_kernelINS_13Kernel_traitsI13__nv_bfloat16S2_S2_S2_fjLj8192ELj1ELj1ELj8ELj16ENS_18Kernel_traits_baseILj8192ES2_S2_S2_S2_fjLj256EEEEELb0ELb0ELb0ELb0EEEvNS_9FwdParamsE)
        /*0efc*/ 	.word	0x00000000


	//----- nvinfo : EIATTR_MIN_STACK_SIZE
	.align		4
.L_648:
        /*0f00*/ 	.byte	0x04, 0x12
        /*0f02*/ 	.short	(.L_650 - .L_649)
	.align		4
.L_649:
        /*0f04*/ 	.word	index@(_ZN10layer_norm13ln_fwd_kernelINS_13Kernel_traitsI13__nv_bfloat16S2_S2_S2_fjLj8192ELj1ELj1ELj8ELj16ENS_18Kernel_traits_baseILj8192ES2_S2_S2_S2_fjLj256EEEEELb0ELb0ELb0ELb0EEEvNS_9FwdParamsE)
        /*0f08*/ 	.word	0x00000000


	//----- nvinfo : EIATTR_MIN_STACK_SIZE
	.align		4
.L_650:
        /*0f0c*/ 	.byte	0x04, 0x12
        /*0f0e*/ 	.short	(.L_652 - .L_651)
	.align		4
.L_651:
        /*0f10*/ 	.word	index@(_ZN10layer_norm13ln_fwd_kernelINS_13Kernel_traitsI13__nv_bfloat16S2_S2_S2_fjLj8192ELj1ELj1ELj8ELj16ENS_18Kernel_traits_baseILj8192ES2_S2_S2_S2_fjLj256EEEEELb0ELb0ELb0ELb1EEEvNS_9FwdParamsE)
        /*0f14*/ 	.word	0x00000000


	//----- nvinfo : EIATTR_MIN_STACK_SIZE
	.align		4
.L_652:
        /*0f18*/ 	.byte	0x04, 0x12
        /*0f1a*/ 	.short	(.L_654 - .L_653)
	.align		4
.L_653:
        /*0f1c*/ 	.word	index@(_ZN10layer_norm13ln_fwd_kernelINS_13Kernel_traitsI13__nv_bfloat16S2_S2_S2_fjLj8192ELj1ELj1ELj8ELj16ENS_18Kernel_traits_baseILj8192ES2_S2_S2_S2_fjLj256EEEEELb0ELb0ELb1ELb0EEEvNS_9FwdParamsE)
        /*0f20*/ 	.word	0x00000000


	//----- nvinfo : EIATTR_MIN_STACK_SIZE
	.align		4
.L_654:
        /*0f24*/ 	.byte	0x04, 0x12
        /*0f26*/ 	.short	(.L_656 - .L_655)
	.align		4
.L_655:
        /*0f28*/ 	.word	index@(_ZN10layer_norm13ln_fwd_kernelINS_13Kernel_traitsI13__nv_bfloat16S2_S2_S2_fjLj8192ELj1ELj1ELj8ELj16ENS_18Kernel_traits_baseILj8192ES2_S2_S2_S2_fjLj256EEEEELb0ELb0ELb1ELb1EEEvNS_9FwdParamsE)
        /*0f2c*/ 	.word	0x00000000


	//----- nvinfo : EIATTR_MIN_STACK_SIZE
	.align		4
.L_656:
        /*0f30*/ 	.byte	0x04, 0x12
        /*0f32*/ 	.short	(.L_658 - .L_657)
	.align		4
.L_657:
        /*0f34*/ 	.word	index@(_ZN10layer_norm13ln_fwd_kernelINS_13Kernel_traitsI13__nv_bfloat16S2_S2_S2_fjLj8192ELj1ELj1ELj8ELj16ENS_18Kernel_traits_baseILj8192ES2_S2_S2_S2_fjLj256EEEEELb0ELb1ELb0ELb0EEEvNS_9FwdParamsE)
        /*0f38*/ 	.word	0x00000000


	//----- nvinfo : EIATTR_MIN_STACK_SIZE
	.align		4
.L_658:
        /*0f3c*/ 	.byte	0x04, 0x12
        /*0f3e*/ 	.short	(.L_660 - .L_659)
	.align		4
.L_659:
        /*0f40*/ 	.word	index@(_ZN10layer_norm13ln_fwd_kernelINS_13Kernel_traitsI13__nv_bfloat16S2_S2_S2_fjLj8192ELj1ELj1ELj8ELj16ENS_18Kernel_traits_baseILj8192ES2_S2_S2_S2_fjLj256EEEEELb0ELb1ELb0ELb1EEEvNS_9FwdParamsE)
        /*0f44*/ 	.word	0x00000000


	//----- nvinfo : EIATTR_MIN_STACK_SIZE
	.align		4
.L_660:
        /*0f48*/ 	.byte	0x04, 0x12
        /*0f4a*/ 	.short	(.L_662 - .L_661)
	.align		4
.L_661:
        /*0f4c*/ 	.word	index@(_ZN10layer_norm13ln_fwd_kernelINS_13Kernel_traitsI13__nv_bfloat16S2_S2_S2_fjLj8192ELj1ELj1ELj8ELj16ENS_18Kernel_traits_baseILj8192ES2_S2_S2_S2_fjLj256EEEEELb0ELb1ELb1ELb0EEEvNS_9FwdParamsE)
        /*0f50*/ 	.word	0x00000000


	//----- nvinfo : EIATTR_MIN_STACK_SIZE
	.align		4
.L_662:
        /*0f54*/ 	.byte	0x04, 0x12
        /*0f56*/ 	.short	(.L_664 - .L_663)
	.align		4
.L_663:
        /*0f58*/ 	.word	index@(_ZN10layer_norm13ln_fwd_kernelINS_13Kernel_traitsI13__nv_bfloat16S2_S2_S2_fjLj8192ELj1ELj1ELj8ELj16ENS_18Kernel_traits_baseILj8192ES2_S2_S2_S2_fjLj256EEEEELb0ELb1ELb1ELb1EEEvNS_9FwdParamsE)
        /*0f5c*/ 	.word	0x00000000


	//----- nvinfo : EIATTR_MIN_STACK_SIZE
	.align		4
.L_664:
        /*0f60*/ 	.byte	0x04, 0x12
        /*0f62*/ 	.short	(.L_666 - .L_665)
	.align		4
.L_665:
        /*0f64*/ 	.word	index@(_ZN10layer_norm13ln_fwd_kernelINS_13Kernel_traitsI13__nv_bfloat16S2_S2_S2_fjLj8192ELj1ELj1ELj8ELj16ENS_18Kernel_traits_baseILj8192ES2_S2_S2_S2_fjLj256EEEEELb1ELb0ELb0ELb0EEEvNS_9FwdParamsE)
        /*0f68*/ 	.word	0x00000000


	//----- nvinfo : EIATTR_MIN_STACK_SIZE
	.align		4
.L_666:
        /*0f6c*/ 	.byte	0x04, 0x12
        /*0f6e*/ 	.short	(.L_668 - .L_667)
	.align		4
.L_667:
        /*0f70*/ 	.word	index@(_ZN10layer_norm13ln_fwd_kernelINS_13Kernel_traitsI13__nv_bfloat16S2_S2_S2_fjLj8192ELj1ELj1ELj8ELj16ENS_18Kernel_traits_baseILj8192ES2_S2_S2_S2_fjLj256EEEEELb1ELb0ELb0ELb1EEEvNS_9FwdParamsE)
        /*0f74*/ 	.word	0x00000008


	//----- nvinfo : EIATTR_MIN_STACK_SIZE
	.align		4
.L_668:
        /*0f78*/ 	.byte	0x04, 0x12
        /*0f7a*/ 	.short	(.L_670 - .L_669)
	.align		4
.L_669:
        /*0f7c*/ 	.word	index@(_ZN10layer_norm13ln_fwd_kernelINS_13Kernel_traitsI13__nv_bfloat16S2_S2_S2_fjLj8192ELj1ELj1ELj8ELj16ENS_18Kernel_traits_baseILj8192ES2_S2_S2_S2_fjLj256EEEEELb1ELb0ELb1ELb0EEEvNS_9FwdParamsE)
        /*0f80*/ 	.word	0x00000000


	//----- nvinfo : EIATTR_MIN_STACK_SIZE
	.align		4
.L_670:
        /*0f84*/ 	.byte	0x04, 0x12
        /*0f86*/ 	.short	(.L_672 - .L_671)
	.align		4
.L_671:
        /*0f88*/ 	.word	index@(_ZN10layer_norm13ln_fwd_kernelINS_13Kernel_traitsI13__nv_bfloat16S2_S2_S2_fjLj8192ELj1ELj1ELj8ELj16ENS_18Kernel_traits_baseILj8192ES2_S2_S2_S2_fjLj256EEEEELb1ELb0ELb1ELb1EEEvNS_9FwdParamsE)
        /*0f8c*/ 	.word	0x00000000


	//----- nvinfo : EIATTR_MIN_STACK_SIZE
	.align		4
.L_672:
        /*0f90*/ 	.byte	0x04, 0x12
        /*0f92*/ 	.short	(.L_674 - .L_673)
	.align		4
.L_673:
        /*0f94*/ 	.word	index@(_ZN10layer_norm13ln_fwd_kernelINS_13Kernel_traitsI13__nv_bfloat16S2_S2_S2_fjLj8192ELj1ELj1ELj8ELj16ENS_18Kernel_traits_baseILj8192ES2_S2_S2_S2_fjLj256EEEEELb1ELb1ELb0ELb0EEEvNS_9FwdParamsE)
        /*0f98*/ 	.word	0x00000000


	//----- nvinfo : EIATTR_MIN_STACK_SIZE
	.align		4
.L_674:
        /*0f9c*/ 	.byte	0x04, 0x12
        /*0f9e*/ 	.short	(.L_676 - .L_675)
	.align		4
.L_675:
        /*0fa0*/ 	.word	index@(_ZN10layer_norm13ln_fwd_kernelINS_13Kernel_traitsI13__nv_bfloat16S2_S2_S2_fjLj8192ELj1ELj1ELj8ELj16ENS_18Kernel_traits_baseILj8192ES2_S2_S2_S2_fjLj256EEEEELb1ELb1ELb0ELb1EEEvNS_9FwdParamsE)
        /*0fa4*/ 	.word	0x00000000


	//----- nvinfo : EIATTR_MIN_STACK_SIZE
	.align		4
.L_676:
        /*0fa8*/ 	.byte	0x04, 0x12
        /*0faa*/ 	.short	(.L_678 - .L_677)
	.align		4
.L_677:
        /*0fac*/ 	.word	index@(_ZN10layer_norm13ln_fwd_kernelINS_13Kernel_traitsI13__nv_bfloat16S2_S2_S2_fjLj8192ELj1ELj1ELj8ELj16ENS_18Kernel_traits_baseILj8192ES2_S2_S2_S2_fjLj256EEEEELb1ELb1ELb1ELb0EEEvNS_9FwdParamsE)
        /*0fb0*/ 	.word	0x00000000


	//----- nvinfo : EIATTR_MIN_STACK_SIZE
	.align		4
.L_678:
        /*0fb4*/ 	.byte	0x04, 0x12
        /*0fb6*/ 	.short	(.L_680 - .L_679)
	.align		4
.L_679:
        /*0fb8*/ 	.word	index@(_ZN10layer_norm13ln_fwd_kernelINS_13Kernel_traitsI13__nv_bfloat16S2_S2_S2_fjLj8192ELj1ELj1ELj8ELj16ENS_18Kernel_traits_baseILj8192ES2_S2_S2_S2_fjLj256EEEEELb1ELb1ELb1ELb1EEEvNS_9FwdParamsE)
        /*0fbc*/ 	.word	0x00000000


	//----- nvinfo : EIATTR_MIN_STACK_SIZE
	.align		4
.L_680:
        /*0fc0*/ 	.byte	0x04, 0x12
        /*0fc2*/ 	.short	(.L_682 - .L_681)
	.align		4
.L_681:
        /*0fc4*/ 	.word	index@(_ZN10layer_norm13ln_fwd_kernelINS_13Kernel_traitsI6__halfS2_S2_S2_fjLj8192ELj1ELj1ELj8ELj16ENS_18Kernel_traits_baseILj8192ES2_S2_S2_S2_fjLj256EEEEELb0ELb0ELb0ELb0EEEvNS_9FwdParamsE)
        /*0fc8*/ 	.word	0x00000000


	//----- nvinfo : EIATTR_MIN_STACK_SIZE
	.align		4
.L_682:
        /*0fcc*/ 	.byte	0x04, 0x12
        /*0fce*/ 	.short	(.L_684 - .L_683)
	.align		4
.L_683:
        /*0fd0*/ 	.word	index@(_ZN10layer_norm13ln_fwd_kernelINS_13Kernel_traitsI6__halfS2_S2_S2_fjLj8192ELj1ELj1ELj8ELj16ENS_18Kernel_traits_baseILj8192ES2_S2_S2_S2_fjLj256EEEEELb0ELb0ELb0ELb1EEEvNS_9FwdParamsE)
        /*0fd4*/ 	.word	0x00000000


	//----- nvinfo : EIATTR_MIN_STACK_SIZE
	.align		4
.L_684:
        /*0fd8*/ 	.byte	0x04, 0x12
        /*0fda*/ 	.short	(.L_686 - .L_685)
	.align		4
.L_685:
        /*0fdc*/ 	.word	index@(_ZN10layer_norm13ln_fwd_kernelINS_13Kernel_traitsI6__halfS2_S2_S2_fjLj8192ELj1ELj1ELj8ELj16ENS_18Kernel_traits_baseILj8192ES2_S2_S2_S2_fjLj256EEEEELb0ELb0ELb1ELb0EEEvNS_9FwdParamsE)
        /*0fe0*/ 	.word	0x00000000


	//----- nvinfo : EIATTR_MIN_STACK_SIZE
	.align		4
.L_686:
        /*0fe4*/ 	.byte	0x04, 0x12
        /*0fe6*/ 	.short	(.L_688 - .L_687)
	.align		4
.L_687:
        /*0fe8*/ 	.word	index@(_ZN10layer_norm13ln_fwd_kernelINS_13Kernel_traitsI6__halfS2_S2_S2_fjLj8192ELj1ELj1ELj8ELj16ENS_18Kernel_traits_baseILj8192ES2_S2_S2_S2_fjLj256EEEEELb0ELb0ELb1ELb1EEEvNS_9FwdParamsE)
        /*0fec*/ 	.word	0x00000000


	//----- nvinfo : EIATTR_MIN_STACK_SIZE
	.align		4
.L_688:
        /*0ff0*/ 	.byte	0x04, 0x12
        /*0ff2*/ 	.short	(.L_690 - .L_689)
	.align		4
.L_689:
        /*0ff4*/ 	.word	index@(_ZN10layer_norm13ln_fwd_kernelINS_13Kernel_traitsI6__halfS2_S2_S2_fjLj8192ELj1ELj1ELj8ELj16ENS_18Kernel_traits_baseILj8192ES2_S2_S2_S2_fjLj256EEEEELb0ELb1ELb0ELb0EEEvNS_9FwdParamsE)
        /*0ff8*/ 	.word	0x00000000


	//----- nvinfo : EIATTR_MIN_STACK_SIZE
	.align		4
.L_690:
        /*0ffc*/ 	.byte	0x04, 0x12
        /*0ffe*/ 	.short	(.L_692 - .L_691)
	.align		4
.L_691:
        /*1000*/ 	.word	index@(_ZN10layer_norm13ln_fwd_kernelINS_13Kernel_traitsI6__halfS2_S2_S2_fjLj8192ELj1ELj1ELj8ELj16ENS_18Kernel_traits_baseILj8192ES2_S2_S2_S2_fjLj256EEEEELb0ELb1ELb0ELb1EEEvNS_9FwdParamsE)
        /*1004*/ 	.word	0x00000000


	//----- nvinfo : EIATTR_MIN_STACK_SIZE
	.align		4
.L_692:
        /*1008*/ 	.byte	0x04, 0x12
        /*100a*/ 	.short	(.L_694 - .L_693)
	.align		4
.L_693:
        /*100c*/ 	.word	index@(_ZN10layer_norm13ln_fwd_kernelINS_13Kernel_traitsI6__halfS2_S2_S2_fjLj8192ELj1ELj1ELj8ELj16ENS_18Kernel_traits_baseILj8192ES2_S2_S2_S2_fjLj256EEEEELb0ELb1ELb1ELb0EEEvNS_9FwdParamsE)
        /*1010*/ 	.word	0x00000000


	//----- nvinfo : EIATTR_MIN_STACK_SIZE
	.align		4
.L_694:
        /*1014*/ 	.byte	0x04, 0x12
        /*1016*/ 	.short	(.L_696 - .L_695)
	.align		4
.L_695:
        /*1018*/ 	.word	index@(_ZN10layer_norm13ln_fwd_kernelINS_13Kernel_traitsI6__halfS2_S2_S2_fjLj8192ELj1ELj1ELj8ELj16ENS_18Kernel_traits_baseILj8192ES2_S2_S2_S2_fjLj256EEEEELb0ELb1ELb1ELb1EEEvNS_9FwdParamsE)
        /*101c*/ 	.word	0x00000000


	//----- nvinfo : EIATTR_MIN_STACK_SIZE
	.align		4
.L_696:
        /*1020*/ 	.byte	0x04, 0x12
        /*1022*/ 	.short	(.L_698 - .L_697)
	.align		4
.L_697:
        /*1024*/ 	.word	index@(_ZN10layer_norm13ln_fwd_kernelINS_13Kernel_traitsI6__halfS2_S2_S2_fjLj8192ELj1ELj1ELj8ELj16ENS_18Kernel_traits_baseILj8192ES2_S2_S2_S2_fjLj256EEEEELb1ELb0ELb0ELb0EEEvNS_9FwdParamsE)
        /*1028*/ 	.word	0x00000000


	//----- nvinfo : EIATTR_MIN_STACK_SIZE
	.align		4
.L_698:
        /*102c*/ 	.byte	0x04, 0x12
        /*102e*/ 	.short	(.L_700 - .L_699)
	.align		4
.L_699:
        /*1030*/ 	.word	index@(_ZN10layer_norm13ln_fwd_kernelINS_13Kernel_traitsI6__halfS2_S2_S2_fjLj8192ELj1ELj1ELj8ELj16ENS_18Kernel_traits_baseILj8192ES2_S2_S2_S2_fjLj256EEEEELb1ELb0ELb0ELb1EEEvNS_9FwdParamsE)
        /*1034*/ 	.word	0x00000000


	//----- nvinfo : EIATTR_MIN_STACK_SIZE
	.align		4
.L_700:
        /*1038*/ 	.byte	0x04, 0x12
        /*103a*/ 	.short	(.L_702 - .L_701)
	.align		4
.L_701:
        /*103c*/ 	.word	index@(_ZN10layer_norm13ln_fwd_kernelINS_13Kernel_traitsI6__halfS2_S2_S2_fjLj8192ELj1ELj1ELj8ELj16ENS_18Kernel_traits_baseILj8192ES2_S2_S2_S2_fjLj256EEEEELb1ELb0ELb1ELb0EEEvNS_9FwdParamsE)
        /*1040*/ 	.word	0x00000000


	//----- nvinfo : EIATTR_MIN_STACK_SIZE
	.align		4
.L_702:
        /*1044*/ 	.byte	0x04, 0x12
        /*1046*/ 	.short	(.L_704 - .L_703)
	.align		4
.L_703:
        /*1048*/ 	.word	index@(_ZN10layer_norm13ln_fwd_kernelINS_13Kernel_traitsI6__halfS2_S2_S2_fjLj8192ELj1ELj1ELj8ELj16ENS_18Kernel_traits_baseILj8192ES2_S2_S2_S2_fjLj256EEEEELb1ELb0ELb1ELb1EEEvNS_9FwdParamsE)
        /*104c*/ 	.word	0x00000000


	//----- nvinfo : EIATTR_MIN_STACK_SIZE
	.align		4
.L_704:
        /*1050*/ 	.byte	0x04, 0x12
        /*1052*/ 	.short	(.L_706 - .L_705)
	.align		4
.L_705:
        /*1054*/ 	.word	index@(_ZN10layer_norm13ln_fwd_kernelINS_13Kernel_traitsI6__halfS2_S2_S2_fjLj8192ELj1ELj1ELj8ELj16ENS_18Kernel_traits_baseILj8192ES2_S2_S2_S2_fjLj256EEEEELb1ELb1ELb0ELb0EEEvNS_9FwdParamsE)
        /*1058*/ 	.word	0x00000000


	//----- nvinfo : EIATTR_MIN_STACK_SIZE
	.align		4
.L_706:
        /*105c*/ 	.byte	0x04, 0x12
        /*105e*/ 	.short	(.L_708 - .L_707)
	.align		4
.L_707:
        /*1060*/ 	.word	index@(_ZN10layer_norm13ln_fwd_kernelINS_13Kernel_traitsI6__halfS2_S2_S2_fjLj8192ELj1ELj1ELj8ELj16ENS_18Kernel_traits_baseILj8192ES2_S2_S2_S2_fjLj256EEEEELb1ELb1ELb0ELb1EEEvNS_9FwdParamsE)
        /*1064*/ 	.word	0x00000000


	//----- nvinfo : EIATTR_MIN_STACK_SIZE
	.align		4
.L_708:
        /*1068*/ 	.byte	0x04, 0x12
        /*106a*/ 	.short	(.L_710 - .L_709)
	.align		4
.L_709:
        /*106c*/ 	.word	index@(_ZN10layer_norm13ln_fwd_kernelINS_13Kernel_traitsI6__halfS2_S2_S2_fjLj8192ELj1ELj1ELj8ELj16ENS_18Kernel_traits_baseILj8192ES2_S2_S2_S2_fjLj256EEEEELb1ELb1ELb1ELb0EEEvNS_9FwdParamsE)
        /*1070*/ 	.word	0x00000000


	//----- nvinfo : EIATTR_MIN_STACK_SIZE
	.align		4
.L_710:
        /*1074*/ 	.byte	0x04, 0x12
        /*1076*/ 	.short	(.L_712 - .L_711)
	.align		4
.L_711:
        /*1078*/ 	.word	index@(_ZN10layer_norm13ln_fwd_kernelINS_13Kernel_traitsI6__halfS2_S2_S2_fjLj8192ELj1ELj1ELj8ELj16ENS_18Kernel_traits_baseILj8192ES2_S2_S2_S2_fjLj256EEEEELb1ELb1ELb1ELb1EEEvNS_9FwdParamsE)
        /*107c*/ 	.word	0x00000000


	//----- nvinfo : EIATTR_MIN_STACK_SIZE
	.align		4
.L_712:
        /*1080*/ 	.byte	0x04, 0x12
        /*1082*/ 	.short	(.L_714 - .L_713)
	.align		4
.L_713:
        /*1084*/ 	.word	index@(_ZN10layer_norm13ln_fwd_kernelINS_13Kernel_traitsIf13__nv_bfloat16S2_S2_fjLj8192ELj1ELj1ELj8ELj16ENS_18Kernel_traits_baseILj8192EfS2_S2_S2_fjLj256EEEEELb0ELb0ELb0ELb0EEEvNS_9FwdParamsE)
        /*1088*/ 	.word	0x00000000


	//----- nvinfo : EIATTR_MIN_STACK_SIZE
	.align		4
.L_714:
        /*108c*/ 	.byte	0x04, 0x12
        /*108e*/ 	.short	(.L_716 - .L_715)
	.align		4
.L_715:
        /*1090*/ 	.word	index@(_ZN10layer_norm13ln_fwd_kernelINS_13Kernel_traitsIf13__nv_bfloat16S2_S2_fjLj8192ELj1ELj1ELj8ELj16ENS_18Kernel_traits_baseILj8192EfS2_S2_S2_fjLj256EEEEELb0ELb0ELb0ELb1EEEvNS_9FwdParamsE)
        /*1094*/ 	.word	0x00000000


	//----- nvinfo : EIATTR_MIN_STACK_SIZE
	.align		4
.L_716:
        /*1098*/ 	.byte	0x04, 0x12
        /*109a*/ 	.short	(.L_718 - .L_717)
	.align		4
.L_717:
        /*109c*/ 	.word	index@(_ZN10layer_norm13ln_fwd_kernelINS_13Kernel_traitsIf13__nv_bfloat16S2_S2_fjLj8192ELj1ELj1ELj8ELj16ENS_18Kernel_traits_baseILj8192EfS2_S2_S2_fjLj256EEEEELb0ELb0ELb1ELb0EEEvNS_9FwdParamsE)
        /*10a0*/ 	.word	0x00000000


	//----- nvinfo : EIATTR_MIN_STACK_SIZE
	.align		4
.L_718:
        /*10a4*/ 	.byte	0x04, 0x12
        /*10a6*/ 	.short	(.L_720 - .L_719)
	.align		4
.L_719:
        /*10a8*/ 	.word	index@(_ZN10layer_norm13ln_fwd_kernelINS_13Kernel_traitsIf13__nv_bfloat16S2_S2_fjLj8192ELj1ELj1ELj8ELj16ENS_18Kernel_traits_baseILj8192EfS2_S2_S2_fjLj256EEEEELb0ELb0ELb1ELb1EEEvNS_9FwdParamsE)
        /*10ac*/ 	.word	0x00000000


	//----- nvinfo : EIATTR_MIN_STACK_SIZE
	.align		4
.L_720:
        /*10b0*/ 	.byte	0x04, 0x12
        /*10b2*/ 	.short	(.L_722 - .L_721)
	.align		4
.L_721:
        /*10b4*/ 	.word	index@(_ZN10layer_norm13ln_fwd_kernelINS_13Kernel_traitsIf13__nv_bfloat16S2_S2_fjLj8192ELj1ELj1ELj8ELj16ENS_18Kernel_traits_baseILj8192EfS2_S2_S2_fjLj256EEEEELb0ELb1ELb0ELb0EEEvNS_9FwdParamsE)
        /*10b8*/ 	.word	0x00000000


	//----- nvinfo : EIATTR_MIN_STACK_SIZE
	.align		4
.L_722:
        /*10bc*/ 	.byte	0x04, 0x12
        /*10be*/ 	.short	(.L_724 - .L_723)
	.align		4
.L_723:
        /*10c0*/ 	.word	index@(_ZN10layer_norm13ln_fwd_kernelINS_13Kernel_traitsIf13__nv_bfloat16S2_S2_fjLj8192ELj1ELj1ELj8ELj16ENS_18Kernel_traits_baseILj8192EfS2_S2_S2_fjLj256EEEEELb0ELb1ELb0ELb1EEEvNS_9FwdParamsE)
        /*10c4*/ 	.word	0x00000000


	//----- nvinfo : EIATTR_MIN_STACK_SIZE
	.align		4
.L_724:
        /*10c8*/ 	.byte	0x04, 0x12
        /*10ca*/ 	.short	(.L_726 - .L_725)
	.align		4
.L_725:
        /*10cc*/ 	.word	index@(_ZN10layer_norm13ln_fwd_kernelINS_13Kernel_traitsIf13__nv_bfloat16S2_S2_fjLj8192ELj1ELj1ELj8ELj16ENS_18Kernel_traits_baseILj8192EfS2_S2_S2_fjLj256EEEEELb0ELb1ELb1ELb0EEEvNS_9FwdParamsE)
        /*10d0*/ 	.word	0x00000000


	//----- nvinfo : EIATTR_MIN_STACK_SIZE
	.align		4
.L_726:
        /*10d4*/ 	.byte	0x04, 0x12
        /*10d6*/ 	.short	(.L_728 - .L_727)
	.align		4
.L_727:
        /*10d8*/ 	.word	index@(_ZN10layer_norm13ln_fwd_kernelINS_13Kernel_traitsIf13__nv_bfloat16S2_S2_fjLj8192ELj1ELj1ELj8ELj16ENS_18Kernel_traits_baseILj8192EfS2_S2_S2_fjLj256EEEEELb0ELb1ELb1ELb1EEEvNS_9FwdParamsE)
        /*10dc*/ 	.word	0x00000000


	//----- nvinfo : EIATTR_MIN_STACK_SIZE
	.align		4
.L_728:
        /*10e0*/ 	.byte	0x04, 0x12
        /*10e2*/ 	.short	(.L_730 - .L_729)
	.align		4
.L_729:
        /*10e4*/ 	.word	index@(_ZN10layer_norm13ln_fwd_kernelINS_13Kernel_traitsIf13__nv_bfloat16S2_S2_fjLj8192ELj1ELj1ELj8ELj16ENS_18Kernel_traits_baseILj8192EfS2_S2_S2_fjLj256EEEEELb1ELb0ELb0ELb0EEEvNS_9FwdParamsE)
        /*10e8*/ 	.word	0x00000010


	//----- nvinfo : EIATTR_MIN_STACK_SIZE
	.align		4
.L_730:
        /*10ec*/ 	.byte	0x04, 0x12
        /*10ee*/ 	.short	(.L_732 - .L_731)
	.align		4
.L_731:
        /*10f0*/ 	.word	index@(_ZN10layer_norm13ln_fwd_kernelINS_13Kernel_traitsIf13__nv_bfloat16S2_S2_fjLj8192ELj1ELj1ELj8ELj16ENS_18Kernel_traits_baseILj8192EfS2_S2_S2_fjLj256EEEEELb1ELb0ELb0ELb1EEEvNS_9FwdParamsE)
        /*10f4*/ 	.word	0x00000000


	//----- nvinfo : EIATTR_MIN_STACK_SIZE
	.align		4
.L_732:
        /*10f8*/ 	.byte	0x04, 0x12
        /*10fa*/ 	.short	(.L_734 - .L_733)
	.align		4
.L_733:
        /*10fc*/ 	.word	index@(_ZN10layer_norm13ln_fwd_kernelINS_13Kernel_traitsIf13__nv_bfloat16S2_S2_fjLj8192ELj1ELj1ELj8ELj16ENS_18Kernel_traits_baseILj8192EfS2_S2_S2_fjLj256EEEEELb1ELb0ELb1ELb0EEEvNS_9FwdParamsE)
        /*1100*/ 	.word	0x00000000


	//----- nvinfo : EIATTR_MIN_STACK_SIZE
	.align		4
.L_734:
        /*1104*/ 	.byte	0x04, 0x12
        /*1106*/ 	.short	(.L_736 - .L_735)
	.align		4
.L_735:
        /*1108*/ 	.word	index@(_ZN10layer_norm13ln_fwd_kernelINS_13Kernel_traitsIf13__nv_bfloat16S2_S2_fjLj8192ELj1ELj1ELj8ELj16ENS_18Kernel_traits_baseILj8192EfS2_S2_S2_fjLj256EEEEELb1ELb0ELb1ELb1EEEvNS_9FwdParamsE)
        /*110c*/ 	.word	0x00000000


	//----- nvinfo : EIATTR_MIN_STACK_SIZE
	.align		4
.L_736:
        /*1110*/ 	.byte	0x04, 0x12
        /*1112*/ 	.short	(.L_738 - .L_737)
	.align		4
.L_737:
        /*1114*/ 	.word	index@(_ZN10layer_norm13ln_fwd_kernelINS_13Kernel_traitsIf13__nv_bfloat16S2_S2_fjLj8192ELj1ELj1ELj8ELj16ENS_18Kernel_traits_baseILj8192EfS2_S2_S2_fjLj256EEEEELb1ELb1ELb0ELb0EEEvNS_9FwdParamsE)
        /*1118*/ 	.word	0x00000000


	//----- nvinfo : EIATTR_MIN_STACK_SIZE
	.align		4
.L_738:
        /*111c*/ 	.byte	0x04, 0x12
        /*111e*/ 	.short	(.L_740 - .L_739)
	.align		4
.L_739:
        /*1120*/ 	.word	index@(_ZN10layer_norm13ln_fwd_kernelINS_13Kernel_traitsIf13__nv_bfloat16S2_S2_fjLj8192ELj1ELj1ELj8ELj16ENS_18Kernel_traits_baseILj8192EfS2_S2_S2_fjLj256EEEEELb1ELb1ELb0ELb1EEEvNS_9FwdParamsE)
        /*1124*/ 	.word	0x00000000


	//----- nvinfo : EIATTR_MIN_STACK_SIZE
	.align		4
.L_740:
        /*1128*/ 	.byte	0x04, 0x12
        /*112a*/ 	.short	(.L_742 - .L_741)
	.align		4
.L_741:
        /*112c*/ 	.word	index@(_ZN10layer_norm13ln_fwd_kernelINS_13Kernel_traitsIf13__nv_bfloat16S2_S2_fjLj8192ELj1ELj1ELj8ELj16ENS_18Kernel_traits_baseILj8192EfS2_S2_S2_fjLj256EEEEELb1ELb1ELb1ELb0EEEvNS_9FwdParamsE)
        /*1130*/ 	.word	0x00000000


	//----- nvinfo : EIATTR_MIN_STACK_SIZE
	.align		4
.L_742:
        /*1134*/ 	.byte	0x04, 0x12
        /*1136*/ 	.short	(.L_744 - .L_743)
	.align		4
.L_743:
        /*1138*/ 	.word	index@(_ZN10layer_norm13ln_fwd_kernelINS_13Kernel_traitsIf13__nv_bfloat16S2_S2_fjLj8192ELj1ELj1ELj8ELj16ENS_18Kernel_traits_baseILj8192EfS2_S2_S2_fjLj256EEEEELb1ELb1ELb1ELb1EEEvNS_9FwdParamsE)
        /*113c*/ 	.word	0x00000000


	//----- nvinfo : EIATTR_MIN_STACK_SIZE
	.align		4
.L_744:
        /*1140*/ 	.byte	0x04, 0x12
        /*1142*/ 	.short	(.L_746 - .L_745)
	.align		4
.L_745:
        /*1144*/ 	.word	index@(_ZN10layer_norm13ln_fwd_kernelINS_13Kernel_traitsI13__nv_bfloat16S2_fS2_fjLj8192ELj1ELj1ELj8ELj16ENS_18Kernel_traits_baseILj8192ES2_S2_fS2_fjLj256EEEEELb0ELb0ELb0ELb0EEEvNS_9FwdParamsE)
        /*1148*/ 	.word	0x00000000


	//----- nvinfo : EIATTR_MIN_STACK_SIZE
	.align		4
.L_746:
        /*114c*/ 	.byte	0x04, 0x12
        /*114e*/ 	.short	(.L_748 - .L_747)
	.align		4
.L_747:
        /*1150*/ 	.word	index@(_ZN10layer_norm13ln_fwd_kernelINS_13Kernel_traitsI13__nv_bfloat16S2_fS2_fjLj8192ELj1ELj1ELj8ELj16ENS_18Kernel_traits_baseILj8192ES2_S2_fS2_fjLj256EEEEELb0ELb0ELb0ELb1EEEvNS_9FwdParamsE)
        /*1154*/ 	.word	0x00000000


	//----- nvinfo : EIATTR_MIN_STACK_SIZE
	.align		4
.L_748:
        /*1158*/ 	.byte	0x04, 0x12
        /*115a*/ 	.short	(.L_750 - .L_749)
	.align		4
.L_749:
        /*115c*/ 	.word	index@(_ZN10layer_norm13ln_fwd_kernelINS_13Kernel_traitsI13__nv_bfloat16S2_fS2_fjLj8192ELj1ELj1ELj8ELj16ENS_18Kernel_traits_baseILj8192ES2_S2_fS2_fjLj256EEEEELb0ELb0ELb1ELb0EEEvNS_9FwdParamsE)
        /*1160*/ 	.word	0x00000000


	//----- nvinfo : EIATTR_MIN_STACK_SIZE
	.align		4
.L_750:
        /*1164*/ 	.byte	0x04, 0x12
        /*1166*/ 	.short	(.L_752 - .L_751)
	.align		4
.L_751:
        /*1168*/ 	.word	index@(_ZN10layer_norm13ln_fwd_kernelINS_13Kernel_traitsI13__nv_bfloat16S2_fS2_fjLj8192ELj1ELj1ELj8ELj16ENS_18Kernel_traits_baseILj8192ES2_S2_fS2_fjLj256EEEEELb0ELb0ELb1ELb1EEEvNS_9FwdParamsE)
        /*116c*/ 	.word	0x00000000


	//----- nvinfo : EIATTR_MIN_STACK_SIZE
	.align		4
.L_752:
        /*1170*/ 	.byte	0x04, 0x12
        /*1172*/ 	.short	(.L_754 - .L_753)
	.align		4
.L_753:
        /*1174*/ 	.word	index@(_ZN10layer_norm13ln_fwd_kernelINS_13Kernel_traitsI13__nv_bfloat16S2_fS2_fjLj8192ELj1ELj1ELj8ELj16ENS_18Kernel_traits_baseILj8192ES2_S2_fS2_fjLj256EEEEELb0ELb1ELb0ELb0EEEvNS_9FwdParamsE)
        /*1178*/ 	.word	0x00000000


	//----- nvinfo : EIATTR_MIN_STACK_SIZE
	.align		4
.L_754:
        /*117c*/ 	.byte	0x04, 0x12
        /*117e*/ 	.short	(.L_756 - .L_755)
	.align		4
.L_755:
        /*1180*/ 	.word	index@(_ZN10layer_norm13ln_fwd_kernelINS_13Kernel_traitsI13__nv_bfloat16S2_fS2_fjLj8192ELj1ELj1ELj8ELj16ENS_18Kernel_traits_baseILj8192ES2_S2_fS2_fjLj256EEEEELb0ELb1ELb0ELb1EEEvNS_9FwdParamsE)
        /*1184*/ 	.word	0x00000000


	//----- nvinfo : EIATTR_MIN_STACK_SIZE
	.align		4
.L_756:
        /*1188*/ 	.byte	0x04, 0x12
        /*118a*/ 	.short	(.L_758 - .L_757)
	.align		4
.L_757:
        /*118c*/ 	.word	index@(_ZN10layer_norm13ln_fwd_kernelINS_13Kernel_traitsI13__nv_bfloat16S2_fS2_fjLj8192ELj1ELj1ELj8ELj16ENS_18Kernel_traits_baseILj8192ES2_S2_fS2_fjLj256EEEEELb0ELb1ELb1ELb0EEEvNS_9FwdParamsE)
        /*1190*/ 	.word	0x00000000


	//----- nvinfo : EIATTR_MIN_STACK_SIZE
	.align		4
.L_758:
        /*1194*/ 	.byte	0x04, 0x12
        /*1196*/ 	.short	(.L_760 - .L_759)
	.align		4
.L_759:
        /*1198*/ 	.word	index@(_ZN10layer_norm13ln_fwd_kernelINS_13Kernel_traitsI13__nv_bfloat16S2_fS2_fjLj8192ELj1ELj1ELj8ELj16ENS_18Kernel_traits_baseILj8192ES2_S2_fS2_fjLj256EEEEELb0ELb1ELb1ELb1EEEvNS_9FwdParamsE)
        /*119c*/ 	.word	0x00000000


	//----- nvinfo : EIATTR_MIN_STACK_SIZE
	.align		4
.L_760:
        /*11a0*/ 	.byte	0x04, 0x12
        /*11a2*/ 	.short	(.L_762 - .L_761)
	.align		4
.L_761:
        /*11a4*/ 	.word	index@(_ZN10layer_norm13ln_fwd_kernelINS_13Kernel_traitsI13__nv_bfloat16S2_fS2_fjLj8192ELj1ELj1ELj8ELj16ENS_18Kernel_traits_baseILj8192ES2_S2_fS2_fjLj256EEEEELb1ELb0ELb0ELb0EEEvNS_9FwdParamsE)
        /*11a8*/ 	.word	0x00000000


	//----- nvinfo : EIATTR_MIN_STACK_SIZE
	.align		4
.L_762:
        /*11ac*/ 	.byte	0x04, 0x12
        /*11ae*/ 	.short	(.L_764 - .L_763)
	.align		4
.L_763:
        /*11b0*/ 	.word	index@(_ZN10layer_norm13ln_fwd_kernelINS_13Kernel_traitsI13__nv_bfloat16S2_fS2_fjLj8192ELj1ELj1ELj8ELj16ENS_18Kernel_traits_baseILj8192ES2_S2_fS2_fjLj256EEEEELb1ELb0ELb0ELb1EEEvNS_9FwdParamsE)
        /*11b4*/ 	.word	0x00000000


	//----- nvinfo : EIATTR_MIN_STACK_SIZE
	.align		4
.L_764:
        /*11b8*/ 	.byte	0x04, 0x12
        /*11ba*/ 	.short	(.L_766 - .L_765)
	.align		4
.L_765:
        /*11bc*/ 	.word	index@(_ZN10layer_norm13ln_fwd_kernelINS_13Kernel_traitsI13__nv_bfloat16S2_fS2_fjLj8192ELj1ELj1ELj8ELj16ENS_18Kernel_traits_baseILj8192ES2_S2_fS2_fjLj256EEEEELb1ELb0ELb1ELb0EEEvNS_9FwdParamsE)
        /*11c0*/ 	.word	0x00000000


	//----- nvinfo : EIATTR_MIN_STACK_SIZE
	.align		4
.L_766:
        /*11c4*/ 	.byte	0x04, 0x12
        /*11c6*/ 	.short	(.L_768 - .L_767)
	.align		4
.L_767:
        /*11c8*/ 	.word	index@(_ZN10layer_norm13ln_fwd_kernelINS_13Kernel_traitsI13__nv_bfloat16S2_fS2_fjLj8192ELj1ELj1ELj8ELj16ENS_18Kernel_traits_baseILj8192ES2_S2_fS2_fjLj256EEEEELb1ELb0ELb1ELb1EEEvNS_9FwdParamsE)
        /*11cc*/ 	.word	0x00000000


	//----- nvinfo : EIATTR_MIN_STACK_SIZE
	.align		4
.L_768:
        /*11d0*/ 	.byte	0x04, 0x12
        /*11d2*/ 	.short	(.L_770 - .L_769)
	.align		4
.L_769:
        /*11d4*/ 	.word	index@(_ZN10layer_norm13ln_fwd_kernelINS_13Kernel_traitsI13__nv_bfloat16S2_fS2_fjLj8192ELj1ELj1ELj8ELj16ENS_18Kernel_traits_baseILj8192ES2_S2_fS2_fjLj256EEEEELb1ELb1ELb0ELb0EEEvNS_9FwdParamsE)
        /*11d8*/ 	.word	0x00000000


	//----- nvinfo : EIATTR_MIN_STACK_SIZE
	.align		4
.L_770:
        /*11dc*/ 	.byte	0x04, 0x12
        /*11de*/ 	.short	(.L_772 - .L_771)
	.align		4
.L_771:
        /*11e0*/ 	.word	index@(_ZN10layer_norm13ln_fwd_kernelINS_13Kernel_traitsI13__nv_bfloat16S2_fS2_fjLj8192ELj1ELj1ELj8ELj16ENS_18Kernel_traits_baseILj8192ES2_S2_fS2_fjLj256EEEEELb1ELb1ELb0ELb1EEEvNS_9FwdParamsE)
        /*11e4*/ 	.word	0x00000000


	//----- nvinfo : EIATTR_MIN_STACK_SIZE
	.align		4
.L_772:
        /*11e8*/ 	.byte	0x04, 0x12
        /*11ea*/ 	.short	(.L_774 - .L_773)
	.align		4
.L_773:
        /*11ec*/ 	.word	index@(_ZN10layer_norm13ln_fwd_kernelINS_13Kernel_traitsI13__nv_bfloat16S2_fS2_fjLj8192ELj1ELj1ELj8ELj16ENS_18Kernel_traits_baseILj8192ES2_S2_fS2_fjLj256EEEEELb1ELb1ELb1ELb0EEEvNS_9FwdParamsE)
        /*11f0*/ 	.word	0x00000000


	//----- nvinfo : EIATTR_MIN_STACK_SIZE
	.align		4
.L_774:
        /*11f4*/ 	.byte	0x04, 0x12
        /*11f6*/ 	.short	(.L_776 - .L_775)
	.align		4
.L_775:
        /*11f8*/ 	.word	index@(_ZN10layer_norm13ln_fwd_kernelINS_13Kernel_traitsI13__nv_bfloat16S2_fS2_fjLj8192ELj1ELj1ELj8ELj16ENS_18Kernel_traits_baseILj8192ES2_S2_fS2_fjLj256EEEEELb1ELb1ELb1ELb1EEEvNS_9FwdParamsE)
        /*11fc*/ 	.word	0x00000000


	//----- nvinfo : EIATTR_MIN_STACK_SIZE
	.align		4
.L_776:
        /*1200*/ 	.byte	0x04, 0x12
        /*1202*/ 	.short	(.L_778 - .L_777)
	.align		4
.L_777:
        /*1204*/ 	.word	index@(_ZN10layer_norm13ln_fwd_kernelINS_13Kernel_traitsIf13__nv_bfloat16fS2_fjLj8192ELj1ELj1ELj8ELj16ENS_18Kernel_traits_baseILj8192EfS2_fS2_fjLj256EEEEELb0ELb0ELb0ELb0EEEvNS_9FwdParamsE)
        /*1208*/ 	.word	0x00000000


	//----- nvinfo : EIATTR_MIN_STACK_SIZE
	.align		4
.L_778:
        /*120c*/ 	.byte	0x04, 0x12
        /*120e*/ 	.short	(.L_780 - .L_779)
	.align		4
.L_779:
        /*1210*/ 	.word	index@(_ZN10layer_norm13ln_fwd_kernelINS_13Kernel_traitsIf13__nv_bfloat16fS2_fjLj8192ELj1ELj1ELj8ELj16ENS_18Kernel_traits_baseILj8192EfS2_fS2_fjLj256EEEEELb0ELb0ELb0ELb1EEEvNS_9FwdParamsE)
        /*1214*/ 	.word	0x00000000


	//----- nvinfo : EIATTR_MIN_STACK_SIZE
	.align		4
.L_780:
        /*1218*/ 	.byte	0x04, 0x12
        /*121a*/ 	.short	(.L_782 - .L_781)
	.align		4
.L_781:
        /*121c*/ 	.word	index@(_ZN10layer_norm13ln_fwd_kernelINS_13Kernel_traitsIf13__nv_bfloat16fS2_fjLj8192ELj1ELj1ELj8ELj16ENS_18Kernel_traits_baseILj8192EfS2_fS2_fjLj256EEEEELb0ELb0ELb1ELb0EEEvNS_9FwdParamsE)
        /*1220*/ 	.word	0x00000000


	//----- nvinfo : EIATTR_MIN_STACK_SIZE
	.align		4
.L_782:
        /*1224*/ 	.byte	0x04, 0x12
        /*1226*/ 	.short	(.L_784 - .L_783)
	.align		4
.L_783:
        /*1228*/ 	.word	index@(_ZN10layer_norm13ln_fwd_kernelINS_13Kernel_traitsIf13__nv_bfloat16fS2_fjLj8192ELj1ELj1ELj8ELj16ENS_18Kernel_traits_baseILj8192EfS2_fS2_fjLj256EEEEELb0ELb0ELb1ELb1EEEvNS_9FwdParamsE)
        /*122c*/ 	.word	0x00000000


	//----- nvinfo : EIATTR_MIN_STACK_SIZE
	.align		4
.L_784:
        /*1230*/ 	.byte	0x04, 0x12
        /*1232*/ 	.short	(.L_786 - .L_785)
	.align		4
.L_785:
        /*1234*/ 	.word	index@(_ZN10layer_norm13ln_fwd_kernelINS_13Kernel_traitsIf13__nv_bfloat16fS2_fjLj8192ELj1ELj1ELj8ELj16ENS_18Kernel_traits_baseILj8192EfS2_fS2_fjLj256EEEEELb0ELb1ELb0ELb0EEEvNS_9FwdParamsE)
        /*1238*/ 	.word	0x00000000


	//----- nvinfo : EIATTR_MIN_STACK_SIZE
	.align		4
.L_786:
        /*123c*/ 	.byte	0x04, 0x12
        /*123e*/ 	.short	(.L_788 - .L_787)
	.align		4
.L_787:
        /*1240*/ 	.word	index@(_ZN10layer_norm13ln_fwd_kernelINS_13Kernel_traitsIf13__nv_bfloat16fS2_fjLj8192ELj1ELj1ELj8ELj16ENS_18Kernel_traits_baseILj8192EfS2_fS2_fjLj256EEEEELb0ELb1ELb0ELb1EEEvNS_9FwdParamsE)
        /*1244*/ 	.word	0x00000000


	//----- nvinfo : EIATTR_MIN_STACK_SIZE
	.align		4
.L_788:
        /*1248*/ 	.byte	0x04, 0x12
        /*124a*/ 	.short	(.L_790 - .L_789)
	.align		4
.L_789:
        /*124c*/ 	.word	index@(_ZN10layer_norm13ln_fwd_kernelINS_13Kernel_traitsIf13__nv_bfloat16fS2_fjLj8192ELj1ELj1ELj8ELj16ENS_18Kernel_traits_baseILj8192EfS2_fS2_fjLj256EEEEELb0ELb1ELb1ELb0EEEvNS_9FwdParamsE)
        /*1250*/ 	.word	0x00000000


	//----- nvinfo : EIATTR_MIN_STACK_SIZE
	.align		4
.L_790:
        /*1254*/ 	.byte	0x04, 0x12
        /*1256*/ 	.short	(.L_792 - .L_791)
	.align		4
.L_791:
        /*1258*/ 	.word	index@(_ZN10layer_norm13ln_fwd_kernelINS_13Kernel_traitsIf13__nv_bfloat16fS2_fjLj8192ELj1ELj1ELj8ELj16ENS_18Kernel_traits_baseILj8192EfS2_fS2_fjLj256EEEEELb0ELb1ELb1ELb1EEEvNS_9FwdParamsE)
        /*125c*/ 	.word	0x00000000


	//----- nvinfo : EIATTR_MIN_STACK_SIZE
	.align		4
.L_792:
        /*1260*/ 	.byte	0x04, 0x12
        /*1262*/ 	.short	(.L_794 - .L_793)
	.align		4
.L_793:
        /*1264*/ 	.word	index@(_ZN10layer_norm13ln_fwd_kernelINS_13Kernel_traitsIf13__nv_bfloat16fS2_fjLj8192ELj1ELj1ELj8ELj16ENS_18Kernel_traits_baseILj8192EfS2_fS2_fjLj256EEEEELb1ELb0ELb0ELb0EEEvNS_9FwdParamsE)
        /*1268*/ 	.word	0x00000008


	//----- nvinfo : EIATTR_MIN_STACK_SIZE
	.align		4
.L_794:
        /*126c*/ 	.byte	0x04, 0x12
        /*126e*/ 	.short	(.L_796 - .L_795)
	.align		4
.L_795:
        /*1270*/ 	.word	index@(_ZN10layer_norm13ln_fwd_kernelINS_13Kernel_traitsIf13__nv_bfloat16fS2_fjLj8192ELj1ELj1ELj8ELj16ENS_18Kernel_traits_baseILj8192EfS2_fS2_fjLj256EEEEELb1ELb0ELb0ELb1EEEvNS_9FwdParamsE)
        /*1274*/ 	.word	0x00000000


	//----- nvinfo : EIATTR_MIN_STACK_SIZE
	.align		4
.L_796:
        /*1278*/ 	.byte	0x04, 0x12
        /*127a*/ 	.short	(.L_798 - .L_797)
	.align		4
.L_797:
        /*127c*/ 	.word	index@(_ZN10layer_norm13ln_fwd_kernelINS_13Kernel_traitsIf13__nv_bfloat16fS2_fjLj8192ELj1ELj1ELj8ELj16ENS_18Kernel_traits_baseILj8192EfS2_fS2_fjLj256EEEEELb1ELb0ELb1ELb0EEEvNS_9FwdParamsE)
        /*1280*/ 	.word	0x00000000


	//----- nvinfo : EIATTR_MIN_STACK_SIZE
	.align		4
.L_798:
        /*1284*/ 	.byte	0x04, 0x12
        /*1286*/ 	.short	(.L_800 - .L_799)
	.align		4
.L_799:
        /*1288*/ 	.word	index@(_ZN10layer_norm13ln_fwd_kernelINS_13Kernel_traitsIf13__nv_bfloat16fS2_fjLj8192ELj1ELj1ELj8ELj16ENS_18Kernel_traits_baseILj8192EfS2_fS2_fjLj256EEEEELb1ELb0ELb1ELb1EEEvNS_9FwdParamsE)
        /*128c*/ 	.word	0x00000010


	//----- nvinfo : EIATTR_MIN_STACK_SIZE
	.align		4
.L_800:
        /*1290*/ 	.byte	0x04, 0x12
        /*1292*/ 	.short	(.L_802 - .L_801)
	.align		4
.L_801:
        /*1294*/ 	.word	index@(_ZN10layer_norm13ln_fwd_kernelINS_13Kernel_traitsIf13__nv_bfloat16fS2_fjLj8192ELj1ELj1ELj8ELj16ENS_18Kernel_traits_baseILj8192EfS2_fS2_fjLj256EEEEELb1ELb1ELb0ELb0EEEvNS_9FwdParamsE)
        /*1298*/ 	.word	0x00000000


	//----- nvinfo : EIATTR_MIN_STACK_SIZE
	.align		4
.L_802:
        /*129c*/ 	.byte	0x04, 0x12
        /*129e*/ 	.short	(.L_804 - .L_803)
	.align		4
.L_803:
        /*12a0*/ 	.word	index@(_ZN10layer_norm13ln_fwd_kernelINS_13Kernel_traitsIf13__nv_bfloat16fS2_fjLj8192ELj1ELj1ELj8ELj16ENS_18Kernel_traits_baseILj8192EfS2_fS2_fjLj256EEEEELb1ELb1ELb0ELb1EEEvNS_9FwdParamsE)
        /*12a4*/ 	.word	0x00000000


	//----- nvinfo : EIATTR_MIN_STACK_SIZE
	.align		4
.L_804:
        /*12a8*/ 	.byte	0x04, 0x12
        /*12aa*/ 	.short	(.L_806 - .L_805)
	.align		4
.L_805:
        /*12ac*/ 	.word	index@(_ZN10layer_norm13ln_fwd_kernelINS_13Kernel_traitsIf13__nv_bfloat16fS2_fjLj8192ELj1ELj1ELj8ELj16ENS_18Kernel_traits_baseILj8192EfS2_fS2_fjLj256EEEEELb1ELb1ELb1ELb0EEEvNS_9FwdParamsE)
        /*12b0*/ 	.word	0x00000000


	//----- nvinfo : EIATTR_MIN_STACK_SIZE
	.align		4
.L_806:
        /*12b4*/ 	.byte	0x04, 0x12
        /*12b6*/ 	.short	(.L_808 - .L_807)
	.align		4
.L_807:
        /*12b8*/ 	.word	index@(_ZN10layer_norm13ln_fwd_kernelINS_13Kernel_traitsIf13__nv_bfloat16fS2_fjLj8192ELj1ELj1ELj8ELj16ENS_18Kernel_traits_baseILj8192EfS2_fS2_fjLj256EEEEELb1ELb1ELb1ELb1EEEvNS_9FwdParamsE)
        /*12bc*/ 	.word	0x00000000


	//----- nvinfo : EIATTR_MIN_STACK_SIZE
	.align		4
.L_808:
        /*12c0*/ 	.byte	0x04, 0x12
        /*12c2*/ 	.short	(.L_810 - .L_809)
	.align		4
.L_809:
        /*12c4*/ 	.word	index@(_ZN10layer_norm13ln_fwd_kernelINS_13Kernel_traitsIf6__halfS2_S2_fjLj8192ELj1ELj1ELj8ELj16ENS_18Kernel_traits_baseILj8192EfS2_S2_S2_fjLj256EEEEELb0ELb0ELb0ELb0EEEvNS_9FwdParamsE)
        /*12c8*/ 	.word	0x00000000


	//----- nvinfo : EIATTR_MIN_STACK_SIZE
	.align		4
.L_810:
        /*12cc*/ 	.byte	0x04, 0x12
        /*12ce*/ 	.short	(.L_812 - .L_811)
	.align		4
.L_811:
        /*12d0*/ 	.word	index@(_ZN10layer_norm13ln_fwd_kernelINS_13Kernel_traitsIf6__halfS2_S2_fjLj8192ELj1ELj1ELj8ELj16ENS_18Kernel_traits_baseILj8192EfS2_S2_S2_fjLj256EEEEELb0ELb0ELb0ELb1EEEvNS_9FwdParamsE)
        /*12d4*/ 	.word	0x00000000


	//----- nvinfo : EIATTR_MIN_STACK_SIZE
	.align		4
.L_812:
        /*12d8*/ 	.byte	0x04, 0x12
        /*12da*/ 	.short	(.L_814 - .L_813)
	.align		4
.L_813:
        /*12dc*/ 	.word	index@(_ZN10layer_norm13ln_fwd_kernelINS_13Kernel_traitsIf6__halfS2_S2_fjLj8192ELj1ELj1ELj8ELj16ENS_18Kernel_traits_baseILj8192EfS2_S2_S2_fjLj256EEEEELb0ELb0ELb1ELb0EEEvNS_9FwdParamsE)
        /*12e0*/ 	.word	0x00000000


	//----- nvinfo : EIATTR_MIN_STACK_SIZE
	.align		4
.L_814:
        /*12e4*/ 	.byte	0x04, 0x12
        /*12e6*/ 	.short	(.L_816 - .L_815)
	.align		4
.L_815:
        /*12e8*/ 	.word	index@(_ZN10layer_norm13ln_fwd_kernelINS_13Kernel_traitsIf6__halfS2_S2_fjLj8192ELj1ELj1ELj8ELj16ENS_18Kernel_traits_baseILj8192EfS2_S2_S2_fjLj256EEEEELb0ELb0ELb1ELb1EEEvNS_9FwdParamsE)
        /*12ec*/ 	.word	0x00000000


	//----- nvinfo : EIATTR_MIN_STACK_SIZE
	.align		4
.L_816:
        /*12f0*/ 	.byte	0x04, 0x12
        /*12f2*/ 	.short	(.L_818 - .L_817)
	.align		4
.L_817:
        /*12f4*/ 	.word	index@(_ZN10layer_norm13ln_fwd_kernelINS_13Kernel_traitsIf6__halfS2_S2_fjLj8192ELj1ELj1ELj8ELj16ENS_18Kernel_traits_baseILj8192EfS2_S2_S2_fjLj256EEEEELb0ELb1ELb0ELb0EEEvNS_9FwdParamsE)
        /*12f8*/ 	.word	0x00000000


	//----- nvinfo : EIATTR_MIN_STACK_SIZE
	.align		4
.L_818:
        /*12fc*/ 	.byte	0x04, 0x12
        /*12fe*/ 	.short	(.L_820 - .L_819)
	.align		4
.L_819:
        /*1300*/ 	.word	index@(_ZN10layer_norm13ln_fwd_kernelINS_13Kernel_traitsIf6__halfS2_S2_fjLj8192ELj1ELj1ELj8ELj16ENS_18Kernel_traits_baseILj8192EfS2_S2_S2_fjLj256EEEEELb0ELb1ELb0ELb1EEEvNS_9FwdParamsE)
        /*1304*/ 	.word	0x00000000


	//----- nvinfo : EIATTR_MIN_STACK_SIZE
	.align		4
.L_820:
        /*1308*/ 	.byte	0x04, 0x12
        /*130a*/ 	.short	(.L_822 - .L_821)
	.align		4
.L_821:
        /*130c*/ 	.word	index@(_ZN10layer_norm13ln_fwd_kernelINS_13Kernel_traitsIf6__halfS2_S2_fjLj8192ELj1ELj1ELj8ELj16ENS_18Kernel_traits_baseILj8192EfS2_S2_S2_fjLj256EEEEELb0ELb1ELb1ELb0EEEvNS_9FwdParamsE)
        /*1310*/ 	.word	0x00000000


	//----- nvinfo : EIATTR_MIN_STACK_SIZE
	.align		4
.L_822:
        /*1314*/ 	.byte	0x04, 0x12
        /*1316*/ 	.short	(.L_824 - .L_823)
	.align		4
.L_823:
        /*1318*/ 	.word	index@(_ZN10layer_norm13ln_fwd_kernelINS_13Kernel_traitsIf6__halfS2_S2_fjLj8192ELj1ELj1ELj8ELj16ENS_18Kernel_traits_baseILj8192EfS2_S2_S2_fjLj256EEEEELb0ELb1ELb1ELb1EEEvNS_9FwdParamsE)
        /*131c*/ 	.word	0x00000000


	//----- nvinfo : EIATTR_MIN_STACK_SIZE
	.align		4
.L_824:
        /*1320*/ 	.byte	0x04, 0x12
        /*1322*/ 	.short	(.L_826 - .L_825)
	.align		4
.L_825:
        /*1324*/ 	.word	index@(_ZN10layer_norm13ln_fwd_kernelINS_13Kernel_traitsIf6__halfS2_S2_fjLj8192ELj1ELj1ELj8ELj16ENS_18Kernel_traits_baseILj8192EfS2_S2_S2_fjLj256EEEEELb1ELb0ELb0ELb0EEEvNS_9FwdParamsE)
        /*1328*/ 	.word	0x00000010


	//----- nvinfo : EIATTR_MIN_STACK_SIZE
	.align		4
.L_826:
        /*132c*/ 	.byte	0x04, 0x12
        /*132e*/ 	.short	(.L_828 - .L_827)
	.align		4
.L_827:
        /*1330*/ 	.word	index@(_ZN10layer_norm13ln_fwd_kernelINS_13Kernel_traitsIf6__halfS2_S2_fjLj8192ELj1ELj1ELj8ELj16ENS_18Kernel_traits_baseILj8192EfS2_S2_S2_fjLj256EEEEELb1ELb0ELb0ELb1EEEvNS_9FwdParamsE)
        /*1334*/ 	.word	0x00000010


	//----- nvinfo : EIATTR_MIN_STACK_SIZE
	.align		4
.L_828:
        /*1338*/ 	.byte	0x04, 0x12
        /*133a*/ 	.short	(.L_830 - .L_829)
	.align		4
.L_829:
        /*133c*/ 	.word	index@(_ZN10layer_norm13ln_fwd_kernelINS_13Kernel_traitsIf6__halfS2_S2_fjLj8192ELj1ELj1ELj8ELj16ENS_18Kernel_traits_baseILj8192EfS2_S2_S2_fjLj256EEEEELb1ELb0ELb1ELb0EEEvNS_9FwdParamsE)
        /*1340*/ 	.word	0x00000000


	//----- nvinfo : EIATTR_MIN_STACK_SIZE
	.align		4
.L_830:
        /*1344*/ 	.byte	0x04, 0x12
        /*1346*/ 	.short	(.L_832 - .L_831)
	.align		4
.L_831:
        /*1348*/ 	.word	index@(_ZN10layer_norm13ln_fwd_kernelINS_13Kernel_traitsIf6__halfS2_S2_fjLj8192ELj1ELj1ELj8ELj16ENS_18Kernel_traits_baseILj8192EfS2_S2_S2_fjLj256EEEEELb1ELb0ELb1ELb1EEEvNS_9FwdParamsE)
        /*134c*/ 	.word	0x00000000


	//----- nvinfo : EIATTR_MIN_STACK_SIZE
	.align		4
.L_832:
        /*1350*/ 	.byte	0x04, 0x12
        /*1352*/ 	.short	(.L_834 - .L_833)
	.align		4
.L_833:
        /*1354*/ 	.word	index@(_ZN10layer_norm13ln_fwd_kernelINS_13Kernel_traitsIf6__halfS2_S2_fjLj8192ELj1ELj1ELj8ELj16ENS_18Kernel_traits_baseILj8192EfS2_S2_S2_fjLj256EEEEELb1ELb1ELb0ELb0EEEvNS_9FwdParamsE)
        /*1358*/ 	.word	0x00000000


	//----- nvinfo : EIATTR_MIN_STACK_SIZE
	.align		4
.L_834:
        /*135c*/ 	.byte	0x04, 0x12
        /*135e*/ 	.short	(.L_836 - .L_835)
	.align		4
.L_835:
        /*1360*/ 	.word	index@(_ZN10layer_norm13ln_fwd_kernelINS_13Kernel_traitsIf6__halfS2_S2_fjLj8192ELj1ELj1ELj8ELj16ENS_18Kernel_traits_baseILj8192EfS2_S2_S2_fjLj256EEEEELb1ELb1ELb0ELb1EEEvNS_9FwdParamsE)
        /*1364*/ 	.word	0x00000000


	//----- nvinfo : EIATTR_MIN_STACK_SIZE
	.align		4
.L_836:
        /*1368*/ 	.byte	0x04, 0x12
        /*136a*/ 	.short	(.L_838 - .L_837)
	.align		4
.L_837:
        /*136c*/ 	.word	index@(_ZN10layer_norm13ln_fwd_kernelINS_13Kernel_traitsIf6__halfS2_S2_fjLj8192ELj1ELj1ELj8ELj16ENS_18Kernel_traits_baseILj8192EfS2_S2_S2_fjLj256EEEEELb1ELb1ELb1ELb0EEEvNS_9FwdParamsE)
        /*1370*/ 	.word	0x00000000


	//----- nvinfo : EIATTR_MIN_STACK_SIZE
	.align		4
.L_838:
        /*1374*/ 	.byte	0x04, 0x12
        /*1376*/ 	.short	(.L_840 - .L_839)
	.align		4
.L_839:
        /*1378*/ 	.word	index@(_ZN10layer_norm13ln_fwd_kernelINS_13Kernel_traitsIf6__halfS2_S2_fjLj8192ELj1ELj1ELj8ELj16ENS_18Kernel_traits_baseILj8192EfS2_S2_S2_fjLj256EEEEELb1ELb1ELb1ELb1EEEvNS_9FwdParamsE)
        /*137c*/ 	.word	0x00000000


	//----- nvinfo : EIATTR_MIN_STACK_SIZE
	.align		4
.L_840:
        /*1380*/ 	.byte	0x04, 0x12
        /*1382*/ 	.short	(.L_842 - .L_841)
	.align		4
.L_841:
        /*1384*/ 	.word	index@(_ZN10layer_norm13ln_fwd_kernelINS_13Kernel_traitsI6__halfS2_fS2_fjLj8192ELj1ELj1ELj8ELj16ENS_18Kernel_traits_baseILj8192ES2_S2_fS2_fjLj256EEEEELb0ELb0ELb0ELb0EEEvNS_9FwdParamsE)
        /*1388*/ 	.word	0x00000000


	//----- nvinfo : EIATTR_MIN_STACK_SIZE
	.align		4
.L_842:
        /*138c*/ 	.byte	0x04, 0x12
        /*138e*/ 	.short	(.L_844 - .L_843)
	.align		4
.L_843:
        /*1390*/ 	.word	index@(_ZN10layer_norm13ln_fwd_kernelINS_13Kernel_traitsI6__halfS2_fS2_fjLj8192ELj1ELj1ELj8ELj16ENS_18Kernel_traits_baseILj8192ES2_S2_fS2_fjLj256EEEEELb0ELb0ELb0ELb1EEEvNS_9FwdParamsE)
        /*1394*/ 	.word	0x00000000


	//----- nvinfo : EIATTR_MIN_STACK_SIZE
	.align		4
.L_844:
        /*1398*/ 	.byte	0x04, 0x12
        /*139a*/ 	.short	(.L_846 - .L_845)
	.align		4
.L_845:
        /*139c*/ 	.word	index@(_ZN10layer_norm13ln_fwd_kernelINS_13Kernel_traitsI6__halfS2_fS2_fjLj8192ELj1ELj1ELj8ELj16ENS_18Kernel_traits_baseILj8192ES2_S2_fS2_fjLj256EEEEELb0ELb0ELb1ELb0EEEvNS_9FwdParamsE)
        /*13a0*/ 	.word	0x00000000


	//----- nvinfo : EIATTR_MIN_STACK_SIZE
	.align		4
.L_846:
        /*13a4*/ 	.byte	0x04, 0x12
        /*13a6*/ 	.short	(.L_848 - .L_847)
	.align		4
.L_847:
        /*13a8*/ 	.word	index@(_ZN10layer_norm13ln_fwd_kernelINS_13Kernel_traitsI6__halfS2_fS2_fjLj8192ELj1ELj1ELj8ELj16ENS_18Kernel_traits_baseILj8192ES2_S2_fS2_fjLj256EEEEELb0ELb0ELb1ELb1EEEvNS_9FwdParamsE)
        /*13ac*/ 	.word	0x00000000


	//----- nvinfo : EIATTR_MIN_STACK_SIZE
	.align		4
.L_848:
        /*13b0*/ 	.byte	0x04, 0x12
        /*13b2*/ 	.short	(.L_850 - .L_849)
	.align		4
.L_849:
        /*13b4*/ 	.word	index@(_ZN10layer_norm13ln_fwd_kernelINS_13Kernel_traitsI6__halfS2_fS2_fjLj8192ELj1ELj1ELj8ELj16ENS_18Kernel_traits_baseILj8192ES2_S2_fS2_fjLj256EEEEELb0ELb1ELb0ELb0EEEvNS_9FwdParamsE)
        /*13b8*/ 	.word	0x00000000


	//----- nvinfo : EIATTR_MIN_STACK_SIZE
	.align		4
.L_850:
        /*13bc*/ 	.byte	0x04, 0x12
        /*13be*/ 	.short	(.L_852 - .L_851)
	.align		4
.L_851:
        /*13c0*/ 	.word	index@(_ZN10layer_norm13ln_fwd_kernelINS_13Kernel_traitsI6__halfS2_fS2_fjLj8192ELj1ELj1ELj8ELj16ENS_18Kernel_traits_baseILj8192ES2_S2_fS2_fjLj256EEEEELb0ELb1ELb0ELb1EEEvNS_9FwdParamsE)
        /*13c4*/ 	.word	0x00000000


	//----- nvinfo : EIATTR_MIN_STACK_SIZE
	.align		4
.L_852:
        /*13c8*/ 	.byte	0x04, 0x12
        /*13ca*/ 	.short	(.L_854 - .L_853)
	.align		4
.L_853:
        /*13cc*/ 	.word	index@(_ZN10layer_norm13ln_fwd_kernelINS_13Kernel_traitsI6__halfS2_fS2_fjLj8192ELj1ELj1ELj8ELj16ENS_18Kernel_traits_baseILj8192ES2_S2_fS2_fjLj256EEEEELb0ELb1ELb1ELb0EEEvNS_9FwdParamsE)
        /*13d0*/ 	.word	0x00000000


	//----- nvinfo : EIATTR_MIN_STACK_SIZE
	.align		4
.L_854:
        /*13d4*/ 	.byte	0x04, 0x12
        /*13d6*/ 	.short	(.L_856 - .L_855)
	.align		4
.L_855:
        /*13d8*/ 	.word	index@(_ZN10layer_norm13ln_fwd_kernelINS_13Kernel_traitsI6__halfS2_fS2_fjLj8192ELj1ELj1ELj8ELj16ENS_18Kernel_traits_baseILj8192ES2_S2_fS2_fjLj256EEEEELb0ELb1ELb1ELb1EEEvNS_9FwdParamsE)
        /*13dc*/ 	.word	0x00000000


	//----- nvinfo : EIATTR_MIN_STACK_SIZE
	.align		4
.L_856:
        /*13e0*/ 	.byte	0x04, 0x12
        /*13e2*/ 	.short	(.L_858 - .L_857)
	.align		4
.L_857:
        /*13e4*/ 	.word	index@(_ZN10layer_norm13ln_fwd_kernelINS_13Kernel_traitsI6__halfS2_fS2_fjLj8192ELj1ELj1ELj8ELj16ENS_18Kernel_traits_baseILj8192ES2_S2_fS2_fjLj256EEEEELb1ELb0ELb0ELb0EEEvNS_9FwdParamsE)
        /*13e8*/ 	.word	0x00000000


	//----- nvinfo : EIATTR_MIN_STACK_SIZE
	.align		4
.L_858:
        /*13ec*/ 	.byte	0x04, 0x12
        /*13ee*/ 	.short	(.L_860 - .L_859)
	.align		4
.L_859:
        /*13f0*/ 	.word	index@(_ZN10layer_norm13ln_fwd_kernelINS_13Kernel_traitsI6__halfS2_fS2_fjLj8192ELj1ELj1ELj8ELj16ENS_18Kernel_traits_baseILj8192ES2_S2_fS2_fjLj256EEEEELb1ELb0ELb0ELb1EEEvNS_9FwdParamsE)
        /*13f4*/ 	.word	0x00000000


	//----- nvinfo : EIATTR_MIN_STACK_SIZE
	.align		4
.L_860:
        /*13f8*/ 	.byte	0x04, 0x12
        /*13fa*/ 	.short	(.L_862 - .L_861)
	.align		4
.L_861:
        /*13fc*/ 	.word	index@(_ZN10layer_norm13ln_fwd_kernelINS_13Kernel_traitsI6__halfS2_fS2_fjLj8192ELj1ELj1ELj8ELj16ENS_18Kernel_traits_baseILj8192ES2_S2_fS2_fjLj256EEEEELb1ELb0ELb1ELb0EEEvNS_9FwdParamsE)
        /*1400*/ 	.word	0x00000000


	//----- nvinfo : EIATTR_MIN_STACK_SIZE
	.align		4
.L_862:
        /*1404*/ 	.byte	0x04, 0x12
        /*1406*/ 	.short	(.L_864 - .L_863)
	.align		4
.L_863:
        /*1408*/ 	.word	index@(_ZN10layer_norm13ln_fwd_kernelINS_13Kernel_traitsI6__halfS2_fS2_fjLj8192ELj1ELj1ELj8ELj16ENS_18Kernel_traits_baseILj8192ES2_S2_fS2_fjLj256EEEEELb1ELb0ELb1ELb1EEEvNS_9FwdParamsE)
        /*140c*/ 	.word	0x00000000


	//----- nvinfo : EIATTR_MIN_STACK_SIZE
	.align		4
.L_864:
        /*1410*/ 	.byte	0x04, 0x12
        /*1412*/ 	.short	(.L_866 - .L_865)
	.align		4
.L_865:
        /*1414*/ 	.word	index@(_ZN10layer_norm13ln_fwd_kernelINS_13Kernel_traitsI6__halfS2_fS2_fjLj8192ELj1ELj1ELj8ELj16ENS_18Kernel_traits_baseILj8192ES2_S2_fS2_fjLj256EEEEELb1ELb1ELb0ELb0EEEvNS_9FwdParamsE)
        /*1418*/ 	.word	0x00000000


	//----- nvinfo : EIATTR_MIN_STACK_SIZE
	.align		4
.L_866:
        /*141c*/ 	.byte	0x04, 0x12
        /*141e*/ 	.short	(.L_868 - .L_867)
	.align		4
.L_867:
        /*1420*/ 	.word	index@(_ZN10layer_norm13ln_fwd_kernelINS_13Kernel_traitsI6__halfS2_fS2_fjLj8192ELj1ELj1ELj8ELj16ENS_18Kernel_traits_baseILj8192ES2_S2_fS2_fjLj256EEEEELb1ELb1ELb0ELb1EEEvNS_9FwdParamsE)
        /*1424*/ 	.word	0x00000000


	//----- nvinfo : EIATTR_MIN_STACK_SIZE
	.align		4
.L_868:
        /*1428*/ 	.byte	0x04, 0x12
        /*142a*/ 	.short	(.L_870 - .L_869)
	.align		4
.L_869:
        /*142c*/ 	.word	index@(_ZN10layer_norm13ln_fwd_kernelINS_13Kernel_traitsI6__halfS2_fS2_fjLj8192ELj1ELj1ELj8ELj16ENS_18Kernel_traits_baseILj8192ES2_S2_fS2_fjLj256EEEEELb1ELb1ELb1ELb0EEEvNS_9FwdParamsE)
        /*1430*/ 	.word	0x00000008


	//----- nvinfo : EIATTR_MIN_STACK_SIZE
	.align		4
.L_870:
        /*1434*/ 	.byte	0x04, 0x12
        /*1436*/ 	.short	(.L_872 - .L_871)
	.align		4
.L_871:
        /*1438*/ 	.word	index@(_ZN10layer_norm13ln_fwd_kernelINS_13Kernel_traitsI6__halfS2_fS2_fjLj8192ELj1ELj1ELj8ELj16ENS_18Kernel_traits_baseILj8192ES2_S2_fS2_fjLj256EEEEELb1ELb1ELb1ELb1EEEvNS_9FwdParamsE)
        /*143c*/ 	.word	0x00000000


	//----- nvinfo : EIATTR_MIN_STACK_SIZE
	.align		4
.L_872:
        /*1440*/ 	.byte	0x04, 0x12
        /*1442*/ 	.short	(.L_874 - .L_873)
	.align		4
.L_873:
        /*1444*/ 	.word	index@(_ZN10layer_norm13ln_fwd_kernelINS_13Kernel_traitsIf6__halffS2_fjLj8192ELj1ELj1ELj8ELj16ENS_18Kernel_traits_baseILj8192EfS2_fS2_fjLj256EEEEELb0ELb0ELb0ELb0EEEvNS_9FwdParamsE)
        /*1448*/ 	.word	0x00000000


	//----- nvinfo : EIATTR_MIN_STACK_SIZE
	.align		4
.L_874:
        /*144c*/ 	.byte	0x04, 0x12
        /*144e*/ 	.short	(.L_876 - .L_875)
	.align		4
.L_875:
        /*1450*/ 	.word	index@(_ZN10layer_norm13ln_fwd_kernelINS_13Kernel_traitsIf6__halffS2_fjLj8192ELj1ELj1ELj8ELj16ENS_18Kernel_traits_baseILj8192EfS2_fS2_fjLj256EEEEELb0ELb0ELb0ELb1EEEvNS_9FwdParamsE)
        /*1454*/ 	.word	0x00000000


	//----- nvinfo : EIATTR_MIN_STACK_SIZE
	.align		4
.L_876:
        /*1458*/ 	.byte	0x04, 0x12
        /*145a*/ 	.short	(.L_878 - .L_877)
	.align		4
.L_877:
        /*145c*/ 	.word	index@(_ZN10layer_norm13ln_fwd_kernelINS_13Kernel_traitsIf6__halffS2_fjLj8192ELj1ELj1ELj8ELj16ENS_18Kernel_traits_baseILj8192EfS2_fS2_fjLj256EEEEELb0ELb0ELb1ELb0EEEvNS_9FwdParamsE)
        /*1460*/ 	.word	0x00000000


	//----- nvinfo : EIATTR_MIN_STACK_SIZE
	.align		4
.L_878:
        /*1464*/ 	.byte	0x04, 0x12
        /*1466*/ 	.short	(.L_880 - .L_879)
	.align		4
.L_879:
        /*1468*/ 	.word	index@(_ZN10layer_norm13ln_fwd_kernelINS_13Kernel_traitsIf6__halffS2_fjLj8192ELj1ELj1ELj8ELj16ENS_18Kernel_traits_baseILj8192EfS2_fS2_fjLj256EEEEELb0ELb0ELb1ELb1EEEvNS_9FwdParamsE)
        /*146c*/ 	.word	0x00000000


	//----- nvinfo : EIATTR_MIN_STACK_SIZE
	.align		4
.L_880:
        /*1470*/ 	.byte	0x04, 0x12
        /*1472*/ 	.short	(.L_882 - .L_881)
	.align		4
.L_881:
        /*1474*/ 	.word	index@(_ZN10layer_norm13ln_fwd_kernelINS_13Kernel_traitsIf6__halffS2_fjLj8192ELj1ELj1ELj8ELj16ENS_18Kernel_traits_baseILj8192EfS2_fS2_fjLj256EEEEELb0ELb1ELb0ELb0EEEvNS_9FwdParamsE)
        /*1478*/ 	.word	0x00000000


	//----- nvinfo : EIATTR_MIN_STACK_SIZE
	.align		4
.L_882:
        /*147c*/ 	.byte	0x04, 0x12
        /*147e*/ 	.short	(.L_884 - .L_883)
	.align		4
.L_883:
        /*1480*/ 	.word	index@(_ZN10layer_norm13ln_fwd_kernelINS_13Kernel_traitsIf6__halffS2_fjLj8192ELj1ELj1ELj8ELj16ENS_18Kernel_traits_baseILj8192EfS2_fS2_fjLj256EEEEELb0ELb1ELb0ELb1EEEvNS_9FwdParamsE)
        /*1484*/ 	.word	0x00000000


	//----- nvinfo : EIATTR_MIN_STACK_SIZE
	.align		4
.L_884:
        /*1488*/ 	.byte	0x04, 0x12
        /*148a*/ 	.short	(.L_886 - .L_885)
	.align		4
.L_885:
        /*148c*/ 	.word	index@(_ZN10layer_norm13ln_fwd_kernelINS_13Kernel_traitsIf6__halffS2_fjLj8192ELj1ELj1ELj8ELj16ENS_18Kernel_traits_baseILj8192EfS2_fS2_fjLj256EEEEELb0ELb1ELb1ELb0EEEvNS_9FwdParamsE)
        /*1490*/ 	.word	0x00000000


	//----- nvinfo : EIATTR_MIN_STACK_SIZE
	.align		4
.L_886:
        /*1494*/ 	.byte	0x04, 0x12
        /*1496*/ 	.short	(.L_888 - .L_887)
	.align		4
.L_887:
        /*1498*/ 	.word	index@(_ZN10layer_norm13ln_fwd_kernelINS_13Kernel_traitsIf6__halffS2_fjLj8192ELj1ELj1ELj8ELj16ENS_18Kernel_traits_baseILj8192EfS2_fS2_fjLj256EEEEELb0ELb1ELb1ELb1EEEvNS_9FwdParamsE)
        /*149c*/ 	.word	0x00000000


	//----- nvinfo : EIATTR_MIN_STACK_SIZE
	.align		4
.L_888:
        /*14a0*/ 	.byte	0x04, 0x12
        /*14a2*/ 	.short	(.L_890 - .L_889)
	.align		4
.L_889:
        /*14a4*/ 	.word	index@(_ZN10layer_norm13ln_fwd_kernelINS_13Kernel_traitsIf6__halffS2_fjLj8192ELj1ELj1ELj8ELj16ENS_18Kernel_traits_baseILj8192EfS2_fS2_fjLj256EEEEELb1ELb0ELb0ELb0EEEvNS_9FwdParamsE)
        /*14a8*/ 	.word	0x00000008


	//----- nvinfo : EIATTR_MIN_STACK_SIZE
	.align		4
.L_890:
        /*14ac*/ 	.byte	0x04, 0x12
        /*14ae*/ 	.short	(.L_892 - .L_891)
	.align		4
.L_891:
        /*14b0*/ 	.word	index@(_ZN10layer_norm13ln_fwd_kernelINS_13Kernel_traitsIf6__halffS2_fjLj8192ELj1ELj1ELj8ELj16ENS_18Kernel_traits_baseILj8192EfS2_fS2_fjLj256EEEEELb1ELb0ELb0ELb1EEEvNS_9FwdParamsE)
        /*14b4*/ 	.word	0x00000000


	//----- nvinfo : EIATTR_MIN_STACK_SIZE
	.align		4
.L_892:
        /*14b8*/ 	.byte	0x04, 0x12
        /*14ba*/ 	.short	(.L_894 - .L_893)
	.align		4
.L_893:
        /*14bc*/ 	.word	index@(_ZN10layer_norm13ln_fwd_kernelINS_13Kernel_traitsIf6__halffS2_fjLj8192ELj1ELj1ELj8ELj16ENS_18Kernel_traits_baseILj8192EfS2_fS2_fjLj256EEEEELb1ELb0ELb1ELb0EEEvNS_9FwdParamsE)
        /*14c0*/ 	.word	0x00000000


	//----- nvinfo : EIATTR_MIN_STACK_SIZE
	.align		4
.L_894:
        /*14c4*/ 	.byte	0x04, 0x12
        /*14c6*/ 	.short	(.L_896 - .L_895)
	.align		4
.L_895:
        /*14c8*/ 	.word	index@(_ZN10layer_norm13ln_fwd_kernelINS_13Kernel_traitsIf6__halffS2_fjLj8192ELj1ELj1ELj8ELj16ENS_18Kernel_traits_baseILj8192EfS2_fS2_fjLj256EEEEELb1ELb0ELb1ELb1EEEvNS_9FwdParamsE)
        /*14cc*/ 	.word	0x00000010


	//----- nvinfo : EIATTR_MIN_STACK_SIZE
	.align		4
.L_896:
        /*14d0*/ 	.byte	0x04, 0x12
        /*14d2*/ 	.short	(.L_898 - .L_897)
	.align		4
.L_897:
        /*14d4*/ 	.word	index@(_ZN10layer_norm13ln_fwd_kernelINS_13Kernel_traitsIf6__halffS2_fjLj8192ELj1ELj1ELj8ELj16ENS_18Kernel_traits_baseILj8192EfS2_fS2_fjLj256EEEEELb1ELb1ELb0ELb0EEEvNS_9FwdParamsE)
        /*14d8*/ 	.word	0x00000000


	//----- nvinfo : EIATTR_MIN_STACK_SIZE
	.align		4
.L_898:
        /*14dc*/ 	.byte	0x04, 0x12
        /*14de*/ 	.short	(.L_900 - .L_899)
	.align		4
.L_899:
        /*14e0*/ 	.word	index@(_ZN10layer_norm13ln_fwd_kernelINS_13Kernel_traitsIf6__halffS2_fjLj8192ELj1ELj1ELj8ELj16ENS_18Kernel_traits_baseILj8192EfS2_fS2_fjLj256EEEEELb1ELb1ELb0ELb1EEEvNS_9FwdParamsE)
        /*14e4*/ 	.word	0x00000000


	//----- nvinfo : EIATTR_MIN_STACK_SIZE
	.align		4
.L_900:
        /*14e8*/ 	.byte	0x04, 0x12
        /*14ea*/ 	.short	(.L_902 - .L_901)
	.align		4
.L_901:
        /*14ec*/ 	.word	index@(_ZN10layer_norm13ln_fwd_kernelINS_13Kernel_traitsIf6__halffS2_fjLj8192ELj1ELj1ELj8ELj16ENS_18Kernel_traits_baseILj8192EfS2_fS2_fjLj256EEEEELb1ELb1ELb1ELb0EEEvNS_9FwdParamsE)
        /*14f0*/ 	.word	0x00000000


	//----- nvinfo : EIATTR_MIN_STACK_SIZE
	.align		4
.L_902:
        /*14f4*/ 	.byte	0x04, 0x12
        /*14f6*/ 	.short	(.L_904 - .L_903)
	.align		4
.L_903:
        /*14f8*/ 	.word	index@(_ZN10layer_norm13ln_fwd_kernelINS_13Kernel_traitsIf6__halffS2_fjLj8192ELj1ELj1ELj8ELj16ENS_18Kernel_traits_baseILj8192EfS2_fS2_fjLj256EEEEELb1ELb1ELb1ELb1EEEvNS_9FwdParamsE)
        /*14fc*/ 	.word	0x00000000


	//----- nvinfo : EIATTR_MIN_STACK_SIZE
	.align		4
.L_904:
        /*1500*/ 	.byte	0x04, 0x12
        /*1502*/ 	.short	(.L_906 - .L_905)
	.align		4
.L_905:
        /*1504*/ 	.word	index@(_ZN10layer_norm13ln_fwd_kernelINS_13Kernel_traitsI6__halfffffjLj8192ELj1ELj1ELj8ELj16ENS_18Kernel_traits_baseILj8192ES2_ffffjLj256EEEEELb0ELb0ELb0ELb0EEEvNS_9FwdParamsE)
        /*1508*/ 	.word	0x00000000


	//----- nvinfo : EIATTR_MIN_STACK_SIZE
	.align		4
.L_906:
        /*150c*/ 	.byte	0x04, 0x12
        /*150e*/ 	.short	(.L_908 - .L_907)
	.align		4
.L_907:
        /*1510*/ 	.word	index@(_ZN10layer_norm13ln_fwd_kernelINS_13Kernel_traitsI6__halfffffjLj8192ELj1ELj1ELj8ELj16ENS_18Kernel_traits_baseILj8192ES2_ffffjLj256EEEEELb0ELb0ELb0ELb1EEEvNS_9FwdParamsE)
        /*1514*/ 	.word	0x00000000


	//----- nvinfo : EIATTR_MIN_STACK_SIZE
	.align		4
.L_908:
        /*1518*/ 	.byte	0x04, 0x12
        /*151a*/ 	.short	(.L_910 - .L_909)
	.align		4
.L_909:
        /*151c*/ 	.word	index@(_ZN10layer_norm13ln_fwd_kernelINS_13Kernel_traitsI6__halfffffjLj8192ELj1ELj1ELj8ELj16ENS_18Kernel_traits_baseILj8192ES2_ffffjLj256EEEEELb0ELb0ELb1ELb0EEEvNS_9FwdParamsE)
        /*1520*/ 	.word	0x00000000


	//----- nvinfo : EIATTR_MIN_STACK_SIZE
	.align		4
.L_910:
        /*1524*/ 	.byte	0x04, 0x12
        /*1526*/ 	.short	(.L_912 - .L_911)
	.align		4
.L_911:
        /*1528*/ 	.word	index@(_ZN10layer_norm13ln_fwd_kernelINS_13Kernel_traitsI6__halfffffjLj8192ELj1ELj1ELj8ELj16ENS_18Kernel_traits_baseILj8192ES2_ffffjLj256EEEEELb0ELb0ELb1ELb1EEEvNS_9FwdParamsE)
        /*152c*/ 	.word	0x00000000


	//----- nvinfo : EIATTR_MIN_STACK_SIZE
	.align		4
.L_912:
        /*1530*/ 	.byte	0x04, 0x12
        /*1532*/ 	.short	(.L_914 - .L_913)
	.align		4
.L_913:
        /*1534*/ 	.word	index@(_ZN10layer_norm13ln_fwd_kernelINS_13Kernel_traitsI6__halfffffjLj8192ELj1ELj1ELj8ELj16ENS_18Kernel_traits_baseILj8192ES2_ffffjLj256EEEEELb0ELb1ELb0ELb0EEEvNS_9FwdParamsE)
        /*1538*/ 	.word	0x00000000


	//----- nvinfo : EIATTR_MIN_STACK_SIZE
	.align		4
.L_914:
        /*153c*/ 	.byte	0x04, 0x12
        /*153e*/ 	.short	(.L_916 - .L_915)
	.align		4
.L_915:
        /*1540*/ 	.word	index@(_ZN10layer_norm13ln_fwd_kernelINS_13Kernel_traitsI6__halfffffjLj8192ELj1ELj1ELj8ELj16ENS_18Kernel_traits_baseILj8192ES2_ffffjLj256EEEEELb0ELb1ELb0ELb1EEEvNS_9FwdParamsE)
        /*1544*/ 	.word	0x00000000


	//----- nvinfo : EIATTR_MIN_STACK_SIZE
	.align		4
.L_916:
        /*1548*/ 	.byte	0x04, 0x12
        /*154a*/ 	.short	(.L_918 - .L_917)
	.align		4
.L_917:
        /*154c*/ 	.word	index@(_ZN10layer_norm13ln_fwd_kernelINS_13Kernel_traitsI6__halfffffjLj8192ELj1ELj1ELj8ELj16ENS_18Kernel_traits_baseILj8192ES2_ffffjLj256EEEEELb0ELb1ELb1ELb0EEEvNS_9FwdParamsE)
        /*1550*/ 	.word	0x00000000


	//----- nvinfo : EIATTR_MIN_STACK_SIZE
	.align		4
.L_918:
        /*1554*/ 	.byte	0x04, 0x12
        /*1556*/ 	.short	(.L_920 - .L_919)
	.align		4
.L_919:
        /*1558*/ 	.word	index@(_ZN10layer_norm13ln_fwd_kernelINS_13Kernel_traitsI6__halfffffjLj8192ELj1ELj1ELj8ELj16ENS_18Kernel_traits_baseILj8192ES2_ffffjLj256EEEEELb0ELb1ELb1ELb1EEEvNS_9FwdParamsE)
        /*155c*/ 	.word	0x00000000


	//----- nvinfo : EIATTR_MIN_STACK_SIZE
	.align		4
.L_920:
        /*1560*/ 	.byte	0x04, 0x12
        /*1562*/ 	.short	(.L_922 - .L_921)
	.align		4
.L_921:
        /*1564*/ 	.word	index@(_ZN10layer_norm13ln_fwd_kernelINS_13Kernel_traitsI6__halfffffjLj8192ELj1ELj1ELj8ELj16ENS_18Kernel_traits_baseILj8192ES2_ffffjLj256EEEEELb1ELb0ELb0ELb0EEEvNS_9FwdParamsE)
        /*1568*/ 	.word	0x00000000


	//----- nvinfo : EIATTR_MIN_STACK_SIZE
	.align		4
.L_922:
        /*156c*/ 	.byte	0x04, 0x12
        /*156e*/ 	.short	(.L_924 - .L_923)
	.align		4
.L_923:
        /*1570*/ 	.word	index@(_ZN10layer_norm13ln_fwd_kernelINS_13Kernel_traitsI6__halfffffjLj8192ELj1ELj1ELj8ELj16ENS_18Kernel_traits_baseILj8192ES2_ffffjLj256EEEEELb1ELb0ELb0ELb1EEEvNS_9FwdParamsE)
        /*1574*/ 	.word	0x00000000


	//----- nvinfo : EIATTR_MIN_STACK_SIZE
	.align		4
.L_924:
        /*1578*/ 	.byte	0x04, 0x12
        /*157a*/ 	.short	(.L_926 - .L_925)
	.align		4
.L_925:
        /*157c*/ 	.word	index@(_ZN10layer_norm13ln_fwd_kernelINS_13Kernel_traitsI6__halfffffjLj8192ELj1ELj1ELj8ELj16ENS_18Kernel_traits_baseILj8192ES2_ffffjLj256EEEEELb1ELb0ELb1ELb0EEEvNS_9FwdParamsE)
        /*1580*/ 	.word	0x00000000


	//----- nvinfo : EIATTR_MIN_STACK_SIZE
	.align		4
.L_926:
        /*1584*/ 	.byte	0x04, 0x12
        /*1586*/ 	.short	(.L_928 - .L_927)
	.align		4
.L_927:
        /*1588*/ 	.word	index@(_ZN10layer_norm13ln_fwd_kernelINS_13Kernel_traitsI6__halfffffjLj8192ELj1ELj1ELj8ELj16ENS_18Kernel_traits_baseILj8192ES2_ffffjLj256EEEEELb1ELb0ELb1ELb1EEEvNS_9FwdParamsE)
        /*158c*/ 	.word	0x00000000


	//----- nvinfo : EIATTR_MIN_STACK_SIZE
	.align		4
.L_928:
        /*1590*/ 	.byte	0x04, 0x12
        /*1592*/ 	.short	(.L_930 - .L_929)
	.align		4
.L_929:
        /*1594*/ 	.word	index@(_ZN10layer_norm13ln_fwd_kernelINS_13Kernel_traitsI6__halfffffjLj8192ELj1ELj1ELj8ELj16ENS_18Kernel_traits_baseILj8192ES2_ffffjLj256EEEEELb1ELb1ELb0ELb0EEEvNS_9FwdParamsE)
        /*1598*/ 	.word	0x00000010


	//----- nvinfo : EIATTR_MIN_STACK_SIZE
	.align		4
.L_930:
        /*159c*/ 	.byte	0x04, 0x12
        /*159e*/ 	.short	(.L_932 - .L_931)
	.align		4
.L_931:
        /*15a0*/ 	.word	index@(_ZN10layer_norm13ln_fwd_kernelINS_13Kernel_traitsI6__halfffffjLj8192ELj1ELj1ELj8ELj16ENS_18Kernel_traits_baseILj8192ES2_ffffjLj256EEEEELb1ELb1ELb0ELb1EEEvNS_9FwdParamsE)
        /*15a4*/ 	.word	0x00000000


	//----- nvinfo : EIATTR_MIN_STACK_SIZE
	.align		4
.L_932:
        /*15a8*/ 	.byte	0x04, 0x12
        /*15aa*/ 	.short	(.L_934 - .L_933)
	.align		4
.L_933:
        /*15ac*/ 	.word	index@(_ZN10layer_norm13ln_fwd_kernelINS_13Kernel_traitsI6__halfffffjLj8192ELj1ELj1ELj8ELj16ENS_18Kernel_traits_baseILj8192ES2_ffffjLj256EEEEELb1ELb1ELb1ELb0EEEvNS_9FwdParamsE)
        /*15b0*/ 	.word	0x00000000


	//----- nvinfo : EIATTR_MIN_STACK_SIZE
	.align		4
.L_934:
        /*15b4*/ 	.byte	0x04, 0x12
        /*15b6*/ 	.short	(.L_936 - .L_935)
	.align		4
.L_935:
        /*15b8*/ 	.word	index@(_ZN10layer_norm13ln_fwd_kernelINS_13Kernel_traitsI6__halfffffjLj8192ELj1ELj1ELj8ELj16ENS_18Kernel_traits_baseILj8192ES2_ffffjLj256EEEEELb1ELb1ELb1ELb1EEEvNS_9FwdParamsE)
        /*15bc*/ 	.word	0x00000000


	//----- nvinfo : EIATTR_MIN_STACK_SIZE
	.align		4
.L_936:
        /*15c0*/ 	.byte	0x04, 0x12
        /*15c2*/ 	.short	(.L_938 - .L_937)
	.align		4
.L_937:
        /*15c4*/ 	.word	index@(_ZN10layer_norm13ln_fwd_kernelINS_13Kernel_traitsIfffffjLj8192ELj1ELj1ELj8ELj16ENS_18Kernel_traits_baseILj8192EfffffjLj256EEEEELb0ELb0ELb0ELb0EEEvNS_9FwdParamsE)
        /*15c8*/ 	.word	0x00000000


	//----- nvinfo : EIATTR_MIN_STACK_SIZE
	.align		4
.L_938:
        /*15cc*/ 	.byte	0x04, 0x12
        /*15ce*/ 	.short	(.L_940 - .L_939)
	.align		4
.L_939:
        /*15d0*/ 	.word	index@(_ZN10layer_norm13ln_fwd_kernelINS_13Kernel_traitsIfffffjLj8192ELj1ELj1ELj8ELj16ENS_18Kernel_traits_baseILj8192EfffffjLj256EEEEELb0ELb0ELb0ELb1EEEvNS_9FwdParamsE)
        /*15d4*/ 	.word	0x00000000


	//----- nvinfo : EIATTR_MIN_STACK_SIZE
	.align		4
.L_940:
        /*15d8*/ 	.byte	0x04, 0x12
        /*15da*/ 	.short	(.L_942 - .L_941)
	.align		4
.L_941:
        /*15dc*/ 	.word	index@(_ZN10layer_norm13ln_fwd_kernelINS_13Kernel_traitsIfffffjLj8192ELj1ELj1ELj8ELj16ENS_18Kernel_traits_baseILj8192EfffffjLj256EEEEELb0ELb0ELb1ELb0EEEvNS_9FwdParamsE)
        /*15e0*/ 	.word	0x00000000


	//----- nvinfo : EIATTR_MIN_STACK_SIZE
	.align		4
.L_942:
        /*15e4*/ 	.byte	0x04, 0x12
        /*15e6*/ 	.short	(.L_944 - .L_943)
	.align		4
.L_943:
        /*15e8*/ 	.word	index@(_ZN10layer_norm13ln_fwd_kernelINS_13Kernel_traitsIfffffjLj8192ELj1ELj1ELj8ELj16ENS_18Kernel_traits_baseILj8192EfffffjLj256EEEEELb0ELb0ELb1ELb1EEEvNS_9FwdParamsE)
        /*15ec*/ 	.word	0x00000000


	//----- nvinfo : EIATTR_MIN_STACK_SIZE
	.align		4
.L_944:
        /*15f0*/ 	.byte	0x04, 0x12
        /*15f2*/ 	.short	(.L_946 - .L_945)
	.align		4
.L_945:
        /*15f4*/ 	.word	index@(_ZN10layer_norm13ln_fwd_kernelINS_13Kernel_traitsIfffffjLj8192ELj1ELj1ELj8ELj16ENS_18Kernel_traits_baseILj8192EfffffjLj256EEEEELb0ELb1ELb0ELb0EEEvNS_9FwdParamsE)
        /*15f8*/ 	.word	0x00000000


	//----- nvinfo : EIATTR_MIN_STACK_SIZE
	.align		4
.L_946:
        /*15fc*/ 	.byte	0x04, 0x12
        /*15fe*/ 	.short	(.L_948 - .L_947)
	.align		4
.L_947:
        /*1600*/ 	.word	index@(_ZN10layer_norm13ln_fwd_kernelINS_13Kernel_traitsIfffffjLj8192ELj1ELj1ELj8ELj16ENS_18Kernel_traits_baseILj8192EfffffjLj256EEEEELb0ELb1ELb0ELb1EEEvNS_9FwdParamsE)
        /*1604*/ 	.word	0x00000000


	//----- nvinfo : EIATTR_MIN_STACK_SIZE
	.align		4
.L_948:
        /*1608*/ 	.byte	0x04, 0x12
        /*160a*/ 	.short	(.L_950 - .L_949)
	.align		4
.L_949:
        /*160c*/ 	.word	index@(_ZN10layer_norm13ln_fwd_kernelINS_13Kernel_traitsIfffffjLj8192ELj1ELj1ELj8ELj16ENS_18Kernel_traits_baseILj8192EfffffjLj256EEEEELb0ELb1ELb1ELb0EEEvNS_9FwdParamsE)
        /*1610*/ 	.word	0x00000000


	//----- nvinfo : EIATTR_MIN_STACK_SIZE
	.align		4
.L_950:
        /*1614*/ 	.byte	0x04, 0x12
        /*1616*/ 	.short	(.L_952 - .L_951)
	.align		4
.L_951:
        /*1618*/ 	.word	index@(_ZN10layer_norm13ln_fwd_kernelINS_13Kernel_traitsIfffffjLj8192ELj1ELj1ELj8ELj16ENS_18Kernel_traits_baseILj8192EfffffjLj256EEEEELb0ELb1ELb1ELb1EEEvNS_9FwdParamsE)
        /*161c*/ 	.word	0x00000000


	//----- nvinfo : EIATTR_MIN_STACK_SIZE
	.align		4
.L_952:
        /*1620*/ 	.byte	0x04, 0x12
        /*1622*/ 	.short	(.L_954 - .L_953)
	.align		4
.L_953:
        /*1624*/ 	.word	index@(_ZN10layer_norm13ln_fwd_kernelINS_13Kernel_traitsIfffffjLj8192ELj1ELj1ELj8ELj16ENS_18Kernel_traits_baseILj8192EfffffjLj256EEEEELb1ELb0ELb0ELb0EEEvNS_9FwdParamsE)
        /*1628*/ 	.word	0x00000008


	//----- nvinfo : EIATTR_MIN_STACK_SIZE
	.align		4
.L_954:
        /*162c*/ 	.byte	0x04, 0x12
        /*162e*/ 	.short	(.L_956 - .L_955)
	.align		4
.L_955:
        /*1630*/ 	.word	index@(_ZN10layer_norm13ln_fwd_kernelINS_13Kernel_traitsIfffffjLj8192ELj1ELj1ELj8ELj16ENS_18Kernel_traits_baseILj8192EfffffjLj256EEEEELb1ELb0ELb0ELb1EEEvNS_9FwdParamsE)
        /*1634*/ 	.word	0x00000000


	//----- nvinfo : EIATTR_MIN_STACK_SIZE
	.align		4
.L_956:
        /*1638*/ 	.byte	0x04, 0x12
        /*163a*/ 	.short	(.L_958 - .L_957)
	.align		4
.L_957:
        /*163c*/ 	.word	index@(_ZN10layer_norm13ln_fwd_kernelINS_13Kernel_traitsIfffffjLj8192ELj1ELj1ELj8ELj16ENS_18Kernel_traits_baseILj8192EfffffjLj256EEEEELb1ELb0ELb1ELb0EEEvNS_9FwdParamsE)
        /*1640*/ 	.word	0x00000010


	//----- nvinfo : EIATTR_MIN_STACK_SIZE
	.align		4
.L_958:
        /*1644*/ 	.byte	0x04, 0x12
        /*1646*/ 	.short	(.L_960 - .L_959)
	.align		4
.L_959:
        /*1648*/ 	.word	index@(_ZN10layer_norm13ln_fwd_kernelINS_13Kernel_traitsIfffffjLj8192ELj1ELj1ELj8ELj16ENS_18Kernel_traits_baseILj8192EfffffjLj256EEEEELb1ELb0ELb1ELb1EEEvNS_9FwdParamsE)
        /*164c*/ 	.word	0x00000000


	//----- nvinfo : EIATTR_MIN_STACK_SIZE
	.align		4
.L_960:
        /*1650*/ 	.byte	0x04, 0x12
        /*1652*/ 	.short	(.L_962 - .L_961)
	.align		4
.L_961:
        /*1654*/ 	.word	index@(_ZN10layer_norm13ln_fwd_kernelINS_13Kernel_traitsIfffffjLj8192ELj1ELj1ELj8ELj16ENS_18Kernel_traits_baseILj8192EfffffjLj256EEEEELb1ELb1ELb0ELb0EEEvNS_9FwdParamsE)
        /*1658*/ 	.word	0x00000000


	//----- nvinfo : EIATTR_MIN_STACK_SIZE
	.align		4
.L_962:
        /*165c*/ 	.byte	0x04, 0x12
        /*165e*/ 	.short	(.L_964 - .L_963)
	.align		4
.L_963:
        /*1660*/ 	.word	index@(_ZN10layer_norm13ln_fwd_kernelINS_13Kernel_traitsIfffffjLj8192ELj1ELj1ELj8ELj16ENS_18Kernel_traits_baseILj8192EfffffjLj256EEEEELb1ELb1ELb0ELb1EEEvNS_9FwdParamsE)
        /*1664*/ 	.word	0x00000000


	//----- nvinfo : EIATTR_MIN_STACK_SIZE
	.align		4
.L_964:
        /*1668*/ 	.byte	0x04, 0x12
        /*166a*/ 	.short	(.L_966 - .L_965)
	.align		4
.L_965:
        /*166c*/ 	.word	index@(_ZN10layer_norm13ln_fwd_kernelINS_13Kernel_traitsIfffffjLj8192ELj1ELj1ELj8ELj16ENS_18Kernel_traits_baseILj8192EfffffjLj256EEEEELb1ELb1ELb1ELb0EEEvNS_9FwdParamsE)
        /*1670*/ 	.word	0x00000000


	//----- nvinfo : EIATTR_MIN_STACK_SIZE
	.align		4
.L_966:
        /*1674*/ 	.byte	0x04, 0x12
        /*1676*/ 	.short	(.L_968 - .L_967)
	.align		4
.L_967:
        /*1678*/ 	.word	index@(_ZN10layer_norm13ln_fwd_kernelINS_13Kernel_traitsIfffffjLj8192ELj1ELj1ELj8ELj16ENS_18Kernel_traits_baseILj8192EfffffjLj256EEEEELb1ELb1ELb1ELb1EEEvNS_9FwdParamsE)
        /*167c*/ 	.word	0x00000000
.L_968:


//--------------------- .nv.compat                --------------------------
	.section	.nv.compat,"",@"SHT_CUDA_COMPAT_INFO"
	.align	4
        /*0000*/ 	.byte	0x02, 0x09, 0x01, 0x00, 0x02, 0x02, 0x01, 0x00, 0x02, 0x05, 0x05, 0x00, 0x03, 0x07, 0x01, 0x01
        /*0010*/ 	.byte	0x02, 0x03, 0x00, 0x00, 0x02, 0x06, 0x01, 0x00, 0x04, 0x0b, 0x08, 0x00, 0x09, 0x00, 0x00, 0x00
        /*0020*/ 	.byte	0x00, 0x00, 0x00, 0x00


//--------------------- .nv.info._ZN10layer_norm13ln_fwd_kernelINS_13Kernel_traitsI13__nv_bfloat16S2_S2_S2_fjLj8192ELj1ELj1ELj8ELj16ENS_18Kernel_traits_baseILj8192ES2_S2_S2_S2_fjLj256EEEEELb0ELb0ELb0ELb0EEEvNS_9FwdParamsE --------------------------
	.section	.nv.info._ZN10layer_norm13ln_fwd_kernelINS_13Kernel_traitsI13__nv_bfloat16S2_S2_S2_fjLj8192ELj1ELj1ELj8ELj16ENS_18Kernel_traits_baseILj8192ES2_S2_S2_S2_fjLj256EEEEELb0ELb0ELb0ELb0EEEvNS_9FwdParamsE,"",@"SHT_CUDA_INFO"
	.sectionflags	@""
	.align	4


	//----- nvinfo : EIATTR_CUDA_API_VERSION
	.align		4
        /*0000*/ 	.byte	0x04, 0x37
        /*0002*/ 	.short	(.L_970 - .L_969)
.L_969:
        /*0004*/ 	.word	0x00000082


	//----- nvinfo : EIATTR_KPARAM_INFO
	.align		4
.L_970:
        /*0008*/ 	.byte	0x04, 0x17
        /*000a*/ 	.short	(.L_972 - .L_971)
.L_971:
        /*000c*/ 	.word	0x00000000
        /*0010*/ 	.short	0x0000
        /*0012*/ 	.short	0x0000
        /*0014*/ 	.byte	0x00, 0xf0, 0xa1, 0x03


	//----- nvinfo : EIATTR_SPARSE_MMA_MASK
	.align		4
.L_972:
        /*0018*/ 	.byte	0x03, 0x50
        /*001a*/ 	.short	0x0000


	//----- nvinfo : EIATTR_MAXREG_COUNT
	.align		4
        /*001c*/ 	.byte	0x03, 0x1b
        /*001e*/ 	.short	0x00ff


	//----- nvinfo : EIATTR_NUM_BARRIERS
	.align		4
        /*0020*/ 	.byte	0x02, 0x4c
        /*0022*/ 	.byte	0x01
	.zero		1


	//----- nvinfo : EIATTR_MERCURY_ISA_VERSION
	.align		4
        /*0024*/ 	.byte	0x03, 0x5f
        /*0026*/ 	.short	0x0101


	//----- nvinfo : EIATTR_COOP_GROUP_MASK_REGIDS
	.align		4
        /*0028*/ 	.byte	0x04, 0x29
        /*002a*/ 	.short	(.L_974 - .L_973)


	//   ....[0]....
.L_973:
        /*002c*/ 	.word	0xffffffff


	//   ....[1]....
        /*0030*/ 	.word	0xffffffff


	//   ....[2]....
        /*0034*/ 	.word	0xffffffff


	//   ....[3]....
        /*0038*/ 	.word	0xffffffff


	//   ....[4]....
        /*003c*/ 	.word	0xffffffff


	//   ....[5]....
        /*0040*/ 	.word	0xffffffff


	//   ....[6]....
        /*0044*/ 	.word	0xffffffff


	//   ....[7]....
        /*0048*/ 	.word	0xffffffff


	//   ....[8]....
        /*004c*/ 	.word	0xffffffff


	//   ....[9]....
        /*0050*/ 	.word	0xffffffff


	//   ....[10]....
        /*0054*/ 	.word	0xffffffff


	//   ....[11]....
        /*0058*/ 	.word	0xffffffff


	//   ....[12]....
        /*005c*/ 	.word	0xffffffff


	//   ....[13]....
        /*0060*/ 	.word	0xffffffff


	//   ....[14]....
        /*0064*/ 	.word	0xffffffff


	//   ....[15]....
        /*0068*/ 	.word	0xffffffff


	//   ....[16]....
        /*006c*/ 	.word	0xffffffff


	//   ....[17]....
        /*0070*/ 	.word	0xffffffff


	//   ....[18]....
        /*0074*/ 	.word	0xffffffff


	//   ....[19]....
        /*0078*/ 	.word	0xffffffff


	//   ....[20]....
        /*007c*/ 	.word	0xffffffff


	//----- nvinfo : EIATTR_COOP_GROUP_INSTR_OFFSETS
	.align		4
.L_974:
        /*0080*/ 	.byte	0x04, 0x28
        /*0082*/ 	.short	(.L_976 - .L_975)


	//   ....[0]....
.L_975:
        /*0084*/ 	.word	0x00002670


	//   ....[1]....
        /*0088*/ 	.word	0x00002690


	//   ....[2]....
        /*008c*/ 	.word	0x000026b0


	//   ....[3]....
        /*0090*/ 	.word	0x000026d0


	//   ....[4]....
        /*0094*/ 	.word	0x000026f0


	//   ....[5]....
        /*0098*/ 	.word	0x00002b70


	//   ....[6]....
        /*009c*/ 	.word	0x00002b90


	//   ....[7]....
        /*00a0*/ 	.word	0x00002bb0


	//   ....[8]....
        /*00a4*/ 	.word	0x00002bd0


	//   ....[9]....
        /*00a8*/ 	.word	0x00002bf0


	//   ....[10]....
        /*00ac*/ 	.word	0x00002d70


	//   ....[11]....
        /*00b0*/ 	.word	0x00002db0


	//   ....[12]....
        /*00b4*/ 	.word	0x00002dd0


	//   ....[13]....
        /*00b8*/ 	.word	0x00002e20


	//   ....[14]....
        /*00bc*/ 	.word	0x00002ec0


	//   ....[15]....
        /*00c0*/ 	.word	0x00002ef0


	//   ....[16]....
        /*00c4*/ 	.word	0x00002f60


	//   ....[17]....
        /*00c8*/ 	.word	0x00002fb0


	//   ....[18]....
        /*00cc*/ 	.word	0x00002fd0


	//   ....[19]....
        /*00d0*/ 	.word	0x000030d0


	//   ....[20]....
        /*00d4*/ 	.word	0x000030e0


	//----- nvinfo : EIATTR_VRC_CTA_INIT_COUNT
	.align		4
.L_976:
        /*00d8*/ 	.byte	0x02, 0x4a
	.zero		1
	.zero		1


	//----- nvinfo : EIATTR_EXIT_INSTR_OFFSETS
	.align		4
        /*00dc*/ 	.byte	0x04, 0x1c
        /*00de*/ 	.short	(.L_978 - .L_977)


	//   ....[0]....
.L_977:
        /*00e0*/ 	.word	0x00000580


	//   ....[1]....
        /*00e4*/ 	.word	0x00003eb0


	//----- nvinfo : EIATTR_MAX_THREADS
	.align		4
.L_978:
        /*00e8*/ 	.byte	0x04, 0x05
        /*00ea*/ 	.short	(.L_980 - .L_979)
.L_979:
        /*00ec*/ 	.word	0x00000100
        /*00f0*/ 	.word	0x00000001
        /*00f4*/ 	.word	0x00000001


	//----- nvinfo : EIATTR_CRS_STACK_SIZE
	.align		4
.L_980:
        /*00f8*/ 	.byte	0x04, 0x1e
        /*00fa*/ 	.short	(.L_982 - .L_981)
.L_981:
        /*00fc*/ 	.word	0x00000000


	//----- nvinfo : EIATTR_CBANK_PARAM_SIZE
	.align		4
.L_982:
        /*0100*/ 	.byte	0x03, 0x19
        /*0102*/ 	.short	0x00e8


	//----- nvinfo : EIATTR_PARAM_CBANK
	.align		4
        /*0104*/ 	.byte	0x04, 0x0a
        /*0106*/ 	.short	(.L_984 - .L_983)
	.align		4
.L_983:
        /*0108*/ 	.word	index@(.nv.constant0._ZN10layer_norm13ln_fwd_kernelINS_13Kernel_traitsI13__nv_bfloat16S2_S2_S2_fjLj8192ELj1ELj1ELj8ELj16ENS_18Kernel_traits_baseILj8192ES2_S2_S2_S2_fjLj256EEEEELb0ELb0ELb0ELb0EEEvNS_9FwdParamsE)
        /*010c*/ 	.short	0x0380
        /*010e*/ 	.short	0x00e8


	//----- nvinfo : EIATTR_SW_WAR
	.align		4
.L_984:
        /*0110*/ 	.byte	0x04, 0x36
        /*0112*/ 	.short	(.L_986 - .L_985)
.L_985:
        /*0114*/ 	.word	0x00000008
.L_986:


//--------------------- .nv.info._ZN10layer_norm13ln_fwd_kernelINS_13Kernel_traitsI13__nv_bfloat16S2_S2_S2_fjLj8192ELj1ELj1ELj8ELj16ENS_18Kernel_traits_baseILj8192ES2_S2_S2_S2_fjLj256EEEEELb0ELb0ELb0ELb1EEEvNS_9FwdParamsE --------------------------
	.section	.nv.info._ZN10layer_norm13ln_fwd_kernelINS_13Kernel_traitsI13__nv_bfloat16S2_S2_S2_fjLj8192ELj1ELj1ELj8ELj16ENS_18Kernel_traits_baseILj8192ES2_S2_S2_S2_fjLj256EEEEELb0ELb0ELb0ELb1EEEvNS_9FwdParamsE,"",@"SHT_CUDA_INFO"
	.sectionflags	@""
	.align	4


	//----- nvinfo : EIATTR_CUDA_API_VERSION
	.align		4
        /*0000*/ 	.byte	0x04, 0x37
        /*0002*/ 	.short	(.L_988 - .L_987)
.L_987:
        /*0004*/ 	.word	0x00000082


	//----- nvinfo : EIATTR_KPARAM_INFO
	.align		4
.L_988:
        /*0008*/ 	.byte	0x04, 0x17
        /*000a*/ 	.short	(.L_990 - .L_989)
.L_989:
        /*000c*/ 	.word	0x00000000
        /*0010*/ 	.short	0x0000
        /*0012*/ 	.short	0x0000
        /*0014*/ 	.byte	0x00, 0xf0, 0xa1, 0x03


	//----- nvinfo : EIATTR_SPARSE_MMA_MASK
	.align		4
.L_990:
        /*0018*/ 	.byte	0x03, 0x50
        /*001a*/ 	.short	0x0000


	//----- nvinfo : EIATTR_MAXREG_COUNT
	.align		4
        /*001c*/ 	.byte	0x03, 0x1b
        /*001e*/ 	.short	0x00ff


	//----- nvinfo : EIATTR_NUM_BARRIERS
	.align		4
        /*0020*/ 	.byte	0x02, 0x4c
        /*0022*/ 	.byte	0x01
	.zero		1


	//----- nvinfo : EIATTR_MERCURY_ISA_VERSION
	.align		4
        /*0024*/ 	.byte	0x03, 0x5f
        /*0026*/ 	.short	0x0101


	//----- nvinfo : EIATTR_COOP_GROUP_MASK_REGIDS
	.align		4
        /*0028*/ 	.byte	0x04, 0x29
        /*002a*/ 	.short	(.L_992 - .L_991)


	//   ....[0]....
.L_991:
        /*002c*/ 	.word	0xffffffff


	//   ....[1]....
        /*0030*/ 	.word	0xffffffff


	//   ....[2]....
        /*0034*/ 	.word	0xffffffff


	//   ....[3]....
        /*0038*/ 	.word	0xffffffff


	//   ....[4]....
        /*003c*/ 	.word	0xffffffff


	//   ....[5]....
        /*0040*/ 	.word	0xffffffff


	//   ....[6]....
        /*0044*/ 	.word	0xffffffff


	//   ....[7]....
        /*0048*/ 	.word	0xffffffff


	//   ....[8]....
        /*004c*/ 	.word	0xffffffff


	//   ....[9]....
        /*0050*/ 	.word	0xffffffff


	//   ....[10]....
        /*0054*/ 	.word	0xffffffff


	//   ....[11]....
        /*0058*/ 	.word	0xffffffff


	//   ....[12]....
        /*005c*/ 	.word	0xffffffff


	//   ....[13]....
        /*0060*/ 	.word	0xffffffff


	//   ....[14]....
        /*0064*/ 	.word	0xffffffff


	//   ....[15]....
        /*0068*/ 	.word	0xffffffff


	//   ....[16]....
        /*006c*/ 	.word	0xffffffff


	//   ....[17]....
        /*0070*/ 	.word	0xffffffff


	//   ....[18]....
        /*0074*/ 	.word	0xffffffff


	//   ....[19]....
        /*0078*/ 	.word	0xffffffff


	//   ....[20]....
        /*007c*/ 	.word	0xffffffff


	//----- nvinfo : EIATTR_COOP_GROUP_INSTR_OFFSETS
	.align		4
.L_992:
        /*0080*/ 	.byte	0x04, 0x28
        /*0082*/ 	.short	(.L_994 - .L_993)


	//   ....[0]....
.L_993:
        /*0084*/ 	.word	0x00002150


	//   ....[1]....
        /*0088*/ 	.word	0x00002170


	//   ....[2]....
        /*008c*/ 	.word	0x00002190


	//   ....[3]....
        /*0090*/ 	.word	0x000021b0


	//   ....[4]....
        /*0094*/ 	.word	0x000021d0


	//   ....[5]....
        /*0098*/ 	.word	0x00002600


	//   ....[6]....
        /*009c*/ 	.word	0x00002620


	//   ....[7]....
        /*00a0*/ 	.word	0x00002640


	//   ....[8]....
        /*00a4*/ 	.word	0x00002670


	//   ....[9]....
        /*00a8*/ 	.word	0x000026b0


	//   ....[10]....
        /*00ac*/ 	.word	0x00002820


	//   ....[11]....
        /*00b0*/ 	.word	0x00002880


	//   ....[12]....
        /*00b4*/ 	.word	0x000028f0


	//   ....[13]....
        /*00b8*/ 	.word	0x00002940


	//   ....[14]....
        /*00bc*/ 	.word	0x00002990


	//   ....[15]....
        /*00c0*/ 	.word	0x00002a20


	//   ....[16]....
        /*00c4*/ 	.word	0x00002a50


	//   ....[17]....
        /*00c8*/ 	.word	0x00002ac0


	//   ....[18]....
        /*00cc*/ 	.word	0x00002b10


	//   ....[19]....
        /*00d0*/ 	.word	0x00002bc0


	//   ....[20]....
        /*00d4*/ 	.word	0x00002c00


	//----- nvinfo : EIATTR_VRC_CTA_INIT_COUNT
	.align		4
.L_994:
        /*00d8*/ 	.byte	0x02, 0x4a
	.zero		1
	.zero		1


	//----- nvinfo : EIATTR_EXIT_INSTR_OFFSETS
	.align		4
        /*00dc*/ 	.byte	0x04, 0x1c
        /*00de*/ 	.short	(.L_996 - .L_995)


	//   ....[0]....
.L_995:
        /*00e0*/ 	.word	0x00000330


	//   ....[1]....
        /*00e4*/ 	.word	0x00003840


	//----- nvinfo : EIATTR_MAX_THREADS
	.align		4
.L_996:
        /*00e8*/ 	.byte	0x04, 0x05
        /*00ea*/ 	.short	(.L_998 - .L_997)
.L_997:
        /*00ec*/ 	.word	0x00000100
        /*00f0*/ 	.word	0x00000001
        /*00f4*/ 	.word	0x00000001


	//----- nvinfo : EIATTR_CRS_STACK_SIZE
	.align		4
.L_998:
        /*00f8*/ 	.byte	0x04, 0x1e
        /*00fa*/ 	.short	(.L_1000 - .L_999)
.L_999:
        /*00fc*/ 	.word	0x00000000


	//----- nvinfo : EIATTR_CBANK_PARAM_SIZE
	.align		4
.L_1000:
        /*0100*/ 	.byte	0x03, 0x19
        /*0102*/ 	.short	0x00e8


	//----- nvinfo : EIATTR_PARAM_CBANK
	.align		4
        /*0104*/ 	.byte	0x04, 0x0a
        /*0106*/ 	.short	(.L_1002 - .L_1001)
	.align		4
.L_1001:
        /*0108*/ 	.word	index@(.nv.constant0._ZN10layer_norm13ln_fwd_kernelINS_13Kernel_traitsI13__nv_bfloat16S2_S2_S2_fjLj8192ELj1ELj1ELj8ELj16ENS_18Kernel_traits_baseILj8192ES2_S2_S2_S2_fjLj256EEEEELb0ELb0ELb0ELb1EEEvNS_9FwdParamsE)
        /*010c*/ 	.short	0x0380
        /*010e*/ 	.short	0x00e8


	//----- nvinfo : EIATTR_SW_WAR
	.align		4
.L_1002:
        /*0110*/ 	.byte	0x04, 0x36
        /*0112*/ 	.short	(.L_1004 - .L_1003)
.L_1003:
        /*0114*/ 	.word	0x00000008
.L_1004:


//--------------------- .nv.info._ZN10layer_norm13ln_fwd_kernelINS_13Kernel_traitsI13__nv_bfloat16S2_S2_S2_fjLj8192ELj1ELj1ELj8ELj16ENS_18Kernel_traits_baseILj8192ES2_S2_S2_S2_fjLj256EEEEELb0ELb0ELb1ELb0EEEvNS_9FwdParamsE --------------------------
	.section	.nv.info._ZN10layer_norm13ln_fwd_kernelINS_13Kernel_traitsI13__nv_bfloat16S2_S2_S2_fjLj8192ELj1ELj1ELj8ELj16ENS_18Kernel_traits_baseILj8192ES2_S2_S2_S2_fjLj256EEEEELb0ELb0ELb1ELb0EEEvNS_9FwdParamsE,"",@"SHT_CUDA_INFO"
	.sectionflags	@""
	.align	4


	//----- nvinfo : EIATTR_CUDA_API_VERSION
	.align		4
        /*0000*/ 	.byte	0x04, 0x37
        /*0002*/ 	.short	(.L_1006 - .L_1005)
.L_1005:
        /*0004*/ 	.word	0x00000082


	//----- nvinfo : EIATTR_KPARAM_INFO
	.align		4
.L_1006:
        /*0008*/ 	.byte	0x04, 0x17
        /*000a*/ 	.short	(.L_1008 - .L_1007)
.L_1007:
        /*000c*/ 	.word	0x00000000
        /*0010*/ 	.short	0x0000
        /*0012*/ 	.short	0x0000
        /*0014*/ 	.byte	0x00, 0xf0, 0xa1, 0x03


	//----- nvinfo : EIATTR_SPARSE_MMA_MASK
	.align		4
.L_1008:
        /*0018*/ 	.byte	0x03, 0x50
        /*001a*/ 	.short	0x0000


	//----- nvinfo : EIATTR_MAXREG_COUNT
	.align		4
        /*001c*/ 	.byte	0x03, 0x1b
        /*001e*/ 	.short	0x00ff


	//----- nvinfo : EIATTR_NUM_BARRIERS
	.align		4
        /*0020*/ 	.byte	0x02, 0x4c
        /*0022*/ 	.byte	0x01
	.zero		1


	//----- nvinfo : EIATTR_MERCURY_ISA_VERSION
	.align		4
        /*0024*/ 	.byte	0x03, 0x5f
        /*0026*/ 	.short	0x0101


	//----- nvinfo : EIATTR_COOP_GROUP_MASK_REGIDS
	.align		4
        /*0028*/ 	.byte	0x04, 0x29
        /*002a*/ 	.short	(.L_1010 - .L_1009)


	//   ....[0]....
.L_1009:
        /*002c*/ 	.word	0xffffffff


	//   ....[1]....
        /*0030*/ 	.word	0xffffffff


	//   ....[2]....
        /*0034*/ 	.word	0xffffffff


	//   ....[3]....
        /*0038*/ 	.word	0xffffffff


	//   ....[4]....
        /*003c*/ 	.word	0xffffffff


	//   ....[5]....
        /*0040*/ 	.word	0xffffffff


	//   ....[6]....
        /*0044*/ 	.word	0xffffffff


	//   ....[7]....
        /*0048*/ 	.word	0xffffffff


	//   ....[8]....
        /*004c*/ 	.word	0xffffffff


	//   ....[9]....
        /*0050*/ 	.word	0xffffffff


	//   ....[10]....
        /*0054*/ 	.word	0xffffffff


	//   ....[11]....
        /*0058*/ 	.word	0xffffffff


	//   ....[12]....
        /*005c*/ 	.word	0xffffffff


	//   ....[13]....
        /*0060*/ 	.word	0xffffffff


	//   ....[14]....
        /*0064*/ 	.word	0xffffffff


	//   ....[15]....
        /*0068*/ 	.word	0xffffffff


	//   ....[16]....
        /*006c*/ 	.word	0xffffffff


	//   ....[17]....
        /*0070*/ 	.word	0xffffffff


	//   ....[18]....
        /*0074*/ 	.word	0xffffffff


	//   ....[19]....
        /*0078*/ 	.word	0xffffffff


	//   ....[20]....
        /*007c*/ 	.word	0xffffffff


	//----- nvinfo : EIATTR_COOP_GROUP_INSTR_OFFSETS
	.align		4
.L_1010:
        /*0080*/ 	.byte	0x04, 0x28
        /*0082*/ 	.short	(.L_1012 - .L_1011)


	//   ....[0]....
.L_1011:
        /*0084*/ 	.word	0x00002a60


	//   ....[1]....
        /*0088*/ 	.word	0x00002a80


	//   ....[2]....
        /*008c*/ 	.word	0x00002aa0


	//   ....[3]....
        /*0090*/ 	.word	0x00002ac0


	//   ....[4]....
        /*0094*/ 	.word	0x00002ae0


	//   ....[5]....
        /*0098*/ 	.word	0x00002f20


	//   ....[6]....
        /*009c*/ 	.word	0x00002f40


	//   ....[7]....
        /*00a0*/ 	.word	0x00002f60


	//   ....[8]....
        /*00a4*/ 	.word	0x00002f80


	//   ....[9]....
        /*00a8*/ 	.word	0x00002fb0


	//   ....[10]....
        /*00ac*/ 	.word	0x00003140


	//   ....[11]....
        /*00b0*/ 	.word	0x00003180


	//   ....[12]....
        /*00b4*/ 	.word	0x000031a0


	//   ....[13]....
        /*00b8*/ 	.word	0x000031e0


	//   ....[14]....
        /*00bc*/ 	.word	0x000032a0


	//   ....[15]....
        /*00c0*/ 	.word	0x000032d0


	//   ....[16]....
        /*00c4*/ 	.word	0x000032f0


	//   ....[17]....
        /*00c8*/ 	.word	0x00003380


	//   ....[18]....
        /*00cc*/ 	.word	0x000033e0


	//   ....[19]....
        /*00d0*/ 	.word	0x00003470


	//   ....[20]....
        /*00d4*/ 	.word	0x000034a0


	//----- nvinfo : EIATTR_VRC_CTA_INIT_COUNT
	.align		4
.L_1012:
        /*00d8*/ 	.byte	0x02, 0x4a
	.zero		1
	.zero		1


	//----- nvinfo : EIATTR_EXIT_INSTR_OFFSETS
	.align		4
        /*00dc*/ 	.byte	0x04, 0x1c
        /*00de*/ 	.short	(.L_1014 - .L_1013)


	//   ....[0]....
.L_1013:
        /*00e0*/ 	.word	0x00000540


	//   ....[1]....
        /*00e4*/ 	.word	0x00004310


	//----- nvinfo : EIATTR_MAX_THREADS
	.align		4
.L_1014:
        /*00e8*/ 	.byte	0x04, 0x05
        /*00ea*/ 	.short	(.L_1016 - .L_1015)
.L_1015:
        /*00ec*/ 	.word	0x00000100
        /*00f0*/ 	.word	0x00000001
        /*00f4*/ 	.word	0x00000001


	//----- nvinfo : EIATTR_CRS_STACK_SIZE
	.align		4
.L_1016:
        /*00f8*/ 	.byte	0x04, 0x1e
        /*00fa*/ 	.short	(.L_1018 - .L_1017)
.L_1017:
        /*00fc*/ 	.word	0x00000000


	//----- nvinfo : EIATTR_CBANK_PARAM_SIZE
	.align		4
.L_1018:
        /*0100*/ 	.byte	0x03, 0x19
        /*0102*/ 	.short	0x00e8


	//----- nvinfo : EIATTR_PARAM_CBANK
	.align		4
        /*0104*/ 	.byte	0x04, 0x0a
        /*0106*/ 	.short	(.L_1020 - .L_1019)
	.align		4
.L_1019:
        /*0108*/ 	.word	index@(.nv.constant0._ZN10layer_norm13ln_fwd_kernelINS_13Kernel_traitsI13__nv_bfloat16S2_S2_S2_fjLj8192ELj1ELj1ELj8ELj16ENS_18Kernel_traits_baseILj8192ES2_S2_S2_S2_fjLj256EEEEELb0ELb0ELb1ELb0EEEvNS_9FwdParamsE)
        /*010c*/ 	.short	0x0380
        /*010e*/ 	.short	0x00e8


	//----- nvinfo : EIATTR_SW_WAR
	.align		4
.L_1020:
        /*0110*/ 	.byte	0x04, 0x36
        /*0112*/ 	.short	(.L_1022 - .L_1021)
.L_1021:
        /*0114*/ 	.word	0x00000008
.L_1022:


//--------------------- .nv.info._ZN10layer_norm13ln_fwd_kernelINS_13Kernel_traitsI13__nv_bfloat16S2_S2_S2_fjLj8192ELj1ELj1ELj8ELj16ENS_18Kernel_traits_baseILj8192ES2_S2_S2_S2_fjLj256EEEEELb0ELb0ELb1ELb1EEEvNS_9FwdParamsE --------------------------
	.section	.nv.info._ZN10layer_norm13ln_fwd_kernelINS_13Kernel_traitsI13__nv_bfloat16S2_S2_S2_fjLj8192ELj1ELj1ELj8ELj16ENS_18Kernel_traits_baseILj8192ES2_S2_S2_S2_fjLj256EEEEELb0ELb0ELb1ELb1EEEvNS_9FwdParamsE,"",@"SHT_CUDA_INFO"
	.sectionflags	@""
	.align	4


	//----- nvinfo : EIATTR_CUDA_API_VERSION
	.align		4
        /*0000*/ 	.byte	0x04, 0x37
        /*0002*/ 	.short	(.L_1024 - .L_1023)
.L_1023:
        /*0004*/ 	.word	0x00000082


	//----- nvinfo : EIATTR_KPARAM_INFO
	.align		4
.L_1024:
        /*0008*/ 	.byte	0x04, 0x17
        /*000a*/ 	.short	(.L_1026 - .L_1025)
.L_1025:
        /*000c*/ 	.word	0x00000000
        /*0010*/ 	.short	0x0000
        /*0012*/ 	.short	0x0000
        /*0014*/ 	.byte	0x00, 0xf0, 0xa1, 0x03


	//----- nvinfo : EIATTR_SPARSE_MMA_MASK
	.align		4
.L_1026:
        /*0018*/ 	.byte	0x03, 0x50
        /*001a*/ 	.short	0x0000


	//----- nvinfo : EIATTR_MAXREG_COUNT
	.align		4
        /*001c*/ 	.byte	0x03, 0x1b
        /*001e*/ 	.short	0x00ff


	//----- nvinfo : EIATTR_NUM_BARRIERS
	.align		4
        /*0020*/ 	.byte	0x02, 0x4c
        /*0022*/ 	.byte	0x01
	.zero		1


	//----- nvinfo : EIATTR_MERCURY_ISA_VERSION
	.align		4
        /*0024*/ 	.byte	0x03, 0x5f
        /*0026*/ 	.short	0x0101


	//----- nvinfo : EIATTR_COOP_GROUP_MASK_REGIDS
	.align		4
        /*0028*/ 	.byte	0x04, 0x29
        /*002a*/ 	.short	(.L_1028 - .L_1027)


	//   ....[0]....
.L_1027:
        /*002c*/ 	.word	0xffffffff


	//   ....[1]....
        /*0030*/ 	.word	0xffffffff


	//   ....[2]....
        /*0034*/ 	.word	0xffffffff


	//   ....[3]....
        /*0038*/ 	.word	0xffffffff


	//   ....[4]....
        /*003c*/ 	.word	0xffffffff


	//   ....[5]....
        /*0040*/ 	.word	0xffffffff


	//   ....[6]....
        /*0044*/ 	.word	0xffffffff


	//   ....[7]....
        /*0048*/ 	.word	0xffffffff


	//   ....[8]....
        /*004c*/ 	.word	0xffffffff


	//   ....[9]....
        /*0050*/ 	.word	0xffffffff


	//   ....[10]....
        /*0054*/ 	.word	0xffffffff


	//   ....[11]....
        /*0058*/ 	.word	0xffffffff


	//   ....[12]....
        /*005c*/ 	.word	0xffffffff


	//   ....[13]....
        /*0060*/ 	.word	0xffffffff


	//   ....[14]....
        /*0064*/ 	.word	0xffffffff


	//   ....[15]....
        /*0068*/ 	.word	0xffffffff


	//   ....[16]....
        /*006c*/ 	.word	0xffffffff


	//   ....[17]....
        /*0070*/ 	.word	0xffffffff


	//   ....[18]....
        /*0074*/ 	.word	0xffffffff


	//   ....[19]....
        /*0078*/ 	.word	0xffffffff


	//   ....[20]....
        /*007c*/ 	.word	0xffffffff


	//----- nvinfo : EIATTR_COOP_GROUP_INSTR_OFFSETS
	.align		4
.L_1028:
        /*0080*/ 	.byte	0x04, 0x28
        /*0082*/ 	.short	(.L_1030 - .L_1029)


	//   ....[0]....
.L_1029:
        /*0084*/ 	.word	0x00002660


	//   ....[1]....
        /*0088*/ 	.word	0x00002680


	//   ....[2]....
        /*008c*/ 	.word	0x000026a0


	//   ....[3]....
        /*0090*/ 	.word	0x000026c0


	//   ....[4]....
        /*0094*/ 	.word	0x000026e0


	//   ....[5]....
        /*0098*/ 	.word	0x00002b10


	//   ....[6]....
        /*009c*/ 	.word	0x00002b30


	//   ....[7]....
        /*00a0*/ 	.word	0x00002b50


	//   ....[8]....
        /*00a4*/ 	.word	0x00002b90


	//   ....[9]....
        /*00a8*/ 	.word	0x00002be0


	//   ....[10]....
        /*00ac*/ 	.word	0x00002c20


	//   ....[11]....
        /*00b0*/ 	.word	0x00002c90


	//   ....[12]....
        /*00b4*/ 	.word	0x00002cc0


	//   ....[13]....
        /*00b8*/ 	.word	0x00002cd0


	//   ....[14]....
        /*00bc*/ 	.word	0x00002d80


	//   ....[15]....
        /*00c0*/ 	.word	0x00002dc0


	//   ....[16]....
        /*00c4*/ 	.word	0x00002dd0


	//   ....[17]....
        /*00c8*/ 	.word	0x00002e70


	//   ....[18]....
        /*00cc*/ 	.word	0x00002ec0


	//   ....[19]....
        /*00d0*/ 	.word	0x00002f60


	//   ....[20]....
        /*00d4*/ 	.word	0x00002f90


	//----- nvinfo : EIATTR_VRC_CTA_INIT_COUNT
	.align		4
.L_1030:
        /*00d8*/ 	.byte	0x02, 0x4a
	.zero		1
	.zero		1


	//----- nvinfo : EIATTR_EXIT_INSTR_OFFSETS
	.align		4
        /*00dc*/ 	.byte	0x04, 0x1c
        /*00de*/ 	.short	(.L_1032 - .L_1031)


	//   ....[0]....
.L_1031:
        /*00e0*/ 	.word	0x000002f0


	//   ....[1]....
        /*00e4*/ 	.word	0x00003cf0


	//----- nvinfo : EIATTR_MAX_THREADS
	.align		4
.L_1032:
        /*00e8*/ 	.byte	0x04, 0x05
        /*00ea*/ 	.short	(.L_1034 - .L_1033)
.L_1033:
        /*00ec*/ 	.word	0x00000100
        /*00f0*/ 	.word	0x00000001
        /*00f4*/ 	.word	0x00000001


	//----- nvinfo : EIATTR_CBANK_PARAM_SIZE
	.align		4
.L_1034:
        /*00f8*/ 	.byte	0x03, 0x19
        /*00fa*/ 	.short	0x00e8


	//----- nvinfo : EIATTR_PARAM_CBANK
	.align		4
        /*00fc*/ 	.byte	0x04, 0x0a
        /*00fe*/ 	.short	(.L_1036 - .L_1035)
	.align		4
.L_1035:
        /*0100*/ 	.word	index@(.nv.constant0._ZN10layer_norm13ln_fwd_kernelINS_13Kernel_traitsI13__nv_bfloat16S2_S2_S2_fjLj8192ELj1ELj1ELj8ELj16ENS_18Kernel_traits_baseILj8192ES2_S2_S2_S2_fjLj256EEEEELb0ELb0ELb1ELb1EEEvNS_9FwdParamsE)
        /*0104*/ 	.short	0x0380
        /*0106*/ 	.short	0x00e8


	//----- nvinfo : EIATTR_SW_WAR
	.align		4
.L_1036:
        /*0108*/ 	.byte	0x04, 0x36
        /*010a*/ 	.short	(.L_1038 - .L_1037)
.L_1037:
        /*010c*/ 	.word	0x00000008
.L_1038:


//--------------------- .nv.info._ZN10layer_norm13ln_fwd_kernelINS_13Kernel_traitsI13__nv_bfloat16S2_S2_S2_fjLj8192ELj1ELj1ELj8ELj16ENS_18Kernel_traits_baseILj8192ES2_S2_S2_S2_fjLj256EEEEELb0ELb1ELb0ELb0EEEvNS_9FwdParamsE --------------------------
	.section	.nv.info._ZN10layer_norm13ln_fwd_kernelINS_13Kernel_traitsI13__nv_bfloat16S2_S2_S2_fjLj8192ELj1ELj1ELj8ELj16ENS_18Kernel_traits_baseILj8192ES2_S2_S2_S2_fjLj256EEEEELb0ELb1ELb0ELb0EEEvNS_9FwdParamsE,"",@"SHT_CUDA_INFO"
	.sectionflags	@""
	.align	4


	//----- nvinfo : EIATTR_CUDA_API_VERSION
	.align		4
        /*0000*/ 	.byte	0x04, 0x37
        /*0002*/ 	.short	(.L_1040 - .L_1039)
.L_1039:
        /*0004*/ 	.word	0x00000082


	//----- nvinfo : EIATTR_KPARAM_INFO
	.align		4
.L_1040:
        /*0008*/ 	.byte	0x04, 0x17
        /*000a*/ 	.short	(.L_1042 - .L_1041)
.L_1041:
        /*000c*/ 	.word	0x00000000
        /*0010*/ 	.short	0x0000
        /*0012*/ 	.short	0x0000
        /*0014*/ 	.byte	0x00, 0xf0, 0xa1, 0x03


	//----- nvinfo : EIATTR_SPARSE_MMA_MASK
	.align		4
.L_1042:
        /*0018*/ 	.byte	0x03, 0x50
        /*001a*/ 	.short	0x0000


	//----- nvinfo : EIATTR_MAXREG_COUNT
	.align		4
        /*001c*/ 	.byte	0x03, 0x1b
        /*001e*/ 	.short	0x00ff


	//----- nvinfo : EIATTR_NUM_BARRIERS
	.align		4
        /*0020*/ 	.byte	0x02, 0x4c
        /*0022*/ 	.byte	0x01
	.zero		1


	//----- nvinfo : EIATTR_MERCURY_ISA_VERSION
	.align		4
        /*0024*/ 	.byte	0x03, 0x5f
        /*0026*/ 	.short	0x0101


	//----- nvinfo : EIATTR_COOP_GROUP_MASK_REGIDS
	.align		4
        /*0028*/ 	.byte	0x04, 0x29
        /*002a*/ 	.short	(.L_1044 - .L_1043)


	//   ....[0]....
.L_1043:
        /*002c*/ 	.word	0xffffffff


	//   ....[1]....
        /*0030*/ 	.word	0xffffffff


	//   ....[2]....
        /*0034*/ 	.word	0xffffffff


	//   ....[3]....
        /*0038*/ 	.word	0xffffffff


	//   ....[4]....
        /*003c*/ 	.word	0xffffffff


	//   ....[5]....
        /*0040*/ 	.word	0xffffffff


	//   ....[6]....
        /*0044*/ 	.word	0xffffffff


	//   ....[7]....
        /*0048*/ 	.word	0xffffffff


	//   ....[8]....
        /*004c*/ 	.word	0xffffffff


	//   ....[9]....
        /*0050*/ 	.word	0xffffffff


	//   ....[10]....
        /*0054*/ 	.word	0xffffffff


	//   ....[11]....
        /*0058*/ 	.word	0xffffffff


	//   ....[12]....
        /*005c*/ 	.word	0xffffffff


	//   ....[13]....
        /*0060*/ 	.word	0xffffffff


	//   ....[14]....
        /*0064*/ 	.word	0xffffffff


	//   ....[15]....
        /*0068*/ 	.word	0xffffffff


	//   ....[16]....
        /*006c*/ 	.word	0xffffffff


	//   ....[17]....
        /*0070*/ 	.word	0xffffffff


	//   ....[18]....
        /*0074*/ 	.word	0xffffffff


	//   ....[19]....
        /*0078*/ 	.word	0xffffffff


	//   ....[20]....
        /*007c*/ 	.word	0xffffffff


	//----- nvinfo : EIATTR_COOP_GROUP_INSTR_OFFSETS
	.align		4
.L_1044:
        /*0080*/ 	.byte	0x04, 0x28
        /*0082*/ 	.short	(.L_1046 - .L_1045)


	//   ....[0]....
.L_1045:
        /*0084*/ 	.word	0x000029c0


	//   ....[1]....
        /*0088*/ 	.word	0x000029e0


	//   ....[2]....
        /*008c*/ 	.word	0x00002a00


	//   ....[3]....
        /*0090*/ 	.word	0x00002a20


	//   ....[4]....
        /*0094*/ 	.word	0x00002a40


	//   ....[5]....
        /*0098*/ 	.word	0x00002ec0


	//   ....[6]....
        /*009c*/ 	.word	0x00002ee0


	//   ....[7]....
        /*00a0*/ 	.word	0x00002f00


	//   ....[8]....
        /*00a4*/ 	.word	0x00002f20


	//   ....[9]....
        /*00a8*/ 	.word	0x00002f40


	//   ....[10]....
        /*00ac*/ 	.word	0x000030c0


	//   ....[11]....
        /*00b0*/ 	.word	0x00003100


	//   ....[12]....
        /*00b4*/ 	.word	0x00003110


	//   ....[13]....
        /*00b8*/ 	.word	0x00003150


	//   ....[14]....
        /*00bc*/ 	.word	0x00003220


	//   ....[15]....
        /*00c0*/ 	.word	0x00003250


	//   ....[16]....
        /*00c4*/ 	.word	0x00003270


	//   ....[17]....
        /*00c8*/ 	.word	0x00003310


	//   ....[18]....
        /*00cc*/ 	.word	0x00003360


	//   ....[19]....
        /*00d0*/ 	.word	0x00003400


	//   ....[20]....
        /*00d4*/ 	.word	0x00003430


	//----- nvinfo : EIATTR_VRC_CTA_INIT_COUNT
	.align		4
.L_1046:
        /*00d8*/ 	.byte	0x02, 0x4a
	.zero		1
	.zero		1


	//----- nvinfo : EIATTR_EXIT_INSTR_OFFSETS
	.align		4
        /*00dc*/ 	.byte	0x04, 0x1c
        /*00de*/ 	.short	(.L_1048 - .L_1047)


	//   ....[0]....
.L_1047:
        /*00e0*/ 	.word	0x000006b0


	//   ....[1]....
        /*00e4*/ 	.word	0x000041e0


	//----- nvinfo : EIATTR_MAX_THREADS
	.align		4
.L_1048:
        /*00e8*/ 	.byte	0x04, 0x05
        /*00ea*/ 	.short	(.L_1050 - .L_1049)
.L_1049:
        /*00ec*/ 	.word	0x00000100
        /*00f0*/ 	.word	0x00000001
        /*00f4*/ 	.word	0x00000001


	//----- nvinfo : EIATTR_CRS_STACK_SIZE
	.align		4
.L_1050:
        /*00f8*/ 	.byte	0x04, 0x1e
        /*00fa*/ 	.short	(.L_1052 - .L_1051)
.L_1051:
        /*00fc*/ 	.word	0x00000000


	//----- nvinfo : EIATTR_CBANK_PARAM_SIZE
	.align		4
.L_1052:
        /*0100*/ 	.byte	0x03, 0x19
        /*0102*/ 	.short	0x00e8


	//----- nvinfo : EIATTR_PARAM_CBANK
	.align		4
        /*0104*/ 	.byte	0x04, 0x0a
        /*0106*/ 	.short	(.L_1054 - .L_1053)
	.align		4
.L_1053:
        /*0108*/ 	.word	index@(.nv.constant0._ZN10layer_norm13ln_fwd_kernelINS_13Kernel_traitsI13__nv_bfloat16S2_S2_S2_fjLj8192ELj1ELj1ELj8ELj16ENS_18Kernel_traits_baseILj8192ES2_S2_S2_S2_fjLj256EEEEELb0ELb1ELb0ELb0EEEvNS_9FwdParamsE)
        /*010c*/ 	.short	0x0380
        /*010e*/ 	.short	0x00e8


	//----- nvinfo : EIATTR_SW_WAR
	.align		4
.L_1054:
        /*0110*/ 	.byte	0x04, 0x36
        /*0112*/ 	.short	(.L_1056 - .L_1055)
.L_1055:
        /*0114*/ 	.word	0x00000008
.L_1056:


//--------------------- .nv.info._ZN10layer_norm13ln_fwd_kernelINS_13Kernel_traitsI13__nv_bfloat16S2_S2_S2_fjLj8192ELj1ELj1ELj8ELj16ENS_18Kernel_traits_baseILj8192ES2_S2_S2_S2_fjLj256EEEEELb0ELb1ELb0ELb1EEEvNS_9FwdParamsE --------------------------
	.section	.nv.info._ZN10layer_norm13ln_fwd_kernelINS_13Kernel_traitsI13__nv_bfloat16S2_S2_S2_fjLj8192ELj1ELj1ELj8ELj16ENS_18Kernel_traits_baseILj8192ES2_S2_S2_S2_fjLj256EEEEELb0ELb1ELb0ELb1EEEvNS_9FwdParamsE,"",@"SHT_CUDA_INFO"
	.sectionflags	@""
	.align	4


	//----- nvinfo : EIATTR_CUDA_API_VERSION
	.align		4
        /*0000*/ 	.byte	0x04, 0x37
        /*0002*/ 	.short	(.L_1058 - .L_1057)
.L_1057:
        /*0004*/ 	.word	0x00000082


	//----- nvinfo : EIATTR_KPARAM_INFO
	.align		4
.L_1058:
        /*0008*/ 	.byte	0x04, 0x17
        /*000a*/ 	.short	(.L_1060 - .L_1059)
.L_1059:
        /*000c*/ 	.word	0x00000000
        /*0010*/ 	.short	0x0000
        /*0012*/ 	.short	0x0000
        /*0014*/ 	.byte	0x00, 0xf0, 0xa1, 0x03


	//----- nvinfo : EIATTR_SPARSE_MMA_MASK
	.align		4
.L_1060:
        /*0018*/ 	.byte	0x03, 0x50
        /*001a*/ 	.short	0x0000


	//----- nvinfo : EIATTR_MAXREG_COUNT
	.align		4
        /*001c*/ 	.byte	0x03, 0x1b
        /*001e*/ 	.short	0x00ff


	//----- nvinfo : EIATTR_NUM_BARRIERS
	.align		4
        /*0020*/ 	.byte	0x02, 0x4c
        /*0022*/ 	.byte	0x01
	.zero		1


	//----- nvinfo : EIATTR_MERCURY_ISA_VERSION
	.align		4
        /*0024*/ 	.byte	0x03, 0x5f
        /*0026*/ 	.short	0x0101


	//----- nvinfo : EIATTR_COOP_GROUP_MASK_REGIDS
	.align		4
        /*0028*/ 	.byte	0x04, 0x29
        /*002a*/ 	.short	(.L_1062 - .L_1061)


	//   ....[0]....
.L_1061:
        /*002c*/ 	.word	0xffffffff


	//   ....[1]....
        /*0030*/ 	.word	0xffffffff


	//   ....[2]....
        /*0034*/ 	.word	0xffffffff


	//   ....[3]....
        /*0038*/ 	.word	0xffffffff


	//   ....[4]....
        /*003c*/ 	.word	0xffffffff


	//   ....[5]....
        /*0040*/ 	.word	0xffffffff


	//   ....[6]....
        /*0044*/ 	.word	0xffffffff


	//   ....[7]....
        /*0048*/ 	.word	0xffffffff


	//   ....[8]....
        /*004c*/ 	.word	0xffffffff


	//   ....[9]....
        /*0050*/ 	.word	0xffffffff


	//   ....[10]....
        /*0054*/ 	.word	0xffffffff


	//   ....[11]....
        /*0058*/ 	.word	0xffffffff


	//   ....[12]....
        /*005c*/ 	.word	0xffffffff


	//   ....[13]....
        /*0060*/ 	.word	0xffffffff


	//   ....[14]....
        /*0064*/ 	.word	0xffffffff


	//   ....[15]....
        /*0068*/ 	.word	0xffffffff


	//   ....[16]....
        /*006c*/ 	.word	0xffffffff


	//   ....[17]....
        /*0070*/ 	.word	0xffffffff


	//   ....[18]....
        /*0074*/ 	.word	0xffffffff


	//   ....[19]....
        /*0078*/ 	.word	0xffffffff


	//   ....[20]....
        /*007c*/ 	.word	0xffffffff


	//----- nvinfo : EIATTR_COOP_GROUP_INSTR_OFFSETS
	.align		4
.L_1062:
        /*0080*/ 	.byte	0x04, 0x28
        /*0082*/ 	.short	(.L_1064 - .L_1063)


	//   ....[0]....
.L_1063:
        /*0084*/ 	.word	0x000024c0


	//   ....[1]....
        /*0088*/ 	.word	0x000024e0


	//   ....[2]....
        /*008c*/ 	.word	0x00002500


	//   ....[3]....
        /*0090*/ 	.word	0x00002520


	//   ....[4]....
        /*0094*/ 	.word	0x00002540


	//   ....[5]....
        /*0098*/ 	.word	0x00002970


	//   ....[6]....
        /*009c*/ 	.word	0x00002990


	//   ....[7]....
        /*00a0*/ 	.word	0x000029b0


	//   ....[8]....
        /*00a4*/ 	.word	0x000029d0


	//   ....[9]....
        /*00a8*/ 	.word	0x000029f0


	//   ....[10]....
        /*00ac*/ 	.word	0x00002ba0


	//   ....[11]....
        /*00b0*/ 	.word	0x00002be0


	//   ....[12]....
        /*00b4*/ 	.word	0x00002c10


	//   ....[13]....
        /*00b8*/ 	.word	0x00002c60


	//   ....[14]....
        /*00bc*/ 	.word	0x00002d40


	//   ....[15]....
        /*00c0*/ 	.word	0x00002d70


	//   ....[16]....
        /*00c4*/ 	.word	0x00002d90


	//   ....[17]....
        /*00c8*/ 	.word	0x00002e30


	//   ....[18]....
        /*00cc*/ 	.word	0x00002e90


	//   ....[19]....
        /*00d0*/ 	.word	0x00002f20


	//   ....[20]....
        /*00d4*/ 	.word	0x00002f50


	//----- nvinfo : EIATTR_VRC_CTA_INIT_COUNT
	.align		4
.L_1064:
        /*00d8*/ 	.byte	0x02, 0x4a
	.zero		1
	.zero		1


	//----- nvinfo : EIATTR_EXIT_INSTR_OFFSETS
	.align		4
        /*00dc*/ 	.byte	0x04, 0x1c
        /*00de*/ 	.short	(.L_1066 - .L_1065)


	//   ....[0]....
.L_1065:
        /*00e0*/ 	.word	0x000002d0


	//   ....[1]....
        /*00e4*/ 	.word	0x00003ba0


	//----- nvinfo : EIATTR_MAX_THREADS
	.align		4
.L_1066:
        /*00e8*/ 	.byte	0x04, 0x05
        /*00ea*/ 	.short	(.L_1068 - .L_1067)
.L_1067:
        /*00ec*/ 	.word	0x00000100
        /*00f0*/ 	.word	0x00000001
        /*00f4*/ 	.word	0x00000001


	//----- nvinfo : EIATTR_CRS_STACK_SIZE
	.align		4
.L_1068:
        /*00f8*/ 	.byte	0x04, 0x1e
        /*00fa*/ 	.short	(.L_1070 - .L_1069)
.L_1069:
        /*00fc*/ 	.word	0x00000000


	//----- nvinfo : EIATTR_CBANK_PARAM_SIZE
	.align		4
.L_1070:
        /*0100*/ 	.byte	0x03, 0x19
        /*0102*/ 	.short	0x00e8


	//----- nvinfo : EIATTR_PARAM_CBANK
	.align		4
        /*0104*/ 	.byte	0x04, 0x0a
        /*0106*/ 	.short	(.L_1072 - .L_1071)
	.align		4
.L_1071:
        /*0108*/ 	.word	index@(.nv.constant0._ZN10layer_norm13ln_fwd_kernelINS_13Kernel_traitsI13__nv_bfloat16S2_S2_S2_fjLj8192ELj1ELj1ELj8ELj16ENS_18Kernel_traits_baseILj8192ES2_S2_S2_S2_fjLj256EEEEELb0ELb1ELb0ELb1EEEvNS_9FwdParamsE)
        /*010c*/ 	.short	0x0380
        /*010e*/ 	.short	0x00e8


	//----- nvinfo : EIATTR_SW_WAR
	.align		4
.L_1072:
        /*0110*/ 	.byte	0x04, 0x36
        /*0112*/ 	.short	(.L_1074 - .L_1073)
.L_1073:
        /*0114*/ 	.word	0x00000008
.L_1074:


//--------------------- .nv.info._ZN10layer_norm13ln_fwd_kernelINS_13Kernel_traitsI13__nv_bfloat16S2_S2_S2_fjLj8192ELj1ELj1ELj8ELj16ENS_18Kernel_traits_baseILj8192ES2_S2_S2_S2_fjLj256EEEEELb0ELb1ELb1ELb0EEEvNS_9FwdParamsE --------------------------
	.section	.nv.info._ZN10layer_norm13ln_fwd_kernelINS_13Kernel_traitsI13__nv_bfloat16S2_S2_S2_fjLj8192ELj1ELj1ELj8ELj16ENS_18Kernel_traits_baseILj8192ES2_S2_S2_S2_fjLj256EEEEELb0ELb1ELb1ELb0EEEvNS_9FwdParamsE,"",@"SHT_CUDA_INFO"
	.sectionflags	@""
	.align	4


	//----- nvinfo : EIATTR_CUDA_API_VERSION
	.align		4
        /*0000*/ 	.byte	0x04, 0x37
        /*0002*/ 	.short	(.L_1076 - .L_1075)
.L_1075:
        /*0004*/ 	.word	0x00000082


	//----- nvinfo : EIATTR_KPARAM_INFO
	.align		4
.L_1076:
        /*0008*/ 	.byte	0x04, 0x17
        /*000a*/ 	.short	(.L_1078 - .L_1077)
.L_1077:
        /*000c*/ 	.word	0x00000000
        /*0010*/ 	.short	0x0000
        /*0012*/ 	.short	0x0000
        /*0014*/ 	.byte	0x00, 0xf0, 0xa1, 0x03


	//----- nvinfo : EIATTR_SPARSE_MMA_MASK
	.align		4
.L_1078:
        /*0018*/ 	.byte	0x03, 0x50
        /*001a*/ 	.short	0x0000


	//----- nvinfo : EIATTR_MAXREG_COUNT
	.align		4
        /*001c*/ 	.byte	0x03, 0x1b
        /*001e*/ 	.short	0x00ff


	//----- nvinfo : EIATTR_NUM_BARRIERS
	.align		4
        /*0020*/ 	.byte	0x02, 0x4c
        /*0022*/ 	.byte	0x01
	.zero		1


	//----- nvinfo : EIATTR_MERCURY_ISA_VERSION
	.align		4
        /*0024*/ 	.byte	0x03, 0x5f
        /*0026*/ 	.short	0x0101


	//----- nvinfo : EIATTR_COOP_GROUP_MASK_REGIDS
	.align		4
        /*0028*/ 	.byte	0x04, 0x29
        /*002a*/ 	.short	(.L_1080 - .L_1079)


	//   ....[0]....
.L_1079:
        /*002c*/ 	.word	0xffffffff


	//   ....[1]....
        /*0030*/ 	.word	0xffffffff


	//   ....[2]....
        /*0034*/ 	.word	0xffffffff


	//   ....[3]....
        /*0038*/ 	.word	0xffffffff


	//   ....[4]....
        /*003c*/ 	.word	0xffffffff


	//   ....[5]....
        /*0040*/ 	.word	0xffffffff


	//   ....[6]....
        /*0044*/ 	.word	0xffffffff


	//   ....[7]....
        /*0048*/ 	.word	0xffffffff


	//   ....[8]....
        /*004c*/ 	.word	0xffffffff


	//   ....[9]....
        /*0050*/ 	.word	0xffffffff


	//   ....[10]....
        /*0054*/ 	.word	0xffffffff


	//   ....[11]....
        /*0058*/ 	.word	0xffffffff


	//   ....[12]....
        /*005c*/ 	.word	0xffffffff


	//   ....[13]....
        /*0060*/ 	.word	0xffffffff


	//   ....[14]....
        /*0064*/ 	.word	0xffffffff


	//   ....[15]....
        /*0068*/ 	.word	0xffffffff


	//   ....[16]....
        /*006c*/ 	.word	0xffffffff


	//   ....[17]....
        /*0070*/ 	.word	0xffffffff


	//   ....[18]....
        /*0074*/ 	.word	0xffffffff


	//   ....[19]....
        /*0078*/ 	.word	0xffffffff


	//   ....[20]....
        /*007c*/ 	.word	0xffffffff


	//----- nvinfo : EIATTR_COOP_GROUP_INSTR_OFFSETS
	.align		4
.L_1080:
        /*0080*/ 	.byte	0x04, 0x28
        /*0082*/ 	.short	(.L_1082 - .L_1081)


	//   ....[0]....
.L_1081:
        /*0084*/ 	.word	0x00003510


	//   ....[1]....
        /*0088*/ 	.word	0x00003530


	//   ....[2]....
        /*008c*/ 	.word	0x00003550


	//   ....[3]....
        /*0090*/ 	.word	0x00003570


	//   ....[4]....
        /*0094*/ 	.word	0x00003590


	//   ....[5]....
        /*0098*/ 	.word	0x00003a00


	//   ....[6]....
        /*009c*/ 	.word	0x00003a20


	//   ....[7]....
        /*00a0*/ 	.word	0x00003a40


	//   ....[8]....
        /*00a4*/ 	.word	0x00003a60


	//   ....[9]....
        /*00a8*/ 	.word	0x00003a80


	//   ....[10]....
        /*00ac*/ 	.word	0x00003c00


	//   ....[11]....
        /*00b0*/ 	.word	0x00003c30


	//   ....[12]....
        /*00b4*/ 	.word	0x00003c50


	//   ....[13]....
        /*00b8*/ 	.word	0x00003ca0


	//   ....[14]....
        /*00bc*/ 	.word	0x00003d50


	//   ....[15]....
        /*00c0*/ 	.word	0x00003d80


	//   ....[16]....
        /*00c4*/ 	.word	0x00003de0


	//   ....[17]....
        /*00c8*/ 	.word	0x00003e20


	//   ....[18]....
        /*00cc*/ 	.word	0x00003e50


	//   ....[19]....
        /*00d0*/ 	.word	0x00003f50


	//   ....[20]....
        /*00d4*/ 	.word	0x00003f60


	//----- nvinfo : EIATTR_VRC_CTA_INIT_COUNT
	.align		4
.L_1082:
        /*00d8*/ 	.byte	0x02, 0x4a
	.zero		1
	.zero		1


	//----- nvinfo : EIATTR_EXIT_INSTR_OFFSETS
	.align		4
        /*00dc*/ 	.byte	0x04, 0x1c
        /*00de*/ 	.short	(.L_1084 - .L_1083)


	//   ....[0]....
.L_1083:
        /*00e0*/ 	.word	0x000006b0


	//   ....[1]....
        /*00e4*/ 	.word	0x00004d90


	//----- nvinfo : EIATTR_MAX_THREADS
	.align		4
.L_1084:
        /*00e8*/ 	.byte	0x04, 0x05
        /*00ea*/ 	.short	(.L_1086 - .L_1085)
.L_1085:
        /*00ec*/ 	.word	0x00000100
        /*00f0*/ 	.word	0x00000001
        /*00f4*/ 	.word	0x00000001


	//----- nvinfo : EIATTR_CRS_STACK_SIZE
	.align		4
.L_1086:
        /*00f8*/ 	.byte	0x04, 0x1e
        /*00fa*/ 	.short	(.L_1088 - .L_1087)
.L_1087:
        /*00fc*/ 	.word	0x00000000


	//----- nvinfo : EIATTR_CBANK_PARAM_SIZE
	.align		4
.L_1088:
        /*0100*/ 	.byte	0x03, 0x19
        /*0102*/ 	.short	0x00e8


	//----- nvinfo : EIATTR_PARAM_CBANK
	.align		4
        /*0104*/ 	.byte	0x04, 0x0a
        /*0106*/ 	.short	(.L_1090 - .L_1089)
	.align		4
.L_1089:
        /*0108*/ 	.word	index@(.nv.constant0._ZN10layer_norm13ln_fwd_kernelINS_13Kernel_traitsI13__nv_bfloat16S2_S2_S2_fjLj8192ELj1ELj1ELj8ELj16ENS_18Kernel_traits_baseILj8192ES2_S2_S2_S2_fjLj256EEEEELb0ELb1ELb1ELb0EEEvNS_9FwdParamsE)
        /*010c*/ 	.short	0x0380
        /*010e*/ 	.short	0x00e8


	//----- nvinfo : EIATTR_SW_WAR
	.align		4
.L_1090:
        /*0110*/ 	.byte	0x04, 0x36
        /*0112*/ 	.short	(.L_1092 - .L_1091)
.L_1091:
        /*0114*/ 	.word	0x00000008
.L_1092:


//--------------------- .nv.info._ZN10layer_norm13ln_fwd_kernelINS_13Kernel_traitsI13__nv_bfloat16S2_S2_S2_fjLj8192ELj1ELj1ELj8ELj16ENS_18Kernel_traits_baseILj8192ES2_S2_S2_S2_fjLj256EEEEELb0ELb1ELb1ELb1EEEvNS_9FwdParamsE --------------------------
	.section	.nv.info._ZN10layer_norm13ln_fwd_kernelINS_13Kernel_traitsI13__nv_bfloat16S2_S2_S2_fjLj8192ELj1ELj1ELj8ELj16ENS_18Kernel_traits_baseILj8192ES2_S2_S2_S2_fjLj256EEEEELb0ELb1ELb1ELb1EEEvNS_9FwdParamsE,"",@"SHT_CUDA_INFO"
	.sectionflags	@""
	.align	4


	//----- nvinfo : EIATTR_CUDA_API_VERSION
	.align		4
        /*0000*/ 	.byte	0x04, 0x37
        /*0002*/ 	.short	(.L_1094 - .L_1093)
.L_1093:
        /*0004*/ 	.word	0x00000082


	//----- nvinfo : EIATTR_KPARAM_INFO
	.align		4
.L_1094:
        /*0008*/ 	.byte	0x04, 0x17
        /*000a*/ 	.short	(.L_1096 - .L_1095)
.L_1095:
        /*000c*/ 	.word	0x00000000
        /*0010*/ 	.short	0x0000
        /*0012*/ 	.short	0x0000
        /*0014*/ 	.byte	0x00, 0xf0, 0xa1, 0x03


	//----- nvinfo : EIATTR_SPARSE_MMA_MASK
	.align		4
.L_1096:
        /*0018*/ 	.byte	0x03, 0x50
        /*001a*/ 	.short	0x0000


	//----- nvinfo : EIATTR_MAXREG_COUNT
	.align		4
        /*001c*/ 	.byte	0x03, 0x1b
        /*001e*/ 	.short	0x00ff


	//----- nvinfo : EIATTR_NUM_BARRIERS
	.align		4
        /*0020*/ 	.byte	0x02, 0x4c
        /*0022*/ 	.byte	0x01
	.zero		1


	//----- nvinfo : EIATTR_MERCURY_ISA_VERSION
	.align		4
        /*0024*/ 	.byte	0x03, 0x5f
        /*0026*/ 	.short	0x0101


	//----- nvinfo : EIATTR_COOP_GROUP_MASK_REGIDS
	.align		4
        /*0028*/ 	.byte	0x04, 0x29
        /*002a*/ 	.short	(.L_1098 - .L_1097)


	//   ....[0]....
.L_1097:
        /*002c*/ 	.word	0xffffffff


	//   ....[1]....
        /*0030*/ 	.word	0xffffffff


	//   ....[2]....
        /*0034*/ 	.word	0xffffffff


	//   ....[3]....
        /*0038*/ 	.word	0xffffffff


	//   ....[4]....
        /*003c*/ 	.word	0xffffffff


	//   ....[5]....
        /*0040*/ 	.word	0xffffffff


	//   ....[6]....
        /*0044*/ 	.word	0xffffffff


	//   ....[7]....
        /*0048*/ 	.word	0xffffffff


	//   ....[8]....
        /*004c*/ 	.word	0xffffffff


	//   ....[9]....
        /*0050*/ 	.word	0xffffffff


	//   ....[10]....
        /*0054*/ 	.word	0xffffffff


	//   ....[11]....
        /*0058*/ 	.word	0xffffffff


	//   ....[12]....
        /*005c*/ 	.word	0xffffffff


	//   ....[13]....
        /*0060*/ 	.word	0xffffffff


	//   ....[14]....
        /*0064*/ 	.word	0xffffffff


	//   ....[15]....
        /*0068*/ 	.word	0xffffffff


	//   ....[16]....
        /*006c*/ 	.word	0xffffffff


	//   ....[17]....
        /*0070*/ 	.word	0xffffffff


	//   ....[18]....
        /*0074*/ 	.word	0xffffffff


	//   ....[19]....
        /*0078*/ 	.word	0xffffffff


	//   ....[20]....
        /*007c*/ 	.word	0xffffffff


	//----- nvinfo : EIATTR_COOP_GROUP_INSTR_OFFSETS
	.align		4
.L_1098:
        /*0080*/ 	.byte	0x04, 0x28
        /*0082*/ 	.short	(.L_1100 - .L_1099)


	//   ....[0]....
.L_1099:
        /*0084*/ 	.word	0x00002ec0


	//   ....[1]....
        /*0088*/ 	.word	0x00002ee0


	//   ....[2]....
        /*008c*/ 	.word	0x00002f00


	//   ....[3]....
        /*0090*/ 	.word	0x00002f20


	//   ....[4]....
        /*0094*/ 	.word	0x00002f40


	//   ....[5]....
        /*0098*/ 	.word	0x00003370


	//   ....[6]....
        /*009c*/ 	.word	0x000033a0


	//   ....[7]....
        /*00a0*/ 	.word	0x000033d0


	//   ....[8]....
        /*00a4*/ 	.word	0x000033f0


	//   ....[9]....
        /*00a8*/ 	.word	0x00003410


	//   ....[10]....
        /*00ac*/ 	.word	0x000035a0


	//   ....[11]....
        /*00b0*/ 	.word	0x000035d0


	//   ....[12]....
        /*00b4*/ 	.word	0x000035e0


	//   ....[13]....
        /*00b8*/ 	.word	0x00003630


	//   ....[14]....
        /*00bc*/ 	.word	0x000036f0


	//   ....[15]....
        /*00c0*/ 	.word	0x00003720


	//   ....[16]....
        /*00c4*/ 	.word	0x00003740


	//   ....[17]....
        /*00c8*/ 	.word	0x000037f0


	//   ....[18]....
        /*00cc*/ 	.word	0x00003840


	//   ....[19]....
        /*00d0*/ 	.word	0x000038d0


	//   ....[20]....
        /*00d4*/ 	.word	0x00003900


	//----- nvinfo : EIATTR_VRC_CTA_INIT_COUNT
	.align		4
.L_1100:
        /*00d8*/ 	.byte	0x02, 0x4a
	.zero		1
	.zero		1


	//----- nvinfo : EIATTR_EXIT_INSTR_OFFSETS
	.align		4
        /*00dc*/ 	.byte	0x04, 0x1c
        /*00de*/ 	.short	(.L_1102 - .L_1101)


	//   ....[0]....
.L_1101:
        /*00e0*/ 	.word	0x00000260


	//   ....[1]....
        /*00e4*/ 	.word	0x00004640


	//----- nvinfo : EIATTR_MAX_THREADS
	.align		4
.L_1102:
        /*00e8*/ 	.byte	0x04, 0x05
        /*00ea*/ 	.short	(.L_1104 - .L_1103)
.L_1103:
        /*00ec*/ 	.word	0x00000100
        /*00f0*/ 	.word	0x00000001
        /*00f4*/ 	.word	0x00000001


	//----- nvinfo : EIATTR_CRS_STACK_SIZE
	.align		4
.L_1104:
        /*00f8*/ 	.byte	0x04, 0x1e
        /*00fa*/ 	.short	(.L_1106 - .L_1105)
.L_1105:
        /*00fc*/ 	.word	0x00000000


	//----- nvinfo : EIATTR_CBANK_PARAM_SIZE
	.align		4
.L_1106:
        /*0100*/ 	.byte	0x03, 0x19
        /*0102*/ 	.short	0x00e8


	//----- nvinfo : EIATTR_PARAM_CBANK
	.align		4
        /*0104*/ 	.byte	0x04, 0x0a
        /*0106*/ 	.short	(.L_1108 - .L_1107)
	.align		4
.L_1107:
        /*0108*/ 	.word	index@(.nv.constant0._ZN10layer_norm13ln_fwd_kernelINS_13Kernel_traitsI13__nv_bfloat16S2_S2_S2_fjLj8192ELj1ELj1ELj8ELj16ENS_18Kernel_traits_baseILj8192ES2_S2_S2_S2_fjLj256EEEEELb0ELb1ELb1ELb1EEEvNS_9FwdParamsE)
        /*010c*/ 	.short	0x0380
        /*010e*/ 	.short	0x00e8


	//----- nvinfo : EIATTR_SW_WAR
	.align		4
.L_1108:
        /*0110*/ 	.byte	0x04, 0x36
        /*0112*/ 	.short	(.L_1110 - .L_1109)
.L_1109:
        /*0114*/ 	.word	0x00000008
.L_1110:


//--------------------- .nv.info._ZN10layer_norm13ln_fwd_kernelINS_13Kernel_traitsI13__nv_bfloat16S2_S2_S2_fjLj8192ELj1ELj1ELj8ELj16ENS_18Kernel_traits_baseILj8192ES2_S2_S2_S2_fjLj256EEEEELb1ELb0ELb0ELb0EEEvNS_9FwdParamsE --------------------------
	.section	.nv.info._ZN10layer_norm13ln_fwd_kernelINS_13Kernel_traitsI13__nv_bfloat16S2_S2_S2_fjLj8192ELj1ELj1ELj8ELj16ENS_18Kernel_traits_baseILj8192ES2_S2_S2_S2_fjLj256EEEEELb1ELb0ELb0ELb0EEEvNS_9FwdParamsE,"",@"SHT_CUDA_INFO"
	.sectionflags	@""
	.align	4


	//----- nvinfo : EIATTR_CUDA_API_VERSION
	.align		4
        /*0000*/ 	.byte	0x04, 0x37
        /*0002*/ 	.short	(.L_1112 - .L_1111)
.L_1111:
        /*0004*/ 	.word	0x00000082


	//----- nvinfo : EIATTR_KPARAM_INFO
	.align		4
.L_1112:
        /*0008*/ 	.byte	0x04, 0x17
        /*000a*/ 	.short	(.L_1114 - .L_1113)
.L_1113:
        /*000c*/ 	.word	0x00000000
        /*0010*/ 	.short	0x0000
        /*0012*/ 	.short	0x0000
        /*0014*/ 	.byte	0x00, 0xf0, 0xa1, 0x03


	//----- nvinfo : EIATTR_SPARSE_MMA_MASK
	.align		4
.L_1114:
        /*0018*/ 	.byte	0x03, 0x50
        /*001a*/ 	.short	0x0000


	//----- nvinfo : EIATTR_MAXREG_COUNT
	.align		4
        /*001c*/ 	.byte	0x03, 0x1b
        /*001e*/ 	.short	0x00ff


	//----- nvinfo : EIATTR_NUM_BARRIERS
	.align		4
        /*0020*/ 	.byte	0x02, 0x4c
        /*0022*/ 	.byte	0x01
	.zero		1


	//----- nvinfo : EIATTR_MERCURY_ISA_VERSION
	.align		4
        /*0024*/ 	.byte	0x03, 0x5f
        /*0026*/ 	.short	0x0101


	//----- nvinfo : EIATTR_COOP_GROUP_MASK_REGIDS
	.align		4
        /*0028*/ 	.byte	0x04, 0x29
        /*002a*/ 	.short	(.L_1116 - .L_1115)


	//   ....[0]....
.L_1115:
        /*002c*/ 	.word	0xffffffff


	//   ....[1]....
        /*0030*/ 	.word	0xffffffff


	//   ....[2]....
        /*0034*/ 	.word	0xffffffff


	//   ....[3]....
        /*0038*/ 	.word	0xffffffff


	//   ....[4]....
        /*003c*/ 	.word	0xffffffff


	//   ....[5]....
        /*0040*/ 	.word	0xffffffff


	//   ....[6]....
        /*0044*/ 	.word	0xffffffff


	//   ....[7]....
        /*0048*/ 	.word	0xffffffff


	//   ....[8]....
        /*004c*/ 	.word	0xffffffff


	//   ....[9]....
        /*0050*/ 	.word	0xffffffff


	//   ....[10]....
        /*0054*/ 	.word	0xffffffff


	//   ....[11]....
        /*0058*/ 	.word	0xffffffff


	//   ....[12]....
        /*005c*/ 	.word	0xffffffff


	//   ....[13]....
        /*0060*/ 	.word	0xffffffff


	//   ....[14]....
        /*0064*/ 	.word	0xffffffff


	//   ....[15]....
        /*0068*/ 	.word	0xffffffff


	//   ....[16]....
        /*006c*/ 	.word	0xffffffff


	//   ....[17]....
        /*0070*/ 	.word	0xffffffff


	//   ....[18]....
        /*0074*/ 	.word	0xffffffff


	//   ....[19]....
        /*0078*/ 	.word	0xffffffff


	//   ....[20]....
        /*007c*/ 	.word	0xffffffff


	//----- nvinfo : EIATTR_COOP_GROUP_INSTR_OFFSETS
	.align		4
.L_1116:
        /*0080*/ 	.byte	0x04, 0x28
        /*0082*/ 	.short	(.L_1118 - .L_1117)


	//   ....[0]....
.L_1117:
        /*0084*/ 	.word	0x0001a850


	//   ....[1]....
        /*0088*/ 	.word	0x0001a870


	//   ....[2]....
        /*008c*/ 	.word	0x0001a890


	//   ....[3]....
        /*0090*/ 	.word	0x0001a8b0


	//   ....[4]....
        /*0094*/ 	.word	0x0001a8d0


	//   ....[5]....
        /*0098*/ 	.word	0x0001ad20


	//   ....[6]....
        /*009c*/ 	.word	0x0001ad40


	//   ....[7]....
        /*00a0*/ 	.word	0x0001ad60


	//   ....[8]....
        /*00a4*/ 	.word	0x0001ad80


	//   ....[9]....
        /*00a8*/ 	.word	0x0001adb0


	//   ....[10]....
        /*00ac*/ 	.word	0x0001af40


	//   ....[11]....
        /*00b0*/ 	.word	0x0001af80


	//   ....[12]....
        /*00b4*/ 	.word	0x0001af90


	//   ....[13]....
        /*00b8*/ 	.word	0x0001afe0


	//   ....[14]....
        /*00bc*/ 	.word	0x0001b0a0


	//   ....[15]....
        /*00c0*/ 	.word	0x0001b0d0


	//   ....[16]....
        /*00c4*/ 	.word	0x0001b0f0


	//   ....[17]....
        /*00c8*/ 	.word	0x0001b190


	//   ....[18]....
        /*00cc*/ 	.word	0x0001b1f0


	//   ....[19]....
        /*00d0*/ 	.word	0x0001b290


	//   ....[20]....
        /*00d4*/ 	.word	0x0001b2c0


	//----- nvinfo : EIATTR_VRC_CTA_INIT_COUNT
	.align		4
.L_1118:
        /*00d8*/ 	.byte	0x02, 0x4a
	.zero		1
	.zero		1


	//----- nvinfo : EIATTR_EXIT_INSTR_OFFSETS
	.align		4
        /*00dc*/ 	.byte	0x04, 0x1c
        /*00de*/ 	.short	(.L_1120 - .L_1119)


	//   ....[0]....
.L_1119:
        /*00e0*/ 	.word	0x00000740


	//   ....[1]....
        /*00e4*/ 	.word	0x0001c1c0


	//----- nvinfo : EIATTR_INDIRECT_BRANCH_TARGETS
	.align		4
.L_1120:
        /*00e8*/ 	.byte	0x04, 0x34
        /*00ea*/ 	.short	(.L_1122 - .L_1121)


	//   ....[0]....
.L_1121:
        /*00ec*/ 	.word	.L_x_27300@srel
        /*00f0*/ 	.short	0x0
        /*00f2*/ 	.short	0x0
        /*00f4*/ 	.word	0x3
        /*00f8*/ 	.word	.L_x_27301@srel
        /*00fc*/ 	.word	.L_x_27302@srel
        /*0100*/ 	.word	.L_x_27303@srel


	//----- nvinfo : EIATTR_MAX_THREADS
	.align		4
.L_1122:
        /*0104*/ 	.byte	0x04, 0x05
        /*0106*/ 	.short	(.L_1124 - .L_1123)
.L_1123:
        /*0108*/ 	.word	0x00000100
        /*010c*/ 	.word	0x00000001
        /*0110*/ 	.word	0x00000001


	//----- nvinfo : EIATTR_CRS_STACK_SIZE
	.align		4
.L_1124:
        /*0114*/ 	.byte	0x04, 0x1e
        /*0116*/ 	.short	(.L_1126 - .L_1125)
.L_1125:
        /*0118*/ 	.word	0x00000000


	//----- nvinfo : EIATTR_CBANK_PARAM_SIZE
	.align		4
.L_1126:
        /*011c*/ 	.byte	0x03, 0x19
        /*011e*/ 	.short	0x00e8


	//----- nvinfo : EIATTR_PARAM_CBANK
	.align		4
        /*0120*/ 	.byte	0x04, 0x0a
        /*0122*/ 	.short	(.L_1128 - .L_1127)
	.align		4
.L_1127:
        /*0124*/ 	.word	index@(.nv.constant0._ZN10layer_norm13ln_fwd_kernelINS_13Kernel_traitsI13__nv_bfloat16S2_S2_S2_fjLj8192ELj1ELj1ELj8ELj16ENS_18Kernel_traits_baseILj8192ES2_S2_S2_S2_fjLj256EEEEELb1ELb0ELb0ELb0EEEvNS_9FwdParamsE)
        /*0128*/ 	.short	0x0380
        /*012a*/ 	.short	0x00e8


	//----- nvinfo : EIATTR_SW_WAR
	.align		4
.L_1128:
        /*012c*/ 	.byte	0x04, 0x36
        /*012e*/ 	.short	(.L_1130 - .L_1129)
.L_1129:
        /*0130*/ 	.word	0x00000008
.L_1130:


//--------------------- .nv.info._ZN10layer_norm13ln_fwd_kernelINS_13Kernel_traitsI13__nv_bfloat16S2_S2_S2_fjLj8192ELj1ELj1ELj8ELj16ENS_18Kernel_traits_baseILj8192ES2_S2_S2_S2_fjLj256EEEEELb1ELb0ELb0ELb1EEEvNS_9FwdParamsE --------------------------
	.section	.nv.info._ZN10layer_norm13ln_fwd_kernelINS_13Kernel_traitsI13__nv_bfloat16S2_S2_S2_fjLj8192ELj1ELj1ELj8ELj16ENS_18Kernel_traits_baseILj8192ES2_S2_S2_S2_fjLj256EEEEELb1ELb0ELb0ELb1EEEvNS_9FwdParamsE,"",@"SHT_CUDA_INFO"
	.sectionflags	@""
	.align	4


	//----- nvinfo : EIATTR_CUDA_API_VERSION
	.align		4
        /*0000*/ 	.byte	0x04, 0x37
        /*0002*/ 	.short	(.L_1132 - .L_1131)
.L_1131:
        /*0004*/ 	.word	0x00000082


	//----- nvinfo : EIATTR_KPARAM_INFO
	.align		4
.L_1132:
        /*0008*/ 	.byte	0x04, 0x17
        /*000a*/ 	.short	(.L_1134 - .L_1133)
.L_1133:
        /*000c*/ 	.word	0x00000000
        /*0010*/ 	.short	0x0000
        /*0012*/ 	.short	0x0000
        /*0014*/ 	.byte	0x00, 0xf0, 0xa1, 0x03


	//----- nvinfo : EIATTR_SPARSE_MMA_MASK
	.align		4
.L_1134:
        /*0018*/ 	.byte	0x03, 0x50
        /*001a*/ 	.short	0x0000


	//----- nvinfo : EIATTR_MAXREG_COUNT
	.align		4
        /*001c*/ 	.byte	0x03, 0x1b
        /*001e*/ 	.short	0x00ff


	//----- nvinfo : EIATTR_NUM_BARRIERS
	.align		4
        /*0020*/ 	.byte	0x02, 0x4c
        /*0022*/ 	.byte	0x01
	.zero		1


	//----- nvinfo : EIATTR_ANNOTATIONS
	.align		4
        /*0024*/ 	.byte	0x04, 0x55
        /*0026*/ 	.short	(.L_1136 - .L_1135)


	//   ....[0]....
.L_1135:
        /*0028*/ 	.word	0x00000001
        /*002c*/ 	.byte	0xb0, 0x03, 0x00, 0x00, 0x01, 0x00, 0x00, 0x00, 0x30, 0x5e, 0x01, 0x00


	//----- nvinfo : EIATTR_MERCURY_ISA_VERSION
	.align		4
.L_1136:
        /*0038*/ 	.byte	0x03, 0x5f
        /*003a*/ 	.short	0x0101


	//----- nvinfo : EIATTR_COOP_GROUP_MASK_REGIDS
	.align		4
        /*003c*/ 	.byte	0x04, 0x29
        /*003e*/ 	.short	(.L_1138 - .L_1137)


	//   ....[0]....
.L_1137:
        /*0040*/ 	.word	0xffffffff


	//   ....[1]....
        /*0044*/ 	.word	0xffffffff


	//   ....[2]....
        /*0048*/ 	.word	0xffffffff


	//   ....[3]....
        /*004c*/ 	.word	0xffffffff


	//   ....[4]....
        /*0050*/ 	.word	0xffffffff


	//   ....[5]....
        /*0054*/ 	.word	0xffffffff


	//   ....[6]....
        /*0058*/ 	.word	0xffffffff


	//   ....[7]....
        /*005c*/ 	.word	0xffffffff


	//   ....[8]....
        /*0060*/ 	.word	0xffffffff


	//   ....[9]....
        /*0064*/ 	.word	0xffffffff


	//   ....[10]....
        /*0068*/ 	.word	0xffffffff


	//   ....[11]....
        /*006c*/ 	.word	0xffffffff


	//   ....[12]....
        /*0070*/ 	.word	0xffffffff


	//   ....[13]....
        /*0074*/ 	.word	0xffffffff


	//   ....[14]....
        /*0078*/ 	.word	0xffffffff


	//   ....[15]....
        /*007c*/ 	.word	0xffffffff


	//   ....[16]....
        /*0080*/ 	.word	0xffffffff


	//   ....[17]....
        /*0084*/ 	.word	0xffffffff


	//   ....[18]....
        /*0088*/ 	.word	0xffffffff


	//   ....[19]....
        /*008c*/ 	.word	0xffffffff


	//   ....[20]....
        /*0090*/ 	.word	0xffffffff


	//----- nvinfo : EIATTR_COOP_GROUP_INSTR_OFFSETS
	.align		4
.L_1138:
        /*0094*/ 	.byte	0x04, 0x28
        /*0096*/ 	.short	(.L_1140 - .L_1139)


	//   ....[0]....
.L_1139:
        /*0098*/ 	.word	0x00014d60


	//   ....[1]....
        /*009c*/ 	.word	0x00014d80


	//   ....[2]....
        /*00a0*/ 	.word	0x00014da0


	//   ....[3]....
        /*00a4*/ 	.word	0x00014dc0


	//   ....[4]....
        /*00a8*/ 	.word	0x00014df0


	//   ....[5]....
        /*00ac*/ 	.word	0x00015240


	//   ....[6]....
        /*00b0*/ 	.word	0x00015270


	//   ....[7]....
        /*00b4*/ 	.word	0x000152d0


	//   ....[8]....
        /*00b8*/ 	.word	0x00015320


	//   ....[9]....
        /*00bc*/ 	.word	0x000153a0


	//   ....[10]....
        /*00c0*/ 	.word	0x00015540


	//   ....[11]....
        /*00c4*/ 	.word	0x00015580


	//   ....[12]....
        /*00c8*/ 	.word	0x000155a0


	//   ....[13]....
        /*00cc*/ 	.word	0x000155e0


	//   ....[14]....
        /*00d0*/ 	.word	0x00015670


	//   ....[15]....
        /*00d4*/ 	.word	0x000156c0


	//   ....[16]....
        /*00d8*/ 	.word	0x000156f0


	//   ....[17]....
        /*00dc*/ 	.word	0x00015780


	//   ....[18]....
        /*00e0*/ 	.word	0x000157f0


	//   ....[19]....
        /*00e4*/ 	.word	0x000158a0


	//   ....[20]....
        /*00e8*/ 	.word	0x000158d0


	//----- nvinfo : EIATTR_VRC_CTA_INIT_COUNT
	.align		4
.L_1140:
        /*00ec*/ 	.byte	0x02, 0x4a
	.zero		1
	.zero		1


	//----- nvinfo : EIATTR_EXIT_INSTR_OFFSETS
	.align		4
        /*00f0*/ 	.byte	0x04, 0x1c
        /*00f2*/ 	.short	(.L_1142 - .L_1141)


	//   ....[0]....
.L_1141:
        /*00f4*/ 	.word	0x00000290


	//   ....[1]....
        /*00f8*/ 	.word	0x00016560


	//----- nvinfo : EIATTR_INDIRECT_BRANCH_TARGETS
	.align		4
.L_1142:
        /*00fc*/ 	.byte	0x04, 0x34
        /*00fe*/ 	.short	(.L_1144 - .L_1143)


	//   ....[0]....
.L_1143:
        /*0100*/ 	.word	.L_x_27304@srel
        /*0104*/ 	.short	0x0
        /*0106*/ 	.short	0x0
        /*0108*/ 	.word	0x3
        /*010c*/ 	.word	.L_x_27305@srel
        /*0110*/ 	.word	.L_x_27306@srel
        /*0114*/ 	.word	.L_x_27307@srel


	//----- nvinfo : EIATTR_MAX_THREADS
	.align		4
.L_1144:
        /*0118*/ 	.byte	0x04, 0x05
        /*011a*/ 	.short	(.L_1146 - .L_1145)
.L_1145:
        /*011c*/ 	.word	0x00000100
        /*0120*/ 	.word	0x00000001
        /*0124*/ 	.word	0x00000001


	//----- nvinfo : EIATTR_CRS_STACK_SIZE
	.align		4
.L_1146:
        /*0128*/ 	.byte	0x04, 0x1e
        /*012a*/ 	.short	(.L_1148 - .L_1147)
.L_1147:
        /*012c*/ 	.word	0x00000000


	//----- nvinfo : EIATTR_CBANK_PARAM_SIZE
	.align		4
.L_1148:
        /*0130*/ 	.byte	0x03, 0x19
        /*0132*/ 	.short	0x00e8


	//----- nvinfo : EIATTR_PARAM_CBANK
	.align		4
        /*0134*/ 	.byte	0x04, 0x0a
        /*0136*/ 	.short	(.L_1150 - .L_1149)
	.align		4
.L_1149:
        /*0138*/ 	.word	index@(.nv.constant0._ZN10layer_norm13ln_fwd_kernelINS_13Kernel_traitsI13__nv_bfloat16S2_S2_S2_fjLj8192ELj1ELj1ELj8ELj16ENS_18Kernel_traits_baseILj8192ES2_S2_S2_S2_fjLj256EEEEELb1ELb0ELb0ELb1EEEvNS_9FwdParamsE)
        /*013c*/ 	.short	0x0380
        /*013e*/ 	.short	0x00e8


	//----- nvinfo : EIATTR_SW_WAR
	.align		4
.L_1150:
        /*0140*/ 	.byte	0x04, 0x36
        /*0142*/ 	.short	(.L_1152 - .L_1151)
.L_1151:
        /*0144*/ 	.word	0x00000008
.L_1152:


//--------------------- .nv.info._ZN10layer_norm13ln_fwd_kernelINS_13Kernel_traitsI13__nv_bfloat16S2_S2_S2_fjLj8192ELj1ELj1ELj8ELj16ENS_18Kernel_traits_baseILj8192ES2_S2_S2_S2_fjLj256EEEEELb1ELb0ELb1ELb0EEEvNS_9FwdParamsE --------------------------
	.section	.nv.info._ZN10layer_norm13ln_fwd_kernelINS_13Kernel_traitsI13__nv_bfloat16S2_S2_S2_fjLj8192ELj1ELj1ELj8ELj16ENS_18Kernel_traits_baseILj8192ES2_S2_S2_S2_fjLj256EEEEELb1ELb0ELb1ELb0EEEvNS_9FwdParamsE,"",@"SHT_CUDA_INFO"
	.sectionflags	@""
	.align	4


	//----- nvinfo : EIATTR_CUDA_API_VERSION
	.align		4
        /*0000*/ 	.byte	0x04, 0x37
        /*0002*/ 	.short	(.L_1154 - .L_1153)
.L_1153:
        /*0004*/ 	.word	0x00000082


	//----- nvinfo : EIATTR_KPARAM_INFO
	.align		4
.L_1154:
        /*0008*/ 	.byte	0x04, 0x17
        /*000a*/ 	.short	(.L_1156 - .L_1155)
.L_1155:
        /*000c*/ 	.word	0x00000000
        /*0010*/ 	.short	0x0000
        /*0012*/ 	.short	0x0000
        /*0014*/ 	.byte	0x00, 0xf0, 0xa1, 0x03


	//----- nvinfo : EIATTR_SPARSE_MMA_MASK
	.align		4
.L_1156:
        /*0018*/ 	.byte	0x03, 0x50
        /*001a*/ 	.short	0x0000


	//----- nvinfo : EIATTR_MAXREG_COUNT
	.align		4
        /*001c*/ 	.byte	0x03, 0x1b
        /*001e*/ 	.short	0x00ff


	//----- nvinfo : EIATTR_NUM_BARRIERS
	.align		4
        /*0020*/ 	.byte	0x02, 0x4c
        /*0022*/ 	.byte	0x01
	.zero		1


	//----- nvinfo : EIATTR_MERCURY_ISA_VERSION
	.align		4
        /*0024*/ 	.byte	0x03, 0x5f
        /*0026*/ 	.short	0x0101


	//----- nvinfo : EIATTR_COOP_GROUP_MASK_REGIDS
	.align		4
        /*0028*/ 	.byte	0x04, 0x29
        /*002a*/ 	.short	(.L_1158 - .L_1157)


	//   ....[0]....
.L_1157:
        /*002c*/ 	.word	0xffffffff


	//   ....[1]....
        /*0030*/ 	.word	0xffffffff


	//   ....[2]....
        /*0034*/ 	.word	0xffffffff


	//   ....[3]....
        /*0038*/ 	.word	0xffffffff


	//   ....[4]....
        /*003c*/ 	.word	0xffffffff


	//   ....[5]....
        /*0040*/ 	.word	0xffffffff


	//   ....[6]....
        /*0044*/ 	.word	0xffffffff


	//   ....[7]....
        /*0048*/ 	.word	0xffffffff


	//   ....[8]....
        /*004c*/ 	.word	0xffffffff


	//   ....[9]....
        /*0050*/ 	.word	0xffffffff


	//   ....[10]....
        /*0054*/ 	.word	0xffffffff


	//   ....[11]....
        /*0058*/ 	.word	0xffffffff


	//   ....[12]....
        /*005c*/ 	.word	0xffffffff


	//   ....[13]....
        /*0060*/ 	.word	0xffffffff


	//   ....[14]....
        /*0064*/ 	.word	0xffffffff


	//   ....[15]....
        /*0068*/ 	.word	0xffffffff


	//   ....[16]....
        /*006c*/ 	.word	0xffffffff


	//   ....[17]....
        /*0070*/ 	.word	0xffffffff


	//   ....[18]....
        /*0074*/ 	.word	0xffffffff


	//   ....[19]....
        /*0078*/ 	.word	0xffffffff


	//   ....[20]....
        /*007c*/ 	.word	0xffffffff


	//----- nvinfo : EIATTR_COOP_GROUP_INSTR_OFFSETS
	.align		4
.L_1158:
        /*0080*/ 	.byte	0x04, 0x28
        /*0082*/ 	.short	(.L_1160 - .L_1159)


	//   ....[0]....
.L_1159:
        /*0084*/ 	.word	0x0001c7e0


	//   ....[1]....
        /*0088*/ 	.word	0x0001c800


	//   ....[2]....
        /*008c*/ 	.word	0x0001c820


	//   ....[3]....
        /*0090*/ 	.word	0x0001c840


	//   ....[4]....
        /*0094*/ 	.word	0x0001c860


	//   ....[5]....
        /*0098*/ 	.word	0x0001ccd0


	//   ....[6]....
        /*009c*/ 	.word	0x0001ccf0


	//   ....[7]....
        /*00a0*/ 	.word	0x0001cd10


	//   ....[8]....
        /*00a4*/ 	.word	0x0001cd30


	//   ....[9]....
        /*00a8*/ 	.word	0x0001cd50


	//   ....[10]....
        /*00ac*/ 	.word	0x0001ced0


	//   ....[11]....
        /*00b0*/ 	.word	0x0001cf00


	//   ....[12]....
        /*00b4*/ 	.word	0x0001cf10


	//   ....[13]....
        /*00b8*/ 	.word	0x0001cf60


	//   ....[14]....
        /*00bc*/ 	.word	0x0001d020


	//   ....[15]....
        /*00c0*/ 	.word	0x0001d050


	//   ....[16]....
        /*00c4*/ 	.word	0x0001d070


	//   ....[17]....
        /*00c8*/ 	.word	0x0001d110


	//   ....[18]....
        /*00cc*/ 	.word	0x0001d160


	//   ....[19]....
        /*00d0*/ 	.word	0x0001d200


	//   ....[20]....
        /*00d4*/ 	.word	0x0001d230


	//----- nvinfo : EIATTR_VRC_CTA_INIT_COUNT
	.align		4
.L_1160:
        /*00d8*/ 	.byte	0x02, 0x4a
	.zero		1
	.zero		1


	//----- nvinfo : EIATTR_EXIT_INSTR_OFFSETS
	.align		4
        /*00dc*/ 	.byte	0x04, 0x1c
        /*00de*/ 	.short	(.L_1162 - .L_1161)


	//   ....[0]....
.L_1161:
        /*00e0*/ 	.word	0x00000750


	//   ....[1]....
        /*00e4*/ 	.word	0x0001e070


	//----- nvinfo : EIATTR_MAX_THREADS
	.align		4
.L_1162:
        /*00e8*/ 	.byte	0x04, 0x05
        /*00ea*/ 	.short	(.L_1164 - .L_1163)
.L_1163:
        /*00ec*/ 	.word	0x00000100
        /*00f0*/ 	.word	0x00000001
        /*00f4*/ 	.word	0x00000001


	//----- nvinfo : EIATTR_CRS_STACK_SIZE
	.align		4
.L_1164:
        /*00f8*/ 	.byte	0x04, 0x1e
        /*00fa*/ 	.short	(.L_1166 - .L_1165)
.L_1165:
        /*00fc*/ 	.word	0x00000000


	//----- nvinfo : EIATTR_CBANK_PARAM_SIZE
	.align		4
.L_1166:
        /*0100*/ 	.byte	0x03, 0x19
        /*0102*/ 	.short	0x00e8


	//----- nvinfo : EIATTR_PARAM_CBANK
	.align		4
        /*0104*/ 	.byte	0x04, 0x0a
        /*0106*/ 	.short	(.L_1168 - .L_1167)
	.align		4
.L_1167:
        /*0108*/ 	.word	index@(.nv.constant0._ZN10layer_norm13ln_fwd_kernelINS_13Kernel_traitsI13__nv_bfloat16S2_S2_S2_fjLj8192ELj1ELj1ELj8ELj16ENS_18Kernel_traits_baseILj8192ES2_S2_S2_S2_fjLj256EEEEELb1ELb0ELb1ELb0EEEvNS_9FwdParamsE)
        /*010c*/ 	.short	0x0380
        /*010e*/ 	.short	0x00e8


	//----- nvinfo : EIATTR_SW_WAR
	.align		4
.L_1168:
        /*0110*/ 	.byte	0x04, 0x36
        /*0112*/ 	.short	(.L_1170 - .L_1169)
.L_1169:
        /*0114*/ 	.word	0x00000008
.L_1170:


//--------------------- .nv.info._ZN10layer_norm13ln_fwd_kernelINS_13Kernel_traitsI13__nv_bfloat16S2_S2_S2_fjLj8192ELj1ELj1ELj8ELj16ENS_18Kernel_traits_baseILj8192ES2_S2_S2_S2_fjLj256EEEEELb1ELb0ELb1ELb1EEEvNS_9FwdParamsE --------------------------
	.section	.nv.info._ZN10layer_norm13ln_fwd_kernelINS_13Kernel_traitsI13__nv_bfloat16S2_S2_S2_fjLj8192ELj1ELj1ELj8ELj16ENS_18Kernel_traits_baseILj8192ES2_S2_S2_S2_fjLj256EEEEELb1ELb0ELb1ELb1EEEvNS_9FwdParamsE,"",@"SHT_CUDA_INFO"
	.sectionflags	@""
	.align	4


	//----- nvinfo : EIATTR_CUDA_API_VERSION
	.align		4
        /*0000*/ 	.byte	0x04, 0x37
        /*0002*/ 	.short	(.L_1172 - .L_1171)
.L_1171:
        /*0004*/ 	.word	0x00000082


	//----- nvinfo : EIATTR_KPARAM_INFO
	.align		4
.L_1172:
        /*0008*/ 	.byte	0x04, 0x17
        /*000a*/ 	.short	(.L_1174 - .L_1173)
.L_1173:
        /*000c*/ 	.word	0x00000000
        /*0010*/ 	.short	0x0000
        /*0012*/ 	.short	0x0000
        /*0014*/ 	.byte	0x00, 0xf0, 0xa1, 0x03


	//----- nvinfo : EIATTR_SPARSE_MMA_MASK
	.align		4
.L_1174:
        /*0018*/ 	.byte	0x03, 0x50
        /*001a*/ 	.short	0x0000


	//----- nvinfo : EIATTR_MAXREG_COUNT
	.align		4
        /*001c*/ 	.byte	0x03, 0x1b
        /*001e*/ 	.short	0x00ff


	//----- nvinfo : EIATTR_NUM_BARRIERS
	.align		4
        /*0020*/ 	.byte	0x02, 0x4c
        /*0022*/ 	.byte	0x01
	.zero		1


	//----- nvinfo : EIATTR_MERCURY_ISA_VERSION
	.align		4
        /*0024*/ 	.byte	0x03, 0x5f
        /*0026*/ 	.short	0x0101


	//----- nvinfo : EIATTR_COOP_GROUP_MASK_REGIDS
	.align		4
        /*0028*/ 	.byte	0x04, 0x29
        /*002a*/ 	.short	(.L_1176 - .L_1175)


	//   ....[0]....
.L_1175:
        /*002c*/ 	.word	0xffffffff


	//   ....[1]....
        /*0030*/ 	.word	0xffffffff


	//   ....[2]....
        /*0034*/ 	.word	0xffffffff


	//   ....[3]....
        /*0038*/ 	.word	0xffffffff


	//   ....[4]....
        /*003c*/ 	.word	0xffffffff


	//   ....[5]....
        /*0040*/ 	.word	0xffffffff


	//   ....[6]....
        /*0044*/ 	.word	0xffffffff


	//   ....[7]....
        /*0048*/ 	.word	0xffffffff


	//   ....[8]....
        /*004c*/ 	.word	0xffffffff


	//   ....[9]....
        /*0050*/ 	.word	0xffffffff


	//   ....[10]....
        /*0054*/ 	.word	0xffffffff


	//   ....[11]....
        /*0058*/ 	.word	0xffffffff


	//   ....[12]....
        /*005c*/ 	.word	0xffffffff


	//   ....[13]....
        /*0060*/ 	.word	0xffffffff


	//   ....[14]....
        /*0064*/ 	.word	0xffffffff


	//   ....[15]....
        /*0068*/ 	.word	0xffffffff


	//   ....[16]....
        /*006c*/ 	.word	0xffffffff


	//   ....[17]....
        /*0070*/ 	.word	0xffffffff


	//   ....[18]....
        /*0074*/ 	.word	0xffffffff


	//   ....[19]....
        /*0078*/ 	.word	0xffffffff


	//   ....[20]....
        /*007c*/ 	.word	0xffffffff


	//----- nvinfo : EIATTR_COOP_GROUP_INSTR_OFFSETS
	.align		4
.L_1176:
        /*0080*/ 	.byte	0x04, 0x28
        /*0082*/ 	.short	(.L_1178 - .L_1177)


	//   ....[0]....
.L_1177:
        /*0084*/ 	.word	0x00017800


	//   ....[1]....
        /*0088*/ 	.word	0x00017840


	//   ....[2]....
        /*008c*/ 	.word	0x000178a0


	//   ....[3]....
        /*0090*/ 	.word	0x000178c0


	//   ....[4]....
        /*0094*/ 	.word	0x000178e0


	//   ....[5]....
        /*0098*/ 	.word	0x00017d10


	//   ....[6]....
        /*009c*/ 	.word	0x00017d30


	//   ....[7]....
        /*00a0*/ 	.word	0x00017d50


	//   ....[8]....
        /*00a4*/ 	.word	0x00017d70


	//   ....[9]....
        /*00a8*/ 	.word	0x00017d90


	//   ....[10]....
        /*00ac*/ 	.word	0x00017f10


	//   ....[11]....
        /*00b0*/ 	.word	0x00017f50


	//   ....[12]....
        /*00b4*/ 	.word	0x00017f60


	//   ....[13]....
        /*00b8*/ 	.word	0x00017fa0


	//   ....[14]....
        /*00bc*/ 	.word	0x00018080


	//   ....[15]....
        /*00c0*/ 	.word	0x000180b0


	//   ....[16]....
        /*00c4*/ 	.word	0x000180d0


	//   ....[17]....
        /*00c8*/ 	.word	0x00018170


	//   ....[18]....
        /*00cc*/ 	.word	0x000181d0


	//   ....[19]....
        /*00d0*/ 	.word	0x00018270


	//   ....[20]....
        /*00d4*/ 	.word	0x000182a0


	//----- nvinfo : EIATTR_VRC_CTA_INIT_COUNT
	.align		4
.L_1178:
        /*00d8*/ 	.byte	0x02, 0x4a
	.zero		1
	.zero		1


	//----- nvinfo : EIATTR_EXIT_INSTR_OFFSETS
	.align		4
        /*00dc*/ 	.byte	0x04, 0x1c
        /*00de*/ 	.short	(.L_1180 - .L_1179)


	//   ....[0]....
.L_1179:
        /*00e0*/ 	.word	0x00000270


	//   ....[1]....
        /*00e4*/ 	.word	0x00019150


	//----- nvinfo : EIATTR_MAX_THREADS
	.align		4
.L_1180:
        /*00e8*/ 	.byte	0x04, 0x05
        /*00ea*/ 	.short	(.L_1182 - .L_1181)
.L_1181:
        /*00ec*/ 	.word	0x00000100
        /*00f0*/ 	.word	0x00000001
        /*00f4*/ 	.word	0x00000001


	//----- nvinfo : EIATTR_CRS_STACK_SIZE
	.align		4
.L_1182:
        /*00f8*/ 	.byte	0x04, 0x1e
        /*00fa*/ 	.short	(.L_1184 - .L_1183)
.L_1183:
        /*00fc*/ 	.word	0x00000000


	//----- nvinfo : EIATTR_CBANK_PARAM_SIZE
	.align		4
.L_1184:
        /*0100*/ 	.byte	0x03, 0x19
        /*0102*/ 	.short	0x00e8


	//----- nvinfo : EIATTR_PARAM_CBANK
	.align		4
        /*0104*/ 	.byte	0x04, 0x0a
        /*0106*/ 	.short	(.L_1186 - .L_1185)
	.align		4
.L_1185:
        /*0108*/ 	.word	index@(.nv.constant0._ZN10layer_norm13ln_fwd_kernelINS_13Kernel_traitsI13__nv_bfloat16S2_S2_S2_fjLj8192ELj1ELj1ELj8ELj16ENS_18Kernel_traits_baseILj8192ES2_S2_S2_S2_fjLj256EEEEELb1ELb0ELb1ELb1EEEvNS_9FwdParamsE)
        /*010c*/ 	.short	0x0380
        /*010e*/ 	.short	0x00e8


	//----- nvinfo : EIATTR_SW_WAR
	.align		4
.L_1186:
        /*0110*/ 	.byte	0x04, 0x36
        /*0112*/ 	.short	(.L_1188 - .L_1187)
.L_1187:
        /*0114*/ 	.word	0x00000008
.L_1188:


//--------------------- .nv.info._ZN10layer_norm13ln_fwd_kernelINS_13Kernel_traitsI13__nv_bfloat16S2_S2_S2_fjLj8192ELj1ELj1ELj8ELj16ENS_18Kernel_traits_baseILj8192ES2_S2_S2_S2_fjLj256EEEEELb1ELb1ELb0ELb0EEEvNS_9FwdParamsE --------------------------
	.section	.nv.info._ZN10layer_norm13ln_fwd_kernelINS_13Kernel_traitsI13__nv_bfloat16S2_S2_S2_fjLj8192ELj1ELj1ELj8ELj16ENS_18Kernel_traits_baseILj8192ES2_S2_S2_S2_fjLj256EEEEELb1ELb1ELb0ELb0EEEvNS_9FwdParamsE,"",@"SHT_CUDA_INFO"
	.sectionflags	@""
	.align	4


	//----- nvinfo : EIATTR_CUDA_API_VERSION
	.align		4
        /*0000*/ 	.byte	0x04, 0x37
        /*0002*/ 	.short	(.L_1190 - .L_1189)
.L_1189:
        /*0004*/ 	.word	0x00000082


	//----- nvinfo : EIATTR_KPARAM_INFO
	.align		4
.L_1190:
        /*0008*/ 	.byte	0x04, 0x17
        /*000a*/ 	.short	(.L_1192 - .L_1191)
.L_1191:
        /*000c*/ 	.word	0x00000000
        /*0010*/ 	.short	0x0000
        /*0012*/ 	.short	0x0000
        /*0014*/ 	.byte	0x00, 0xf0, 0xa1, 0x03


	//----- nvinfo : EIATTR_SPARSE_MMA_MASK
	.align		4
.L_1192:
        /*0018*/ 	.byte	0x03, 0x50
        /*001a*/ 	.short	0x0000


	//----- nvinfo : EIATTR_MAXREG_COUNT
	.align		4
        /*001c*/ 	.byte	0x03, 0x1b
        /*001e*/ 	.short	0x00ff


	//----- nvinfo : EIATTR_NUM_BARRIERS
	.align		4
        /*0020*/ 	.byte	0x02, 0x4c
        /*0022*/ 	.byte	0x01
	.zero		1


	//----- nvinfo : EIATTR_MERCURY_ISA_VERSION
	.align		4
        /*0024*/ 	.byte	0x03, 0x5f
        /*0026*/ 	.short	0x0101


	//----- nvinfo : EIATTR_COOP_GROUP_MASK_REGIDS
	.align		4
        /*0028*/ 	.byte	0x04, 0x29
        /*002a*/ 	.short	(.L_1194 - .L_1193)


	//   ....[0]....
.L_1193:
        /*002c*/ 	.word	0xffffffff


	//   ....[1]....
        /*0030*/ 	.word	0xffffffff


	//   ....[2]....
        /*0034*/ 	.word	0xffffffff


	//   ....[3]....
        /*0038*/ 	.word	0xffffffff


	//   ....[4]....
        /*003c*/ 	.word	0xffffffff


	//   ....[5]....
        /*0040*/ 	.word	0xffffffff


	//   ....[6]....
        /*0044*/ 	.word	0xffffffff


	//   ....[7]....
        /*0048*/ 	.word	0xffffffff


	//   ....[8]....
        /*004c*/ 	.word	0xffffffff


	//   ....[9]....
        /*0050*/ 	.word	0xffffffff


	//   ....[10]....
        /*0054*/ 	.word	0xffffffff


	//   ....[11]....
        /*0058*/ 	.word	0xffffffff


	//   ....[12]....
        /*005c*/ 	.word	0xffffffff


	//   ....[13]....
        /*0060*/ 	.word	0xffffffff


	//   ....[14]....
        /*0064*/ 	.word	0xffffffff


	//   ....[15]....
        /*0068*/ 	.word	0xffffffff


	//   ....[16]....
        /*006c*/ 	.word	0xffffffff


	//   ....[17]....
        /*0070*/ 	.word	0xffffffff


	//   ....[18]....
        /*0074*/ 	.word	0xffffffff


	//   ....[19]....
        /*0078*/ 	.word	0xffffffff


	//   ....[20]....
        /*007c*/ 	.word	0xffffffff


	//----- nvinfo : EIATTR_COOP_GROUP_INSTR_OFFSETS
	.align		4
.L_1194:
        /*0080*/ 	.byte	0x04, 0x28
        /*0082*/ 	.short	(.L_1196 - .L_1195)


	//   ....[0]....
.L_1195:
        /*0084*/ 	.word	0x0001b540


	//   ....[1]....
        /*0088*/ 	.word	0x0001b560


	//   ....[2]....
        /*008c*/ 	.word	0x0001b580


	//   ....[3]....
        /*0090*/ 	.word	0x0001b5a0


	//   ....[4]....
        /*0094*/ 	.word	0x0001b5c0


	//   ....[5]....
        /*0098*/ 	.word	0x0001ba20


	//   ....[6]....
        /*009c*/ 	.word	0x0001ba40


	//   ....[7]....
        /*00a0*/ 	.word	0x0001ba60


	//   ....[8]....
        /*00a4*/ 	.word	0x0001ba80


	//   ....[9]....
        /*00a8*/ 	.word	0x0001baa0


	//   ....[10]....
        /*00ac*/ 	.word	0x0001bc30


	//   ....[11]....
        /*00b0*/ 	.word	0x0001bc70


	//   ....[12]....
        /*00b4*/ 	.word	0x0001bc90


	//   ....[13]....
        /*00b8*/ 	.word	0x0001bce0


	//   ....[14]....
        /*00bc*/ 	.word	0x0001bd90


	//   ....[15]....
        /*00c0*/ 	.word	0x0001bdc0


	//   ....[16]....
        /*00c4*/ 	.word	0x0001be20


	//   ....[17]....
        /*00c8*/ 	.word	0x0001be60


	//   ....[18]....
        /*00cc*/ 	.word	0x0001be90


	//   ....[19]....
        /*00d0*/ 	.word	0x0001bf90


	//   ....[20]....
        /*00d4*/ 	.word	0x0001bfa0


	//----- nvinfo : EIATTR_VRC_CTA_INIT_COUNT
	.align		4
.L_1196:
        /*00d8*/ 	.byte	0x02, 0x4a
	.zero		1
	.zero		1


	//----- nvinfo : EIATTR_EXIT_INSTR_OFFSETS
	.align		4
        /*00dc*/ 	.byte	0x04, 0x1c
        /*00de*/ 	.short	(.L_1198 - .L_1197)


	//   ....[0]....
.L_1197:
        /*00e0*/ 	.word	0x00000790


	//   ....[1]....
        /*00e4*/ 	.word	0x0001cd70


	//----- nvinfo : EIATTR_INDIRECT_BRANCH_TARGETS
	.align		4
.L_1198:
        /*00e8*/ 	.byte	0x04, 0x34
        /*00ea*/ 	.short	(.L_1200 - .L_1199)


	//   ....[0]....
.L_1199:
        /*00ec*/ 	.word	.L_x_27308@srel
        /*00f0*/ 	.short	0x0
        /*00f2*/ 	.short	0x0
        /*00f4*/ 	.word	0x3
        /*00f8*/ 	.word	.L_x_27309@srel
        /*00fc*/ 	.word	.L_x_27310@srel
        /*0100*/ 	.word	.L_x_27311@srel


	//----- nvinfo : EIATTR_MAX_THREADS
	.align		4
.L_1200:
        /*0104*/ 	.byte	0x04, 0x05
        /*0106*/ 	.short	(.L_1202 - .L_1201)
.L_1201:
        /*0108*/ 	.word	0x00000100
        /*010c*/ 	.word	0x00000001
        /*0110*/ 	.word	0x00000001


	//----- nvinfo : EIATTR_CRS_STACK_SIZE
	.align		4
.L_1202:
        /*0114*/ 	.byte	0x04, 0x1e
        /*0116*/ 	.short	(.L_1204 - .L_1203)
.L_1203:
        /*0118*/ 	.word	0x00000000


	//----- nvinfo : EIATTR_CBANK_PARAM_SIZE
	.align		4
.L_1204:
        /*011c*/ 	.byte	0x03, 0x19
        /*011e*/ 	.short	0x00e8


	//----- nvinfo : EIATTR_PARAM_CBANK
	.align		4
        /*0120*/ 	.byte	0x04, 0x0a
        /*0122*/ 	.short	(.L_1206 - .L_1205)
	.align		4
.L_1205:
        /*0124*/ 	.word	index@(.nv.constant0._ZN10layer_norm13ln_fwd_kernelINS_13Kernel_traitsI13__nv_bfloat16S2_S2_S2_fjLj8192ELj1ELj1ELj8ELj16ENS_18Kernel_traits_baseILj8192ES2_S2_S2_S2_fjLj256EEEEELb1ELb1ELb0ELb0EEEvNS_9FwdParamsE)
        /*0128*/ 	.short	0x0380
        /*012a*/ 	.short	0x00e8


	//----- nvinfo : EIATTR_SW_WAR
	.align		4
.L_1206:
        /*012c*/ 	.byte	0x04, 0x36
        /*012e*/ 	.short	(.L_1208 - .L_1207)
.L_1207:
        /*0130*/ 	.word	0x00000008
.L_1208:


//--------------------- .nv.info._ZN10layer_norm13ln_fwd_kernelINS_13Kernel_traitsI13__nv_bfloat16S2_S2_S2_fjLj8192ELj1ELj1ELj8ELj16ENS_18Kernel_traits_baseILj8192ES2_S2_S2_S2_fjLj256EEEEELb1ELb1ELb0ELb1EEEvNS_9FwdParamsE --------------------------
	.section	.nv.info._ZN10layer_norm13ln_fwd_kernelINS_13Kernel_traitsI13__nv_bfloat16S2_S2_S2_fjLj8192ELj1ELj1ELj8ELj16ENS_18Kernel_traits_baseILj8192ES2_S2_S2_S2_fjLj256EEEEELb1ELb1ELb0ELb1EEEvNS_9FwdParamsE,"",@"SHT_CUDA_INFO"
	.sectionflags	@""
	.align	4


	//----- nvinfo : EIATTR_CUDA_API_VERSION
	.align		4
        /*0000*/ 	.byte	0x04, 0x37
        /*0002*/ 	.short	(.L_1210 - .L_1209)
.L_1209:
        /*0004*/ 	.word	0x00000082


	//----- nvinfo : EIATTR_KPARAM_INFO
	.align		4
.L_1210:
        /*0008*/ 	.byte	0x04, 0x17
        /*000a*/ 	.short	(.L_1212 - .L_1211)
.L_1211:
        /*000c*/ 	.word	0x00000000
        /*0010*/ 	.short	0x0000
        /*0012*/ 	.short	0x0000
        /*0014*/ 	.byte	0x00, 0xf0, 0xa1, 0x03


	//----- nvinfo : EIATTR_SPARSE_MMA_MASK
	.align		4
.L_1212:
        /*0018*/ 	.byte	0x03, 0x50
        /*001a*/ 	.short	0x0000


	//----- nvinfo : EIATTR_MAXREG_COUNT
	.align		4
        /*001c*/ 	.byte	0x03, 0x1b
        /*001e*/ 	.short	0x00ff


	//----- nvinfo : EIATTR_NUM_BARRIERS
	.align		4
        /*0020*/ 	.byte	0x02, 0x4c
        /*0022*/ 	.byte	0x01
	.zero		1


	//----- nvinfo : EIATTR_MERCURY_ISA_VERSION
	.align		4
        /*0024*/ 	.byte	0x03, 0x5f
        /*0026*/ 	.short	0x0101


	//----- nvinfo : EIATTR_COOP_GROUP_MASK_REGIDS
	.align		4
        /*0028*/ 	.byte	0x04, 0x29
        /*002a*/ 	.short	(.L_1214 - .L_1213)


	//   ....[0]....
.L_1213:
        /*002c*/ 	.word	0xffffffff


	//   ....[1]....
        /*0030*/ 	.word	0xffffffff


	//   ....[2]....
        /*0034*/ 	.word	0xffffffff


	//   ....[3]....
        /*0038*/ 	.word	0xffffffff


	//   ....[4]....
        /*003c*/ 	.word	0xffffffff


	//   ....[5]....
        /*0040*/ 	.word	0xffffffff


	//   ....[6]....
        /*0044*/ 	.word	0xffffffff


	//   ....[7]....
        /*0048*/ 	.word	0xffffffff


	//   ....[8]....
        /*004c*/ 	.word	0xffffffff


	//   ....[9]....
        /*0050*/ 	.word	0xffffffff


	//   ....[10]....
        /*0054*/ 	.word	0xffffffff


	//   ....[11]....
        /*0058*/ 	.word	0xffffffff


	//   ....[12]....
        /*005c*/ 	.word	0xffffffff


	//   ....[13]....
        /*0060*/ 	.word	0xffffffff


	//   ....[14]....
        /*0064*/ 	.word	0xffffffff


	//   ....[15]....
        /*0068*/ 	.word	0xffffffff


	//   ....[16]....
        /*006c*/ 	.word	0xffffffff


	//   ....[17]....
        /*0070*/ 	.word	0xffffffff


	//   ....[18]....
        /*0074*/ 	.word	0xffffffff


	//   ....[19]....
        /*0078*/ 	.word	0xffffffff


	//   ....[20]....
        /*007c*/ 	.word	0xffffffff


	//----- nvinfo : EIATTR_COOP_GROUP_INSTR_OFFSETS
	.align		4
.L_1214:
        /*0080*/ 	.byte	0x04, 0x28
        /*0082*/ 	.short	(.L_1216 - .L_1215)


	//   ....[0]....
.L_1215:
        /*0084*/ 	.word	0x00019f40


	//   ....[1]....
        /*0088*/ 	.word	0x00019f60


	//   ....[2]....
        /*008c*/ 	.word	0x00019f80


	//   ....[3]....
        /*0090*/ 	.word	0x00019fa0


	//   ....[4]....
        /*0094*/ 	.word	0x00019fc0


	//   ....[5]....
        /*0098*/ 	.word	0x0001a410


	//   ....[6]....
        /*009c*/ 	.word	0x0001a440


	//   ....[7]....
        /*00a0*/ 	.word	0x0001a480


	//   ....[8]....
        /*00a4*/ 	.word	0x0001a4a0


	//   ....[9]....
        /*00a8*/ 	.word	0x0001a4c0


	//   ....[10]....
        /*00ac*/ 	.word	0x0001a670


	//   ....[11]....
        /*00b0*/ 	.word	0x0001a6b0


	//   ....[12]....
        /*00b4*/ 	.word	0x0001a6e0


	//   ....[13]....
        /*00b8*/ 	.word	0x0001a730


	//   ....[14]....
        /*00bc*/ 	.word	0x0001a7f0


	//   ....[15]....
        /*00c0*/ 	.word	0x0001a820


	//   ....[16]....
        /*00c4*/ 	.word	0x0001a840


	//   ....[17]....
        /*00c8*/ 	.word	0x0001a8e0


	//   ....[18]....
        /*00cc*/ 	.word	0x0001a940


	//   ....[19]....
        /*00d0*/ 	.word	0x0001a9d0


	//   ....[20]....
        /*00d4*/ 	.word	0x0001aa00


	//----- nvinfo : EIATTR_VRC_CTA_INIT_COUNT
	.align		4
.L_1216:
        /*00d8*/ 	.byte	0x02, 0x4a
	.zero		1
	.zero		1


	//----- nvinfo : EIATTR_EXIT_INSTR_OFFSETS
	.align		4
        /*00dc*/ 	.byte	0x04, 0x1c
        /*00de*/ 	.short	(.L_1218 - .L_1217)


	//   ....[0]....
.L_1217:
        /*00e0*/ 	.word	0x000003c0


	//   ....[1]....
        /*00e4*/ 	.word	0x0001b670


	//----- nvinfo : EIATTR_INDIRECT_BRANCH_TARGETS
	.align		4
.L_1218:
        /*00e8*/ 	.byte	0x04, 0x34
        /*00ea*/ 	.short	(.L_1220 - .L_1219)


	//   ....[0]....
.L_1219:
        /*00ec*/ 	.word	.L_x_27312@srel
        /*00f0*/ 	.short	0x0
        /*00f2*/ 	.short	0x0
        /*00f4*/ 	.word	0x3
        /*00f8*/ 	.word	.L_x_27313@srel
        /*00fc*/ 	.word	.L_x_27314@srel
        /*0100*/ 	.word	.L_x_27315@srel


	//----- nvinfo : EIATTR_MAX_THREADS
	.align		4
.L_1220:
        /*0104*/ 	.byte	0x04, 0x05
        /*0106*/ 	.short	(.L_1222 - .L_1221)
.L_1221:
        /*0108*/ 	.word	0x00000100
        /*010c*/ 	.word	0x00000001
        /*0110*/ 	.word	0x00000001


	//----- nvinfo : EIATTR_CRS_STACK_SIZE
	.align		4
.L_1222:
        /*0114*/ 	.byte	0x04, 0x1e
        /*0116*/ 	.short	(.L_1224 - .L_1223)
.L_1223:
        /*0118*/ 	.word	0x00000000


	//----- nvinfo : EIATTR_CBANK_PARAM_SIZE
	.align		4
.L_1224:
        /*011c*/ 	.byte	0x03, 0x19
        /*011e*/ 	.short	0x00e8


	//----- nvinfo : EIATTR_PARAM_CBANK
	.align		4
        /*0120*/ 	.byte	0x04, 0x0a
        /*0122*/ 	.short	(.L_1226 - .L_1225)
	.align		4
.L_1225:
        /*0124*/ 	.word	index@(.nv.constant0._ZN10layer_norm13ln_fwd_kernelINS_13Kernel_traitsI13__nv_bfloat16S2_S2_S2_fjLj8192ELj1ELj1ELj8ELj16ENS_18Kernel_traits_baseILj8192ES2_S2_S2_S2_fjLj256EEEEELb1ELb1ELb0ELb1EEEvNS_9FwdParamsE)
        /*0128*/ 	.short	0x0380
        /*012a*/ 	.short	0x00e8


	//----- nvinfo : EIATTR_SW_WAR
	.align		4
.L_1226:
        /*012c*/ 	.byte	0x04, 0x36
        /*012e*/ 	.short	(.L_1228 - .L_1227)
.L_1227:
        /*0130*/ 	.word	0x00000008
.L_1228:


//--------------------- .nv.info._ZN10layer_norm13ln_fwd_kernelINS_13Kernel_traitsI13__nv_bfloat16S2_S2_S2_fjLj8192ELj1ELj1ELj8ELj16ENS_18Kernel_traits_baseILj8192ES2_S2_S2_S2_fjLj256EEEEELb1ELb1ELb1ELb0EEEvNS_9FwdParamsE --------------------------
	.section	.nv.info._ZN10layer_norm13ln_fwd_kernelINS_13Kernel_traitsI13__nv_bfloat16S2_S2_S2_fjLj8192ELj1ELj1ELj8ELj16ENS_18Kernel_traits_baseILj8192ES2_S2_S2_S2_fjLj256EEEEELb1ELb1ELb1ELb0EEEvNS_9FwdParamsE,"",@"SHT_CUDA_INFO"
	.sectionflags	@""
	.align	4


	//----- nvinfo : EIATTR_CUDA_API_VERSION
	.align		4
        /*0000*/ 	.byte	0x04, 0x37
        /*0002*/ 	.short	(.L_1230 - .L_1229)
.L_1229:
        /*0004*/ 	.word	0x00000082


	//----- nvinfo : EIATTR_KPARAM_INFO
	.align		4
.L_1230:
        /*0008*/ 	.byte	0x04, 0x17
        /*000a*/ 	.short	(.L_1232 - .L_1231)
.L_1231:
        /*000c*/ 	.word	0x00000000
        /*0010*/ 	.short	0x0000
        /*0012*/ 	.short	0x0000
        /*0014*/ 	.byte	0x00, 0xf0, 0xa1, 0x03


	//----- nvinfo : EIATTR_SPARSE_MMA_MASK
	.align		4
.L_1232:
        /*0018*/ 	.byte	0x03, 0x50
        /*001a*/ 	.short	0x0000


	//----- nvinfo : EIATTR_MAXREG_COUNT
	.align		4
        /*001c*/ 	.byte	0x03, 0x1b
        /*001e*/ 	.short	0x00ff


	//----- nvinfo : EIATTR_NUM_BARRIERS
	.align		4
        /*0020*/ 	.byte	0x02, 0x4c
        /*0022*/ 	.byte	0x01
	.zero		1


	//----- nvinfo : EIATTR_MERCURY_ISA_VERSION
	.align		4
        /*0024*/ 	.byte	0x03, 0x5f
        /*0026*/ 	.short	0x0101


	//----- nvinfo : EIATTR_COOP_GROUP_MASK_REGIDS
	.align		4
        /*0028*/ 	.byte	0x04, 0x29
        /*002a*/ 	.short	(.L_1234 - .L_1233)


	//   ....[0]....
.L_1233:
        /*002c*/ 	.word	0xffffffff


	//   ....[1]....
        /*0030*/ 	.word	0xffffffff


	//   ....[2]....
        /*0034*/ 	.word	0xffffffff


	//   ....[3]....
        /*0038*/ 	.word	0xffffffff


	//   ....[4]....
        /*003c*/ 	.word	0xffffffff


	//   ....[5]....
        /*0040*/ 	.word	0xffffffff


	//   ....[6]....
        /*0044*/ 	.word	0xffffffff


	//   ....[7]....
        /*0048*/ 	.word	0xffffffff


	//   ....[8]....
        /*004c*/ 	.word	0xffffffff


	//   ....[9]....
        /*0050*/ 	.word	0xffffffff


	//   ....[10]....
        /*0054*/ 	.word	0xffffffff


	//   ....[11]....
        /*0058*/ 	.word	0xffffffff


	//   ....[12]....
        /*005c*/ 	.word	0xffffffff


	//   ....[13]....
        /*0060*/ 	.word	0xffffffff


	//   ....[14]....
        /*0064*/ 	.word	0xffffffff


	//   ....[15]....
        /*0068*/ 	.word	0xffffffff


	//   ....[16]....
        /*006c*/ 	.word	0xffffffff


	//   ....[17]....
        /*0070*/ 	.word	0xffffffff


	//   ....[18]....
        /*0074*/ 	.word	0xffffffff


	//   ....[19]....
        /*0078*/ 	.word	0xffffffff


	//   ....[20]....
        /*007c*/ 	.word	0xffffffff


	//----- nvinfo : EIATTR_COOP_GROUP_INSTR_OFFSETS
	.align		4
.L_1234:
        /*0080*/ 	.byte	0x04, 0x28
        /*0082*/ 	.short	(.L_1236 - .L_1235)


	//   ....[0]....
.L_1235:
        /*0084*/ 	.word	0x0001cf20


	//   ....[1]....
        /*0088*/ 	.word	0x0001cf40


	//   ....[2]....
        /*008c*/ 	.word	0x0001cf60


	//   ....[3]....
        /*0090*/ 	.word	0x0001cf80


	//   ....[4]....
        /*0094*/ 	.word	0x0001cfa0


	//   ....[5]....
        /*0098*/ 	.word	0x0001d420


	//   ....[6]....
        /*009c*/ 	.word	0x0001d440


	//   ....[7]....
        /*00a0*/ 	.word	0x0001d460


	//   ....[8]....
        /*00a4*/ 	.word	0x0001d480


	//   ....[9]....
        /*00a8*/ 	.word	0x0001d4a0


	//   ....[10]....
        /*00ac*/ 	.word	0x0001d620


	//   ....[11]....
        /*00b0*/ 	.word	0x0001d650


	//   ....[12]....
        /*00b4*/ 	.word	0x0001d660


	//   ....[13]....
        /*00b8*/ 	.word	0x0001d6b0


	//   ....[14]....
        /*00bc*/ 	.word	0x0001d770


	//   ....[15]....
        /*00c0*/ 	.word	0x0001d7a0


	//   ....[16]....
        /*00c4*/ 	.word	0x0001d7c0


	//   ....[17]....
        /*00c8*/ 	.word	0x0001d860


	//   ....[18]....
        /*00cc*/ 	.word	0x0001d8b0


	//   ....[19]....
        /*00d0*/ 	.word	0x0001d950


	//   ....[20]....
        /*00d4*/ 	.word	0x0001d980


	//----- nvinfo : EIATTR_VRC_CTA_INIT_COUNT
	.align		4
.L_1236:
        /*00d8*/ 	.byte	0x02, 0x4a
	.zero		1
	.zero		1


	//----- nvinfo : EIATTR_EXIT_INSTR_OFFSETS
	.align		4
        /*00dc*/ 	.byte	0x04, 0x1c
        /*00de*/ 	.short	(.L_1238 - .L_1237)


	//   ....[0]....
.L_1237:
        /*00e0*/ 	.word	0x00000790


	//   ....[1]....
        /*00e4*/ 	.word	0x0001e7c0


	//----- nvinfo : EIATTR_MAX_THREADS
	.align		4
.L_1238:
        /*00e8*/ 	.byte	0x04, 0x05
        /*00ea*/ 	.short	(.L_1240 - .L_1239)
.L_1239:
        /*00ec*/ 	.word	0x00000100
        /*00f0*/ 	.word	0x00000001
        /*00f4*/ 	.word	0x00000001


	//----- nvinfo : EIATTR_CRS_STACK_SIZE
	.align		4
.L_1240:
        /*00f8*/ 	.byte	0x04, 0x1e
        /*00fa*/ 	.short	(.L_1242 - .L_1241)
.L_1241:
        /*00fc*/ 	.word	0x00000000


	//----- nvinfo : EIATTR_CBANK_PARAM_SIZE
	.align		4
.L_1242:
        /*0100*/ 	.byte	0x03, 0x19
        /*0102*/ 	.short	0x00e8


	//----- nvinfo : EIATTR_PARAM_CBANK
	.align		4
        /*0104*/ 	.byte	0x04, 0x0a
        /*0106*/ 	.short	(.L_1244 - .L_1243)
	.align		4
.L_1243:
        /*0108*/ 	.word	index@(.nv.constant0._ZN10layer_norm13ln_fwd_kernelINS_13Kernel_traitsI13__nv_bfloat16S2_S2_S2_fjLj8192ELj1ELj1ELj8ELj16ENS_18Kernel_traits_baseILj8192ES2_S2_S2_S2_fjLj256EEEEELb1ELb1ELb1ELb0EEEvNS_9FwdParamsE)
        /*010c*/ 	.short	0x0380
        /*010e*/ 	.short	0x00e8


	//----- nvinfo : EIATTR_SW_WAR
	.align		4
.L_1244:
        /*0110*/ 	.byte	0x04, 0x36
        /*0112*/ 	.short	(.L_1246 - .L_1245)
.L_1245:
        /*0114*/ 	.word	0x00000008
.L_1246:


//--------------------- .nv.info._ZN10layer_norm13ln_fwd_kernelINS_13Kernel_traitsI13__nv_bfloat16S2_S2_S2_fjLj8192ELj1ELj1ELj8ELj16ENS_18Kernel_traits_baseILj8192ES2_S2_S2_S2_fjLj256EEEEELb1ELb1ELb1ELb1EEEvNS_9FwdParamsE --------------------------
	.section	.nv.info._ZN10layer_norm13ln_fwd_kernelINS_13Kernel_traitsI13__nv_bfloat16S2_S2_S2_fjLj8192ELj1ELj1ELj8ELj16ENS_18Kernel_traits_baseILj8192ES2_S2_S2_S2_fjLj256EEEEELb1ELb1ELb1ELb1EEEvNS_9FwdParamsE,"",@"SHT_CUDA_INFO"
	.sectionflags	@""
	.align	4


	//----- nvinfo : EIATTR_CUDA_API_VERSION
	.align		4
        /*0000*/ 	.byte	0x04, 0x37
        /*0002*/ 	.short	(.L_1248 - .L_1247)
.L_1247:
        /*0004*/ 	.word	0x00000082


	//----- nvinfo : EIATTR_KPARAM_INFO
	.align		4
.L_1248:
        /*0008*/ 	.byte	0x04, 0x17
        /*000a*/ 	.short	(.L_1250 - .L_1249)
.L_1249:
        /*000c*/ 	.word	0x00000000
        /*0010*/ 	.short	0x0000
        /*0012*/ 	.short	0x0000
        /*0014*/ 	.byte	0x00, 0xf0, 0xa1, 0x03


	//----- nvinfo : EIATTR_SPARSE_MMA_MASK
	.align		4
.L_1250:
        /*0018*/ 	.byte	0x03, 0x50
        /*001a*/ 	.short	0x0000


	//----- nvinfo : EIATTR_MAXREG_COUNT
	.align		4
        /*001c*/ 	.byte	0x03, 0x1b
        /*001e*/ 	.short	0x00ff


	//----- nvinfo : EIATTR_NUM_BARRIERS
	.align		4
        /*0020*/ 	.byte	0x02, 0x4c
        /*0022*/ 	.byte	0x01
	.zero		1


	//----- nvinfo : EIATTR_MERCURY_ISA_VERSION
	.align		4
        /*0024*/ 	.byte	0x03, 0x5f
        /*0026*/ 	.short	0x0101


	//----- nvinfo : EIATTR_COOP_GROUP_MASK_REGIDS
	.align		4
        /*0028*/ 	.byte	0x04, 0x29
        /*002a*/ 	.short	(.L_1252 - .L_1251)


	//   ....[0]....
.L_1251:
        /*002c*/ 	.word	0xffffffff


	//   ....[1]....
        /*0030*/ 	.word	0xffffffff


	//   ....[2]....
        /*0034*/ 	.word	0xffffffff


	//   ....[3]....
        /*0038*/ 	.word	0xffffffff


	//   ....[4]....
        /*003c*/ 	.word	0xffffffff


	//   ....[5]....
        /*0040*/ 	.word	0xffffffff


	//   ....[6]....
        /*0044*/ 	.word	0xffffffff


	//   ....[7]....
        /*0048*/ 	.word	0xffffffff


	//   ....[8]....
        /*004c*/ 	.word	0xffffffff


	//   ....[9]....
        /*0050*/ 	.word	0xffffffff


	//   ....[10]....
        /*0054*/ 	.word	0xffffffff


	//   ....[11]....
        /*0058*/ 	.word	0xffffffff


	//   ....[12]....
        /*005c*/ 	.word	0xffffffff


	//   ....[13]....
        /*0060*/ 	.word	0xffffffff


	//   ....[14]....
        /*0064*/ 	.word	0xffffffff


	//   ....[15]....
        /*0068*/ 	.word	0xffffffff


	//   ....[16]....
        /*006c*/ 	.word	0xffffffff


	//   ....[17]....
        /*0070*/ 	.word	0xffffffff


	//   ....[18]....
        /*0074*/ 	.word	0xffffffff


	//   ....[19]....
        /*0078*/ 	.word	0xffffffff


	//   ....[20]....
        /*007c*/ 	.word	0xffffffff


	//----- nvinfo : EIATTR_COOP_GROUP_INSTR_OFFSETS
	.align		4
.L_1252:
        /*0080*/ 	.byte	0x04, 0x28
        /*0082*/ 	.short	(.L_1254 - .L_1253)


	//   ....[0]....
.L_1253:
        /*0084*/ 	.word	0x0001bb40


	//   ....[1]....
        /*0088*/ 	.word	0x0001bb80


	//   ....[2]....
        /*008c*/ 	.word	0x0001bba0


	//   ....[3]....
        /*0090*/ 	.word	0x0001bbc0


	//   ....[4]....
        /*0094*/ 	.word	0x0001bbe0


	//   ....[5]....
        /*0098*/ 	.word	0x0001c040


	//   ....[6]....
        /*009c*/ 	.word	0x0001c060


	//   ....[7]....
        /*00a0*/ 	.word	0x0001c080


	//   ....[8]....
        /*00a4*/ 	.word	0x0001c0a0


	//   ....[9]....
        /*00a8*/ 	.word	0x0001c0c0


	//   ....[10]....
        /*00ac*/ 	.word	0x0001c240


	//   ....[11]....
        /*00b0*/ 	.word	0x0001c270


	//   ....[12]....
        /*00b4*/ 	.word	0x0001c280


	//   ....[13]....
        /*00b8*/ 	.word	0x0001c2d0


	//   ....[14]....
        /*00bc*/ 	.word	0x0001c390


	//   ....[15]....
        /*00c0*/ 	.word	0x0001c3c0


	//   ....[16]....
        /*00c4*/ 	.word	0x0001c3e0


	//   ....[17]....
        /*00c8*/ 	.word	0x0001c480


	//   ....[18]....
        /*00cc*/ 	.word	0x0001c4d0


	//   ....[19]....
        /*00d0*/ 	.word	0x0001c570


	//   ....[20]....
        /*00d4*/ 	.word	0x0001c5a0


	//----- nvinfo : EIATTR_VRC_CTA_INIT_COUNT
	.align		4
.L_1254:
        /*00d8*/ 	.byte	0x02, 0x4a
	.zero		1
	.zero		1


	//----- nvinfo : EIATTR_EXIT_INSTR_OFFSETS
	.align		4
        /*00dc*/ 	.byte	0x04, 0x1c
        /*00de*/ 	.short	(.L_1256 - .L_1255)


	//   ....[0]....
.L_1255:
        /*00e0*/ 	.word	0x00000380


	//   ....[1]....
        /*00e4*/ 	.word	0x0001d2e0


	//----- nvinfo : EIATTR_MAX_THREADS
	.align		4
.L_1256:
        /*00e8*/ 	.byte	0x04, 0x05
        /*00ea*/ 	.short	(.L_1258 - .L_1257)
.L_1257:
        /*00ec*/ 	.word	0x00000100
        /*00f0*/ 	.word	0x00000001
        /*00f4*/ 	.word	0x00000001


	//----- nvinfo : EIATTR_CRS_STACK_SIZE
	.align		4
.L_1258:
        /*00f8*/ 	.byte	0x04, 0x1e
        /*00fa*/ 	.short	(.L_1260 - .L_1259)
.L_1259:
        /*00fc*/ 	.word	0x00000000


	//----- nvinfo : EIATTR_CBANK_PARAM_SIZE
	.align		4
.L_1260:
        /*0100*/ 	.byte	0x03, 0x19
        /*0102*/ 	.short	0x00e8


	//----- nvinfo : EIATTR_PARAM_CBANK
	.align		4
        /*0104*/ 	.byte	0x04, 0x0a
        /*0106*/ 	.short	(.L_1262 - .L_1261)
	.align		4
.L_1261:
        /*0108*/ 	.word	index@(.nv.constant0._ZN10layer_norm13ln_fwd_kernelINS_13Kernel_traitsI13__nv_bfloat16S2_S2_S2_fjLj8192ELj1ELj1ELj8ELj16ENS_18Kernel_traits_baseILj8192ES2_S2_S2_S2_fjLj256EEEEELb1ELb1ELb1ELb1EEEvNS_9FwdParamsE)
        /*010c*/ 	.short	0x0380
        /*010e*/ 	.short	0x00e8


	//----- nvinfo : EIATTR_SW_WAR
	.align		4
.L_1262:
        /*0110*/ 	.byte	0x04, 0x36
        /*0112*/ 	.short	(.L_1264 - .L_1263)
.L_1263:
        /*0114*/ 	.word	0x00000008
.L_1264:


//--------------------- .nv.info._ZN10layer_norm13ln_fwd_kernelINS_13Kernel_traitsI6__halfS2_S2_S2_fjLj8192ELj1ELj1ELj8ELj16ENS_18Kernel_traits_baseILj8192ES2_S2_S2_S2_fjLj256EEEEELb0ELb0ELb0ELb0EEEvNS_9FwdParamsE --------------------------
	.section	.nv.info._ZN10layer_norm13ln_fwd_kernelINS_13Kernel_traitsI6__halfS2_S2_S2_fjLj8192ELj1ELj1ELj8ELj16ENS_18Kernel_traits_baseILj8192ES2_S2_S2_S2_fjLj256EEEEELb0ELb0ELb0ELb0EEEvNS_9FwdParamsE,"",@"SHT_CUDA_INFO"
	.sectionflags	@""
	.align	4


	//----- nvinfo : EIATTR_CUDA_API_VERSION
	.align		4
        /*0000*/ 	.byte	0x04, 0x37
        /*0002*/ 	.short	(.L_1266 - .L_1265)
.L_1265:
        /*0004*/ 	.word	0x00000082


	//----- nvinfo : EIATTR_KPARAM_INFO
	.align		4
.L_1266:
        /*0008*/ 	.byte	0x04, 0x17
        /*000a*/ 	.short	(.L_1268 - .L_1267)
.L_1267:
        /*000c*/ 	.word	0x00000000
        /*0010*/ 	.short	0x0000
        /*0012*/ 	.short	0x0000
        /*0014*/ 	.byte	0x00, 0xf0, 0xa1, 0x03


	//----- nvinfo : EIATTR_SPARSE_MMA_MASK
	.align		4
.L_1268:
        /*0018*/ 	.byte	0x03, 0x50
        /*001a*/ 	.short	0x0000


	//----- nvinfo : EIATTR_MAXREG_COUNT
	.align		4
        /*001c*/ 	.byte	0x03, 0x1b
        /*001e*/ 	.short	0x00ff


	//----- nvinfo : EIATTR_NUM_BARRIERS
	.align		4
        /*0020*/ 	.byte	0x02, 0x4c
        /*0022*/ 	.byte	0x01
	.zero		1


	//----- nvinfo : EIATTR_MERCURY_ISA_VERSION
	.align		4
        /*0024*/ 	.byte	0x03, 0x5f
        /*0026*/ 	.short	0x0101


	//----- nvinfo : EIATTR_COOP_GROUP_MASK_REGIDS
	.align		4
        /*0028*/ 	.byte	0x04, 0x29
        /*002a*/ 	.short	(.L_1270 - .L_1269)


	//   ....[0]....
.L_1269:
        /*002c*/ 	.word	0xffffffff


	//   ....[1]....
        /*0030*/ 	.word	0xffffffff


	//   ....[2]....
        /*0034*/ 	.word	0xffffffff


	//   ....[3]....
        /*0038*/ 	.word	0xffffffff


	//   ....[4]....
        /*003c*/ 	.word	0xffffffff


	//   ....[5]....
        /*0040*/ 	.word	0xffffffff


	//   ....[6]....
        /*0044*/ 	.word	0xffffffff


	//   ....[7]....
        /*0048*/ 	.word	0xffffffff


	//   ....[8]....
        /*004c*/ 	.word	0xffffffff


	//   ....[9]....
        /*0050*/ 	.word	0xffffffff


	//   ....[10]....
        /*0054*/ 	.word	0xffffffff


	//   ....[11]....
        /*0058*/ 	.word	0xffffffff


	//   ....[12]....
        /*005c*/ 	.word	0xffffffff


	//   ....[13]....
        /*0060*/ 	.word	0xffffffff


	//   ....[14]....
        /*0064*/ 	.word	0xffffffff


	//   ....[15]....
        /*0068*/ 	.word	0xffffffff


	//   ....[16]....
        /*006c*/ 	.word	0xffffffff


	//   ....[17]....
        /*0070*/ 	.word	0xffffffff


	//   ....[18]....
        /*0074*/ 	.word	0xffffffff


	//   ....[19]....
        /*0078*/ 	.word	0xffffffff


	//   ....[20]....
        /*007c*/ 	.word	0xffffffff


	//----- nvinfo : EIATTR_COOP_GROUP_INSTR_OFFSETS
	.align		4
.L_1270:
        /*0080*/ 	.byte	0x04, 0x28
        /*0082*/ 	.short	(.L_1272 - .L_1271)


	//   ....[0]....
.L_1271:
        /*0084*/ 	.word	0x00001f70


	//   ....[1]....
        /*0088*/ 	.word	0x00001f90


	//   ....[2]....
        /*008c*/ 	.word	0x00001fb0


	//   ....[3]....
        /*0090*/ 	.word	0x00001fd0


	//   ....[4]....
        /*0094*/ 	.word	0x00001ff0


	//   ....[5]....
        /*0098*/ 	.word	0x00002460


	//   ....[6]....
        /*009c*/ 	.word	0x000024a0


	//   ....[7]....
        /*00a0*/ 	.word	0x000024c0


	//   ....[8]....
        /*00a4*/ 	.word	0x000024e0


	//   ....[9]....
        /*00a8*/ 	.word	0x00002500


	//   ....[10]....
        /*00ac*/ 	.word	0x00002690


	//   ....[11]....
        /*00b0*/ 	.word	0x000026d0


	//   ....[12]....
        /*00b4*/ 	.word	0x00002710


	//   ....[13]....
        /*00b8*/ 	.word	0x00002760


	//   ....[14]....
        /*00bc*/ 	.word	0x000027c0


	//   ....[15]....
        /*00c0*/ 	.word	0x00002820


	//   ....[16]....
        /*00c4*/ 	.word	0x00002860


	//   ....[17]....
        /*00c8*/ 	.word	0x00002890


	//   ....[18]....
        /*00cc*/ 	.word	0x00002940


	//   ....[19]....
        /*00d0*/ 	.word	0x00002990


	//   ....[20]....
        /*00d4*/ 	.word	0x000029e0


	//----- nvinfo : EIATTR_VRC_CTA_INIT_COUNT
	.align		4
.L_1272:
        /*00d8*/ 	.byte	0x02, 0x4a
	.zero		1
	.zero		1


	//----- nvinfo : EIATTR_EXIT_INSTR_OFFSETS
	.align		4
        /*00dc*/ 	.byte	0x04, 0x1c
        /*00de*/ 	.short	(.L_1274 - .L_1273)


	//   ....[0]....
.L_1273:
        /*00e0*/ 	.word	0x00000580


	//   ....[1]....
        /*00e4*/ 	.word	0x000037b0


	//----- nvinfo : EIATTR_MAX_THREADS
	.align		4
.L_1274:
        /*00e8*/ 	.byte	0x04, 0x05
        /*00ea*/ 	.short	(.L_1276 - .L_1275)
.L_1275:
        /*00ec*/ 	.word	0x00000100
        /*00f0*/ 	.word	0x00000001
        /*00f4*/ 	.word	0x00000001


	//----- nvinfo : EIATTR_CRS_STACK_SIZE
	.align		4
.L_1276:
        /*00f8*/ 	.byte	0x04, 0x1e
        /*00fa*/ 	.short	(.L_1278 - .L_1277)
.L_1277:
        /*00fc*/ 	.word	0x00000000


	//----- nvinfo : EIATTR_CBANK_PARAM_SIZE
	.align		4
.L_1278:
        /*0100*/ 	.byte	0x03, 0x19
        /*0102*/ 	.short	0x00e8


	//----- nvinfo : EIATTR_PARAM_CBANK
	.align		4
        /*0104*/ 	.byte	0x04, 0x0a
        /*0106*/ 	.short	(.L_1280 - .L_1279)
	.align		4
.L_1279:
        /*0108*/ 	.word	index@(.nv.constant0._ZN10layer_norm13ln_fwd_kernelINS_13Kernel_traitsI6__halfS2_S2_S2_fjLj8192ELj1ELj1ELj8ELj16ENS_18Kernel_traits_baseILj8192ES2_S2_S2_S2_fjLj256EEEEELb0ELb0ELb0ELb0EEEvNS_9FwdParamsE)
        /*010c*/ 	.short	0x0380
        /*010e*/ 	.short	0x00e8


	//----- nvinfo : EIATTR_SW_WAR
	.align		4
.L_1280:
        /*0110*/ 	.byte	0x04, 0x36
        /*0112*/ 	.short	(.L_1282 - .L_1281)
.L_1281:
        /*0114*/ 	.word	0x00000008
.L_1282:


//--------------------- .nv.info._ZN10layer_norm13ln_fwd_kernelINS_13Kernel_traitsI6__halfS2_S2_S2_fjLj8192ELj1ELj1ELj8ELj16ENS_18Kernel_traits_baseILj8192ES2_S2_S2_S2_fjLj256EEEEELb0ELb0ELb0ELb1EEEvNS_9FwdParamsE --------------------------
	.section	.nv.info._ZN10layer_norm13ln_fwd_kernelINS_13Kernel_traitsI6__halfS2_S2_S2_fjLj8192ELj1ELj1ELj8ELj16ENS_18Kernel_traits_baseILj8192ES2_S2_S2_S2_fjLj256EEEEELb0ELb0ELb0ELb1EEEvNS_9FwdParamsE,"",@"SHT_CUDA_INFO"
	.sectionflags	@""
	.align	4


	//----- nvinfo : EIATTR_CUDA_API_VERSION
	.align		4
        /*0000*/ 	.byte	0x04, 0x37
        /*0002*/ 	.short	(.L_1284 - .L_1283)
.L_1283:
        /*0004*/ 	.word	0x00000082


	//----- nvinfo : EIATTR_KPARAM_INFO
	.align		4
.L_1284:
        /*0008*/ 	.byte	0x04, 0x17
        /*000a*/ 	.short	(.L_1286 - .L_1285)
.L_1285:
        /*000c*/ 	.word	0x00000000
        /*0010*/ 	.short	0x0000
        /*0012*/ 	.short	0x0000
        /*0014*/ 	.byte	0x00, 0xf0, 0xa1, 0x03


	//----- nvinfo : EIATTR_SPARSE_MMA_MASK
	.align		4
.L_1286:
        /*0018*/ 	.byte	0x03, 0x50
        /*001a*/ 	.short	0x0000


	//----- nvinfo : EIATTR_MAXREG_COUNT
	.align		4
        /*001c*/ 	.byte	0x03, 0x1b
        /*001e*/ 	.short	0x00ff


	//----- nvinfo : EIATTR_NUM_BARRIERS
	.align		4
        /*0020*/ 	.byte	0x02, 0x4c
        /*0022*/ 	.byte	0x01
	.zero		1


	//----- nvinfo : EIATTR_MERCURY_ISA_VERSION
	.align		4
        /*0024*/ 	.byte	0x03, 0x5f
        /*0026*/ 	.short	0x0101


	//----- nvinfo : EIATTR_COOP_GROUP_MASK_REGIDS
	.align		4
        /*0028*/ 	.byte	0x04, 0x29
        /*002a*/ 	.short	(.L_1288 - .L_1287)


	//   ....[0]....
.L_1287:
        /*002c*/ 	.word	0xffffffff


	//   ....[1]....
        /*0030*/ 	.word	0xffffffff


	//   ....[2]....
        /*0034*/ 	.word	0xffffffff


	//   ....[3]....
        /*0038*/ 	.word	0xffffffff


	//   ....[4]....
        /*003c*/ 	.word	0xffffffff


	//   ....[5]....
        /*0040*/ 	.word	0xffffffff


	//   ....[6]....
        /*0044*/ 	.word	0xffffffff


	//   ....[7]....
        /*0048*/ 	.word	0xffffffff


	//   ....[8]....
        /*004c*/ 	.word	0xffffffff


	//   ....[9]....
        /*0050*/ 	.word	0xffffffff


	//   ....[10]....
        /*0054*/ 	.word	0xffffffff


	//   ....[11]....
        /*0058*/ 	.word	0xffffffff


	//   ....[12]....
        /*005c*/ 	.word	0xffffffff


	//   ....[13]....
        /*0060*/ 	.word	0xffffffff


	//   ....[14]....
        /*0064*/ 	.word	0xffffffff


	//   ....[15]....
        /*0068*/ 	.word	0xffffffff


	//   ....[16]....
        /*006c*/ 	.word	0xffffffff


	//   ....[17]....
        /*0070*/ 	.word	0xffffffff


	//   ....[18]....
        /*0074*/ 	.word	0xffffffff


	//   ....[19]....
        /*0078*/ 	.word	0xffffffff


	//   ....[20]....
        /*007c*/ 	.word	0xffffffff


	//----- nvinfo : EIATTR_COOP_GROUP_INSTR_OFFSETS
	.align		4
.L_1288:
        /*0080*/ 	.byte	0x04, 0x28
        /*0082*/ 	.short	(.L_1290 - .L_1289)


	//   ....[0]....
.L_1289:
        /*0084*/ 	.word	0x00001b10


	//   ....[1]....
        /*0088*/ 	.word	0x00001b30


	//   ....[2]....
        /*008c*/ 	.word	0x00001b50


	//   ....[3]....
        /*0090*/ 	.word	0x00001b70


	//   ....[4]....
        /*0094*/ 	.word	0x00001b90


	//   ....[5]....
        /*0098*/ 	.word	0x00001fc0


	//   ....[6]....
        /*009c*/ 	.word	0x00001fe0


	//   ....[7]....
        /*00a0*/ 	.word	0x00002000


	//   ....[8]....
        /*00a4*/ 	.word	0x00002030


	//   ....[9]....
        /*00a8*/ 	.word	0x00002070


	//   ....[10]....
        /*00ac*/ 	.word	0x00002240


	//   ....[11]....
        /*00b0*/ 	.word	0x00002280


	//   ....[12]....
        /*00b4*/ 	.word	0x000022b0


	//   ....[13]....
        /*00b8*/ 	.word	0x000022c0


	//   ....[14]....
        /*00bc*/ 	.word	0x00002330


	//   ....[15]....
        /*00c0*/ 	.word	0x000023a0


	//   ....[16]....
        /*00c4*/ 	.word	0x000023f0


	//   ....[17]....
        /*00c8*/ 	.word	0x00002460


	//   ....[18]....
        /*00cc*/ 	.word	0x000024d0


	//   ....[19]....
        /*00d0*/ 	.word	0x000025b0


	//   ....[20]....
        /*00d4*/ 	.word	0x000025e0


	//----- nvinfo : EIATTR_VRC_CTA_INIT_COUNT
	.align		4
.L_1290:
        /*00d8*/ 	.byte	0x02, 0x4a
	.zero		1
	.zero		1


	//----- nvinfo : EIATTR_EXIT_INSTR_OFFSETS
	.align		4
        /*00dc*/ 	.byte	0x04, 0x1c
        /*00de*/ 	.short	(.L_1292 - .L_1291)


	//   ....[0]....
.L_1291:
        /*00e0*/ 	.word	0x000002b0


	//   ....[1]....
        /*00e4*/ 	.word	0x00003200


	//----- nvinfo : EIATTR_MAX_THREADS
	.align		4
.L_1292:
        /*00e8*/ 	.byte	0x04, 0x05
        /*00ea*/ 	.short	(.L_1294 - .L_1293)
.L_1293:
        /*00ec*/ 	.word	0x00000100
        /*00f0*/ 	.word	0x00000001
        /*00f4*/ 	.word	0x00000001


	//----- nvinfo : EIATTR_CRS_STACK_SIZE
	.align		4
.L_1294:
        /*00f8*/ 	.byte	0x04, 0x1e
        /*00fa*/ 	.short	(.L_1296 - .L_1295)
.L_1295:
        /*00fc*/ 	.word	0x00000000


	//----- nvinfo : EIATTR_CBANK_PARAM_SIZE
	.align		4
.L_1296:
        /*0100*/ 	.byte	0x03, 0x19
        /*0102*/ 	.short	0x00e8


	//----- nvinfo : EIATTR_PARAM_CBANK
	.align		4
        /*0104*/ 	.byte	0x04, 0x0a
        /*0106*/ 	.short	(.L_1298 - .L_1297)
	.align		4
.L_1297:
        /*0108*/ 	.word	index@(.nv.constant0._ZN10layer_norm13ln_fwd_kernelINS_13Kernel_traitsI6__halfS2_S2_S2_fjLj8192ELj1ELj1ELj8ELj16ENS_18Kernel_traits_baseILj8192ES2_S2_S2_S2_fjLj256EEEEELb0ELb0ELb0ELb1EEEvNS_9FwdParamsE)
        /*010c*/ 	.short	0x0380
        /*010e*/ 	.short	0x00e8


	//----- nvinfo : EIATTR_SW_WAR
	.align		4
.L_1298:
        /*0110*/ 	.byte	0x04, 0x36
        /*0112*/ 	.short	(.L_1300 - .L_1299)
.L_1299:
        /*0114*/ 	.word	0x00000008
.L_1300:


//--------------------- .nv.info._ZN10layer_norm13ln_fwd_kernelINS_13Kernel_traitsI6__halfS2_S2_S2_fjLj8192ELj1ELj1ELj8ELj16ENS_18Kernel_traits_baseILj8192ES2_S2_S2_S2_fjLj256EEEEELb0ELb0ELb1ELb0EEEvNS_9FwdParamsE --------------------------
	.section	.nv.info._ZN10layer_norm13ln_fwd_kernelINS_13Kernel_traitsI6__halfS2_S2_S2_fjLj8192ELj1ELj1ELj8ELj16ENS_18Kernel_traits_baseILj8192ES2_S2_S2_S2_fjLj256EEEEELb0ELb0ELb1ELb0EEEvNS_9FwdParamsE,"",@"SHT_CUDA_INFO"
	.sectionflags	@""
	.align	4


	//----- nvinfo : EIATTR_CUDA_API_VERSION
	.align		4
        /*0000*/ 	.byte	0x04, 0x37
        /*0002*/ 	.short	(.L_1302 - .L_1301)
.L_1301:
        /*0004*/ 	.word	0x00000082


	//----- nvinfo : EIATTR_KPARAM_INFO
	.align		4
.L_1302:
        /*0008*/ 	.byte	0x04, 0x17
        /*000a*/ 	.short	(.L_1304 - .L_1303)
.L_1303:
        /*000c*/ 	.word	0x00000000
        /*0010*/ 	.short	0x0000
        /*0012*/ 	.short	0x0000
        /*0014*/ 	.byte	0x00, 0xf0, 0xa1, 0x03


	//----- nvinfo : EIATTR_SPARSE_MMA_MASK
	.align		4
.L_1304:
        /*0018*/ 	.byte	0x03, 0x50
        /*001a*/ 	.short	0x0000


	//----- nvinfo : EIATTR_MAXREG_COUNT
	.align		4
        /*001c*/ 	.byte	0x03, 0x1b
        /*001e*/ 	.short	0x00ff


	//----- nvinfo : EIATTR_NUM_BARRIERS
	.align		4
        /*0020*/ 	.byte	0x02, 0x4c
        /*0022*/ 	.byte	0x01
	.zero		1


	//----- nvinfo : EIATTR_MERCURY_ISA_VERSION
	.align		4
        /*0024*/ 	.byte	0x03, 0x5f
        /*0026*/ 	.short	0x0101


	//----- nvinfo : EIATTR_COOP_GROUP_MASK_REGIDS
	.align		4
        /*0028*/ 	.byte	0x04, 0x29
        /*002a*/ 	.short	(.L_1306 - .L_1305)


	//   ....[0]....
.L_1305:
        /*002c*/ 	.word	0xffffffff


	//   ....[1]....
        /*0030*/ 	.word	0xffffffff


	//   ....[2]....
        /*0034*/ 	.word	0xffffffff


	//   ....[3]....
        /*0038*/ 	.word	0xffffffff


	//   ....[4]....
        /*003c*/ 	.word	0xffffffff


	//   ....[5]....
        /*0040*/ 	.word	0xffffffff


	//   ....[6]....
        /*0044*/ 	.word	0xffffffff


	//   ....[7]....
        /*0048*/ 	.word	0xffffffff


	//   ....[8]....
        /*004c*/ 	.word	0xffffffff


	//   ....[9]....
        /*0050*/ 	.word	0xffffffff


	//   ....[10]....
        /*0054*/ 	.word	0xffffffff


	//   ....[11]....
        /*0058*/ 	.word	0xffffffff


	//   ....[12]....
        /*005c*/ 	.word	0xffffffff


	//   ....[13]....
        /*0060*/ 	.word	0xffffffff


	//   ....[14]....
        /*0064*/ 	.word	0xffffffff


	//   ....[15]....
        /*0068*/ 	.word	0xffffffff


	//   ....[16]....
        /*006c*/ 	.word	0xffffffff


	//   ....[17]....
        /*0070*/ 	.word	0xffffffff


	//   ....[18]....
        /*0074*/ 	.word	0xffffffff


	//   ....[19]....
        /*0078*/ 	.word	0xffffffff


	//   ....[20]....
        /*007c*/ 	.word	0xffffffff


	//----- nvinfo : EIATTR_COOP_GROUP_INSTR_OFFSETS
	.align		4
.L_1306:
        /*0080*/ 	.byte	0x04, 0x28
        /*0082*/ 	.short	(.L_1308 - .L_1307)


	//   ....[0]....
.L_1307:
        /*0084*/ 	.word	0x00002500


	//   ....[1]....
        /*0088*/ 	.word	0x00002520


	//   ....[2]....
        /*008c*/ 	.word	0x00002540


	//   ....[3]....
        /*0090*/ 	.word	0x00002560


	//   ....[4]....
        /*0094*/ 	.word	0x00002580


	//   ....[5]....
        /*0098*/ 	.word	0x000029c0


	//   ....[6]....
        /*009c*/ 	.word	0x000029e0


	//   ....[7]....
        /*00a0*/ 	.word	0x00002a00


	//   ....[8]....
        /*00a4*/ 	.word	0x00002a30


	//   ....[9]....
        /*00a8*/ 	.word	0x00002a60


	//   ....[10]....
        /*00ac*/ 	.word	0x00002be0


	//   ....[11]....
        /*00b0*/ 	.word	0x00002c10


	//   ....[12]....
        /*00b4*/ 	.word	0x00002c20


	//   ....[13]....
        /*00b8*/ 	.word	0x00002c60


	//   ....[14]....
        /*00bc*/ 	.word	0x00002d30


	//   ....[15]....
        /*00c0*/ 	.word	0x00002d60


	//   ....[16]....
        /*00c4*/ 	.word	0x00002d80


	//   ....[17]....
        /*00c8*/ 	.word	0x00002e10


	//   ....[18]....
        /*00cc*/ 	.word	0x00002e70


	//   ....[19]....
        /*00d0*/ 	.word	0x00002f10


	//   ....[20]....
        /*00d4*/ 	.word	0x00002f40


	//----- nvinfo : EIATTR_VRC_CTA_INIT_COUNT
	.align		4
.L_1308:
        /*00d8*/ 	.byte	0x02, 0x4a
	.zero		1
	.zero		1


	//----- nvinfo : EIATTR_EXIT_INSTR_OFFSETS
	.align		4
        /*00dc*/ 	.byte	0x04, 0x1c
        /*00de*/ 	.short	(.L_1310 - .L_1309)


	//   ....[0]....
.L_1309:
        /*00e0*/ 	.word	0x00000540


	//   ....[1]....
        /*00e4*/ 	.word	0x00003d70


	//----- nvinfo : EIATTR_MAX_THREADS
	.align		4
.L_1310:
        /*00e8*/ 	.byte	0x04, 0x05
        /*00ea*/ 	.short	(.L_1312 - .L_1311)
.L_1311:
        /*00ec*/ 	.word	0x00000100
        /*00f0*/ 	.word	0x00000001
        /*00f4*/ 	.word	0x00000001


	//----- nvinfo : EIATTR_CRS_STACK_SIZE
	.align		4
.L_1312:
        /*00f8*/ 	.byte	0x04, 0x1e
        /*00fa*/ 	.short	(.L_1314 - .L_1313)
.L_1313:
        /*00fc*/ 	.word	0x00000000


	//----- nvinfo : EIATTR_CBANK_PARAM_SIZE
	.align		4
.L_1314:
        /*0100*/ 	.byte	0x03, 0x19
        /*0102*/ 	.short	0x00e8


	//----- nvinfo : EIATTR_PARAM_CBANK
	.align		4
        /*0104*/ 	.byte	0x04, 0x0a
        /*0106*/ 	.short	(.L_1316 - .L_1315)
	.align		4
.L_1315:
        /*0108*/ 	.word	index@(.nv.constant0._ZN10layer_norm13ln_fwd_kernelINS_13Kernel_traitsI6__halfS2_S2_S2_fjLj8192ELj1ELj1ELj8ELj16ENS_18Kernel_traits_baseILj8192ES2_S2_S2_S2_fjLj256EEEEELb0ELb0ELb1ELb0EEEvNS_9FwdParamsE)
        /*010c*/ 	.short	0x0380
        /*010e*/ 	.short	0x00e8


	//----- nvinfo : EIATTR_SW_WAR
	.align		4
.L_1316:
        /*0110*/ 	.byte	0x04, 0x36
        /*0112*/ 	.short	(.L_1318 - .L_1317)
.L_1317:
        /*0114*/ 	.word	0x00000008
.L_1318:


//--------------------- .nv.info._ZN10layer_norm13ln_fwd_kernelINS_13Kernel_traitsI6__halfS2_S2_S2_fjLj8192ELj1ELj1ELj8ELj16ENS_18Kernel_traits_baseILj8192ES2_S2_S2_S2_fjLj256EEEEELb0ELb0ELb1ELb1EEEvNS_9FwdParamsE --------------------------
	.section	.nv.info._ZN10layer_norm13ln_fwd_kernelINS_13Kernel_traitsI6__halfS2_S2_S2_fjLj8192ELj1ELj1ELj8ELj16ENS_18Kernel_traits_baseILj8192ES2_S2_S2_S2_fjLj256EEEEELb0ELb0ELb1ELb1EEEvNS_9FwdParamsE,"",@"SHT_CUDA_INFO"
	.sectionflags	@""
	.align	4


	//----- nvinfo : EIATTR_CUDA_API_VERSION
	.align		4
        /*0000*/ 	.byte	0x04, 0x37
        /*0002*/ 	.short	(.L_1320 - .L_1319)
.L_1319:
        /*0004*/ 	.word	0x00000082


	//----- nvinfo : EIATTR_KPARAM_INFO
	.align		4
.L_1320:
        /*0008*/ 	.byte	0x04, 0x17
        /*000a*/ 	.short	(.L_1322 - .L_1321)
.L_1321:
        /*000c*/ 	.word	0x00000000
        /*0010*/ 	.short	0x0000
        /*0012*/ 	.short	0x0000
        /*0014*/ 	.byte	0x00, 0xf0, 0xa1, 0x03


	//----- nvinfo : EIATTR_SPARSE_MMA_MASK
	.align		4
.L_1322:
        /*0018*/ 	.byte	0x03, 0x50
        /*001a*/ 	.short	0x0000


	//----- nvinfo : EIATTR_MAXREG_COUNT
	.align		4
        /*001c*/ 	.byte	0x03, 0x1b
        /*001e*/ 	.short	0x00ff


	//----- nvinfo : EIATTR_NUM_BARRIERS
	.align		4
        /*0020*/ 	.byte	0x02, 0x4c
        /*0022*/ 	.byte	0x01
	.zero		1


	//----- nvinfo : EIATTR_MERCURY_ISA_VERSION
	.align		4
        /*0024*/ 	.byte	0x03, 0x5f
        /*0026*/ 	.short	0x0101


	//----- nvinfo : EIATTR_COOP_GROUP_MASK_REGIDS
	.align		4
        /*0028*/ 	.byte	0x04, 0x29
        /*002a*/ 	.short	(.L_1324 - .L_1323)


	//   ....[0]....
.L_1323:
        /*002c*/ 	.word	0xffffffff


	//   ....[1]....
        /*0030*/ 	.word	0xffffffff


	//   ....[2]....
        /*0034*/ 	.word	0xffffffff


	//   ....[3]....
        /*0038*/ 	.word	0xffffffff


	//   ....[4]....
        /*003c*/ 	.word	0xffffffff


	//   ....[5]....
        /*0040*/ 	.word	0xffffffff


	//   ....[6]....
        /*0044*/ 	.word	0xffffffff


	//   ....[7]....
        /*0048*/ 	.word	0xffffffff


	//   ....[8]....
        /*004c*/ 	.word	0xffffffff


	//   ....[9]....
        /*0050*/ 	.word	0xffffffff


	//   ....[10]....
        /*0054*/ 	.word	0xffffffff


	//   ....[11]....
        /*0058*/ 	.word	0xffffffff


	//   ....[12]....
        /*005c*/ 	.word	0xffffffff


	//   ....[13]....
        /*0060*/ 	.word	0xffffffff


	//   ....[14]....
        /*0064*/ 	.word	0xffffffff


	//   ....[15]....
        /*0068*/ 	.word	0xffffffff


	//   ....[16]....
        /*006c*/ 	.word	0xffffffff


	//   ....[17]....
        /*0070*/ 	.word	0xffffffff


	//   ....[18]....
        /*0074*/ 	.word	0xffffffff


	//   ....[19]....
        /*0078*/ 	.word	0xffffffff


	//   ....[20]....
        /*007c*/ 	.word	0xffffffff


	//----- nvinfo : EIATTR_COOP_GROUP_INSTR_OFFSETS
	.align		4
.L_1324:
        /*0080*/ 	.byte	0x04, 0x28
        /*0082*/ 	.short	(.L_1326 - .L_1325)


	//   ....[0]....
.L_1325:
        /*0084*/ 	.word	0x000021f0


	//   ....[1]....
        /*0088*/ 	.word	0x00002210


	//   ....[2]....
        /*008c*/ 	.word	0x00002230


	//   ....[3]....
        /*0090*/ 	.word	0x00002250


	//   ....[4]....
        /*0094*/ 	.word	0x00002270


	//   ....[5]....
        /*0098*/ 	.word	0x000026a0


	//   ....[6]....
        /*009c*/ 	.word	0x000026d0


	//   ....[7]....
        /*00a0*/ 	.word	0x00002700


	//   ....[8]....
        /*00a4*/ 	.word	0x00002730


	//   ....[9]....
        /*00a8*/ 	.word	0x00002750


	//   ....[10]....
        /*00ac*/ 	.word	0x000027c0


	//   ....[11]....
        /*00b0*/ 	.word	0x00002820


	//   ....[12]....
        /*00b4*/ 	.word	0x00002860


	//   ....[13]....
        /*00b8*/ 	.word	0x00002870


	//   ....[14]....
        /*00bc*/ 	.word	0x00002880


	//   ....[15]....
        /*00c0*/ 	.word	0x00002930


	//   ....[16]....
        /*00c4*/ 	.word	0x00002980


	//   ....[17]....
        /*00c8*/ 	.word	0x00002a10


	//   ....[18]....
        /*00cc*/ 	.word	0x00002a40


	//   ....[19]....
        /*00d0*/ 	.word	0x00002af0


	//   ....[20]....
        /*00d4*/ 	.word	0x00002b20


	//----- nvinfo : EIATTR_VRC_CTA_INIT_COUNT
	.align		4
.L_1326:
        /*00d8*/ 	.byte	0x02, 0x4a
	.zero		1
	.zero		1


	//----- nvinfo : EIATTR_EXIT_INSTR_OFFSETS
	.align		4
        /*00dc*/ 	.byte	0x04, 0x1c
        /*00de*/ 	.short	(.L_1328 - .L_1327)


	//   ....[0]....
.L_1327:
        /*00e0*/ 	.word	0x00000270


	//   ....[1]....
        /*00e4*/ 	.word	0x00003890


	//----- nvinfo : EIATTR_MAX_THREADS
	.align		4
.L_1328:
        /*00e8*/ 	.byte	0x04, 0x05
        /*00ea*/ 	.short	(.L_1330 - .L_1329)
.L_1329:
        /*00ec*/ 	.word	0x00000100
        /*00f0*/ 	.word	0x00000001
        /*00f4*/ 	.word	0x00000001


	//----- nvinfo : EIATTR_CBANK_PARAM_SIZE
	.align		4
.L_1330:
        /*00f8*/ 	.byte	0x03, 0x19
        /*00fa*/ 	.short	0x00e8


	//----- nvinfo : EIATTR_PARAM_CBANK
	.align		4
        /*00fc*/ 	.byte	0x04, 0x0a
        /*00fe*/ 	.short	(.L_1332 - .L_1331)
	.align		4
.L_1331:
        /*0100*/ 	.word	index@(.nv.constant0._ZN10layer_norm13ln_fwd_kernelINS_13Kernel_traitsI6__halfS2_S2_S2_fjLj8192ELj1ELj1ELj8ELj16ENS_18Kernel_traits_baseILj8192ES2_S2_S2_S2_fjLj256EEEEELb0ELb0ELb1ELb1EEEvNS_9FwdParamsE)
        /*0104*/ 	.short	0x0380
        /*0106*/ 	.short	0x00e8


	//----- nvinfo : EIATTR_SW_WAR
	.align		4
.L_1332:
        /*0108*/ 	.byte	0x04, 0x36
        /*010a*/ 	.short	(.L_1334 - .L_1333)
.L_1333:
        /*010c*/ 	.word	0x00000008
.L_1334:


//--------------------- .nv.info._ZN10layer_norm13ln_fwd_kernelINS_13Kernel_traitsI6__halfS2_S2_S2_fjLj8192ELj1ELj1ELj8ELj16ENS_18Kernel_traits_baseILj8192ES2_S2_S2_S2_fjLj256EEEEELb0ELb1ELb0ELb0EEEvNS_9FwdParamsE --------------------------
	.section	.nv.info._ZN10layer_norm13ln_fwd_kernelINS_13Kernel_traitsI6__halfS2_S2_S2_fjLj8192ELj1ELj1ELj8ELj16ENS_18Kernel_traits_baseILj8192ES2_S2_S2_S2_fjLj256EEEEELb0ELb1ELb0ELb0EEEvNS_9FwdParamsE,"",@"SHT_CUDA_INFO"
	.sectionflags	@""
	.align	4


	//----- nvinfo : EIATTR_CUDA_API_VERSION
	.align		4
        /*0000*/ 	.byte	0x04, 0x37
        /*0002*/ 	.short	(.L_1336 - .L_1335)
.L_1335:
        /*0004*/ 	.word	0x00000082


	//----- nvinfo : EIATTR_KPARAM_INFO
	.align		4
.L_1336:
        /*0008*/ 	.byte	0x04, 0x17
        /*000a*/ 	.short	(.L_1338 - .L_1337)
.L_1337:
        /*000c*/ 	.word	0x00000000
        /*0010*/ 	.short	0x0000
        /*0012*/ 	.short	0x0000
        /*0014*/ 	.byte	0x00, 0xf0, 0xa1, 0x03


	//----- nvinfo : EIATTR_SPARSE_MMA_MASK
	.align		4
.L_1338:
        /*0018*/ 	.byte	0x03, 0x50
        /*001a*/ 	.short	0x0000


	//----- nvinfo : EIATTR_MAXREG_COUNT
	.align		4
        /*001c*/ 	.byte	0x03, 0x1b
        /*001e*/ 	.short	0x00ff


	//----- nvinfo : EIATTR_NUM_BARRIERS
	.align		4
        /*0020*/ 	.byte	0x02, 0x4c
        /*0022*/ 	.byte	0x01
	.zero		1


	//----- nvinfo : EIATTR_MERCURY_ISA_VERSION
	.align		4
        /*0024*/ 	.byte	0x03, 0x5f
        /*0026*/ 	.short	0x0101


	//----- nvinfo : EIATTR_COOP_GROUP_MASK_REGIDS
	.align		4
        /*0028*/ 	.byte	0x04, 0x29
        /*002a*/ 	.short	(.L_1340 - .L_1339)


	//   ....[0]....
.L_1339:
        /*002c*/ 	.word	0xffffffff


	//   ....[1]....
        /*0030*/ 	.word	0xffffffff


	//   ....[2]....
        /*0034*/ 	.word	0xffffffff


	//   ....[3]....
        /*0038*/ 	.word	0xffffffff


	//   ....[4]....
        /*003c*/ 	.word	0xffffffff


	//   ....[5]....
        /*0040*/ 	.word	0xffffffff


	//   ....[6]....
        /*0044*/ 	.word	0xffffffff


	//   ....[7]....
        /*0048*/ 	.word	0xffffffff


	//   ....[8]....
        /*004c*/ 	.word	0xffffffff


	//   ....[9]....
        /*0050*/ 	.word	0xffffffff


	//   ....[10]....
        /*0054*/ 	.word	0xffffffff


	//   ....[11]....
        /*0058*/ 	.word	0xffffffff


	//   ....[12]....
        /*005c*/ 	.word	0xffffffff


	//   ....[13]....
        /*0060*/ 	.word	0xffffffff


	//   ....[14]....
        /*0064*/ 	.word	0xffffffff


	//   ....[15]....
        /*0068*/ 	.word	0xffffffff


	//   ....[16]....
        /*006c*/ 	.word	0xffffffff


	//   ....[17]....
        /*0070*/ 	.word	0xffffffff


	//   ....[18]....
        /*0074*/ 	.word	0xffffffff


	//   ....[19]....
        /*0078*/ 	.word	0xffffffff


	//   ....[20]....
        /*007c*/ 	.word	0xffffffff


	//----- nvinfo : EIATTR_COOP_GROUP_INSTR_OFFSETS
	.align		4
.L_1340:
        /*0080*/ 	.byte	0x04, 0x28
        /*0082*/ 	.short	(.L_1342 - .L_1341)


	//   ....[0]....
.L_1341:
        /*0084*/ 	.word	0x000023b0


	//   ....[1]....
        /*0088*/ 	.word	0x000023d0


	//   ....[2]....
        /*008c*/ 	.word	0x000023f0


	//   ....[3]....
        /*0090*/ 	.word	0x00002410


	//   ....[4]....
        /*0094*/ 	.word	0x00002430


	//   ....[5]....
        /*0098*/ 	.word	0x000028c0


	//   ....[6]....
        /*009c*/ 	.word	0x000028e0


	//   ....[7]....
        /*00a0*/ 	.word	0x00002900


	//   ....[8]....
        /*00a4*/ 	.word	0x00002920


	//   ....[9]....
        /*00a8*/ 	.word	0x00002940


	//   ....[10]....
        /*00ac*/ 	.word	0x00002ac0


	//   ....[11]....
        /*00b0*/ 	.word	0x00002b00


	//   ....[12]....
        /*00b4*/ 	.word	0x00002b10


	//   ....[13]....
        /*00b8*/ 	.word	0x00002b50


	//   ....[14]....
        /*00bc*/ 	.word	0x00002c20


	//   ....[15]....
        /*00c0*/ 	.word	0x00002c50


	//   ....[16]....
        /*00c4*/ 	.word	0x00002c70


	//   ....[17]....
        /*00c8*/ 	.word	0x00002d10


	//   ....[18]....
        /*00cc*/ 	.word	0x00002d70


	//   ....[19]....
        /*00d0*/ 	.word	0x00002e10


	//   ....[20]....
        /*00d4*/ 	.word	0x00002e40


	//----- nvinfo : EIATTR_VRC_CTA_INIT_COUNT
	.align		4
.L_1342:
        /*00d8*/ 	.byte	0x02, 0x4a
	.zero		1
	.zero		1


	//----- nvinfo : EIATTR_EXIT_INSTR_OFFSETS
	.align		4
        /*00dc*/ 	.byte	0x04, 0x1c
        /*00de*/ 	.short	(.L_1344 - .L_1343)


	//   ....[0]....
.L_1343:
        /*00e0*/ 	.word	0x000006b0


	//   ....[1]....
        /*00e4*/ 	.word	0x00003be0


	//----- nvinfo : EIATTR_MAX_THREADS
	.align		4
.L_1344:
        /*00e8*/ 	.byte	0x04, 0x05
        /*00ea*/ 	.short	(.L_1346 - .L_1345)
.L_1345:
        /*00ec*/ 	.word	0x00000100
        /*00f0*/ 	.word	0x00000001
        /*00f4*/ 	.word	0x00000001


	//----- nvinfo : EIATTR_CRS_STACK_SIZE
	.align		4
.L_1346:
        /*00f8*/ 	.byte	0x04, 0x1e
        /*00fa*/ 	.short	(.L_1348 - .L_1347)
.L_1347:
        /*00fc*/ 	.word	0x00000000


	//----- nvinfo : EIATTR_CBANK_PARAM_SIZE
	.align		4
.L_1348:
        /*0100*/ 	.byte	0x03, 0x19
        /*0102*/ 	.short	0x00e8


	//----- nvinfo : EIATTR_PARAM_CBANK
	.align		4
        /*0104*/ 	.byte	0x04, 0x0a
        /*0106*/ 	.short	(.L_1350 - .L_1349)
	.align		4
.L_1349:
        /*0108*/ 	.word	index@(.nv.constant0._ZN10layer_norm13ln_fwd_kernelINS_13Kernel_traitsI6__halfS2_S2_S2_fjLj8192ELj1ELj1ELj8ELj16ENS_18Kernel_traits_baseILj8192ES2_S2_S2_S2_fjLj256EEEEELb0ELb1ELb0ELb0EEEvNS_9FwdParamsE)
        /*010c*/ 	.short	0x0380
        /*010e*/ 	.short	0x00e8


	//----- nvinfo : EIATTR_SW_WAR
	.align		4
.L_1350:
        /*0110*/ 	.byte	0x04, 0x36
        /*0112*/ 	.short	(.L_1352 - .L_1351)
.L_1351:
        /*0114*/ 	.word	0x00000008
.L_1352:


//--------------------- .nv.info._ZN10layer_norm13ln_fwd_kernelINS_13Kernel_traitsI6__halfS2_S2_S2_fjLj8192ELj1ELj1ELj8ELj16ENS_18Kernel_traits_baseILj8192ES2_S2_S2_S2_fjLj256EEEEELb0ELb1ELb0ELb1EEEvNS_9FwdParamsE --------------------------
	.section	.nv.info._ZN10layer_norm13ln_fwd_kernelINS_13Kernel_traitsI6__halfS2_S2_S2_fjLj8192ELj1ELj1ELj8ELj16ENS_18Kernel_traits_baseILj8192ES2_S2_S2_S2_fjLj256EEEEELb0ELb1ELb0ELb1EEEvNS_9FwdParamsE,"",@"SHT_CUDA_INFO"
	.sectionflags	@""
	.align	4


	//----- nvinfo : EIATTR_CUDA_API_VERSION
	.align		4
        /*0000*/ 	.byte	0x04, 0x37
        /*0002*/ 	.short	(.L_1354 - .L_1353)
.L_1353:
        /*0004*/ 	.word	0x00000082


	//----- nvinfo : EIATTR_KPARAM_INFO
	.align		4
.L_1354:
        /*0008*/ 	.byte	0x04, 0x17
        /*000a*/ 	.short	(.L_1356 - .L_1355)
.L_1355:
        /*000c*/ 	.word	0x00000000
        /*0010*/ 	.short	0x0000
        /*0012*/ 	.short	0x0000
        /*0014*/ 	.byte	0x00, 0xf0, 0xa1, 0x03


	//----- nvinfo : EIATTR_SPARSE_MMA_MASK
	.align		4
.L_1356:
        /*0018*/ 	.byte	0x03, 0x50
        /*001a*/ 	.short	0x0000


	//----- nvinfo : EIATTR_MAXREG_COUNT
	.align		4
        /*001c*/ 	.byte	0x03, 0x1b
        /*001e*/ 	.short	0x00ff


	//----- nvinfo : EIATTR_NUM_BARRIERS
	.align		4
        /*0020*/ 	.byte	0x02, 0x4c
        /*0022*/ 	.byte	0x01
	.zero		1


	//----- nvinfo : EIATTR_MERCURY_ISA_VERSION
	.align		4
        /*0024*/ 	.byte	0x03, 0x5f
        /*0026*/ 	.short	0x0101


	//----- nvinfo : EIATTR_COOP_GROUP_MASK_REGIDS
	.align		4
        /*0028*/ 	.byte	0x04, 0x29
        /*002a*/ 	.short	(.L_1358 - .L_1357)


	//   ....[0]....
.L_1357:
        /*002c*/ 	.word	0xffffffff


	//   ....[1]....
        /*0030*/ 	.word	0xffffffff


	//   ....[2]....
        /*0034*/ 	.word	0xffffffff


	//   ....[3]....
        /*0038*/ 	.word	0xffffffff


	//   ....[4]....
        /*003c*/ 	.word	0xffffffff


	//   ....[5]....
        /*0040*/ 	.word	0xffffffff


	//   ....[6]....
        /*0044*/ 	.word	0xffffffff


	//   ....[7]....
        /*0048*/ 	.word	0xffffffff


	//   ....[8]....
        /*004c*/ 	.word	0xffffffff


	//   ....[9]....
        /*0050*/ 	.word	0xffffffff


	//   ....[10]....
        /*0054*/ 	.word	0xffffffff


	//   ....[11]....
        /*0058*/ 	.word	0xffffffff


	//   ....[12]....
        /*005c*/ 	.word	0xffffffff


	//   ....[13]....
        /*0060*/ 	.word	0xffffffff


	//   ....[14]....
        /*0064*/ 	.word	0xffffffff


	//   ....[15]....
        /*0068*/ 	.word	0xffffffff


	//   ....[16]....
        /*006c*/ 	.word	0xffffffff


	//   ....[17]....
        /*0070*/ 	.word	0xffffffff


	//   ....[18]....
        /*0074*/ 	.word	0xffffffff


	//   ....[19]....
        /*0078*/ 	.word	0xffffffff


	//   ....[20]....
        /*007c*/ 	.word	0xffffffff


	//----- nvinfo : EIATTR_COOP_GROUP_INSTR_OFFSETS
	.align		4
.L_1358:
        /*0080*/ 	.byte	0x04, 0x28
        /*0082*/ 	.short	(.L_1360 - .L_1359)


	//   ....[0]....
.L_1359:
        /*0084*/ 	.word	0x00002040


	//   ....[1]....
        /*0088*/ 	.word	0x00002060


	//   ....[2]....
        /*008c*/ 	.word	0x00002080


	//   ....[3]....
        /*0090*/ 	.word	0x000020a0


	//   ....[4]....
        /*0094*/ 	.word	0x000020c0


	//   ....[5]....
        /*0098*/ 	.word	0x000024f0


	//   ....[6]....
        /*009c*/ 	.word	0x00002510


	//   ....[7]....
        /*00a0*/ 	.word	0x00002530


	//   ....[8]....
        /*00a4*/ 	.word	0x00002550


	//   ....[9]....
        /*00a8*/ 	.word	0x00002570


	//   ....[10]....
        /*00ac*/ 	.word	0x00002720


	//   ....[11]....
        /*00b0*/ 	.word	0x00002760


	//   ....[12]....
        /*00b4*/ 	.word	0x00002780


	//   ....[13]....
        /*00b8*/ 	.word	0x000027c0


	//   ....[14]....
        /*00bc*/ 	.word	0x000028a0


	//   ....[15]....
        /*00c0*/ 	.word	0x000028d0


	//   ....[16]....
        /*00c4*/ 	.word	0x000028f0


	//   ....[17]....
        /*00c8*/ 	.word	0x000029a0


	//   ....[18]....
        /*00cc*/ 	.word	0x000029f0


	//   ....[19]....
        /*00d0*/ 	.word	0x00002a80


	//   ....[20]....
        /*00d4*/ 	.word	0x00002ab0


	//----- nvinfo : EIATTR_VRC_CTA_INIT_COUNT
	.align		4
.L_1360:
        /*00d8*/ 	.byte	0x02, 0x4a
	.zero		1
	.zero		1


	//----- nvinfo : EIATTR_EXIT_INSTR_OFFSETS
	.align		4
        /*00dc*/ 	.byte	0x04, 0x1c
        /*00de*/ 	.short	(.L_1362 - .L_1361)


	//   ....[0]....
.L_1361:
        /*00e0*/ 	.word	0x00000460


	//   ....[1]....
        /*00e4*/ 	.word	0x00003720


	//----- nvinfo : EIATTR_MAX_THREADS
	.align		4
.L_1362:
        /*00e8*/ 	.byte	0x04, 0x05
        /*00ea*/ 	.short	(.L_1364 - .L_1363)
.L_1363:
        /*00ec*/ 	.word	0x00000100
        /*00f0*/ 	.word	0x00000001
        /*00f4*/ 	.word	0x00000001


	//----- nvinfo : EIATTR_CRS_STACK_SIZE
	.align		4
.L_1364:
        /*00f8*/ 	.byte	0x04, 0x1e
        /*00fa*/ 	.short	(.L_1366 - .L_1365)
.L_1365:
        /*00fc*/ 	.word	0x00000000


	//----- nvinfo : EIATTR_CBANK_PARAM_SIZE
	.align		4
.L_1366:
        /*0100*/ 	.byte	0x03, 0x19
        /*0102*/ 	.short	0x00e8


	//----- nvinfo : EIATTR_PARAM_CBANK
	.align		4
        /*0104*/ 	.byte	0x04, 0x0a
        /*0106*/ 	.short	(.L_1368 - .L_1367)
	.align		4
.L_1367:
        /*0108*/ 	.word	index@(.nv.constant0._ZN10layer_norm13ln_fwd_kernelINS_13Kernel_traitsI6__halfS2_S2_S2_fjLj8192ELj1ELj1ELj8ELj16ENS_18Kernel_traits_baseILj8192ES2_S2_S2_S2_fjLj256EEEEELb0ELb1ELb0ELb1EEEvNS_9FwdParamsE)
        /*010c*/ 	.short	0x0380
        /*010e*/ 	.short	0x00e8


	//----- nvinfo : EIATTR_SW_WAR
	.align		4
.L_1368:
        /*0110*/ 	.byte	0x04, 0x36
        /*0112*/ 	.short	(.L_1370 - .L_1369)
.L_1369:
        /*0114*/ 	.word	0x00000008
.L_1370:


//--------------------- .nv.info._ZN10layer_norm13ln_fwd_kernelINS_13Kernel_traitsI6__halfS2_S2_S2_fjLj8192ELj1ELj1ELj8ELj16ENS_18Kernel_traits_baseILj8192ES2_S2_S2_S2_fjLj256EEEEELb0ELb1ELb1ELb0EEEvNS_9FwdParamsE --------------------------
	.section	.nv.info._ZN10layer_norm13ln_fwd_kernelINS_13Kernel_traitsI6__halfS2_S2_S2_fjLj8192ELj1ELj1ELj8ELj16ENS_18Kernel_traits_baseILj8192ES2_S2_S2_S2_fjLj256EEEEELb0ELb1ELb1ELb0EEEvNS_9FwdParamsE,"",@"SHT_CUDA_INFO"
	.sectionflags	@""
	.align	4


	//----- nvinfo : EIATTR_CUDA_API_VERSION
	.align		4
        /*0000*/ 	.byte	0x04, 0x37
        /*0002*/ 	.short	(.L_1372 - .L_1371)
.L_1371:
        /*0004*/ 	.word	0x00000082


	//----- nvinfo : EIATTR_KPARAM_INFO
	.align		4
.L_1372:
        /*0008*/ 	.byte	0x04, 0x17
        /*000a*/ 	.short	(.L_1374 - .L_1373)
.L_1373:
        /*000c*/ 	.word	0x00000000
        /*0010*/ 	.short	0x0000
        /*0012*/ 	.short	0x0000
        /*0014*/ 	.byte	0x00, 0xf0, 0xa1, 0x03


	//----- nvinfo : EIATTR_SPARSE_MMA_MASK
	.align		4
.L_1374:
        /*0018*/ 	.byte	0x03, 0x50
        /*001a*/ 	.short	0x0000


	//----- nvinfo : EIATTR_MAXREG_COUNT
	.align		4
        /*001c*/ 	.byte	0x03, 0x1b
        /*001e*/ 	.short	0x00ff


	//----- nvinfo : EIATTR_NUM_BARRIERS
	.align		4
        /*0020*/ 	.byte	0x02, 0x4c
        /*0022*/ 	.byte	0x01
	.zero		1


	//----- nvinfo : EIATTR_MERCURY_ISA_VERSION
	.align		4
        /*0024*/ 	.byte	0x03, 0x5f
        /*0026*/ 	.short	0x0101


	//----- nvinfo : EIATTR_COOP_GROUP_MASK_REGIDS
	.align		4
        /*0028*/ 	.byte	0x04, 0x29
        /*002a*/ 	.short	(.L_1376 - .L_1375)


	//   ....[0]....
.L_1375:
        /*002c*/ 	.word	0xffffffff


	//   ....[1]....
        /*0030*/ 	.word	0xffffffff


	//   ....[2]....
        /*0034*/ 	.word	0xffffffff


	//   ....[3]....
        /*0038*/ 	.word	0xffffffff


	//   ....[4]....
        /*003c*/ 	.word	0xffffffff


	//   ....[5]....
        /*0040*/ 	.word	0xffffffff


	//   ....[6]....
        /*0044*/ 	.word	0xffffffff


	//   ....[7]....
        /*0048*/ 	.word	0xffffffff


	//   ....[8]....
        /*004c*/ 	.word	0xffffffff


	//   ....[9]....
        /*0050*/ 	.word	0xffffffff


	//   ....[10]....
        /*0054*/ 	.word	0xffffffff


	//   ....[11]....
        /*0058*/ 	.word	0xffffffff


	//   ....[12]....
        /*005c*/ 	.word	0xffffffff


	//   ....[13]....
        /*0060*/ 	.word	0xffffffff


	//   ....[14]....
        /*0064*/ 	.word	0xffffffff


	//   ....[15]....
        /*0068*/ 	.word	0xffffffff


	//   ....[16]....
        /*006c*/ 	.word	0xffffffff


	//   ....[17]....
        /*0070*/ 	.word	0xffffffff


	//   ....[18]....
        /*0074*/ 	.word	0xffffffff


	//   ....[19]....
        /*0078*/ 	.word	0xffffffff


	//   ....[20]....
        /*007c*/ 	.word	0xffffffff


	//----- nvinfo : EIATTR_COOP_GROUP_INSTR_OFFSETS
	.align		4
.L_1376:
        /*0080*/ 	.byte	0x04, 0x28
        /*0082*/ 	.short	(.L_1378 - .L_1377)


	//   ....[0]....
.L_1377:
        /*0084*/ 	.word	0x00002dc0


	//   ....[1]....
        /*0088*/ 	.word	0x00002de0


	//   ....[2]....
        /*008c*/ 	.word	0x00002e00


	//   ....[3]....
        /*0090*/ 	.word	0x00002e20


	//   ....[4]....
        /*0094*/ 	.word	0x00002e40


	//   ....[5]....
        /*0098*/ 	.word	0x000032c0


	//   ....[6]....
        /*009c*/ 	.word	0x000032e0


	//   ....[7]....
        /*00a0*/ 	.word	0x00003300


	//   ....[8]....
        /*00a4*/ 	.word	0x00003320


	//   ....[9]....
        /*00a8*/ 	.word	0x00003340


	//   ....[10]....
        /*00ac*/ 	.word	0x000034c0


	//   ....[11]....
        /*00b0*/ 	.word	0x000034f0


	//   ....[12]....
        /*00b4*/ 	.word	0x00003500


	//   ....[13]....
        /*00b8*/ 	.word	0x00003540


	//   ....[14]....
        /*00bc*/ 	.word	0x00003610


	//   ....[15]....
        /*00c0*/ 	.word	0x00003640


	//   ....[16]....
        /*00c4*/ 	.word	0x00003660


	//   ....[17]....
        /*00c8*/ 	.word	0x00003700


	//   ....[18]....
        /*00cc*/ 	.word	0x00003760


	//   ....[19]....
        /*00d0*/ 	.word	0x00003800


	//   ....[20]....
        /*00d4*/ 	.word	0x00003830


	//----- nvinfo : EIATTR_VRC_CTA_INIT_COUNT
	.align		4
.L_1378:
        /*00d8*/ 	.byte	0x02, 0x4a
	.zero		1
	.zero		1


	//----- nvinfo : EIATTR_EXIT_INSTR_OFFSETS
	.align		4
        /*00dc*/ 	.byte	0x04, 0x1c
        /*00de*/ 	.short	(.L_1380 - .L_1379)


	//   ....[0]....
.L_1379:
        /*00e0*/ 	.word	0x000006b0


	//   ....[1]....
        /*00e4*/ 	.word	0x00004650


	//----- nvinfo : EIATTR_MAX_THREADS
	.align		4
.L_1380:
        /*00e8*/ 	.byte	0x04, 0x05
        /*00ea*/ 	.short	(.L_1382 - .L_1381)
.L_1381:
        /*00ec*/ 	.word	0x00000100
        /*00f0*/ 	.word	0x00000001
        /*00f4*/ 	.word	0x00000001


	//----- nvinfo : EIATTR_CRS_STACK_SIZE
	.align		4
.L_1382:
        /*00f8*/ 	.byte	0x04, 0x1e
        /*00fa*/ 	.short	(.L_1384 - .L_1383)
.L_1383:
        /*00fc*/ 	.word	0x00000000


	//----- nvinfo : EIATTR_CBANK_PARAM_SIZE
	.align		4
.L_1384:
        /*0100*/ 	.byte	0x03, 0x19
        /*0102*/ 	.short	0x00e8


	//----- nvinfo : EIATTR_PARAM_CBANK
	.align		4
        /*0104*/ 	.byte	0x04, 0x0a
        /*0106*/ 	.short	(.L_1386 - .L_1385)
	.align		4
.L_1385:
        /*0108*/ 	.word	index@(.nv.constant0._ZN10layer_norm13ln_fwd_kernelINS_13Kernel_traitsI6__halfS2_S2_S2_fjLj8192ELj1ELj1ELj8ELj16ENS_18Kernel_traits_baseILj8192ES2_S2_S2_S2_fjLj256EEEEELb0ELb1ELb1ELb0EEEvNS_9FwdParamsE)
        /*010c*/ 	.short	0x0380
        /*010e*/ 	.short	0x00e8


	//----- nvinfo : EIATTR_SW_WAR
	.align		4
.L_1386:
        /*0110*/ 	.byte	0x04, 0x36
        /*0112*/ 	.short	(.L_1388 - .L_1387)
.L_1387:
        /*0114*/ 	.word	0x00000008
.L_1388:


//--------------------- .nv.info._ZN10layer_norm13ln_fwd_kernelINS_13Kernel_traitsI6__halfS2_S2_S2_fjLj8192ELj1ELj1ELj8ELj16ENS_18Kernel_traits_baseILj8192ES2_S2_S2_S2_fjLj256EEEEELb0ELb1ELb1ELb1EEEvNS_9FwdParamsE --------------------------
	.section	.nv.info._ZN10layer_norm13ln_fwd_kernelINS_13Kernel_traitsI6__halfS2_S2_S2_fjLj8192ELj1ELj1ELj8ELj16ENS_18Kernel_traits_baseILj8192ES2_S2_S2_S2_fjLj256EEEEELb0ELb1ELb1ELb1EEEvNS_9FwdParamsE,"",@"SHT_CUDA_INFO"
	.sectionflags	@""
	.align	4


	//----- nvinfo : EIATTR_CUDA_API_VERSION
	.align		4
        /*0000*/ 	.byte	0x04, 0x37
        /*0002*/ 	.short	(.L_1390 - .L_1389)
.L_1389:
        /*0004*/ 	.word	0x00000082


	//----- nvinfo : EIATTR_KPARAM_INFO
	.align		4
.L_1390:
        /*0008*/ 	.byte	0x04, 0x17
        /*000a*/ 	.short	(.L_1392 - .L_1391)
.L_1391:
        /*000c*/ 	.word	0x00000000
        /*0010*/ 	.short	0x0000
        /*0012*/ 	.short	0x0000
        /*0014*/ 	.byte	0x00, 0xf0, 0xa1, 0x03


	//----- nvinfo : EIATTR_SPARSE_MMA_MASK
	.align		4
.L_1392:
        /*0018*/ 	.byte	0x03, 0x50
        /*001a*/ 	.short	0x0000


	//----- nvinfo : EIATTR_MAXREG_COUNT
	.align		4
        /*001c*/ 	.byte	0x03, 0x1b
        /*001e*/ 	.short	0x00ff


	//----- nvinfo : EIATTR_NUM_BARRIERS
	.align		4
        /*0020*/ 	.byte	0x02, 0x4c
        /*0022*/ 	.byte	0x01
	.zero		1


	//----- nvinfo : EIATTR_MERCURY_ISA_VERSION
	.align		4
        /*0024*/ 	.byte	0x03, 0x5f
        /*0026*/ 	.short	0x0101


	//----- nvinfo : EIATTR_COOP_GROUP_MASK_REGIDS
	.align		4
        /*0028*/ 	.byte	0x04, 0x29
        /*002a*/ 	.short	(.L_1394 - .L_1393)


	//   ....[0]....
.L_1393:
        /*002c*/ 	.word	0xffffffff


	//   ....[1]....
        /*0030*/ 	.word	0xffffffff


	//   ....[2]....
        /*0034*/ 	.word	0xffffffff


	//   ....[3]....
        /*0038*/ 	.word	0xffffffff


	//   ....[4]....
        /*003c*/ 	.word	0xffffffff


	//   ....[5]....
        /*0040*/ 	.word	0xffffffff


	//   ....[6]....
        /*0044*/ 	.word	0xffffffff


	//   ....[7]....
        /*0048*/ 	.word	0xffffffff


	//   ....[8]....
        /*004c*/ 	.word	0xffffffff


	//   ....[9]....
        /*0050*/ 	.word	0xffffffff


	//   ....[10]....
        /*0054*/ 	.word	0xffffffff


	//   ....[11]....
        /*0058*/ 	.word	0xffffffff


	//   ....[12]....
        /*005c*/ 	.word	0xffffffff


	//   ....[13]....
        /*0060*/ 	.word	0xffffffff


	//   ....[14]....
        /*0064*/ 	.word	0xffffffff


	//   ....[15]....
        /*0068*/ 	.word	0xffffffff


	//   ....[16]....
        /*006c*/ 	.word	0xffffffff


	//   ....[17]....
        /*0070*/ 	.word	0xffffffff


	//   ....[18]....
        /*0074*/ 	.word	0xffffffff


	//   ....[19]....
        /*0078*/ 	.word	0xffffffff


	//   ....[20]....
        /*007c*/ 	.word	0xffffffff


	//----- nvinfo : EIATTR_COOP_GROUP_INSTR_OFFSETS
	.align		4
.L_1394:
        /*0080*/ 	.byte	0x04, 0x28
        /*0082*/ 	.short	(.L_1396 - .L_1395)


	//   ....[0]....
.L_1395:
        /*0084*/ 	.word	0x00002860


	//   ....[1]....
        /*0088*/ 	.word	0x00002880


	//   ....[2]....
        /*008c*/ 	.word	0x000028a0


	//   ....[3]....
        /*0090*/ 	.word	0x000028c0


	//   ....[4]....
        /*0094*/ 	.word	0x000028e0


	//   ....[5]....
        /*0098*/ 	.word	0x00002d10


	//   ....[6]....
        /*009c*/ 	.word	0x00002d30


	//   ....[7]....
        /*00a0*/ 	.word	0x00002d50


	//   ....[8]....
        /*00a4*/ 	.word	0x00002d80


	//   ....[9]....
        /*00a8*/ 	.word	0x00002db0


	//   ....[10]....
        /*00ac*/ 	.word	0x00002f60


	//   ....[11]....
        /*00b0*/ 	.word	0x00002f90


	//   ....[12]....
        /*00b4*/ 	.word	0x00002fa0


	//   ....[13]....
        /*00b8*/ 	.word	0x00002fe0


	//   ....[14]....
        /*00bc*/ 	.word	0x000030b0


	//   ....[15]....
        /*00c0*/ 	.word	0x000030e0


	//   ....[16]....
        /*00c4*/ 	.word	0x00003100


	//   ....[17]....
        /*00c8*/ 	.word	0x000031a0


	//   ....[18]....
        /*00cc*/ 	.word	0x000031f0


	//   ....[19]....
        /*00d0*/ 	.word	0x00003290


	//   ....[20]....
        /*00d4*/ 	.word	0x000032c0


	//----- nvinfo : EIATTR_VRC_CTA_INIT_COUNT
	.align		4
.L_1396:
        /*00d8*/ 	.byte	0x02, 0x4a
	.zero		1
	.zero		1


	//----- nvinfo : EIATTR_EXIT_INSTR_OFFSETS
	.align		4
        /*00dc*/ 	.byte	0x04, 0x1c
        /*00de*/ 	.short	(.L_1398 - .L_1397)


	//   ....[0]....
.L_1397:
        /*00e0*/ 	.word	0x00000260


	//   ....[1]....
        /*00e4*/ 	.word	0x00004000


	//----- nvinfo : EIATTR_MAX_THREADS
	.align		4
.L_1398:
        /*00e8*/ 	.byte	0x04, 0x05
        /*00ea*/ 	.short	(.L_1400 - .L_1399)
.L_1399:
        /*00ec*/ 	.word	0x00000100
        /*00f0*/ 	.word	0x00000001
        /*00f4*/ 	.word	0x00000001


	//----- nvinfo : EIATTR_CRS_STACK_SIZE
	.align		4
.L_1400:
        /*00f8*/ 	.byte	0x04, 0x1e
        /*00fa*/ 	.short	(.L_1402 - .L_1401)
.L_1401:
        /*00fc*/ 	.word	0x00000000


	//----- nvinfo : EIATTR_CBANK_PARAM_SIZE
	.align		4
.L_1402:
        /*0100*/ 	.byte	0x03, 0x19
        /*0102*/ 	.short	0x00e8


	//----- nvinfo : EIATTR_PARAM_CBANK
	.align		4
        /*0104*/ 	.byte	0x04, 0x0a
        /*0106*/ 	.short	(.L_1404 - .L_1403)
	.align		4
.L_1403:
        /*0108*/ 	.word	index@(.nv.constant0._ZN10layer_norm13ln_fwd_kernelINS_13Kernel_traitsI6__halfS2_S2_S2_fjLj8192ELj1ELj1ELj8ELj16ENS_18Kernel_traits_baseILj8192ES2_S2_S2_S2_fjLj256EEEEELb0ELb1ELb1ELb1EEEvNS_9FwdParamsE)
        /*010c*/ 	.short	0x0380
        /*010e*/ 	.short	0x00e8


	//----- nvinfo : EIATTR_SW_WAR
	.align		4
.L_1404:
        /*0110*/ 	.byte	0x04, 0x36
        /*0112*/ 	.short	(.L_1406 - .L_1405)
.L_1405:
        /*0114*/ 	.word	0x00000008
.L_1406:


//--------------------- .nv.info._ZN10layer_norm13ln_fwd_kernelINS_13Kernel_traitsI6__halfS2_S2_S2_fjLj8192ELj1ELj1ELj8ELj16ENS_18Kernel_traits_baseILj8192ES2_S2_S2_S2_fjLj256EEEEELb1ELb0ELb0ELb0EEEvNS_9FwdParamsE --------------------------
	.section	.nv.info._ZN10layer_norm13ln_fwd_kernelINS_13Kernel_traitsI6__halfS2_S2_S2_fjLj8192ELj1ELj1ELj8ELj16ENS_18Kernel_traits_baseILj8192ES2_S2_S2_S2_fjLj256EEEEELb1ELb0ELb0ELb0EEEvNS_9FwdParamsE,"",@"SHT_CUDA_INFO"
	.sectionflags	@""
	.align	4


	//----- nvinfo : EIATTR_CUDA_API_VERSION
	.align		4
        /*0000*/ 	.byte	0x04, 0x37
        /*0002*/ 	.short	(.L_1408 - .L_1407)
.L_1407:
        /*0004*/ 	.word	0x00000082


	//----- nvinfo : EIATTR_KPARAM_INFO
	.align		4
.L_1408:
        /*0008*/ 	.byte	0x04, 0x17
        /*000a*/ 	.short	(.L_1410 - .L_1409)
.L_1409:
        /*000c*/ 	.word	0x00000000
        /*0010*/ 	.short	0x0000
        /*0012*/ 	.short	0x0000
        /*0014*/ 	.byte	0x00, 0xf0, 0xa1, 0x03


	//----- nvinfo : EIATTR_SPARSE_MMA_MASK
	.align		4
.L_1410:
        /*0018*/ 	.byte	0x03, 0x50
        /*001a*/ 	.short	0x0000


	//----- nvinfo : EIATTR_MAXREG_COUNT
	.align		4
        /*001c*/ 	.byte	0x03, 0x1b
        /*001e*/ 	.short	0x00ff


	//----- nvinfo : EIATTR_NUM_BARRIERS
	.align		4
        /*0020*/ 	.byte	0x02, 0x4c
        /*0022*/ 	.byte	0x01
	.zero		1


	//----- nvinfo : EIATTR_MERCURY_ISA_VERSION
	.align		4
        /*0024*/ 	.byte	0x03, 0x5f
        /*0026*/ 	.short	0x0101


	//----- nvinfo : EIATTR_COOP_GROUP_MASK_REGIDS
	.align		4
        /*0028*/ 	.byte	0x04, 0x29
        /*002a*/ 	.short	(.L_1412 - .L_1411)


	//   ....[0]....
.L_1411:
        /*002c*/ 	.word	0xffffffff


	//   ....[1]....
        /*0030*/ 	.word	0xffffffff


	//   ....[2]....
        /*0034*/ 	.word	0xffffffff


	//   ....[3]....
        /*0038*/ 	.word	0xffffffff


	//   ....[4]....
        /*003c*/ 	.word	0xffffffff


	//   ....[5]....
        /*0040*/ 	.word	0xffffffff


	//   ....[6]....
        /*0044*/ 	.word	0xffffffff


	//   ....[7]....
        /*0048*/ 	.word	0xffffffff


	//   ....[8]....
        /*004c*/ 	.word	0xffffffff


	//   ....[9]....
        /*0050*/ 	.word	0xffffffff


	//   ....[10]....
        /*0054*/ 	.word	0xffffffff


	//   ....[11]....
        /*0058*/ 	.word	0xffffffff


	//   ....[12]....
        /*005c*/ 	.word	0xffffffff


	//   ....[13]....
        /*0060*/ 	.word	0xffffffff


	//   ....[14]....
        /*0064*/ 	.word	0xffffffff


	//   ....[15]....
        /*0068*/ 	.word	0xffffffff


	//   ....[16]....
        /*006c*/ 	.word	0xffffffff


	//   ....[17]....
        /*0070*/ 	.word	0xffffffff


	//   ....[18]....
        /*0074*/ 	.word	0xffffffff


	//   ....[19]....
        /*0078*/ 	.word	0xffffffff


	//   ....[20]....
        /*007c*/ 	.word	0xffffffff


	//----- nvinfo : EIATTR_COOP_GROUP_INSTR_OFFSETS
	.align		4
.L_1412:
        /*0080*/ 	.byte	0x04, 0x28
        /*0082*/ 	.short	(.L_1414 - .L_1413)


	//   ....[0]....
.L_1413:
        /*0084*/ 	.word	0x0001a3a0


	//   ....[1]....
        /*0088*/ 	.word	0x0001a3c0


	//   ....[2]....
        /*008c*/ 	.word	0x0001a3e0


	//   ....[3]....
        /*0090*/ 	.word	0x0001a400


	//   ....[4]....
        /*0094*/ 	.word	0x0001a420


	//   ....[5]....
        /*0098*/ 	.word	0x0001a870


	//   ....[6]....
        /*009c*/ 	.word	0x0001a890


	//   ....[7]....
        /*00a0*/ 	.word	0x0001a8b0


	//   ....[8]....
        /*00a4*/ 	.word	0x0001a8d0


	//   ....[9]....
        /*00a8*/ 	.word	0x0001a900


	//   ....[10]....
        /*00ac*/ 	.word	0x0001aa90


	//   ....[11]....
        /*00b0*/ 	.word	0x0001aad0


	//   ....[12]....
        /*00b4*/ 	.word	0x0001aae0


	//   ....[13]....
        /*00b8*/ 	.word	0x0001ab20


	//   ....[14]....
        /*00bc*/ 	.word	0x0001abf0


	//   ....[15]....
        /*00c0*/ 	.word	0x0001ac20


	//   ....[16]....
        /*00c4*/ 	.word	0x0001ac40


	//   ....[17]....
        /*00c8*/ 	.word	0x0001ace0


	//   ....[18]....
        /*00cc*/ 	.word	0x0001ad30


	//   ....[19]....
        /*00d0*/ 	.word	0x0001add0


	//   ....[20]....
        /*00d4*/ 	.word	0x0001ae00


	//----- nvinfo : EIATTR_VRC_CTA_INIT_COUNT
	.align		4
.L_1414:
        /*00d8*/ 	.byte	0x02, 0x4a
	.zero		1
	.zero		1


	//----- nvinfo : EIATTR_EXIT_INSTR_OFFSETS
	.align		4
        /*00dc*/ 	.byte	0x04, 0x1c
        /*00de*/ 	.short	(.L_1416 - .L_1415)


	//   ....[0]....
.L_1415:
        /*00e0*/ 	.word	0x00000740


	//   ....[1]....
        /*00e4*/ 	.word	0x0001bbd0


	//----- nvinfo : EIATTR_INDIRECT_BRANCH_TARGETS
	.align		4
.L_1416:
        /*00e8*/ 	.byte	0x04, 0x34
        /*00ea*/ 	.short	(.L_1418 - .L_1417)


	//   ....[0]....
.L_1417:
        /*00ec*/ 	.word	.L_x_27316@srel
        /*00f0*/ 	.short	0x0
        /*00f2*/ 	.short	0x0
        /*00f4*/ 	.word	0x3
        /*00f8*/ 	.word	.L_x_27317@srel
        /*00fc*/ 	.word	.L_x_27318@srel
        /*0100*/ 	.word	.L_x_27319@srel


	//----- nvinfo : EIATTR_MAX_THREADS
	.align		4
.L_1418:
        /*0104*/ 	.byte	0x04, 0x05
        /*0106*/ 	.short	(.L_1420 - .L_1419)
.L_1419:
        /*0108*/ 	.word	0x00000100
        /*010c*/ 	.word	0x00000001
        /*0110*/ 	.word	0x00000001


	//----- nvinfo : EIATTR_CRS_STACK_SIZE
	.align		4
.L_1420:
        /*0114*/ 	.byte	0x04, 0x1e
        /*0116*/ 	.short	(.L_1422 - .L_1421)
.L_1421:
        /*0118*/ 	.word	0x00000000


	//----- nvinfo : EIATTR_CBANK_PARAM_SIZE
	.align		4
.L_1422:
        /*011c*/ 	.byte	0x03, 0x19
        /*011e*/ 	.short	0x00e8


	//----- nvinfo : EIATTR_PARAM_CBANK
	.align		4
        /*0120*/ 	.byte	0x04, 0x0a
        /*0122*/ 	.short	(.L_1424 - .L_1423)
	.align		4
.L_1423:
        /*0124*/ 	.word	index@(.nv.constant0._ZN10layer_norm13ln_fwd_kernelINS_13Kernel_traitsI6__halfS2_S2_S2_fjLj8192ELj1ELj1ELj8ELj16ENS_18Kernel_traits_baseILj8192ES2_S2_S2_S2_fjLj256EEEEELb1ELb0ELb0ELb0EEEvNS_9FwdParamsE)
        /*0128*/ 	.short	0x0380
        /*012a*/ 	.short	0x00e8


	//----- nvinfo : EIATTR_SW_WAR
	.align		4
.L_1424:
        /*012c*/ 	.byte	0x04, 0x36
        /*012e*/ 	.short	(.L_1426 - .L_1425)
.L_1425:
        /*0130*/ 	.word	0x00000008
.L_1426:


//--------------------- .nv.info._ZN10layer_norm13ln_fwd_kernelINS_13Kernel_traitsI6__halfS2_S2_S2_fjLj8192ELj1ELj1ELj8ELj16ENS_18Kernel_traits_baseILj8192ES2_S2_S2_S2_fjLj256EEEEELb1ELb0ELb0ELb1EEEvNS_9FwdParamsE --------------------------
	.section	.nv.info._ZN10layer_norm13ln_fwd_kernelINS_13Kernel_traitsI6__halfS2_S2_S2_fjLj8192ELj1ELj1ELj8ELj16ENS_18Kernel_traits_baseILj8192ES2_S2_S2_S2_fjLj256EEEEELb1ELb0ELb0ELb1EEEvNS_9FwdParamsE,"",@"SHT_CUDA_INFO"
	.sectionflags	@""
	.align	4


	//----- nvinfo : EIATTR_CUDA_API_VERSION
	.align		4
        /*0000*/ 	.byte	0x04, 0x37
        /*0002*/ 	.short	(.L_1428 - .L_1427)
.L_1427:
        /*0004*/ 	.word	0x00000082


	//----- nvinfo : EIATTR_KPARAM_INFO
	.align		4
.L_1428:
        /*0008*/ 	.byte	0x04, 0x17
        /*000a*/ 	.short	(.L_1430 - .L_1429)
.L_1429:
        /*000c*/ 	.word	0x00000000
        /*0010*/ 	.short	0x0000
        /*0012*/ 	.short	0x0000
        /*0014*/ 	.byte	0x00, 0xf0, 0xa1, 0x03


	//----- nvinfo : EIATTR_SPARSE_MMA_MASK
	.align		4
.L_1430:
        /*0018*/ 	.byte	0x03, 0x50
        /*001a*/ 	.short	0x0000


	//----- nvinfo : EIATTR_MAXREG_COUNT
	.align		4
        /*001c*/ 	.byte	0x03, 0x1b
        /*001e*/ 	.short	0x00ff


	//----- nvinfo : EIATTR_NUM_BARRIERS
	.align		4
        /*0020*/ 	.byte	0x02, 0x4c
        /*0022*/ 	.byte	0x01
	.zero		1


	//----- nvinfo : EIATTR_MERCURY_ISA_VERSION
	.align		4
        /*0024*/ 	.byte	0x03, 0x5f
        /*0026*/ 	.short	0x0101


	//----- nvinfo : EIATTR_COOP_GROUP_MASK_REGIDS
	.align		4
        /*0028*/ 	.byte	0x04, 0x29
        /*002a*/ 	.short	(.L_1432 - .L_1431)


	//   ....[0]....
.L_1431:
        /*002c*/ 	.word	0xffffffff


	//   ....[1]....
        /*0030*/ 	.word	0xffffffff


	//   ....[2]....
        /*0034*/ 	.word	0xffffffff


	//   ....[3]....
        /*0038*/ 	.word	0xffffffff


	//   ....[4]....
        /*003c*/ 	.word	0xffffffff


	//   ....[5]....
        /*0040*/ 	.word	0xffffffff


	//   ....[6]....
        /*0044*/ 	.word	0xffffffff


	//   ....[7]....
        /*0048*/ 	.word	0xffffffff


	//   ....[8]....
        /*004c*/ 	.word	0xffffffff


	//   ....[9]....
        /*0050*/ 	.word	0xffffffff


	//   ....[10]....
        /*0054*/ 	.word	0xffffffff


	//   ....[11]....
        /*0058*/ 	.word	0xffffffff


	//   ....[12]....
        /*005c*/ 	.word	0xffffffff


	//   ....[13]....
        /*0060*/ 	.word	0xffffffff


	//   ....[14]....
        /*0064*/ 	.word	0xffffffff


	//   ....[15]....
        /*0068*/ 	.word	0xffffffff


	//   ....[16]....
        /*006c*/ 	.word	0xffffffff


	//   ....[17]....
        /*0070*/ 	.word	0xffffffff


	//   ....[18]....
        /*0074*/ 	.word	0xffffffff


	//   ....[19]....
        /*0078*/ 	.word	0xffffffff


	//   ....[20]....
        /*007c*/ 	.word	0xffffffff


	//----- nvinfo : EIATTR_COOP_GROUP_INSTR_OFFSETS
	.align		4
.L_1432:
        /*0080*/ 	.byte	0x04, 0x28
        /*0082*/ 	.short	(.L_1434 - .L_1433)


	//   ....[0]....
.L_1433:
        /*0084*/ 	.word	0x00014a00


	//   ....[1]....
        /*0088*/ 	.word	0x00014a20


	//   ....[2]....
        /*008c*/ 	.word	0x00014a40


	//   ....[3]....
        /*0090*/ 	.word	0x00014a60


	//   ....[4]....
        /*0094*/ 	.word	0x00014a80


	//   ....[5]....
        /*0098*/ 	.word	0x00014ec0


	//   ....[6]....
        /*009c*/ 	.word	0x00014ef0


	//   ....[7]....
        /*00a0*/ 	.word	0x00014f30


	//   ....[8]....
        /*00a4*/ 	.word	0x00014f80


	//   ....[9]....
        /*00a8*/ 	.word	0x00014fb0


	//   ....[10]....
        /*00ac*/ 	.word	0x00015150


	//   ....[11]....
        /*00b0*/ 	.word	0x00015190


	//   ....[12]....
        /*00b4*/ 	.word	0x000151b0


	//   ....[13]....
        /*00b8*/ 	.word	0x000151f0


	//   ....[14]....
        /*00bc*/ 	.word	0x000152c0


	//   ....[15]....
        /*00c0*/ 	.word	0x000152f0


	//   ....[16]....
        /*00c4*/ 	.word	0x00015310


	//   ....[17]....
        /*00c8*/ 	.word	0x000153c0


	//   ....[18]....
        /*00cc*/ 	.word	0x00015420


	//   ....[19]....
        /*00d0*/ 	.word	0x000154c0


	//   ....[20]....
        /*00d4*/ 	.word	0x000154f0


	//----- nvinfo : EIATTR_VRC_CTA_INIT_COUNT
	.align		4
.L_1434:
        /*00d8*/ 	.byte	0x02, 0x4a
	.zero		1
	.zero		1


	//----- nvinfo : EIATTR_EXIT_INSTR_OFFSETS
	.align		4
        /*00dc*/ 	.byte	0x04, 0x1c
        /*00de*/ 	.short	(.L_1436 - .L_1435)


	//   ....[0]....
.L_1435:
        /*00e0*/ 	.word	0x00000260


	//   ....[1]....
        /*00e4*/ 	.word	0x00016160


	//----- nvinfo : EIATTR_INDIRECT_BRANCH_TARGETS
	.align		4
.L_1436:
        /*00e8*/ 	.byte	0x04, 0x34
        /*00ea*/ 	.short	(.L_1438 - .L_1437)


	//   ....[0]....
.L_1437:
        /*00ec*/ 	.word	.L_x_27320@srel
        /*00f0*/ 	.short	0x0
        /*00f2*/ 	.short	0x0
        /*00f4*/ 	.word	0x3
        /*00f8*/ 	.word	.L_x_27321@srel
        /*00fc*/ 	.word	.L_x_27322@srel
        /*0100*/ 	.word	.L_x_27323@srel


	//----- nvinfo : EIATTR_MAX_THREADS
	.align		4
.L_1438:
        /*0104*/ 	.byte	0x04, 0x05
        /*0106*/ 	.short	(.L_1440 - .L_1439)
.L_1439:
        /*0108*/ 	.word	0x00000100
        /*010c*/ 	.word	0x00000001
        /*0110*/ 	.word	0x00000001


	//----- nvinfo : EIATTR_CRS_STACK_SIZE
	.align		4
.L_1440:
        /*0114*/ 	.byte	0x04, 0x1e
        /*0116*/ 	.short	(.L_1442 - .L_1441)
.L_1441:
        /*0118*/ 	.word	0x00000000


	//----- nvinfo : EIATTR_CBANK_PARAM_SIZE
	.align		4
.L_1442:
        /*011c*/ 	.byte	0x03, 0x19
        /*011e*/ 	.short	0x00e8


	//----- nvinfo : EIATTR_PARAM_CBANK
	.align		4
        /*0120*/ 	.byte	0x04, 0x0a
        /*0122*/ 	.short	(.L_1444 - .L_1443)
	.align		4
.L_1443:
        /*0124*/ 	.word	index@(.nv.constant0._ZN10layer_norm13ln_fwd_kernelINS_13Kernel_traitsI6__halfS2_S2_S2_fjLj8192ELj1ELj1ELj8ELj16ENS_18Kernel_traits_baseILj8192ES2_S2_S2_S2_fjLj256EEEEELb1ELb0ELb0ELb1EEEvNS_9FwdParamsE)
        /*0128*/ 	.short	0x0380
        /*012a*/ 	.short	0x00e8


	//----- nvinfo : EIATTR_SW_WAR
	.align		4
.L_1444:
        /*012c*/ 	.byte	0x04, 0x36
        /*012e*/ 	.short	(.L_1446 - .L_1445)
.L_1445:
        /*0130*/ 	.word	0x00000008
.L_1446:


//--------------------- .nv.info._ZN10layer_norm13ln_fwd_kernelINS_13Kernel_traitsI6__halfS2_S2_S2_fjLj8192ELj1ELj1ELj8ELj16ENS_18Kernel_traits_baseILj8192ES2_S2_S2_S2_fjLj256EEEEELb1ELb0ELb1ELb0EEEvNS_9FwdParamsE --------------------------
	.section	.nv.info._ZN10layer_norm13ln_fwd_kernelINS_13Kernel_traitsI6__halfS2_S2_S2_fjLj8192ELj1ELj1ELj8ELj16ENS_18Kernel_traits_baseILj8192ES2_S2_S2_S2_fjLj256EEEEELb1ELb0ELb1ELb0EEEvNS_9FwdParamsE,"",@"SHT_CUDA_INFO"
	.sectionflags	@""
	.align	4


	//----- nvinfo : EIATTR_CUDA_API_VERSION
	.align		4
        /*0000*/ 	.byte	0x04, 0x37
        /*0002*/ 	.short	(.L_1448 - .L_1447)
.L_1447:
        /*0004*/ 	.word	0x00000082


	//----- nvinfo : EIATTR_KPARAM_INFO
	.align		4
.L_1448:
        /*0008*/ 	.byte	0x04, 0x17
        /*000a*/ 	.short	(.L_1450 - .L_1449)
.L_1449:
        /*000c*/ 	.word	0x00000000
        /*0010*/ 	.short	0x0000
        /*0012*/ 	.short	0x0000
        /*0014*/ 	.byte	0x00, 0xf0, 0xa1, 0x03


	//----- nvinfo : EIATTR_SPARSE_MMA_MASK
	.align		4
.L_1450:
        /*0018*/ 	.byte	0x03, 0x50
        /*001a*/ 	.short	0x0000


	//----- nvinfo : EIATTR_MAXREG_COUNT
	.align		4
        /*001c*/ 	.byte	0x03, 0x1b
        /*001e*/ 	.short	0x00ff


	//----- nvinfo : EIATTR_NUM_BARRIERS
	.align		4
        /*0020*/ 	.byte	0x02, 0x4c
        /*0022*/ 	.byte	0x01
	.zero		1


	//----- nvinfo : EIATTR_MERCURY_ISA_VERSION
	.align		4
        /*0024*/ 	.byte	0x03, 0x5f
        /*0026*/ 	.short	0x0101


	//----- nvinfo : EIATTR_COOP_GROUP_MASK_REGIDS
	.align		4
        /*0028*/ 	.byte	0x04, 0x29
        /*002a*/ 	.short	(.L_1452 - .L_1451)


	//   ....[0]....
.L_1451:
        /*002c*/ 	.word	0xffffffff


	//   ....[1]....
        /*0030*/ 	.word	0xffffffff


	//   ....[2]....
        /*0034*/ 	.word	0xffffffff


	//   ....[3]....
        /*0038*/ 	.word	0xffffffff


	//   ....[4]....
        /*003c*/ 	.word	0xffffffff


	//   ....[5]....
        /*0040*/ 	.word	0xffffffff


	//   ....[6]....
        /*0044*/ 	.word	0xffffffff


	//   ....[7]....
        /*0048*/ 	.word	0xffffffff


	//   ....[8]....
        /*004c*/ 	.word	0xffffffff


	//   ....[9]....
        /*0050*/ 	.word	0xffffffff


	//   ....[10]....
        /*0054*/ 	.word	0xffffffff


	//   ....[11]....
        /*0058*/ 	.word	0xffffffff


	//   ....[12]....
        /*005c*/ 	.word	0xffffffff


	//   ....[13]....
        /*0060*/ 	.word	0xffffffff


	//   ....[14]....
        /*0064*/ 	.word	0xffffffff


	//   ....[15]....
        /*0068*/ 	.word	0xffffffff


	//   ....[16]....
        /*006c*/ 	.word	0xffffffff


	//   ....[17]....
        /*0070*/ 	.word	0xffffffff


	//   ....[18]....
        /*0074*/ 	.word	0xffffffff


	//   ....[19]....
        /*0078*/ 	.word	0xffffffff


	//   ....[20]....
        /*007c*/ 	.word	0xffffffff


	//----- nvinfo : EIATTR_COOP_GROUP_INSTR_OFFSETS
	.align		4
.L_1452:
        /*0080*/ 	.byte	0x04, 0x28
        /*0082*/ 	.short	(.L_1454 - .L_1453)


	//   ....[0]....
.L_1453:
        /*0084*/ 	.word	0x0001c1d0


	//   ....[1]....
        /*0088*/ 	.word	0x0001c1f0


	//   ....[2]....
        /*008c*/ 	.word	0x0001c210


	//   ....[3]....
        /*0090*/ 	.word	0x0001c230


	//   ....[4]....
        /*0094*/ 	.word	0x0001c250


	//   ....[5]....
        /*0098*/ 	.word	0x0001c6c0


	//   ....[6]....
        /*009c*/ 	.word	0x0001c6e0


	//   ....[7]....
        /*00a0*/ 	.word	0x0001c700


	//   ....[8]....
        /*00a4*/ 	.word	0x0001c720


	//   ....[9]....
        /*00a8*/ 	.word	0x0001c740


	//   ....[10]....
        /*00ac*/ 	.word	0x0001c8c0


	//   ....[11]....
        /*00b0*/ 	.word	0x0001c8f0


	//   ....[12]....
        /*00b4*/ 	.word	0x0001c900


	//   ....[13]....
        /*00b8*/ 	.word	0x0001c950


	//   ....[14]....
        /*00bc*/ 	.word	0x0001ca10


	//   ....[15]....
        /*00c0*/ 	.word	0x0001ca40


	//   ....[16]....
        /*00c4*/ 	.word	0x0001ca60


	//   ....[17]....
        /*00c8*/ 	.word	0x0001cb00


	//   ....[18]....
        /*00cc*/ 	.word	0x0001cb60


	//   ....[19]....
        /*00d0*/ 	.word	0x0001cc00


	//   ....[20]....
        /*00d4*/ 	.word	0x0001cc30


	//----- nvinfo : EIATTR_VRC_CTA_INIT_COUNT
	.align		4
.L_1454:
        /*00d8*/ 	.byte	0x02, 0x4a
	.zero		1
	.zero		1


	//----- nvinfo : EIATTR_EXIT_INSTR_OFFSETS
	.align		4
        /*00dc*/ 	.byte	0x04, 0x1c
        /*00de*/ 	.short	(.L_1456 - .L_1455)


	//   ....[0]....
.L_1455:
        /*00e0*/ 	.word	0x00000750


	//   ....[1]....
        /*00e4*/ 	.word	0x0001da60


	//----- nvinfo : EIATTR_MAX_THREADS
	.align		4
.L_1456:
        /*00e8*/ 	.byte	0x04, 0x05
        /*00ea*/ 	.short	(.L_1458 - .L_1457)
.L_1457:
        /*00ec*/ 	.word	0x00000100
        /*00f0*/ 	.word	0x00000001
        /*00f4*/ 	.word	0x00000001


	//----- nvinfo : EIATTR_CRS_STACK_SIZE
	.align		4
.L_1458:
        /*00f8*/ 	.byte	0x04, 0x1e
        /*00fa*/ 	.short	(.L_1460 - .L_1459)
.L_1459:
        /*00fc*/ 	.word	0x00000000


	//----- nvinfo : EIATTR_CBANK_PARAM_SIZE
	.align		4
.L_1460:
        /*0100*/ 	.byte	0x03, 0x19
        /*0102*/ 	.short	0x00e8


	//----- nvinfo : EIATTR_PARAM_CBANK
	.align		4
        /*0104*/ 	.byte	0x04, 0x0a
        /*0106*/ 	.short	(.L_1462 - .L_1461)
	.align		4
.L_1461:
        /*0108*/ 	.word	index@(.nv.constant0._ZN10layer_norm13ln_fwd_kernelINS_13Kernel_traitsI6__halfS2_S2_S2_fjLj8192ELj1ELj1ELj8ELj16ENS_18Kernel_traits_baseILj8192ES2_S2_S2_S2_fjLj256EEEEELb1ELb0ELb1ELb0EEEvNS_9FwdParamsE)
        /*010c*/ 	.short	0x0380
        /*010e*/ 	.short	0x00e8


	//----- nvinfo : EIATTR_SW_WAR
	.align		4
.L_1462:
        /*0110*/ 	.byte	0x04, 0x36
        /*0112*/ 	.short	(.L_1464 - .L_1463)
.L_1463:
        /*0114*/ 	.word	0x00000008
.L_1464:


//--------------------- .nv.info._ZN10layer_norm13ln_fwd_kernelINS_13Kernel_traitsI6__halfS2_S2_S2_fjLj8192ELj1ELj1ELj8ELj16ENS_18Kernel_traits_baseILj8192ES2_S2_S2_S2_fjLj256EEEEELb1ELb0ELb1ELb1EEEvNS_9FwdParamsE --------------------------
	.section	.nv.info._ZN10layer_norm13ln_fwd_kernelINS_13Kernel_traitsI6__halfS2_S2_S2_fjLj8192ELj1ELj1ELj8ELj16ENS_18Kernel_traits_baseILj8192ES2_S2_S2_S2_fjLj256EEEEELb1ELb0ELb1ELb1EEEvNS_9FwdParamsE,"",@"SHT_CUDA_INFO"
	.sectionflags	@""
	.align	4


	//----- nvinfo : EIATTR_CUDA_API_VERSION
	.align		4
        /*0000*/ 	.byte	0x04, 0x37
        /*0002*/ 	.short	(.L_1466 - .L_1465)
.L_1465:
        /*0004*/ 	.word	0x00000082


	//----- nvinfo : EIATTR_KPARAM_INFO
	.align		4
.L_1466:
        /*0008*/ 	.byte	0x04, 0x17
        /*000a*/ 	.short	(.L_1468 - .L_1467)
.L_1467:
        /*000c*/ 	.word	0x00000000
        /*0010*/ 	.short	0x0000
        /*0012*/ 	.short	0x0000
        /*0014*/ 	.byte	0x00, 0xf0, 0xa1, 0x03


	//----- nvinfo : EIATTR_SPARSE_MMA_MASK
	.align		4
.L_1468:
        /*0018*/ 	.byte	0x03, 0x50
        /*001a*/ 	.short	0x0000


	//----- nvinfo : EIATTR_MAXREG_COUNT
	.align		4
        /*001c*/ 	.byte	0x03, 0x1b
        /*001e*/ 	.short	0x00ff


	//----- nvinfo : EIATTR_NUM_BARRIERS
	.align		4
        /*0020*/ 	.byte	0x02, 0x4c
        /*0022*/ 	.byte	0x01
	.zero		1


	//----- nvinfo : EIATTR_MERCURY_ISA_VERSION
	.align		4
        /*0024*/ 	.byte	0x03, 0x5f
        /*0026*/ 	.short	0x0101


	//----- nvinfo : EIATTR_COOP_GROUP_MASK_REGIDS
	.align		4
        /*0028*/ 	.byte	0x04, 0x29
        /*002a*/ 	.short	(.L_1470 - .L_1469)


	//   ....[0]....
.L_1469:
        /*002c*/ 	.word	0xffffffff


	//   ....[1]....
        /*0030*/ 	.word	0xffffffff


	//   ....[2]....
        /*0034*/ 	.word	0xffffffff


	//   ....[3]....
        /*0038*/ 	.word	0xffffffff


	//   ....[4]....
        /*003c*/ 	.word	0xffffffff


	//   ....[5]....
        /*0040*/ 	.word	0xffffffff


	//   ....[6]....
        /*0044*/ 	.word	0xffffffff


	//   ....[7]....
        /*0048*/ 	.word	0xffffffff


	//   ....[8]....
        /*004c*/ 	.word	0xffffffff


	//   ....[9]....
        /*0050*/ 	.word	0xffffffff


	//   ....[10]....
        /*0054*/ 	.word	0xffffffff


	//   ....[11]....
        /*0058*/ 	.word	0xffffffff


	//   ....[12]....
        /*005c*/ 	.word	0xffffffff


	//   ....[13]....
        /*0060*/ 	.word	0xffffffff


	//   ....[14]....
        /*0064*/ 	.word	0xffffffff


	//   ....[15]....
        /*0068*/ 	.word	0xffffffff


	//   ....[16]....
        /*006c*/ 	.word	0xffffffff


	//   ....[17]....
        /*0070*/ 	.word	0xffffffff


	//   ....[18]....
        /*0074*/ 	.word	0xffffffff


	//   ....[19]....
        /*0078*/ 	.word	0xffffffff


	//   ....[20]....
        /*007c*/ 	.word	0xffffffff


	//----- nvinfo : EIATTR_COOP_GROUP_INSTR_OFFSETS
	.align		4
.L_1470:
        /*0080*/ 	.byte	0x04, 0x28
        /*0082*/ 	.short	(.L_1472 - .L_1471)


	//   ....[0]....
.L_1471:
        /*0084*/ 	.word	0x00017360


	//   ....[1]....
        /*0088*/ 	.word	0x000173a0


	//   ....[2]....
        /*008c*/ 	.word	0x000173d0


	//   ....[3]....
        /*0090*/ 	.word	0x000173f0


	//   ....[4]....
        /*0094*/ 	.word	0x00017410


	//   ....[5]....
        /*0098*/ 	.word	0x00017870


	//   ....[6]....
        /*009c*/ 	.word	0x00017890


	//   ....[7]....
        /*00a0*/ 	.word	0x000178b0


	//   ....[8]....
        /*00a4*/ 	.word	0x000178d0


	//   ....[9]....
        /*00a8*/ 	.word	0x000178f0


	//   ....[10]....
        /*00ac*/ 	.word	0x00017a70


	//   ....[11]....
        /*00b0*/ 	.word	0x00017ab0


	//   ....[12]....
        /*00b4*/ 	.word	0x00017ac0


	//   ....[13]....
        /*00b8*/ 	.word	0x00017b00


	//   ....[14]....
        /*00bc*/ 	.word	0x00017bd0


	//   ....[15]....
        /*00c0*/ 	.word	0x00017c00


	//   ....[16]....
        /*00c4*/ 	.word	0x00017c20


	//   ....[17]....
        /*00c8*/ 	.word	0x00017cc0


	//   ....[18]....
        /*00cc*/ 	.word	0x00017d10


	//   ....[19]....
        /*00d0*/ 	.word	0x00017db0


	//   ....[20]....
        /*00d4*/ 	.word	0x00017de0


	//----- nvinfo : EIATTR_VRC_CTA_INIT_COUNT
	.align		4
.L_1472:
        /*00d8*/ 	.byte	0x02, 0x4a
	.zero		1
	.zero		1


	//----- nvinfo : EIATTR_EXIT_INSTR_OFFSETS
	.align		4
        /*00dc*/ 	.byte	0x04, 0x1c
        /*00de*/ 	.short	(.L_1474 - .L_1473)


	//   ....[0]....
.L_1473:
        /*00e0*/ 	.word	0x00000270


	//   ....[1]....
        /*00e4*/ 	.word	0x00018b30


	//----- nvinfo : EIATTR_MAX_THREADS
	.align		4
.L_1474:
        /*00e8*/ 	.byte	0x04, 0x05
        /*00ea*/ 	.short	(.L_1476 - .L_1475)
.L_1475:
        /*00ec*/ 	.word	0x00000100
        /*00f0*/ 	.word	0x00000001
        /*00f4*/ 	.word	0x00000001


	//----- nvinfo : EIATTR_CRS_STACK_SIZE
	.align		4
.L_1476:
        /*00f8*/ 	.byte	0x04, 0x1e
        /*00fa*/ 	.short	(.L_1478 - .L_1477)
.L_1477:
        /*00fc*/ 	.word	0x00000000


	//----- nvinfo : EIATTR_CBANK_PARAM_SIZE
	.align		4
.L_1478:
        /*0100*/ 	.byte	0x03, 0x19
        /*0102*/ 	.short	0x00e8


	//----- nvinfo : EIATTR_PARAM_CBANK
	.align		4
        /*0104*/ 	.byte	0x04, 0x0a
        /*0106*/ 	.short	(.L_1480 - .L_1479)
	.align		4
.L_1479:
        /*0108*/ 	.word	index@(.nv.constant0._ZN10layer_norm13ln_fwd_kernelINS_13Kernel_traitsI6__halfS2_S2_S2_fjLj8192ELj1ELj1ELj8ELj16ENS_18Kernel_traits_baseILj8192ES2_S2_S2_S2_fjLj256EEEEELb1ELb0ELb1ELb1EEEvNS_9FwdParamsE)
        /*010c*/ 	.short	0x0380
        /*010e*/ 	.short	0x00e8


	//----- nvinfo : EIATTR_SW_WAR
	.align		4
.L_1480:
        /*0110*/ 	.byte	0x04, 0x36
        /*0112*/ 	.short	(.L_1482 - .L_1481)
.L_1481:
        /*0114*/ 	.word	0x00000008
.L_1482:


//--------------------- .nv.info._ZN10layer_norm13ln_fwd_kernelINS_13Kernel_traitsI6__halfS2_S2_S2_fjLj8192ELj1ELj1ELj8ELj16ENS_18Kernel_traits_baseILj8192ES2_S2_S2_S2_fjLj256EEEEELb1ELb1ELb0ELb0EEEvNS_9FwdParamsE --------------------------
	.section	.nv.info._ZN10layer_norm13ln_fwd_kernelINS_13Kernel_traitsI6__halfS2_S2_S2_fjLj8192ELj1ELj1ELj8ELj16ENS_18Kernel_traits_baseILj8192ES2_S2_S2_S2_fjLj256EEEEELb1ELb1ELb0ELb0EEEvNS_9FwdParamsE,"",@"SHT_CUDA_INFO"
	.sectionflags	@""
	.align	4


	//----- nvinfo : EIATTR_CUDA_API_VERSION
	.align		4
        /*0000*/ 	.byte	0x04, 0x37
        /*0002*/ 	.short	(.L_1484 - .L_1483)
.L_1483:
        /*0004*/ 	.word	0x00000082


	//----- nvinfo : EIATTR_KPARAM_INFO
	.align		4
.L_1484:
        /*0008*/ 	.byte	0x04, 0x17
        /*000a*/ 	.short	(.L_1486 - .L_1485)
.L_1485:
        /*000c*/ 	.word	0x00000000
        /*0010*/ 	.short	0x0000
        /*0012*/ 	.short	0x0000
        /*0014*/ 	.byte	0x00, 0xf0, 0xa1, 0x03


	//----- nvinfo : EIATTR_SPARSE_MMA_MASK
	.align		4
.L_1486:
        /*0018*/ 	.byte	0x03, 0x50
        /*001a*/ 	.short	0x0000


	//----- nvinfo : EIATTR_MAXREG_COUNT
	.align		4
        /*001c*/ 	.byte	0x03, 0x1b
        /*001e*/ 	.short	0x00ff


	//----- nvinfo : EIATTR_NUM_BARRIERS
	.align		4
        /*0020*/ 	.byte	0x02, 0x4c
        /*0022*/ 	.byte	0x01
	.zero		1


	//----- nvinfo : EIATTR_MERCURY_ISA_VERSION
	.align		4
        /*0024*/ 	.byte	0x03, 0x5f
        /*0026*/ 	.short	0x0101


	//----- nvinfo : EIATTR_COOP_GROUP_MASK_REGIDS
	.align		4
        /*0028*/ 	.byte	0x04, 0x29
        /*002a*/ 	.short	(.L_1488 - .L_1487)


	//   ....[0]....
.L_1487:
        /*002c*/ 	.word	0xffffffff


	//   ....[1]....
        /*0030*/ 	.word	0xffffffff


	//   ....[2]....
        /*0034*/ 	.word	0xffffffff


	//   ....[3]....
        /*0038*/ 	.word	0xffffffff


	//   ....[4]....
        /*003c*/ 	.word	0xffffffff


	//   ....[5]....
        /*0040*/ 	.word	0xffffffff


	//   ....[6]....
        /*0044*/ 	.word	0xffffffff


	//   ....[7]....
        /*0048*/ 	.word	0xffffffff


	//   ....[8]....
        /*004c*/ 	.word	0xffffffff


	//   ....[9]....
        /*0050*/ 	.word	0xffffffff


	//   ....[10]....
        /*0054*/ 	.word	0xffffffff


	//   ....[11]....
        /*0058*/ 	.word	0xffffffff


	//   ....[12]....
        /*005c*/ 	.word	0xffffffff


	//   ....[13]....
        /*0060*/ 	.word	0xffffffff


	//   ....[14]....
        /*0064*/ 	.word	0xffffffff


	//   ....[15]....
        /*0068*/ 	.word	0xffffffff


	//   ....[16]....
        /*006c*/ 	.word	0xffffffff


	//   ....[17]....
        /*0070*/ 	.word	0xffffffff


	//   ....[18]....
        /*0074*/ 	.word	0xffffffff


	//   ....[19]....
        /*0078*/ 	.word	0xffffffff


	//   ....[20]....
        /*007c*/ 	.word	0xffffffff


	//----- nvinfo : EIATTR_COOP_GROUP_INSTR_OFFSETS
	.align		4
.L_1488:
        /*0080*/ 	.byte	0x04, 0x28
        /*0082*/ 	.short	(.L_1490 - .L_1489)


	//   ....[0]....
.L_1489:
        /*0084*/ 	.word	0x0001afd0


	//   ....[1]....
        /*0088*/ 	.word	0x0001aff0


	//   ....[2]....
        /*008c*/ 	.word	0x0001b010


	//   ....[3]....
        /*0090*/ 	.word	0x0001b030


	//   ....[4]....
        /*0094*/ 	.word	0x0001b050


	//   ....[5]....
        /*0098*/ 	.word	0x0001b4d0


	//   ....[6]....
        /*009c*/ 	.word	0x0001b4f0


	//   ....[7]....
        /*00a0*/ 	.word	0x0001b510


	//   ....[8]....
        /*00a4*/ 	.word	0x0001b530


	//   ....[9]....
        /*00a8*/ 	.word	0x0001b550


	//   ....[10]....
        /*00ac*/ 	.word	0x0001b6d0


	//   ....[11]....
        /*00b0*/ 	.word	0x0001b710


	//   ....[12]....
        /*00b4*/ 	.word	0x0001b720


	//   ....[13]....
        /*00b8*/ 	.word	0x0001b770


	//   ....[14]....
        /*00bc*/ 	.word	0x0001b830


	//   ....[15]....
        /*00c0*/ 	.word	0x0001b860


	//   ....[16]....
        /*00c4*/ 	.word	0x0001b880


	//   ....[17]....
        /*00c8*/ 	.word	0x0001b930


	//   ....[18]....
        /*00cc*/ 	.word	0x0001b980


	//   ....[19]....
        /*00d0*/ 	.word	0x0001ba10


	//   ....[20]....
        /*00d4*/ 	.word	0x0001ba40


	//----- nvinfo : EIATTR_VRC_CTA_INIT_COUNT
	.align		4
.L_1490:
        /*00d8*/ 	.byte	0x02, 0x4a
	.zero		1
	.zero		1


	//----- nvinfo : EIATTR_EXIT_INSTR_OFFSETS
	.align		4
        /*00dc*/ 	.byte	0x04, 0x1c
        /*00de*/ 	.short	(.L_1492 - .L_1491)


	//   ....[0]....
.L_1491:
        /*00e0*/ 	.word	0x000007a0


	//   ....[1]....
        /*00e4*/ 	.word	0x0001c820


	//----- nvinfo : EIATTR_INDIRECT_BRANCH_TARGETS
	.align		4
.L_1492:
        /*00e8*/ 	.byte	0x04, 0x34
        /*00ea*/ 	.short	(.L_1494 - .L_1493)


	//   ....[0]....
.L_1493:
        /*00ec*/ 	.word	.L_x_27324@srel
        /*00f0*/ 	.short	0x0
        /*00f2*/ 	.short	0x0
        /*00f4*/ 	.word	0x3
        /*00f8*/ 	.word	.L_x_27325@srel
        /*00fc*/ 	.word	.L_x_27326@srel
        /*0100*/ 	.word	.L_x_27327@srel


	//----- nvinfo : EIATTR_MAX_THREADS
	.align		4
.L_1494:
        /*0104*/ 	.byte	0x04, 0x05
        /*0106*/ 	.short	(.L_1496 - .L_1495)
.L_1495:
        /*0108*/ 	.word	0x00000100
        /*010c*/ 	.word	0x00000001
        /*0110*/ 	.word	0x00000001


	//----- nvinfo : EIATTR_CRS_STACK_SIZE
	.align		4
.L_1496:
        /*0114*/ 	.byte	0x04, 0x1e
        /*0116*/ 	.short	(.L_1498 - .L_1497)
.L_1497:
        /*0118*/ 	.word	0x00000000


	//----- nvinfo : EIATTR_CBANK_PARAM_SIZE
	.align		4
.L_1498:
        /*011c*/ 	.byte	0x03, 0x19
        /*011e*/ 	.short	0x00e8


	//----- nvinfo : EIATTR_PARAM_CBANK
	.align		4
        /*0120*/ 	.byte	0x04, 0x0a
        /*0122*/ 	.short	(.L_1500 - .L_1499)
	.align		4
.L_1499:
        /*0124*/ 	.word	index@(.nv.constant0._ZN10layer_norm13ln_fwd_kernelINS_13Kernel_traitsI6__halfS2_S2_S2_fjLj8192ELj1ELj1ELj8ELj16ENS_18Kernel_traits_baseILj8192ES2_S2_S2_S2_fjLj256EEEEELb1ELb1ELb0ELb0EEEvNS_9FwdParamsE)
        /*0128*/ 	.short	0x0380
        /*012a*/ 	.short	0x00e8


	//----- nvinfo : EIATTR_SW_WAR
	.align		4
.L_1500:
        /*012c*/ 	.byte	0x04, 0x36
        /*012e*/ 	.short	(.L_1502 - .L_1501)
.L_1501:
        /*0130*/ 	.word	0x00000008
.L_1502:


//--------------------- .nv.info._ZN10layer_norm13ln_fwd_kernelINS_13Kernel_traitsI6__halfS2_S2_S2_fjLj8192ELj1ELj1ELj8ELj16ENS_18Kernel_traits_baseILj8192ES2_S2_S2_S2_fjLj256EEEEELb1ELb1ELb0ELb1EEEvNS_9FwdParamsE --------------------------
	.section	.nv.info._ZN10layer_norm13ln_fwd_kernelINS_13Kernel_traitsI6__halfS2_S2_S2_fjLj8192ELj1ELj1ELj8ELj16ENS_18Kernel_traits_baseILj8192ES2_S2_S2_S2_fjLj256EEEEELb1ELb1ELb0ELb1EEEvNS_9FwdParamsE,"",@"SHT_CUDA_INFO"
	.sectionflags	@""
	.align	4


	//----- nvinfo : EIATTR_CUDA_API_VERSION
	.align		4
        /*0000*/ 	.byte	0x04, 0x37
        /*0002*/ 	.short	(.L_1504 - .L_1503)
.L_1503:
        /*0004*/ 	.word	0x00000082


	//----- nvinfo : EIATTR_KPARAM_INFO
	.align		4
.L_1504:
        /*0008*/ 	.byte	0x04, 0x17
        /*000a*/ 	.short	(.L_1506 - .L_1505)
.L_1505:
        /*000c*/ 	.word	0x00000000
        /*0010*/ 	.short	0x0000
        /*0012*/ 	.short	0x0000
        /*0014*/ 	.byte	0x00, 0xf0, 0xa1, 0x03


	//----- nvinfo : EIATTR_SPARSE_MMA_MASK
	.align		4
.L_1506:
        /*0018*/ 	.byte	0x03, 0x50
        /*001a*/ 	.short	0x0000


	//----- nvinfo : EIATTR_MAXREG_COUNT
	.align		4
        /*001c*/ 	.byte	0x03, 0x1b
        /*001e*/ 	.short	0x00ff


	//----- nvinfo : EIATTR_NUM_BARRIERS
	.align		4
        /*0020*/ 	.byte	0x02, 0x4c
        /*0022*/ 	.byte	0x01
	.zero		1


	//----- nvinfo : EIATTR_MERCURY_ISA_VERSION
	.align		4
        /*0024*/ 	.byte	0x03, 0x5f
        /*0026*/ 	.short	0x0101


	//----- nvinfo : EIATTR_COOP_GROUP_MASK_REGIDS
	.align		4
        /*0028*/ 	.byte	0x04, 0x29
        /*002a*/ 	.short	(.L_1508 - .L_1507)


	//   ....[0]....
.L_1507:
        /*002c*/ 	.word	0xffffffff


	//   ....[1]....
        /*0030*/ 	.word	0xffffffff


	//   ....[2]....
        /*0034*/ 	.word	0xffffffff


	//   ....[3]....
        /*0038*/ 	.word	0xffffffff


	//   ....[4]....
        /*003c*/ 	.word	0xffffffff


	//   ....[5]....
        /*0040*/ 	.word	0xffffffff


	//   ....[6]....
        /*0044*/ 	.word	0xffffffff


	//   ....[7]....
        /*0048*/ 	.word	0xffffffff


	//   ....[8]....
        /*004c*/ 	.word	0xffffffff


	//   ....[9]....
        /*0050*/ 	.word	0xffffffff


	//   ....[10]....
        /*0054*/ 	.word	0xffffffff


	//   ....[11]....
        /*0058*/ 	.word	0xffffffff


	//   ....[12]....
        /*005c*/ 	.word	0xffffffff


	//   ....[13]....
        /*0060*/ 	.word	0xffffffff


	//   ....[14]....
        /*0064*/ 	.word	0xffffffff


	//   ....[15]....
        /*0068*/ 	.word	0xffffffff


	//   ....[16]....
        /*006c*/ 	.word	0xffffffff


	//   ....[17]....
        /*0070*/ 	.word	0xffffffff


	//   ....[18]....
        /*0074*/ 	.word	0xffffffff


	//   ....[19]....
        /*0078*/ 	.word	0xffffffff


	//   ....[20]....
        /*007c*/ 	.word	0xffffffff


	//----- nvinfo : EIATTR_COOP_GROUP_INSTR_OFFSETS
	.align		4
.L_1508:
        /*0080*/ 	.byte	0x04, 0x28
        /*0082*/ 	.short	(.L_1510 - .L_1509)


	//   ....[0]....
.L_1509:
        /*0084*/ 	.word	0x00019680


	//   ....[1]....
        /*0088*/ 	.word	0x000196a0


	//   ....[2]....
        /*008c*/ 	.word	0x000196c0


	//   ....[3]....
        /*0090*/ 	.word	0x000196e0


	//   ....[4]....
        /*0094*/ 	.word	0x00019700


	//   ....[5]....
        /*0098*/ 	.word	0x00019b40


	//   ....[6]....
        /*009c*/ 	.word	0x00019b80


	//   ....[7]....
        /*00a0*/ 	.word	0x00019bc0


	//   ....[8]....
        /*00a4*/ 	.word	0x00019c00


	//   ....[9]....
        /*00a8*/ 	.word	0x00019c30


	//   ....[10]....
        /*00ac*/ 	.word	0x00019de0


	//   ....[11]....
        /*00b0*/ 	.word	0x00019e20


	//   ....[12]....
        /*00b4*/ 	.word	0x00019e60


	//   ....[13]....
        /*00b8*/ 	.word	0x00019f10


	//   ....[14]....
        /*00bc*/ 	.word	0x00019fe0


	//   ....[15]....
        /*00c0*/ 	.word	0x0001a010


	//   ....[16]....
        /*00c4*/ 	.word	0x0001a030


	//   ....[17]....
        /*00c8*/ 	.word	0x0001a0d0


	//   ....[18]....
        /*00cc*/ 	.word	0x0001a120


	//   ....[19]....
        /*00d0*/ 	.word	0x0001a1c0


	//   ....[20]....
        /*00d4*/ 	.word	0x0001a1e0


	//----- nvinfo : EIATTR_VRC_CTA_INIT_COUNT
	.align		4
.L_1510:
        /*00d8*/ 	.byte	0x02, 0x4a
	.zero		1
	.zero		1


	//----- nvinfo : EIATTR_EXIT_INSTR_OFFSETS
	.align		4
        /*00dc*/ 	.byte	0x04, 0x1c
        /*00de*/ 	.short	(.L_1512 - .L_1511)


	//   ....[0]....
.L_1511:
        /*00e0*/ 	.word	0x00000370


	//   ....[1]....
        /*00e4*/ 	.word	0x0001adf0


	//----- nvinfo : EIATTR_INDIRECT_BRANCH_TARGETS
	.align		4
.L_1512:
        /*00e8*/ 	.byte	0x04, 0x34
        /*00ea*/ 	.short	(.L_1514 - .L_1513)


	//   ....[0]....
.L_1513:
        /*00ec*/ 	.word	.L_x_27328@srel
        /*00f0*/ 	.short	0x0
        /*00f2*/ 	.short	0x0
        /*00f4*/ 	.word	0x3
        /*00f8*/ 	.word	.L_x_27329@srel
        /*00fc*/ 	.word	.L_x_27330@srel
        /*0100*/ 	.word	.L_x_27331@srel


	//----- nvinfo : EIATTR_MAX_THREADS
	.align		4
.L_1514:
        /*0104*/ 	.byte	0x04, 0x05
        /*0106*/ 	.short	(.L_1516 - .L_1515)
.L_1515:
        /*0108*/ 	.word	0x00000100
        /*010c*/ 	.word	0x00000001
        /*0110*/ 	.word	0x00000001


	//----- nvinfo : EIATTR_CRS_STACK_SIZE
	.align		4
.L_1516:
        /*0114*/ 	.byte	0x04, 0x1e
        /*0116*/ 	.short	(.L_1518 - .L_1517)
.L_1517:
        /*0118*/ 	.word	0x00000000


	//----- nvinfo : EIATTR_CBANK_PARAM_SIZE
	.align		4
.L_1518:
        /*011c*/ 	.byte	0x03, 0x19
        /*011e*/ 	.short	0x00e8


	//----- nvinfo : EIATTR_PARAM_CBANK
	.align		4
        /*0120*/ 	.byte	0x04, 0x0a
        /*0122*/ 	.short	(.L_1520 - .L_1519)
	.align		4
.L_1519:
        /*0124*/ 	.word	index@(.nv.constant0._ZN10layer_norm13ln_fwd_kernelINS_13Kernel_traitsI6__halfS2_S2_S2_fjLj8192ELj1ELj1ELj8ELj16ENS_18Kernel_traits_baseILj8192ES2_S2_S2_S2_fjLj256EEEEELb1ELb1ELb0ELb1EEEvNS_9FwdParamsE)
        /*0128*/ 	.short	0x0380
        /*012a*/ 	.short	0x00e8


	//----- nvinfo : EIATTR_SW_WAR
	.align		4
.L_1520:
        /*012c*/ 	.byte	0x04, 0x36
        /*012e*/ 	.short	(.L_1522 - .L_1521)
.L_1521:
        /*0130*/ 	.word	0x00000008
.L_1522:


//--------------------- .nv.info._ZN10layer_norm13ln_fwd_kernelINS_13Kernel_traitsI6__halfS2_S2_S2_fjLj8192ELj1ELj1ELj8ELj16ENS_18Kernel_traits_baseILj8192ES2_S2_S2_S2_fjLj256EEEEELb1ELb1ELb1ELb0EEEvNS_9FwdParamsE --------------------------
	.section	.nv.info._ZN10layer_norm13ln_fwd_kernelINS_13Kernel_traitsI6__halfS2_S2_S2_fjLj8192ELj1ELj1ELj8ELj16ENS_18Kernel_traits_baseILj8192ES2_S2_S2_S2_fjLj256EEEEELb1ELb1ELb1ELb0EEEvNS_9FwdParamsE,"",@"SHT_CUDA_INFO"
	.sectionflags	@""
	.align	4


	//----- nvinfo : EIATTR_CUDA_API_VERSION
	.align		4
        /*0000*/ 	.byte	0x04, 0x37
        /*0002*/ 	.short	(.L_1524 - .L_1523)
.L_1523:
        /*0004*/ 	.word	0x00000082


	//----- nvinfo : EIATTR_KPARAM_INFO
	.align		4
.L_1524:
        /*0008*/ 	.byte	0x04, 0x17
        /*000a*/ 	.short	(.L_1526 - .L_1525)
.L_1525:
        /*000c*/ 	.word	0x00000000
        /*0010*/ 	.short	0x0000
        /*0012*/ 	.short	0x0000
        /*0014*/ 	.byte	0x00, 0xf0, 0xa1, 0x03


	//----- nvinfo : EIATTR_SPARSE_MMA_MASK
	.align		4
.L_1526:
        /*0018*/ 	.byte	0x03, 0x50
        /*001a*/ 	.short	0x0000


	//----- nvinfo : EIATTR_MAXREG_COUNT
	.align		4
        /*001c*/ 	.byte	0x03, 0x1b
        /*001e*/ 	.short	0x00ff


	//----- nvinfo : EIATTR_NUM_BARRIERS
	.align		4
        /*0020*/ 	.byte	0x02, 0x4c
        /*0022*/ 	.byte	0x01
	.zero		1


	//----- nvinfo : EIATTR_MERCURY_ISA_VERSION
	.align		4
        /*0024*/ 	.byte	0x03, 0x5f
        /*0026*/ 	.short	0x0101


	//----- nvinfo : EIATTR_COOP_GROUP_MASK_REGIDS
	.align		4
        /*0028*/ 	.byte	0x04, 0x29
        /*002a*/ 	.short	(.L_1528 - .L_1527)


	//   ....[0]....
.L_1527:
        /*002c*/ 	.word	0xffffffff


	//   ....[1]....
        /*0030*/ 	.word	0xffffffff


	//   ....[2]....
        /*0034*/ 	.word	0xffffffff


	//   ....[3]....
        /*0038*/ 	.word	0xffffffff


	//   ....[4]....
        /*003c*/ 	.word	0xffffffff


	//   ....[5]....
        /*0040*/ 	.word	0xffffffff


	//   ....[6]....
        /*0044*/ 	.word	0xffffffff


	//   ....[7]....
        /*0048*/ 	.word	0xffffffff


	//   ....[8]....
        /*004c*/ 	.word	0xffffffff


	//   ....[9]....
        /*0050*/ 	.word	0xffffffff


	//   ....[10]....
        /*0054*/ 	.word	0xffffffff


	//   ....[11]....
        /*0058*/ 	.word	0xffffffff


	//   ....[12]....
        /*005c*/ 	.word	0xffffffff


	//   ....[13]....
        /*0060*/ 	.word	0xffffffff


	//   ....[14]....
        /*0064*/ 	.word	0xffffffff


	//   ....[15]....
        /*0068*/ 	.word	0xffffffff


	//   ....[16]....
        /*006c*/ 	.word	0xffffffff


	//   ....[17]....
        /*0070*/ 	.word	0xffffffff


	//   ....[18]....
        /*0074*/ 	.word	0xffffffff


	//   ....[19]....
        /*0078*/ 	.word	0xffffffff


	//   ....[20]....
        /*007c*/ 	.word	0xffffffff


	//----- nvinfo : EIATTR_COOP_GROUP_INSTR_OFFSETS
	.align		4
.L_1528:
        /*0080*/ 	.byte	0x04, 0x28
        /*0082*/ 	.short	(.L_1530 - .L_1529)


	//   ....[0]....
.L_1529:
        /*0084*/ 	.word	0x0001c470


	//   ....[1]....
        /*0088*/ 	.word	0x0001c490


	//   ....[2]....
        /*008c*/ 	.word	0x0001c4b0


	//   ....[3]....
        /*0090*/ 	.word	0x0001c4d0


	//   ....[4]....
        /*0094*/ 	.word	0x0001c4f0


	//   ....[5]....
        /*0098*/ 	.word	0x0001c970


	//   ....[6]....
        /*009c*/ 	.word	0x0001c990


	//   ....[7]....
        /*00a0*/ 	.word	0x0001c9b0


	//   ....[8]....
        /*00a4*/ 	.word	0x0001c9d0


	//   ....[9]....
        /*00a8*/ 	.word	0x0001c9f0


	//   ....[10]....
        /*00ac*/ 	.word	0x0001cb70


	//   ....[11]....
        /*00b0*/ 	.word	0x0001cbb0


	//   ....[12]....
        /*00b4*/ 	.word	0x0001cbd0


	//   ....[13]....
        /*00b8*/ 	.word	0x0001ccb0


	//   ....[14]....
        /*00bc*/ 	.word	0x0001ccc0


	//   ....[15]....
        /*00c0*/ 	.word	0x0001ccd0


	//   ....[16]....
        /*00c4*/ 	.word	0x0001cd60


	//   ....[17]....
        /*00c8*/ 	.word	0x0001cdc0


	//   ....[18]....
        /*00cc*/ 	.word	0x0001ce00


	//   ....[19]....
        /*00d0*/ 	.word	0x0001ced0


	//   ....[20]....
        /*00d4*/ 	.word	0x0001cf00


	//----- nvinfo : EIATTR_VRC_CTA_INIT_COUNT
	.align		4
.L_1530:
        /*00d8*/ 	.byte	0x02, 0x4a
	.zero		1
	.zero		1


	//----- nvinfo : EIATTR_EXIT_INSTR_OFFSETS
	.align		4
        /*00dc*/ 	.byte	0x04, 0x1c
        /*00de*/ 	.short	(.L_1532 - .L_1531)


	//   ....[0]....
.L_1531:
        /*00e0*/ 	.word	0x000007b0


	//   ....[1]....
        /*00e4*/ 	.word	0x0001dd30


	//----- nvinfo : EIATTR_MAX_THREADS
	.align		4
.L_1532:
        /*00e8*/ 	.byte	0x04, 0x05
        /*00ea*/ 	.short	(.L_1534 - .L_1533)
.L_1533:
        /*00ec*/ 	.word	0x00000100
        /*00f0*/ 	.word	0x00000001
        /*00f4*/ 	.word	0x00000001


	//----- nvinfo : EIATTR_CRS_STACK_SIZE
	.align		4
.L_1534:
        /*00f8*/ 	.byte	0x04, 0x1e
        /*00fa*/ 	.short	(.L_1536 - .L_1535)
.L_1535:
        /*00fc*/ 	.word	0x00000000


	//----- nvinfo : EIATTR_CBANK_PARAM_SIZE
	.align		4
.L_1536:
        /*0100*/ 	.byte	0x03, 0x19
        /*0102*/ 	.short	0x00e8


	//----- nvinfo : EIATTR_PARAM_CBANK
	.align		4
        /*0104*/ 	.byte	0x04, 0x0a
        /*0106*/ 	.short	(.L_1538 - .L_1537)
	.align		4
.L_1537:
        /*0108*/ 	.word	index@(.nv.constant0._ZN10layer_norm13ln_fwd_kernelINS_13Kernel_traitsI6__halfS2_S2_S2_fjLj8192ELj1ELj1ELj8ELj16ENS_18Kernel_traits_baseILj8192ES2_S2_S2_S2_fjLj256EEEEELb1ELb1ELb1ELb0EEEvNS_9FwdParamsE)
        /*010c*/ 	.short	0x0380
        /*010e*/ 	.short	0x00e8


	//----- nvinfo : EIATTR_SW_WAR
	.align		4
.L_1538:
        /*0110*/ 	.byte	0x04, 0x36
        /*0112*/ 	.short	(.L_1540 - .L_1539)
.L_1539:
        /*0114*/ 	.word	0x00000008
.L_1540:


//--------------------- .nv.info._ZN10layer_norm13ln_fwd_kernelINS_13Kernel_traitsI6__halfS2_S2_S2_fjLj8192ELj1ELj1ELj8ELj16ENS_18Kernel_traits_baseILj8192ES2_S2_S2_S2_fjLj256EEEEELb1ELb1ELb1ELb1EEEvNS_9FwdParamsE --------------------------
	.section	.nv.info._ZN10layer_norm13ln_fwd_kernelINS_13Kernel_traitsI6__halfS2_S2_S2_fjLj8192ELj1ELj1ELj8ELj16ENS_18Kernel_traits_baseILj8192ES2_S2_S2_S2_fjLj256EEEEELb1ELb1ELb1ELb1EEEvNS_9FwdParamsE,"",@"SHT_CUDA_INFO"
	.sectionflags	@""
	.align	4


	//----- nvinfo : EIATTR_CUDA_API_VERSION
	.align		4
        /*0000*/ 	.byte	0x04, 0x37
        /*0002*/ 	.short	(.L_1542 - .L_1541)
.L_1541:
        /*0004*/ 	.word	0x00000082


	//----- nvinfo : EIATTR_KPARAM_INFO
	.align		4
.L_1542:
        /*0008*/ 	.byte	0x04, 0x17
        /*000a*/ 	.short	(.L_1544 - .L_1543)
.L_1543:
        /*000c*/ 	.word	0x00000000
        /*0010*/ 	.short	0x0000
        /*0012*/ 	.short	0x0000
        /*0014*/ 	.byte	0x00, 0xf0, 0xa1, 0x03


	//----- nvinfo : EIATTR_SPARSE_MMA_MASK
	.align		4
.L_1544:
        /*0018*/ 	.byte	0x03, 0x50
        /*001a*/ 	.short	0x0000


	//----- nvinfo : EIATTR_MAXREG_COUNT
	.align		4
        /*001c*/ 	.byte	0x03, 0x1b
        /*001e*/ 	.short	0x00ff


	//----- nvinfo : EIATTR_NUM_BARRIERS
	.align		4
        /*0020*/ 	.byte	0x02, 0x4c
        /*0022*/ 	.byte	0x01
	.zero		1


	//----- nvinfo : EIATTR_MERCURY_ISA_VERSION
	.align		4
        /*0024*/ 	.byte	0x03, 0x5f
        /*0026*/ 	.short	0x0101


	//----- nvinfo : EIATTR_COOP_GROUP_MASK_REGIDS
	.align		4
        /*0028*/ 	.byte	0x04, 0x29
        /*002a*/ 	.short	(.L_1546 - .L_1545)


	//   ....[0]....
.L_1545:
        /*002c*/ 	.word	0xffffffff


	//   ....[1]....
        /*0030*/ 	.word	0xffffffff


	//   ....[2]....
        /*0034*/ 	.word	0xffffffff


	//   ....[3]....
        /*0038*/ 	.word	0xffffffff


	//   ....[4]....
        /*003c*/ 	.word	0xffffffff


	//   ....[5]....
        /*0040*/ 	.word	0xffffffff


	//   ....[6]....
        /*0044*/ 	.word	0xffffffff


	//   ....[7]....
        /*0048*/ 	.word	0xffffffff


	//   ....[8]....
        /*004c*/ 	.word	0xffffffff


	//   ....[9]....
        /*0050*/ 	.word	0xffffffff


	//   ....[10]....
        /*0054*/ 	.word	0xffffffff


	//   ....[11]....
        /*0058*/ 	.word	0xffffffff


	//   ....[12]....
        /*005c*/ 	.word	0xffffffff


	//   ....[13]....
        /*0060*/ 	.word	0xffffffff


	//   ....[14]....
        /*0064*/ 	.word	0xffffffff


	//   ....[15]....
        /*0068*/ 	.word	0xffffffff


	//   ....[16]....
        /*006c*/ 	.word	0xffffffff


	//   ....[17]....
        /*0070*/ 	.word	0xffffffff


	//   ....[18]....
        /*0074*/ 	.word	0xffffffff


	//   ....[19]....
        /*0078*/ 	.word	0xffffffff


	//   ....[20]....
        /*007c*/ 	.word	0xffffffff


	//----- nvinfo : EIATTR_COOP_GROUP_INSTR_OFFSETS
	.align		4
.L_1546:
        /*0080*/ 	.byte	0x04, 0x28
        /*0082*/ 	.short	(.L_1548 - .L_1547)


	//   ....[0]....
.L_1547:
        /*0084*/ 	.word	0x0001b580


	//   ....[1]....
        /*0088*/ 	.word	0x0001b5f0


	//   ....[2]....
        /*008c*/ 	.word	0x0001b610


	//   ....[3]....
        /*0090*/ 	.word	0x0001b630


	//   ....[4]....
        /*0094*/ 	.word	0x0001b650


	//   ....[5]....
        /*0098*/ 	.word	0x0001ba80


	//   ....[6]....
        /*009c*/ 	.word	0x0001baa0


	//   ....[7]....
        /*00a0*/ 	.word	0x0001bac0


	//   ....[8]....
        /*00a4*/ 	.word	0x0001bae0


	//   ....[9]....
        /*00a8*/ 	.word	0x0001bb00


	//   ....[10]....
        /*00ac*/ 	.word	0x0001bc80


	//   ....[11]....
        /*00b0*/ 	.word	0x0001bcc0


	//   ....[12]....
        /*00b4*/ 	.word	0x0001bd10


	//   ....[13]....
        /*00b8*/ 	.word	0x0001bd50


	//   ....[14]....
        /*00bc*/ 	.word	0x0001bdc0


	//   ....[15]....
        /*00c0*/ 	.word	0x0001be00


	//   ....[16]....
        /*00c4*/ 	.word	0x0001be70


	//   ....[17]....
        /*00c8*/ 	.word	0x0001bec0


	//   ....[18]....
        /*00cc*/ 	.word	0x0001bee0


	//   ....[19]....
        /*00d0*/ 	.word	0x0001bfe0


	//   ....[20]....
        /*00d4*/ 	.word	0x0001bff0


	//----- nvinfo : EIATTR_VRC_CTA_INIT_COUNT
	.align		4
.L_1548:
        /*00d8*/ 	.byte	0x02, 0x4a
	.zero		1
	.zero		1


	//----- nvinfo : EIATTR_EXIT_INSTR_OFFSETS
	.align		4
        /*00dc*/ 	.byte	0x04, 0x1c
        /*00de*/ 	.short	(.L_1550 - .L_1549)


	//   ....[0]....
.L_1549:
        /*00e0*/ 	.word	0x00000320


	//   ....[1]....
        /*00e4*/ 	.word	0x0001cd40


	//----- nvinfo : EIATTR_MAX_THREADS
	.align		4
.L_1550:
        /*00e8*/ 	.byte	0x04, 0x05
        /*00ea*/ 	.short	(.L_1552 - .L_1551)
.L_1551:
        /*00ec*/ 	.word	0x00000100
        /*00f0*/ 	.word	0x00000001
        /*00f4*/ 	.word	0x00000001


	//----- nvinfo : EIATTR_CRS_STACK_SIZE
	.align		4
.L_1552:
        /*00f8*/ 	.byte	0x04, 0x1e
        /*00fa*/ 	.short	(.L_1554 - .L_1553)
.L_1553:
        /*00fc*/ 	.word	0x00000000


	//----- nvinfo : EIATTR_CBANK_PARAM_SIZE
	.align		4
.L_1554:
        /*0100*/ 	.byte	0x03, 0x19
        /*0102*/ 	.short	0x00e8


	//----- nvinfo : EIATTR_PARAM_CBANK
	.align		4
        /*0104*/ 	.byte	0x04, 0x0a
        /*0106*/ 	.short	(.L_1556 - .L_1555)
	.align		4
.L_1555:
        /*0108*/ 	.word	index@(.nv.constant0._ZN10layer_norm13ln_fwd_kernelINS_13Kernel_traitsI6__halfS2_S2_S2_fjLj8192ELj1ELj1ELj8ELj16ENS_18Kernel_traits_baseILj8192ES2_S2_S2_S2_fjLj256EEEEELb1ELb1ELb1ELb1EEEvNS_9FwdParamsE)
        /*010c*/ 	.short	0x0380
        /*010e*/ 	.short	0x00e8


	//----- nvinfo : EIATTR_SW_WAR
	.align		4
.L_1556:
        /*0110*/ 	.byte	0x04, 0x36
        /*0112*/ 	.short	(.L_1558 - .L_1557)
.L_1557:
        /*0114*/ 	.word	0x00000008
.L_1558:


//--------------------- .nv.info._ZN10layer_norm13ln_fwd_kernelINS_13Kernel_traitsIf13__nv_bfloat16S2_S2_fjLj8192ELj1ELj1ELj8ELj16ENS_18Kernel_traits_baseILj8192EfS2_S2_S2_fjLj256EEEEELb0ELb0ELb0ELb0EEEvNS_9FwdParamsE --------------------------
	.section	.nv.info._ZN10layer_norm13ln_fwd_kernelINS_13Kernel_traitsIf13__nv_bfloat16S2_S2_fjLj8192ELj1ELj1ELj8ELj16ENS_18Kernel_traits_baseILj8192EfS2_S2_S2_fjLj256EEEEELb0ELb0ELb0ELb0EEEvNS_9FwdParamsE,"",@"SHT_CUDA_INFO"
	.sectionflags	@""
	.align	4


	//----- nvinfo : EIATTR_CUDA_API_VERSION
	.align		4
        /*0000*/ 	.byte	0x04, 0x37
        /*0002*/ 	.short	(.L_1560 - .L_1559)
.L_1559:
        /*0004*/ 	.word	0x00000082


	//----- nvinfo : EIATTR_KPARAM_INFO
	.align		4
.L_1560:
        /*0008*/ 	.byte	0x04, 0x17
        /*000a*/ 	.short	(.L_1562 - .L_1561)
.L_1561:
        /*000c*/ 	.word	0x00000000
        /*0010*/ 	.short	0x0000
        /*0012*/ 	.short	0x0000
        /*0014*/ 	.byte	0x00, 0xf0, 0xa1, 0x03


	//----- nvinfo : EIATTR_SPARSE_MMA_MASK
	.align		4
.L_1562:
        /*0018*/ 	.byte	0x03, 0x50
        /*001a*/ 	.short	0x0000


	//----- nvinfo : EIATTR_MAXREG_COUNT
	.align		4
        /*001c*/ 	.byte	0x03, 0x1b
        /*001e*/ 	.short	0x00ff


	//----- nvinfo : EIATTR_NUM_BARRIERS
	.align		4
        /*0020*/ 	.byte	0x02, 0x4c
        /*0022*/ 	.byte	0x01
	.zero		1


	//----- nvinfo : EIATTR_MERCURY_ISA_VERSION
	.align		4
        /*0024*/ 	.byte	0x03, 0x5f
        /*0026*/ 	.short	0x0101


	//----- nvinfo : EIATTR_COOP_GROUP_MASK_REGIDS
	.align		4
        /*0028*/ 	.byte	0x04, 0x29
        /*002a*/ 	.short	(.L_1564 - .L_1563)


	//   ....[0]....
.L_1563:
        /*002c*/ 	.word	0xffffffff


	//   ....[1]....
        /*0030*/ 	.word	0xffffffff


	//   ....[2]....
        /*0034*/ 	.word	0xffffffff


	//   ....[3]....
        /*0038*/ 	.word	0xffffffff


	//   ....[4]....
        /*003c*/ 	.word	0xffffffff


	//   ....[5]....
        /*0040*/ 	.word	0xffffffff


	//   ....[6]....
        /*0044*/ 	.word	0xffffffff


	//   ....[7]....
        /*0048*/ 	.word	0xffffffff


	//   ....[8]....
        /*004c*/ 	.word	0xffffffff


	//   ....[9]....
        /*0050*/ 	.word	0xffffffff


	//   ....[10]....
        /*0054*/ 	.word	0xffffffff


	//   ....[11]....
        /*0058*/ 	.word	0xffffffff


	//   ....[12]....
        /*005c*/ 	.word	0xffffffff


	//   ....[13]....
        /*0060*/ 	.word	0xffffffff


	//   ....[14]....
        /*0064*/ 	.word	0xffffffff


	//   ....[15]....
        /*0068*/ 	.word	0xffffffff


	//   ....[16]....
        /*006c*/ 	.word	0xffffffff


	//   ....[17]....
        /*0070*/ 	.word	0xffffffff


	//   ....[18]....
        /*0074*/ 	.word	0xffffffff


	//   ....[19]....
        /*0078*/ 	.word	0xffffffff


	//   ....[20]....
        /*007c*/ 	.word	0xffffffff


	//----- nvinfo : EIATTR_COOP_GROUP_INSTR_OFFSETS
	.align		4
.L_1564:
        /*0080*/ 	.byte	0x04, 0x28
        /*0082*/ 	.short	(.L_1566 - .L_1565)


	//   ....[0]....
.L_1565:
        /*0084*/ 	.word	0x00002580


	//   ....[1]....
        /*0088*/ 	.word	0x000025a0


	//   ....[2]....
        /*008c*/ 	.word	0x000025c0


	//   ....[3]....
        /*0090*/ 	.word	0x000025e0


	//   ....[4]....
        /*0094*/ 	.word	0x00002600


	//   ....[5]....
        /*0098*/ 	.word	0x00002a80


	//   ....[6]....
        /*009c*/ 	.word	0x00002aa0


	//   ....[7]....
        /*00a0*/ 	.word	0x00002ac0


	//   ....[8]....
        /*00a4*/ 	.word	0x00002ae0


	//   ....[9]....
        /*00a8*/ 	.word	0x00002b00


	//   ....[10]....
        /*00ac*/ 	.word	0x00002c80


	//   ....[11]....
        /*00b0*/ 	.word	0x00002cc0


	//   ....[12]....
        /*00b4*/ 	.word	0x00002ce0


	//   ....[13]....
        /*00b8*/ 	.word	0x00002d20


	//   ....[14]....
        /*00bc*/ 	.word	0x00002de0


	//   ....[15]....
        /*00c0*/ 	.word	0x00002e10


	//   ....[16]....
        /*00c4*/ 	.word	0x00002e70


	//   ....[17]....
        /*00c8*/ 	.word	0x00002ed0


	//   ....[18]....
        /*00cc*/ 	.word	0x00002ef0


	//   ....[19]....
        /*00d0*/ 	.word	0x00002ff0


	//   ....[20]....
        /*00d4*/ 	.word	0x00003000


	//----- nvinfo : EIATTR_VRC_CTA_INIT_COUNT
	.align		4
.L_1566:
        /*00d8*/ 	.byte	0x02, 0x4a
	.zero		1
	.zero		1


	//----- nvinfo : EIATTR_EXIT_INSTR_OFFSETS
	.align		4
        /*00dc*/ 	.byte	0x04, 0x1c
        /*00de*/ 	.short	(.L_1568 - .L_1567)


	//   ....[0]....
.L_1567:
        /*00e0*/ 	.word	0x00000690


	//   ....[1]....
        /*00e4*/ 	.word	0x000039b0


	//----- nvinfo : EIATTR_MAX_THREADS
	.align		4
.L_1568:
        /*00e8*/ 	.byte	0x04, 0x05
        /*00ea*/ 	.short	(.L_1570 - .L_1569)
.L_1569:
        /*00ec*/ 	.word	0x00000100
        /*00f0*/ 	.word	0x00000001
        /*00f4*/ 	.word	0x00000001


	//----- nvinfo : EIATTR_CRS_STACK_SIZE
	.align		4
.L_1570:
        /*00f8*/ 	.byte	0x04, 0x1e
        /*00fa*/ 	.short	(.L_1572 - .L_1571)
.L_1571:
        /*00fc*/ 	.word	0x00000000


	//----- nvinfo : EIATTR_CBANK_PARAM_SIZE
	.align		4
.L_1572:
        /*0100*/ 	.byte	0x03, 0x19
        /*0102*/ 	.short	0x00e8


	//----- nvinfo : EIATTR_PARAM_CBANK
	.align		4
        /*0104*/ 	.byte	0x04, 0x0a
        /*0106*/ 	.short	(.L_1574 - .L_1573)
	.align		4
.L_1573:
        /*0108*/ 	.word	index@(.nv.constant0._ZN10layer_norm13ln_fwd_kernelINS_13Kernel_traitsIf13__nv_bfloat16S2_S2_fjLj8192ELj1ELj1ELj8ELj16ENS_18Kernel_traits_baseILj8192EfS2_S2_S2_fjLj256EEEEELb0ELb0ELb0ELb0EEEvNS_9FwdParamsE)
        /*010c*/ 	.short	0x0380
        /*010e*/ 	.short	0x00e8


	//----- nvinfo : EIATTR_SW_WAR
	.align		4
.L_1574:
        /*0110*/ 	.byte	0x04, 0x36
        /*0112*/ 	.short	(.L_1576 - .L_1575)
.L_1575:
        /*0114*/ 	.word	0x00000008
.L_1576:


//--------------------- .nv.info._ZN10layer_norm13ln_fwd_kernelINS_13Kernel_traitsIf13__nv_bfloat16S2_S2_fjLj8192ELj1ELj1ELj8ELj16ENS_18Kernel_traits_baseILj8192EfS2_S2_S2_fjLj256EEEEELb0ELb0ELb0ELb1EEEvNS_9FwdParamsE --------------------------
	.section	.nv.info._ZN10layer_norm13ln_fwd_kernelINS_13Kernel_traitsIf13__nv_bfloat16S2_S2_fjLj8192ELj1ELj1ELj8ELj16ENS_18Kernel_traits_baseILj8192EfS2_S2_S2_fjLj256EEEEELb0ELb0ELb0ELb1EEEvNS_9FwdParamsE,"",@"SHT_CUDA_INFO"
	.sectionflags	@""
	.align	4


	//----- nvinfo : EIATTR_CUDA_API_VERSION
	.align		4
        /*0000*/ 	.byte	0x04, 0x37
        /*0002*/ 	.short	(.L_1578 - .L_1577)
.L_1577:
        /*0004*/ 	.word	0x00000082


	//----- nvinfo : EIATTR_KPARAM_INFO
	.align		4
.L_1578:
        /*0008*/ 	.byte	0x04, 0x17
        /*000a*/ 	.short	(.L_1580 - .L_1579)
.L_1579:
        /*000c*/ 	.word	0x00000000
        /*0010*/ 	.short	0x0000
        /*0012*/ 	.short	0x0000
        /*0014*/ 	.byte	0x00, 0xf0, 0xa1, 0x03


	//----- nvinfo : EIATTR_SPARSE_MMA_MASK
	.align		4
.L_1580:
        /*0018*/ 	.byte	0x03, 0x50
        /*001a*/ 	.short	0x0000


	//----- nvinfo : EIATTR_MAXREG_COUNT
	.align		4
        /*001c*/ 	.byte	0x03, 0x1b
        /*001e*/ 	.short	0x00ff


	//----- nvinfo : EIATTR_NUM_BARRIERS
	.align		4
        /*0020*/ 	.byte	0x02, 0x4c
        /*0022*/ 	.byte	0x01
	.zero		1


	//----- nvinfo : EIATTR_MERCURY_ISA_VERSION
	.align		4
        /*0024*/ 	.byte	0x03, 0x5f
        /*0026*/ 	.short	0x0101


	//----- nvinfo : EIATTR_COOP_GROUP_MASK_REGIDS
	.align		4
        /*0028*/ 	.byte	0x04, 0x29
        /*002a*/ 	.short	(.L_1582 - .L_1581)


	//   ....[0]....
.L_1581:
        /*002c*/ 	.word	0xffffffff


	//   ....[1]....
        /*0030*/ 	.word	0xffffffff


	//   ....[2]....
        /*0034*/ 	.word	0xffffffff


	//   ....[3]....
        /*0038*/ 	.word	0xffffffff


	//   ....[4]....
        /*003c*/ 	.word	0xffffffff


	//   ....[5]....
        /*0040*/ 	.word	0xffffffff


	//   ....[6]....
        /*0044*/ 	.word	0xffffffff


	//   ....[7]....
        /*0048*/ 	.word	0xffffffff


	//   ....[8]....
        /*004c*/ 	.word	0xffffffff


	//   ....[9]....
        /*0050*/ 	.word	0xffffffff


	//   ....[10]....
        /*0054*/ 	.word	0xffffffff


	//   ....[11]....
        /*0058*/ 	.word	0xffffffff


	//   ....[12]....
        /*005c*/ 	.word	0xffffffff


	//   ....[13]....
        /*0060*/ 	.word	0xffffffff


	//   ....[14]....
        /*0064*/ 	.word	0xffffffff


	//   ....[15]....
        /*0068*/ 	.word	0xffffffff


	//   ....[16]....
        /*006c*/ 	.word	0xffffffff


	//   ....[17]....
        /*0070*/ 	.word	0xffffffff


	//   ....[18]....
        /*0074*/ 	.word	0xffffffff


	//   ....[19]....
        /*0078*/ 	.word	0xffffffff


	//   ....[20]....
        /*007c*/ 	.word	0xffffffff


	//----- nvinfo : EIATTR_COOP_GROUP_INSTR_OFFSETS
	.align		4
.L_1582:
        /*0080*/ 	.byte	0x04, 0x28
        /*0082*/ 	.short	(.L_1584 - .L_1583)


	//   ....[0]....
.L_1583:
        /*0084*/ 	.word	0x00001f10


	//   ....[1]....
        /*0088*/ 	.word	0x00001f30


	//   ....[2]....
        /*008c*/ 	.word	0x00001f50


	//   ....[3]....
        /*0090*/ 	.word	0x00001f70


	//   ....[4]....
        /*0094*/ 	.word	0x00001f90


	//   ....[5]....
        /*0098*/ 	.word	0x000023c0


	//   ....[6]....
        /*009c*/ 	.word	0x000023e0


	//   ....[7]....
        /*00a0*/ 	.word	0x00002400


	//   ....[8]....
        /*00a4*/ 	.word	0x00002430


	//   ....[9]....
        /*00a8*/ 	.word	0x00002470


	//   ....[10]....
        /*00ac*/ 	.word	0x000025f0


	//   ....[11]....
        /*00b0*/ 	.word	0x00002680


	//   ....[12]....
        /*00b4*/ 	.word	0x000026a0


	//   ....[13]....
        /*00b8*/ 	.word	0x000026f0


	//   ....[14]....
        /*00bc*/ 	.word	0x00002740


	//   ....[15]....
        /*00c0*/ 	.word	0x000027c0


	//   ....[16]....
        /*00c4*/ 	.word	0x000027f0


	//   ....[17]....
        /*00c8*/ 	.word	0x00002840


	//   ....[18]....
        /*00cc*/ 	.word	0x00002890


	//   ....[19]....
        /*00d0*/ 	.word	0x00002940


	//   ....[20]....
        /*00d4*/ 	.word	0x00002970


	//----- nvinfo : EIATTR_VRC_CTA_INIT_COUNT
	.align		4
.L_1584:
        /*00d8*/ 	.byte	0x02, 0x4a
	.zero		1
	.zero		1


	//----- nvinfo : EIATTR_EXIT_INSTR_OFFSETS
	.align		4
        /*00dc*/ 	.byte	0x04, 0x1c
        /*00de*/ 	.short	(.L_1586 - .L_1585)


	//   ....[0]....
.L_1585:
        /*00e0*/ 	.word	0x000003f0


	//   ....[1]....
        /*00e4*/ 	.word	0x00003200


	//----- nvinfo : EIATTR_MAX_THREADS
	.align		4
.L_1586:
        /*00e8*/ 	.byte	0x04, 0x05
        /*00ea*/ 	.short	(.L_1588 - .L_1587)
.L_1587:
        /*00ec*/ 	.word	0x00000100
        /*00f0*/ 	.word	0x00000001
        /*00f4*/ 	.word	0x00000001


	//----- nvinfo : EIATTR_CRS_STACK_SIZE
	.align		4
.L_1588:
        /*00f8*/ 	.byte	0x04, 0x1e
        /*00fa*/ 	.short	(.L_1590 - .L_1589)
.L_1589:
        /*00fc*/ 	.word	0x00000000


	//----- nvinfo : EIATTR_CBANK_PARAM_SIZE
	.align		4
.L_1590:
        /*0100*/ 	.byte	0x03, 0x19
        /*0102*/ 	.short	0x00e8


	//----- nvinfo : EIATTR_PARAM_CBANK
	.align		4
        /*0104*/ 	.byte	0x04, 0x0a
        /*0106*/ 	.short	(.L_1592 - .L_1591)
	.align		4
.L_1591:
        /*0108*/ 	.word	index@(.nv.constant0._ZN10layer_norm13ln_fwd_kernelINS_13Kernel_traitsIf13__nv_bfloat16S2_S2_fjLj8192ELj1ELj1ELj8ELj16ENS_18Kernel_traits_baseILj8192EfS2_S2_S2_fjLj256EEEEELb0ELb0ELb0ELb1EEEvNS_9FwdParamsE)
        /*010c*/ 	.short	0x0380
        /*010e*/ 	.short	0x00e8


	//----- nvinfo : EIATTR_SW_WAR
	.align		4
.L_1592:
        /*0110*/ 	.byte	0x04, 0x36
        /*0112*/ 	.short	(.L_1594 - .L_1593)
.L_1593:
        /*0114*/ 	.word	0x00000008
.L_1594:


//--------------------- .nv.info._ZN10layer_norm13ln_fwd_kernelINS_13Kernel_traitsIf13__nv_bfloat16S2_S2_fjLj8192ELj1ELj1ELj8ELj16ENS_18Kernel_traits_baseILj8192EfS2_S2_S2_fjLj256EEEEELb0ELb0ELb1ELb0EEEvNS_9FwdParamsE --------------------------
	.section	.nv.info._ZN10layer_norm13ln_fwd_kernelINS_13Kernel_traitsIf13__nv_bfloat16S2_S2_fjLj8192ELj1ELj1ELj8ELj16ENS_18Kernel_traits_baseILj8192EfS2_S2_S2_fjLj256EEEEELb0ELb0ELb1ELb0EEEvNS_9FwdParamsE,"",@"SHT_CUDA_INFO"
	.sectionflags	@""
	.align	4


	//----- nvinfo : EIATTR_CUDA_API_VERSION
	.align		4
        /*0000*/ 	.byte	0x04, 0x37
        /*0002*/ 	.short	(.L_1596 - .L_1595)
.L_1595:
        /*0004*/ 	.word	0x00000082


	//----- nvinfo : EIATTR_KPARAM_INFO
	.align		4
.L_1596:
        /*0008*/ 	.byte	0x04, 0x17
        /*000a*/ 	.short	(.L_1598 - .L_1597)
.L_1597:
        /*000c*/ 	.word	0x00000000
        /*0010*/ 	.short	0x0000
        /*0012*/ 	.short	0x0000
        /*0014*/ 	.byte	0x00, 0xf0, 0xa1, 0x03


	//----- nvinfo : EIATTR_SPARSE_MMA_MASK
	.align		4
.L_1598:
        /*0018*/ 	.byte	0x03, 0x50
        /*001a*/ 	.short	0x0000


	//----- nvinfo : EIATTR_MAXREG_COUNT
	.align		4
        /*001c*/ 	.byte	0x03, 0x1b
        /*001e*/ 	.short	0x00ff


	//----- nvinfo : EIATTR_NUM_BARRIERS
	.align		4
        /*0020*/ 	.byte	0x02, 0x4c
        /*0022*/ 	.byte	0x01
	.zero		1


	//----- nvinfo : EIATTR_MERCURY_ISA_VERSION
	.align		4
        /*0024*/ 	.byte	0x03, 0x5f
        /*0026*/ 	.short	0x0101


	//----- nvinfo : EIATTR_COOP_GROUP_MASK_REGIDS
	.align		4
        /*0028*/ 	.byte	0x04, 0x29
        /*002a*/ 	.short	(.L_1600 - .L_1599)


	//   ....[0]....
.L_1599:
        /*002c*/ 	.word	0xffffffff


	//   ....[1]....
        /*0030*/ 	.word	0xffffffff


	//   ....[2]....
        /*0034*/ 	.word	0xffffffff


	//   ....[3]....
        /*0038*/ 	.word	0xffffffff


	//   ....[4]....
        /*003c*/ 	.word	0xffffffff


	//   ....[5]....
        /*0040*/ 	.word	0xffffffff


	//   ....[6]....
        /*0044*/ 	.word	0xffffffff


	//   ....[7]....
        /*0048*/ 	.word	0xffffffff


	//   ....[8]....
        /*004c*/ 	.word	0xffffffff


	//   ....[9]....
        /*0050*/ 	.word	0xffffffff


	//   ....[10]....
        /*0054*/ 	.word	0xffffffff


	//   ....[11]....
        /*0058*/ 	.word	0xffffffff


	//   ....[12]....
        /*005c*/ 	.word	0xffffffff


	//   ....[13]....
        /*0060*/ 	.word	0xffffffff


	//   ....[14]....
        /*0064*/ 	.word	0xffffffff


	//   ....[15]....
        /*0068*/ 	.word	0xffffffff


	//   ....[16]....
        /*006c*/ 	.word	0xffffffff


	//   ....[17]....
        /*0070*/ 	.word	0xffffffff


	//   ....[18]....
        /*0074*/ 	.word	0xffffffff


	//   ....[19]....
        /*0078*/ 	.word	0xffffffff


	//   ....[20]....
        /*007c*/ 	.word	0xffffffff


	//----- nvinfo : EIATTR_COOP_GROUP_INSTR_OFFSETS
	.align		4
.L_1600:
        /*0080*/ 	.byte	0x04, 0x28
        /*0082*/ 	.short	(.L_1602 - .L_1601)


	//   ....[0]....
.L_1601:
        /*0084*/ 	.word	0x000029c0


	//   ....[1]....
        /*0088*/ 	.word	0x000029e0


	//   ....[2]....
        /*008c*/ 	.word	0x00002a00


	//   ....[3]....
        /*0090*/ 	.word	0x00002a20


	//   ....[4]....
        /*0094*/ 	.word	0x00002a40


	//   ....[5]....
        /*0098*/ 	.word	0x00002e80


	//   ....[6]....
        /*009c*/ 	.word	0x00002ea0


	//   ....[7]....
        /*00a0*/ 	.word	0x00002ec0


	//   ....[8]....
        /*00a4*/ 	.word	0x00002ee0


	//   ....[9]....
        /*00a8*/ 	.word	0x00002f10


	//   ....[10]....
        /*00ac*/ 	.word	0x000030a0


	//   ....[11]....
        /*00b0*/ 	.word	0x000030e0


	//   ....[12]....
        /*00b4*/ 	.word	0x00003100


	//   ....[13]....
        /*00b8*/ 	.word	0x00003140


	//   ....[14]....
        /*00bc*/ 	.word	0x00003200


	//   ....[15]....
        /*00c0*/ 	.word	0x00003230


	//   ....[16]....
        /*00c4*/ 	.word	0x00003250


	//   ....[17]....
        /*00c8*/ 	.word	0x000032e0


	//   ....[18]....
        /*00cc*/ 	.word	0x00003350


	//   ....[19]....
        /*00d0*/ 	.word	0x000033f0


	//   ....[20]....
        /*00d4*/ 	.word	0x00003420


	//----- nvinfo : EIATTR_VRC_CTA_INIT_COUNT
	.align		4
.L_1602:
        /*00d8*/ 	.byte	0x02, 0x4a
	.zero		1
	.zero		1


	//----- nvinfo : EIATTR_EXIT_INSTR_OFFSETS
	.align		4
        /*00dc*/ 	.byte	0x04, 0x1c
        /*00de*/ 	.short	(.L_1604 - .L_1603)


	//   ....[0]....
.L_1603:
        /*00e0*/ 	.word	0x00000650


	//   ....[1]....
        /*00e4*/ 	.word	0x00003e50


	//----- nvinfo : EIATTR_MAX_THREADS
	.align		4
.L_1604:
        /*00e8*/ 	.byte	0x04, 0x05
        /*00ea*/ 	.short	(.L_1606 - .L_1605)
.L_1605:
        /*00ec*/ 	.word	0x00000100
        /*00f0*/ 	.word	0x00000001
        /*00f4*/ 	.word	0x00000001


	//----- nvinfo : EIATTR_CRS_STACK_SIZE
	.align		4
.L_1606:
        /*00f8*/ 	.byte	0x04, 0x1e
        /*00fa*/ 	.short	(.L_1608 - .L_1607)
.L_1607:
        /*00fc*/ 	.word	0x00000000


	//----- nvinfo : EIATTR_CBANK_PARAM_SIZE
	.align		4
.L_1608:
        /*0100*/ 	.byte	0x03, 0x19
        /*0102*/ 	.short	0x00e8


	//----- nvinfo : EIATTR_PARAM_CBANK
	.align		4
        /*0104*/ 	.byte	0x04, 0x0a
        /*0106*/ 	.short	(.L_1610 - .L_1609)
	.align		4
.L_1609:
        /*0108*/ 	.word	index@(.nv.constant0._ZN10layer_norm13ln_fwd_kernelINS_13Kernel_traitsIf13__nv_bfloat16S2_S2_fjLj8192ELj1ELj1ELj8ELj16ENS_18Kernel_traits_baseILj8192EfS2_S2_S2_fjLj256EEEEELb0ELb0ELb1ELb0EEEvNS_9FwdParamsE)
        /*010c*/ 	.short	0x0380
        /*010e*/ 	.short	0x00e8


	//----- nvinfo : EIATTR_SW_WAR
	.align		4
.L_1610:
        /*0110*/ 	.byte	0x04, 0x36
        /*0112*/ 	.short	(.L_1612 - .L_1611)
.L_1611:
        /*0114*/ 	.word	0x00000008
.L_1612:


//--------------------- .nv.info._ZN10layer_norm13ln_fwd_kernelINS_13Kernel_traitsIf13__nv_bfloat16S2_S2_fjLj8192ELj1ELj1ELj8ELj16ENS_18Kernel_traits_baseILj8192EfS2_S2_S2_fjLj256EEEEELb0ELb0ELb1ELb1EEEvNS_9FwdParamsE --------------------------
	.section	.nv.info._ZN10layer_norm13ln_fwd_kernelINS_13Kernel_traitsIf13__nv_bfloat16S2_S2_fjLj8192ELj1ELj1ELj8ELj16ENS_18Kernel_traits_baseILj8192EfS2_S2_S2_fjLj256EEEEELb0ELb0ELb1ELb1EEEvNS_9FwdParamsE,"",@"SHT_CUDA_INFO"
	.sectionflags	@""
	.align	4


	//----- nvinfo : EIATTR_CUDA_API_VERSION
	.align		4
        /*0000*/ 	.byte	0x04, 0x37
        /*0002*/ 	.short	(.L_1614 - .L_1613)
.L_1613:
        /*0004*/ 	.word	0x00000082


	//----- nvinfo : EIATTR_KPARAM_INFO
	.align		4
.L_1614:
        /*0008*/ 	.byte	0x04, 0x17
        /*000a*/ 	.short	(.L_1616 - .L_1615)
.L_1615:
        /*000c*/ 	.word	0x00000000
        /*0010*/ 	.short	0x0000
        /*0012*/ 	.short	0x0000
        /*0014*/ 	.byte	0x00, 0xf0, 0xa1, 0x03


	//----- nvinfo : EIATTR_SPARSE_MMA_MASK
	.align		4
.L_1616:
        /*0018*/ 	.byte	0x03, 0x50
        /*001a*/ 	.short	0x0000


	//----- nvinfo : EIATTR_MAXREG_COUNT
	.align		4
        /*001c*/ 	.byte	0x03, 0x1b
        /*001e*/ 	.short	0x00ff


	//----- nvinfo : EIATTR_NUM_BARRIERS
	.align		4
        /*0020*/ 	.byte	0x02, 0x4c
        /*0022*/ 	.byte	0x01
	.zero		1


	//----- nvinfo : EIATTR_MERCURY_ISA_VERSION
	.align		4
        /*0024*/ 	.byte	0x03, 0x5f
        /*0026*/ 	.short	0x0101


	//----- nvinfo : EIATTR_COOP_GROUP_MASK_REGIDS
	.align		4
        /*0028*/ 	.byte	0x04, 0x29
        /*002a*/ 	.short	(.L_1618 - .L_1617)


	//   ....[0]....
.L_1617:
        /*002c*/ 	.word	0xffffffff


	//   ....[1]....
        /*0030*/ 	.word	0xffffffff


	//   ....[2]....
        /*0034*/ 	.word	0xffffffff


	//   ....[3]....
        /*0038*/ 	.word	0xffffffff


	//   ....[4]....
        /*003c*/ 	.word	0xffffffff


	//   ....[5]....
        /*0040*/ 	.word	0xffffffff


	//   ....[6]....
        /*0044*/ 	.word	0xffffffff


	//   ....[7]....
        /*0048*/ 	.word	0xffffffff


	//   ....[8]....
        /*004c*/ 	.word	0xffffffff


	//   ....[9]....
        /*0050*/ 	.word	0xffffffff


	//   ....[10]....
        /*0054*/ 	.word	0xffffffff


	//   ....[11]....
        /*0058*/ 	.word	0xffffffff


	//   ....[12]....
        /*005c*/ 	.word	0xffffffff


	//   ....[13]....
        /*0060*/ 	.word	0xffffffff


	//   ....[14]....
        /*0064*/ 	.word	0xffffffff


	//   ....[15]....
        /*0068*/ 	.word	0xffffffff


	//   ....[16]....
        /*006c*/ 	.word	0xffffffff


	//   ....[17]....
        /*0070*/ 	.word	0xffffffff


	//   ....[18]....
        /*0074*/ 	.word	0xffffffff


	//   ....[19]....
        /*0078*/ 	.word	0xffffffff


	//   ....[20]....
        /*007c*/ 	.word	0xffffffff


	//----- nvinfo : EIATTR_COOP_GROUP_INSTR_OFFSETS
	.align		4
.L_1618:
        /*0080*/ 	.byte	0x04, 0x28
        /*0082*/ 	.short	(.L_1620 - .L_1619)


	//   ....[0]....
.L_1619:
        /*0084*/ 	.word	0x00002430


	//   ....[1]....
        /*0088*/ 	.word	0x00002450


	//   ....[2]....
        /*008c*/ 	.word	0x00002470


	//   ....[3]....
        /*0090*/ 	.word	0x00002490


	//   ....[4]....
        /*0094*/ 	.word	0x000024b0


	//   ....[5]....
        /*0098*/ 	.word	0x000028e0


	//   ....[6]....
        /*009c*/ 	.word	0x00002910


	//   ....[7]....
        /*00a0*/ 	.word	0x00002940


	//   ....[8]....
        /*00a4*/ 	.word	0x00002980


	//   ....[9]....
        /*00a8*/ 	.word	0x000029c0


	//   ....[10]....
        /*00ac*/ 	.word	0x000029f0


	//   ....[11]....
        /*00b0*/ 	.word	0x00002a60


	//   ....[12]....
        /*00b4*/ 	.word	0x00002a90


	//   ....[13]....
        /*00b8*/ 	.word	0x00002aa0


	//   ....[14]....
        /*00bc*/ 	.word	0x00002b50


	//   ....[15]....
        /*00c0*/ 	.word	0x00002b80


	//   ....[16]....
        /*00c4*/ 	.word	0x00002ba0


	//   ....[17]....
        /*00c8*/ 	.word	0x00002c40


	//   ....[18]....
        /*00cc*/ 	.word	0x00002c90


	//   ....[19]....
        /*00d0*/ 	.word	0x00002d30


	//   ....[20]....
        /*00d4*/ 	.word	0x00002d60


	//----- nvinfo : EIATTR_VRC_CTA_INIT_COUNT
	.align		4
.L_1620:
        /*00d8*/ 	.byte	0x02, 0x4a
	.zero		1
	.zero		1


	//----- nvinfo : EIATTR_EXIT_INSTR_OFFSETS
	.align		4
        /*00dc*/ 	.byte	0x04, 0x1c
        /*00de*/ 	.short	(.L_1622 - .L_1621)


	//   ....[0]....
.L_1621:
        /*00e0*/ 	.word	0x000003b0


	//   ....[1]....
        /*00e4*/ 	.word	0x000036b0


	//----- nvinfo : EIATTR_MAX_THREADS
	.align		4
.L_1622:
        /*00e8*/ 	.byte	0x04, 0x05
        /*00ea*/ 	.short	(.L_1624 - .L_1623)
.L_1623:
        /*00ec*/ 	.word	0x00000100
        /*00f0*/ 	.word	0x00000001
        /*00f4*/ 	.word	0x00000001


	//----- nvinfo : EIATTR_CBANK_PARAM_SIZE
	.align		4
.L_1624:
        /*00f8*/ 	.byte	0x03, 0x19
        /*00fa*/ 	.short	0x00e8


	//----- nvinfo : EIATTR_PARAM_CBANK
	.align		4
        /*00fc*/ 	.byte	0x04, 0x0a
        /*00fe*/ 	.short	(.L_1626 - .L_1625)
	.align		4
.L_1625:
        /*0100*/ 	.word	index@(.nv.constant0._ZN10layer_norm13ln_fwd_kernelINS_13Kernel_traitsIf13__nv_bfloat16S2_S2_fjLj8192ELj1ELj1ELj8ELj16ENS_18Kernel_traits_baseILj8192EfS2_S2_S2_fjLj256EEEEELb0ELb0ELb1ELb1EEEvNS_9FwdParamsE)
        /*0104*/ 	.short	0x0380
        /*0106*/ 	.short	0x00e8


	//----- nvinfo : EIATTR_SW_WAR
	.align		4
.L_1626:
        /*0108*/ 	.byte	0x04, 0x36
        /*010a*/ 	.short	(.L_1628 - .L_1627)
.L_1627:
        /*010c*/ 	.word	0x00000008
.L_1628:


//--------------------- .nv.info._ZN10layer_norm13ln_fwd_kernelINS_13Kernel_traitsIf13__nv_bfloat16S2_S2_fjLj8192ELj1ELj1ELj8ELj16ENS_18Kernel_traits_baseILj8192EfS2_S2_S2_fjLj256EEEEELb0ELb1ELb0ELb0EEEvNS_9FwdParamsE --------------------------
	.section	.nv.info._ZN10layer_norm13ln_fwd_kernelINS_13Kernel_traitsIf13__nv_bfloat16S2_S2_fjLj8192ELj1ELj1ELj8ELj16ENS_18Kernel_traits_baseILj8192EfS2_S2_S2_fjLj256EEEEELb0ELb1ELb0ELb0EEEvNS_9FwdParamsE,"",@"SHT_CUDA_INFO"
	.sectionflags	@""
	.align	4


	//----- nvinfo : EIATTR_CUDA_API_VERSION
	.align		4
        /*0000*/ 	.byte	0x04, 0x37
        /*0002*/ 	.short	(.L_1630 - .L_1629)
.L_1629:
        /*0004*/ 	.word	0x00000082


	//----- nvinfo : EIATTR_KPARAM_INFO
	.align		4
.L_1630:
        /*0008*/ 	.byte	0x04, 0x17
        /*000a*/ 	.short	(.L_1632 - .L_1631)
.L_1631:
        /*000c*/ 	.word	0x00000000
        /*0010*/ 	.short	0x0000
        /*0012*/ 	.short	0x0000
        /*0014*/ 	.byte	0x00, 0xf0, 0xa1, 0x03


	//----- nvinfo : EIATTR_SPARSE_MMA_MASK
	.align		4
.L_1632:
        /*0018*/ 	.byte	0x03, 0x50
        /*001a*/ 	.short	0x0000


	//----- nvinfo : EIATTR_MAXREG_COUNT
	.align		4
        /*001c*/ 	.byte	0x03, 0x1b
        /*001e*/ 	.short	0x00ff


	//----- nvinfo : EIATTR_NUM_BARRIERS
	.align		4
        /*0020*/ 	.byte	0x02, 0x4c
        /*0022*/ 	.byte	0x01
	.zero		1


	//----- nvinfo : EIATTR_MERCURY_ISA_VERSION
	.align		4
        /*0024*/ 	.byte	0x03, 0x5f
        /*0026*/ 	.short	0x0101


	//----- nvinfo : EIATTR_COOP_GROUP_MASK_REGIDS
	.align		4
        /*0028*/ 	.byte	0x04, 0x29
        /*002a*/ 	.short	(.L_1634 - .L_1633)


	//   ....[0]....
.L_1633:
        /*002c*/ 	.word	0xffffffff


	//   ....[1]....
        /*0030*/ 	.word	0xffffffff


	//   ....[2]....
        /*0034*/ 	.word	0xffffffff


	//   ....[3]....
        /*0038*/ 	.word	0xffffffff


	//   ....[4]....
        /*003c*/ 	.word	0xffffffff


	//   ....[5]....
        /*0040*/ 	.word	0xffffffff


	//   ....[6]....
        /*0044*/ 	.word	0xffffffff


	//   ....[7]....
        /*0048*/ 	.word	0xffffffff


	//   ....[8]....
        /*004c*/ 	.word	0xffffffff


	//   ....[9]....
        /*0050*/ 	.word	0xffffffff


	//   ....[10]....
        /*0054*/ 	.word	0xffffffff


	//   ....[11]....
        /*0058*/ 	.word	0xffffffff


	//   ....[12]....
        /*005c*/ 	.word	0xffffffff


	//   ....[13]....
        /*0060*/ 	.word	0xffffffff


	//   ....[14]....
        /*0064*/ 	.word	0xffffffff


	//   ....[15]....
        /*0068*/ 	.word	0xffffffff


	//   ....[16]....
        /*006c*/ 	.word	0xffffffff


	//   ....[17]....
        /*0070*/ 	.word	0xffffffff


	//   ....[18]....
        /*0074*/ 	.word	0xffffffff


	//   ....[19]....
        /*0078*/ 	.word	0xffffffff


	//   ....[20]....
        /*007c*/ 	.word	0xffffffff


	//----- nvinfo : EIATTR_COOP_GROUP_INSTR_OFFSETS
	.align		4
.L_1634:
        /*0080*/ 	.byte	0x04, 0x28
        /*0082*/ 	.short	(.L_1636 - .L_1635)


	//   ....[0]....
.L_1635:
        /*0084*/ 	.word	0x00002450


	//   ....[1]....
        /*0088*/ 	.word	0x00002470


	//   ....[2]....
        /*008c*/ 	.word	0x00002490


	//   ....[3]....
        /*0090*/ 	.word	0x000024b0


	//   ....[4]....
        /*0094*/ 	.word	0x000024d0


	//   ....[5]....
        /*0098*/ 	.word	0x00002950


	//   ....[6]....
        /*009c*/ 	.word	0x00002970


	//   ....[7]....
        /*00a0*/ 	.word	0x00002990


	//   ....[8]....
        /*00a4*/ 	.word	0x000029b0


	//   ....[9]....
        /*00a8*/ 	.word	0x000029d0


	//   ....[10]....
        /*00ac*/ 	.word	0x00002b50


	//   ....[11]....
        /*00b0*/ 	.word	0x00002b90


	//   ....[12]....
        /*00b4*/ 	.word	0x00002ba0


	//   ....[13]....
        /*00b8*/ 	.word	0x00002be0


	//   ....[14]....
        /*00bc*/ 	.word	0x00002cb0


	//   ....[15]....
        /*00c0*/ 	.word	0x00002ce0


	//   ....[16]....
        /*00c4*/ 	.word	0x00002d00


	//   ....[17]....
        /*00c8*/ 	.word	0x00002da0


	//   ....[18]....
        /*00cc*/ 	.word	0x00002df0


	//   ....[19]....
        /*00d0*/ 	.word	0x00002e90


	//   ....[20]....
        /*00d4*/ 	.word	0x00002ec0


	//----- nvinfo : EIATTR_VRC_CTA_INIT_COUNT
	.align		4
.L_1636:
        /*00d8*/ 	.byte	0x02, 0x4a
	.zero		1
	.zero		1


	//----- nvinfo : EIATTR_EXIT_INSTR_OFFSETS
	.align		4
        /*00dc*/ 	.byte	0x04, 0x1c
        /*00de*/ 	.short	(.L_1638 - .L_1637)


	//   ....[0]....
.L_1637:
        /*00e0*/ 	.word	0x00000840


	//   ....[1]....
        /*00e4*/ 	.word	0x00003870


	//----- nvinfo : EIATTR_MAX_THREADS
	.align		4
.L_1638:
        /*00e8*/ 	.byte	0x04, 0x05
        /*00ea*/ 	.short	(.L_1640 - .L_1639)
.L_1639:
        /*00ec*/ 	.word	0x00000100
        /*00f0*/ 	.word	0x00000001
        /*00f4*/ 	.word	0x00000001


	//----- nvinfo : EIATTR_CRS_STACK_SIZE
	.align		4
.L_1640:
        /*00f8*/ 	.byte	0x04, 0x1e
        /*00fa*/ 	.short	(.L_1642 - .L_1641)
.L_1641:
        /*00fc*/ 	.word	0x00000000


	//----- nvinfo : EIATTR_CBANK_PARAM_SIZE
	.align		4
.L_1642:
        /*0100*/ 	.byte	0x03, 0x19
        /*0102*/ 	.short	0x00e8


	//----- nvinfo : EIATTR_PARAM_CBANK
	.align		4
        /*0104*/ 	.byte	0x04, 0x0a
        /*0106*/ 	.short	(.L_1644 - .L_1643)
	.align		4
.L_1643:
        /*0108*/ 	.word	index@(.nv.constant0._ZN10layer_norm13ln_fwd_kernelINS_13Kernel_traitsIf13__nv_bfloat16S2_S2_fjLj8192ELj1ELj1ELj8ELj16ENS_18Kernel_traits_baseILj8192EfS2_S2_S2_fjLj256EEEEELb0ELb1ELb0ELb0EEEvNS_9FwdParamsE)
        /*010c*/ 	.short	0x0380
        /*010e*/ 	.short	0x00e8


	//----- nvinfo : EIATTR_SW_WAR
	.align		4
.L_1644:
        /*0110*/ 	.byte	0x04, 0x36
        /*0112*/ 	.short	(.L_1646 - .L_1645)
.L_1645:
        /*0114*/ 	.word	0x00000008
.L_1646:


//--------------------- .nv.info._ZN10layer_norm13ln_fwd_kernelINS_13Kernel_traitsIf13__nv_bfloat16S2_S2_fjLj8192ELj1ELj1ELj8ELj16ENS_18Kernel_traits_baseILj8192EfS2_S2_S2_fjLj256EEEEELb0ELb1ELb0ELb1EEEvNS_9FwdParamsE --------------------------
	.section	.nv.info._ZN10layer_norm13ln_fwd_kernelINS_13Kernel_traitsIf13__nv_bfloat16S2_S2_fjLj8192ELj1ELj1ELj8ELj16ENS_18Kernel_traits_baseILj8192EfS2_S2_S2_fjLj256EEEEELb0ELb1ELb0ELb1EEEvNS_9FwdParamsE,"",@"SHT_CUDA_INFO"
	.sectionflags	@""
	.align	4


	//----- nvinfo : EIATTR_CUDA_API_VERSION
	.align		4
        /*0000*/ 	.byte	0x04, 0x37
        /*0002*/ 	.short	(.L_1648 - .L_1647)
.L_1647:
        /*0004*/ 	.word	0x00000082


	//----- nvinfo : EIATTR_KPARAM_INFO
	.align		4
.L_1648:
        /*0008*/ 	.byte	0x04, 0x17
        /*000a*/ 	.short	(.L_1650 - .L_1649)
.L_1649:
        /*000c*/ 	.word	0x00000000
        /*0010*/ 	.short	0x0000
        /*0012*/ 	.short	0x0000
        /*0014*/ 	.byte	0x00, 0xf0, 0xa1, 0x03


	//----- nvinfo : EIATTR_SPARSE_MMA_MASK
	.align		4
.L_1650:
        /*0018*/ 	.byte	0x03, 0x50
        /*001a*/ 	.short	0x0000


	//----- nvinfo : EIATTR_MAXREG_COUNT
	.align		4
        /*001c*/ 	.byte	0x03, 0x1b
        /*001e*/ 	.short	0x00ff


	//----- nvinfo : EIATTR_NUM_BARRIERS
	.align		4
        /*0020*/ 	.byte	0x02, 0x4c
        /*0022*/ 	.byte	0x01
	.zero		1


	//----- nvinfo : EIATTR_MERCURY_ISA_VERSION
	.align		4
        /*0024*/ 	.byte	0x03, 0x5f
        /*0026*/ 	.short	0x0101


	//----- nvinfo : EIATTR_COOP_GROUP_MASK_REGIDS
	.align		4
        /*0028*/ 	.byte	0x04, 0x29
        /*002a*/ 	.short	(.L_1652 - .L_1651)


	//   ....[0]....
.L_1651:
        /*002c*/ 	.word	0xffffffff


	//   ....[1]....
        /*0030*/ 	.word	0xffffffff


	//   ....[2]....
        /*0034*/ 	.word	0xffffffff


	//   ....[3]....
        /*0038*/ 	.word	0xffffffff


	//   ....[4]....
        /*003c*/ 	.word	0xffffffff


	//   ....[5]....
        /*0040*/ 	.word	0xffffffff


	//   ....[6]....
        /*0044*/ 	.word	0xffffffff


	//   ....[7]....
        /*0048*/ 	.word	0xffffffff


	//   ....[8]....
        /*004c*/ 	.word	0xffffffff


	//   ....[9]....
        /*0050*/ 	.word	0xffffffff


	//   ....[10]....
        /*0054*/ 	.word	0xffffffff


	//   ....[11]....
        /*0058*/ 	.word	0xffffffff


	//   ....[12]....
        /*005c*/ 	.word	0xffffffff


	//   ....[13]....
        /*0060*/ 	.word	0xffffffff


	//   ....[14]....
        /*0064*/ 	.word	0xffffffff


	//   ....[15]....
        /*0068*/ 	.word	0xffffffff


	//   ....[16]....
        /*006c*/ 	.word	0xffffffff


	//   ....[17]....
        /*0070*/ 	.word	0xffffffff


	//   ....[18]....
        /*0074*/ 	.word	0xffffffff


	//   ....[19]....
        /*0078*/ 	.word	0xffffffff


	//   ....[20]....
        /*007c*/ 	.word	0xffffffff


	//----- nvinfo : EIATTR_COOP_GROUP_INSTR_OFFSETS
	.align		4
.L_1652:
        /*0080*/ 	.byte	0x04, 0x28
        /*0082*/ 	.short	(.L_1654 - .L_1653)


	//   ....[0]....
.L_1653:
        /*0084*/ 	.word	0x00001de0


	//   ....[1]....
        /*0088*/ 	.word	0x00001e00


	//   ....[2]....
        /*008c*/ 	.word	0x00001e20


	//   ....[3]....
        /*0090*/ 	.word	0x00001e40


	//   ....[4]....
        /*0094*/ 	.word	0x00001e60


	//   ....[5]....
        /*0098*/ 	.word	0x00002290


	//   ....[6]....
        /*009c*/ 	.word	0x000022b0


	//   ....[7]....
        /*00a0*/ 	.word	0x000022d0


	//   ....[8]....
        /*00a4*/ 	.word	0x000022f0


	//   ....[9]....
        /*00a8*/ 	.word	0x00002310


	//   ....[10]....
        /*00ac*/ 	.word	0x000024c0


	//   ....[11]....
        /*00b0*/ 	.word	0x00002500


	//   ....[12]....
        /*00b4*/ 	.word	0x00002510


	//   ....[13]....
        /*00b8*/ 	.word	0x00002550


	//   ....[14]....
        /*00bc*/ 	.word	0x00002620


	//   ....[15]....
        /*00c0*/ 	.word	0x00002650


	//   ....[16]....
        /*00c4*/ 	.word	0x00002670


	//   ....[17]....
        /*00c8*/ 	.word	0x00002710


	//   ....[18]....
        /*00cc*/ 	.word	0x00002760


	//   ....[19]....
        /*00d0*/ 	.word	0x00002800


	//   ....[20]....
        /*00d4*/ 	.word	0x00002830


	//----- nvinfo : EIATTR_VRC_CTA_INIT_COUNT
	.align		4
.L_1654:
        /*00d8*/ 	.byte	0x02, 0x4a
	.zero		1
	.zero		1


	//----- nvinfo : EIATTR_EXIT_INSTR_OFFSETS
	.align		4
        /*00dc*/ 	.byte	0x04, 0x1c
        /*00de*/ 	.short	(.L_1656 - .L_1655)


	//   ....[0]....
.L_1655:
        /*00e0*/ 	.word	0x000004e0


	//   ....[1]....
        /*00e4*/ 	.word	0x000030c0


	//----- nvinfo : EIATTR_MAX_THREADS
	.align		4
.L_1656:
        /*00e8*/ 	.byte	0x04, 0x05
        /*00ea*/ 	.short	(.L_1658 - .L_1657)
.L_1657:
        /*00ec*/ 	.word	0x00000100
        /*00f0*/ 	.word	0x00000001
        /*00f4*/ 	.word	0x00000001


	//----- nvinfo : EIATTR_CRS_STACK_SIZE
	.align		4
.L_1658:
        /*00f8*/ 	.byte	0x04, 0x1e
        /*00fa*/ 	.short	(.L_1660 - .L_1659)
.L_1659:
        /*00fc*/ 	.word	0x00000000


	//----- nvinfo : EIATTR_CBANK_PARAM_SIZE
	.align		4
.L_1660:
        /*0100*/ 	.byte	0x03, 0x19
        /*0102*/ 	.short	0x00e8


	//----- nvinfo : EIATTR_PARAM_CBANK
	.align		4
        /*0104*/ 	.byte	0x04, 0x0a
        /*0106*/ 	.short	(.L_1662 - .L_1661)
	.align		4
.L_1661:
        /*0108*/ 	.word	index@(.nv.constant0._ZN10layer_norm13ln_fwd_kernelINS_13Kernel_traitsIf13__nv_bfloat16S2_S2_fjLj8192ELj1ELj1ELj8ELj16ENS_18Kernel_traits_baseILj8192EfS2_S2_S2_fjLj256EEEEELb0ELb1ELb0ELb1EEEvNS_9FwdParamsE)
        /*010c*/ 	.short	0x0380
        /*010e*/ 	.short	0x00e8


	//----- nvinfo : EIATTR_SW_WAR
	.align		4
.L_1662:
        /*0110*/ 	.byte	0x04, 0x36
        /*0112*/ 	.short	(.L_1664 - .L_1663)
.L_1663:
        /*0114*/ 	.word	0x00000008
.L_1664:


//--------------------- .nv.info._ZN10layer_norm13ln_fwd_kernelINS_13Kernel_traitsIf13__nv_bfloat16S2_S2_fjLj8192ELj1ELj1ELj8ELj16ENS_18Kernel_traits_baseILj8192EfS2_S2_S2_fjLj256EEEEELb0ELb1ELb1ELb0EEEvNS_9FwdParamsE --------------------------
	.section	.nv.info._ZN10layer_norm13ln_fwd_kernelINS_13Kernel_traitsIf13__nv_bfloat16S2_S2_fjLj8192ELj1ELj1ELj8ELj16ENS_18Kernel_traits_baseILj8192EfS2_S2_S2_fjLj256EEEEELb0ELb1ELb1ELb0EEEvNS_9FwdParamsE,"",@"SHT_CUDA_INFO"
	.sectionflags	@""
	.align	4


	//----- nvinfo : EIATTR_CUDA_API_VERSION
	.align		4
        /*0000*/ 	.byte	0x04, 0x37
        /*0002*/ 	.short	(.L_1666 - .L_1665)
.L_1665:
        /*0004*/ 	.word	0x00000082


	//----- nvinfo : EIATTR_KPARAM_INFO
	.align		4
.L_1666:
        /*0008*/ 	.byte	0x04, 0x17
        /*000a*/ 	.short	(.L_1668 - .L_1667)
.L_1667:
        /*000c*/ 	.word	0x00000000
        /*0010*/ 	.short	0x0000
        /*0012*/ 	.short	0x0000
        /*0014*/ 	.byte	0x00, 0xf0, 0xa1, 0x03


	//----- nvinfo : EIATTR_SPARSE_MMA_MASK
	.align		4
.L_1668:
        /*0018*/ 	.byte	0x03, 0x50
        /*001a*/ 	.short	0x0000


	//----- nvinfo : EIATTR_MAXREG_COUNT
	.align		4
        /*001c*/ 	.byte	0x03, 0x1b
        /*001e*/ 	.short	0x00ff


	//----- nvinfo : EIATTR_NUM_BARRIERS
	.align		4
        /*0020*/ 	.byte	0x02, 0x4c
        /*0022*/ 	.byte	0x01
	.zero		1


	//----- nvinfo : EIATTR_MERCURY_ISA_VERSION
	.align		4
        /*0024*/ 	.byte	0x03, 0x5f
        /*0026*/ 	.short	0x0101


	//----- nvinfo : EIATTR_COOP_GROUP_MASK_REGIDS
	.align		4
        /*0028*/ 	.byte	0x04, 0x29
        /*002a*/ 	.short	(.L_1670 - .L_1669)


	//   ....[0]....
.L_1669:
        /*002c*/ 	.word	0xffffffff


	//   ....[1]....
        /*0030*/ 	.word	0xffffffff


	//   ....[2]....
        /*0034*/ 	.word	0xffffffff


	//   ....[3]....
        /*0038*/ 	.word	0xffffffff


	//   ....[4]....
        /*003c*/ 	.word	0xffffffff


	//   ....[5]....
        /*0040*/ 	.word	0xffffffff


	//   ....[6]....
        /*0044*/ 	.word	0xffffffff


	//   ....[7]....
        /*0048*/ 	.word	0xffffffff


	//   ....[8]....
        /*004c*/ 	.word	0xffffffff


	//   ....[9]....
        /*0050*/ 	.word	0xffffffff


	//   ....[10]....
        /*0054*/ 	.word	0xffffffff


	//   ....[11]....
        /*0058*/ 	.word	0xffffffff


	//   ....[12]....
        /*005c*/ 	.word	0xffffffff


	//   ....[13]....
        /*0060*/ 	.word	0xffffffff


	//   ....[14]....
        /*0064*/ 	.word	0xffffffff


	//   ....[15]....
        /*0068*/ 	.word	0xffffffff


	//   ....[16]....
        /*006c*/ 	.word	0xffffffff


	//   ....[17]....
        /*0070*/ 	.word	0xffffffff


	//   ....[18]....
        /*0074*/ 	.word	0xffffffff


	//   ....[19]....
        /*0078*/ 	.word	0xffffffff


	//   ....[20]....
        /*007c*/ 	.word	0xffffffff


	//----- nvinfo : EIATTR_COOP_GROUP_INSTR_OFFSETS
	.align		4
.L_1670:
        /*0080*/ 	.byte	0x04, 0x28
        /*0082*/ 	.short	(.L_1672 - .L_1671)


	//   ....[0]....
.L_1671:
        /*0084*/ 	.word	0x00002fa0


	//   ....[1]....
        /*0088*/ 	.word	0x00002fc0


	//   ....[2]....
        /*008c*/ 	.word	0x00002fe0


	//   ....[3]....
        /*0090*/ 	.word	0x00003000


	//   ....[4]....
        /*0094*/ 	.word	0x00003020


	//   ....[5]....
        /*0098*/ 	.word	0x00003490


	//   ....[6]....
        /*009c*/ 	.word	0x000034b0


	//   ....[7]....
        /*00a0*/ 	.word	0x000034d0


	//   ....[8]....
        /*00a4*/ 	.word	0x000034f0


	//   ....[9]....
        /*00a8*/ 	.word	0x00003510


	//   ....[10]....
        /*00ac*/ 	.word	0x00003690


	//   ....[11]....
        /*00b0*/ 	.word	0x000036c0


	//   ....[12]....
        /*00b4*/ 	.word	0x000036e0


	//   ....[13]....
        /*00b8*/ 	.word	0x00003730


	//   ....[14]....
        /*00bc*/ 	.word	0x000037e0


	//   ....[15]....
        /*00c0*/ 	.word	0x00003810


	//   ....[16]....
        /*00c4*/ 	.word	0x00003870


	//   ....[17]....
        /*00c8*/ 	.word	0x000038b0


	//   ....[18]....
        /*00cc*/ 	.word	0x000038e0


	//   ....[19]....
        /*00d0*/ 	.word	0x000039e0


	//   ....[20]....
        /*00d4*/ 	.word	0x000039f0


	//----- nvinfo : EIATTR_VRC_CTA_INIT_COUNT
	.align		4
.L_1672:
        /*00d8*/ 	.byte	0x02, 0x4a
	.zero		1
	.zero		1


	//----- nvinfo : EIATTR_EXIT_INSTR_OFFSETS
	.align		4
        /*00dc*/ 	.byte	0x04, 0x1c
        /*00de*/ 	.short	(.L_1674 - .L_1673)


	//   ....[0]....
.L_1673:
        /*00e0*/ 	.word	0x00000840


	//   ....[1]....
        /*00e4*/ 	.word	0x00004420


	//----- nvinfo : EIATTR_MAX_THREADS
	.align		4
.L_1674:
        /*00e8*/ 	.byte	0x04, 0x05
        /*00ea*/ 	.short	(.L_1676 - .L_1675)
.L_1675:
        /*00ec*/ 	.word	0x00000100
        /*00f0*/ 	.word	0x00000001
        /*00f4*/ 	.word	0x00000001


	//----- nvinfo : EIATTR_CRS_STACK_SIZE
	.align		4
.L_1676:
        /*00f8*/ 	.byte	0x04, 0x1e
        /*00fa*/ 	.short	(.L_1678 - .L_1677)
.L_1677:
        /*00fc*/ 	.word	0x00000000


	//----- nvinfo : EIATTR_CBANK_PARAM_SIZE
	.align		4
.L_1678:
        /*0100*/ 	.byte	0x03, 0x19
        /*0102*/ 	.short	0x00e8


	//----- nvinfo : EIATTR_PARAM_CBANK
	.align		4
        /*0104*/ 	.byte	0x04, 0x0a
        /*0106*/ 	.short	(.L_1680 - .L_1679)
	.align		4
.L_1679:
        /*0108*/ 	.word	index@(.nv.constant0._ZN10layer_norm13ln_fwd_kernelINS_13Kernel_traitsIf13__nv_bfloat16S2_S2_fjLj8192ELj1ELj1ELj8ELj16ENS_18Kernel_traits_baseILj8192EfS2_S2_S2_fjLj256EEEEELb0ELb1ELb1ELb0EEEvNS_9FwdParamsE)
        /*010c*/ 	.short	0x0380
        /*010e*/ 	.short	0x00e8


	//----- nvinfo : EIATTR_SW_WAR
	.align		4
.L_1680:
        /*0110*/ 	.byte	0x04, 0x36
        /*0112*/ 	.short	(.L_1682 - .L_1681)
.L_1681:
        /*0114*/ 	.word	0x00000008
.L_1682:


//--------------------- .nv.info._ZN10layer_norm13ln_fwd_kernelINS_13Kernel_traitsIf13__nv_bfloat16S2_S2_fjLj8192ELj1ELj1ELj8ELj16ENS_18Kernel_traits_baseILj8192EfS2_S2_S2_fjLj256EEEEELb0ELb1ELb1ELb1EEEvNS_9FwdParamsE --------------------------
	.section	.nv.info._ZN10layer_norm13ln_fwd_kernelINS_13Kernel_traitsIf13__nv_bfloat16S2_S2_fjLj8192ELj1ELj1ELj8ELj16ENS_18Kernel_traits_baseILj8192EfS2_S2_S2_fjLj256EEEEELb0ELb1ELb1ELb1EEEvNS_9FwdParamsE,"",@"SHT_CUDA_INFO"
	.sectionflags	@""
	.align	4


	//----- nvinfo : EIATTR_CUDA_API_VERSION
	.align		4
        /*0000*/ 	.byte	0x04, 0x37
        /*0002*/ 	.short	(.L_1684 - .L_1683)
.L_1683:
        /*0004*/ 	.word	0x00000082


	//----- nvinfo : EIATTR_KPARAM_INFO
	.align		4
.L_1684:
        /*0008*/ 	.byte	0x04, 0x17
        /*000a*/ 	.short	(.L_1686 - .L_1685)
.L_1685:
        /*000c*/ 	.word	0x00000000
        /*0010*/ 	.short	0x0000
        /*0012*/ 	.short	0x0000
        /*0014*/ 	.byte	0x00, 0xf0, 0xa1, 0x03


	//----- nvinfo : EIATTR_SPARSE_MMA_MASK
	.align		4
.L_1686:
        /*0018*/ 	.byte	0x03, 0x50
        /*001a*/ 	.short	0x0000


	//----- nvinfo : EIATTR_MAXREG_COUNT
	.align		4
        /*001c*/ 	.byte	0x03, 0x1b
        /*001e*/ 	.short	0x00ff


	//----- nvinfo : EIATTR_NUM_BARRIERS
	.align		4
        /*0020*/ 	.byte	0x02, 0x4c
        /*0022*/ 	.byte	0x01
	.zero		1


	//----- nvinfo : EIATTR_MERCURY_ISA_VERSION
	.align		4
        /*0024*/ 	.byte	0x03, 0x5f
        /*0026*/ 	.short	0x0101


	//----- nvinfo : EIATTR_COOP_GROUP_MASK_REGIDS
	.align		4
        /*0028*/ 	.byte	0x04, 0x29
        /*002a*/ 	.short	(.L_1688 - .L_1687)


	//   ....[0]....
.L_1687:
        /*002c*/ 	.word	0xffffffff


	//   ....[1]....
        /*0030*/ 	.word	0xffffffff


	//   ....[2]....
        /*0034*/ 	.word	0xffffffff


	//   ....[3]....
        /*0038*/ 	.word	0xffffffff


	//   ....[4]....
        /*003c*/ 	.word	0xffffffff


	//   ....[5]....
        /*0040*/ 	.word	0xffffffff


	//   ....[6]....
        /*0044*/ 	.word	0xffffffff


	//   ....[7]....
        /*0048*/ 	.word	0xffffffff


	//   ....[8]....
        /*004c*/ 	.word	0xffffffff


	//   ....[9]....
        /*0050*/ 	.word	0xffffffff


	//   ....[10]....
        /*0054*/ 	.word	0xffffffff


	//   ....[11]....
        /*0058*/ 	.word	0xffffffff


	//   ....[12]....
        /*005c*/ 	.word	0xffffffff


	//   ....[13]....
        /*0060*/ 	.word	0xffffffff


	//   ....[14]....
        /*0064*/ 	.word	0xffffffff


	//   ....[15]....
        /*0068*/ 	.word	0xffffffff


	//   ....[16]....
        /*006c*/ 	.word	0xffffffff


	//   ....[17]....
        /*0070*/ 	.word	0xffffffff


	//   ....[18]....
        /*0074*/ 	.word	0xffffffff


	//   ....[19]....
        /*0078*/ 	.word	0xffffffff


	//   ....[20]....
        /*007c*/ 	.word	0xffffffff


	//----- nvinfo : EIATTR_COOP_GROUP_INSTR_OFFSETS
	.align		4
.L_1688:
        /*0080*/ 	.byte	0x04, 0x28
        /*0082*/ 	.short	(.L_1690 - .L_1689)


	//   ....[0]....
.L_1689:
        /*0084*/ 	.word	0x000029a0


	//   ....[1]....
        /*0088*/ 	.word	0x000029c0


	//   ....[2]....
        /*008c*/ 	.word	0x000029e0


	//   ....[3]....
        /*0090*/ 	.word	0x00002a00


	//   ....[4]....
        /*0094*/ 	.word	0x00002a20


	//   ....[5]....
        /*0098*/ 	.word	0x00002e70


	//   ....[6]....
        /*009c*/ 	.word	0x00002ea0


	//   ....[7]....
        /*00a0*/ 	.word	0x00002ed0


	//   ....[8]....
        /*00a4*/ 	.word	0x00002ef0


	//   ....[9]....
        /*00a8*/ 	.word	0x00002f10


	//   ....[10]....
        /*00ac*/ 	.word	0x000030a0


	//   ....[11]....
        /*00b0*/ 	.word	0x000030d0


	//   ....[12]....
        /*00b4*/ 	.word	0x000030e0


	//   ....[13]....
        /*00b8*/ 	.word	0x00003120


	//   ....[14]....
        /*00bc*/ 	.word	0x000031f0


	//   ....[15]....
        /*00c0*/ 	.word	0x00003220


	//   ....[16]....
        /*00c4*/ 	.word	0x00003240


	//   ....[17]....
        /*00c8*/ 	.word	0x000032f0


	//   ....[18]....
        /*00cc*/ 	.word	0x00003340


	//   ....[19]....
        /*00d0*/ 	.word	0x000033d0


	//   ....[20]....
        /*00d4*/ 	.word	0x00003400


	//----- nvinfo : EIATTR_VRC_CTA_INIT_COUNT
	.align		4
.L_1690:
        /*00d8*/ 	.byte	0x02, 0x4a
	.zero		1
	.zero		1


	//----- nvinfo : EIATTR_EXIT_INSTR_OFFSETS
	.align		4
        /*00dc*/ 	.byte	0x04, 0x1c
        /*00de*/ 	.short	(.L_1692 - .L_1691)


	//   ....[0]....
.L_1691:
        /*00e0*/ 	.word	0x000004e0


	//   ....[1]....
        /*00e4*/ 	.word	0x00003d40


	//----- nvinfo : EIATTR_MAX_THREADS
	.align		4
.L_1692:
        /*00e8*/ 	.byte	0x04, 0x05
        /*00ea*/ 	.short	(.L_1694 - .L_1693)
.L_1693:
        /*00ec*/ 	.word	0x00000100
        /*00f0*/ 	.word	0x00000001
        /*00f4*/ 	.word	0x00000001


	//----- nvinfo : EIATTR_CRS_STACK_SIZE
	.align		4
.L_1694:
        /*00f8*/ 	.byte	0x04, 0x1e
        /*00fa*/ 	.short	(.L_1696 - .L_1695)
.L_1695:
        /*00fc*/ 	.word	0x00000000


	//----- nvinfo : EIATTR_CBANK_PARAM_SIZE
	.align		4
.L_1696:
        /*0100*/ 	.byte	0x03, 0x19
        /*0102*/ 	.short	0x00e8


	//----- nvinfo : EIATTR_PARAM_CBANK
	.align		4
        /*0104*/ 	.byte	0x04, 0x0a
        /*0106*/ 	.short	(.L_1698 - .L_1697)
	.align		4
.L_1697:
        /*0108*/ 	.word	index@(.nv.constant0._ZN10layer_norm13ln_fwd_kernelINS_13Kernel_traitsIf13__nv_bfloat16S2_S2_fjLj8192ELj1ELj1ELj8ELj16ENS_18Kernel_traits_baseILj8192EfS2_S2_S2_fjLj256EEEEELb0ELb1ELb1ELb1EEEvNS_9FwdParamsE)
        /*010c*/ 	.short	0x0380
        /*010e*/ 	.short	0x00e8


	//----- nvinfo : EIATTR_SW_WAR
	.align		4
.L_1698:
        /*0110*/ 	.byte	0x04, 0x36
        /*0112*/ 	.short	(.L_1700 - .L_1699)
.L_1699:
        /*0114*/ 	.word	0x00000008
.L_1700:


//--------------------- .nv.info._ZN10layer_norm13ln_fwd_kernelINS_13Kernel_traitsIf13__nv_bfloat16S2_S2_fjLj8192ELj1ELj1ELj8ELj16ENS_18Kernel_traits_baseILj8192EfS2_S2_S2_fjLj256EEEEELb1ELb0ELb0ELb0EEEvNS_9FwdParamsE --------------------------
	.section	.nv.info._ZN10layer_norm13ln_fwd_kernelINS_13Kernel_traitsIf13__nv_bfloat16S2_S2_fjLj8192ELj1ELj1ELj8ELj16ENS_18Kernel_traits_baseILj8192EfS2_S2_S2_fjLj256EEEEELb1ELb0ELb0ELb0EEEvNS_9FwdParamsE,"",@"SHT_CUDA_INFO"
	.sectionflags	@""
	.align	4


	//----- nvinfo : EIATTR_CUDA_API_VERSION
	.align		4
        /*0000*/ 	.byte	0x04, 0x37
        /*0002*/ 	.short	(.L_1702 - .L_1701)
.L_1701:
        /*0004*/ 	.word	0x00000082


	//----- nvinfo : EIATTR_KPARAM_INFO
	.align		4
.L_1702:
        /*0008*/ 	.byte	0x04, 0x17
        /*000a*/ 	.short	(.L_1704 - .L_1703)
.L_1703:
        /*000c*/ 	.word	0x00000000
        /*0010*/ 	.short	0x0000
        /*0012*/ 	.short	0x0000
        /*0014*/ 	.byte	0x00, 0xf0, 0xa1, 0x03


	//----- nvinfo : EIATTR_SPARSE_MMA_MASK
	.align		4
.L_1704:
        /*0018*/ 	.byte	0x03, 0x50
        /*001a*/ 	.short	0x0000


	//----- nvinfo : EIATTR_MAXREG_COUNT
	.align		4
        /*001c*/ 	.byte	0x03, 0x1b
        /*001e*/ 	.short	0x00ff


	//----- nvinfo : EIATTR_NUM_BARRIERS
	.align		4
        /*0020*/ 	.byte	0x02, 0x4c
        /*0022*/ 	.byte	0x01
	.zero		1


	//----- nvinfo : EIATTR_ANNOTATIONS
	.align		4
        /*0024*/ 	.byte	0x04, 0x55
        /*0026*/ 	.short	(.L_1706 - .L_1705)


	//   ....[0]....
.L_1705:
        /*0028*/ 	.word	0x00000001
        /*002c*/ 	.byte	0xe0, 0x0d, 0x00, 0x00, 0x01, 0x00, 0x00, 0x00, 0x10, 0x0e, 0x00, 0x00, 0x01, 0x00, 0x00, 0x00
        /*003c*/ 	.byte	0x50, 0x0f, 0x00, 0x00, 0x01, 0x00, 0x00, 0x00, 0x50, 0xa8, 0x01, 0x00, 0x01, 0x00, 0x00, 0x00
        /*004c*/ 	.byte	0x60, 0xa8, 0x01, 0x00, 0x01, 0x00, 0x00, 0x00, 0x40, 0xb1, 0x01, 0x00


	//----- nvinfo : EIATTR_MERCURY_ISA_VERSION
	.align		4
.L_1706:
        /*0058*/ 	.byte	0x03, 0x5f
        /*005a*/ 	.short	0x0101


	//----- nvinfo : EIATTR_COOP_GROUP_MASK_REGIDS
	.align		4
        /*005c*/ 	.byte	0x04, 0x29
        /*005e*/ 	.short	(.L_1708 - .L_1707)


	//   ....[0]....
.L_1707:
        /*0060*/ 	.word	0xffffffff


	//   ....[1]....
        /*0064*/ 	.word	0xffffffff


	//   ....[2]....
        /*0068*/ 	.word	0xffffffff


	//   ....[3]....
        /*006c*/ 	.word	0xffffffff


	//   ....[4]....
        /*0070*/ 	.word	0xffffffff


	//   ....[5]....
        /*0074*/ 	.word	0xffffffff


	//   ....[6]....
        /*0078*/ 	.word	0xffffffff


	//   ....[7]....
        /*007c*/ 	.word	0xffffffff


	//   ....[8]....
        /*0080*/ 	.word	0xffffffff


	//   ....[9]....
        /*0084*/ 	.word	0xffffffff


	//   ....[10]....
        /*0088*/ 	.word	0xffffffff


	//   ....[11]....
        /*008c*/ 	.word	0xffffffff


	//   ....[12]....
        /*0090*/ 	.word	0xffffffff


	//   ....[13]....
        /*0094*/ 	.word	0xffffffff


	//   ....[14]....
        /*0098*/ 	.word	0xffffffff


	//   ....[15]....
        /*009c*/ 	.word	0xffffffff


	//   ....[16]....
        /*00a0*/ 	.word	0xffffffff


	//   ....[17]....
        /*00a4*/ 	.word	0xffffffff


	//   ....[18]....
        /*00a8*/ 	.word	0xffffffff


	//   ....[19]....
        /*00ac*/ 	.word	0xffffffff


	//   ....[20]....
        /*00b0*/ 	.word	0xffffffff


	//----- nvinfo : EIATTR_COOP_GROUP_INSTR_OFFSETS
	.align		4
.L_1708:
        /*00b4*/ 	.byte	0x04, 0x28
        /*00b6*/ 	.short	(.L_1710 - .L_1709)


	//   ....[0]....
.L_1709:
        /*00b8*/ 	.word	0x0001aac0


	//   ....[1]....
        /*00bc*/ 	.word	0x0001aae0


	//   ....[2]....
        /*00c0*/ 	.word	0x0001ab00


	//   ....[3]....
        /*00c4*/ 	.word	0x0001ab20


	//   ....[4]....
        /*00c8*/ 	.word	0x0001ab40


	//   ....[5]....
        /*00cc*/ 	.word	0x0001af80


	//   ....[6]....
        /*00d0*/ 	.word	0x0001afa0


	//   ....[7]....
        /*00d4*/ 	.word	0x0001afc0


	//   ....[8]....
        /*00d8*/ 	.word	0x0001aff0


	//   ....[9]....
        /*00dc*/ 	.word	0x0001b010


	//   ....[10]....
        /*00e0*/ 	.word	0x0001b1d0


	//   ....[11]....
        /*00e4*/ 	.word	0x0001b210


	//   ....[12]....
        /*00e8*/ 	.word	0x0001b230


	//   ....[13]....
        /*00ec*/ 	.word	0x0001b280


	//   ....[14]....
        /*00f0*/ 	.word	0x0001b340


	//   ....[15]....
        /*00f4*/ 	.word	0x0001b360


	//   ....[16]....
        /*00f8*/ 	.word	0x0001b3c0


	//   ....[17]....
        /*00fc*/ 	.word	0x0001b3f0


	//   ....[18]....
        /*0100*/ 	.word	0x0001b430


	//   ....[19]....
        /*0104*/ 	.word	0x0001b530


	//   ....[20]....
        /*0108*/ 	.word	0x0001b540


	//----- nvinfo : EIATTR_VRC_CTA_INIT_COUNT
	.align		4
.L_1710:
        /*010c*/ 	.byte	0x02, 0x4a
	.zero		1
	.zero		1


	//----- nvinfo : EIATTR_EXIT_INSTR_OFFSETS
	.align		4
        /*0110*/ 	.byte	0x04, 0x1c
        /*0112*/ 	.short	(.L_1712 - .L_1711)


	//   ....[0]....
.L_1711:
        /*0114*/ 	.word	0x00000860


	//   ....[1]....
        /*0118*/ 	.word	0x0001bf20


	//----- nvinfo : EIATTR_INDIRECT_BRANCH_TARGETS
	.align		4
.L_1712:
        /*011c*/ 	.byte	0x04, 0x34
        /*011e*/ 	.short	(.L_1714 - .L_1713)


	//   ....[0]....
.L_1713:
        /*0120*/ 	.word	.L_x_27332@srel
        /*0124*/ 	.short	0x0
        /*0126*/ 	.short	0x0
        /*0128*/ 	.word	0x3
        /*012c*/ 	.word	.L_x_27333@srel
        /*0130*/ 	.word	.L_x_27334@srel
        /*0134*/ 	.word	.L_x_27335@srel


	//----- nvinfo : EIATTR_MAX_THREADS
	.align		4
.L_1714:
        /*0138*/ 	.byte	0x04, 0x05
        /*013a*/ 	.short	(.L_1716 - .L_1715)
.L_1715:
        /*013c*/ 	.word	0x00000100
        /*0140*/ 	.word	0x00000001
        /*0144*/ 	.word	0x00000001


	//----- nvinfo : EIATTR_CRS_STACK_SIZE
	.align		4
.L_1716:
        /*0148*/ 	.byte	0x04, 0x1e
        /*014a*/ 	.short	(.L_1718 - .L_1717)
.L_1717:
        /*014c*/ 	.word	0x00000000


	//----- nvinfo : EIATTR_CBANK_PARAM_SIZE
	.align		4
.L_1718:
        /*0150*/ 	.byte	0x03, 0x19
        /*0152*/ 	.short	0x00e8


	//----- nvinfo : EIATTR_PARAM_CBANK
	.align		4
        /*0154*/ 	.byte	0x04, 0x0a
        /*0156*/ 	.short	(.L_1720 - .L_1719)
	.align		4
.L_1719:
        /*0158*/ 	.word	index@(.nv.constant0._ZN10layer_norm13ln_fwd_kernelINS_13Kernel_traitsIf13__nv_bfloat16S2_S2_fjLj8192ELj1ELj1ELj8ELj16ENS_18Kernel_traits_baseILj8192EfS2_S2_S2_fjLj256EEEEELb1ELb0ELb0ELb0EEEvNS_9FwdParamsE)
        /*015c*/ 	.short	0x0380
        /*015e*/ 	.short	0x00e8


	//----- nvinfo : EIATTR_SW_WAR
	.align		4
.L_1720:
        /*0160*/ 	.byte	0x04, 0x36
        /*0162*/ 	.short	(.L_1722 - .L_1721)
.L_1721:
        /*0164*/ 	.word	0x00000008
.L_1722:


//--------------------- .nv.info._ZN10layer_norm13ln_fwd_kernelINS_13Kernel_traitsIf13__nv_bfloat16S2_S2_fjLj8192ELj1ELj1ELj8ELj16ENS_18Kernel_traits_baseILj8192EfS2_S2_S2_fjLj256EEEEELb1ELb0ELb0ELb1EEEvNS_9FwdParamsE --------------------------
	.section	.nv.info._ZN10layer_norm13ln_fwd_kernelINS_13Kernel_traitsIf13__nv_bfloat16S2_S2_fjLj8192ELj1ELj1ELj8ELj16ENS_18Kernel_traits_baseILj8192EfS2_S2_S2_fjLj256EEEEELb1ELb0ELb0ELb1EEEvNS_9FwdParamsE,"",@"SHT_CUDA_INFO"
	.sectionflags	@""
	.align	4


	//----- nvinfo : EIATTR_CUDA_API_VERSION
	.align		4
        /*0000*/ 	.byte	0x04, 0x37
        /*0002*/ 	.short	(.L_1724 - .L_1723)
.L_1723:
        /*0004*/ 	.word	0x00000082


	//----- nvinfo : EIATTR_KPARAM_INFO
	.align		4
.L_1724:
        /*0008*/ 	.byte	0x04, 0x17
        /*000a*/ 	.short	(.L_1726 - .L_1725)
.L_1725:
        /*000c*/ 	.word	0x00000000
        /*0010*/ 	.short	0x0000
        /*0012*/ 	.short	0x0000
        /*0014*/ 	.byte	0x00, 0xf0, 0xa1, 0x03


	//----- nvinfo : EIATTR_SPARSE_MMA_MASK
	.align		4
.L_1726:
        /*0018*/ 	.byte	0x03, 0x50
        /*001a*/ 	.short	0x0000


	//----- nvinfo : EIATTR_MAXREG_COUNT
	.align		4
        /*001c*/ 	.byte	0x03, 0x1b
        /*001e*/ 	.short	0x00ff


	//----- nvinfo : EIATTR_NUM_BARRIERS
	.align		4
        /*0020*/ 	.byte	0x02, 0x4c
        /*0022*/ 	.byte	0x01
	.zero		1


	//----- nvinfo : EIATTR_MERCURY_ISA_VERSION
	.align		4
        /*0024*/ 	.byte	0x03, 0x5f
        /*0026*/ 	.short	0x0101


	//----- nvinfo : EIATTR_COOP_GROUP_MASK_REGIDS
	.align		4
        /*0028*/ 	.byte	0x04, 0x29
        /*002a*/ 	.short	(.L_1728 - .L_1727)


	//   ....[0]....
.L_1727:
        /*002c*/ 	.word	0xffffffff


	//   ....[1]....
        /*0030*/ 	.word	0xffffffff


	//   ....[2]....
        /*0034*/ 	.word	0xffffffff


	//   ....[3]....
        /*0038*/ 	.word	0xffffffff


	//   ....[4]....
        /*003c*/ 	.word	0xffffffff


	//   ....[5]....
        /*0040*/ 	.word	0xffffffff


	//   ....[6]....
        /*0044*/ 	.word	0xffffffff


	//   ....[7]....
        /*0048*/ 	.word	0xffffffff


	//   ....[8]....
        /*004c*/ 	.word	0xffffffff


	//   ....[9]....
        /*0050*/ 	.word	0xffffffff


	//   ....[10]....
        /*0054*/ 	.word	0xffffffff


	//   ....[11]....
        /*0058*/ 	.word	0xffffffff


	//   ....[12]....
        /*005c*/ 	.word	0xffffffff


	//   ....[13]....
        /*0060*/ 	.word	0xffffffff


	//   ....[14]....
        /*0064*/ 	.word	0xffffffff


	//   ....[15]....
        /*0068*/ 	.word	0xffffffff


	//   ....[16]....
        /*006c*/ 	.word	0xffffffff


	//   ....[17]....
        /*0070*/ 	.word	0xffffffff


	//   ....[18]....
        /*0074*/ 	.word	0xffffffff


	//   ....[19]....
        /*0078*/ 	.word	0xffffffff


	//   ....[20]....
        /*007c*/ 	.word	0xffffffff


	//----- nvinfo : EIATTR_COOP_GROUP_INSTR_OFFSETS
	.align		4
.L_1728:
        /*0080*/ 	.byte	0x04, 0x28
        /*0082*/ 	.short	(.L_1730 - .L_1729)


	//   ....[0]....
.L_1729:
        /*0084*/ 	.word	0x00014d40


	//   ....[1]....
        /*0088*/ 	.word	0x00014d60


	//   ....[2]....
        /*008c*/ 	.word	0x00014d80


	//   ....[3]....
        /*0090*/ 	.word	0x00014da0


	//   ....[4]....
        /*0094*/ 	.word	0x00014dc0


	//   ....[5]....
        /*0098*/ 	.word	0x00015200


	//   ....[6]....
        /*009c*/ 	.word	0x00015230


	//   ....[7]....
        /*00a0*/ 	.word	0x00015270


	//   ....[8]....
        /*00a4*/ 	.word	0x00015290


	//   ....[9]....
        /*00a8*/ 	.word	0x000152d0


	//   ....[10]....
        /*00ac*/ 	.word	0x00015490


	//   ....[11]....
        /*00b0*/ 	.word	0x000154d0


	//   ....[12]....
        /*00b4*/ 	.word	0x000154f0


	//   ....[13]....
        /*00b8*/ 	.word	0x00015530


	//   ....[14]....
        /*00bc*/ 	.word	0x00015600


	//   ....[15]....
        /*00c0*/ 	.word	0x00015630


	//   ....[16]....
        /*00c4*/ 	.word	0x00015650


	//   ....[17]....
        /*00c8*/ 	.word	0x000156f0


	//   ....[18]....
        /*00cc*/ 	.word	0x00015740


	//   ....[19]....
        /*00d0*/ 	.word	0x000157e0


	//   ....[20]....
        /*00d4*/ 	.word	0x00015810


	//----- nvinfo : EIATTR_VRC_CTA_INIT_COUNT
	.align		4
.L_1730:
        /*00d8*/ 	.byte	0x02, 0x4a
	.zero		1
	.zero		1


	//----- nvinfo : EIATTR_EXIT_INSTR_OFFSETS
	.align		4
        /*00dc*/ 	.byte	0x04, 0x1c
        /*00de*/ 	.short	(.L_1732 - .L_1731)


	//   ....[0]....
.L_1731:
        /*00e0*/ 	.word	0x000005f0


	//   ....[1]....
        /*00e4*/ 	.word	0x000160a0


	//----- nvinfo : EIATTR_INDIRECT_BRANCH_TARGETS
	.align		4
.L_1732:
        /*00e8*/ 	.byte	0x04, 0x34
        /*00ea*/ 	.short	(.L_1734 - .L_1733)


	//   ....[0]....
.L_1733:
        /*00ec*/ 	.word	.L_x_27336@srel
        /*00f0*/ 	.short	0x0
        /*00f2*/ 	.short	0x0
        /*00f4*/ 	.word	0x3
        /*00f8*/ 	.word	.L_x_27337@srel
        /*00fc*/ 	.word	.L_x_27338@srel
        /*0100*/ 	.word	.L_x_27339@srel


	//----- nvinfo : EIATTR_MAX_THREADS
	.align		4
.L_1734:
        /*0104*/ 	.byte	0x04, 0x05
        /*0106*/ 	.short	(.L_1736 - .L_1735)
.L_1735:
        /*0108*/ 	.word	0x00000100
        /*010c*/ 	.word	0x00000001
        /*0110*/ 	.word	0x00000001


	//----- nvinfo : EIATTR_CRS_STACK_SIZE
	.align		4
.L_1736:
        /*0114*/ 	.byte	0x04, 0x1e
        /*0116*/ 	.short	(.L_1738 - .L_1737)
.L_1737:
        /*0118*/ 	.word	0x00000000


	//----- nvinfo : EIATTR_CBANK_PARAM_SIZE
	.align		4
.L_1738:
        /*011c*/ 	.byte	0x03, 0x19
        /*011e*/ 	.short	0x00e8


	//----- nvinfo : EIATTR_PARAM_CBANK
	.align		4
        /*0120*/ 	.byte	0x04, 0x0a
        /*0122*/ 	.short	(.L_1740 - .L_1739)
	.align		4
.L_1739:
        /*0124*/ 	.word	index@(.nv.constant0._ZN10layer_norm13ln_fwd_kernelINS_13Kernel_traitsIf13__nv_bfloat16S2_S2_fjLj8192ELj1ELj1ELj8ELj16ENS_18Kernel_traits_baseILj8192EfS2_S2_S2_fjLj256EEEEELb1ELb0ELb0ELb1EEEvNS_9FwdParamsE)
        /*0128*/ 	.short	0x0380
        /*012a*/ 	.short	0x00e8


	//----- nvinfo : EIATTR_SW_WAR
	.align		4
.L_1740:
        /*012c*/ 	.byte	0x04, 0x36
        /*012e*/ 	.short	(.L_1742 - .L_1741)
.L_1741:
        /*0130*/ 	.word	0x00000008
.L_1742:


//--------------------- .nv.info._ZN10layer_norm13ln_fwd_kernelINS_13Kernel_traitsIf13__nv_bfloat16S2_S2_fjLj8192ELj1ELj1ELj8ELj16ENS_18Kernel_traits_baseILj8192EfS2_S2_S2_fjLj256EEEEELb1ELb0ELb1ELb0EEEvNS_9FwdParamsE --------------------------
	.section	.nv.info._ZN10layer_norm13ln_fwd_kernelINS_13Kernel_traitsIf13__nv_bfloat16S2_S2_fjLj8192ELj1ELj1ELj8ELj16ENS_18Kernel_traits_baseILj8192EfS2_S2_S2_fjLj256EEEEELb1ELb0ELb1ELb0EEEvNS_9FwdParamsE,"",@"SHT_CUDA_INFO"
	.sectionflags	@""
	.align	4


	//----- nvinfo : EIATTR_CUDA_API_VERSION
	.align		4
        /*0000*/ 	.byte	0x04, 0x37
        /*0002*/ 	.short	(.L_1744 - .L_1743)
.L_1743:
        /*0004*/ 	.word	0x00000082


	//----- nvinfo : EIATTR_KPARAM_INFO
	.align		4
.L_1744:
        /*0008*/ 	.byte	0x04, 0x17
        /*000a*/ 	.short	(.L_1746 - .L_1745)
.L_1745:
        /*000c*/ 	.word	0x00000000
        /*0010*/ 	.short	0x0000
        /*0012*/ 	.short	0x0000
        /*0014*/ 	.byte	0x00, 0xf0, 0xa1, 0x03


	//----- nvinfo : EIATTR_SPARSE_MMA_MASK
	.align		4
.L_1746:
        /*0018*/ 	.byte	0x03, 0x50
        /*001a*/ 	.short	0x0000


	//----- nvinfo : EIATTR_MAXREG_COUNT
	.align		4
        /*001c*/ 	.byte	0x03, 0x1b
        /*001e*/ 	.short	0x00ff


	//----- nvinfo : EIATTR_NUM_BARRIERS
	.align		4
        /*0020*/ 	.byte	0x02, 0x4c
        /*0022*/ 	.byte	0x01
	.zero		1


	//----- nvinfo : EIATTR_MERCURY_ISA_VERSION
	.align		4
        /*0024*/ 	.byte	0x03, 0x5f
        /*0026*/ 	.short	0x0101


	//----- nvinfo : EIATTR_COOP_GROUP_MASK_REGIDS
	.align		4
        /*0028*/ 	.byte	0x04, 0x29
        /*002a*/ 	.short	(.L_1748 - .L_1747)


	//   ....[0]....
.L_1747:
        /*002c*/ 	.word	0xffffffff


	//   ....[1]....
        /*0030*/ 	.word	0xffffffff


	//   ....[2]....
        /*0034*/ 	.word	0xffffffff


	//   ....[3]....
        /*0038*/ 	.word	0xffffffff


	//   ....[4]....
        /*003c*/ 	.word	0xffffffff


	//   ....[5]....
        /*0040*/ 	.word	0xffffffff


	//   ....[6]....
        /*0044*/ 	.word	0xffffffff


	//   ....[7]....
        /*0048*/ 	.word	0xffffffff


	//   ....[8]....
        /*004c*/ 	.word	0xffffffff


	//   ....[9]....
        /*0050*/ 	.word	0xffffffff


	//   ....[10]....
        /*0054*/ 	.word	0xffffffff


	//   ....[11]....
        /*0058*/ 	.word	0xffffffff


	//   ....[12]....
        /*005c*/ 	.word	0xffffffff


	//   ....[13]....
        /*0060*/ 	.word	0xffffffff


	//   ....[14]....
        /*0064*/ 	.word	0xffffffff


	//   ....[15]....
        /*0068*/ 	.word	0xffffffff


	//   ....[16]....
        /*006c*/ 	.word	0xffffffff


	//   ....[17]....
        /*0070*/ 	.word	0xffffffff


	//   ....[18]....
        /*0074*/ 	.word	0xffffffff


	//   ....[19]....
        /*0078*/ 	.word	0xffffffff


	//   ....[20]....
        /*007c*/ 	.word	0xffffffff


	//----- nvinfo : EIATTR_COOP_GROUP_INSTR_OFFSETS
	.align		4
.L_1748:
        /*0080*/ 	.byte	0x04, 0x28
        /*0082*/ 	.short	(.L_1750 - .L_1749)


	//   ....[0]....
.L_1749:
        /*0084*/ 	.word	0x0001c650


	//   ....[1]....
        /*0088*/ 	.word	0x0001c670


	//   ....[2]....
        /*008c*/ 	.word	0x0001c690


	//   ....[3]....
        /*0090*/ 	.word	0x0001c6b0


	//   ....[4]....
        /*0094*/ 	.word	0x0001c6d0


	//   ....[5]....
        /*0098*/ 	.word	0x0001cb40


	//   ....[6]....
        /*009c*/ 	.word	0x0001cb60


	//   ....[7]....
        /*00a0*/ 	.word	0x0001cb80


	//   ....[8]....
        /*00a4*/ 	.word	0x0001cba0


	//   ....[9]....
        /*00a8*/ 	.word	0x0001cbc0


	//   ....[10]....
        /*00ac*/ 	.word	0x0001cd40


	//   ....[11]....
        /*00b0*/ 	.word	0x0001cd70


	//   ....[12]....
        /*00b4*/ 	.word	0x0001cd80


	//   ....[13]....
        /*00b8*/ 	.word	0x0001cdd0


	//   ....[14]....
        /*00bc*/ 	.word	0x0001ce90


	//   ....[15]....
        /*00c0*/ 	.word	0x0001cec0


	//   ....[16]....
        /*00c4*/ 	.word	0x0001cee0


	//   ....[17]....
        /*00c8*/ 	.word	0x0001cf80


	//   ....[18]....
        /*00cc*/ 	.word	0x0001cfd0


	//   ....[19]....
        /*00d0*/ 	.word	0x0001d070


	//   ....[20]....
        /*00d4*/ 	.word	0x0001d0a0


	//----- nvinfo : EIATTR_VRC_CTA_INIT_COUNT
	.align		4
.L_1750:
        /*00d8*/ 	.byte	0x02, 0x4a
	.zero		1
	.zero		1


	//----- nvinfo : EIATTR_EXIT_INSTR_OFFSETS
	.align		4
        /*00dc*/ 	.byte	0x04, 0x1c
        /*00de*/ 	.short	(.L_1752 - .L_1751)


	//   ....[0]....
.L_1751:
        /*00e0*/ 	.word	0x00000860


	//   ....[1]....
        /*00e4*/ 	.word	0x0001dae0


	//----- nvinfo : EIATTR_MAX_THREADS
	.align		4
.L_1752:
        /*00e8*/ 	.byte	0x04, 0x05
        /*00ea*/ 	.short	(.L_1754 - .L_1753)
.L_1753:
        /*00ec*/ 	.word	0x00000100
        /*00f0*/ 	.word	0x00000001
        /*00f4*/ 	.word	0x00000001


	//----- nvinfo : EIATTR_CRS_STACK_SIZE
	.align		4
.L_1754:
        /*00f8*/ 	.byte	0x04, 0x1e
        /*00fa*/ 	.short	(.L_1756 - .L_1755)
.L_1755:
        /*00fc*/ 	.word	0x00000000


	//----- nvinfo : EIATTR_CBANK_PARAM_SIZE
	.align		4
.L_1756:
        /*0100*/ 	.byte	0x03, 0x19
        /*0102*/ 	.short	0x00e8


	//----- nvinfo : EIATTR_PARAM_CBANK
	.align		4
        /*0104*/ 	.byte	0x04, 0x0a
        /*0106*/ 	.short	(.L_1758 - .L_1757)
	.align		4
.L_1757:
        /*0108*/ 	.word	index@(.nv.constant0._ZN10layer_norm13ln_fwd_kernelINS_13Kernel_traitsIf13__nv_bfloat16S2_S2_fjLj8192ELj1ELj1ELj8ELj16ENS_18Kernel_traits_baseILj8192EfS2_S2_S2_fjLj256EEEEELb1ELb0ELb1ELb0EEEvNS_9FwdParamsE)
        /*010c*/ 	.short	0x0380
        /*010e*/ 	.short	0x00e8


	//----- nvinfo : EIATTR_SW_WAR
	.align		4
.L_1758:
        /*0110*/ 	.byte	0x04, 0x36
        /*0112*/ 	.short	(.L_1760 - .L_1759)
.L_1759:
        /*0114*/ 	.word	0x00000008
.L_1760:


//--------------------- .nv.info._ZN10layer_norm13ln_fwd_kernelINS_13Kernel_traitsIf13__nv_bfloat16S2_S2_fjLj8192ELj1ELj1ELj8ELj16ENS_18Kernel_traits_baseILj8192EfS2_S2_S2_fjLj256EEEEELb1ELb0ELb1ELb1EEEvNS_9FwdParamsE --------------------------
	.section	.nv.info._ZN10layer_norm13ln_fwd_kernelINS_13Kernel_traitsIf13__nv_bfloat16S2_S2_fjLj8192ELj1ELj1ELj8ELj16ENS_18Kernel_traits_baseILj8192EfS2_S2_S2_fjLj256EEEEELb1ELb0ELb1ELb1EEEvNS_9FwdParamsE,"",@"SHT_CUDA_INFO"
	.sectionflags	@""
	.align	4


	//----- nvinfo : EIATTR_CUDA_API_VERSION
	.align		4
        /*0000*/ 	.byte	0x04, 0x37
        /*0002*/ 	.short	(.L_1762 - .L_1761)
.L_1761:
        /*0004*/ 	.word	0x00000082


	//----- nvinfo : EIATTR_KPARAM_INFO
	.align		4
.L_1762:
        /*0008*/ 	.byte	0x04, 0x17
        /*000a*/ 	.short	(.L_1764 - .L_1763)
.L_1763:
        /*000c*/ 	.word	0x00000000
        /*0010*/ 	.short	0x0000
        /*0012*/ 	.short	0x0000
        /*0014*/ 	.byte	0x00, 0xf0, 0xa1, 0x03


	//----- nvinfo : EIATTR_SPARSE_MMA_MASK
	.align		4
.L_1764:
        /*0018*/ 	.byte	0x03, 0x50
        /*001a*/ 	.short	0x0000


	//----- nvinfo : EIATTR_MAXREG_COUNT
	.align		4
        /*001c*/ 	.byte	0x03, 0x1b
        /*001e*/ 	.short	0x00ff


	//----- nvinfo : EIATTR_NUM_BARRIERS
	.align		4
        /*0020*/ 	.byte	0x02, 0x4c
        /*0022*/ 	.byte	0x01
	.zero		1


	//----- nvinfo : EIATTR_MERCURY_ISA_VERSION
	.align		4
        /*0024*/ 	.byte	0x03, 0x5f
        /*0026*/ 	.short	0x0101


	//----- nvinfo : EIATTR_COOP_GROUP_MASK_REGIDS
	.align		4
        /*0028*/ 	.byte	0x04, 0x29
        /*002a*/ 	.short	(.L_1766 - .L_1765)


	//   ....[0]....
.L_1765:
        /*002c*/ 	.word	0xffffffff


	//   ....[1]....
        /*0030*/ 	.word	0xffffffff


	//   ....[2]....
        /*0034*/ 	.word	0xffffffff


	//   ....[3]....
        /*0038*/ 	.word	0xffffffff


	//   ....[4]....
        /*003c*/ 	.word	0xffffffff


	//   ....[5]....
        /*0040*/ 	.word	0xffffffff


	//   ....[6]....
        /*0044*/ 	.word	0xffffffff


	//   ....[7]....
        /*0048*/ 	.word	0xffffffff


	//   ....[8]....
        /*004c*/ 	.word	0xffffffff


	//   ....[9]....
        /*0050*/ 	.word	0xffffffff


	//   ....[10]....
        /*0054*/ 	.word	0xffffffff


	//   ....[11]....
        /*0058*/ 	.word	0xffffffff


	//   ....[12]....
        /*005c*/ 	.word	0xffffffff


	//   ....[13]....
        /*0060*/ 	.word	0xffffffff


	//   ....[14]....
        /*0064*/ 	.word	0xffffffff


	//   ....[15]....
        /*0068*/ 	.word	0xffffffff


	//   ....[16]....
        /*006c*/ 	.word	0xffffffff


	//   ....[17]....
        /*0070*/ 	.word	0xffffffff


	//   ....[18]....
        /*0074*/ 	.word	0xffffffff


	//   ....[19]....
        /*0078*/ 	.word	0xffffffff


	//   ....[20]....
        /*007c*/ 	.word	0xffffffff


	//----- nvinfo : EIATTR_COOP_GROUP_INSTR_OFFSETS
	.align		4
.L_1766:
        /*0080*/ 	.byte	0x04, 0x28
        /*0082*/ 	.short	(.L_1768 - .L_1767)


	//   ....[0]....
.L_1767:
        /*0084*/ 	.word	0x00017920


	//   ....[1]....
        /*0088*/ 	.word	0x00017960


	//   ....[2]....
        /*008c*/ 	.word	0x000179c0


	//   ....[3]....
        /*0090*/ 	.word	0x000179e0


	//   ....[4]....
        /*0094*/ 	.word	0x00017a00


	//   ....[5]....
        /*0098*/ 	.word	0x00017e30


	//   ....[6]....
        /*009c*/ 	.word	0x00017e50


	//   ....[7]....
        /*00a0*/ 	.word	0x00017e70


	//   ....[8]....
        /*00a4*/ 	.word	0x00017e90


	//   ....[9]....
        /*00a8*/ 	.word	0x00017eb0


	//   ....[10]....
        /*00ac*/ 	.word	0x00018030


	//   ....[11]....
        /*00b0*/ 	.word	0x00018060


	//   ....[12]....
        /*00b4*/ 	.word	0x00018070


	//   ....[13]....
        /*00b8*/ 	.word	0x000180c0


	//   ....[14]....
        /*00bc*/ 	.word	0x00018180


	//   ....[15]....
        /*00c0*/ 	.word	0x000181b0


	//   ....[16]....
        /*00c4*/ 	.word	0x000181d0


	//   ....[17]....
        /*00c8*/ 	.word	0x00018270


	//   ....[18]....
        /*00cc*/ 	.word	0x000182c0


	//   ....[19]....
        /*00d0*/ 	.word	0x00018360


	//   ....[20]....
        /*00d4*/ 	.word	0x00018390


	//----- nvinfo : EIATTR_VRC_CTA_INIT_COUNT
	.align		4
.L_1768:
        /*00d8*/ 	.byte	0x02, 0x4a
	.zero		1
	.zero		1


	//----- nvinfo : EIATTR_EXIT_INSTR_OFFSETS
	.align		4
        /*00dc*/ 	.byte	0x04, 0x1c
        /*00de*/ 	.short	(.L_1770 - .L_1769)


	//   ....[0]....
.L_1769:
        /*00e0*/ 	.word	0x000005e0


	//   ....[1]....
        /*00e4*/ 	.word	0x00018cd0


	//----- nvinfo : EIATTR_MAX_THREADS
	.align		4
.L_1770:
        /*00e8*/ 	.byte	0x04, 0x05
        /*00ea*/ 	.short	(.L_1772 - .L_1771)
.L_1771:
        /*00ec*/ 	.word	0x00000100
        /*00f0*/ 	.word	0x00000001
        /*00f4*/ 	.word	0x00000001


	//----- nvinfo : EIATTR_CRS_STACK_SIZE
	.align		4
.L_1772:
        /*00f8*/ 	.byte	0x04, 0x1e
        /*00fa*/ 	.short	(.L_1774 - .L_1773)
.L_1773:
        /*00fc*/ 	.word	0x00000000


	//----- nvinfo : EIATTR_CBANK_PARAM_SIZE
	.align		4
.L_1774:
        /*0100*/ 	.byte	0x03, 0x19
        /*0102*/ 	.short	0x00e8


	//----- nvinfo : EIATTR_PARAM_CBANK
	.align		4
        /*0104*/ 	.byte	0x04, 0x0a
        /*0106*/ 	.short	(.L_1776 - .L_1775)
	.align		4
.L_1775:
        /*0108*/ 	.word	index@(.nv.constant0._ZN10layer_norm13ln_fwd_kernelINS_13Kernel_traitsIf13__nv_bfloat16S2_S2_fjLj8192ELj1ELj1ELj8ELj16ENS_18Kernel_traits_baseILj8192EfS2_S2_S2_fjLj256EEEEELb1ELb0ELb1ELb1EEEvNS_9FwdParamsE)
        /*010c*/ 	.short	0x0380
        /*010e*/ 	.short	0x00e8


	//----- nvinfo : EIATTR_SW_WAR
	.align		4
.L_1776:
        /*0110*/ 	.byte	0x04, 0x36
        /*0112*/ 	.short	(.L_1778 - .L_1777)
.L_1777:
        /*0114*/ 	.word	0x00000008
.L_1778:


//--------------------- .nv.info._ZN10layer_norm13ln_fwd_kernelINS_13Kernel_traitsIf13__nv_bfloat16S2_S2_fjLj8192ELj1ELj1ELj8ELj16ENS_18Kernel_traits_baseILj8192EfS2_S2_S2_fjLj256EEEEELb1ELb1ELb0ELb0EEEvNS_9FwdParamsE --------------------------
	.section	.nv.info._ZN10layer_norm13ln_fwd_kernelINS_13Kernel_traitsIf13__nv_bfloat16S2_S2_fjLj8192ELj1ELj1ELj8ELj16ENS_18Kernel_traits_baseILj8192EfS2_S2_S2_fjLj256EEEEELb1ELb1ELb0ELb0EEEvNS_9FwdParamsE,"",@"SHT_CUDA_INFO"
	.sectionflags	@""
	.align	4


	//----- nvinfo : EIATTR_CUDA_API_VERSION
	.align		4
        /*0000*/ 	.byte	0x04, 0x37
        /*0002*/ 	.short	(.L_1780 - .L_1779)
.L_1779:
        /*0004*/ 	.word	0x00000082


	//----- nvinfo : EIATTR_KPARAM_INFO
	.align		4
.L_1780:
        /*0008*/ 	.byte	0x04, 0x17
        /*000a*/ 	.short	(.L_1782 - .L_1781)
.L_1781:
        /*000c*/ 	.word	0x00000000
        /*0010*/ 	.short	0x0000
        /*0012*/ 	.short	0x0000
        /*0014*/ 	.byte	0x00, 0xf0, 0xa1, 0x03


	//----- nvinfo : EIATTR_SPARSE_MMA_MASK
	.align		4
.L_1782:
        /*0018*/ 	.byte	0x03, 0x50
        /*001a*/ 	.short	0x0000


	//----- nvinfo : EIATTR_MAXREG_COUNT
	.align		4
        /*001c*/ 	.byte	0x03, 0x1b
        /*001e*/ 	.short	0x00ff


	//----- nvinfo : EIATTR_NUM_BARRIERS
	.align		4
        /*0020*/ 	.byte	0x02, 0x4c
        /*0022*/ 	.byte	0x01
	.zero		1


	//----- nvinfo : EIATTR_MERCURY_ISA_VERSION
	.align		4
        /*0024*/ 	.byte	0x03, 0x5f
        /*0026*/ 	.short	0x0101


	//----- nvinfo : EIATTR_COOP_GROUP_MASK_REGIDS
	.align		4
        /*0028*/ 	.byte	0x04, 0x29
        /*002a*/ 	.short	(.L_1784 - .L_1783)


	//   ....[0]....
.L_1783:
        /*002c*/ 	.word	0xffffffff


	//   ....[1]....
        /*0030*/ 	.word	0xffffffff


	//   ....[2]....
        /*0034*/ 	.word	0xffffffff


	//   ....[3]....
        /*0038*/ 	.word	0xffffffff


	//   ....[4]....
        /*003c*/ 	.word	0xffffffff


	//   ....[5]....
        /*0040*/ 	.word	0xffffffff


	//   ....[6]....
        /*0044*/ 	.word	0xffffffff


	//   ....[7]....
        /*0048*/ 	.word	0xffffffff


	//   ....[8]....
        /*004c*/ 	.word	0xffffffff


	//   ....[9]....
        /*0050*/ 	.word	0xffffffff


	//   ....[10]....
        /*0054*/ 	.word	0xffffffff


	//   ....[11]....
        /*0058*/ 	.word	0xffffffff


	//   ....[12]....
        /*005c*/ 	.word	0xffffffff


	//   ....[13]....
        /*0060*/ 	.word	0xffffffff


	//   ....[14]....
        /*0064*/ 	.word	0xffffffff


	//   ....[15]....
        /*0068*/ 	.word	0xffffffff


	//   ....[16]....
        /*006c*/ 	.word	0xffffffff


	//   ....[17]....
        /*0070*/ 	.word	0xffffffff


	//   ....[18]....
        /*0074*/ 	.word	0xffffffff


	//   ....[19]....
        /*0078*/ 	.word	0xffffffff


	//   ....[20]....
        /*007c*/ 	.word	0xffffffff


	//----- nvinfo : EIATTR_COOP_GROUP_INSTR_OFFSETS
	.align		4
.L_1784:
        /*0080*/ 	.byte	0x04, 0x28
        /*0082*/ 	.short	(.L_1786 - .L_1785)


	//   ....[0]....
.L_1785:
        /*0084*/ 	.word	0x0001ae30


	//   ....[1]....
        /*0088*/ 	.word	0x0001ae50


	//   ....[2]....
        /*008c*/ 	.word	0x0001ae70


	//   ....[3]....
        /*0090*/ 	.word	0x0001ae90


	//   ....[4]....
        /*0094*/ 	.word	0x0001aeb0


	//   ....[5]....
        /*0098*/ 	.word	0x0001b310


	//   ....[6]....
        /*009c*/ 	.word	0x0001b330


	//   ....[7]....
        /*00a0*/ 	.word	0x0001b350


	//   ....[8]....
        /*00a4*/ 	.word	0x0001b370


	//   ....[9]....
        /*00a8*/ 	.word	0x0001b390


	//   ....[10]....
        /*00ac*/ 	.word	0x0001b520


	//   ....[11]....
        /*00b0*/ 	.word	0x0001b560


	//   ....[12]....
        /*00b4*/ 	.word	0x0001b580


	//   ....[13]....
        /*00b8*/ 	.word	0x0001b5d0


	//   ....[14]....
        /*00bc*/ 	.word	0x0001b680


	//   ....[15]....
        /*00c0*/ 	.word	0x0001b6b0


	//   ....[16]....
        /*00c4*/ 	.word	0x0001b710


	//   ....[17]....
        /*00c8*/ 	.word	0x0001b750


	//   ....[18]....
        /*00cc*/ 	.word	0x0001b780


	//   ....[19]....
        /*00d0*/ 	.word	0x0001b870


	//   ....[20]....
        /*00d4*/ 	.word	0x0001b880


	//----- nvinfo : EIATTR_VRC_CTA_INIT_COUNT
	.align		4
.L_1786:
        /*00d8*/ 	.byte	0x02, 0x4a
	.zero		1
	.zero		1


	//----- nvinfo : EIATTR_EXIT_INSTR_OFFSETS
	.align		4
        /*00dc*/ 	.byte	0x04, 0x1c
        /*00de*/ 	.short	(.L_1788 - .L_1787)


	//   ....[0]....
.L_1787:
        /*00e0*/ 	.word	0x00000920


	//   ....[1]....
        /*00e4*/ 	.word	0x0001c260


	//----- nvinfo : EIATTR_INDIRECT_BRANCH_TARGETS
	.align		4
.L_1788:
        /*00e8*/ 	.byte	0x04, 0x34
        /*00ea*/ 	.short	(.L_1790 - .L_1789)


	//   ....[0]....
.L_1789:
        /*00ec*/ 	.word	.L_x_27340@srel
        /*00f0*/ 	.short	0x0
        /*00f2*/ 	.short	0x0
        /*00f4*/ 	.word	0x3
        /*00f8*/ 	.word	.L_x_27341@srel
        /*00fc*/ 	.word	.L_x_27342@srel
        /*0100*/ 	.word	.L_x_27343@srel


	//----- nvinfo : EIATTR_MAX_THREADS
	.align		4
.L_1790:
        /*0104*/ 	.byte	0x04, 0x05
        /*0106*/ 	.short	(.L_1792 - .L_1791)
.L_1791:
        /*0108*/ 	.word	0x00000100
        /*010c*/ 	.word	0x00000001
        /*0110*/ 	.word	0x00000001


	//----- nvinfo : EIATTR_CRS_STACK_SIZE
	.align		4
.L_1792:
        /*0114*/ 	.byte	0x04, 0x1e
        /*0116*/ 	.short	(.L_1794 - .L_1793)
.L_1793:
        /*0118*/ 	.word	0x00000000


	//----- nvinfo : EIATTR_CBANK_PARAM_SIZE
	.align		4
.L_1794:
        /*011c*/ 	.byte	0x03, 0x19
        /*011e*/ 	.short	0x00e8


	//----- nvinfo : EIATTR_PARAM_CBANK
	.align		4
        /*0120*/ 	.byte	0x04, 0x0a
        /*0122*/ 	.short	(.L_1796 - .L_1795)
	.align		4
.L_1795:
        /*0124*/ 	.word	index@(.nv.constant0._ZN10layer_norm13ln_fwd_kernelINS_13Kernel_traitsIf13__nv_bfloat16S2_S2_fjLj8192ELj1ELj1ELj8ELj16ENS_18Kernel_traits_baseILj8192EfS2_S2_S2_fjLj256EEEEELb1ELb1ELb0ELb0EEEvNS_9FwdParamsE)
        /*0128*/ 	.short	0x0380
        /*012a*/ 	.short	0x00e8


	//----- nvinfo : EIATTR_SW_WAR
	.align		4
.L_1796:
        /*012c*/ 	.byte	0x04, 0x36
        /*012e*/ 	.short	(.L_1798 - .L_1797)
.L_1797:
        /*0130*/ 	.word	0x00000008
.L_1798:


//--------------------- .nv.info._ZN10layer_norm13ln_fwd_kernelINS_13Kernel_traitsIf13__nv_bfloat16S2_S2_fjLj8192ELj1ELj1ELj8ELj16ENS_18Kernel_traits_baseILj8192EfS2_S2_S2_fjLj256EEEEELb1ELb1ELb0ELb1EEEvNS_9FwdParamsE --------------------------
	.section	.nv.info._ZN10layer_norm13ln_fwd_kernelINS_13Kernel_traitsIf13__nv_bfloat16S2_S2_fjLj8192ELj1ELj1ELj8ELj16ENS_18Kernel_traits_baseILj8192EfS2_S2_S2_fjLj256EEEEELb1ELb1ELb0ELb1EEEvNS_9FwdParamsE,"",@"SHT_CUDA_INFO"
	.sectionflags	@""
	.align	4


	//----- nvinfo : EIATTR_CUDA_API_VERSION
	.align		4
        /*0000*/ 	.byte	0x04, 0x37
        /*0002*/ 	.short	(.L_1800 - .L_1799)
.L_1799:
        /*0004*/ 	.word	0x00000082


	//----- nvinfo : EIATTR_KPARAM_INFO
	.align		4
.L_1800:
        /*0008*/ 	.byte	0x04, 0x17
        /*000a*/ 	.short	(.L_1802 - .L_1801)
.L_1801:
        /*000c*/ 	.word	0x00000000
        /*0010*/ 	.short	0x0000
        /*0012*/ 	.short	0x0000
        /*0014*/ 	.byte	0x00, 0xf0, 0xa1, 0x03


	//----- nvinfo : EIATTR_SPARSE_MMA_MASK
	.align		4
.L_1802:
        /*0018*/ 	.byte	0x03, 0x50
        /*001a*/ 	.short	0x0000


	//----- nvinfo : EIATTR_MAXREG_COUNT
	.align		4
        /*001c*/ 	.byte	0x03, 0x1b
        /*001e*/ 	.short	0x00ff


	//----- nvinfo : EIATTR_NUM_BARRIERS
	.align		4
        /*0020*/ 	.byte	0x02, 0x4c
        /*0022*/ 	.byte	0x01
	.zero		1


	//----- nvinfo : EIATTR_MERCURY_ISA_VERSION
	.align		4
        /*0024*/ 	.byte	0x03, 0x5f
        /*0026*/ 	.short	0x0101


	//----- nvinfo : EIATTR_COOP_GROUP_MASK_REGIDS
	.align		4
        /*0028*/ 	.byte	0x04, 0x29
        /*002a*/ 	.short	(.L_1804 - .L_1803)


	//   ....[0]....
.L_1803:
        /*002c*/ 	.word	0xffffffff


	//   ....[1]....
        /*0030*/ 	.word	0xffffffff


	//   ....[2]....
        /*0034*/ 	.word	0xffffffff


	//   ....[3]....
        /*0038*/ 	.word	0xffffffff


	//   ....[4]....
        /*003c*/ 	.word	0xffffffff


	//   ....[5]....
        /*0040*/ 	.word	0xffffffff


	//   ....[6]....
        /*0044*/ 	.word	0xffffffff


	//   ....[7]....
        /*0048*/ 	.word	0xffffffff


	//   ....[8]....
        /*004c*/ 	.word	0xffffffff


	//   ....[9]....
        /*0050*/ 	.word	0xffffffff


	//   ....[10]....
        /*0054*/ 	.word	0xffffffff


	//   ....[11]....
        /*0058*/ 	.word	0xffffffff


	//   ....[12]....
        /*005c*/ 	.word	0xffffffff


	//   ....[13]....
        /*0060*/ 	.word	0xffffffff


	//   ....[14]....
        /*0064*/ 	.word	0xffffffff


	//   ....[15]....
        /*0068*/ 	.word	0xffffffff


	//   ....[16]....
        /*006c*/ 	.word	0xffffffff


	//   ....[17]....
        /*0070*/ 	.word	0xffffffff


	//   ....[18]....
        /*0074*/ 	.word	0xffffffff


	//   ....[19]....
        /*0078*/ 	.word	0xffffffff


	//   ....[20]....
        /*007c*/ 	.word	0xffffffff


	//----- nvinfo : EIATTR_COOP_GROUP_INSTR_OFFSETS
	.align		4
.L_1804:
        /*0080*/ 	.byte	0x04, 0x28
        /*0082*/ 	.short	(.L_1806 - .L_1805)


	//   ....[0]....
.L_1805:
        /*0084*/ 	.word	0x00019800


	//   ....[1]....
        /*0088*/ 	.word	0x00019820


	//   ....[2]....
        /*008c*/ 	.word	0x00019840


	//   ....[3]....
        /*0090*/ 	.word	0x00019860


	//   ....[4]....
        /*0094*/ 	.word	0x00019880


	//   ....[5]....
        /*0098*/ 	.word	0x00019cc0


	//   ....[6]....
        /*009c*/ 	.word	0x00019cf0


	//   ....[7]....
        /*00a0*/ 	.word	0x00019d30


	//   ....[8]....
        /*00a4*/ 	.word	0x00019d60


	//   ....[9]....
        /*00a8*/ 	.word	0x00019d80


	//   ....[10]....
        /*00ac*/ 	.word	0x00019f30


	//   ....[11]....
        /*00b0*/ 	.word	0x00019f70


	//   ....[12]....
        /*00b4*/ 	.word	0x00019f80


	//   ....[13]....
        /*00b8*/ 	.word	0x00019fd0


	//   ....[14]....
        /*00bc*/ 	.word	0x0001a090


	//   ....[15]....
        /*00c0*/ 	.word	0x0001a0c0


	//   ....[16]....
        /*00c4*/ 	.word	0x0001a0e0


	//   ....[17]....
        /*00c8*/ 	.word	0x0001a180


	//   ....[18]....
        /*00cc*/ 	.word	0x0001a1d0


	//   ....[19]....
        /*00d0*/ 	.word	0x0001a270


	//   ....[20]....
        /*00d4*/ 	.word	0x0001a290


	//----- nvinfo : EIATTR_VRC_CTA_INIT_COUNT
	.align		4
.L_1806:
        /*00d8*/ 	.byte	0x02, 0x4a
	.zero		1
	.zero		1


	//----- nvinfo : EIATTR_EXIT_INSTR_OFFSETS
	.align		4
        /*00dc*/ 	.byte	0x04, 0x1c
        /*00de*/ 	.short	(.L_1808 - .L_1807)


	//   ....[0]....
.L_1807:
        /*00e0*/ 	.word	0x000005d0


	//   ....[1]....
        /*00e4*/ 	.word	0x0001ab30


	//----- nvinfo : EIATTR_INDIRECT_BRANCH_TARGETS
	.align		4
.L_1808:
        /*00e8*/ 	.byte	0x04, 0x34
        /*00ea*/ 	.short	(.L_1810 - .L_1809)


	//   ....[0]....
.L_1809:
        /*00ec*/ 	.word	.L_x_27344@srel
        /*00f0*/ 	.short	0x0
        /*00f2*/ 	.short	0x0
        /*00f4*/ 	.word	0x3
        /*00f8*/ 	.word	.L_x_27345@srel
        /*00fc*/ 	.word	.L_x_27346@srel
        /*0100*/ 	.word	.L_x_27347@srel


	//----- nvinfo : EIATTR_MAX_THREADS
	.align		4
.L_1810:
        /*0104*/ 	.byte	0x04, 0x05
        /*0106*/ 	.short	(.L_1812 - .L_1811)
.L_1811:
        /*0108*/ 	.word	0x00000100
        /*010c*/ 	.word	0x00000001
        /*0110*/ 	.word	0x00000001


	//----- nvinfo : EIATTR_CRS_STACK_SIZE
	.align		4
.L_1812:
        /*0114*/ 	.byte	0x04, 0x1e
        /*0116*/ 	.short	(.L_1814 - .L_1813)
.L_1813:
        /*0118*/ 	.word	0x00000000


	//----- nvinfo : EIATTR_CBANK_PARAM_SIZE
	.align		4
.L_1814:
        /*011c*/ 	.byte	0x03, 0x19
        /*011e*/ 	.short	0x00e8


	//----- nvinfo : EIATTR_PARAM_CBANK
	.align		4
        /*0120*/ 	.byte	0x04, 0x0a
        /*0122*/ 	.short	(.L_1816 - .L_1815)
	.align		4
.L_1815:
        /*0124*/ 	.word	index@(.nv.constant0._ZN10layer_norm13ln_fwd_kernelINS_13Kernel_traitsIf13__nv_bfloat16S2_S2_fjLj8192ELj1ELj1ELj8ELj16ENS_18Kernel_traits_baseILj8192EfS2_S2_S2_fjLj256EEEEELb1ELb1ELb0ELb1EEEvNS_9FwdParamsE)
        /*0128*/ 	.short	0x0380
        /*012a*/ 	.short	0x00e8


	//----- nvinfo : EIATTR_SW_WAR
	.align		4
.L_1816:
        /*012c*/ 	.byte	0x04, 0x36
        /*012e*/ 	.short	(.L_1818 - .L_1817)
.L_1817:
        /*0130*/ 	.word	0x00000008
.L_1818:


//--------------------- .nv.info._ZN10layer_norm13ln_fwd_kernelINS_13Kernel_traitsIf13__nv_bfloat16S2_S2_fjLj8192ELj1ELj1ELj8ELj16ENS_18Kernel_traits_baseILj8192EfS2_S2_S2_fjLj256EEEEELb1ELb1ELb1ELb0EEEvNS_9FwdParamsE --------------------------
	.section	.nv.info._ZN10layer_norm13ln_fwd_kernelINS_13Kernel_traitsIf13__nv_bfloat16S2_S2_fjLj8192ELj1ELj1ELj8ELj16ENS_18Kernel_traits_baseILj8192EfS2_S2_S2_fjLj256EEEEELb1ELb1ELb1ELb0EEEvNS_9FwdParamsE,"",@"SHT_CUDA_INFO"
	.sectionflags	@""
	.align	4


	//----- nvinfo : EIATTR_CUDA_API_VERSION
	.align		4
        /*0000*/ 	.byte	0x04, 0x37
        /*0002*/ 	.short	(.L_1820 - .L_1819)
.L_1819:
        /*0004*/ 	.word	0x00000082


	//----- nvinfo : EIATTR_KPARAM_INFO
	.align		4
.L_1820:
        /*0008*/ 	.byte	0x04, 0x17
        /*000a*/ 	.short	(.L_1822 - .L_1821)
.L_1821:
        /*000c*/ 	.word	0x00000000
        /*0010*/ 	.short	0x0000
        /*0012*/ 	.short	0x0000
        /*0014*/ 	.byte	0x00, 0xf0, 0xa1, 0x03


	//----- nvinfo : EIATTR_SPARSE_MMA_MASK
	.align		4
.L_1822:
        /*0018*/ 	.byte	0x03, 0x50
        /*001a*/ 	.short	0x0000


	//----- nvinfo : EIATTR_MAXREG_COUNT
	.align		4
        /*001c*/ 	.byte	0x03, 0x1b
        /*001e*/ 	.short	0x00ff


	//----- nvinfo : EIATTR_NUM_BARRIERS
	.align		4
        /*0020*/ 	.byte	0x02, 0x4c
        /*0022*/ 	.byte	0x01
	.zero		1


	//----- nvinfo : EIATTR_MERCURY_ISA_VERSION
	.align		4
        /*0024*/ 	.byte	0x03, 0x5f
        /*0026*/ 	.short	0x0101


	//----- nvinfo : EIATTR_COOP_GROUP_MASK_REGIDS
	.align		4
        /*0028*/ 	.byte	0x04, 0x29
        /*002a*/ 	.short	(.L_1824 - .L_1823)


	//   ....[0]....
.L_1823:
        /*002c*/ 	.word	0xffffffff


	//   ....[1]....
        /*0030*/ 	.word	0xffffffff


	//   ....[2]....
        /*0034*/ 	.word	0xffffffff


	//   ....[3]....
        /*0038*/ 	.word	0xffffffff


	//   ....[4]....
        /*003c*/ 	.word	0xffffffff


	//   ....[5]....
        /*0040*/ 	.word	0xffffffff


	//   ....[6]....
        /*0044*/ 	.word	0xffffffff


	//   ....[7]....
        /*0048*/ 	.word	0xffffffff


	//   ....[8]....
        /*004c*/ 	.word	0xffffffff


	//   ....[9]....
        /*0050*/ 	.word	0xffffffff


	//   ....[10]....
        /*0054*/ 	.word	0xffffffff


	//   ....[11]....
        /*0058*/ 	.word	0xffffffff


	//   ....[12]....
        /*005c*/ 	.word	0xffffffff


	//   ....[13]....
        /*0060*/ 	.word	0xffffffff


	//   ....[14]....
        /*0064*/ 	.word	0xffffffff


	//   ....[15]....
        /*0068*/ 	.word	0xffffffff


	//   ....[16]....
        /*006c*/ 	.word	0xffffffff


	//   ....[17]....
        /*0070*/ 	.word	0xffffffff


	//   ....[18]....
        /*0074*/ 	.word	0xffffffff


	//   ....[19]....
        /*0078*/ 	.word	0xffffffff


	//   ....[20]....
        /*007c*/ 	.word	0xffffffff


	//----- nvinfo : EIATTR_COOP_GROUP_INSTR_OFFSETS
	.align		4
.L_1824:
        /*0080*/ 	.byte	0x04, 0x28
        /*0082*/ 	.short	(.L_1826 - .L_1825)


	//   ....[0]....
.L_1825:
        /*0084*/ 	.word	0x0001ca40


	//   ....[1]....
        /*0088*/ 	.word	0x0001ca60


	//   ....[2]....
        /*008c*/ 	.word	0x0001ca80


	//   ....[3]....
        /*0090*/ 	.word	0x0001caa0


	//   ....[4]....
        /*0094*/ 	.word	0x0001cac0


	//   ....[5]....
        /*0098*/ 	.word	0x0001cf30


	//   ....[6]....
        /*009c*/ 	.word	0x0001cf50


	//   ....[7]....
        /*00a0*/ 	.word	0x0001cf70


	//   ....[8]....
        /*00a4*/ 	.word	0x0001cf90


	//   ....[9]....
        /*00a8*/ 	.word	0x0001cfb0


	//   ....[10]....
        /*00ac*/ 	.word	0x0001d130


	//   ....[11]....
        /*00b0*/ 	.word	0x0001d160


	//   ....[12]....
        /*00b4*/ 	.word	0x0001d170


	//   ....[13]....
        /*00b8*/ 	.word	0x0001d1c0


	//   ....[14]....
        /*00bc*/ 	.word	0x0001d280


	//   ....[15]....
        /*00c0*/ 	.word	0x0001d2b0


	//   ....[16]....
        /*00c4*/ 	.word	0x0001d2d0


	//   ....[17]....
        /*00c8*/ 	.word	0x0001d370


	//   ....[18]....
        /*00cc*/ 	.word	0x0001d3c0


	//   ....[19]....
        /*00d0*/ 	.word	0x0001d460


	//   ....[20]....
        /*00d4*/ 	.word	0x0001d490


	//----- nvinfo : EIATTR_VRC_CTA_INIT_COUNT
	.align		4
.L_1826:
        /*00d8*/ 	.byte	0x02, 0x4a
	.zero		1
	.zero		1


	//----- nvinfo : EIATTR_EXIT_INSTR_OFFSETS
	.align		4
        /*00dc*/ 	.byte	0x04, 0x1c
        /*00de*/ 	.short	(.L_1828 - .L_1827)


	//   ....[0]....
.L_1827:
        /*00e0*/ 	.word	0x00000920


	//   ....[1]....
        /*00e4*/ 	.word	0x0001ded0


	//----- nvinfo : EIATTR_MAX_THREADS
	.align		4
.L_1828:
        /*00e8*/ 	.byte	0x04, 0x05
        /*00ea*/ 	.short	(.L_1830 - .L_1829)
.L_1829:
        /*00ec*/ 	.word	0x00000100
        /*00f0*/ 	.word	0x00000001
        /*00f4*/ 	.word	0x00000001


	//----- nvinfo : EIATTR_CRS_STACK_SIZE
	.align		4
.L_1830:
        /*00f8*/ 	.byte	0x04, 0x1e
        /*00fa*/ 	.short	(.L_1832 - .L_1831)
.L_1831:
        /*00fc*/ 	.word	0x00000000


	//----- nvinfo : EIATTR_CBANK_PARAM_SIZE
	.align		4
.L_1832:
        /*0100*/ 	.byte	0x03, 0x19
        /*0102*/ 	.short	0x00e8


	//----- nvinfo : EIATTR_PARAM_CBANK
	.align		4
        /*0104*/ 	.byte	0x04, 0x0a
        /*0106*/ 	.short	(.L_1834 - .L_1833)
	.align		4
.L_1833:
        /*0108*/ 	.word	index@(.nv.constant0._ZN10layer_norm13ln_fwd_kernelINS_13Kernel_traitsIf13__nv_bfloat16S2_S2_fjLj8192ELj1ELj1ELj8ELj16ENS_18Kernel_traits_baseILj8192EfS2_S2_S2_fjLj256EEEEELb1ELb1ELb1ELb0EEEvNS_9FwdParamsE)
        /*010c*/ 	.short	0x0380
        /*010e*/ 	.short	0x00e8


	//----- nvinfo : EIATTR_SW_WAR
	.align		4
.L_1834:
        /*0110*/ 	.byte	0x04, 0x36
        /*0112*/ 	.short	(.L_1836 - .L_1835)
.L_1835:
        /*0114*/ 	.word	0x00000008
.L_1836:


//--------------------- .nv.info._ZN10layer_norm13ln_fwd_kernelINS_13Kernel_traitsIf13__nv_bfloat16S2_S2_fjLj8192ELj1ELj1ELj8ELj16ENS_18Kernel_traits_baseILj8192EfS2_S2_S2_fjLj256EEEEELb1ELb1ELb1ELb1EEEvNS_9FwdParamsE --------------------------
	.section	.nv.info._ZN10layer_norm13ln_fwd_kernelINS_13Kernel_traitsIf13__nv_bfloat16S2_S2_fjLj8192ELj1ELj1ELj8ELj16ENS_18Kernel_traits_baseILj8192EfS2_S2_S2_fjLj256EEEEELb1ELb1ELb1ELb1EEEvNS_9FwdParamsE,"",@"SHT_CUDA_INFO"
	.sectionflags	@""
	.align	4


	//----- nvinfo : EIATTR_CUDA_API_VERSION
	.align		4
        /*0000*/ 	.byte	0x04, 0x37
        /*0002*/ 	.short	(.L_1838 - .L_1837)
.L_1837:
        /*0004*/ 	.word	0x00000082


	//----- nvinfo : EIATTR_KPARAM_INFO
	.align		4
.L_1838:
        /*0008*/ 	.byte	0x04, 0x17
        /*000a*/ 	.short	(.L_1840 - .L_1839)
.L_1839:
        /*000c*/ 	.word	0x00000000
        /*0010*/ 	.short	0x0000
        /*0012*/ 	.short	0x0000
        /*0014*/ 	.byte	0x00, 0xf0, 0xa1, 0x03


	//----- nvinfo : EIATTR_SPARSE_MMA_MASK
	.align		4
.L_1840:
        /*0018*/ 	.byte	0x03, 0x50
        /*001a*/ 	.short	0x0000


	//----- nvinfo : EIATTR_MAXREG_COUNT
	.align		4
        /*001c*/ 	.byte	0x03, 0x1b
        /*001e*/ 	.short	0x00ff


	//----- nvinfo : EIATTR_NUM_BARRIERS
	.align		4
        /*0020*/ 	.byte	0x02, 0x4c
        /*0022*/ 	.byte	0x01
	.zero		1


	//----- nvinfo : EIATTR_MERCURY_ISA_VERSION
	.align		4
        /*0024*/ 	.byte	0x03, 0x5f
        /*0026*/ 	.short	0x0101


	//----- nvinfo : EIATTR_COOP_GROUP_MASK_REGIDS
	.align		4
        /*0028*/ 	.byte	0x04, 0x29
        /*002a*/ 	.short	(.L_1842 - .L_1841)


	//   ....[0]....
.L_1841:
        /*002c*/ 	.word	0xffffffff


	//   ....[1]....
        /*0030*/ 	.word	0xffffffff


	//   ....[2]....
        /*0034*/ 	.word	0xffffffff


	//   ....[3]....
        /*0038*/ 	.word	0xffffffff


	//   ....[4]....
        /*003c*/ 	.word	0xffffffff


	//   ....[5]....
        /*0040*/ 	.word	0xffffffff


	//   ....[6]....
        /*0044*/ 	.word	0xffffffff


	//   ....[7]....
        /*0048*/ 	.word	0xffffffff


	//   ....[8]....
        /*004c*/ 	.word	0xffffffff


	//   ....[9]....
        /*0050*/ 	.word	0xffffffff


	//   ....[10]....
        /*0054*/ 	.word	0xffffffff


	//   ....[11]....
        /*0058*/ 	.word	0xffffffff


	//   ....[12]....
        /*005c*/ 	.word	0xffffffff


	//   ....[13]....
        /*0060*/ 	.word	0xffffffff


	//   ....[14]....
        /*0064*/ 	.word	0xffffffff


	//   ....[15]....
        /*0068*/ 	.word	0xffffffff


	//   ....[16]....
        /*006c*/ 	.word	0xffffffff


	//   ....[17]....
        /*0070*/ 	.word	0xffffffff


	//   ....[18]....
        /*0074*/ 	.word	0xffffffff


	//   ....[19]....
        /*0078*/ 	.word	0xffffffff


	//   ....[20]....
        /*007c*/ 	.word	0xffffffff


	//----- nvinfo : EIATTR_COOP_GROUP_INSTR_OFFSETS
	.align		4
.L_1842:
        /*0080*/ 	.byte	0x04, 0x28
        /*0082*/ 	.short	(.L_1844 - .L_1843)


	//   ....[0]....
.L_1843:
        /*0084*/ 	.word	0x0001b3f0


	//   ....[1]....
        /*0088*/ 	.word	0x0001b460


	//   ....[2]....
        /*008c*/ 	.word	0x0001b480


	//   ....[3]....
        /*0090*/ 	.word	0x0001b4a0


	//   ....[4]....
        /*0094*/ 	.word	0x0001b4c0


	//   ....[5]....
        /*0098*/ 	.word	0x0001b8f0


	//   ....[6]....
        /*009c*/ 	.word	0x0001b910


	//   ....[7]....
        /*00a0*/ 	.word	0x0001b930


	//   ....[8]....
        /*00a4*/ 	.word	0x0001b950


	//   ....[9]....
        /*00a8*/ 	.word	0x0001b970


	//   ....[10]....
        /*00ac*/ 	.word	0x0001baf0


	//   ....[11]....
        /*00b0*/ 	.word	0x0001bb20


	//   ....[12]....
        /*00b4*/ 	.word	0x0001bb30


	//   ....[13]....
        /*00b8*/ 	.word	0x0001bb80


	//   ....[14]....
        /*00bc*/ 	.word	0x0001bc40


	//   ....[15]....
        /*00c0*/ 	.word	0x0001bc70


	//   ....[16]....
        /*00c4*/ 	.word	0x0001bc90


	//   ....[17]....
        /*00c8*/ 	.word	0x0001bd30


	//   ....[18]....
        /*00cc*/ 	.word	0x0001bd80


	//   ....[19]....
        /*00d0*/ 	.word	0x0001be20


	//   ....[20]....
        /*00d4*/ 	.word	0x0001be50


	//----- nvinfo : EIATTR_VRC_CTA_INIT_COUNT
	.align		4
.L_1844:
        /*00d8*/ 	.byte	0x02, 0x4a
	.zero		1
	.zero		1


	//----- nvinfo : EIATTR_EXIT_INSTR_OFFSETS
	.align		4
        /*00dc*/ 	.byte	0x04, 0x1c
        /*00de*/ 	.short	(.L_1846 - .L_1845)


	//   ....[0]....
.L_1845:
        /*00e0*/ 	.word	0x000005d0


	//   ....[1]....
        /*00e4*/ 	.word	0x0001c790


	//----- nvinfo : EIATTR_MAX_THREADS
	.align		4
.L_1846:
        /*00e8*/ 	.byte	0x04, 0x05
        /*00ea*/ 	.short	(.L_1848 - .L_1847)
.L_1847:
        /*00ec*/ 	.word	0x00000100
        /*00f0*/ 	.word	0x00000001
        /*00f4*/ 	.word	0x00000001


	//----- nvinfo : EIATTR_CRS_STACK_SIZE
	.align		4
.L_1848:
        /*00f8*/ 	.byte	0x04, 0x1e
        /*00fa*/ 	.short	(.L_1850 - .L_1849)
.L_1849:
        /*00fc*/ 	.word	0x00000000


	//----- nvinfo : EIATTR_CBANK_PARAM_SIZE
	.align		4
.L_1850:
        /*0100*/ 	.byte	0x03, 0x19
        /*0102*/ 	.short	0x00e8


	//----- nvinfo : EIATTR_PARAM_CBANK
	.align		4
        /*0104*/ 	.byte	0x04, 0x0a
        /*0106*/ 	.short	(.L_1852 - .L_1851)
	.align		4
.L_1851:
        /*0108*/ 	.word	index@(.nv.constant0._ZN10layer_norm13ln_fwd_kernelINS_13Kernel_traitsIf13__nv_bfloat16S2_S2_fjLj8192ELj1ELj1ELj8ELj16ENS_18Kernel_traits_baseILj8192EfS2_S2_S2_fjLj256EEEEELb1ELb1ELb1ELb1EEEvNS_9FwdParamsE)
        /*010c*/ 	.short	0x0380
        /*010e*/ 	.short	0x00e8


	//----- nvinfo : EIATTR_SW_WAR
	.align		4
.L_1852:
        /*0110*/ 	.byte	0x04, 0x36
        /*0112*/ 	.short	(.L_1854 - .L_1853)
.L_1853:
        /*0114*/ 	.word	0x00000008
.L_1854:


//--------------------- .nv.info._ZN10layer_norm13ln_fwd_kernelINS_13Kernel_traitsI13__nv_bfloat16S2_fS2_fjLj8192ELj1ELj1ELj8ELj16ENS_18Kernel_traits_baseILj8192ES2_S2_fS2_fjLj256EEEEELb0ELb0ELb0ELb0EEEvNS_9FwdParamsE --------------------------
	.section	.nv.info._ZN10layer_norm13ln_fwd_kernelINS_13Kernel_traitsI13__nv_bfloat16S2_fS2_fjLj8192ELj1ELj1ELj8ELj16ENS_18Kernel_traits_baseILj8192ES2_S2_fS2_fjLj256EEEEELb0ELb0ELb0ELb0EEEvNS_9FwdParamsE,"",@"SHT_CUDA_INFO"
	.sectionflags	@""
	.align	4


	//----- nvinfo : EIATTR_CUDA_API_VERSION
	.align		4
        /*0000*/ 	.byte	0x04, 0x37
        /*0002*/ 	.short	(.L_1856 - .L_1855)
.L_1855:
        /*0004*/ 	.word	0x00000082


	//----- nvinfo : EIATTR_KPARAM_INFO
	.align		4
.L_1856:
        /*0008*/ 	.byte	0x04, 0x17
        /*000a*/ 	.short	(.L_1858 - .L_1857)
.L_1857:
        /*000c*/ 	.word	0x00000000
        /*0010*/ 	.short	0x0000
        /*0012*/ 	.short	0x0000
        /*0014*/ 	.byte	0x00, 0xf0, 0xa1, 0x03


	//----- nvinfo : EIATTR_SPARSE_MMA_MASK
	.align		4
.L_1858:
        /*0018*/ 	.byte	0x03, 0x50
        /*001a*/ 	.short	0x0000


	//----- nvinfo : EIATTR_MAXREG_COUNT
	.align		4
        /*001c*/ 	.byte	0x03, 0x1b
        /*001e*/ 	.short	0x00ff


	//----- nvinfo : EIATTR_NUM_BARRIERS
	.align		4
        /*0020*/ 	.byte	0x02, 0x4c
        /*0022*/ 	.byte	0x01
	.zero		1


	//----- nvinfo : EIATTR_MERCURY_ISA_VERSION
	.align		4
        /*0024*/ 	.byte	0x03, 0x5f
        /*0026*/ 	.short	0x0101


	//----- nvinfo : EIATTR_COOP_GROUP_MASK_REGIDS
	.align		4
        /*0028*/ 	.byte	0x04, 0x29
        /*002a*/ 	.short	(.L_1860 - .L_1859)


	//   ....[0]....
.L_1859:
        /*002c*/ 	.word	0xffffffff


	//   ....[1]....
        /*0030*/ 	.word	0xffffffff


	//   ....[2]....
        /*0034*/ 	.word	0xffffffff


	//   ....[3]....
        /*0038*/ 	.word	0xffffffff


	//   ....[4]....
        /*003c*/ 	.word	0xffffffff


	//   ....[5]....
        /*0040*/ 	.word	0xffffffff


	//   ....[6]....
        /*0044*/ 	.word	0xffffffff


	//   ....[7]....
        /*0048*/ 	.word	0xffffffff


	//   ....[8]....
        /*004c*/ 	.word	0xffffffff


	//   ....[9]....
        /*0050*/ 	.word	0xffffffff


	//   ....[10]....
        /*0054*/ 	.word	0xffffffff


	//   ....[11]....
        /*0058*/ 	.word	0xffffffff


	//   ....[12]....
        /*005c*/ 	.word	0xffffffff


	//   ....[13]....
        /*0060*/ 	.word	0xffffffff


	//   ....[14]....
        /*0064*/ 	.word	0xffffffff


	//   ....[15]....
        /*0068*/ 	.word	0xffffffff


	//   ....[16]....
        /*006c*/ 	.word	0xffffffff


	//   ....[17]....
        /*0070*/ 	.word	0xffffffff


	//   ....[18]....
        /*0074*/ 	.word	0xffffffff


	//   ....[19]....
        /*0078*/ 	.word	0xffffffff


	//   ....[20]....
        /*007c*/ 	.word	0xffffffff


	//----- nvinfo : EIATTR_COOP_GROUP_INSTR_OFFSETS
	.align		4
.L_1860:
        /*0080*/ 	.byte	0x04, 0x28
        /*0082*/ 	.short	(.L_1862 - .L_1861)


	//   ....[0]....
.L_1861:
        /*0084*/ 	.word	0x00001b50


	//   ....[1]....
        /*0088*/ 	.word	0x00001b70


	//   ....[2]....
        /*008c*/ 	.word	0x00001b90


	//   ....[3]....
        /*0090*/ 	.word	0x00001bb0


	//   ....[4]....
        /*0094*/ 	.word	0x00001bd0


	//   ....[5]....
        /*0098*/ 	.word	0x00002040


	//   ....[6]....
        /*009c*/ 	.word	0x00002060


	//   ....[7]....
        /*00a0*/ 	.word	0x00002090


	//   ....[8]....
        /*00a4*/ 	.word	0x000020b0


	//   ....[9]....
        /*00a8*/ 	.word	0x000020d0


	//   ....[10]....
        /*00ac*/ 	.word	0x00002160


	//   ....[11]....
        /*00b0*/ 	.word	0x000021d0


	//   ....[12]....
        /*00b4*/ 	.word	0x000021f0


	//   ....[13]....
        /*00b8*/ 	.word	0x00002200


	//   ....[14]....
        /*00bc*/ 	.word	0x000022a0


	//   ....[15]....
        /*00c0*/ 	.word	0x000022c0


	//   ....[16]....
        /*00c4*/ 	.word	0x00002300


	//   ....[17]....
        /*00c8*/ 	.word	0x000023a0


	//   ....[18]....
        /*00cc*/ 	.word	0x00002400


	//   ....[19]....
        /*00d0*/ 	.word	0x000024b0


	//   ....[20]....
        /*00d4*/ 	.word	0x000024d0


	//----- nvinfo : EIATTR_VRC_CTA_INIT_COUNT
	.align		4
.L_1862:
        /*00d8*/ 	.byte	0x02, 0x4a
	.zero		1
	.zero		1


	//----- nvinfo : EIATTR_EXIT_INSTR_OFFSETS
	.align		4
        /*00dc*/ 	.byte	0x04, 0x1c
        /*00de*/ 	.short	(.L_1864 - .L_1863)


	//   ....[0]....
.L_1863:
        /*00e0*/ 	.word	0x00000560


	//   ....[1]....
        /*00e4*/ 	.word	0x000032c0


	//----- nvinfo : EIATTR_MAX_THREADS
	.align		4
.L_1864:
        /*00e8*/ 	.byte	0x04, 0x05
        /*00ea*/ 	.short	(.L_1866 - .L_1865)
.L_1865:
        /*00ec*/ 	.word	0x00000100
        /*00f0*/ 	.word	0x00000001
        /*00f4*/ 	.word	0x00000001


	//----- nvinfo : EIATTR_CRS_STACK_SIZE
	.align		4
.L_1866:
        /*00f8*/ 	.byte	0x04, 0x1e
        /*00fa*/ 	.short	(.L_1868 - .L_1867)
.L_1867:
        /*00fc*/ 	.word	0x00000000


	//----- nvinfo : EIATTR_CBANK_PARAM_SIZE
	.align		4
.L_1868:
        /*0100*/ 	.byte	0x03, 0x19
        /*0102*/ 	.short	0x00e8


	//----- nvinfo : EIATTR_PARAM_CBANK
	.align		4
        /*0104*/ 	.byte	0x04, 0x0a
        /*0106*/ 	.short	(.L_1870 - .L_1869)
	.align		4
.L_1869:
        /*0108*/ 	.word	index@(.nv.constant0._ZN10layer_norm13ln_fwd_kernelINS_13Kernel_traitsI13__nv_bfloat16S2_fS2_fjLj8192ELj1ELj1ELj8ELj16ENS_18Kernel_traits_baseILj8192ES2_S2_fS2_fjLj256EEEEELb0ELb0ELb0ELb0EEEvNS_9FwdParamsE)
        /*010c*/ 	.short	0x0380
        /*010e*/ 	.short	0x00e8


	//----- nvinfo : EIATTR_SW_WAR
	.align		4
.L_1870:
        /*0110*/ 	.byte	0x04, 0x36
        /*0112*/ 	.short	(.L_1872 - .L_1871)
.L_1871:
        /*0114*/ 	.word	0x00000008
.L_1872:


//--------------------- .nv.info._ZN10layer_norm13ln_fwd_kernelINS_13Kernel_traitsI13__nv_bfloat16S2_fS2_fjLj8192ELj1ELj1ELj8ELj16ENS_18Kernel_traits_baseILj8192ES2_S2_fS2_fjLj256EEEEELb0ELb0ELb0ELb1EEEvNS_9FwdParamsE --------------------------
	.section	.nv.info._ZN10layer_norm13ln_fwd_kernelINS_13Kernel_traitsI13__nv_bfloat16S2_fS2_fjLj8192ELj1ELj1ELj8ELj16ENS_18Kernel_traits_baseILj8192ES2_S2_fS2_fjLj256EEEEELb0ELb0ELb0ELb1EEEvNS_9FwdParamsE,"",@"SHT_CUDA_INFO"
	.sectionflags	@""
	.align	4


	//----- nvinfo : EIATTR_CUDA_API_VERSION
	.align		4
        /*0000*/ 	.byte	0x04, 0x37
        /*0002*/ 	.short	(.L_1874 - .L_1873)
.L_1873:
        /*0004*/ 	.word	0x00000082


	//----- nvinfo : EIATTR_KPARAM_INFO
	.align		4
.L_1874:
        /*0008*/ 	.byte	0x04, 0x17
        /*000a*/ 	.short	(.L_1876 - .L_1875)
.L_1875:
        /*000c*/ 	.word	0x00000000
        /*0010*/ 	.short	0x0000
        /*0012*/ 	.short	0x0000
        /*0014*/ 	.byte	0x00, 0xf0, 0xa1, 0x03


	//----- nvinfo : EIATTR_SPARSE_MMA_MASK
	.align		4
.L_1876:
        /*0018*/ 	.byte	0x03, 0x50
        /*001a*/ 	.short	0x0000


	//----- nvinfo : EIATTR_MAXREG_COUNT
	.align		4
        /*001c*/ 	.byte	0x03, 0x1b
        /*001e*/ 	.short	0x00ff


	//----- nvinfo : EIATTR_NUM_BARRIERS
	.align		4
        /*0020*/ 	.byte	0x02, 0x4c
        /*0022*/ 	.byte	0x01
	.zero		1


	//----- nvinfo : EIATTR_MERCURY_ISA_VERSION
	.align		4
        /*0024*/ 	.byte	0x03, 0x5f
        /*0026*/ 	.short	0x0101


	//----- nvinfo : EIATTR_COOP_GROUP_MASK_REGIDS
	.align		4
        /*0028*/ 	.byte	0x04, 0x29
        /*002a*/ 	.short	(.L_1878 - .L_1877)


	//   ....[0]....
.L_1877:
        /*002c*/ 	.word	0xffffffff


	//   ....[1]....
        /*0030*/ 	.word	0xffffffff


	//   ....[2]....
        /*0034*/ 	.word	0xffffffff


	//   ....[3]....
        /*0038*/ 	.word	0xffffffff


	//   ....[4]....
        /*003c*/ 	.word	0xffffffff


	//   ....[5]....
        /*0040*/ 	.word	0xffffffff


	//   ....[6]....
        /*0044*/ 	.word	0xffffffff


	//   ....[7]....
        /*0048*/ 	.word	0xffffffff


	//   ....[8]....
        /*004c*/ 	.word	0xffffffff


	//   ....[9]....
        /*0050*/ 	.word	0xffffffff


	//   ....[10]....
        /*0054*/ 	.word	0xffffffff


	//   ....[11]....
        /*0058*/ 	.word	0xffffffff


	//   ....[12]....
        /*005c*/ 	.word	0xffffffff


	//   ....[13]....
        /*0060*/ 	.word	0xffffffff


	//   ....[14]....
        /*0064*/ 	.word	0xffffffff


	//   ....[15]....
        /*0068*/ 	.word	0xffffffff


	//   ....[16]....
        /*006c*/ 	.word	0xffffffff


	//   ....[17]....
        /*0070*/ 	.word	0xffffffff


	//   ....[18]....
        /*0074*/ 	.word	0xffffffff


	//   ....[19]....
        /*0078*/ 	.word	0xffffffff


	//   ....[20]....
        /*007c*/ 	.word	0xffffffff


	//----- nvinfo : EIATTR_COOP_GROUP_INSTR_OFFSETS
	.align		4
.L_1878:
        /*0080*/ 	.byte	0x04, 0x28
        /*0082*/ 	.short	(.L_1880 - .L_1879)


	//   ....[0]....
.L_1879:
        /*0084*/ 	.word	0x00001650


	//   ....[1]....
        /*0088*/ 	.word	0x00001670


	//   ....[2]....
        /*008c*/ 	.word	0x00001690


	//   ....[3]....
        /*0090*/ 	.word	0x000016b0


	//   ....[4]....
        /*0094*/ 	.word	0x000016d0


	//   ....[5]....
        /*0098*/ 	.word	0x00001b00


	//   ....[6]....
        /*009c*/ 	.word	0x00001b20


	//   ....[7]....
        /*00a0*/ 	.word	0x00001b40


	//   ....[8]....
        /*00a4*/ 	.word	0x00001b60


	//   ....[9]....
        /*00a8*/ 	.word	0x00001b80


	//   ....[10]....
        /*00ac*/ 	.word	0x00001d00


	//   ....[11]....
        /*00b0*/ 	.word	0x00001db0


	//   ....[12]....
        /*00b4*/ 	.word	0x00001dc0


	//   ....[13]....
        /*00b8*/ 	.word	0x00001dd0


	//   ....[14]....
        /*00bc*/ 	.word	0x00001e70


	//   ....[15]....
        /*00c0*/ 	.word	0x00001ea0


	//   ....[16]....
        /*00c4*/ 	.word	0x00001ee0


	//   ....[17]....
        /*00c8*/ 	.word	0x00001f80


	//   ....[18]....
        /*00cc*/ 	.word	0x00001ff0


	//   ....[19]....
        /*00d0*/ 	.word	0x000020a0


	//   ....[20]....
        /*00d4*/ 	.word	0x000020e0


	//----- nvinfo : EIATTR_VRC_CTA_INIT_COUNT
	.align		4
.L_1880:
        /*00d8*/ 	.byte	0x02, 0x4a
	.zero		1
	.zero		1


	//----- nvinfo : EIATTR_EXIT_INSTR_OFFSETS
	.align		4
        /*00dc*/ 	.byte	0x04, 0x1c
        /*00de*/ 	.short	(.L_1882 - .L_1881)


	//   ....[0]....
.L_1881:
        /*00e0*/ 	.word	0x000001e0


	//   ....[1]....
        /*00e4*/ 	.word	0x00002d00


	//----- nvinfo : EIATTR_MAX_THREADS
	.align		4
.L_1882:
        /*00e8*/ 	.byte	0x04, 0x05
        /*00ea*/ 	.short	(.L_1884 - .L_1883)
.L_1883:
        /*00ec*/ 	.word	0x00000100
        /*00f0*/ 	.word	0x00000001
        /*00f4*/ 	.word	0x00000001


	//----- nvinfo : EIATTR_CRS_STACK_SIZE
	.align		4
.L_1884:
        /*00f8*/ 	.byte	0x04, 0x1e
        /*00fa*/ 	.short	(.L_1886 - .L_1885)
.L_1885:
        /*00fc*/ 	.word	0x00000000


	//----- nvinfo : EIATTR_CBANK_PARAM_SIZE
	.align		4
.L_1886:
        /*0100*/ 	.byte	0x03, 0x19
        /*0102*/ 	.short	0x00e8


	//----- nvinfo : EIATTR_PARAM_CBANK
	.align		4
        /*0104*/ 	.byte	0x04, 0x0a
        /*0106*/ 	.short	(.L_1888 - .L_1887)
	.align		4
.L_1887:
        /*0108*/ 	.word	index@(.nv.constant0._ZN10layer_norm13ln_fwd_kernelINS_13Kernel_traitsI13__nv_bfloat16S2_fS2_fjLj8192ELj1ELj1ELj8ELj16ENS_18Kernel_traits_baseILj8192ES2_S2_fS2_fjLj256EEEEELb0ELb0ELb0ELb1EEEvNS_9FwdParamsE)
        /*010c*/ 	.short	0x0380
        /*010e*/ 	.short	0x00e8


	//----- nvinfo : EIATTR_SW_WAR
	.align		4
.L_1888:
        /*0110*/ 	.byte	0x04, 0x36
        /*0112*/ 	.short	(.L_1890 - .L_1889)
.L_1889:
        /*0114*/ 	.word	0x00000008
.L_1890:


//--------------------- .nv.info._ZN10layer_norm13ln_fwd_kernelINS_13Kernel_traitsI13__nv_bfloat16S2_fS2_fjLj8192ELj1ELj1ELj8ELj16ENS_18Kernel_traits_baseILj8192ES2_S2_fS2_fjLj256EEEEELb0ELb0ELb1ELb0EEEvNS_9FwdParamsE --------------------------
	.section	.nv.info._ZN10layer_norm13ln_fwd_kernelINS_13Kernel_traitsI13__nv_bfloat16S2_fS2_fjLj8192ELj1ELj1ELj8ELj16ENS_18Kernel_traits_baseILj8192ES2_S2_fS2_fjLj256EEEEELb0ELb0ELb1ELb0EEEvNS_9FwdParamsE,"",@"SHT_CUDA_INFO"
	.sectionflags	@""
	.align	4


	//----- nvinfo : EIATTR_CUDA_API_VERSION
	.align		4
        /*0000*/ 	.byte	0x04, 0x37
        /*0002*/ 	.short	(.L_1892 - .L_1891)
.L_1891:
        /*0004*/ 	.word	0x00000082


	//----- nvinfo : EIATTR_KPARAM_INFO
	.align		4
.L_1892:
        /*0008*/ 	.byte	0x04, 0x17
        /*000a*/ 	.short	(.L_1894 - .L_1893)
.L_1893:
        /*000c*/ 	.word	0x00000000
        /*0010*/ 	.short	0x0000
        /*0012*/ 	.short	0x0000
        /*0014*/ 	.byte	0x00, 0xf0, 0xa1, 0x03


	//----- nvinfo : EIATTR_SPARSE_MMA_MASK
	.align		4
.L_1894:
        /*0018*/ 	.byte	0x03, 0x50
        /*001a*/ 	.short	0x0000


	//----- nvinfo : EIATTR_MAXREG_COUNT
	.align		4
        /*001c*/ 	.byte	0x03, 0x1b
        /*001e*/ 	.short	0x00ff


	//----- nvinfo : EIATTR_NUM_BARRIERS
	.align		4
        /*0020*/ 	.byte	0x02, 0x4c
        /*0022*/ 	.byte	0x01
	.zero		1


	//----- nvinfo : EIATTR_MERCURY_ISA_VERSION
	.align		4
        /*0024*/ 	.byte	0x03, 0x5f
        /*0026*/ 	.short	0x0101


	//----- nvinfo : EIATTR_COOP_GROUP_MASK_REGIDS
	.align		4
        /*0028*/ 	.byte	0x04, 0x29
        /*002a*/ 	.short	(.L_1896 - .L_1895)


	//   ....[0]....
.L_1895:
        /*002c*/ 	.word	0xffffffff


	//   ....[1]....
        /*0030*/ 	.word	0xffffffff


	//   ....[2]....
        /*0034*/ 	.word	0xffffffff


	//   ....[3]....
        /*0038*/ 	.word	0xffffffff


	//   ....[4]....
        /*003c*/ 	.word	0xffffffff


	//   ....[5]....
        /*0040*/ 	.word	0xffffffff


	//   ....[6]....
        /*0044*/ 	.word	0xffffffff


	//   ....[7]....
        /*0048*/ 	.word	0xffffffff


	//   ....[8]....
        /*004c*/ 	.word	0xffffffff


	//   ....[9]....
        /*0050*/ 	.word	0xffffffff


	//   ....[10]....
        /*0054*/ 	.word	0xffffffff


	//   ....[11]....
        /*0058*/ 	.word	0xffffffff


	//   ....[12]....
        /*005c*/ 	.word	0xffffffff


	//   ....[13]....
        /*0060*/ 	.word	0xffffffff


	//   ....[14]....
        /*0064*/ 	.word	0xffffffff


	//   ....[15]....
        /*0068*/ 	.word	0xffffffff


	//   ....[16]....
        /*006c*/ 	.word	0xffffffff


	//   ....[17]....
        /*0070*/ 	.word	0xffffffff


	//   ....[18]....
        /*0074*/ 	.word	0xffffffff


	//   ....[19]....
        /*0078*/ 	.word	0xffffffff


	//   ....[20]....
        /*007c*/ 	.word	0xffffffff


	//----- nvinfo : EIATTR_COOP_GROUP_INSTR_OFFSETS
	.align		4
.L_1896:
        /*0080*/ 	.byte	0x04, 0x28
        /*0082*/ 	.short	(.L_1898 - .L_1897)


	//   ....[0]....
.L_1897:
        /*0084*/ 	.word	0x000021d0


	//   ....[1]....
        /*0088*/ 	.word	0x000021f0


	//   ....[2]....
        /*008c*/ 	.word	0x00002210


	//   ....[3]....
        /*0090*/ 	.word	0x00002230


	//   ....[4]....
        /*0094*/ 	.word	0x00002250


	//   ....[5]....
        /*0098*/ 	.word	0x00002690


	//   ....[6]....
        /*009c*/ 	.word	0x000026b0


	//   ....[7]....
        /*00a0*/ 	.word	0x000026d0


	//   ....[8]....
        /*00a4*/ 	.word	0x000026f0


	//   ....[9]....
        /*00a8*/ 	.word	0x00002720


	//   ....[10]....
        /*00ac*/ 	.word	0x000028b0


	//   ....[11]....
        /*00b0*/ 	.word	0x000028f0


	//   ....[12]....
        /*00b4*/ 	.word	0x00002910


	//   ....[13]....
        /*00b8*/ 	.word	0x00002950


	//   ....[14]....
        /*00bc*/ 	.word	0x00002a10


	//   ....[15]....
        /*00c0*/ 	.word	0x00002a40


	//   ....[16]....
        /*00c4*/ 	.word	0x00002a60


	//   ....[17]....
        /*00c8*/ 	.word	0x00002b00


	//   ....[18]....
        /*00cc*/ 	.word	0x00002b70


	//   ....[19]....
        /*00d0*/ 	.word	0x00002c00


	//   ....[20]....
        /*00d4*/ 	.word	0x00002c30


	//----- nvinfo : EIATTR_VRC_CTA_INIT_COUNT
	.align		4
.L_1898:
        /*00d8*/ 	.byte	0x02, 0x4a
	.zero		1
	.zero		1


	//----- nvinfo : EIATTR_EXIT_INSTR_OFFSETS
	.align		4
        /*00dc*/ 	.byte	0x04, 0x1c
        /*00de*/ 	.short	(.L_1900 - .L_1899)


	//   ....[0]....
.L_1899:
        /*00e0*/ 	.word	0x00000540


	//   ....[1]....
        /*00e4*/ 	.word	0x00003a90


	//----- nvinfo : EIATTR_MAX_THREADS
	.align		4
.L_1900:
        /*00e8*/ 	.byte	0x04, 0x05
        /*00ea*/ 	.short	(.L_1902 - .L_1901)
.L_1901:
        /*00ec*/ 	.word	0x00000100
        /*00f0*/ 	.word	0x00000001
        /*00f4*/ 	.word	0x00000001


	//----- nvinfo : EIATTR_CRS_STACK_SIZE
	.align		4
.L_1902:
        /*00f8*/ 	.byte	0x04, 0x1e
        /*00fa*/ 	.short	(.L_1904 - .L_1903)
.L_1903:
        /*00fc*/ 	.word	0x00000000


	//----- nvinfo : EIATTR_CBANK_PARAM_SIZE
	.align		4
.L_1904:
        /*0100*/ 	.byte	0x03, 0x19
        /*0102*/ 	.short	0x00e8


	//----- nvinfo : EIATTR_PARAM_CBANK
	.align		4
        /*0104*/ 	.byte	0x04, 0x0a
        /*0106*/ 	.short	(.L_1906 - .L_1905)
	.align		4
.L_1905:
        /*0108*/ 	.word	index@(.nv.constant0._ZN10layer_norm13ln_fwd_kernelINS_13Kernel_traitsI13__nv_bfloat16S2_fS2_fjLj8192ELj1ELj1ELj8ELj16ENS_18Kernel_traits_baseILj8192ES2_S2_fS2_fjLj256EEEEELb0ELb0ELb1ELb0EEEvNS_9FwdParamsE)
        /*010c*/ 	.short	0x0380
        /*010e*/ 	.short	0x00e8


	//----- nvinfo : EIATTR_SW_WAR
	.align		4
.L_1906:
        /*0110*/ 	.byte	0x04, 0x36
        /*0112*/ 	.short	(.L_1908 - .L_1907)
.L_1907:
        /*0114*/ 	.word	0x00000008
.L_1908:


//--------------------- .nv.info._ZN10layer_norm13ln_fwd_kernelINS_13Kernel_traitsI13__nv_bfloat16S2_fS2_fjLj8192ELj1ELj1ELj8ELj16ENS_18Kernel_traits_baseILj8192ES2_S2_fS2_fjLj256EEEEELb0ELb0ELb1ELb1EEEvNS_9FwdParamsE --------------------------
	.section	.nv.info._ZN10layer_norm13ln_fwd_kernelINS_13Kernel_traitsI13__nv_bfloat16S2_fS2_fjLj8192ELj1ELj1ELj8ELj16ENS_18Kernel_traits_baseILj8192ES2_S2_fS2_fjLj256EEEEELb0ELb0ELb1ELb1EEEvNS_9FwdParamsE,"",@"SHT_CUDA_INFO"
	.sectionflags	@""
	.align	4


	//----- nvinfo : EIATTR_CUDA_API_VERSION
	.align		4
        /*0000*/ 	.byte	0x04, 0x37
        /*0002*/ 	.short	(.L_1910 - .L_1909)
.L_1909:
        /*0004*/ 	.word	0x00000082


	//----- nvinfo : EIATTR_KPARAM_INFO
	.align		4
.L_1910:
        /*0008*/ 	.byte	0x04, 0x17
        /*000a*/ 	.short	(.L_1912 - .L_1911)
.L_1911:
        /*000c*/ 	.word	0x00000000
        /*0010*/ 	.short	0x0000
        /*0012*/ 	.short	0x0000
        /*0014*/ 	.byte	0x00, 0xf0, 0xa1, 0x03


	//----- nvinfo : EIATTR_SPARSE_MMA_MASK
	.align		4
.L_1912:
        /*0018*/ 	.byte	0x03, 0x50
        /*001a*/ 	.short	0x0000


	//----- nvinfo : EIATTR_MAXREG_COUNT
	.align		4
        /*001c*/ 	.byte	0x03, 0x1b
        /*001e*/ 	.short	0x00ff


	//----- nvinfo : EIATTR_NUM_BARRIERS
	.align		4
        /*0020*/ 	.byte	0x02, 0x4c
        /*0022*/ 	.byte	0x01
	.zero		1


	//----- nvinfo : EIATTR_MERCURY_ISA_VERSION
	.align		4
        /*0024*/ 	.byte	0x03, 0x5f
        /*0026*/ 	.short	0x0101


	//----- nvinfo : EIATTR_COOP_GROUP_MASK_REGIDS
	.align		4
        /*0028*/ 	.byte	0x04, 0x29
        /*002a*/ 	.short	(.L_1914 - .L_1913)


	//   ....[0]....
.L_1913:
        /*002c*/ 	.word	0xffffffff


	//   ....[1]....
        /*0030*/ 	.word	0xffffffff


	//   ....[2]....
        /*0034*/ 	.word	0xffffffff


	//   ....[3]....
        /*0038*/ 	.word	0xffffffff


	//   ....[4]....
        /*003c*/ 	.word	0xffffffff


	//   ....[5]....
        /*0040*/ 	.word	0xffffffff


	//   ....[6]....
        /*0044*/ 	.word	0xffffffff


	//   ....[7]....
        /*0048*/ 	.word	0xffffffff


	//   ....[8]....
        /*004c*/ 	.word	0xffffffff


	//   ....[9]....
        /*0050*/ 	.word	0xffffffff


	//   ....[10]....
        /*0054*/ 	.word	0xffffffff


	//   ....[11]....
        /*0058*/ 	.word	0xffffffff


	//   ....[12]....
        /*005c*/ 	.word	0xffffffff


	//   ....[13]....
        /*0060*/ 	.word	0xffffffff


	//   ....[14]....
        /*0064*/ 	.word	0xffffffff


	//   ....[15]....
        /*0068*/ 	.word	0xffffffff


	//   ....[16]....
        /*006c*/ 	.word	0xffffffff


	//   ....[17]....
        /*0070*/ 	.word	0xffffffff


	//   ....[18]....
        /*0074*/ 	.word	0xffffffff


	//   ....[19]....
        /*0078*/ 	.word	0xffffffff


	//   ....[20]....
        /*007c*/ 	.word	0xffffffff


	//----- nvinfo : EIATTR_COOP_GROUP_INSTR_OFFSETS
	.align		4
.L_1914:
        /*0080*/ 	.byte	0x04, 0x28
        /*0082*/ 	.short	(.L_1916 - .L_1915)


	//   ....[0]....
.L_1915:
        /*0084*/ 	.word	0x00001d20


	//   ....[1]....
        /*0088*/ 	.word	0x00001d40


	//   ....[2]....
        /*008c*/ 	.word	0x00001d60


	//   ....[3]....
        /*0090*/ 	.word	0x00001d80


	//   ....[4]....
        /*0094*/ 	.word	0x00001da0


	//   ....[5]....
        /*0098*/ 	.word	0x000021f0


	//   ....[6]....
        /*009c*/ 	.word	0x00002210


	//   ....[7]....
        /*00a0*/ 	.word	0x00002250


	//   ....[8]....
        /*00a4*/ 	.word	0x00002290


	//   ....[9]....
        /*00a8*/ 	.word	0x000022d0


	//   ....[10]....
        /*00ac*/ 	.word	0x000022e0


	//   ....[11]....
        /*00b0*/ 	.word	0x00002380


	//   ....[12]....
        /*00b4*/ 	.word	0x000023c0


	//   ....[13]....
        /*00b8*/ 	.word	0x000023d0


	//   ....[14]....
        /*00bc*/ 	.word	0x00002460


	//   ....[15]....
        /*00c0*/ 	.word	0x00002480


	//   ....[16]....
        /*00c4*/ 	.word	0x000024c0


	//   ....[17]....
        /*00c8*/ 	.word	0x00002570


	//   ....[18]....
        /*00cc*/ 	.word	0x000025c0


	//   ....[19]....
        /*00d0*/ 	.word	0x00002670


	//   ....[20]....
        /*00d4*/ 	.word	0x00002690


	//----- nvinfo : EIATTR_VRC_CTA_INIT_COUNT
	.align		4
.L_1916:
        /*00d8*/ 	.byte	0x02, 0x4a
	.zero		1
	.zero		1


	//----- nvinfo : EIATTR_EXIT_INSTR_OFFSETS
	.align		4
        /*00dc*/ 	.byte	0x04, 0x1c
        /*00de*/ 	.short	(.L_1918 - .L_1917)


	//   ....[0]....
.L_1917:
        /*00e0*/ 	.word	0x000002f0


	//   ....[1]....
        /*00e4*/ 	.word	0x00003400


	//----- nvinfo : EIATTR_MAX_THREADS
	.align		4
.L_1918:
        /*00e8*/ 	.byte	0x04, 0x05
        /*00ea*/ 	.short	(.L_1920 - .L_1919)
.L_1919:
        /*00ec*/ 	.word	0x00000100
        /*00f0*/ 	.word	0x00000001
        /*00f4*/ 	.word	0x00000001


	//----- nvinfo : EIATTR_CBANK_PARAM_SIZE
	.align		4
.L_1920:
        /*00f8*/ 	.byte	0x03, 0x19
        /*00fa*/ 	.short	0x00e8


	//----- nvinfo : EIATTR_PARAM_CBANK
	.align		4
        /*00fc*/ 	.byte	0x04, 0x0a
        /*00fe*/ 	.short	(.L_1922 - .L_1921)
	.align		4
.L_1921:
        /*0100*/ 	.word	index@(.nv.constant0._ZN10layer_norm13ln_fwd_kernelINS_13Kernel_traitsI13__nv_bfloat16S2_fS2_fjLj8192ELj1ELj1ELj8ELj16ENS_18Kernel_traits_baseILj8192ES2_S2_fS2_fjLj256EEEEELb0ELb0ELb1ELb1EEEvNS_9FwdParamsE)
        /*0104*/ 	.short	0x0380
        /*0106*/ 	.short	0x00e8


	//----- nvinfo : EIATTR_SW_WAR
	.align		4
.L_1922:
        /*0108*/ 	.byte	0x04, 0x36
        /*010a*/ 	.short	(.L_1924 - .L_1923)
.L_1923:
        /*010c*/ 	.word	0x00000008
.L_1924:


//--------------------- .nv.info._ZN10layer_norm13ln_fwd_kernelINS_13Kernel_traitsI13__nv_bfloat16S2_fS2_fjLj8192ELj1ELj1ELj8ELj16ENS_18Kernel_traits_baseILj8192ES2_S2_fS2_fjLj256EEEEELb0ELb1ELb0ELb0EEEvNS_9FwdParamsE --------------------------
	.section	.nv.info._ZN10layer_norm13ln_fwd_kernelINS_13Kernel_traitsI13__nv_bfloat16S2_fS2_fjLj8192ELj1ELj1ELj8ELj16ENS_18Kernel_traits_baseILj8192ES2_S2_fS2_fjLj256EEEEELb0ELb1ELb0ELb0EEEvNS_9FwdParamsE,"",@"SHT_CUDA_INFO"
	.sectionflags	@""
	.align	4


	//----- nvinfo : EIATTR_CUDA_API_VERSION
	.align		4
        /*0000*/ 	.byte	0x04, 0x37
        /*0002*/ 	.short	(.L_1926 - .L_1925)
.L_1925:
        /*0004*/ 	.word	0x00000082


	//----- nvinfo : EIATTR_KPARAM_INFO
	.align		4
.L_1926:
        /*0008*/ 	.byte	0x04, 0x17
        /*000a*/ 	.short	(.L_1928 - .L_1927)
.L_1927:
        /*000c*/ 	.word	0x00000000
        /*0010*/ 	.short	0x0000
        /*0012*/ 	.short	0x0000
        /*0014*/ 	.byte	0x00, 0xf0, 0xa1, 0x03


	//----- nvinfo : EIATTR_SPARSE_MMA_MASK
	.align		4
.L_1928:
        /*0018*/ 	.byte	0x03, 0x50
        /*001a*/ 	.short	0x0000


	//----- nvinfo : EIATTR_MAXREG_COUNT
	.align		4
        /*001c*/ 	.byte	0x03, 0x1b
        /*001e*/ 	.short	0x00ff


	//----- nvinfo : EIATTR_NUM_BARRIERS
	.align		4
        /*0020*/ 	.byte	0x02, 0x4c
        /*0022*/ 	.byte	0x01
	.zero		1


	//----- nvinfo : EIATTR_MERCURY_ISA_VERSION
	.align		4
        /*0024*/ 	.byte	0x03, 0x5f
        /*0026*/ 	.short	0x0101


	//----- nvinfo : EIATTR_COOP_GROUP_MASK_REGIDS
	.align		4
        /*0028*/ 	.byte	0x04, 0x29
        /*002a*/ 	.short	(.L_1930 - .L_1929)


	//   ....[0]....
.L_1929:
        /*002c*/ 	.word	0xffffffff


	//   ....[1]....
        /*0030*/ 	.word	0xffffffff


	//   ....[2]....
        /*0034*/ 	.word	0xffffffff


	//   ....[3]....
        /*0038*/ 	.word	0xffffffff


	//   ....[4]....
        /*003c*/ 	.word	0xffffffff


	//   ....[5]....
        /*0040*/ 	.word	0xffffffff


	//   ....[6]....
        /*0044*/ 	.word	0xffffffff


	//   ....[7]....
        /*0048*/ 	.word	0xffffffff


	//   ....[8]....
        /*004c*/ 	.word	0xffffffff


	//   ....[9]....
        /*0050*/ 	.word	0xffffffff


	//   ....[10]....
        /*0054*/ 	.word	0xffffffff


	//   ....[11]....
        /*0058*/ 	.word	0xffffffff


	//   ....[12]....
        /*005c*/ 	.word	0xffffffff


	//   ....[13]....
        /*0060*/ 	.word	0xffffffff


	//   ....[14]....
        /*0064*/ 	.word	0xffffffff


	//   ....[15]....
        /*0068*/ 	.word	0xffffffff


	//   ....[16]....
        /*006c*/ 	.word	0xffffffff


	//   ....[17]....
        /*0070*/ 	.word	0xffffffff


	//   ....[18]....
        /*0074*/ 	.word	0xffffffff


	//   ....[19]....
        /*0078*/ 	.word	0xffffffff


	//   ....[20]....
        /*007c*/ 	.word	0xffffffff


	//----- nvinfo : EIATTR_COOP_GROUP_INSTR_OFFSETS
	.align		4
.L_1930:
        /*0080*/ 	.byte	0x04, 0x28
        /*0082*/ 	.short	(.L_1932 - .L_1931)


	//   ....[0]....
.L_1931:
        /*0084*/ 	.word	0x00002530


	//   ....[1]....
        /*0088*/ 	.word	0x00002550


	//   ....[2]....
        /*008c*/ 	.word	0x00002570


	//   ....[3]....
        /*0090*/ 	.word	0x00002590


	//   ....[4]....
        /*0094*/ 	.word	0x000025b0


	//   ....[5]....
        /*0098*/ 	.word	0x00002a40


	//   ....[6]....
        /*009c*/ 	.word	0x00002a60


	//   ....[7]....
        /*00a0*/ 	.word	0x00002a80


	//   ....[8]....
        /*00a4*/ 	.word	0x00002aa0


	//   ....[9]....
        /*00a8*/ 	.word	0x00002ac0


	//   ....[10]....
        /*00ac*/ 	.word	0x00002c40


	//   ....[11]....
        /*00b0*/ 	.word	0x00002c80


	//   ....[12]....
        /*00b4*/ 	.word	0x00002ce0


	//   ....[13]....
        /*00b8*/ 	.word	0x00002d20


	//   ....[14]....
        /*00bc*/ 	.word	0x00002d80


	//   ....[15]....
        /*00c0*/ 	.word	0x00002de0


	//   ....[16]....
        /*00c4*/ 	.word	0x00002df0


	//   ....[17]....
        /*00c8*/ 	.word	0x00002ea0


	//   ....[18]....
        /*00cc*/ 	.word	0x00002ee0


	//   ....[19]....
        /*00d0*/ 	.word	0x00002f80


	//   ....[20]....
        /*00d4*/ 	.word	0x00002fb0


	//----- nvinfo : EIATTR_VRC_CTA_INIT_COUNT
	.align		4
.L_1932:
        /*00d8*/ 	.byte	0x02, 0x4a
	.zero		1
	.zero		1


	//----- nvinfo : EIATTR_EXIT_INSTR_OFFSETS
	.align		4
        /*00dc*/ 	.byte	0x04, 0x1c
        /*00de*/ 	.short	(.L_1934 - .L_1933)


	//   ....[0]....
.L_1933:
        /*00e0*/ 	.word	0x000006b0


	//   ....[1]....
        /*00e4*/ 	.word	0x00003d60


	//----- nvinfo : EIATTR_MAX_THREADS
	.align		4
.L_1934:
        /*00e8*/ 	.byte	0x04, 0x05
        /*00ea*/ 	.short	(.L_1936 - .L_1935)
.L_1935:
        /*00ec*/ 	.word	0x00000100
        /*00f0*/ 	.word	0x00000001
        /*00f4*/ 	.word	0x00000001


	//----- nvinfo : EIATTR_CRS_STACK_SIZE
	.align		4
.L_1936:
        /*00f8*/ 	.byte	0x04, 0x1e
        /*00fa*/ 	.short	(.L_1938 - .L_1937)
.L_1937:
        /*00fc*/ 	.word	0x00000000


	//----- nvinfo : EIATTR_CBANK_PARAM_SIZE
	.align		4
.L_1938:
        /*0100*/ 	.byte	0x03, 0x19
        /*0102*/ 	.short	0x00e8


	//----- nvinfo : EIATTR_PARAM_CBANK
	.align		4
        /*0104*/ 	.byte	0x04, 0x0a
        /*0106*/ 	.short	(.L_1940 - .L_1939)
	.align		4
.L_1939:
        /*0108*/ 	.word	index@(.nv.constant0._ZN10layer_norm13ln_fwd_kernelINS_13Kernel_traitsI13__nv_bfloat16S2_fS2_fjLj8192ELj1ELj1ELj8ELj16ENS_18Kernel_traits_baseILj8192ES2_S2_fS2_fjLj256EEEEELb0ELb1ELb0ELb0EEEvNS_9FwdParamsE)
        /*010c*/ 	.short	0x0380
        /*010e*/ 	.short	0x00e8


	//----- nvinfo : EIATTR_SW_WAR
	.align		4
.L_1940:
        /*0110*/ 	.byte	0x04, 0x36
        /*0112*/ 	.short	(.L_1942 - .L_1941)
.L_1941:
        /*0114*/ 	.word	0x00000008
.L_1942:


//--------------------- .nv.info._ZN10layer_norm13ln_fwd_kernelINS_13Kernel_traitsI13__nv_bfloat16S2_fS2_fjLj8192ELj1ELj1ELj8ELj16ENS_18Kernel_traits_baseILj8192ES2_S2_fS2_fjLj256EEEEELb0ELb1ELb0ELb1EEEvNS_9FwdParamsE --------------------------
	.section	.nv.info._ZN10layer_norm13ln_fwd_kernelINS_13Kernel_traitsI13__nv_bfloat16S2_fS2_fjLj8192ELj1ELj1ELj8ELj16ENS_18Kernel_traits_baseILj8192ES2_S2_fS2_fjLj256EEEEELb0ELb1ELb0ELb1EEEvNS_9FwdParamsE,"",@"SHT_CUDA_INFO"
	.sectionflags	@""
	.align	4


	//----- nvinfo : EIATTR_CUDA_API_VERSION
	.align		4
        /*0000*/ 	.byte	0x04, 0x37
        /*0002*/ 	.short	(.L_1944 - .L_1943)
.L_1943:
        /*0004*/ 	.word	0x00000082


	//----- nvinfo : EIATTR_KPARAM_INFO
	.align		4
.L_1944:
        /*0008*/ 	.byte	0x04, 0x17
        /*000a*/ 	.short	(.L_1946 - .L_1945)
.L_1945:
        /*000c*/ 	.word	0x00000000
        /*0010*/ 	.short	0x0000
        /*0012*/ 	.short	0x0000
        /*0014*/ 	.byte	0x00, 0xf0, 0xa1, 0x03


	//----- nvinfo : EIATTR_SPARSE_MMA_MASK
	.align		4
.L_1946:
        /*0018*/ 	.byte	0x03, 0x50
        /*001a*/ 	.short	0x0000


	//----- nvinfo : EIATTR_MAXREG_COUNT
	.align		4
        /*001c*/ 	.byte	0x03, 0x1b
        /*001e*/ 	.short	0x00ff


	//----- nvinfo : EIATTR_NUM_BARRIERS
	.align		4
        /*0020*/ 	.byte	0x02, 0x4c
        /*0022*/ 	.byte	0x01
	.zero		1


	//----- nvinfo : EIATTR_MERCURY_ISA_VERSION
	.align		4
        /*0024*/ 	.byte	0x03, 0x5f
        /*0026*/ 	.short	0x0101


	//----- nvinfo : EIATTR_COOP_GROUP_MASK_REGIDS
	.align		4
        /*0028*/ 	.byte	0x04, 0x29
        /*002a*/ 	.short	(.L_1948 - .L_1947)


	//   ....[0]....
.L_1947:
        /*002c*/ 	.word	0xffffffff


	//   ....[1]....
        /*0030*/ 	.word	0xffffffff


	//   ....[2]....
        /*0034*/ 	.word	0xffffffff


	//   ....[3]....
        /*0038*/ 	.word	0xffffffff


	//   ....[4]....
        /*003c*/ 	.word	0xffffffff


	//   ....[5]....
        /*0040*/ 	.word	0xffffffff


	//   ....[6]....
        /*0044*/ 	.word	0xffffffff


	//   ....[7]....
        /*0048*/ 	.word	0xffffffff


	//   ....[8]....
        /*004c*/ 	.word	0xffffffff


	//   ....[9]....
        /*0050*/ 	.word	0xffffffff


	//   ....[10]....
        /*0054*/ 	.word	0xffffffff


	//   ....[11]....
        /*0058*/ 	.word	0xffffffff


	//   ....[12]....
        /*005c*/ 	.word	0xffffffff


	//   ....[13]....
        /*0060*/ 	.word	0xffffffff


	//   ....[14]....
        /*0064*/ 	.word	0xffffffff


	//   ....[15]....
        /*0068*/ 	.word	0xffffffff


	//   ....[16]....
        /*006c*/ 	.word	0xffffffff


	//   ....[17]....
        /*0070*/ 	.word	0xffffffff


	//   ....[18]....
        /*0074*/ 	.word	0xffffffff


	//   ....[19]....
        /*0078*/ 	.word	0xffffffff


	//   ....[20]....
        /*007c*/ 	.word	0xffffffff


	//----- nvinfo : EIATTR_COOP_GROUP_INSTR_OFFSETS
	.align		4
.L_1948:
        /*0080*/ 	.byte	0x04, 0x28
        /*0082*/ 	.short	(.L_1950 - .L_1949)


	//   ....[0]....
.L_1949:
        /*0084*/ 	.word	0x00001e40


	//   ....[1]....
        /*0088*/ 	.word	0x00001e60


	//   ....[2]....
        /*008c*/ 	.word	0x00001e80


	//   ....[3]....
        /*0090*/ 	.word	0x00001ea0


	//   ....[4]....
        /*0094*/ 	.word	0x00001ec0


	//   ....[5]....
        /*0098*/ 	.word	0x000022f0


	//   ....[6]....
        /*009c*/ 	.word	0x00002320


	//   ....[7]....
        /*00a0*/ 	.word	0x00002350


	//   ....[8]....
        /*00a4*/ 	.word	0x00002370


	//   ....[9]....
        /*00a8*/ 	.word	0x00002390


	//   ....[10]....
        /*00ac*/ 	.word	0x00002540


	//   ....[11]....
        /*00b0*/ 	.word	0x00002580


	//   ....[12]....
        /*00b4*/ 	.word	0x000025d0


	//   ....[13]....
        /*00b8*/ 	.word	0x00002620


	//   ....[14]....
        /*00bc*/ 	.word	0x000026a0


	//   ....[15]....
        /*00c0*/ 	.word	0x000026c0


	//   ....[16]....
        /*00c4*/ 	.word	0x00002710


	//   ....[17]....
        /*00c8*/ 	.word	0x00002780


	//   ....[18]....
        /*00cc*/ 	.word	0x000027f0


	//   ....[19]....
        /*00d0*/ 	.word	0x000028c0


	//   ....[20]....
        /*00d4*/ 	.word	0x000028e0


	//----- nvinfo : EIATTR_VRC_CTA_INIT_COUNT
	.align		4
.L_1950:
        /*00d8*/ 	.byte	0x02, 0x4a
	.zero		1
	.zero		1


	//----- nvinfo : EIATTR_EXIT_INSTR_OFFSETS
	.align		4
        /*00dc*/ 	.byte	0x04, 0x1c
        /*00de*/ 	.short	(.L_1952 - .L_1951)


	//   ....[0]....
.L_1951:
        /*00e0*/ 	.word	0x00000260


	//   ....[1]....
        /*00e4*/ 	.word	0x00003540


	//----- nvinfo : EIATTR_MAX_THREADS
	.align		4
.L_1952:
        /*00e8*/ 	.byte	0x04, 0x05
        /*00ea*/ 	.short	(.L_1954 - .L_1953)
.L_1953:
        /*00ec*/ 	.word	0x00000100
        /*00f0*/ 	.word	0x00000001
        /*00f4*/ 	.word	0x00000001


	//----- nvinfo : EIATTR_CRS_STACK_SIZE
	.align		4
.L_1954:
        /*00f8*/ 	.byte	0x04, 0x1e
        /*00fa*/ 	.short	(.L_1956 - .L_1955)
.L_1955:
        /*00fc*/ 	.word	0x00000000


	//----- nvinfo : EIATTR_CBANK_PARAM_SIZE
	.align		4
.L_1956:
        /*0100*/ 	.byte	0x03, 0x19
        /*0102*/ 	.short	0x00e8


	//----- nvinfo : EIATTR_PARAM_CBANK
	.align		4
        /*0104*/ 	.byte	0x04, 0x0a
        /*0106*/ 	.short	(.L_1958 - .L_1957)
	.align		4
.L_1957:
        /*0108*/ 	.word	index@(.nv.constant0._ZN10layer_norm13ln_fwd_kernelINS_13Kernel_traitsI13__nv_bfloat16S2_fS2_fjLj8192ELj1ELj1ELj8ELj16ENS_18Kernel_traits_baseILj8192ES2_S2_fS2_fjLj256EEEEELb0ELb1ELb0ELb1EEEvNS_9FwdParamsE)
        /*010c*/ 	.short	0x0380
        /*010e*/ 	.short	0x00e8


	//----- nvinfo : EIATTR_SW_WAR
	.align		4
.L_1958:
        /*0110*/ 	.byte	0x04, 0x36
        /*0112*/ 	.short	(.L_1960 - .L_1959)
.L_1959:
        /*0114*/ 	.word	0x00000008
.L_1960:


//--------------------- .nv.info._ZN10layer_norm13ln_fwd_kernelINS_13Kernel_traitsI13__nv_bfloat16S2_fS2_fjLj8192ELj1ELj1ELj8ELj16ENS_18Kernel_traits_baseILj8192ES2_S2_fS2_fjLj256EEEEELb0ELb1ELb1ELb0EEEvNS_9FwdParamsE --------------------------
	.section	.nv.info._ZN10layer_norm13ln_fwd_kernelINS_13Kernel_traitsI13__nv_bfloat16S2_fS2_fjLj8192ELj1ELj1ELj8ELj16ENS_18Kernel_traits_baseILj8192ES2_S2_fS2_fjLj256EEEEELb0ELb1ELb1ELb0EEEvNS_9FwdParamsE,"",@"SHT_CUDA_INFO"
	.sectionflags	@""
	.align	4


	//----- nvinfo : EIATTR_CUDA_API_VERSION
	.align		4
        /*0000*/ 	.byte	0x04, 0x37
        /*0002*/ 	.short	(.L_1962 - .L_1961)
.L_1961:
        /*0004*/ 	.word	0x00000082


	//----- nvinfo : EIATTR_KPARAM_INFO
	.align		4
.L_1962:
        /*0008*/ 	.byte	0x04, 0x17
        /*000a*/ 	.short	(.L_1964 - .L_1963)
.L_1963:
        /*000c*/ 	.word	0x00000000
        /*0010*/ 	.short	0x0000
        /*0012*/ 	.short	0x0000
        /*0014*/ 	.byte	0x00, 0xf0, 0xa1, 0x03


	//----- nvinfo : EIATTR_SPARSE_MMA_MASK
	.align		4
.L_1964:
        /*0018*/ 	.byte	0x03, 0x50
        /*001a*/ 	.short	0x0000


	//----- nvinfo : EIATTR_MAXREG_COUNT
	.align		4
        /*001c*/ 	.byte	0x03, 0x1b
        /*001e*/ 	.short	0x00ff


	//----- nvinfo : EIATTR_NUM_BARRIERS
	.align		4
        /*0020*/ 	.byte	0x02, 0x4c
        /*0022*/ 	.byte	0x01
	.zero		1


	//----- nvinfo : EIATTR_MERCURY_ISA_VERSION
	.align		4
        /*0024*/ 	.byte	0x03, 0x5f
        /*0026*/ 	.short	0x0101


	//----- nvinfo : EIATTR_COOP_GROUP_MASK_REGIDS
	.align		4
        /*0028*/ 	.byte	0x04, 0x29
        /*002a*/ 	.short	(.L_1966 - .L_1965)


	//   ....[0]....
.L_1965:
        /*002c*/ 	.word	0xffffffff


	//   ....[1]....
        /*0030*/ 	.word	0xffffffff


	//   ....[2]....
        /*0034*/ 	.word	0xffffffff


	//   ....[3]....
        /*0038*/ 	.word	0xffffffff


	//   ....[4]....
        /*003c*/ 	.word	0xffffffff


	//   ....[5]....
        /*0040*/ 	.word	0xffffffff


	//   ....[6]....
        /*0044*/ 	.word	0xffffffff


	//   ....[7]....
        /*0048*/ 	.word	0xffffffff


	//   ....[8]....
        /*004c*/ 	.word	0xffffffff


	//   ....[9]....
        /*0050*/ 	.word	0xffffffff


	//   ....[10]....
        /*0054*/ 	.word	0xffffffff


	//   ....[11]....
        /*0058*/ 	.word	0xffffffff


	//   ....[12]....
        /*005c*/ 	.word	0xffffffff


	//   ....[13]....
        /*0060*/ 	.word	0xffffffff


	//   ....[14]....
        /*0064*/ 	.word	0xffffffff


	//   ....[15]....
        /*0068*/ 	.word	0xffffffff


	//   ....[16]....
        /*006c*/ 	.word	0xffffffff


	//   ....[17]....
        /*0070*/ 	.word	0xffffffff


	//   ....[18]....
        /*0074*/ 	.word	0xffffffff


	//   ....[19]....
        /*0078*/ 	.word	0xffffffff


	//   ....[20]....
        /*007c*/ 	.word	0xffffffff


	//----- nvinfo : EIATTR_COOP_GROUP_INSTR_OFFSETS
	.align		4
.L_1966:
        /*0080*/ 	.byte	0x04, 0x28
        /*0082*/ 	.short	(.L_1968 - .L_1967)


	//   ....[0]....
.L_1967:
        /*0084*/ 	.word	0x00002d90


	//   ....[1]....
        /*0088*/ 	.word	0x00002db0


	//   ....[2]....
        /*008c*/ 	.word	0x00002dd0


	//   ....[3]....
        /*0090*/ 	.word	0x00002df0


	//   ....[4]....
        /*0094*/ 	.word	0x00002e10


	//   ....[5]....
        /*0098*/ 	.word	0x00003280


	//   ....[6]....
        /*009c*/ 	.word	0x000032a0


	//   ....[7]....
        /*00a0*/ 	.word	0x000032c0


	//   ....[8]....
        /*00a4*/ 	.word	0x000032e0


	//   ....[9]....
        /*00a8*/ 	.word	0x00003300


	//   ....[10]....
        /*00ac*/ 	.word	0x00003490


	//   ....[11]....
        /*00b0*/ 	.word	0x000034c0


	//   ....[12]....
        /*00b4*/ 	.word	0x000034e0


	//   ....[13]....
        /*00b8*/ 	.word	0x00003530


	//   ....[14]....
        /*00bc*/ 	.word	0x000035e0


	//   ....[15]....
        /*00c0*/ 	.word	0x00003610


	//   ....[16]....
        /*00c4*/ 	.word	0x00003670


	//   ....[17]....
        /*00c8*/ 	.word	0x000036b0


	//   ....[18]....
        /*00cc*/ 	.word	0x000036e0


	//   ....[19]....
        /*00d0*/ 	.word	0x000037d0


	//   ....[20]....
        /*00d4*/ 	.word	0x000037e0


	//----- nvinfo : EIATTR_VRC_CTA_INIT_COUNT
	.align		4
.L_1968:
        /*00d8*/ 	.byte	0x02, 0x4a
	.zero		1
	.zero		1


	//----- nvinfo : EIATTR_EXIT_INSTR_OFFSETS
	.align		4
        /*00dc*/ 	.byte	0x04, 0x1c
        /*00de*/ 	.short	(.L_1970 - .L_1969)


	//   ....[0]....
.L_1969:
        /*00e0*/ 	.word	0x000006b0


	//   ....[1]....
        /*00e4*/ 	.word	0x00004620


	//----- nvinfo : EIATTR_MAX_THREADS
	.align		4
.L_1970:
        /*00e8*/ 	.byte	0x04, 0x05
        /*00ea*/ 	.short	(.L_1972 - .L_1971)
.L_1971:
        /*00ec*/ 	.word	0x00000100
        /*00f0*/ 	.word	0x00000001
        /*00f4*/ 	.word	0x00000001


	//----- nvinfo : EIATTR_CRS_STACK_SIZE
	.align		4
.L_1972:
        /*00f8*/ 	.byte	0x04, 0x1e
        /*00fa*/ 	.short	(.L_1974 - .L_1973)
.L_1973:
        /*00fc*/ 	.word	0x00000000


	//----- nvinfo : EIATTR_CBANK_PARAM_SIZE
	.align		4
.L_1974:
        /*0100*/ 	.byte	0x03, 0x19
        /*0102*/ 	.short	0x00e8


	//----- nvinfo : EIATTR_PARAM_CBANK
	.align		4
        /*0104*/ 	.byte	0x04, 0x0a
        /*0106*/ 	.short	(.L_1976 - .L_1975)
	.align		4
.L_1975:
        /*0108*/ 	.word	index@(.nv.constant0._ZN10layer_norm13ln_fwd_kernelINS_13Kernel_traitsI13__nv_bfloat16S2_fS2_fjLj8192ELj1ELj1ELj8ELj16ENS_18Kernel_traits_baseILj8192ES2_S2_fS2_fjLj256EEEEELb0ELb1ELb1ELb0EEEvNS_9FwdParamsE)
        /*010c*/ 	.short	0x0380
        /*010e*/ 	.short	0x00e8


	//----- nvinfo : EIATTR_SW_WAR
	.align		4
.L_1976:
        /*0110*/ 	.byte	0x04, 0x36
        /*0112*/ 	.short	(.L_1978 - .L_1977)
.L_1977:
        /*0114*/ 	.word	0x00000008
.L_1978:


//--------------------- .nv.info._ZN10layer_norm13ln_fwd_kernelINS_13Kernel_traitsI13__nv_bfloat16S2_fS2_fjLj8192ELj1ELj1ELj8ELj16ENS_18Kernel_traits_baseILj8192ES2_S2_fS2_fjLj256EEEEELb0ELb1ELb1ELb1EEEvNS_9FwdParamsE --------------------------
	.section	.nv.info._ZN10layer_norm13ln_fwd_kernelINS_13Kernel_traitsI13__nv_bfloat16S2_fS2_fjLj8192ELj1ELj1ELj8ELj16ENS_18Kernel_traits_baseILj8192ES2_S2_fS2_fjLj256EEEEELb0ELb1ELb1ELb1EEEvNS_9FwdParamsE,"",@"SHT_CUDA_INFO"
	.sectionflags	@""
	.align	4


	//----- nvinfo : EIATTR_CUDA_API_VERSION
	.align		4
        /*0000*/ 	.byte	0x04, 0x37
        /*0002*/ 	.short	(.L_1980 - .L_1979)
.L_1979:
        /*0004*/ 	.word	0x00000082


	//----- nvinfo : EIATTR_KPARAM_INFO
	.align		4
.L_1980:
        /*0008*/ 	.byte	0x04, 0x17
        /*000a*/ 	.short	(.L_1982 - .L_1981)
.L_1981:
        /*000c*/ 	.word	0x00000000
        /*0010*/ 	.short	0x0000
        /*0012*/ 	.short	0x0000
        /*0014*/ 	.byte	0x00, 0xf0, 0xa1, 0x03


	//----- nvinfo : EIATTR_SPARSE_MMA_MASK
	.align		4
.L_1982:
        /*0018*/ 	.byte	0x03, 0x50
        /*001a*/ 	.short	0x0000


	//----- nvinfo : EIATTR_MAXREG_COUNT
	.align		4
        /*001c*/ 	.byte	0x03, 0x1b
        /*001e*/ 	.short	0x00ff


	//----- nvinfo : EIATTR_NUM_BARRIERS
	.align		4
        /*0020*/ 	.byte	0x02, 0x4c
        /*0022*/ 	.byte	0x01
	.zero		1


	//----- nvinfo : EIATTR_MERCURY_ISA_VERSION
	.align		4
        /*0024*/ 	.byte	0x03, 0x5f
        /*0026*/ 	.short	0x0101


	//----- nvinfo : EIATTR_COOP_GROUP_MASK_REGIDS
	.align		4
        /*0028*/ 	.byte	0x04, 0x29
        /*002a*/ 	.short	(.L_1984 - .L_1983)


	//   ....[0]....
.L_1983:
        /*002c*/ 	.word	0xffffffff


	//   ....[1]....
        /*0030*/ 	.word	0xffffffff


	//   ....[2]....
        /*0034*/ 	.word	0xffffffff


	//   ....[3]....
        /*0038*/ 	.word	0xffffffff


	//   ....[4]....
        /*003c*/ 	.word	0xffffffff


	//   ....[5]....
        /*0040*/ 	.word	0xffffffff


	//   ....[6]....
        /*0044*/ 	.word	0xffffffff


	//   ....[7]....
        /*0048*/ 	.word	0xffffffff


	//   ....[8]....
        /*004c*/ 	.word	0xffffffff


	//   ....[9]....
        /*0050*/ 	.word	0xffffffff


	//   ....[10]....
        /*0054*/ 	.word	0xffffffff


	//   ....[11]....
        /*0058*/ 	.word	0xffffffff


	//   ....[12]....
        /*005c*/ 	.word	0xffffffff


	//   ....[13]....
        /*0060*/ 	.word	0xffffffff


	//   ....[14]....
        /*0064*/ 	.word	0xffffffff


	//   ....[15]....
        /*0068*/ 	.word	0xffffffff


	//   ....[16]....
        /*006c*/ 	.word	0xffffffff


	//   ....[17]....
        /*0070*/ 	.word	0xffffffff


	//   ....[18]....
        /*0074*/ 	.word	0xffffffff


	//   ....[19]....
        /*0078*/ 	.word	0xffffffff


	//   ....[20]....
        /*007c*/ 	.word	0xffffffff


	//----- nvinfo : EIATTR_COOP_GROUP_INSTR_OFFSETS
	.align		4
.L_1984:
        /*0080*/ 	.byte	0x04, 0x28
        /*0082*/ 	.short	(.L_1986 - .L_1985)


	//   ....[0]....
.L_1985:
        /*0084*/ 	.word	0x00002690


	//   ....[1]....
        /*0088*/ 	.word	0x000026b0


	//   ....[2]....
        /*008c*/ 	.word	0x000026d0


	//   ....[3]....
        /*0090*/ 	.word	0x000026f0


	//   ....[4]....
        /*0094*/ 	.word	0x00002710


	//   ....[5]....
        /*0098*/ 	.word	0x00002b40


	//   ....[6]....
        /*009c*/ 	.word	0x00002b60


	//   ....[7]....
        /*00a0*/ 	.word	0x00002b80


	//   ....[8]....
        /*00a4*/ 	.word	0x00002bb0


	//   ....[9]....
        /*00a8*/ 	.word	0x00002be0


	//   ....[10]....
        /*00ac*/ 	.word	0x00002d90


	//   ....[11]....
        /*00b0*/ 	.word	0x00002dc0


	//   ....[12]....
        /*00b4*/ 	.word	0x00002e30


	//   ....[13]....
        /*00b8*/ 	.word	0x00002e70


	//   ....[14]....
        /*00bc*/ 	.word	0x00002ec0


	//   ....[15]....
        /*00c0*/ 	.word	0x00002f20


	//   ....[16]....
        /*00c4*/ 	.word	0x00002f90


	//   ....[17]....
        /*00c8*/ 	.word	0x00002fc0


	//   ....[18]....
        /*00cc*/ 	.word	0x00002fe0


	//   ....[19]....
        /*00d0*/ 	.word	0x000030e0


	//   ....[20]....
        /*00d4*/ 	.word	0x000030f0


	//----- nvinfo : EIATTR_VRC_CTA_INIT_COUNT
	.align		4
.L_1986:
        /*00d8*/ 	.byte	0x02, 0x4a
	.zero		1
	.zero		1


	//----- nvinfo : EIATTR_EXIT_INSTR_OFFSETS
	.align		4
        /*00dc*/ 	.byte	0x04, 0x1c
        /*00de*/ 	.short	(.L_1988 - .L_1987)


	//   ....[0]....
.L_1987:
        /*00e0*/ 	.word	0x00000260


	//   ....[1]....
        /*00e4*/ 	.word	0x00003e30


	//----- nvinfo : EIATTR_MAX_THREADS
	.align		4
.L_1988:
        /*00e8*/ 	.byte	0x04, 0x05
        /*00ea*/ 	.short	(.L_1990 - .L_1989)
.L_1989:
        /*00ec*/ 	.word	0x00000100
        /*00f0*/ 	.word	0x00000001
        /*00f4*/ 	.word	0x00000001


	//----- nvinfo : EIATTR_CRS_STACK_SIZE
	.align		4
.L_1990:
        /*00f8*/ 	.byte	0x04, 0x1e
        /*00fa*/ 	.short	(.L_1992 - .L_1991)
.L_1991:
        /*00fc*/ 	.word	0x00000000


	//----- nvinfo : EIATTR_CBANK_PARAM_SIZE
	.align		4
.L_1992:
        /*0100*/ 	.byte	0x03, 0x19
        /*0102*/ 	.short	0x00e8


	//----- nvinfo : EIATTR_PARAM_CBANK
	.align		4
        /*0104*/ 	.byte	0x04, 0x0a
        /*0106*/ 	.short	(.L_1994 - .L_1993)
	.align		4
.L_1993:
        /*0108*/ 	.word	index@(.nv.constant0._ZN10layer_norm13ln_fwd_kernelINS_13Kernel_traitsI13__nv_bfloat16S2_fS2_fjLj8192ELj1ELj1ELj8ELj16ENS_18Kernel_traits_baseILj8192ES2_S2_fS2_fjLj256EEEEELb0ELb1ELb1ELb1EEEvNS_9FwdParamsE)
        /*010c*/ 	.short	0x0380
        /*010e*/ 	.short	0x00e8


	//----- nvinfo : EIATTR_SW_WAR
	.align		4
.L_1994:
        /*0110*/ 	.byte	0x04, 0x36
        /*0112*/ 	.short	(.L_1996 - .L_1995)
.L_1995:
        /*0114*/ 	.word	0x00000008
.L_1996:


//--------------------- .nv.info._ZN10layer_norm13ln_fwd_kernelINS_13Kernel_traitsI13__nv_bfloat16S2_fS2_fjLj8192ELj1ELj1ELj8ELj16ENS_18Kernel_traits_baseILj8192ES2_S2_fS2_fjLj256EEEEELb1ELb0ELb0ELb0EEEvNS_9FwdParamsE --------------------------
	.section	.nv.info._ZN10layer_norm13ln_fwd_kernelINS_13Kernel_traitsI13__nv_bfloat16S2_fS2_fjLj8192ELj1ELj1ELj8ELj16ENS_18Kernel_traits_baseILj8192ES2_S2_fS2_fjLj256EEEEELb1ELb0ELb0ELb0EEEvNS_9FwdParamsE,"",@"SHT_CUDA_INFO"
	.sectionflags	@""
	.align	4


	//----- nvinfo : EIATTR_CUDA_API_VERSION
	.align		4
        /*0000*/ 	.byte	0x04, 0x37
        /*0002*/ 	.short	(.L_1998 - .L_1997)
.L_1997:
        /*0004*/ 	.word	0x00000082


	//----- nvinfo : EIATTR_KPARAM_INFO
	.align		4
.L_1998:
        /*0008*/ 	.byte	0x04, 0x17
        /*000a*/ 	.short	(.L_2000 - .L_1999)
.L_1999:
        /*000c*/ 	.word	0x00000000
        /*0010*/ 	.short	0x0000
        /*0012*/ 	.short	0x0000
        /*0014*/ 	.byte	0x00, 0xf0, 0xa1, 0x03


	//----- nvinfo : EIATTR_SPARSE_MMA_MASK
	.align		4
.L_2000:
        /*0018*/ 	.byte	0x03, 0x50
        /*001a*/ 	.short	0x0000


	//----- nvinfo : EIATTR_MAXREG_COUNT
	.align		4
        /*001c*/ 	.byte	0x03, 0x1b
        /*001e*/ 	.short	0x00ff


	//----- nvinfo : EIATTR_NUM_BARRIERS
	.align		4
        /*0020*/ 	.byte	0x02, 0x4c
        /*0022*/ 	.byte	0x01
	.zero		1


	//----- nvinfo : EIATTR_MERCURY_ISA_VERSION
	.align		4
        /*0024*/ 	.byte	0x03, 0x5f
        /*0026*/ 	.short	0x0101


	//----- nvinfo : EIATTR_COOP_GROUP_MASK_REGIDS
	.align		4
        /*0028*/ 	.byte	0x04, 0x29
        /*002a*/ 	.short	(.L_2002 - .L_2001)


	//   ....[0]....
.L_2001:
        /*002c*/ 	.word	0xffffffff


	//   ....[1]....
        /*0030*/ 	.word	0xffffffff


	//   ....[2]....
        /*0034*/ 	.word	0xffffffff


	//   ....[3]....
        /*0038*/ 	.word	0xffffffff


	//   ....[4]....
        /*003c*/ 	.word	0xffffffff


	//   ....[5]....
        /*0040*/ 	.word	0xffffffff


	//   ....[6]....
        /*0044*/ 	.word	0xffffffff


	//   ....[7]....
        /*0048*/ 	.word	0xffffffff


	//   ....[8]....
        /*004c*/ 	.word	0xffffffff


	//   ....[9]....
        /*0050*/ 	.word	0xffffffff


	//   ....[10]....
        /*0054*/ 	.word	0xffffffff


	//   ....[11]....
        /*0058*/ 	.word	0xffffffff


	//   ....[12]....
        /*005c*/ 	.word	0xffffffff


	//   ....[13]....
        /*0060*/ 	.word	0xffffffff


	//   ....[14]....
        /*0064*/ 	.word	0xffffffff


	//   ....[15]....
        /*0068*/ 	.word	0xffffffff


	//   ....[16]....
        /*006c*/ 	.word	0xffffffff


	//   ....[17]....
        /*0070*/ 	.word	0xffffffff


	//   ....[18]....
        /*0074*/ 	.word	0xffffffff


	//   ....[19]....
        /*0078*/ 	.word	0xffffffff


	//   ....[20]....
        /*007c*/ 	.word	0xffffffff


	//----- nvinfo : EIATTR_COOP_GROUP_INSTR_OFFSETS
	.align		4
.L_2002:
        /*0080*/ 	.byte	0x04, 0x28
        /*0082*/ 	.short	(.L_2004 - .L_2003)


	//   ....[0]....
.L_2003:
        /*0084*/ 	.word	0x00019b40


	//   ....[1]....
        /*0088*/ 	.word	0x00019b60


	//   ....[2]....
        /*008c*/ 	.word	0x00019b80


	//   ....[3]....
        /*0090*/ 	.word	0x00019ba0


	//   ....[4]....
        /*0094*/ 	.word	0x00019bc0


	//   ....[5]....
        /*0098*/ 	.word	0x0001a000


	//   ....[6]....
        /*009c*/ 	.word	0x0001a020


	//   ....[7]....
        /*00a0*/ 	.word	0x0001a040


	//   ....[8]....
        /*00a4*/ 	.word	0x0001a060


	//   ....[9]....
        /*00a8*/ 	.word	0x0001a090


	//   ....[10]....
        /*00ac*/ 	.word	0x0001a220


	//   ....[11]....
        /*00b0*/ 	.word	0x0001a260


	//   ....[12]....
        /*00b4*/ 	.word	0x0001a270


	//   ....[13]....
        /*00b8*/ 	.word	0x0001a2c0


	//   ....[14]....
        /*00bc*/ 	.word	0x0001a380


	//   ....[15]....
        /*00c0*/ 	.word	0x0001a3b0


	//   ....[16]....
        /*00c4*/ 	.word	0x0001a3d0


	//   ....[17]....
        /*00c8*/ 	.word	0x0001a470


	//   ....[18]....
        /*00cc*/ 	.word	0x0001a4c0


	//   ....[19]....
        /*00d0*/ 	.word	0x0001a560


	//   ....[20]....
        /*00d4*/ 	.word	0x0001a590


	//----- nvinfo : EIATTR_VRC_CTA_INIT_COUNT
	.align		4
.L_2004:
        /*00d8*/ 	.byte	0x02, 0x4a
	.zero		1
	.zero		1


	//----- nvinfo : EIATTR_EXIT_INSTR_OFFSETS
	.align		4
        /*00dc*/ 	.byte	0x04, 0x1c
        /*00de*/ 	.short	(.L_2006 - .L_2005)


	//   ....[0]....
.L_2005:
        /*00e0*/ 	.word	0x00000760


	//   ....[1]....
        /*00e4*/ 	.word	0x0001b460


	//----- nvinfo : EIATTR_INDIRECT_BRANCH_TARGETS
	.align		4
.L_2006:
        /*00e8*/ 	.byte	0x04, 0x34
        /*00ea*/ 	.short	(.L_2008 - .L_2007)


	//   ....[0]....
.L_2007:
        /*00ec*/ 	.word	.L_x_27348@srel
        /*00f0*/ 	.short	0x0
        /*00f2*/ 	.short	0x0
        /*00f4*/ 	.word	0x3
        /*00f8*/ 	.word	.L_x_27349@srel
        /*00fc*/ 	.word	.L_x_27350@srel
        /*0100*/ 	.word	.L_x_27351@srel


	//----- nvinfo : EIATTR_MAX_THREADS
	.align		4
.L_2008:
        /*0104*/ 	.byte	0x04, 0x05
        /*0106*/ 	.short	(.L_2010 - .L_2009)
.L_2009:
        /*0108*/ 	.word	0x00000100
        /*010c*/ 	.word	0x00000001
        /*0110*/ 	.word	0x00000001


	//----- nvinfo : EIATTR_CRS_STACK_SIZE
	.align		4
.L_2010:
        /*0114*/ 	.byte	0x04, 0x1e
        /*0116*/ 	.short	(.L_2012 - .L_2011)
.L_2011:
        /*0118*/ 	.word	0x00000000


	//----- nvinfo : EIATTR_CBANK_PARAM_SIZE
	.align		4
.L_2012:
        /*011c*/ 	.byte	0x03, 0x19
        /*011e*/ 	.short	0x00e8


	//----- nvinfo : EIATTR_PARAM_CBANK
	.align		4
        /*0120*/ 	.byte	0x04, 0x0a
        /*0122*/ 	.short	(.L_2014 - .L_2013)
	.align		4
.L_2013:
        /*0124*/ 	.word	index@(.nv.constant0._ZN10layer_norm13ln_fwd_kernelINS_13Kernel_traitsI13__nv_bfloat16S2_fS2_fjLj8192ELj1ELj1ELj8ELj16ENS_18Kernel_traits_baseILj8192ES2_S2_fS2_fjLj256EEEEELb1ELb0ELb0ELb0EEEvNS_9FwdParamsE)
        /*0128*/ 	.short	0x0380
        /*012a*/ 	.short	0x00e8


	//----- nvinfo : EIATTR_SW_WAR
	.align		4
.L_2014:
        /*012c*/ 	.byte	0x04, 0x36
        /*012e*/ 	.short	(.L_2016 - .L_2015)
.L_2015:
        /*0130*/ 	.word	0x00000008
.L_2016:


//--------------------- .nv.info._ZN10layer_norm13ln_fwd_kernelINS_13Kernel_traitsI13__nv_bfloat16S2_fS2_fjLj8192ELj1ELj1ELj8ELj16ENS_18Kernel_traits_baseILj8192ES2_S2_fS2_fjLj256EEEEELb1ELb0ELb0ELb1EEEvNS_9FwdParamsE --------------------------
	.section	.nv.info._ZN10layer_norm13ln_fwd_kernelINS_13Kernel_traitsI13__nv_bfloat16S2_fS2_fjLj8192ELj1ELj1ELj8ELj16ENS_18Kernel_traits_baseILj8192ES2_S2_fS2_fjLj256EEEEELb1ELb0ELb0ELb1EEEvNS_9FwdParamsE,"",@"SHT_CUDA_INFO"
	.sectionflags	@""
	.align	4


	//----- nvinfo : EIATTR_CUDA_API_VERSION
	.align		4
        /*0000*/ 	.byte	0x04, 0x37
        /*0002*/ 	.short	(.L_2018 - .L_2017)
.L_2017:
        /*0004*/ 	.word	0x00000082


	//----- nvinfo : EIATTR_KPARAM_INFO
	.align		4
.L_2018:
        /*0008*/ 	.byte	0x04, 0x17
        /*000a*/ 	.short	(.L_2020 - .L_2019)
.L_2019:
        /*000c*/ 	.word	0x00000000
        /*0010*/ 	.short	0x0000
        /*0012*/ 	.short	0x0000
        /*0014*/ 	.byte	0x00, 0xf0, 0xa1, 0x03


	//----- nvinfo : EIATTR_SPARSE_MMA_MASK
	.align		4
.L_2020:
        /*0018*/ 	.byte	0x03, 0x50
        /*001a*/ 	.short	0x0000


	//----- nvinfo : EIATTR_MAXREG_COUNT
	.align		4
        /*001c*/ 	.byte	0x03, 0x1b
        /*001e*/ 	.short	0x00ff


	//----- nvinfo : EIATTR_NUM_BARRIERS
	.align		4
        /*0020*/ 	.byte	0x02, 0x4c
        /*0022*/ 	.byte	0x01
	.zero		1


	//----- nvinfo : EIATTR_MERCURY_ISA_VERSION
	.align		4
        /*0024*/ 	.byte	0x03, 0x5f
        /*0026*/ 	.short	0x0101


	//----- nvinfo : EIATTR_COOP_GROUP_MASK_REGIDS
	.align		4
        /*0028*/ 	.byte	0x04, 0x29
        /*002a*/ 	.short	(.L_2022 - .L_2021)


	//   ....[0]....
.L_2021:
        /*002c*/ 	.word	0xffffffff


	//   ....[1]....
        /*0030*/ 	.word	0xffffffff


	//   ....[2]....
        /*0034*/ 	.word	0xffffffff


	//   ....[3]....
        /*0038*/ 	.word	0xffffffff


	//   ....[4]....
        /*003c*/ 	.word	0xffffffff


	//   ....[5]....
        /*0040*/ 	.word	0xffffffff


	//   ....[6]....
        /*0044*/ 	.word	0xffffffff


	//   ....[7]....
        /*0048*/ 	.word	0xffffffff


	//   ....[8]....
        /*004c*/ 	.word	0xffffffff


	//   ....[9]....
        /*0050*/ 	.word	0xffffffff


	//   ....[10]....
        /*0054*/ 	.word	0xffffffff


	//   ....[11]....
        /*0058*/ 	.word	0xffffffff


	//   ....[12]....
        /*005c*/ 	.word	0xffffffff


	//   ....[13]....
        /*0060*/ 	.word	0xffffffff


	//   ....[14]....
        /*0064*/ 	.word	0xffffffff


	//   ....[15]....
        /*0068*/ 	.word	0xffffffff


	//   ....[16]....
        /*006c*/ 	.word	0xffffffff


	//   ....[17]....
        /*0070*/ 	.word	0xffffffff


	//   ....[18]....
        /*0074*/ 	.word	0xffffffff


	//   ....[19]....
        /*0078*/ 	.word	0xffffffff


	//   ....[20]....
        /*007c*/ 	.word	0xffffffff


	//----- nvinfo : EIATTR_COOP_GROUP_INSTR_OFFSETS
	.align		4
.L_2022:
        /*0080*/ 	.byte	0x04, 0x28
        /*0082*/ 	.short	(.L_2024 - .L_2023)


	//   ....[0]....
.L_2023:
        /*0084*/ 	.word	0x00014790


	//   ....[1]....
        /*0088*/ 	.word	0x000147b0


	//   ....[2]....
        /*008c*/ 	.word	0x000147d0


	//   ....[3]....
        /*0090*/ 	.word	0x000147f0


	//   ....[4]....
        /*0094*/ 	.word	0x00014810


	//   ....[5]....
        /*0098*/ 	.word	0x00014c90


	//   ....[6]....
        /*009c*/ 	.word	0x00014cc0


	//   ....[7]....
        /*00a0*/ 	.word	0x00014d10


	//   ....[8]....
        /*00a4*/ 	.word	0x00014d50


	//   ....[9]....
        /*00a8*/ 	.word	0x00014d80


	//   ....[10]....
        /*00ac*/ 	.word	0x00014f20


	//   ....[11]....
        /*00b0*/ 	.word	0x00014f60


	//   ....[12]....
        /*00b4*/ 	.word	0x00014fe0


	//   ....[13]....
        /*00b8*/ 	.word	0x00015010


	//   ....[14]....
        /*00bc*/ 	.word	0x00015090


	//   ....[15]....
        /*00c0*/ 	.word	0x000150f0


	//   ....[16]....
        /*00c4*/ 	.word	0x00015100


	//   ....[17]....
        /*00c8*/ 	.word	0x00015190


	//   ....[18]....
        /*00cc*/ 	.word	0x00015200


	//   ....[19]....
        /*00d0*/ 	.word	0x000152b0


	//   ....[20]....
        /*00d4*/ 	.word	0x000152e0


	//----- nvinfo : EIATTR_VRC_CTA_INIT_COUNT
	.align		4
.L_2024:
        /*00d8*/ 	.byte	0x02, 0x4a
	.zero		1
	.zero		1


	//----- nvinfo : EIATTR_EXIT_INSTR_OFFSETS
	.align		4
        /*00dc*/ 	.byte	0x04, 0x1c
        /*00de*/ 	.short	(.L_2026 - .L_2025)


	//   ....[0]....
.L_2025:
        /*00e0*/ 	.word	0x00000280


	//   ....[1]....
        /*00e4*/ 	.word	0x00016030


	//----- nvinfo : EIATTR_INDIRECT_BRANCH_TARGETS
	.align		4
.L_2026:
        /*00e8*/ 	.byte	0x04, 0x34
        /*00ea*/ 	.short	(.L_2028 - .L_2027)


	//   ....[0]....
.L_2027:
        /*00ec*/ 	.word	.L_x_27352@srel
        /*00f0*/ 	.short	0x0
        /*00f2*/ 	.short	0x0
        /*00f4*/ 	.word	0x3
        /*00f8*/ 	.word	.L_x_27353@srel
        /*00fc*/ 	.word	.L_x_27354@srel
        /*0100*/ 	.word	.L_x_27355@srel


	//----- nvinfo : EIATTR_MAX_THREADS
	.align		4
.L_2028:
        /*0104*/ 	.byte	0x04, 0x05
        /*0106*/ 	.short	(.L_2030 - .L_2029)
.L_2029:
        /*0108*/ 	.word	0x00000100
        /*010c*/ 	.word	0x00000001
        /*0110*/ 	.word	0x00000001


	//----- nvinfo : EIATTR_CRS_STACK_SIZE
	.align		4
.L_2030:
        /*0114*/ 	.byte	0x04, 0x1e
        /*0116*/ 	.short	(.L_2032 - .L_2031)
.L_2031:
        /*0118*/ 	.word	0x00000000


	//----- nvinfo : EIATTR_CBANK_PARAM_SIZE
	.align		4
.L_2032:
        /*011c*/ 	.byte	0x03, 0x19
        /*011e*/ 	.short	0x00e8


	//----- nvinfo : EIATTR_PARAM_CBANK
	.align		4
        /*0120*/ 	.byte	0x04, 0x0a
        /*0122*/ 	.short	(.L_2034 - .L_2033)
	.align		4
.L_2033:
        /*0124*/ 	.word	index@(.nv.constant0._ZN10layer_norm13ln_fwd_kernelINS_13Kernel_traitsI13__nv_bfloat16S2_fS2_fjLj8192ELj1ELj1ELj8ELj16ENS_18Kernel_traits_baseILj8192ES2_S2_fS2_fjLj256EEEEELb1ELb0ELb0ELb1EEEvNS_9FwdParamsE)
        /*0128*/ 	.short	0x0380
        /*012a*/ 	.short	0x00e8


	//----- nvinfo : EIATTR_SW_WAR
	.align		4
.L_2034:
        /*012c*/ 	.byte	0x04, 0x36
        /*012e*/ 	.short	(.L_2036 - .L_2035)
.L_2035:
        /*0130*/ 	.word	0x00000008
.L_2036:


//--------------------- .nv.info._ZN10layer_norm13ln_fwd_kernelINS_13Kernel_traitsI13__nv_bfloat16S2_fS2_fjLj8192ELj1ELj1ELj8ELj16ENS_18Kernel_traits_baseILj8192ES2_S2_fS2_fjLj256EEEEELb1ELb0ELb1ELb0EEEvNS_9FwdParamsE --------------------------
	.section	.nv.info._ZN10layer_norm13ln_fwd_kernelINS_13Kernel_traitsI13__nv_bfloat16S2_fS2_fjLj8192ELj1ELj1ELj8ELj16ENS_18Kernel_traits_baseILj8192ES2_S2_fS2_fjLj256EEEEELb1ELb0ELb1ELb0EEEvNS_9FwdParamsE,"",@"SHT_CUDA_INFO"
	.sectionflags	@""
	.align	4


	//----- nvinfo : EIATTR_CUDA_API_VERSION
	.align		4
        /*0000*/ 	.byte	0x04, 0x37
        /*0002*/ 	.short	(.L_2038 - .L_2037)
.L_2037:
        /*0004*/ 	.word	0x00000082


	//----- nvinfo : EIATTR_KPARAM_INFO
	.align		4
.L_2038:
        /*0008*/ 	.byte	0x04, 0x17
        /*000a*/ 	.short	(.L_2040 - .L_2039)
.L_2039:
        /*000c*/ 	.word	0x00000000
        /*0010*/ 	.short	0x0000
        /*0012*/ 	.short	0x0000
        /*0014*/ 	.byte	0x00, 0xf0, 0xa1, 0x03


	//----- nvinfo : EIATTR_SPARSE_MMA_MASK
	.align		4
.L_2040:
        /*0018*/ 	.byte	0x03, 0x50
        /*001a*/ 	.short	0x0000


	//----- nvinfo : EIATTR_MAXREG_COUNT
	.align		4
        /*001c*/ 	.byte	0x03, 0x1b
        /*001e*/ 	.short	0x00ff


	//----- nvinfo : EIATTR_NUM_BARRIERS
	.align		4
        /*0020*/ 	.byte	0x02, 0x4c
        /*0022*/ 	.byte	0x01
	.zero		1


	//----- nvinfo : EIATTR_MERCURY_ISA_VERSION
	.align		4
        /*0024*/ 	.byte	0x03, 0x5f
        /*0026*/ 	.short	0x0101


	//----- nvinfo : EIATTR_COOP_GROUP_MASK_REGIDS
	.align		4
        /*0028*/ 	.byte	0x04, 0x29
        /*002a*/ 	.short	(.L_2042 - .L_2041)


	//   ....[0]....
.L_2041:
        /*002c*/ 	.word	0xffffffff


	//   ....[1]....
        /*0030*/ 	.word	0xffffffff


	//   ....[2]....
        /*0034*/ 	.word	0xffffffff


	//   ....[3]....
        /*0038*/ 	.word	0xffffffff


	//   ....[4]....
        /*003c*/ 	.word	0xffffffff


	//   ....[5]....
        /*0040*/ 	.word	0xffffffff


	//   ....[6]....
        /*0044*/ 	.word	0xffffffff


	//   ....[7]....
        /*0048*/ 	.word	0xffffffff


	//   ....[8]....
        /*004c*/ 	.word	0xffffffff


	//   ....[9]....
        /*0050*/ 	.word	0xffffffff


	//   ....[10]....
        /*0054*/ 	.word	0xffffffff


	//   ....[11]....
        /*0058*/ 	.word	0xffffffff


	//   ....[12]....
        /*005c*/ 	.word	0xffffffff


	//   ....[13]....
        /*0060*/ 	.word	0xffffffff


	//   ....[14]....
        /*0064*/ 	.word	0xffffffff


	//   ....[15]....
        /*0068*/ 	.word	0xffffffff


	//   ....[16]....
        /*006c*/ 	.word	0xffffffff


	//   ....[17]....
        /*0070*/ 	.word	0xffffffff


	//   ....[18]....
        /*0074*/ 	.word	0xffffffff


	//   ....[19]....
        /*0078*/ 	.word	0xffffffff


	//   ....[20]....
        /*007c*/ 	.word	0xffffffff


	//----- nvinfo : EIATTR_COOP_GROUP_INSTR_OFFSETS
	.align		4
.L_2042:
        /*0080*/ 	.byte	0x04, 0x28
        /*0082*/ 	.short	(.L_2044 - .L_2043)


	//   ....[0]....
.L_2043:
        /*0084*/ 	.word	0x0001bb20


	//   ....[1]....
        /*0088*/ 	.word	0x0001bb40


	//   ....[2]....
        /*008c*/ 	.word	0x0001bb60


	//   ....[3]....
        /*0090*/ 	.word	0x0001bb80


	//   ....[4]....
        /*0094*/ 	.word	0x0001bba0


	//   ....[5]....
        /*0098*/ 	.word	0x0001c020


	//   ....[6]....
        /*009c*/ 	.word	0x0001c040


	//   ....[7]....
        /*00a0*/ 	.word	0x0001c060


	//   ....[8]....
        /*00a4*/ 	.word	0x0001c080


	//   ....[9]....
        /*00a8*/ 	.word	0x0001c0a0


	//   ....[10]....
        /*00ac*/ 	.word	0x0001c220


	//   ....[11]....
        /*00b0*/ 	.word	0x0001c250


	//   ....[12]....
        /*00b4*/ 	.word	0x0001c260


	//   ....[13]....
        /*00b8*/ 	.word	0x0001c2b0


	//   ....[14]....
        /*00bc*/ 	.word	0x0001c370


	//   ....[15]....
        /*00c0*/ 	.word	0x0001c3a0


	//   ....[16]....
        /*00c4*/ 	.word	0x0001c3c0


	//   ....[17]....
        /*00c8*/ 	.word	0x0001c460


	//   ....[18]....
        /*00cc*/ 	.word	0x0001c4b0


	//   ....[19]....
        /*00d0*/ 	.word	0x0001c550


	//   ....[20]....
        /*00d4*/ 	.word	0x0001c580


	//----- nvinfo : EIATTR_VRC_CTA_INIT_COUNT
	.align		4
.L_2044:
        /*00d8*/ 	.byte	0x02, 0x4a
	.zero		1
	.zero		1


	//----- nvinfo : EIATTR_EXIT_INSTR_OFFSETS
	.align		4
        /*00dc*/ 	.byte	0x04, 0x1c
        /*00de*/ 	.short	(.L_2046 - .L_2045)


	//   ....[0]....
.L_2045:
        /*00e0*/ 	.word	0x00000750


	//   ....[1]....
        /*00e4*/ 	.word	0x0001d3c0


	//----- nvinfo : EIATTR_MAX_THREADS
	.align		4
.L_2046:
        /*00e8*/ 	.byte	0x04, 0x05
        /*00ea*/ 	.short	(.L_2048 - .L_2047)
.L_2047:
        /*00ec*/ 	.word	0x00000100
        /*00f0*/ 	.word	0x00000001
        /*00f4*/ 	.word	0x00000001


	//----- nvinfo : EIATTR_CRS_STACK_SIZE
	.align		4
.L_2048:
        /*00f8*/ 	.byte	0x04, 0x1e
        /*00fa*/ 	.short	(.L_2050 - .L_2049)
.L_2049:
        /*00fc*/ 	.word	0x00000000


	//----- nvinfo : EIATTR_CBANK_PARAM_SIZE
	.align		4
.L_2050:
        /*0100*/ 	.byte	0x03, 0x19
        /*0102*/ 	.short	0x00e8


	//----- nvinfo : EIATTR_PARAM_CBANK
	.align		4
        /*0104*/ 	.byte	0x04, 0x0a
        /*0106*/ 	.short	(.L_2052 - .L_2051)
	.align		4
.L_2051:
        /*0108*/ 	.word	index@(.nv.constant0._ZN10layer_norm13ln_fwd_kernelINS_13Kernel_traitsI13__nv_bfloat16S2_fS2_fjLj8192ELj1ELj1ELj8ELj16ENS_18Kernel_traits_baseILj8192ES2_S2_fS2_fjLj256EEEEELb1ELb0ELb1ELb0EEEvNS_9FwdParamsE)
        /*010c*/ 	.short	0x0380
        /*010e*/ 	.short	0x00e8


	//----- nvinfo : EIATTR_SW_WAR
	.align		4
.L_2052:
        /*0110*/ 	.byte	0x04, 0x36
        /*0112*/ 	.short	(.L_2054 - .L_2053)
.L_2053:
        /*0114*/ 	.word	0x00000008
.L_2054:


//--------------------- .nv.info._ZN10layer_norm13ln_fwd_kernelINS_13Kernel_traitsI13__nv_bfloat16S2_fS2_fjLj8192ELj1ELj1ELj8ELj16ENS_18Kernel_traits_baseILj8192ES2_S2_fS2_fjLj256EEEEELb1ELb0ELb1ELb1EEEvNS_9FwdParamsE --------------------------
	.section	.nv.info._ZN10layer_norm13ln_fwd_kernelINS_13Kernel_traitsI13__nv_bfloat16S2_fS2_fjLj8192ELj1ELj1ELj8ELj16ENS_18Kernel_traits_baseILj8192ES2_S2_fS2_fjLj256EEEEELb1ELb0ELb1ELb1EEEvNS_9FwdParamsE,"",@"SHT_CUDA_INFO"
	.sectionflags	@""
	.align	4


	//----- nvinfo : EIATTR_CUDA_API_VERSION
	.align		4
        /*0000*/ 	.byte	0x04, 0x37
        /*0002*/ 	.short	(.L_2056 - .L_2055)
.L_2055:
        /*0004*/ 	.word	0x00000082


	//----- nvinfo : EIATTR_KPARAM_INFO
	.align		4
.L_2056:
        /*0008*/ 	.byte	0x04, 0x17
        /*000a*/ 	.short	(.L_2058 - .L_2057)
.L_2057:
        /*000c*/ 	.word	0x00000000
        /*0010*/ 	.short	0x0000
        /*0012*/ 	.short	0x0000
        /*0014*/ 	.byte	0x00, 0xf0, 0xa1, 0x03


	//----- nvinfo : EIATTR_SPARSE_MMA_MASK
	.align		4
.L_2058:
        /*0018*/ 	.byte	0x03, 0x50
        /*001a*/ 	.short	0x0000


	//----- nvinfo : EIATTR_MAXREG_COUNT
	.align		4
        /*001c*/ 	.byte	0x03, 0x1b
        /*001e*/ 	.short	0x00ff


	//----- nvinfo : EIATTR_NUM_BARRIERS
	.align		4
        /*0020*/ 	.byte	0x02, 0x4c
        /*0022*/ 	.byte	0x01
	.zero		1


	//----- nvinfo : EIATTR_MERCURY_ISA_VERSION
	.align		4
        /*0024*/ 	.byte	0x03, 0x5f
        /*0026*/ 	.short	0x0101


	//----- nvinfo : EIATTR_COOP_GROUP_MASK_REGIDS
	.align		4
        /*0028*/ 	.byte	0x04, 0x29
        /*002a*/ 	.short	(.L_2060 - .L_2059)


	//   ....[0]....
.L_2059:
        /*002c*/ 	.word	0xffffffff


	//   ....[1]....
        /*0030*/ 	.word	0xffffffff


	//   ....[2]....
        /*0034*/ 	.word	0xffffffff


	//   ....[3]....
        /*0038*/ 	.word	0xffffffff


	//   ....[4]....
        /*003c*/ 	.word	0xffffffff


	//   ....[5]....
        /*0040*/ 	.word	0xffffffff


	//   ....[6]....
        /*0044*/ 	.word	0xffffffff


	//   ....[7]....
        /*0048*/ 	.word	0xffffffff


	//   ....[8]....
        /*004c*/ 	.word	0xffffffff


	//   ....[9]....
        /*0050*/ 	.word	0xffffffff


	//   ....[10]....
        /*0054*/ 	.word	0xffffffff


	//   ....[11]....
        /*0058*/ 	.word	0xffffffff


	//   ....[12]....
        /*005c*/ 	.word	0xffffffff


	//   ....[13]....
        /*0060*/ 	.word	0xffffffff


	//   ....[14]....
        /*0064*/ 	.word	0xffffffff


	//   ....[15]....
        /*0068*/ 	.word	0xffffffff


	//   ....[16]....
        /*006c*/ 	.word	0xffffffff


	//   ....[17]....
        /*0070*/ 	.word	0xffffffff


	//   ....[18]....
        /*0074*/ 	.word	0xffffffff


	//   ....[19]....
        /*0078*/ 	.word	0xffffffff


	//   ....[20]....
        /*007c*/ 	.word	0xffffffff


	//----- nvinfo : EIATTR_COOP_GROUP_INSTR_OFFSETS
	.align		4
.L_2060:
        /*0080*/ 	.byte	0x04, 0x28
        /*0082*/ 	.short	(.L_2062 - .L_2061)


	//   ....[0]....
.L_2061:
        /*0084*/ 	.word	0x00017a20


	//   ....[1]....
        /*0088*/ 	.word	0x00017a60


	//   ....[2]....
        /*008c*/ 	.word	0x00017a90


	//   ....[3]....
        /*0090*/ 	.word	0x00017ab0


	//   ....[4]....
        /*0094*/ 	.word	0x00017ad0


	//   ....[5]....
        /*0098*/ 	.word	0x00017f30


	//   ....[6]....
        /*009c*/ 	.word	0x00017f50


	//   ....[7]....
        /*00a0*/ 	.word	0x00017f70


	//   ....[8]....
        /*00a4*/ 	.word	0x00017f90


	//   ....[9]....
        /*00a8*/ 	.word	0x00017fb0


	//   ....[10]....
        /*00ac*/ 	.word	0x00018130


	//   ....[11]....
        /*00b0*/ 	.word	0x00018170


	//   ....[12]....
        /*00b4*/ 	.word	0x00018190


	//   ....[13]....
        /*00b8*/ 	.word	0x000181d0


	//   ....[14]....
        /*00bc*/ 	.word	0x00018290


	//   ....[15]....
        /*00c0*/ 	.word	0x000182c0


	//   ....[16]....
        /*00c4*/ 	.word	0x000182e0


	//   ....[17]....
        /*00c8*/ 	.word	0x00018380


	//   ....[18]....
        /*00cc*/ 	.word	0x000183d0


	//   ....[19]....
        /*00d0*/ 	.word	0x00018470


	//   ....[20]....
        /*00d4*/ 	.word	0x000184a0


	//----- nvinfo : EIATTR_VRC_CTA_INIT_COUNT
	.align		4
.L_2062:
        /*00d8*/ 	.byte	0x02, 0x4a
	.zero		1
	.zero		1


	//----- nvinfo : EIATTR_EXIT_INSTR_OFFSETS
	.align		4
        /*00dc*/ 	.byte	0x04, 0x1c
        /*00de*/ 	.short	(.L_2064 - .L_2063)


	//   ....[0]....
.L_2063:
        /*00e0*/ 	.word	0x00000270


	//   ....[1]....
        /*00e4*/ 	.word	0x00019300


	//----- nvinfo : EIATTR_MAX_THREADS
	.align		4
.L_2064:
        /*00e8*/ 	.byte	0x04, 0x05
        /*00ea*/ 	.short	(.L_2066 - .L_2065)
.L_2065:
        /*00ec*/ 	.word	0x00000100
        /*00f0*/ 	.word	0x00000001
        /*00f4*/ 	.word	0x00000001


	//----- nvinfo : EIATTR_CRS_STACK_SIZE
	.align		4
.L_2066:
        /*00f8*/ 	.byte	0x04, 0x1e
        /*00fa*/ 	.short	(.L_2068 - .L_2067)
.L_2067:
        /*00fc*/ 	.word	0x00000000


	//----- nvinfo : EIATTR_CBANK_PARAM_SIZE
	.align		4
.L_2068:
        /*0100*/ 	.byte	0x03, 0x19
        /*0102*/ 	.short	0x00e8


	//----- nvinfo : EIATTR_PARAM_CBANK
	.align		4
        /*0104*/ 	.byte	0x04, 0x0a
        /*0106*/ 	.short	(.L_2070 - .L_2069)
	.align		4
.L_2069:
        /*0108*/ 	.word	index@(.nv.constant0._ZN10layer_norm13ln_fwd_kernelINS_13Kernel_traitsI13__nv_bfloat16S2_fS2_fjLj8192ELj1ELj1ELj8ELj16ENS_18Kernel_traits_baseILj8192ES2_S2_fS2_fjLj256EEEEELb1ELb0ELb1ELb1EEEvNS_9FwdParamsE)
        /*010c*/ 	.short	0x0380
        /*010e*/ 	.short	0x00e8


	//----- nvinfo : EIATTR_SW_WAR
	.align		4
.L_2070:
        /*0110*/ 	.byte	0x04, 0x36
        /*0112*/ 	.short	(.L_2072 - .L_2071)
.L_2071:
        /*0114*/ 	.word	0x00000008
.L_2072:


//--------------------- .nv.info._ZN10layer_norm13ln_fwd_kernelINS_13Kernel_traitsI13__nv_bfloat16S2_fS2_fjLj8192ELj1ELj1ELj8ELj16ENS_18Kernel_traits_baseILj8192ES2_S2_fS2_fjLj256EEEEELb1ELb1ELb0ELb0EEEvNS_9FwdParamsE --------------------------
	.section	.nv.info._ZN10layer_norm13ln_fwd_kernelINS_13Kernel_traitsI13__nv_bfloat16S2_fS2_fjLj8192ELj1ELj1ELj8ELj16ENS_18Kernel_traits_baseILj8192ES2_S2_fS2_fjLj256EEEEELb1ELb1ELb0ELb0EEEvNS_9FwdParamsE,"",@"SHT_CUDA_INFO"
	.sectionflags	@""
	.align	4


	//----- nvinfo : EIATTR_CUDA_API_VERSION
	.align		4
        /*0000*/ 	.byte	0x04, 0x37
        /*0002*/ 	.short	(.L_2074 - .L_2073)
.L_2073:
        /*0004*/ 	.word	0x00000082


	//----- nvinfo : EIATTR_KPARAM_INFO
	.align		4
.L_2074:
        /*0008*/ 	.byte	0x04, 0x17
        /*000a*/ 	.short	(.L_2076 - .L_2075)
.L_2075:
        /*000c*/ 	.word	0x00000000
        /*0010*/ 	.short	0x0000
        /*0012*/ 	.short	0x0000
        /*0014*/ 	.byte	0x00, 0xf0, 0xa1, 0x03


	//----- nvinfo : EIATTR_SPARSE_MMA_MASK
	.align		4
.L_2076:
        /*0018*/ 	.byte	0x03, 0x50
        /*001a*/ 	.short	0x0000


	//----- nvinfo : EIATTR_MAXREG_COUNT
	.align		4
        /*001c*/ 	.byte	0x03, 0x1b
        /*001e*/ 	.short	0x00ff


	//----- nvinfo : EIATTR_NUM_BARRIERS
	.align		4
        /*0020*/ 	.byte	0x02, 0x4c
        /*0022*/ 	.byte	0x01
	.zero		1


	//----- nvinfo : EIATTR_MERCURY_ISA_VERSION
	.align		4
        /*0024*/ 	.byte	0x03, 0x5f
        /*0026*/ 	.short	0x0101


	//----- nvinfo : EIATTR_COOP_GROUP_MASK_REGIDS
	.align		4
        /*0028*/ 	.byte	0x04, 0x29
        /*002a*/ 	.short	(.L_2078 - .L_2077)


	//   ....[0]....
.L_2077:
        /*002c*/ 	.word	0xffffffff


	//   ....[1]....
        /*0030*/ 	.word	0xffffffff


	//   ....[2]....
        /*0034*/ 	.word	0xffffffff


	//   ....[3]....
        /*0038*/ 	.word	0xffffffff


	//   ....[4]....
        /*003c*/ 	.word	0xffffffff


	//   ....[5]....
        /*0040*/ 	.word	0xffffffff


	//   ....[6]....
        /*0044*/ 	.word	0xffffffff


	//   ....[7]....
        /*0048*/ 	.word	0xffffffff


	//   ....[8]....
        /*004c*/ 	.word	0xffffffff


	//   ....[9]....
        /*0050*/ 	.word	0xffffffff


	//   ....[10]....
        /*0054*/ 	.word	0xffffffff


	//   ....[11]....
        /*0058*/ 	.word	0xffffffff


	//   ....[12]....
        /*005c*/ 	.word	0xffffffff


	//   ....[13]....
        /*0060*/ 	.word	0xffffffff


	//   ....[14]....
        /*0064*/ 	.word	0xffffffff


	//   ....[15]....
        /*0068*/ 	.word	0xffffffff


	//   ....[16]....
        /*006c*/ 	.word	0xffffffff


	//   ....[17]....
        /*0070*/ 	.word	0xffffffff


	//   ....[18]....
        /*0074*/ 	.word	0xffffffff


	//   ....[19]....
        /*0078*/ 	.word	0xffffffff


	//   ....[20]....
        /*007c*/ 	.word	0xffffffff


	//----- nvinfo : EIATTR_COOP_GROUP_INSTR_OFFSETS
	.align		4
.L_2078:
        /*0080*/ 	.byte	0x04, 0x28
        /*0082*/ 	.short	(.L_2080 - .L_2079)


	//   ....[0]....
.L_2079:
        /*0084*/ 	.word	0x0001b030


	//   ....[1]....
        /*0088*/ 	.word	0x0001b050


	//   ....[2]....
        /*008c*/ 	.word	0x0001b070


	//   ....[3]....
        /*0090*/ 	.word	0x0001b090


	//   ....[4]....
        /*0094*/ 	.word	0x0001b0c0


	//   ....[5]....
        /*0098*/ 	.word	0x0001b520


	//   ....[6]....
        /*009c*/ 	.word	0x0001b540


	//   ....[7]....
        /*00a0*/ 	.word	0x0001b560


	//   ....[8]....
        /*00a4*/ 	.word	0x0001b580


	//   ....[9]....
        /*00a8*/ 	.word	0x0001b5a0


	//   ....[10]....
        /*00ac*/ 	.word	0x0001b730


	//   ....[11]....
        /*00b0*/ 	.word	0x0001b770


	//   ....[12]....
        /*00b4*/ 	.word	0x0001b810


	//   ....[13]....
        /*00b8*/ 	.word	0x0001b840


	//   ....[14]....
        /*00bc*/ 	.word	0x0001b860


	//   ....[15]....
        /*00c0*/ 	.word	0x0001b930


	//   ....[16]....
        /*00c4*/ 	.word	0x0001b960


	//   ....[17]....
        /*00c8*/ 	.word	0x0001b980


	//   ....[18]....
        /*00cc*/ 	.word	0x0001ba30


	//   ....[19]....
        /*00d0*/ 	.word	0x0001ba60


	//   ....[20]....
        /*00d4*/ 	.word	0x0001ba90


	//----- nvinfo : EIATTR_VRC_CTA_INIT_COUNT
	.align		4
.L_2080:
        /*00d8*/ 	.byte	0x02, 0x4a
	.zero		1
	.zero		1


	//----- nvinfo : EIATTR_EXIT_INSTR_OFFSETS
	.align		4
        /*00dc*/ 	.byte	0x04, 0x1c
        /*00de*/ 	.short	(.L_2082 - .L_2081)


	//   ....[0]....
.L_2081:
        /*00e0*/ 	.word	0x00000790


	//   ....[1]....
        /*00e4*/ 	.word	0x0001c870


	//----- nvinfo : EIATTR_INDIRECT_BRANCH_TARGETS
	.align		4
.L_2082:
        /*00e8*/ 	.byte	0x04, 0x34
        /*00ea*/ 	.short	(.L_2084 - .L_2083)


	//   ....[0]....
.L_2083:
        /*00ec*/ 	.word	.L_x_27356@srel
        /*00f0*/ 	.short	0x0
        /*00f2*/ 	.short	0x0
        /*00f4*/ 	.word	0x3
        /*00f8*/ 	.word	.L_x_27357@srel
        /*00fc*/ 	.word	.L_x_27358@srel
        /*0100*/ 	.word	.L_x_27359@srel


	//----- nvinfo : EIATTR_MAX_THREADS
	.align		4
.L_2084:
        /*0104*/ 	.byte	0x04, 0x05
        /*0106*/ 	.short	(.L_2086 - .L_2085)
.L_2085:
        /*0108*/ 	.word	0x00000100
        /*010c*/ 	.word	0x00000001
        /*0110*/ 	.word	0x00000001


	//----- nvinfo : EIATTR_CRS_STACK_SIZE
	.align		4
.L_2086:
        /*0114*/ 	.byte	0x04, 0x1e
        /*0116*/ 	.short	(.L_2088 - .L_2087)
.L_2087:
        /*0118*/ 	.word	0x00000000


	//----- nvinfo : EIATTR_CBANK_PARAM_SIZE
	.align		4
.L_2088:
        /*011c*/ 	.byte	0x03, 0x19
        /*011e*/ 	.short	0x00e8


	//----- nvinfo : EIATTR_PARAM_CBANK
	.align		4
        /*0120*/ 	.byte	0x04, 0x0a
        /*0122*/ 	.short	(.L_2090 - .L_2089)
	.align		4
.L_2089:
        /*0124*/ 	.word	index@(.nv.constant0._ZN10layer_norm13ln_fwd_kernelINS_13Kernel_traitsI13__nv_bfloat16S2_fS2_fjLj8192ELj1ELj1ELj8ELj16ENS_18Kernel_traits_baseILj8192ES2_S2_fS2_fjLj256EEEEELb1ELb1ELb0ELb0EEEvNS_9FwdParamsE)
        /*0128*/ 	.short	0x0380
        /*012a*/ 	.short	0x00e8


	//----- nvinfo : EIATTR_SW_WAR
	.align		4
.L_2090:
        /*012c*/ 	.byte	0x04, 0x36
        /*012e*/ 	.short	(.L_2092 - .L_2091)
.L_2091:
        /*0130*/ 	.word	0x00000008
.L_2092:


//--------------------- .nv.info._ZN10layer_norm13ln_fwd_kernelINS_13Kernel_traitsI13__nv_bfloat16S2_fS2_fjLj8192ELj1ELj1ELj8ELj16ENS_18Kernel_traits_baseILj8192ES2_S2_fS2_fjLj256EEEEELb1ELb1ELb0ELb1EEEvNS_9FwdParamsE --------------------------
	.section	.nv.info._ZN10layer_norm13ln_fwd_kernelINS_13Kernel_traitsI13__nv_bfloat16S2_fS2_fjLj8192ELj1ELj1ELj8ELj16ENS_18Kernel_traits_baseILj8192ES2_S2_fS2_fjLj256EEEEELb1ELb1ELb0ELb1EEEvNS_9FwdParamsE,"",@"SHT_CUDA_INFO"
	.sectionflags	@""
	.align	4


	//----- nvinfo : EIATTR_CUDA_API_VERSION
	.align		4
        /*0000*/ 	.byte	0x04, 0x37
        /*0002*/ 	.short	(.L_2094 - .L_2093)
.L_2093:
        /*0004*/ 	.word	0x00000082


	//----- nvinfo : EIATTR_KPARAM_INFO
	.align		4
.L_2094:
        /*0008*/ 	.byte	0x04, 0x17
        /*000a*/ 	.short	(.L_2096 - .L_2095)
.L_2095:
        /*000c*/ 	.word	0x00000000
        /*0010*/ 	.short	0x0000
        /*0012*/ 	.short	0x0000
        /*0014*/ 	.byte	0x00, 0xf0, 0xa1, 0x03


	//----- nvinfo : EIATTR_SPARSE_MMA_MASK
	.align		4
.L_2096:
        /*0018*/ 	.byte	0x03, 0x50
        /*001a*/ 	.short	0x0000


	//----- nvinfo : EIATTR_MAXREG_COUNT
	.align		4
        /*001c*/ 	.byte	0x03, 0x1b
        /*001e*/ 	.short	0x00ff


	//----- nvinfo : EIATTR_NUM_BARRIERS
	.align		4
        /*0020*/ 	.byte	0x02, 0x4c
        /*0022*/ 	.byte	0x01
	.zero		1


	//----- nvinfo : EIATTR_MERCURY_ISA_VERSION
	.align		4
        /*0024*/ 	.byte	0x03, 0x5f
        /*0026*/ 	.short	0x0101


	//----- nvinfo : EIATTR_COOP_GROUP_MASK_REGIDS
	.align		4
        /*0028*/ 	.byte	0x04, 0x29
        /*002a*/ 	.short	(.L_2098 - .L_2097)


	//   ....[0]....
.L_2097:
        /*002c*/ 	.word	0xffffffff


	//   ....[1]....
        /*0030*/ 	.word	0xffffffff


	//   ....[2]....
        /*0034*/ 	.word	0xffffffff


	//   ....[3]....
        /*0038*/ 	.word	0xffffffff


	//   ....[4]....
        /*003c*/ 	.word	0xffffffff


	//   ....[5]....
        /*0040*/ 	.word	0xffffffff


	//   ....[6]....
        /*0044*/ 	.word	0xffffffff


	//   ....[7]....
        /*0048*/ 	.word	0xffffffff


	//   ....[8]....
        /*004c*/ 	.word	0xffffffff


	//   ....[9]....
        /*0050*/ 	.word	0xffffffff


	//   ....[10]....
        /*0054*/ 	.word	0xffffffff


	//   ....[11]....
        /*0058*/ 	.word	0xffffffff


	//   ....[12]....
        /*005c*/ 	.word	0xffffffff


	//   ....[13]....
        /*0060*/ 	.word	0xffffffff


	//   ....[14]....
        /*0064*/ 	.word	0xffffffff


	//   ....[15]....
        /*0068*/ 	.word	0xffffffff


	//   ....[16]....
        /*006c*/ 	.word	0xffffffff


	//   ....[17]....
        /*0070*/ 	.word	0xffffffff


	//   ....[18]....
        /*0074*/ 	.word	0xffffffff


	//   ....[19]....
        /*0078*/ 	.word	0xffffffff


	//   ....[20]....
        /*007c*/ 	.word	0xffffffff


	//----- nvinfo : EIATTR_COOP_GROUP_INSTR_OFFSETS
	.align		4
.L_2098:
        /*0080*/ 	.byte	0x04, 0x28
        /*0082*/ 	.short	(.L_2100 - .L_2099)


	//   ....[0]....
.L_2099:
        /*0084*/ 	.word	0x00019860


	//   ....[1]....
        /*0088*/ 	.word	0x00019880


	//   ....[2]....
        /*008c*/ 	.word	0x000198a0


	//   ....[3]....
        /*0090*/ 	.word	0x000198c0


	//   ....[4]....
        /*0094*/ 	.word	0x000198e0


	//   ....[5]....
        /*0098*/ 	.word	0x00019d60


	//   ....[6]....
        /*009c*/ 	.word	0x00019d80


	//   ....[7]....
        /*00a0*/ 	.word	0x00019da0


	//   ....[8]....
        /*00a4*/ 	.word	0x00019dc0


	//   ....[9]....
        /*00a8*/ 	.word	0x00019de0


	//   ....[10]....
        /*00ac*/ 	.word	0x00019f90


	//   ....[11]....
        /*00b0*/ 	.word	0x00019fd0


	//   ....[12]....
        /*00b4*/ 	.word	0x0001a080


	//   ....[13]....
        /*00b8*/ 	.word	0x0001a0d0


	//   ....[14]....
        /*00bc*/ 	.word	0x0001a0f0


	//   ....[15]....
        /*00c0*/ 	.word	0x0001a190


	//   ....[16]....
        /*00c4*/ 	.word	0x0001a1c0


	//   ....[17]....
        /*00c8*/ 	.word	0x0001a1f0


	//   ....[18]....
        /*00cc*/ 	.word	0x0001a270


	//   ....[19]....
        /*00d0*/ 	.word	0x0001a2d0


	//   ....[20]....
        /*00d4*/ 	.word	0x0001a330


	//----- nvinfo : EIATTR_VRC_CTA_INIT_COUNT
	.align		4
.L_2100:
        /*00d8*/ 	.byte	0x02, 0x4a
	.zero		1
	.zero		1


	//----- nvinfo : EIATTR_EXIT_INSTR_OFFSETS
	.align		4
        /*00dc*/ 	.byte	0x04, 0x1c
        /*00de*/ 	.short	(.L_2102 - .L_2101)


	//   ....[0]....
.L_2101:
        /*00e0*/ 	.word	0x000003c0


	//   ....[1]....
        /*00e4*/ 	.word	0x0001af90


	//----- nvinfo : EIATTR_INDIRECT_BRANCH_TARGETS
	.align		4
.L_2102:
        /*00e8*/ 	.byte	0x04, 0x34
        /*00ea*/ 	.short	(.L_2104 - .L_2103)


	//   ....[0]....
.L_2103:
        /*00ec*/ 	.word	.L_x_27360@srel
        /*00f0*/ 	.short	0x0
        /*00f2*/ 	.short	0x0
        /*00f4*/ 	.word	0x3
        /*00f8*/ 	.word	.L_x_27361@srel
        /*00fc*/ 	.word	.L_x_27362@srel
        /*0100*/ 	.word	.L_x_27363@srel


	//----- nvinfo : EIATTR_MAX_THREADS
	.align		4
.L_2104:
        /*0104*/ 	.byte	0x04, 0x05
        /*0106*/ 	.short	(.L_2106 - .L_2105)
.L_2105:
        /*0108*/ 	.word	0x00000100
        /*010c*/ 	.word	0x00000001
        /*0110*/ 	.word	0x00000001


	//----- nvinfo : EIATTR_CRS_STACK_SIZE
	.align		4
.L_2106:
        /*0114*/ 	.byte	0x04, 0x1e
        /*0116*/ 	.short	(.L_2108 - .L_2107)
.L_2107:
        /*0118*/ 	.word	0x00000000


	//----- nvinfo : EIATTR_CBANK_PARAM_SIZE
	.align		4
.L_2108:
        /*011c*/ 	.byte	0x03, 0x19
        /*011e*/ 	.short	0x00e8


	//----- nvinfo : EIATTR_PARAM_CBANK
	.align		4
        /*0120*/ 	.byte	0x04, 0x0a
        /*0122*/ 	.short	(.L_2110 - .L_2109)
	.align		4
.L_2109:
        /*0124*/ 	.word	index@(.nv.constant0._ZN10layer_norm13ln_fwd_kernelINS_13Kernel_traitsI13__nv_bfloat16S2_fS2_fjLj8192ELj1ELj1ELj8ELj16ENS_18Kernel_traits_baseILj8192ES2_S2_fS2_fjLj256EEEEELb1ELb1ELb0ELb1EEEvNS_9FwdParamsE)
        /*0128*/ 	.short	0x0380
        /*012a*/ 	.short	0x00e8


	//----- nvinfo : EIATTR_SW_WAR
	.align		4
.L_2110:
        /*012c*/ 	.byte	0x04, 0x36
        /*012e*/ 	.short	(.L_2112 - .L_2111)
.L_2111:
        /*0130*/ 	.word	0x00000008
.L_2112:


//--------------------- .nv.info._ZN10layer_norm13ln_fwd_kernelINS_13Kernel_traitsI13__nv_bfloat16S2_fS2_fjLj8192ELj1ELj1ELj8ELj16ENS_18Kernel_traits_baseILj8192ES2_S2_fS2_fjLj256EEEEELb1ELb1ELb1ELb0EEEvNS_9FwdParamsE --------------------------
	.section	.nv.info._ZN10layer_norm13ln_fwd_kernelINS_13Kernel_traitsI13__nv_bfloat16S2_fS2_fjLj8192ELj1ELj1ELj8ELj16ENS_18Kernel_traits_baseILj8192ES2_S2_fS2_fjLj256EEEEELb1ELb1ELb1ELb0EEEvNS_9FwdParamsE,"",@"SHT_CUDA_INFO"
	.sectionflags	@""
	.align	4


	//----- nvinfo : EIATTR_CUDA_API_VERSION
	.align		4
        /*0000*/ 	.byte	0x04, 0x37
        /*0002*/ 	.short	(.L_2114 - .L_2113)
.L_2113:
        /*0004*/ 	.word	0x00000082


	//----- nvinfo : EIATTR_KPARAM_INFO
	.align		4
.L_2114:
        /*0008*/ 	.byte	0x04, 0x17
        /*000a*/ 	.short	(.L_2116 - .L_2115)
.L_2115:
        /*000c*/ 	.word	0x00000000
        /*0010*/ 	.short	0x0000
        /*0012*/ 	.short	0x0000
        /*0014*/ 	.byte	0x00, 0xf0, 0xa1, 0x03


	//----- nvinfo : EIATTR_SPARSE_MMA_MASK
	.align		4
.L_2116:
        /*0018*/ 	.byte	0x03, 0x50
        /*001a*/ 	.short	0x0000


	//----- nvinfo : EIATTR_MAXREG_COUNT
	.align		4
        /*001c*/ 	.byte	0x03, 0x1b
        /*001e*/ 	.short	0x00ff


	//----- nvinfo : EIATTR_NUM_BARRIERS
	.align		4
        /*0020*/ 	.byte	0x02, 0x4c
        /*0022*/ 	.byte	0x01
	.zero		1


	//----- nvinfo : EIATTR_MERCURY_ISA_VERSION
	.align		4
        /*0024*/ 	.byte	0x03, 0x5f
        /*0026*/ 	.short	0x0101


	//----- nvinfo : EIATTR_COOP_GROUP_MASK_REGIDS
	.align		4
        /*0028*/ 	.byte	0x04, 0x29
        /*002a*/ 	.short	(.L_2118 - .L_2117)


	//   ....[0]....
.L_2117:
        /*002c*/ 	.word	0xffffffff


	//   ....[1]....
        /*0030*/ 	.word	0xffffffff


	//   ....[2]....
        /*0034*/ 	.word	0xffffffff


	//   ....[3]....
        /*0038*/ 	.word	0xffffffff


	//   ....[4]....
        /*003c*/ 	.word	0xffffffff


	//   ....[5]....
        /*0040*/ 	.word	0xffffffff


	//   ....[6]....
        /*0044*/ 	.word	0xffffffff


	//   ....[7]....
        /*0048*/ 	.word	0xffffffff


	//   ....[8]....
        /*004c*/ 	.word	0xffffffff


	//   ....[9]....
        /*0050*/ 	.word	0xffffffff


	//   ....[10]....
        /*0054*/ 	.word	0xffffffff


	//   ....[11]....
        /*0058*/ 	.word	0xffffffff


	//   ....[12]....
        /*005c*/ 	.word	0xffffffff


	//   ....[13]....
        /*0060*/ 	.word	0xffffffff


	//   ....[14]....
        /*0064*/ 	.word	0xffffffff


	//   ....[15]....
        /*0068*/ 	.word	0xffffffff


	//   ....[16]....
        /*006c*/ 	.word	0xffffffff


	//   ....[17]....
        /*0070*/ 	.word	0xffffffff


	//   ....[18]....
        /*0074*/ 	.word	0xffffffff


	//   ....[19]....
        /*0078*/ 	.word	0xffffffff


	//   ....[20]....
        /*007c*/ 	.word	0xffffffff


	//----- nvinfo : EIATTR_COOP_GROUP_INSTR_OFFSETS
	.align		4
.L_2118:
        /*0080*/ 	.byte	0x04, 0x28
        /*0082*/ 	.short	(.L_2120 - .L_2119)


	//   ....[0]....
.L_2119:
        /*0084*/ 	.word	0x0001bf10


	//   ....[1]....
        /*0088*/ 	.word	0x0001bf30


	//   ....[2]....
        /*008c*/ 	.word	0x0001bf50


	//   ....[3]....
        /*0090*/ 	.word	0x0001bf70


	//   ....[4]....
        /*0094*/ 	.word	0x0001bf90


	//   ....[5]....
        /*0098*/ 	.word	0x0001c400


	//   ....[6]....
        /*009c*/ 	.word	0x0001c420


	//   ....[7]....
        /*00a0*/ 	.word	0x0001c440


	//   ....[8]....
        /*00a4*/ 	.word	0x0001c460


	//   ....[9]....
        /*00a8*/ 	.word	0x0001c480


	//   ....[10]....
        /*00ac*/ 	.word	0x0001c600


	//   ....[11]....
        /*00b0*/ 	.word	0x0001c630


	//   ....[12]....
        /*00b4*/ 	.word	0x0001c640


	//   ....[13]....
        /*00b8*/ 	.word	0x0001c690


	//   ....[14]....
        /*00bc*/ 	.word	0x0001c750


	//   ....[15]....
        /*00c0*/ 	.word	0x0001c780


	//   ....[16]....
        /*00c4*/ 	.word	0x0001c7a0


	//   ....[17]....
        /*00c8*/ 	.word	0x0001c840


	//   ....[18]....
        /*00cc*/ 	.word	0x0001c890


	//   ....[19]....
        /*00d0*/ 	.word	0x0001c930


	//   ....[20]....
        /*00d4*/ 	.word	0x0001c960


	//----- nvinfo : EIATTR_VRC_CTA_INIT_COUNT
	.align		4
.L_2120:
        /*00d8*/ 	.byte	0x02, 0x4a
	.zero		1
	.zero		1


	//----- nvinfo : EIATTR_EXIT_INSTR_OFFSETS
	.align		4
        /*00dc*/ 	.byte	0x04, 0x1c
        /*00de*/ 	.short	(.L_2122 - .L_2121)


	//   ....[0]....
.L_2121:
        /*00e0*/ 	.word	0x00000790


	//   ....[1]....
        /*00e4*/ 	.word	0x0001d7a0


	//----- nvinfo : EIATTR_MAX_THREADS
	.align		4
.L_2122:
        /*00e8*/ 	.byte	0x04, 0x05
        /*00ea*/ 	.short	(.L_2124 - .L_2123)
.L_2123:
        /*00ec*/ 	.word	0x00000100
        /*00f0*/ 	.word	0x00000001
        /*00f4*/ 	.word	0x00000001


	//----- nvinfo : EIATTR_CRS_STACK_SIZE
	.align		4
.L_2124:
        /*00f8*/ 	.byte	0x04, 0x1e
        /*00fa*/ 	.short	(.L_2126 - .L_2125)
.L_2125:
        /*00fc*/ 	.word	0x00000000


	//----- nvinfo : EIATTR_CBANK_PARAM_SIZE
	.align		4
.L_2126:
        /*0100*/ 	.byte	0x03, 0x19
        /*0102*/ 	.short	0x00e8


	//----- nvinfo : EIATTR_PARAM_CBANK
	.align		4
        /*0104*/ 	.byte	0x04, 0x0a
        /*0106*/ 	.short	(.L_2128 - .L_2127)
	.align		4
.L_2127:
        /*0108*/ 	.word	index@(.nv.constant0._ZN10layer_norm13ln_fwd_kernelINS_13Kernel_traitsI13__nv_bfloat16S2_fS2_fjLj8192ELj1ELj1ELj8ELj16ENS_18Kernel_traits_baseILj8192ES2_S2_fS2_fjLj256EEEEELb1ELb1ELb1ELb0EEEvNS_9FwdParamsE)
        /*010c*/ 	.short	0x0380
        /*010e*/ 	.short	0x00e8


	//----- nvinfo : EIATTR_SW_WAR
	.align		4
.L_2128:
        /*0110*/ 	.byte	0x04, 0x36
        /*0112*/ 	.short	(.L_2130 - .L_2129)
.L_2129:
        /*0114*/ 	.word	0x00000008
.L_2130:


//--------------------- .nv.info._ZN10layer_norm13ln_fwd_kernelINS_13Kernel_traitsI13__nv_bfloat16S2_fS2_fjLj8192ELj1ELj1ELj8ELj16ENS_18Kernel_traits_baseILj8192ES2_S2_fS2_fjLj256EEEEELb1ELb1ELb1ELb1EEEvNS_9FwdParamsE --------------------------
	.section	.nv.info._ZN10layer_norm13ln_fwd_kernelINS_13Kernel_traitsI13__nv_bfloat16S2_fS2_fjLj8192ELj1ELj1ELj8ELj16ENS_18Kernel_traits_baseILj8192ES2_S2_fS2_fjLj256EEEEELb1ELb1ELb1ELb1EEEvNS_9FwdParamsE,"",@"SHT_CUDA_INFO"
	.sectionflags	@""
	.align	4


	//----- nvinfo : EIATTR_CUDA_API_VERSION
	.align		4
        /*0000*/ 	.byte	0x04, 0x37
        /*0002*/ 	.short	(.L_2132 - .L_2131)
.L_2131:
        /*0004*/ 	.word	0x00000082


	//----- nvinfo : EIATTR_KPARAM_INFO
	.align		4
.L_2132:
        /*0008*/ 	.byte	0x04, 0x17
        /*000a*/ 	.short	(.L_2134 - .L_2133)
.L_2133:
        /*000c*/ 	.word	0x00000000
        /*0010*/ 	.short	0x0000
        /*0012*/ 	.short	0x0000
        /*0014*/ 	.byte	0x00, 0xf0, 0xa1, 0x03


	//----- nvinfo : EIATTR_SPARSE_MMA_MASK
	.align		4
.L_2134:
        /*0018*/ 	.byte	0x03, 0x50
        /*001a*/ 	.short	0x0000


	//----- nvinfo : EIATTR_MAXREG_COUNT
	.align		4
        /*001c*/ 	.byte	0x03, 0x1b
        /*001e*/ 	.short	0x00ff


	//----- nvinfo : EIATTR_NUM_BARRIERS
	.align		4
        /*0020*/ 	.byte	0x02, 0x4c
        /*0022*/ 	.byte	0x01
	.zero		1


	//----- nvinfo : EIATTR_MERCURY_ISA_VERSION
	.align		4
        /*0024*/ 	.byte	0x03, 0x5f
        /*0026*/ 	.short	0x0101


	//----- nvinfo : EIATTR_COOP_GROUP_MASK_REGIDS
	.align		4
        /*0028*/ 	.byte	0x04, 0x29
        /*002a*/ 	.short	(.L_2136 - .L_2135)


	//   ....[0]....
.L_2135:
        /*002c*/ 	.word	0xffffffff


	//   ....[1]....
        /*0030*/ 	.word	0xffffffff


	//   ....[2]....
        /*0034*/ 	.word	0xffffffff


	//   ....[3]....
        /*0038*/ 	.word	0xffffffff


	//   ....[4]....
        /*003c*/ 	.word	0xffffffff


	//   ....[5]....
        /*0040*/ 	.word	0xffffffff


	//   ....[6]....
        /*0044*/ 	.word	0xffffffff


	//   ....[7]....
        /*0048*/ 	.word	0xffffffff


	//   ....[8]....
        /*004c*/ 	.word	0xffffffff


	//   ....[9]....
        /*0050*/ 	.word	0xffffffff


	//   ....[10]....
        /*0054*/ 	.word	0xffffffff


	//   ....[11]....
        /*0058*/ 	.word	0xffffffff


	//   ....[12]....
        /*005c*/ 	.word	0xffffffff


	//   ....[13]....
        /*0060*/ 	.word	0xffffffff


	//   ....[14]....
        /*0064*/ 	.word	0xffffffff


	//   ....[15]....
        /*0068*/ 	.word	0xffffffff


	//   ....[16]....
        /*006c*/ 	.word	0xffffffff


	//   ....[17]....
        /*0070*/ 	.word	0xffffffff


	//   ....[18]....
        /*0074*/ 	.word	0xffffffff


	//   ....[19]....
        /*0078*/ 	.word	0xffffffff


	//   ....[20]....
        /*007c*/ 	.word	0xffffffff


	//----- nvinfo : EIATTR_COOP_GROUP_INSTR_OFFSETS
	.align		4
.L_2136:
        /*0080*/ 	.byte	0x04, 0x28
        /*0082*/ 	.short	(.L_2138 - .L_2137)


	//   ....[0]....
.L_2137:
        /*0084*/ 	.word	0x0001a8d0


	//   ....[1]....
        /*0088*/ 	.word	0x0001a940


	//   ....[2]....
        /*008c*/ 	.word	0x0001a960


	//   ....[3]....
        /*0090*/ 	.word	0x0001a980


	//   ....[4]....
        /*0094*/ 	.word	0x0001a9a0


	//   ....[5]....
        /*0098*/ 	.word	0x0001add0


	//   ....[6]....
        /*009c*/ 	.word	0x0001adf0


	//   ....[7]....
        /*00a0*/ 	.word	0x0001ae10


	//   ....[8]....
        /*00a4*/ 	.word	0x0001ae30


	//   ....[9]....
        /*00a8*/ 	.word	0x0001ae50


	//   ....[10]....
        /*00ac*/ 	.word	0x0001afd0


	//   ....[11]....
        /*00b0*/ 	.word	0x0001b000


	//   ....[12]....
        /*00b4*/ 	.word	0x0001b010


	//   ....[13]....
        /*00b8*/ 	.word	0x0001b060


	//   ....[14]....
        /*00bc*/ 	.word	0x0001b120


	//   ....[15]....
        /*00c0*/ 	.word	0x0001b150


	//   ....[16]....
        /*00c4*/ 	.word	0x0001b170


	//   ....[17]....
        /*00c8*/ 	.word	0x0001b210


	//   ....[18]....
        /*00cc*/ 	.word	0x0001b270


	//   ....[19]....
        /*00d0*/ 	.word	0x0001b310


	//   ....[20]....
        /*00d4*/ 	.word	0x0001b340


	//----- nvinfo : EIATTR_VRC_CTA_INIT_COUNT
	.align		4
.L_2138:
        /*00d8*/ 	.byte	0x02, 0x4a
	.zero		1
	.zero		1


	//----- nvinfo : EIATTR_EXIT_INSTR_OFFSETS
	.align		4
        /*00dc*/ 	.byte	0x04, 0x1c
        /*00de*/ 	.short	(.L_2140 - .L_2139)


	//   ....[0]....
.L_2139:
        /*00e0*/ 	.word	0x00000380


	//   ....[1]....
        /*00e4*/ 	.word	0x0001c070


	//----- nvinfo : EIATTR_MAX_THREADS
	.align		4
.L_2140:
        /*00e8*/ 	.byte	0x04, 0x05
        /*00ea*/ 	.short	(.L_2142 - .L_2141)
.L_2141:
        /*00ec*/ 	.word	0x00000100
        /*00f0*/ 	.word	0x00000001
        /*00f4*/ 	.word	0x00000001


	//----- nvinfo : EIATTR_CRS_STACK_SIZE
	.align		4
.L_2142:
        /*00f8*/ 	.byte	0x04, 0x1e
        /*00fa*/ 	.short	(.L_2144 - .L_2143)
.L_2143:
        /*00fc*/ 	.word	0x00000000


	//----- nvinfo : EIATTR_CBANK_PARAM_SIZE
	.align		4
.L_2144:
        /*0100*/ 	.byte	0x03, 0x19
        /*0102*/ 	.short	0x00e8


	//----- nvinfo : EIATTR_PARAM_CBANK
	.align		4
        /*0104*/ 	.byte	0x04, 0x0a
        /*0106*/ 	.short	(.L_2146 - .L_2145)
	.align		4
.L_2145:
        /*0108*/ 	.word	index@(.nv.constant0._ZN10layer_norm13ln_fwd_kernelINS_13Kernel_traitsI13__nv_bfloat16S2_fS2_fjLj8192ELj1ELj1ELj8ELj16ENS_18Kernel_traits_baseILj8192ES2_S2_fS2_fjLj256EEEEELb1ELb1ELb1ELb1EEEvNS_9FwdParamsE)
        /*010c*/ 	.short	0x0380
        /*010e*/ 	.short	0x00e8


	//----- nvinfo : EIATTR_SW_WAR
	.align		4
.L_2146:
        /*0110*/ 	.byte	0x04, 0x36
        /*0112*/ 	.short	(.L_2148 - .L_2147)
.L_2147:
        /*0114*/ 	.word	0x00000008
.L_2148:


//--------------------- .nv.info._ZN10layer_norm13ln_fwd_kernelINS_13Kernel_traitsIf13__nv_bfloat16fS2_fjLj8192ELj1ELj1ELj8ELj16ENS_18Kernel_traits_baseILj8192EfS2_fS2_fjLj256EEEEELb0ELb0ELb0ELb0EEEvNS_9FwdParamsE --------------------------
	.section	.nv.info._ZN10layer_norm13ln_fwd_kernelINS_13Kernel_traitsIf13__nv_bfloat16fS2_fjLj8192ELj1ELj1ELj8ELj16ENS_18Kernel_traits_baseILj8192EfS2_fS2_fjLj256EEEEELb0ELb0ELb0ELb0EEEvNS_9FwdParamsE,"",@"SHT_CUDA_INFO"
	.sectionflags	@""
	.align	4


	//----- nvinfo : EIATTR_CUDA_API_VERSION
	.align		4
        /*0000*/ 	.byte	0x04, 0x37
        /*0002*/ 	.short	(.L_2150 - .L_2149)
.L_2149:
        /*0004*/ 	.word	0x00000082


	//----- nvinfo : EIATTR_KPARAM_INFO
	.align		4
.L_2150:
        /*0008*/ 	.byte	0x04, 0x17
        /*000a*/ 	.short	(.L_2152 - .L_2151)
.L_2151:
        /*000c*/ 	.word	0x00000000
        /*0010*/ 	.short	0x0000
        /*0012*/ 	.short	0x0000
        /*0014*/ 	.byte	0x00, 0xf0, 0xa1, 0x03


	//----- nvinfo : EIATTR_SPARSE_MMA_MASK
	.align		4
.L_2152:
        /*0018*/ 	.byte	0x03, 0x50
        /*001a*/ 	.short	0x0000


	//----- nvinfo : EIATTR_MAXREG_COUNT
	.align		4
        /*001c*/ 	.byte	0x03, 0x1b
        /*001e*/ 	.short	0x00ff


	//----- nvinfo : EIATTR_NUM_BARRIERS
	.align		4
        /*0020*/ 	.byte	0x02, 0x4c
        /*0022*/ 	.byte	0x01
	.zero		1


	//----- nvinfo : EIATTR_MERCURY_ISA_VERSION
	.align		4
        /*0024*/ 	.byte	0x03, 0x5f
        /*0026*/ 	.short	0x0101


	//----- nvinfo : EIATTR_COOP_GROUP_MASK_REGIDS
	.align		4
        /*0028*/ 	.byte	0x04, 0x29
        /*002a*/ 	.short	(.L_2154 - .L_2153)


	//   ....[0]....
.L_2153:
        /*002c*/ 	.word	0xffffffff


	//   ....[1]....
        /*0030*/ 	.word	0xffffffff


	//   ....[2]....
        /*0034*/ 	.word	0xffffffff


	//   ....[3]....
        /*0038*/ 	.word	0xffffffff


	//   ....[4]....
        /*003c*/ 	.word	0xffffffff


	//   ....[5]....
        /*0040*/ 	.word	0xffffffff


	//   ....[6]....
        /*0044*/ 	.word	0xffffffff


	//   ....[7]....
        /*0048*/ 	.word	0xffffffff


	//   ....[8]....
        /*004c*/ 	.word	0xffffffff


	//   ....[9]....
        /*0050*/ 	.word	0xffffffff


	//   ....[10]....
        /*0054*/ 	.word	0xffffffff


	//   ....[11]....
        /*0058*/ 	.word	0xffffffff


	//   ....[12]....
        /*005c*/ 	.word	0xffffffff


	//   ....[13]....
        /*0060*/ 	.word	0xffffffff


	//   ....[14]....
        /*0064*/ 	.word	0xffffffff


	//   ....[15]....
        /*0068*/ 	.word	0xffffffff


	//   ....[16]....
        /*006c*/ 	.word	0xffffffff


	//   ....[17]....
        /*0070*/ 	.word	0xffffffff


	//   ....[18]....
        /*0074*/ 	.word	0xffffffff


	//   ....[19]....
        /*0078*/ 	.word	0xffffffff


	//   ....[20]....
        /*007c*/ 	.word	0xffffffff


	//----- nvinfo : EIATTR_COOP_GROUP_INSTR_OFFSETS
	.align		4
.L_2154:
        /*0080*/ 	.byte	0x04, 0x28
        /*0082*/ 	.short	(.L_2156 - .L_2155)


	//   ....[0]....
.L_2155:
        /*0084*/ 	.word	0x00001a60


	//   ....[1]....
        /*0088*/ 	.word	0x00001a80


	//   ....[2]....
        /*008c*/ 	.word	0x00001aa0


	//   ....[3]....
        /*0090*/ 	.word	0x00001ac0


	//   ....[4]....
        /*0094*/ 	.word	0x00001ae0


	//   ....[5]....
        /*0098*/ 	.word	0x00001f50


	//   ....[6]....
        /*009c*/ 	.word	0x00001f80


	//   ....[7]....
        /*00a0*/ 	.word	0x00001fa0


	//   ....[8]....
        /*00a4*/ 	.word	0x00001fc0


	//   ....[9]....
        /*00a8*/ 	.word	0x00002000


	//   ....[10]....
        /*00ac*/ 	.word	0x00002070


	//   ....[11]....
        /*00b0*/ 	.word	0x000020e0


	//   ....[12]....
        /*00b4*/ 	.word	0x00002110


	//   ....[13]....
        /*00b8*/ 	.word	0x00002120


	//   ....[14]....
        /*00bc*/ 	.word	0x000021b0


	//   ....[15]....
        /*00c0*/ 	.word	0x000021d0


	//   ....[16]....
        /*00c4*/ 	.word	0x00002210


	//   ....[17]....
        /*00c8*/ 	.word	0x000022a0


	//   ....[18]....
        /*00cc*/ 	.word	0x00002300


	//   ....[19]....
        /*00d0*/ 	.word	0x000023a0


	//   ....[20]....
        /*00d4*/ 	.word	0x000023d0


	//----- nvinfo : EIATTR_VRC_CTA_INIT_COUNT
	.align		4
.L_2156:
        /*00d8*/ 	.byte	0x02, 0x4a
	.zero		1
	.zero		1


	//----- nvinfo : EIATTR_EXIT_INSTR_OFFSETS
	.align		4
        /*00dc*/ 	.byte	0x04, 0x1c
        /*00de*/ 	.short	(.L_2158 - .L_2157)


	//   ....[0]....
.L_2157:
        /*00e0*/ 	.word	0x00000670


	//   ....[1]....
        /*00e4*/ 	.word	0x00002da0


	//----- nvinfo : EIATTR_MAX_THREADS
	.align		4
.L_2158:
        /*00e8*/ 	.byte	0x04, 0x05
        /*00ea*/ 	.short	(.L_2160 - .L_2159)
.L_2159:
        /*00ec*/ 	.word	0x00000100
        /*00f0*/ 	.word	0x00000001
        /*00f4*/ 	.word	0x00000001


	//----- nvinfo : EIATTR_CRS_STACK_SIZE
	.align		4
.L_2160:
        /*00f8*/ 	.byte	0x04, 0x1e
        /*00fa*/ 	.short	(.L_2162 - .L_2161)
.L_2161:
        /*00fc*/ 	.word	0x00000000


	//----- nvinfo : EIATTR_CBANK_PARAM_SIZE
	.align		4
.L_2162:
        /*0100*/ 	.byte	0x03, 0x19
        /*0102*/ 	.short	0x00e8


	//----- nvinfo : EIATTR_PARAM_CBANK
	.align		4
        /*0104*/ 	.byte	0x04, 0x0a
        /*0106*/ 	.short	(.L_2164 - .L_2163)
	.align		4
.L_2163:
        /*0108*/ 	.word	index@(.nv.constant0._ZN10layer_norm13ln_fwd_kernelINS_13Kernel_traitsIf13__nv_bfloat16fS2_fjLj8192ELj1ELj1ELj8ELj16ENS_18Kernel_traits_baseILj8192EfS2_fS2_fjLj256EEEEELb0ELb0ELb0ELb0EEEvNS_9FwdParamsE)
        /*010c*/ 	.short	0x0380
        /*010e*/ 	.short	0x00e8


	//----- nvinfo : EIATTR_SW_WAR
	.align		4
.L_2164:
        /*0110*/ 	.byte	0x04, 0x36
        /*0112*/ 	.short	(.L_2166 - .L_2165)
.L_2165:
        /*0114*/ 	.word	0x00000008
.L_2166:


//--------------------- .nv.info._ZN10layer_norm13ln_fwd_kernelINS_13Kernel_traitsIf13__nv_bfloat16fS2_fjLj8192ELj1ELj1ELj8ELj16ENS_18Kernel_traits_baseILj8192EfS2_fS2_fjLj256EEEEELb0ELb0ELb0ELb1EEEvNS_9FwdParamsE --------------------------
	.section	.nv.info._ZN10layer_norm13ln_fwd_kernelINS_13Kernel_traitsIf13__nv_bfloat16fS2_fjLj8192ELj1ELj1ELj8ELj16ENS_18Kernel_traits_baseILj8192EfS2_fS2_fjLj256EEEEELb0ELb0ELb0ELb1EEEvNS_9FwdParamsE,"",@"SHT_CUDA_INFO"
	.sectionflags	@""
	.align	4


	//----- nvinfo : EIATTR_CUDA_API_VERSION
	.align		4
        /*0000*/ 	.byte	0x04, 0x37
        /*0002*/ 	.short	(.L_2168 - .L_2167)
.L_2167:
        /*0004*/ 	.word	0x00000082


	//----- nvinfo : EIATTR_KPARAM_INFO
	.align		4
.L_2168:
        /*0008*/ 	.byte	0x04, 0x17
        /*000a*/ 	.short	(.L_2170 - .L_2169)
.L_2169:
        /*000c*/ 	.word	0x00000000
        /*0010*/ 	.short	0x0000
        /*0012*/ 	.short	0x0000
        /*0014*/ 	.byte	0x00, 0xf0, 0xa1, 0x03


	//----- nvinfo : EIATTR_SPARSE_MMA_MASK
	.align		4
.L_2170:
        /*0018*/ 	.byte	0x03, 0x50
        /*001a*/ 	.short	0x0000


	//----- nvinfo : EIATTR_MAXREG_COUNT
	.align		4
        /*001c*/ 	.byte	0x03, 0x1b
        /*001e*/ 	.short	0x00ff


	//----- nvinfo : EIATTR_NUM_BARRIERS
	.align		4
        /*0020*/ 	.byte	0x02, 0x4c
        /*0022*/ 	.byte	0x01
	.zero		1


	//----- nvinfo : EIATTR_MERCURY_ISA_VERSION
	.align		4
        /*0024*/ 	.byte	0x03, 0x5f
        /*0026*/ 	.short	0x0101


	//----- nvinfo : EIATTR_COOP_GROUP_MASK_REGIDS
	.align		4
        /*0028*/ 	.byte	0x04, 0x29
        /*002a*/ 	.short	(.L_2172 - .L_2171)


	//   ....[0]....
.L_2171:
        /*002c*/ 	.word	0xffffffff


	//   ....[1]....
        /*0030*/ 	.word	0xffffffff


	//   ....[2]....
        /*0034*/ 	.word	0xffffffff


	//   ....[3]....
        /*0038*/ 	.word	0xffffffff


	//   ....[4]....
        /*003c*/ 	.word	0xffffffff


	//   ....[5]....
        /*0040*/ 	.word	0xffffffff


	//   ....[6]....
        /*0044*/ 	.word	0xffffffff


	//   ....[7]....
        /*0048*/ 	.word	0xffffffff


	//   ....[8]....
        /*004c*/ 	.word	0xffffffff


	//   ....[9]....
        /*0050*/ 	.word	0xffffffff


	//   ....[10]....
        /*0054*/ 	.word	0xffffffff


	//   ....[11]....
        /*0058*/ 	.word	0xffffffff


	//   ....[12]....
        /*005c*/ 	.word	0xffffffff


	//   ....[13]....
        /*0060*/ 	.word	0xffffffff


	//   ....[14]....
        /*0064*/ 	.word	0xffffffff


	//   ....[15]....
        /*0068*/ 	.word	0xffffffff


	//   ....[16]....
        /*006c*/ 	.word	0xffffffff


	//   ....[17]....
        /*0070*/ 	.word	0xffffffff


	//   ....[18]....
        /*0074*/ 	.word	0xffffffff


	//   ....[19]....
        /*0078*/ 	.word	0xffffffff


	//   ....[20]....
        /*007c*/ 	.word	0xffffffff


	//----- nvinfo : EIATTR_COOP_GROUP_INSTR_OFFSETS
	.align		4
.L_2172:
        /*0080*/ 	.byte	0x04, 0x28
        /*0082*/ 	.short	(.L_2174 - .L_2173)


	//   ....[0]....
.L_2173:
        /*0084*/ 	.word	0x00001450


	//   ....[1]....
        /*0088*/ 	.word	0x00001470


	//   ....[2]....
        /*008c*/ 	.word	0x00001490


	//   ....[3]....
        /*0090*/ 	.word	0x000014b0


	//   ....[4]....
        /*0094*/ 	.word	0x000014d0


	//   ....[5]....
        /*0098*/ 	.word	0x00001900


	//   ....[6]....
        /*009c*/ 	.word	0x00001920


	//   ....[7]....
        /*00a0*/ 	.word	0x00001940


	//   ....[8]....
        /*00a4*/ 	.word	0x00001960


	//   ....[9]....
        /*00a8*/ 	.word	0x00001980


	//   ....[10]....
        /*00ac*/ 	.word	0x00001ae0


	//   ....[11]....
        /*00b0*/ 	.word	0x00001b90


	//   ....[12]....
        /*00b4*/ 	.word	0x00001ba0


	//   ....[13]....
        /*00b8*/ 	.word	0x00001bb0


	//   ....[14]....
        /*00bc*/ 	.word	0x00001c50


	//   ....[15]....
        /*00c0*/ 	.word	0x00001c80


	//   ....[16]....
        /*00c4*/ 	.word	0x00001cb0


	//   ....[17]....
        /*00c8*/ 	.word	0x00001d50


	//   ....[18]....
        /*00cc*/ 	.word	0x00001da0


	//   ....[19]....
        /*00d0*/ 	.word	0x00001e40


	//   ....[20]....
        /*00d4*/ 	.word	0x00001e70


	//----- nvinfo : EIATTR_VRC_CTA_INIT_COUNT
	.align		4
.L_2174:
        /*00d8*/ 	.byte	0x02, 0x4a
	.zero		1
	.zero		1


	//----- nvinfo : EIATTR_EXIT_INSTR_OFFSETS
	.align		4
        /*00dc*/ 	.byte	0x04, 0x1c
        /*00de*/ 	.short	(.L_2176 - .L_2175)


	//   ....[0]....
.L_2175:
        /*00e0*/ 	.word	0x000003b0


	//   ....[1]....
        /*00e4*/ 	.word	0x00002700


	//----- nvinfo : EIATTR_MAX_THREADS
	.align		4
.L_2176:
        /*00e8*/ 	.byte	0x04, 0x05
        /*00ea*/ 	.short	(.L_2178 - .L_2177)
.L_2177:
        /*00ec*/ 	.word	0x00000100
        /*00f0*/ 	.word	0x00000001
        /*00f4*/ 	.word	0x00000001


	//----- nvinfo : EIATTR_CRS_STACK_SIZE
	.align		4
.L_2178:
        /*00f8*/ 	.byte	0x04, 0x1e
        /*00fa*/ 	.short	(.L_2180 - .L_2179)
.L_2179:
        /*00fc*/ 	.word	0x00000000


	//----- nvinfo : EIATTR_CBANK_PARAM_SIZE
	.align		4
.L_2180:
        /*0100*/ 	.byte	0x03, 0x19
        /*0102*/ 	.short	0x00e8


	//----- nvinfo : EIATTR_PARAM_CBANK
	.align		4
        /*0104*/ 	.byte	0x04, 0x0a
        /*0106*/ 	.short	(.L_2182 - .L_2181)
	.align		4
.L_2181:
        /*0108*/ 	.word	index@(.nv.constant0._ZN10layer_norm13ln_fwd_kernelINS_13Kernel_traitsIf13__nv_bfloat16fS2_fjLj8192ELj1ELj1ELj8ELj16ENS_18Kernel_traits_baseILj8192EfS2_fS2_fjLj256EEEEELb0ELb0ELb0ELb1EEEvNS_9FwdParamsE)
        /*010c*/ 	.short	0x0380
        /*010e*/ 	.short	0x00e8


	//----- nvinfo : EIATTR_SW_WAR
	.align		4
.L_2182:
        /*0110*/ 	.byte	0x04, 0x36
        /*0112*/ 	.short	(.L_2184 - .L_2183)
.L_2183:
        /*0114*/ 	.word	0x00000008
.L_2184:


//--------------------- .nv.info._ZN10layer_norm13ln_fwd_kernelINS_13Kernel_traitsIf13__nv_bfloat16fS2_fjLj8192ELj1ELj1ELj8ELj16ENS_18Kernel_traits_baseILj8192EfS2_fS2_fjLj256EEEEELb0ELb0ELb1ELb0EEEvNS_9FwdParamsE --------------------------
	.section	.nv.info._ZN10layer_norm13ln_fwd_kernelINS_13Kernel_traitsIf13__nv_bfloat16fS2_fjLj8192ELj1ELj1ELj8ELj16ENS_18Kernel_traits_baseILj8192EfS2_fS2_fjLj256EEEEELb0ELb0ELb1ELb0EEEvNS_9FwdParamsE,"",@"SHT_CUDA_INFO"
	.sectionflags	@""
	.align	4


	//----- nvinfo : EIATTR_CUDA_API_VERSION
	.align		4
        /*0000*/ 	.byte	0x04, 0x37
        /*0002*/ 	.short	(.L_2186 - .L_2185)
.L_2185:
        /*0004*/ 	.word	0x00000082


	//----- nvinfo : EIATTR_KPARAM_INFO
	.align		4
.L_2186:
        /*0008*/ 	.byte	0x04, 0x17
        /*000a*/ 	.short	(.L_2188 - .L_2187)
.L_2187:
        /*000c*/ 	.word	0x00000000
        /*0010*/ 	.short	0x0000
        /*0012*/ 	.short	0x0000
        /*0014*/ 	.byte	0x00, 0xf0, 0xa1, 0x03


	//----- nvinfo : EIATTR_SPARSE_MMA_MASK
	.align		4
.L_2188:
        /*0018*/ 	.byte	0x03, 0x50
        /*001a*/ 	.short	0x0000


	//----- nvinfo : EIATTR_MAXREG_COUNT
	.align		4
        /*001c*/ 	.byte	0x03, 0x1b
        /*001e*/ 	.short	0x00ff


	//----- nvinfo : EIATTR_NUM_BARRIERS
	.align		4
        /*0020*/ 	.byte	0x02, 0x4c
        /*0022*/ 	.byte	0x01
	.zero		1


	//----- nvinfo : EIATTR_MERCURY_ISA_VERSION
	.align		4
        /*0024*/ 	.byte	0x03, 0x5f
        /*0026*/ 	.short	0x0101


	//----- nvinfo : EIATTR_COOP_GROUP_MASK_REGIDS
	.align		4
        /*0028*/ 	.byte	0x04, 0x29
        /*002a*/ 	.short	(.L_2190 - .L_2189)


	//   ....[0]....
.L_2189:
        /*002c*/ 	.word	0xffffffff


	//   ....[1]....
        /*0030*/ 	.word	0xffffffff


	//   ....[2]....
        /*0034*/ 	.word	0xffffffff


	//   ....[3]....
        /*0038*/ 	.word	0xffffffff


	//   ....[4]....
        /*003c*/ 	.word	0xffffffff


	//   ....[5]....
        /*0040*/ 	.word	0xffffffff


	//   ....[6]....
        /*0044*/ 	.word	0xffffffff


	//   ....[7]....
        /*0048*/ 	.word	0xffffffff


	//   ....[8]....
        /*004c*/ 	.word	0xffffffff


	//   ....[9]....
        /*0050*/ 	.word	0xffffffff


	//   ....[10]....
        /*0054*/ 	.word	0xffffffff


	//   ....[11]....
        /*0058*/ 	.word	0xffffffff


	//   ....[12]....
        /*005c*/ 	.word	0xffffffff


	//   ....[13]....
        /*0060*/ 	.word	0xffffffff


	//   ....[14]....
        /*0064*/ 	.word	0xffffffff


	//   ....[15]....
        /*0068*/ 	.word	0xffffffff


	//   ....[16]....
        /*006c*/ 	.word	0xffffffff


	//   ....[17]....
        /*0070*/ 	.word	0xffffffff


	//   ....[18]....
        /*0074*/ 	.word	0xffffffff


	//   ....[19]....
        /*0078*/ 	.word	0xffffffff


	//   ....[20]....
        /*007c*/ 	.word	0xffffffff


	//----- nvinfo : EIATTR_COOP_GROUP_INSTR_OFFSETS
	.align		4
.L_2190:
        /*0080*/ 	.byte	0x04, 0x28
        /*0082*/ 	.short	(.L_2192 - .L_2191)


	//   ....[0]....
.L_2191:
        /*0084*/ 	.word	0x00002090


	//   ....[1]....
        /*0088*/ 	.word	0x000020b0


	//   ....[2]....
        /*008c*/ 	.word	0x000020d0


	//   ....[3]....
        /*0090*/ 	.word	0x000020f0


	//   ....[4]....
        /*0094*/ 	.word	0x00002110


	//   ....[5]....
        /*0098*/ 	.word	0x00002560


	//   ....[6]....
        /*009c*/ 	.word	0x00002580


	//   ....[7]....
        /*00a0*/ 	.word	0x000025a0


	//   ....[8]....
        /*00a4*/ 	.word	0x000025c0


	//   ....[9]....
        /*00a8*/ 	.word	0x000025f0


	//   ....[10]....
        /*00ac*/ 	.word	0x00002780


	//   ....[11]....
        /*00b0*/ 	.word	0x000027c0


	//   ....[12]....
        /*00b4*/ 	.word	0x000027e0


	//   ....[13]....
        /*00b8*/ 	.word	0x00002820


	//   ....[14]....
        /*00bc*/ 	.word	0x000028e0


	//   ....[15]....
        /*00c0*/ 	.word	0x00002910


	//   ....[16]....
        /*00c4*/ 	.word	0x00002930


	//   ....[17]....
        /*00c8*/ 	.word	0x000029d0


	//   ....[18]....
        /*00cc*/ 	.word	0x00002a30


	//   ....[19]....
        /*00d0*/ 	.word	0x00002ac0


	//   ....[20]....
        /*00d4*/ 	.word	0x00002af0


	//----- nvinfo : EIATTR_VRC_CTA_INIT_COUNT
	.align		4
.L_2192:
        /*00d8*/ 	.byte	0x02, 0x4a
	.zero		1
	.zero		1


	//----- nvinfo : EIATTR_EXIT_INSTR_OFFSETS
	.align		4
        /*00dc*/ 	.byte	0x04, 0x1c
        /*00de*/ 	.short	(.L_2194 - .L_2193)


	//   ....[0]....
.L_2193:
        /*00e0*/ 	.word	0x00000650


	//   ....[1]....
        /*00e4*/ 	.word	0x00003530


	//----- nvinfo : EIATTR_MAX_THREADS
	.align		4
.L_2194:
        /*00e8*/ 	.byte	0x04, 0x05
        /*00ea*/ 	.short	(.L_2196 - .L_2195)
.L_2195:
        /*00ec*/ 	.word	0x00000100
        /*00f0*/ 	.word	0x00000001
        /*00f4*/ 	.word	0x00000001


	//----- nvinfo : EIATTR_CRS_STACK_SIZE
	.align		4
.L_2196:
        /*00f8*/ 	.byte	0x04, 0x1e
        /*00fa*/ 	.short	(.L_2198 - .L_2197)
.L_2197:
        /*00fc*/ 	.word	0x00000000


	//----- nvinfo : EIATTR_CBANK_PARAM_SIZE
	.align		4
.L_2198:
        /*0100*/ 	.byte	0x03, 0x19
        /*0102*/ 	.short	0x00e8


	//----- nvinfo : EIATTR_PARAM_CBANK
	.align		4
        /*0104*/ 	.byte	0x04, 0x0a
        /*0106*/ 	.short	(.L_2200 - .L_2199)
	.align		4
.L_2199:
        /*0108*/ 	.word	index@(.nv.constant0._ZN10layer_norm13ln_fwd_kernelINS_13Kernel_traitsIf13__nv_bfloat16fS2_fjLj8192ELj1ELj1ELj8ELj16ENS_18Kernel_traits_baseILj8192EfS2_fS2_fjLj256EEEEELb0ELb0ELb1ELb0EEEvNS_9FwdParamsE)
        /*010c*/ 	.short	0x0380
        /*010e*/ 	.short	0x00e8


	//----- nvinfo : EIATTR_SW_WAR
	.align		4
.L_2200:
        /*0110*/ 	.byte	0x04, 0x36
        /*0112*/ 	.short	(.L_2202 - .L_2201)
.L_2201:
        /*0114*/ 	.word	0x00000008
.L_2202:


//--------------------- .nv.info._ZN10layer_norm13ln_fwd_kernelINS_13Kernel_traitsIf13__nv_bfloat16fS2_fjLj8192ELj1ELj1ELj8ELj16ENS_18Kernel_traits_baseILj8192EfS2_fS2_fjLj256EEEEELb0ELb0ELb1ELb1EEEvNS_9FwdParamsE --------------------------
	.section	.nv.info._ZN10layer_norm13ln_fwd_kernelINS_13Kernel_traitsIf13__nv_bfloat16fS2_fjLj8192ELj1ELj1ELj8ELj16ENS_18Kernel_traits_baseILj8192EfS2_fS2_fjLj256EEEEELb0ELb0ELb1ELb1EEEvNS_9FwdParamsE,"",@"SHT_CUDA_INFO"
	.sectionflags	@""
	.align	4


	//----- nvinfo : EIATTR_CUDA_API_VERSION
	.align		4
        /*0000*/ 	.byte	0x04, 0x37
        /*0002*/ 	.short	(.L_2204 - .L_2203)
.L_2203:
        /*0004*/ 	.word	0x00000082


	//----- nvinfo : EIATTR_KPARAM_INFO
	.align		4
.L_2204:
        /*0008*/ 	.byte	0x04, 0x17
        /*000a*/ 	.short	(.L_2206 - .L_2205)
.L_2205:
        /*000c*/ 	.word	0x00000000
        /*0010*/ 	.short	0x0000
        /*0012*/ 	.short	0x0000
        /*0014*/ 	.byte	0x00, 0xf0, 0xa1, 0x03


	//----- nvinfo : EIATTR_SPARSE_MMA_MASK
	.align		4
.L_2206:
        /*0018*/ 	.byte	0x03, 0x50
        /*001a*/ 	.short	0x0000


	//----- nvinfo : EIATTR_MAXREG_COUNT
	.align		4
        /*001c*/ 	.byte	0x03, 0x1b
        /*001e*/ 	.short	0x00ff


	//----- nvinfo : EIATTR_NUM_BARRIERS
	.align		4
        /*0020*/ 	.byte	0x02, 0x4c
        /*0022*/ 	.byte	0x01
	.zero		1


	//----- nvinfo : EIATTR_MERCURY_ISA_VERSION
	.align		4
        /*0024*/ 	.byte	0x03, 0x5f
        /*0026*/ 	.short	0x0101


	//----- nvinfo : EIATTR_COOP_GROUP_MASK_REGIDS
	.align		4
        /*0028*/ 	.byte	0x04, 0x29
        /*002a*/ 	.short	(.L_2208 - .L_2207)


	//   ....[0]....
.L_2207:
        /*002c*/ 	.word	0xffffffff


	//   ....[1]....
        /*0030*/ 	.word	0xffffffff


	//   ....[2]....
        /*0034*/ 	.word	0xffffffff


	//   ....[3]....
        /*0038*/ 	.word	0xffffffff


	//   ....[4]....
        /*003c*/ 	.word	0xffffffff


	//   ....[5]....
        /*0040*/ 	.word	0xffffffff


	//   ....[6]....
        /*0044*/ 	.word	0xffffffff


	//   ....[7]....
        /*0048*/ 	.word	0xffffffff


	//   ....[8]....
        /*004c*/ 	.word	0xffffffff


	//   ....[9]....
        /*0050*/ 	.word	0xffffffff


	//   ....[10]....
        /*0054*/ 	.word	0xffffffff


	//   ....[11]....
        /*0058*/ 	.word	0xffffffff


	//   ....[12]....
        /*005c*/ 	.word	0xffffffff


	//   ....[13]....
        /*0060*/ 	.word	0xffffffff


	//   ....[14]....
        /*0064*/ 	.word	0xffffffff


	//   ....[15]....
        /*0068*/ 	.word	0xffffffff


	//   ....[16]....
        /*006c*/ 	.word	0xffffffff


	//   ....[17]....
        /*0070*/ 	.word	0xffffffff


	//   ....[18]....
        /*0074*/ 	.word	0xffffffff


	//   ....[19]....
        /*0078*/ 	.word	0xffffffff


	//   ....[20]....
        /*007c*/ 	.word	0xffffffff


	//----- nvinfo : EIATTR_COOP_GROUP_INSTR_OFFSETS
	.align		4
.L_2208:
        /*0080*/ 	.byte	0x04, 0x28
        /*0082*/ 	.short	(.L_2210 - .L_2209)


	//   ....[0]....
.L_2209:
        /*0084*/ 	.word	0x00001ac0


	//   ....[1]....
        /*0088*/ 	.word	0x00001ae0


	//   ....[2]....
        /*008c*/ 	.word	0x00001b00


	//   ....[3]....
        /*0090*/ 	.word	0x00001b20


	//   ....[4]....
        /*0094*/ 	.word	0x00001b40


	//   ....[5]....
        /*0098*/ 	.word	0x00001f70


	//   ....[6]....
        /*009c*/ 	.word	0x00001fa0


	//   ....[7]....
        /*00a0*/ 	.word	0x00001fe0


	//   ....[8]....
        /*00a4*/ 	.word	0x00001ff0


	//   ....[9]....
        /*00a8*/ 	.word	0x00002050


	//   ....[10]....
        /*00ac*/ 	.word	0x000020c0


	//   ....[11]....
        /*00b0*/ 	.word	0x00002120


	//   ....[12]....
        /*00b4*/ 	.word	0x00002160


	//   ....[13]....
        /*00b8*/ 	.word	0x00002170


	//   ....[14]....
        /*00bc*/ 	.word	0x00002210


	//   ....[15]....
        /*00c0*/ 	.word	0x00002240


	//   ....[16]....
        /*00c4*/ 	.word	0x00002260


	//   ....[17]....
        /*00c8*/ 	.word	0x00002310


	//   ....[18]....
        /*00cc*/ 	.word	0x00002360


	//   ....[19]....
        /*00d0*/ 	.word	0x000023f0


	//   ....[20]....
        /*00d4*/ 	.word	0x00002420


	//----- nvinfo : EIATTR_VRC_CTA_INIT_COUNT
	.align		4
.L_2210:
        /*00d8*/ 	.byte	0x02, 0x4a
	.zero		1
	.zero		1


	//----- nvinfo : EIATTR_EXIT_INSTR_OFFSETS
	.align		4
        /*00dc*/ 	.byte	0x04, 0x1c
        /*00de*/ 	.short	(.L_2212 - .L_2211)


	//   ....[0]....
.L_2211:
        /*00e0*/ 	.word	0x000003b0


	//   ....[1]....
        /*00e4*/ 	.word	0x00002d70


	//----- nvinfo : EIATTR_MAX_THREADS
	.align		4
.L_2212:
        /*00e8*/ 	.byte	0x04, 0x05
        /*00ea*/ 	.short	(.L_2214 - .L_2213)
.L_2213:
        /*00ec*/ 	.word	0x00000100
        /*00f0*/ 	.word	0x00000001
        /*00f4*/ 	.word	0x00000001


	//----- nvinfo : EIATTR_CBANK_PARAM_SIZE
	.align		4
.L_2214:
        /*00f8*/ 	.byte	0x03, 0x19
        /*00fa*/ 	.short	0x00e8


	//----- nvinfo : EIATTR_PARAM_CBANK
	.align		4
        /*00fc*/ 	.byte	0x04, 0x0a
        /*00fe*/ 	.short	(.L_2216 - .L_2215)
	.align		4
.L_2215:
        /*0100*/ 	.word	index@(.nv.constant0._ZN10layer_norm13ln_fwd_kernelINS_13Kernel_traitsIf13__nv_bfloat16fS2_fjLj8192ELj1ELj1ELj8ELj16ENS_18Kernel_traits_baseILj8192EfS2_fS2_fjLj256EEEEELb0ELb0ELb1ELb1EEEvNS_9FwdParamsE)
        /*0104*/ 	.short	0x0380
        /*0106*/ 	.short	0x00e8


	//----- nvinfo : EIATTR_SW_WAR
	.align		4
.L_2216:
        /*0108*/ 	.byte	0x04, 0x36
        /*010a*/ 	.short	(.L_2218 - .L_2217)
.L_2217:
        /*010c*/ 	.word	0x00000008
.L_2218:


//--------------------- .nv.info._ZN10layer_norm13ln_fwd_kernelINS_13Kernel_traitsIf13__nv_bfloat16fS2_fjLj8192ELj1ELj1ELj8ELj16ENS_18Kernel_traits_baseILj8192EfS2_fS2_fjLj256EEEEELb0ELb1ELb0ELb0EEEvNS_9FwdParamsE --------------------------
	.section	.nv.info._ZN10layer_norm13ln_fwd_kernelINS_13Kernel_traitsIf13__nv_bfloat16fS2_fjLj8192ELj1ELj1ELj8ELj16ENS_18Kernel_traits_baseILj8192EfS2_fS2_fjLj256EEEEELb0ELb1ELb0ELb0EEEvNS_9FwdParamsE,"",@"SHT_CUDA_INFO"
	.sectionflags	@""
	.align	4


	//----- nvinfo : EIATTR_CUDA_API_VERSION
	.align		4
        /*0000*/ 	.byte	0x04, 0x37
        /*0002*/ 	.short	(.L_2220 - .L_2219)
.L_2219:
        /*0004*/ 	.word	0x00000082


	//----- nvinfo : EIATTR_KPARAM_INFO
	.align		4
.L_2220:
        /*0008*/ 	.byte	0x04, 0x17
        /*000a*/ 	.short	(.L_2222 - .L_2221)
.L_2221:
        /*000c*/ 	.word	0x00000000
        /*0010*/ 	.short	0x0000
        /*0012*/ 	.short	0x0000
        /*0014*/ 	.byte	0x00, 0xf0, 0xa1, 0x03


	//----- nvinfo : EIATTR_SPARSE_MMA_MASK
	.align		4
.L_2222:
        /*0018*/ 	.byte	0x03, 0x50
        /*001a*/ 	.short	0x0000


	//----- nvinfo : EIATTR_MAXREG_COUNT
	.align		4
        /*001c*/ 	.byte	0x03, 0x1b
        /*001e*/ 	.short	0x00ff


	//----- nvinfo : EIATTR_NUM_BARRIERS
	.align		4
        /*0020*/ 	.byte	0x02, 0x4c
        /*0022*/ 	.byte	0x01
	.zero		1


	//----- nvinfo : EIATTR_MERCURY_ISA_VERSION
	.align		4
        /*0024*/ 	.byte	0x03, 0x5f
        /*0026*/ 	.short	0x0101


	//----- nvinfo : EIATTR_COOP_GROUP_MASK_REGIDS
	.align		4
        /*0028*/ 	.byte	0x04, 0x29
        /*002a*/ 	.short	(.L_2224 - .L_2223)


	//   ....[0]....
.L_2223:
        /*002c*/ 	.word	0xffffffff


	//   ....[1]....
        /*0030*/ 	.word	0xffffffff


	//   ....[2]....
        /*0034*/ 	.word	0xffffffff


	//   ....[3]....
        /*0038*/ 	.word	0xffffffff


	//   ....[4]....
        /*003c*/ 	.word	0xffffffff


	//   ....[5]....
        /*0040*/ 	.word	0xffffffff


	//   ....[6]....
        /*0044*/ 	.word	0xffffffff


	//   ....[7]....
        /*0048*/ 	.word	0xffffffff


	//   ....[8]....
        /*004c*/ 	.word	0xffffffff


	//   ....[9]....
        /*0050*/ 	.word	0xffffffff


	//   ....[10]....
        /*0054*/ 	.word	0xffffffff


	//   ....[11]....
        /*0058*/ 	.word	0xffffffff


	//   ....[12]....
        /*005c*/ 	.word	0xffffffff


	//   ....[13]....
        /*0060*/ 	.word	0xffffffff


	//   ....[14]....
        /*0064*/ 	.word	0xffffffff


	//   ....[15]....
        /*0068*/ 	.word	0xffffffff


	//   ....[16]....
        /*006c*/ 	.word	0xffffffff


	//   ....[17]....
        /*0070*/ 	.word	0xffffffff


	//   ....[18]....
        /*0074*/ 	.word	0xffffffff


	//   ....[19]....
        /*0078*/ 	.word	0xffffffff


	//   ....[20]....
        /*007c*/ 	.word	0xffffffff


	//----- nvinfo : EIATTR_COOP_GROUP_INSTR_OFFSETS
	.align		4
.L_2224:
        /*0080*/ 	.byte	0x04, 0x28
        /*0082*/ 	.short	(.L_2226 - .L_2225)


	//   ....[0]....
.L_2225:
        /*0084*/ 	.word	0x00001fd0


	//   ....[1]....
        /*0088*/ 	.word	0x00001ff0


	//   ....[2]....
        /*008c*/ 	.word	0x00002010


	//   ....[3]....
        /*0090*/ 	.word	0x00002030


	//   ....[4]....
        /*0094*/ 	.word	0x00002050


	//   ....[5]....
        /*0098*/ 	.word	0x000024d0


	//   ....[6]....
        /*009c*/ 	.word	0x000024f0


	//   ....[7]....
        /*00a0*/ 	.word	0x00002510


	//   ....[8]....
        /*00a4*/ 	.word	0x00002530


	//   ....[9]....
        /*00a8*/ 	.word	0x00002550


	//   ....[10]....
        /*00ac*/ 	.word	0x000026d0


	//   ....[11]....
        /*00b0*/ 	.word	0x00002710


	//   ....[12]....
        /*00b4*/ 	.word	0x00002770


	//   ....[13]....
        /*00b8*/ 	.word	0x000027b0


	//   ....[14]....
        /*00bc*/ 	.word	0x00002800


	//   ....[15]....
        /*00c0*/ 	.word	0x00002860


	//   ....[16]....
        /*00c4*/ 	.word	0x00002880


	//   ....[17]....
        /*00c8*/ 	.word	0x00002900


	//   ....[18]....
        /*00cc*/ 	.word	0x00002960


	//   ....[19]....
        /*00d0*/ 	.word	0x00002a10


	//   ....[20]....
        /*00d4*/ 	.word	0x00002a40


	//----- nvinfo : EIATTR_VRC_CTA_INIT_COUNT
	.align		4
.L_2226:
        /*00d8*/ 	.byte	0x02, 0x4a
	.zero		1
	.zero		1


	//----- nvinfo : EIATTR_EXIT_INSTR_OFFSETS
	.align		4
        /*00dc*/ 	.byte	0x04, 0x1c
        /*00de*/ 	.short	(.L_2228 - .L_2227)


	//   ....[0]....
.L_2227:
        /*00e0*/ 	.word	0x00000840


	//   ....[1]....
        /*00e4*/ 	.word	0x000033f0


	//----- nvinfo : EIATTR_MAX_THREADS
	.align		4
.L_2228:
        /*00e8*/ 	.byte	0x04, 0x05
        /*00ea*/ 	.short	(.L_2230 - .L_2229)
.L_2229:
        /*00ec*/ 	.word	0x00000100
        /*00f0*/ 	.word	0x00000001
        /*00f4*/ 	.word	0x00000001


	//----- nvinfo : EIATTR_CRS_STACK_SIZE
	.align		4
.L_2230:
        /*00f8*/ 	.byte	0x04, 0x1e
        /*00fa*/ 	.short	(.L_2232 - .L_2231)
.L_2231:
        /*00fc*/ 	.word	0x00000000


	//----- nvinfo : EIATTR_CBANK_PARAM_SIZE
	.align		4
.L_2232:
        /*0100*/ 	.byte	0x03, 0x19
        /*0102*/ 	.short	0x00e8


	//----- nvinfo : EIATTR_PARAM_CBANK
	.align		4
        /*0104*/ 	.byte	0x04, 0x0a
        /*0106*/ 	.short	(.L_2234 - .L_2233)
	.align		4
.L_2233:
        /*0108*/ 	.word	index@(.nv.constant0._ZN10layer_norm13ln_fwd_kernelINS_13Kernel_traitsIf13__nv_bfloat16fS2_fjLj8192ELj1ELj1ELj8ELj16ENS_18Kernel_traits_baseILj8192EfS2_fS2_fjLj256EEEEELb0ELb1ELb0ELb0EEEvNS_9FwdParamsE)
        /*010c*/ 	.short	0x0380
        /*010e*/ 	.short	0x00e8


	//----- nvinfo : EIATTR_SW_WAR
	.align		4
.L_2234:
        /*0110*/ 	.byte	0x04, 0x36
        /*0112*/ 	.short	(.L_2236 - .L_2235)
.L_2235:
        /*0114*/ 	.word	0x00000008
.L_2236:


//--------------------- .nv.info._ZN10layer_norm13ln_fwd_kernelINS_13Kernel_traitsIf13__nv_bfloat16fS2_fjLj8192ELj1ELj1ELj8ELj16ENS_18Kernel_traits_baseILj8192EfS2_fS2_fjLj256EEEEELb0ELb1ELb0ELb1EEEvNS_9FwdParamsE --------------------------
	.section	.nv.info._ZN10layer_norm13ln_fwd_kernelINS_13Kernel_traitsIf13__nv_bfloat16fS2_fjLj8192ELj1ELj1ELj8ELj16ENS_18Kernel_traits_baseILj8192EfS2_fS2_fjLj256EEEEELb0ELb1ELb0ELb1EEEvNS_9FwdParamsE,"",@"SHT_CUDA_INFO"
	.sectionflags	@""
	.align	4


	//----- nvinfo : EIATTR_CUDA_API_VERSION
	.align		4
        /*0000*/ 	.byte	0x04, 0x37
        /*0002*/ 	.short	(.L_2238 - .L_2237)
.L_2237:
        /*0004*/ 	.word	0x00000082


	//----- nvinfo : EIATTR_KPARAM_INFO
	.align		4
.L_2238:
        /*0008*/ 	.byte	0x04, 0x17
        /*000a*/ 	.short	(.L_2240 - .L_2239)
.L_2239:
        /*000c*/ 	.word	0x00000000
        /*0010*/ 	.short	0x0000
        /*0012*/ 	.short	0x0000
        /*0014*/ 	.byte	0x00, 0xf0, 0xa1, 0x03


	//----- nvinfo : EIATTR_SPARSE_MMA_MASK
	.align		4
.L_2240:
        /*0018*/ 	.byte	0x03, 0x50
        /*001a*/ 	.short	0x0000


	//----- nvinfo : EIATTR_MAXREG_COUNT
	.align		4
        /*001c*/ 	.byte	0x03, 0x1b
        /*001e*/ 	.short	0x00ff


	//----- nvinfo : EIATTR_NUM_BARRIERS
	.align		4
        /*0020*/ 	.byte	0x02, 0x4c
        /*0022*/ 	.byte	0x01
	.zero		1


	//----- nvinfo : EIATTR_MERCURY_ISA_VERSION
	.align		4
        /*0024*/ 	.byte	0x03, 0x5f
        /*0026*/ 	.short	0x0101


	//----- nvinfo : EIATTR_COOP_GROUP_MASK_REGIDS
	.align		4
        /*0028*/ 	.byte	0x04, 0x29
        /*002a*/ 	.short	(.L_2242 - .L_2241)


	//   ....[0]....
.L_2241:
        /*002c*/ 	.word	0xffffffff


	//   ....[1]....
        /*0030*/ 	.word	0xffffffff


	//   ....[2]....
        /*0034*/ 	.word	0xffffffff


	//   ....[3]....
        /*0038*/ 	.word	0xffffffff


	//   ....[4]....
        /*003c*/ 	.word	0xffffffff


	//   ....[5]....
        /*0040*/ 	.word	0xffffffff


	//   ....[6]....
        /*0044*/ 	.word	0xffffffff


	//   ....[7]....
        /*0048*/ 	.word	0xffffffff


	//   ....[8]....
        /*004c*/ 	.word	0xffffffff


	//   ....[9]....
        /*0050*/ 	.word	0xffffffff


	//   ....[10]....
        /*0054*/ 	.word	0xffffffff


	//   ....[11]....
        /*0058*/ 	.word	0xffffffff


	//   ....[12]....
        /*005c*/ 	.word	0xffffffff


	//   ....[13]....
        /*0060*/ 	.word	0xffffffff


	//   ....[14]....
        /*0064*/ 	.word	0xffffffff


	//   ....[15]....
        /*0068*/ 	.word	0xffffffff


	//   ....[16]....
        /*006c*/ 	.word	0xffffffff


	//   ....[17]....
        /*0070*/ 	.word	0xffffffff


	//   ....[18]....
        /*0074*/ 	.word	0xffffffff


	//   ....[19]....
        /*0078*/ 	.word	0xffffffff


	//   ....[20]....
        /*007c*/ 	.word	0xffffffff


	//----- nvinfo : EIATTR_COOP_GROUP_INSTR_OFFSETS
	.align		4
.L_2242:
        /*0080*/ 	.byte	0x04, 0x28
        /*0082*/ 	.short	(.L_2244 - .L_2243)


	//   ....[0]....
.L_2243:
        /*0084*/ 	.word	0x00001940


	//   ....[1]....
        /*0088*/ 	.word	0x00001960


	//   ....[2]....
        /*008c*/ 	.word	0x00001980


	//   ....[3]....
        /*0090*/ 	.word	0x000019a0


	//   ....[4]....
        /*0094*/ 	.word	0x000019c0


	//   ....[5]....
        /*0098*/ 	.word	0x00001df0


	//   ....[6]....
        /*009c*/ 	.word	0x00001e10


	//   ....[7]....
        /*00a0*/ 	.word	0x00001e40


	//   ....[8]....
        /*00a4*/ 	.word	0x00001e70


	//   ....[9]....
        /*00a8*/ 	.word	0x00001e90


	//   ....[10]....
        /*00ac*/ 	.word	0x00002040


	//   ....[11]....
        /*00b0*/ 	.word	0x00002080


	//   ....[12]....
        /*00b4*/ 	.word	0x00002090


	//   ....[13]....
        /*00b8*/ 	.word	0x000020d0


	//   ....[14]....
        /*00bc*/ 	.word	0x000021a0


	//   ....[15]....
        /*00c0*/ 	.word	0x000021d0


	//   ....[16]....
        /*00c4*/ 	.word	0x000021f0


	//   ....[17]....
        /*00c8*/ 	.word	0x00002260


	//   ....[18]....
        /*00cc*/ 	.word	0x000022d0


	//   ....[19]....
        /*00d0*/ 	.word	0x00002360


	//   ....[20]....
        /*00d4*/ 	.word	0x000023a0


	//----- nvinfo : EIATTR_VRC_CTA_INIT_COUNT
	.align		4
.L_2244:
        /*00d8*/ 	.byte	0x02, 0x4a
	.zero		1
	.zero		1


	//----- nvinfo : EIATTR_EXIT_INSTR_OFFSETS
	.align		4
        /*00dc*/ 	.byte	0x04, 0x1c
        /*00de*/ 	.short	(.L_2246 - .L_2245)


	//   ....[0]....
.L_2245:
        /*00e0*/ 	.word	0x000004e0


	//   ....[1]....
        /*00e4*/ 	.word	0x00002c40


	//----- nvinfo : EIATTR_MAX_THREADS
	.align		4
.L_2246:
        /*00e8*/ 	.byte	0x04, 0x05
        /*00ea*/ 	.short	(.L_2248 - .L_2247)
.L_2247:
        /*00ec*/ 	.word	0x00000100
        /*00f0*/ 	.word	0x00000001
        /*00f4*/ 	.word	0x00000001


	//----- nvinfo : EIATTR_CRS_STACK_SIZE
	.align		4
.L_2248:
        /*00f8*/ 	.byte	0x04, 0x1e
        /*00fa*/ 	.short	(.L_2250 - .L_2249)
.L_2249:
        /*00fc*/ 	.word	0x00000000


	//----- nvinfo : EIATTR_CBANK_PARAM_SIZE
	.align		4
.L_2250:
        /*0100*/ 	.byte	0x03, 0x19
        /*0102*/ 	.short	0x00e8


	//----- nvinfo : EIATTR_PARAM_CBANK
	.align		4
        /*0104*/ 	.byte	0x04, 0x0a
        /*0106*/ 	.short	(.L_2252 - .L_2251)
	.align		4
.L_2251:
        /*0108*/ 	.word	index@(.nv.constant0._ZN10layer_norm13ln_fwd_kernelINS_13Kernel_traitsIf13__nv_bfloat16fS2_fjLj8192ELj1ELj1ELj8ELj16ENS_18Kernel_traits_baseILj8192EfS2_fS2_fjLj256EEEEELb0ELb1ELb0ELb1EEEvNS_9FwdParamsE)
        /*010c*/ 	.short	0x0380
        /*010e*/ 	.short	0x00e8


	//----- nvinfo : EIATTR_SW_WAR
	.align		4
.L_2252:
        /*0110*/ 	.byte	0x04, 0x36
        /*0112*/ 	.short	(.L_2254 - .L_2253)
.L_2253:
        /*0114*/ 	.word	0x00000008
.L_2254:


//--------------------- .nv.info._ZN10layer_norm13ln_fwd_kernelINS_13Kernel_traitsIf13__nv_bfloat16fS2_fjLj8192ELj1ELj1ELj8ELj16ENS_18Kernel_traits_baseILj8192EfS2_fS2_fjLj256EEEEELb0ELb1ELb1ELb0EEEvNS_9FwdParamsE --------------------------
	.section	.nv.info._ZN10layer_norm13ln_fwd_kernelINS_13Kernel_traitsIf13__nv_bfloat16fS2_fjLj8192ELj1ELj1ELj8ELj16ENS_18Kernel_traits_baseILj8192EfS2_fS2_fjLj256EEEEELb0ELb1ELb1ELb0EEEvNS_9FwdParamsE,"",@"SHT_CUDA_INFO"
	.sectionflags	@""
	.align	4


	//----- nvinfo : EIATTR_CUDA_API_VERSION
	.align		4
        /*0000*/ 	.byte	0x04, 0x37
        /*0002*/ 	.short	(.L_2256 - .L_2255)
.L_2255:
        /*0004*/ 	.word	0x00000082


	//----- nvinfo : EIATTR_KPARAM_INFO
	.align		4
.L_2256:
        /*0008*/ 	.byte	0x04, 0x17
        /*000a*/ 	.short	(.L_2258 - .L_2257)
.L_2257:
        /*000c*/ 	.word	0x00000000
        /*0010*/ 	.short	0x0000
        /*0012*/ 	.short	0x0000
        /*0014*/ 	.byte	0x00, 0xf0, 0xa1, 0x03


	//----- nvinfo : EIATTR_SPARSE_MMA_MASK
	.align		4
.L_2258:
        /*0018*/ 	.byte	0x03, 0x50
        /*001a*/ 	.short	0x0000


	//----- nvinfo : EIATTR_MAXREG_COUNT
	.align		4
        /*001c*/ 	.byte	0x03, 0x1b
        /*001e*/ 	.short	0x00ff


	//----- nvinfo : EIATTR_NUM_BARRIERS
	.align		4
        /*0020*/ 	.byte	0x02, 0x4c
        /*0022*/ 	.byte	0x01
	.zero		1


	//----- nvinfo : EIATTR_MERCURY_ISA_VERSION
	.align		4
        /*0024*/ 	.byte	0x03, 0x5f
        /*0026*/ 	.short	0x0101


	//----- nvinfo : EIATTR_COOP_GROUP_MASK_REGIDS
	.align		4
        /*0028*/ 	.byte	0x04, 0x29
        /*002a*/ 	.short	(.L_2260 - .L_2259)


	//   ....[0]....
.L_2259:
        /*002c*/ 	.word	0xffffffff


	//   ....[1]....
        /*0030*/ 	.word	0xffffffff


	//   ....[2]....
        /*0034*/ 	.word	0xffffffff


	//   ....[3]....
        /*0038*/ 	.word	0xffffffff


	//   ....[4]....
        /*003c*/ 	.word	0xffffffff


	//   ....[5]....
        /*0040*/ 	.word	0xffffffff


	//   ....[6]....
        /*0044*/ 	.word	0xffffffff


	//   ....[7]....
        /*0048*/ 	.word	0xffffffff


	//   ....[8]....
        /*004c*/ 	.word	0xffffffff


	//   ....[9]....
        /*0050*/ 	.word	0xffffffff


	//   ....[10]....
        /*0054*/ 	.word	0xffffffff


	//   ....[11]....
        /*0058*/ 	.word	0xffffffff


	//   ....[12]....
        /*005c*/ 	.word	0xffffffff


	//   ....[13]....
        /*0060*/ 	.word	0xffffffff


	//   ....[14]....
        /*0064*/ 	.word	0xffffffff


	//   ....[15]....
        /*0068*/ 	.word	0xffffffff


	//   ....[16]....
        /*006c*/ 	.word	0xffffffff


	//   ....[17]....
        /*0070*/ 	.word	0xffffffff


	//   ....[18]....
        /*0074*/ 	.word	0xffffffff


	//   ....[19]....
        /*0078*/ 	.word	0xffffffff


	//   ....[20]....
        /*007c*/ 	.word	0xffffffff


	//----- nvinfo : EIATTR_COOP_GROUP_INSTR_OFFSETS
	.align		4
.L_2260:
        /*0080*/ 	.byte	0x04, 0x28
        /*0082*/ 	.short	(.L_2262 - .L_2261)


	//   ....[0]....
.L_2261:
        /*0084*/ 	.word	0x00002810


	//   ....[1]....
        /*0088*/ 	.word	0x00002830


	//   ....[2]....
        /*008c*/ 	.word	0x00002850


	//   ....[3]....
        /*0090*/ 	.word	0x00002870


	//   ....[4]....
        /*0094*/ 	.word	0x00002890


	//   ....[5]....
        /*0098*/ 	.word	0x00002d00


	//   ....[6]....
        /*009c*/ 	.word	0x00002d20


	//   ....[7]....
        /*00a0*/ 	.word	0x00002d40


	//   ....[8]....
        /*00a4*/ 	.word	0x00002d60


	//   ....[9]....
        /*00a8*/ 	.word	0x00002d80


	//   ....[10]....
        /*00ac*/ 	.word	0x00002f10


	//   ....[11]....
        /*00b0*/ 	.word	0x00002f40


	//   ....[12]....
        /*00b4*/ 	.word	0x00002f60


	//   ....[13]....
        /*00b8*/ 	.word	0x00002fc0


	//   ....[14]....
        /*00bc*/ 	.word	0x00003060


	//   ....[15]....
        /*00c0*/ 	.word	0x00003090


	//   ....[16]....
        /*00c4*/ 	.word	0x00003120


	//   ....[17]....
        /*00c8*/ 	.word	0x00003140


	//   ....[18]....
        /*00cc*/ 	.word	0x00003160


	//   ....[19]....
        /*00d0*/ 	.word	0x00003260


	//   ....[20]....
        /*00d4*/ 	.word	0x00003270


	//----- nvinfo : EIATTR_VRC_CTA_INIT_COUNT
	.align		4
.L_2262:
        /*00d8*/ 	.byte	0x02, 0x4a
	.zero		1
	.zero		1


	//----- nvinfo : EIATTR_EXIT_INSTR_OFFSETS
	.align		4
        /*00dc*/ 	.byte	0x04, 0x1c
        /*00de*/ 	.short	(.L_2264 - .L_2263)


	//   ....[0]....
.L_2263:
        /*00e0*/ 	.word	0x00000840


	//   ....[1]....
        /*00e4*/ 	.word	0x00003ca0


	//----- nvinfo : EIATTR_MAX_THREADS
	.align		4
.L_2264:
        /*00e8*/ 	.byte	0x04, 0x05
        /*00ea*/ 	.short	(.L_2266 - .L_2265)
.L_2265:
        /*00ec*/ 	.word	0x00000100
        /*00f0*/ 	.word	0x00000001
        /*00f4*/ 	.word	0x00000001


	//----- nvinfo : EIATTR_CRS_STACK_SIZE
	.align		4
.L_2266:
        /*00f8*/ 	.byte	0x04, 0x1e
        /*00fa*/ 	.short	(.L_2268 - .L_2267)
.L_2267:
        /*00fc*/ 	.word	0x00000000


	//----- nvinfo : EIATTR_CBANK_PARAM_SIZE
	.align		4
.L_2268:
        /*0100*/ 	.byte	0x03, 0x19
        /*0102*/ 	.short	0x00e8


	//----- nvinfo : EIATTR_PARAM_CBANK
	.align		4
        /*0104*/ 	.byte	0x04, 0x0a
        /*0106*/ 	.short	(.L_2270 - .L_2269)
	.align		4
.L_2269:
        /*0108*/ 	.word	index@(.nv.constant0._ZN10layer_norm13ln_fwd_kernelINS_13Kernel_traitsIf13__nv_bfloat16fS2_fjLj8192ELj1ELj1ELj8ELj16ENS_18Kernel_traits_baseILj8192EfS2_fS2_fjLj256EEEEELb0ELb1ELb1ELb0EEEvNS_9FwdParamsE)
        /*010c*/ 	.short	0x0380
        /*010e*/ 	.short	0x00e8


	//----- nvinfo : EIATTR_SW_WAR
	.align		4
.L_2270:
        /*0110*/ 	.byte	0x04, 0x36
        /*0112*/ 	.short	(.L_2272 - .L_2271)
.L_2271:
        /*0114*/ 	.word	0x00000008
.L_2272:


//--------------------- .nv.info._ZN10layer_norm13ln_fwd_kernelINS_13Kernel_traitsIf13__nv_bfloat16fS2_fjLj8192ELj1ELj1ELj8ELj16ENS_18Kernel_traits_baseILj8192EfS2_fS2_fjLj256EEEEELb0ELb1ELb1ELb1EEEvNS_9FwdParamsE --------------------------
	.section	.nv.info._ZN10layer_norm13ln_fwd_kernelINS_13Kernel_traitsIf13__nv_bfloat16fS2_fjLj8192ELj1ELj1ELj8ELj16ENS_18Kernel_traits_baseILj8192EfS2_fS2_fjLj256EEEEELb0ELb1ELb1ELb1EEEvNS_9FwdParamsE,"",@"SHT_CUDA_INFO"
	.sectionflags	@""
	.align	4


	//----- nvinfo : EIATTR_CUDA_API_VERSION
	.align		4
        /*0000*/ 	.byte	0x04, 0x37
        /*0002*/ 	.short	(.L_2274 - .L_2273)
.L_2273:
        /*0004*/ 	.word	0x00000082


	//----- nvinfo : EIATTR_KPARAM_INFO
	.align		4
.L_2274:
        /*0008*/ 	.byte	0x04, 0x17
        /*000a*/ 	.short	(.L_2276 - .L_2275)
.L_2275:
        /*000c*/ 	.word	0x00000000
        /*0010*/ 	.short	0x0000
        /*0012*/ 	.short	0x0000
        /*0014*/ 	.byte	0x00, 0xf0, 0xa1, 0x03


	//----- nvinfo : EIATTR_SPARSE_MMA_MASK
	.align		4
.L_2276:
        /*0018*/ 	.byte	0x03, 0x50
        /*001a*/ 	.short	0x0000


	//----- nvinfo : EIATTR_MAXREG_COUNT
	.align		4
        /*001c*/ 	.byte	0x03, 0x1b
        /*001e*/ 	.short	0x00ff


	//----- nvinfo : EIATTR_NUM_BARRIERS
	.align		4
        /*0020*/ 	.byte	0x02, 0x4c
        /*0022*/ 	.byte	0x01
	.zero		1


	//----- nvinfo : EIATTR_MERCURY_ISA_VERSION
	.align		4
        /*0024*/ 	.byte	0x03, 0x5f
        /*0026*/ 	.short	0x0101


	//----- nvinfo : EIATTR_COOP_GROUP_MASK_REGIDS
	.align		4
        /*0028*/ 	.byte	0x04, 0x29
        /*002a*/ 	.short	(.L_2278 - .L_2277)


	//   ....[0]....
.L_2277:
        /*002c*/ 	.word	0xffffffff


	//   ....[1]....
        /*0030*/ 	.word	0xffffffff


	//   ....[2]....
        /*0034*/ 	.word	0xffffffff


	//   ....[3]....
        /*0038*/ 	.word	0xffffffff


	//   ....[4]....
        /*003c*/ 	.word	0xffffffff


	//   ....[5]....
        /*0040*/ 	.word	0xffffffff


	//   ....[6]....
        /*0044*/ 	.word	0xffffffff


	//   ....[7]....
        /*0048*/ 	.word	0xffffffff


	//   ....[8]....
        /*004c*/ 	.word	0xffffffff


	//   ....[9]....
        /*0050*/ 	.word	0xffffffff


	//   ....[10]....
        /*0054*/ 	.word	0xffffffff


	//   ....[11]....
        /*0058*/ 	.word	0xffffffff


	//   ....[12]....
        /*005c*/ 	.word	0xffffffff


	//   ....[13]....
        /*0060*/ 	.word	0xffffffff


	//   ....[14]....
        /*0064*/ 	.word	0xffffffff


	//   ....[15]....
        /*0068*/ 	.word	0xffffffff


	//   ....[16]....
        /*006c*/ 	.word	0xffffffff


	//   ....[17]....
        /*0070*/ 	.word	0xffffffff


	//   ....[18]....
        /*0074*/ 	.word	0xffffffff


	//   ....[19]....
        /*0078*/ 	.word	0xffffffff


	//   ....[20]....
        /*007c*/ 	.word	0xffffffff


	//----- nvinfo : EIATTR_COOP_GROUP_INSTR_OFFSETS
	.align		4
.L_2278:
        /*0080*/ 	.byte	0x04, 0x28
        /*0082*/ 	.short	(.L_2280 - .L_2279)


	//   ....[0]....
.L_2279:
        /*0084*/ 	.word	0x000021b0


	//   ....[1]....
        /*0088*/ 	.word	0x000021d0


	//   ....[2]....
        /*008c*/ 	.word	0x000021f0


	//   ....[3]....
        /*0090*/ 	.word	0x00002210


	//   ....[4]....
        /*0094*/ 	.word	0x00002230


	//   ....[5]....
        /*0098*/ 	.word	0x00002660


	//   ....[6]....
        /*009c*/ 	.word	0x00002680


	//   ....[7]....
        /*00a0*/ 	.word	0x000026a0


	//   ....[8]....
        /*00a4*/ 	.word	0x000026d0


	//   ....[9]....
        /*00a8*/ 	.word	0x00002700


	//   ....[10]....
        /*00ac*/ 	.word	0x000028b0


	//   ....[11]....
        /*00b0*/ 	.word	0x000028e0


	//   ....[12]....
        /*00b4*/ 	.word	0x00002950


	//   ....[13]....
        /*00b8*/ 	.word	0x00002990


	//   ....[14]....
        /*00bc*/ 	.word	0x000029e0


	//   ....[15]....
        /*00c0*/ 	.word	0x00002a40


	//   ....[16]....
        /*00c4*/ 	.word	0x00002ab0


	//   ....[17]....
        /*00c8*/ 	.word	0x00002ae0


	//   ....[18]....
        /*00cc*/ 	.word	0x00002b00


	//   ....[19]....
        /*00d0*/ 	.word	0x00002c00


	//   ....[20]....
        /*00d4*/ 	.word	0x00002c10


	//----- nvinfo : EIATTR_VRC_CTA_INIT_COUNT
	.align		4
.L_2280:
        /*00d8*/ 	.byte	0x02, 0x4a
	.zero		1
	.zero		1


	//----- nvinfo : EIATTR_EXIT_INSTR_OFFSETS
	.align		4
        /*00dc*/ 	.byte	0x04, 0x1c
        /*00de*/ 	.short	(.L_2282 - .L_2281)


	//   ....[0]....
.L_2281:
        /*00e0*/ 	.word	0x000004e0


	//   ....[1]....
        /*00e4*/ 	.word	0x00003550


	//----- nvinfo : EIATTR_MAX_THREADS
	.align		4
.L_2282:
        /*00e8*/ 	.byte	0x04, 0x05
        /*00ea*/ 	.short	(.L_2284 - .L_2283)
.L_2283:
        /*00ec*/ 	.word	0x00000100
        /*00f0*/ 	.word	0x00000001
        /*00f4*/ 	.word	0x00000001


	//----- nvinfo : EIATTR_CRS_STACK_SIZE
	.align		4
.L_2284:
        /*00f8*/ 	.byte	0x04, 0x1e
        /*00fa*/ 	.short	(.L_2286 - .L_2285)
.L_2285:
        /*00fc*/ 	.word	0x00000000


	//----- nvinfo : EIATTR_CBANK_PARAM_SIZE
	.align		4
.L_2286:
        /*0100*/ 	.byte	0x03, 0x19
        /*0102*/ 	.short	0x00e8


	//----- nvinfo : EIATTR_PARAM_CBANK
	.align		4
        /*0104*/ 	.byte	0x04, 0x0a
        /*0106*/ 	.short	(.L_2288 - .L_2287)
	.align		4
.L_2287:
        /*0108*/ 	.word	index@(.nv.constant0._ZN10layer_norm13ln_fwd_kernelINS_13Kernel_traitsIf13__nv_bfloat16fS2_fjLj8192ELj1ELj1ELj8ELj16ENS_18Kernel_traits_baseILj8192EfS2_fS2_fjLj256EEEEELb0ELb1ELb1ELb1EEEvNS_9FwdParamsE)
        /*010c*/ 	.short	0x0380
        /*010e*/ 	.short	0x00e8


	//----- nvinfo : EIATTR_SW_WAR
	.align		4
.L_2288:
        /*0110*/ 	.byte	0x04, 0x36
        /*0112*/ 	.short	(.L_2290 - .L_2289)
.L_2289:
        /*0114*/ 	.word	0x00000008
.L_2290:


//--------------------- .nv.info._ZN10layer_norm13ln_fwd_kernelINS_13Kernel_traitsIf13__nv_bfloat16fS2_fjLj8192ELj1ELj1ELj8ELj16ENS_18Kernel_traits_baseILj8192EfS2_fS2_fjLj256EEEEELb1ELb0ELb0ELb0EEEvNS_9FwdParamsE --------------------------
	.section	.nv.info._ZN10layer_norm13ln_fwd_kernelINS_13Kernel_traitsIf13__nv_bfloat16fS2_fjLj8192ELj1ELj1ELj8ELj16ENS_18Kernel_traits_baseILj8192EfS2_fS2_fjLj256EEEEELb1ELb0ELb0ELb0EEEvNS_9FwdParamsE,"",@"SHT_CUDA_INFO"
	.sectionflags	@""
	.align	4


	//----- nvinfo : EIATTR_CUDA_API_VERSION
	.align		4
        /*0000*/ 	.byte	0x04, 0x37
        /*0002*/ 	.short	(.L_2292 - .L_2291)
.L_2291:
        /*0004*/ 	.word	0x00000082


	//----- nvinfo : EIATTR_KPARAM_INFO
	.align		4
.L_2292:
        /*0008*/ 	.byte	0x04, 0x17
        /*000a*/ 	.short	(.L_2294 - .L_2293)
.L_2293:
        /*000c*/ 	.word	0x00000000
        /*0010*/ 	.short	0x0000
        /*0012*/ 	.short	0x0000
        /*0014*/ 	.byte	0x00, 0xf0, 0xa1, 0x03


	//----- nvinfo : EIATTR_SPARSE_MMA_MASK
	.align		4
.L_2294:
        /*0018*/ 	.byte	0x03, 0x50
        /*001a*/ 	.short	0x0000


	//----- nvinfo : EIATTR_MAXREG_COUNT
	.align		4
        /*001c*/ 	.byte	0x03, 0x1b
        /*001e*/ 	.short	0x00ff


	//----- nvinfo : EIATTR_NUM_BARRIERS
	.align		4
        /*0020*/ 	.byte	0x02, 0x4c
        /*0022*/ 	.byte	0x01
	.zero		1


	//----- nvinfo : EIATTR_ANNOTATIONS
	.align		4
        /*0024*/ 	.byte	0x04, 0x55
        /*0026*/ 	.short	(.L_2296 - .L_2295)


	//   ....[0]....
.L_2295:
        /*0028*/ 	.word	0x00000001
        /*002c*/ 	.byte	0x10, 0x0e, 0x00, 0x00, 0x01, 0x00, 0x00, 0x00, 0x90, 0x98, 0x01, 0x00


	//----- nvinfo : EIATTR_MERCURY_ISA_VERSION
	.align		4
.L_2296:
        /*0038*/ 	.byte	0x03, 0x5f
        /*003a*/ 	.short	0x0101


	//----- nvinfo : EIATTR_COOP_GROUP_MASK_REGIDS
	.align		4
        /*003c*/ 	.byte	0x04, 0x29
        /*003e*/ 	.short	(.L_2298 - .L_2297)


	//   ....[0]....
.L_2297:
        /*0040*/ 	.word	0xffffffff


	//   ....[1]....
        /*0044*/ 	.word	0xffffffff


	//   ....[2]....
        /*0048*/ 	.word	0xffffffff


	//   ....[3]....
        /*004c*/ 	.word	0xffffffff


	//   ....[4]....
        /*0050*/ 	.word	0xffffffff


	//   ....[5]....
        /*0054*/ 	.word	0xffffffff


	//   ....[6]....
        /*0058*/ 	.word	0xffffffff


	//   ....[7]....
        /*005c*/ 	.word	0xffffffff


	//   ....[8]....
        /*0060*/ 	.word	0xffffffff


	//   ....[9]....
        /*0064*/ 	.word	0xffffffff


	//   ....[10]....
        /*0068*/ 	.word	0xffffffff


	//   ....[11]....
        /*006c*/ 	.word	0xffffffff


	//   ....[12]....
        /*0070*/ 	.word	0xffffffff


	//   ....[13]....
        /*0074*/ 	.word	0xffffffff


	//   ....[14]....
        /*0078*/ 	.word	0xffffffff


	//   ....[15]....
        /*007c*/ 	.word	0xffffffff


	//   ....[16]....
        /*0080*/ 	.word	0xffffffff


	//   ....[17]....
        /*0084*/ 	.word	0xffffffff


	//   ....[18]....
        /*0088*/ 	.word	0xffffffff


	//   ....[19]....
        /*008c*/ 	.word	0xffffffff


	//   ....[20]....
        /*0090*/ 	.word	0xffffffff


	//----- nvinfo : EIATTR_COOP_GROUP_INSTR_OFFSETS
	.align		4
.L_2298:
        /*0094*/ 	.byte	0x04, 0x28
        /*0096*/ 	.short	(.L_2300 - .L_2299)


	//   ....[0]....
.L_2299:
        /*0098*/ 	.word	0x00019b10


	//   ....[1]....
        /*009c*/ 	.word	0x00019b30


	//   ....[2]....
        /*00a0*/ 	.word	0x00019b50


	//   ....[3]....
        /*00a4*/ 	.word	0x00019b70


	//   ....[4]....
        /*00a8*/ 	.word	0x00019ba0


	//   ....[5]....
        /*00ac*/ 	.word	0x00019fe0


	//   ....[6]....
        /*00b0*/ 	.word	0x0001a000


	//   ....[7]....
        /*00b4*/ 	.word	0x0001a020


	//   ....[8]....
        /*00b8*/ 	.word	0x0001a050


	//   ....[9]....
        /*00bc*/ 	.word	0x0001a080


	//   ....[10]....
        /*00c0*/ 	.word	0x0001a200


	//   ....[11]....
        /*00c4*/ 	.word	0x0001a240


	//   ....[12]....
        /*00c8*/ 	.word	0x0001a260


	//   ....[13]....
        /*00cc*/ 	.word	0x0001a2b0


	//   ....[14]....
        /*00d0*/ 	.word	0x0001a370


	//   ....[15]....
        /*00d4*/ 	.word	0x0001a390


	//   ....[16]....
        /*00d8*/ 	.word	0x0001a3f0


	//   ....[17]....
        /*00dc*/ 	.word	0x0001a430


	//   ....[18]....
        /*00e0*/ 	.word	0x0001a470


	//   ....[19]....
        /*00e4*/ 	.word	0x0001a570


	//   ....[20]....
        /*00e8*/ 	.word	0x0001a580


	//----- nvinfo : EIATTR_VRC_CTA_INIT_COUNT
	.align		4
.L_2300:
        /*00ec*/ 	.byte	0x02, 0x4a
	.zero		1
	.zero		1


	//----- nvinfo : EIATTR_EXIT_INSTR_OFFSETS
	.align		4
        /*00f0*/ 	.byte	0x04, 0x1c
        /*00f2*/ 	.short	(.L_2302 - .L_2301)


	//   ....[0]....
.L_2301:
        /*00f4*/ 	.word	0x00000880


	//   ....[1]....
        /*00f8*/ 	.word	0x0001af50


	//----- nvinfo : EIATTR_INDIRECT_BRANCH_TARGETS
	.align		4
.L_2302:
        /*00fc*/ 	.byte	0x04, 0x34
        /*00fe*/ 	.short	(.L_2304 - .L_2303)


	//   ....[0]....
.L_2303:
        /*0100*/ 	.word	.L_x_27364@srel
        /*0104*/ 	.short	0x0
        /*0106*/ 	.short	0x0
        /*0108*/ 	.word	0x3
        /*010c*/ 	.word	.L_x_27365@srel
        /*0110*/ 	.word	.L_x_27366@srel
        /*0114*/ 	.word	.L_x_27367@srel


	//----- nvinfo : EIATTR_MAX_THREADS
	.align		4
.L_2304:
        /*0118*/ 	.byte	0x04, 0x05
        /*011a*/ 	.short	(.L_2306 - .L_2305)
.L_2305:
        /*011c*/ 	.word	0x00000100
        /*0120*/ 	.word	0x00000001
        /*0124*/ 	.word	0x00000001


	//----- nvinfo : EIATTR_CRS_STACK_SIZE
	.align		4
.L_2306:
        /*0128*/ 	.byte	0x04, 0x1e
        /*012a*/ 	.short	(.L_2308 - .L_2307)
.L_2307:
        /*012c*/ 	.word	0x00000000


	//----- nvinfo : EIATTR_CBANK_PARAM_SIZE
	.align		4
.L_2308:
        /*0130*/ 	.byte	0x03, 0x19
        /*0132*/ 	.short	0x00e8


	//----- nvinfo : EIATTR_PARAM_CBANK
	.align		4
        /*0134*/ 	.byte	0x04, 0x0a
        /*0136*/ 	.short	(.L_2310 - .L_2309)
	.align		4
.L_2309:
        /*0138*/ 	.word	index@(.nv.constant0._ZN10layer_norm13ln_fwd_kernelINS_13Kernel_traitsIf13__nv_bfloat16fS2_fjLj8192ELj1ELj1ELj8ELj16ENS_18Kernel_traits_baseILj8192EfS2_fS2_fjLj256EEEEELb1ELb0ELb0ELb0EEEvNS_9FwdParamsE)
        /*013c*/ 	.short	0x0380
        /*013e*/ 	.short	0x00e8


	//----- nvinfo : EIATTR_SW_WAR
	.align		4
.L_2310:
        /*0140*/ 	.byte	0x04, 0x36
        /*0142*/ 	.short	(.L_2312 - .L_2311)
.L_2311:
        /*0144*/ 	.word	0x00000008
.L_2312:


//--------------------- .nv.info._ZN10layer_norm13ln_fwd_kernelINS_13Kernel_traitsIf13__nv_bfloat16fS2_fjLj8192ELj1ELj1ELj8ELj16ENS_18Kernel_traits_baseILj8192EfS2_fS2_fjLj256EEEEELb1ELb0ELb0ELb1EEEvNS_9FwdParamsE --------------------------
	.section	.nv.info._ZN10layer_norm13ln_fwd_kernelINS_13Kernel_traitsIf13__nv_bfloat16fS2_fjLj8192ELj1ELj1ELj8ELj16ENS_18Kernel_traits_baseILj8192EfS2_fS2_fjLj256EEEEELb1ELb0ELb0ELb1EEEvNS_9FwdParamsE,"",@"SHT_CUDA_INFO"
	.sectionflags	@""
	.align	4


	//----- nvinfo : EIATTR_CUDA_API_VERSION
	.align		4
        /*0000*/ 	.byte	0x04, 0x37
        /*0002*/ 	.short	(.L_2314 - .L_2313)
.L_2313:
        /*0004*/ 	.word	0x00000082


	//----- nvinfo : EIATTR_KPARAM_INFO
	.align		4
.L_2314:
        /*0008*/ 	.byte	0x04, 0x17
        /*000a*/ 	.short	(.L_2316 - .L_2315)
.L_2315:
        /*000c*/ 	.word	0x00000000
        /*0010*/ 	.short	0x0000
        /*0012*/ 	.short	0x0000
        /*0014*/ 	.byte	0x00, 0xf0, 0xa1, 0x03


	//----- nvinfo : EIATTR_SPARSE_MMA_MASK
	.align		4
.L_2316:
        /*0018*/ 	.byte	0x03, 0x50
        /*001a*/ 	.short	0x0000


	//----- nvinfo : EIATTR_MAXREG_COUNT
	.align		4
        /*001c*/ 	.byte	0x03, 0x1b
        /*001e*/ 	.short	0x00ff


	//----- nvinfo : EIATTR_NUM_BARRIERS
	.align		4
        /*0020*/ 	.byte	0x02, 0x4c
        /*0022*/ 	.byte	0x01
	.zero		1


	//----- nvinfo : EIATTR_MERCURY_ISA_VERSION
	.align		4
        /*0024*/ 	.byte	0x03, 0x5f
        /*0026*/ 	.short	0x0101


	//----- nvinfo : EIATTR_COOP_GROUP_MASK_REGIDS
	.align		4
        /*0028*/ 	.byte	0x04, 0x29
        /*002a*/ 	.short	(.L_2318 - .L_2317)


	//   ....[0]....
.L_2317:
        /*002c*/ 	.word	0xffffffff


	//   ....[1]....
        /*0030*/ 	.word	0xffffffff


	//   ....[2]....
        /*0034*/ 	.word	0xffffffff


	//   ....[3]....
        /*0038*/ 	.word	0xffffffff


	//   ....[4]....
        /*003c*/ 	.word	0xffffffff


	//   ....[5]....
        /*0040*/ 	.word	0xffffffff


	//   ....[6]....
        /*0044*/ 	.word	0xffffffff


	//   ....[7]....
        /*0048*/ 	.word	0xffffffff


	//   ....[8]....
        /*004c*/ 	.word	0xffffffff


	//   ....[9]....
        /*0050*/ 	.word	0xffffffff


	//   ....[10]....
        /*0054*/ 	.word	0xffffffff


	//   ....[11]....
        /*0058*/ 	.word	0xffffffff


	//   ....[12]....
        /*005c*/ 	.word	0xffffffff


	//   ....[13]....
        /*0060*/ 	.word	0xffffffff


	//   ....[14]....
        /*0064*/ 	.word	0xffffffff


	//   ....[15]....
        /*0068*/ 	.word	0xffffffff


	//   ....[16]....
        /*006c*/ 	.word	0xffffffff


	//   ....[17]....
        /*0070*/ 	.word	0xffffffff


	//   ....[18]....
        /*0074*/ 	.word	0xffffffff


	//   ....[19]....
        /*0078*/ 	.word	0xffffffff


	//   ....[20]....
        /*007c*/ 	.word	0xffffffff


	//----- nvinfo : EIATTR_COOP_GROUP_INSTR_OFFSETS
	.align		4
.L_2318:
        /*0080*/ 	.byte	0x04, 0x28
        /*0082*/ 	.short	(.L_2320 - .L_2319)


	//   ....[0]....
.L_2319:
        /*0084*/ 	.word	0x00014650


	//   ....[1]....
        /*0088*/ 	.word	0x00014670


	//   ....[2]....
        /*008c*/ 	.word	0x00014690


	//   ....[3]....
        /*0090*/ 	.word	0x000146c0


	//   ....[4]....
        /*0094*/ 	.word	0x00014710


	//   ....[5]....
        /*0098*/ 	.word	0x00014b40


	//   ....[6]....
        /*009c*/ 	.word	0x00014b60


	//   ....[7]....
        /*00a0*/ 	.word	0x00014b90


	//   ....[8]....
        /*00a4*/ 	.word	0x00014c20


	//   ....[9]....
        /*00a8*/ 	.word	0x00014c40


	//   ....[10]....
        /*00ac*/ 	.word	0x00014de0


	//   ....[11]....
        /*00b0*/ 	.word	0x00014e20


	//   ....[12]....
        /*00b4*/ 	.word	0x00014e40


	//   ....[13]....
        /*00b8*/ 	.word	0x00014ea0


	//   ....[14]....
        /*00bc*/ 	.word	0x00014f50


	//   ....[15]....
        /*00c0*/ 	.word	0x00014f70


	//   ....[16]....
        /*00c4*/ 	.word	0x00014f90


	//   ....[17]....
        /*00c8*/ 	.word	0x00015020


	//   ....[18]....
        /*00cc*/ 	.word	0x00015060


	//   ....[19]....
        /*00d0*/ 	.word	0x00015150


	//   ....[20]....
        /*00d4*/ 	.word	0x00015160


	//----- nvinfo : EIATTR_VRC_CTA_INIT_COUNT
	.align		4
.L_2320:
        /*00d8*/ 	.byte	0x02, 0x4a
	.zero		1
	.zero		1


	//----- nvinfo : EIATTR_EXIT_INSTR_OFFSETS
	.align		4
        /*00dc*/ 	.byte	0x04, 0x1c
        /*00de*/ 	.short	(.L_2322 - .L_2321)


	//   ....[0]....
.L_2321:
        /*00e0*/ 	.word	0x000005d0


	//   ....[1]....
        /*00e4*/ 	.word	0x000159f0


	//----- nvinfo : EIATTR_INDIRECT_BRANCH_TARGETS
	.align		4
.L_2322:
        /*00e8*/ 	.byte	0x04, 0x34
        /*00ea*/ 	.short	(.L_2324 - .L_2323)


	//   ....[0]....
.L_2323:
        /*00ec*/ 	.word	.L_x_27368@srel
        /*00f0*/ 	.short	0x0
        /*00f2*/ 	.short	0x0
        /*00f4*/ 	.word	0x3
        /*00f8*/ 	.word	.L_x_27369@srel
        /*00fc*/ 	.word	.L_x_27370@srel
        /*0100*/ 	.word	.L_x_27371@srel


	//----- nvinfo : EIATTR_MAX_THREADS
	.align		4
.L_2324:
        /*0104*/ 	.byte	0x04, 0x05
        /*0106*/ 	.short	(.L_2326 - .L_2325)
.L_2325:
        /*0108*/ 	.word	0x00000100
        /*010c*/ 	.word	0x00000001
        /*0110*/ 	.word	0x00000001


	//----- nvinfo : EIATTR_CRS_STACK_SIZE
	.align		4
.L_2326:
        /*0114*/ 	.byte	0x04, 0x1e
        /*0116*/ 	.short	(.L_2328 - .L_2327)
.L_2327:
        /*0118*/ 	.word	0x00000000


	//----- nvinfo : EIATTR_CBANK_PARAM_SIZE
	.align		4
.L_2328:
        /*011c*/ 	.byte	0x03, 0x19
        /*011e*/ 	.short	0x00e8


	//----- nvinfo : EIATTR_PARAM_CBANK
	.align		4
        /*0120*/ 	.byte	0x04, 0x0a
        /*0122*/ 	.short	(.L_2330 - .L_2329)
	.align		4
.L_2329:
        /*0124*/ 	.word	index@(.nv.constant0._ZN10layer_norm13ln_fwd_kernelINS_13Kernel_traitsIf13__nv_bfloat16fS2_fjLj8192ELj1ELj1ELj8ELj16ENS_18Kernel_traits_baseILj8192EfS2_fS2_fjLj256EEEEELb1ELb0ELb0ELb1EEEvNS_9FwdParamsE)
        /*0128*/ 	.short	0x0380
        /*012a*/ 	.short	0x00e8


	//----- nvinfo : EIATTR_SW_WAR
	.align		4
.L_2330:
        /*012c*/ 	.byte	0x04, 0x36
        /*012e*/ 	.short	(.L_2332 - .L_2331)
.L_2331:
        /*0130*/ 	.word	0x00000008
.L_2332:


//--------------------- .nv.info._ZN10layer_norm13ln_fwd_kernelINS_13Kernel_traitsIf13__nv_bfloat16fS2_fjLj8192ELj1ELj1ELj8ELj16ENS_18Kernel_traits_baseILj8192EfS2_fS2_fjLj256EEEEELb1ELb0ELb1ELb0EEEvNS_9FwdParamsE --------------------------
	.section	.nv.info._ZN10layer_norm13ln_fwd_kernelINS_13Kernel_traitsIf13__nv_bfloat16fS2_fjLj8192ELj1ELj1ELj8ELj16ENS_18Kernel_traits_baseILj8192EfS2_fS2_fjLj256EEEEELb1ELb0ELb1ELb0EEEvNS_9FwdParamsE,"",@"SHT_CUDA_INFO"
	.sectionflags	@""
	.align	4


	//----- nvinfo : EIATTR_CUDA_API_VERSION
	.align		4
        /*0000*/ 	.byte	0x04, 0x37
        /*0002*/ 	.short	(.L_2334 - .L_2333)
.L_2333:
        /*0004*/ 	.word	0x00000082


	//----- nvinfo : EIATTR_KPARAM_INFO
	.align		4
.L_2334:
        /*0008*/ 	.byte	0x04, 0x17
        /*000a*/ 	.short	(.L_2336 - .L_2335)
.L_2335:
        /*000c*/ 	.word	0x00000000
        /*0010*/ 	.short	0x0000
        /*0012*/ 	.short	0x0000
        /*0014*/ 	.byte	0x00, 0xf0, 0xa1, 0x03


	//----- nvinfo : EIATTR_SPARSE_MMA_MASK
	.align		4
.L_2336:
        /*0018*/ 	.byte	0x03, 0x50
        /*001a*/ 	.short	0x0000


	//----- nvinfo : EIATTR_MAXREG_COUNT
	.align		4
        /*001c*/ 	.byte	0x03, 0x1b
        /*001e*/ 	.short	0x00ff


	//----- nvinfo : EIATTR_NUM_BARRIERS
	.align		4
        /*0020*/ 	.byte	0x02, 0x4c
        /*0022*/ 	.byte	0x01
	.zero		1


	//----- nvinfo : EIATTR_MERCURY_ISA_VERSION
	.align		4
        /*0024*/ 	.byte	0x03, 0x5f
        /*0026*/ 	.short	0x0101


	//----- nvinfo : EIATTR_COOP_GROUP_MASK_REGIDS
	.align		4
        /*0028*/ 	.byte	0x04, 0x29
        /*002a*/ 	.short	(.L_2338 - .L_2337)


	//   ....[0]....
.L_2337:
        /*002c*/ 	.word	0xffffffff


	//   ....[1]....
        /*0030*/ 	.word	0xffffffff


	//   ....[2]....
        /*0034*/ 	.word	0xffffffff


	//   ....[3]....
        /*0038*/ 	.word	0xffffffff


	//   ....[4]....
        /*003c*/ 	.word	0xffffffff


	//   ....[5]....
        /*0040*/ 	.word	0xffffffff


	//   ....[6]....
        /*0044*/ 	.word	0xffffffff


	//   ....[7]....
        /*0048*/ 	.word	0xffffffff


	//   ....[8]....
        /*004c*/ 	.word	0xffffffff


	//   ....[9]....
        /*0050*/ 	.word	0xffffffff


	//   ....[10]....
        /*0054*/ 	.word	0xffffffff


	//   ....[11]....
        /*0058*/ 	.word	0xffffffff


	//   ....[12]....
        /*005c*/ 	.word	0xffffffff


	//   ....[13]....
        /*0060*/ 	.word	0xffffffff


	//   ....[14]....
        /*0064*/ 	.word	0xffffffff


	//   ....[15]....
        /*0068*/ 	.word	0xffffffff


	//   ....[16]....
        /*006c*/ 	.word	0xffffffff


	//   ....[17]....
        /*0070*/ 	.word	0xffffffff


	//   ....[18]....
        /*0074*/ 	.word	0xffffffff


	//   ....[19]....
        /*0078*/ 	.word	0xffffffff


	//   ....[20]....
        /*007c*/ 	.word	0xffffffff


	//----- nvinfo : EIATTR_COOP_GROUP_INSTR_OFFSETS
	.align		4
.L_2338:
        /*0080*/ 	.byte	0x04, 0x28
        /*0082*/ 	.short	(.L_2340 - .L_2339)


	//   ....[0]....
.L_2339:
        /*0084*/ 	.word	0x0001b740


	//   ....[1]....
        /*0088*/ 	.word	0x0001b760


	//   ....[2]....
        /*008c*/ 	.word	0x0001b780


	//   ....[3]....
        /*0090*/ 	.word	0x0001b7a0


	//   ....[4]....
        /*0094*/ 	.word	0x0001b7c0


	//   ....[5]....
        /*0098*/ 	.word	0x0001bc20


	//   ....[6]....
        /*009c*/ 	.word	0x0001bc40


	//   ....[7]....
        /*00a0*/ 	.word	0x0001bc60


	//   ....[8]....
        /*00a4*/ 	.word	0x0001bc80


	//   ....[9]....
        /*00a8*/ 	.word	0x0001bcb0


	//   ....[10]....
        /*00ac*/ 	.word	0x0001be40


	//   ....[11]....
        /*00b0*/ 	.word	0x0001be70


	//   ....[12]....
        /*00b4*/ 	.word	0x0001be80


	//   ....[13]....
        /*00b8*/ 	.word	0x0001bed0


	//   ....[14]....
        /*00bc*/ 	.word	0x0001bf90


	//   ....[15]....
        /*00c0*/ 	.word	0x0001bfc0


	//   ....[16]....
        /*00c4*/ 	.word	0x0001bfe0


	//   ....[17]....
        /*00c8*/ 	.word	0x0001c080


	//   ....[18]....
        /*00cc*/ 	.word	0x0001c0d0


	//   ....[19]....
        /*00d0*/ 	.word	0x0001c170


	//   ....[20]....
        /*00d4*/ 	.word	0x0001c1a0


	//----- nvinfo : EIATTR_VRC_CTA_INIT_COUNT
	.align		4
.L_2340:
        /*00d8*/ 	.byte	0x02, 0x4a
	.zero		1
	.zero		1


	//----- nvinfo : EIATTR_EXIT_INSTR_OFFSETS
	.align		4
        /*00dc*/ 	.byte	0x04, 0x1c
        /*00de*/ 	.short	(.L_2342 - .L_2341)


	//   ....[0]....
.L_2341:
        /*00e0*/ 	.word	0x00000860


	//   ....[1]....
        /*00e4*/ 	.word	0x0001cbe0


	//----- nvinfo : EIATTR_MAX_THREADS
	.align		4
.L_2342:
        /*00e8*/ 	.byte	0x04, 0x05
        /*00ea*/ 	.short	(.L_2344 - .L_2343)
.L_2343:
        /*00ec*/ 	.word	0x00000100
        /*00f0*/ 	.word	0x00000001
        /*00f4*/ 	.word	0x00000001


	//----- nvinfo : EIATTR_CRS_STACK_SIZE
	.align		4
.L_2344:
        /*00f8*/ 	.byte	0x04, 0x1e
        /*00fa*/ 	.short	(.L_2346 - .L_2345)
.L_2345:
        /*00fc*/ 	.word	0x00000000


	//----- nvinfo : EIATTR_CBANK_PARAM_SIZE
	.align		4
.L_2346:
        /*0100*/ 	.byte	0x03, 0x19
        /*0102*/ 	.short	0x00e8


	//----- nvinfo : EIATTR_PARAM_CBANK
	.align		4
        /*0104*/ 	.byte	0x04, 0x0a
        /*0106*/ 	.short	(.L_2348 - .L_2347)
	.align		4
.L_2347:
        /*0108*/ 	.word	index@(.nv.constant0._ZN10layer_norm13ln_fwd_kernelINS_13Kernel_traitsIf13__nv_bfloat16fS2_fjLj8192ELj1ELj1ELj8ELj16ENS_18Kernel_traits_baseILj8192EfS2_fS2_fjLj256EEEEELb1ELb0ELb1ELb0EEEvNS_9FwdParamsE)
        /*010c*/ 	.short	0x0380
        /*010e*/ 	.short	0x00e8


	//----- nvinfo : EIATTR_SW_WAR
	.align		4
.L_2348:
        /*0110*/ 	.byte	0x04, 0x36
        /*0112*/ 	.short	(.L_2350 - .L_2349)
.L_2349:
        /*0114*/ 	.word	0x00000008
.L_2350:


//--------------------- .nv.info._ZN10layer_norm13ln_fwd_kernelINS_13Kernel_traitsIf13__nv_bfloat16fS2_fjLj8192ELj1ELj1ELj8ELj16ENS_18Kernel_traits_baseILj8192EfS2_fS2_fjLj256EEEEELb1ELb0ELb1ELb1EEEvNS_9FwdParamsE --------------------------
	.section	.nv.info._ZN10layer_norm13ln_fwd_kernelINS_13Kernel_traitsIf13__nv_bfloat16fS2_fjLj8192ELj1ELj1ELj8ELj16ENS_18Kernel_traits_baseILj8192EfS2_fS2_fjLj256EEEEELb1ELb0ELb1ELb1EEEvNS_9FwdParamsE,"",@"SHT_CUDA_INFO"
	.sectionflags	@""
	.align	4


	//----- nvinfo : EIATTR_CUDA_API_VERSION
	.align		4
        /*0000*/ 	.byte	0x04, 0x37
        /*0002*/ 	.short	(.L_2352 - .L_2351)
.L_2351:
        /*0004*/ 	.word	0x00000082


	//----- nvinfo : EIATTR_KPARAM_INFO
	.align		4
.L_2352:
        /*0008*/ 	.byte	0x04, 0x17
        /*000a*/ 	.short	(.L_2354 - .L_2353)
.L_2353:
        /*000c*/ 	.word	0x00000000
        /*0010*/ 	.short	0x0000
        /*0012*/ 	.short	0x0000
        /*0014*/ 	.byte	0x00, 0xf0, 0xa1, 0x03


	//----- nvinfo : EIATTR_SPARSE_MMA_MASK
	.align		4
.L_2354:
        /*0018*/ 	.byte	0x03, 0x50
        /*001a*/ 	.short	0x0000


	//----- nvinfo : EIATTR_MAXREG_COUNT
	.align		4
        /*001c*/ 	.byte	0x03, 0x1b
        /*001e*/ 	.short	0x00ff


	//----- nvinfo : EIATTR_NUM_BARRIERS
	.align		4
        /*0020*/ 	.byte	0x02, 0x4c
        /*0022*/ 	.byte	0x01
	.zero		1


	//----- nvinfo : EIATTR_ANNOTATIONS
	.align		4
        /*0024*/ 	.byte	0x04, 0x55
        /*0026*/ 	.short	(.L_2356 - .L_2355)


	//   ....[0]....
.L_2355:
        /*0028*/ 	.word	0x00000001
        /*002c*/ 	.byte	0x10, 0x04, 0x00, 0x00, 0x01, 0x00, 0x00, 0x00, 0x20, 0x04, 0x00, 0x00, 0x01, 0x00, 0x00, 0x00
        /*003c*/ 	.byte	0xe0, 0x05, 0x00, 0x00, 0x01, 0x00, 0x00, 0x00, 0xf0, 0x05, 0x00, 0x00, 0x01, 0x00, 0x00, 0x00
        /*004c*/ 	.byte	0x70, 0x86, 0x01, 0x00, 0x01, 0x00, 0x00, 0x00, 0x80, 0x86, 0x01, 0x00, 0x01, 0x00, 0x00, 0x00
        /*005c*/ 	.byte	0x90, 0x86, 0x01, 0x00, 0x01, 0x00, 0x00, 0x00, 0xa0, 0x86, 0x01, 0x00


	//----- nvinfo : EIATTR_MERCURY_ISA_VERSION
	.align		4
.L_2356:
        /*0068*/ 	.byte	0x03, 0x5f
        /*006a*/ 	.short	0x0101


	//----- nvinfo : EIATTR_COOP_GROUP_MASK_REGIDS
	.align		4
        /*006c*/ 	.byte	0x04, 0x29
        /*006e*/ 	.short	(.L_2358 - .L_2357)


	//   ....[0]....
.L_2357:
        /*0070*/ 	.word	0xffffffff


	//   ....[1]....
        /*0074*/ 	.word	0xffffffff


	//   ....[2]....
        /*0078*/ 	.word	0xffffffff


	//   ....[3]....
        /*007c*/ 	.word	0xffffffff


	//   ....[4]....
        /*0080*/ 	.word	0xffffffff


	//   ....[5]....
        /*0084*/ 	.word	0xffffffff


	//   ....[6]....
        /*0088*/ 	.word	0xffffffff


	//   ....[7]....
        /*008c*/ 	.word	0xffffffff


	//   ....[8]....
        /*0090*/ 	.word	0xffffffff


	//   ....[9]....
        /*0094*/ 	.word	0xffffffff


	//   ....[10]....
        /*0098*/ 	.word	0xffffffff


	//   ....[11]....
        /*009c*/ 	.word	0xffffffff


	//   ....[12]....
        /*00a0*/ 	.word	0xffffffff


	//   ....[13]....
        /*00a4*/ 	.word	0xffffffff


	//   ....[14]....
        /*00a8*/ 	.word	0xffffffff


	//   ....[15]....
        /*00ac*/ 	.word	0xffffffff


	//   ....[16]....
        /*00b0*/ 	.word	0xffffffff


	//   ....[17]....
        /*00b4*/ 	.word	0xffffffff


	//   ....[18]....
        /*00b8*/ 	.word	0xffffffff


	//   ....[19]....
        /*00bc*/ 	.word	0xffffffff


	//   ....[20]....
        /*00c0*/ 	.word	0xffffffff


	//----- nvinfo : EIATTR_COOP_GROUP_INSTR_OFFSETS
	.align		4
.L_2358:
        /*00c4*/ 	.byte	0x04, 0x28
        /*00c6*/ 	.short	(.L_2360 - .L_2359)


	//   ....[0]....
.L_2359:
        /*00c8*/ 	.word	0x00017b60


	//   ....[1]....
        /*00cc*/ 	.word	0x00017b80


	//   ....[2]....
        /*00d0*/ 	.word	0x00017ba0


	//   ....[3]....
        /*00d4*/ 	.word	0x00017bc0


	//   ....[4]....
        /*00d8*/ 	.word	0x00017be0


	//   ....[5]....
        /*00dc*/ 	.word	0x00018010


	//   ....[6]....
        /*00e0*/ 	.word	0x00018030


	//   ....[7]....
        /*00e4*/ 	.word	0x00018050


	//   ....[8]....
        /*00e8*/ 	.word	0x00018070


	//   ....[9]....
        /*00ec*/ 	.word	0x00018090


	//   ....[10]....
        /*00f0*/ 	.word	0x00018220


	//   ....[11]....
        /*00f4*/ 	.word	0x00018260


	//   ....[12]....
        /*00f8*/ 	.word	0x00018310


	//   ....[13]....
        /*00fc*/ 	.word	0x00018360


	//   ....[14]....
        /*0100*/ 	.word	0x00018370


	//   ....[15]....
        /*0104*/ 	.word	0x000183f0


	//   ....[16]....
        /*0108*/ 	.word	0x00018420


	//   ....[17]....
        /*010c*/ 	.word	0x00018490


	//   ....[18]....
        /*0110*/ 	.word	0x00018520


	//   ....[19]....
        /*0114*/ 	.word	0x00018550


	//   ....[20]....
        /*0118*/ 	.word	0x000185b0


	//----- nvinfo : EIATTR_VRC_CTA_INIT_COUNT
	.align		4
.L_2360:
        /*011c*/ 	.byte	0x02, 0x4a
	.zero		1
	.zero		1


	//----- nvinfo : EIATTR_EXIT_INSTR_OFFSETS
	.align		4
        /*0120*/ 	.byte	0x04, 0x1c
        /*0122*/ 	.short	(.L_2362 - .L_2361)


	//   ....[0]....
.L_2361:
        /*0124*/ 	.word	0x00000630


	//   ....[1]....
        /*0128*/ 	.word	0x00018f20


	//----- nvinfo : EIATTR_MAX_THREADS
	.align		4
.L_2362:
        /*012c*/ 	.byte	0x04, 0x05
        /*012e*/ 	.short	(.L_2364 - .L_2363)
.L_2363:
        /*0130*/ 	.word	0x00000100
        /*0134*/ 	.word	0x00000001
        /*0138*/ 	.word	0x00000001


	//----- nvinfo : EIATTR_CRS_STACK_SIZE
	.align		4
.L_2364:
        /*013c*/ 	.byte	0x04, 0x1e
        /*013e*/ 	.short	(.L_2366 - .L_2365)
.L_2365:
        /*0140*/ 	.word	0x00000000


	//----- nvinfo : EIATTR_CBANK_PARAM_SIZE
	.align		4
.L_2366:
        /*0144*/ 	.byte	0x03, 0x19
        /*0146*/ 	.short	0x00e8


	//----- nvinfo : EIATTR_PARAM_CBANK
	.align		4
        /*0148*/ 	.byte	0x04, 0x0a
        /*014a*/ 	.short	(.L_2368 - .L_2367)
	.align		4
.L_2367:
        /*014c*/ 	.word	index@(.nv.constant0._ZN10layer_norm13ln_fwd_kernelINS_13Kernel_traitsIf13__nv_bfloat16fS2_fjLj8192ELj1ELj1ELj8ELj16ENS_18Kernel_traits_baseILj8192EfS2_fS2_fjLj256EEEEELb1ELb0ELb1ELb1EEEvNS_9FwdParamsE)
        /*0150*/ 	.short	0x0380
        /*0152*/ 	.short	0x00e8


	//----- nvinfo : EIATTR_SW_WAR
	.align		4
.L_2368:
        /*0154*/ 	.byte	0x04, 0x36
        /*0156*/ 	.short	(.L_2370 - .L_2369)
.L_2369:
        /*0158*/ 	.word	0x00000008
.L_2370:


//--------------------- .nv.info._ZN10layer_norm13ln_fwd_kernelINS_13Kernel_traitsIf13__nv_bfloat16fS2_fjLj8192ELj1ELj1ELj8ELj16ENS_18Kernel_traits_baseILj8192EfS2_fS2_fjLj256EEEEELb1ELb1ELb0ELb0EEEvNS_9FwdParamsE --------------------------
	.section	.nv.info._ZN10layer_norm13ln_fwd_kernelINS_13Kernel_traitsIf13__nv_bfloat16fS2_fjLj8192ELj1ELj1ELj8ELj16ENS_18Kernel_traits_baseILj8192EfS2_fS2_fjLj256EEEEELb1ELb1ELb0ELb0EEEvNS_9FwdParamsE,"",@"SHT_CUDA_INFO"
	.sectionflags	@""
	.align	4


	//----- nvinfo : EIATTR_CUDA_API_VERSION
	.align		4
        /*0000*/ 	.byte	0x04, 0x37
        /*0002*/ 	.short	(.L_2372 - .L_2371)
.L_2371:
        /*0004*/ 	.word	0x00000082


	//----- nvinfo : EIATTR_KPARAM_INFO
	.align		4
.L_2372:
        /*0008*/ 	.byte	0x04, 0x17
        /*000a*/ 	.short	(.L_2374 - .L_2373)
.L_2373:
        /*000c*/ 	.word	0x00000000
        /*0010*/ 	.short	0x0000
        /*0012*/ 	.short	0x0000
        /*0014*/ 	.byte	0x00, 0xf0, 0xa1, 0x03


	//----- nvinfo : EIATTR_SPARSE_MMA_MASK
	.align		4
.L_2374:
        /*0018*/ 	.byte	0x03, 0x50
        /*001a*/ 	.short	0x0000


	//----- nvinfo : EIATTR_MAXREG_COUNT
	.align		4
        /*001c*/ 	.byte	0x03, 0x1b
        /*001e*/ 	.short	0x00ff


	//----- nvinfo : EIATTR_NUM_BARRIERS
	.align		4
        /*0020*/ 	.byte	0x02, 0x4c
        /*0022*/ 	.byte	0x01
	.zero		1


	//----- nvinfo : EIATTR_MERCURY_ISA_VERSION
	.align		4
        /*0024*/ 	.byte	0x03, 0x5f
        /*0026*/ 	.short	0x0101


	//----- nvinfo : EIATTR_COOP_GROUP_MASK_REGIDS
	.align		4
        /*0028*/ 	.byte	0x04, 0x29
        /*002a*/ 	.short	(.L_2376 - .L_2375)


	//   ....[0]....
.L_2375:
        /*002c*/ 	.word	0xffffffff


	//   ....[1]....
        /*0030*/ 	.word	0xffffffff


	//   ....[2]....
        /*0034*/ 	.word	0xffffffff


	//   ....[3]....
        /*0038*/ 	.word	0xffffffff


	//   ....[4]....
        /*003c*/ 	.word	0xffffffff


	//   ....[5]....
        /*0040*/ 	.word	0xffffffff


	//   ....[6]....
        /*0044*/ 	.word	0xffffffff


	//   ....[7]....
        /*0048*/ 	.word	0xffffffff


	//   ....[8]....
        /*004c*/ 	.word	0xffffffff


	//   ....[9]....
        /*0050*/ 	.word	0xffffffff


	//   ....[10]....
        /*0054*/ 	.word	0xffffffff


	//   ....[11]....
        /*0058*/ 	.word	0xffffffff


	//   ....[12]....
        /*005c*/ 	.word	0xffffffff


	//   ....[13]....
        /*0060*/ 	.word	0xffffffff


	//   ....[14]....
        /*0064*/ 	.word	0xffffffff


	//   ....[15]....
        /*0068*/ 	.word	0xffffffff


	//   ....[16]....
        /*006c*/ 	.word	0xffffffff


	//   ....[17]....
        /*0070*/ 	.word	0xffffffff


	//   ....[18]....
        /*0074*/ 	.word	0xffffffff


	//   ....[19]....
        /*0078*/ 	.word	0xffffffff


	//   ....[20]....
        /*007c*/ 	.word	0xffffffff


	//----- nvinfo : EIATTR_COOP_GROUP_INSTR_OFFSETS
	.align		4
.L_2376:
        /*0080*/ 	.byte	0x04, 0x28
        /*0082*/ 	.short	(.L_2378 - .L_2377)


	//   ....[0]....
.L_2377:
        /*0084*/ 	.word	0x0001aac0


	//   ....[1]....
        /*0088*/ 	.word	0x0001aae0


	//   ....[2]....
        /*008c*/ 	.word	0x0001ab00


	//   ....[3]....
        /*0090*/ 	.word	0x0001ab20


	//   ....[4]....
        /*0094*/ 	.word	0x0001ab40


	//   ....[5]....
        /*0098*/ 	.word	0x0001afb0


	//   ....[6]....
        /*009c*/ 	.word	0x0001afd0


	//   ....[7]....
        /*00a0*/ 	.word	0x0001aff0


	//   ....[8]....
        /*00a4*/ 	.word	0x0001b010


	//   ....[9]....
        /*00a8*/ 	.word	0x0001b030


	//   ....[10]....
        /*00ac*/ 	.word	0x0001b1c0


	//   ....[11]....
        /*00b0*/ 	.word	0x0001b200


	//   ....[12]....
        /*00b4*/ 	.word	0x0001b290


	//   ....[13]....
        /*00b8*/ 	.word	0x0001b300


	//   ....[14]....
        /*00bc*/ 	.word	0x0001b310


	//   ....[15]....
        /*00c0*/ 	.word	0x0001b390


	//   ....[16]....
        /*00c4*/ 	.word	0x0001b3f0


	//   ....[17]....
        /*00c8*/ 	.word	0x0001b410


	//   ....[18]....
        /*00cc*/ 	.word	0x0001b4c0


	//   ....[19]....
        /*00d0*/ 	.word	0x0001b4f0


	//   ....[20]....
        /*00d4*/ 	.word	0x0001b530


	//----- nvinfo : EIATTR_VRC_CTA_INIT_COUNT
	.align		4
.L_2378:
        /*00d8*/ 	.byte	0x02, 0x4a
	.zero		1
	.zero		1


	//----- nvinfo : EIATTR_EXIT_INSTR_OFFSETS
	.align		4
        /*00dc*/ 	.byte	0x04, 0x1c
        /*00de*/ 	.short	(.L_2380 - .L_2379)


	//   ....[0]....
.L_2379:
        /*00e0*/ 	.word	0x00000920


	//   ....[1]....
        /*00e4*/ 	.word	0x0001bf00


	//----- nvinfo : EIATTR_INDIRECT_BRANCH_TARGETS
	.align		4
.L_2380:
        /*00e8*/ 	.byte	0x04, 0x34
        /*00ea*/ 	.short	(.L_2382 - .L_2381)


	//   ....[0]....
.L_2381:
        /*00ec*/ 	.word	.L_x_27372@srel
        /*00f0*/ 	.short	0x0
        /*00f2*/ 	.short	0x0
        /*00f4*/ 	.word	0x3
        /*00f8*/ 	.word	.L_x_27373@srel
        /*00fc*/ 	.word	.L_x_27374@srel
        /*0100*/ 	.word	.L_x_27375@srel


	//----- nvinfo : EIATTR_MAX_THREADS
	.align		4
.L_2382:
        /*0104*/ 	.byte	0x04, 0x05
        /*0106*/ 	.short	(.L_2384 - .L_2383)
.L_2383:
        /*0108*/ 	.word	0x00000100
        /*010c*/ 	.word	0x00000001
        /*0110*/ 	.word	0x00000001


	//----- nvinfo : EIATTR_CRS_STACK_SIZE
	.align		4
.L_2384:
        /*0114*/ 	.byte	0x04, 0x1e
        /*0116*/ 	.short	(.L_2386 - .L_2385)
.L_2385:
        /*0118*/ 	.word	0x00000000


	//----- nvinfo : EIATTR_CBANK_PARAM_SIZE
	.align		4
.L_2386:
        /*011c*/ 	.byte	0x03, 0x19
        /*011e*/ 	.short	0x00e8


	//----- nvinfo : EIATTR_PARAM_CBANK
	.align		4
        /*0120*/ 	.byte	0x04, 0x0a
        /*0122*/ 	.short	(.L_2388 - .L_2387)
	.align		4
.L_2387:
        /*0124*/ 	.word	index@(.nv.constant0._ZN10layer_norm13ln_fwd_kernelINS_13Kernel_traitsIf13__nv_bfloat16fS2_fjLj8192ELj1ELj1ELj8ELj16ENS_18Kernel_traits_baseILj8192EfS2_fS2_fjLj256EEEEELb1ELb1ELb0ELb0EEEvNS_9FwdParamsE)
        /*0128*/ 	.short	0x0380
        /*012a*/ 	.short	0x00e8


	//----- nvinfo : EIATTR_SW_WAR
	.align		4
.L_2388:
        /*012c*/ 	.byte	0x04, 0x36
        /*012e*/ 	.short	(.L_2390 - .L_2389)
.L_2389:
        /*0130*/ 	.word	0x00000008
.L_2390:


//--------------------- .nv.info._ZN10layer_norm13ln_fwd_kernelINS_13Kernel_traitsIf13__nv_bfloat16fS2_fjLj8192ELj1ELj1ELj8ELj16ENS_18Kernel_traits_baseILj8192EfS2_fS2_fjLj256EEEEELb1ELb1ELb0ELb1EEEvNS_9FwdParamsE --------------------------
	.section	.nv.info._ZN10layer_norm13ln_fwd_kernelINS_13Kernel_traitsIf13__nv_bfloat16fS2_fjLj8192ELj1ELj1ELj8ELj16ENS_18Kernel_traits_baseILj8192EfS2_fS2_fjLj256EEEEELb1ELb1ELb0ELb1EEEvNS_9FwdParamsE,"",@"SHT_CUDA_INFO"
	.sectionflags	@""
	.align	4


	//----- nvinfo : EIATTR_CUDA_API_VERSION
	.align		4
        /*0000*/ 	.byte	0x04, 0x37
        /*0002*/ 	.short	(.L_2392 - .L_2391)
.L_2391:
        /*0004*/ 	.word	0x00000082


	//----- nvinfo : EIATTR_KPARAM_INFO
	.align		4
.L_2392:
        /*0008*/ 	.byte	0x04, 0x17
        /*000a*/ 	.short	(.L_2394 - .L_2393)
.L_2393:
        /*000c*/ 	.word	0x00000000
        /*0010*/ 	.short	0x0000
        /*0012*/ 	.short	0x0000
        /*0014*/ 	.byte	0x00, 0xf0, 0xa1, 0x03


	//----- nvinfo : EIATTR_SPARSE_MMA_MASK
	.align		4
.L_2394:
        /*0018*/ 	.byte	0x03, 0x50
        /*001a*/ 	.short	0x0000


	//----- nvinfo : EIATTR_MAXREG_COUNT
	.align		4
        /*001c*/ 	.byte	0x03, 0x1b
        /*001e*/ 	.short	0x00ff


	//----- nvinfo : EIATTR_NUM_BARRIERS
	.align		4
        /*0020*/ 	.byte	0x02, 0x4c
        /*0022*/ 	.byte	0x01
	.zero		1


	//----- nvinfo : EIATTR_MERCURY_ISA_VERSION
	.align		4
        /*0024*/ 	.byte	0x03, 0x5f
        /*0026*/ 	.short	0x0101


	//----- nvinfo : EIATTR_COOP_GROUP_MASK_REGIDS
	.align		4
        /*0028*/ 	.byte	0x04, 0x29
        /*002a*/ 	.short	(.L_2396 - .L_2395)


	//   ....[0]....
.L_2395:
        /*002c*/ 	.word	0xffffffff


	//   ....[1]....
        /*0030*/ 	.word	0xffffffff


	//   ....[2]....
        /*0034*/ 	.word	0xffffffff


	//   ....[3]....
        /*0038*/ 	.word	0xffffffff


	//   ....[4]....
        /*003c*/ 	.word	0xffffffff


	//   ....[5]....
        /*0040*/ 	.word	0xffffffff


	//   ....[6]....
        /*0044*/ 	.word	0xffffffff


	//   ....[7]....
        /*0048*/ 	.word	0xffffffff


	//   ....[8]....
        /*004c*/ 	.word	0xffffffff


	//   ....[9]....
        /*0050*/ 	.word	0xffffffff


	//   ....[10]....
        /*0054*/ 	.word	0xffffffff


	//   ....[11]....
        /*0058*/ 	.word	0xffffffff


	//   ....[12]....
        /*005c*/ 	.word	0xffffffff


	//   ....[13]....
        /*0060*/ 	.word	0xffffffff


	//   ....[14]....
        /*0064*/ 	.word	0xffffffff


	//   ....[15]....
        /*0068*/ 	.word	0xffffffff


	//   ....[16]....
        /*006c*/ 	.word	0xffffffff


	//   ....[17]....
        /*0070*/ 	.word	0xffffffff


	//   ....[18]....
        /*0074*/ 	.word	0xffffffff


	//   ....[19]....
        /*0078*/ 	.word	0xffffffff


	//   ....[20]....
        /*007c*/ 	.word	0xffffffff


	//----- nvinfo : EIATTR_COOP_GROUP_INSTR_OFFSETS
	.align		4
.L_2396:
        /*0080*/ 	.byte	0x04, 0x28
        /*0082*/ 	.short	(.L_2398 - .L_2397)


	//   ....[0]....
.L_2397:
        /*0084*/ 	.word	0x00019300


	//   ....[1]....
        /*0088*/ 	.word	0x00019330


	//   ....[2]....
        /*008c*/ 	.word	0x00019350


	//   ....[3]....
        /*0090*/ 	.word	0x00019370


	//   ....[4]....
        /*0094*/ 	.word	0x000193a0


	//   ....[5]....
        /*0098*/ 	.word	0x00019800


	//   ....[6]....
        /*009c*/ 	.word	0x00019820


	//   ....[7]....
        /*00a0*/ 	.word	0x00019840


	//   ....[8]....
        /*00a4*/ 	.word	0x00019860


	//   ....[9]....
        /*00a8*/ 	.word	0x00019880


	//   ....[10]....
        /*00ac*/ 	.word	0x00019a30


	//   ....[11]....
        /*00b0*/ 	.word	0x00019a70


	//   ....[12]....
        /*00b4*/ 	.word	0x00019b20


	//   ....[13]....
        /*00b8*/ 	.word	0x00019b60


	//   ....[14]....
        /*00bc*/ 	.word	0x00019b80


	//   ....[15]....
        /*00c0*/ 	.word	0x00019c10


	//   ....[16]....
        /*00c4*/ 	.word	0x00019c40


	//   ....[17]....
        /*00c8*/ 	.word	0x00019c70


	//   ....[18]....
        /*00cc*/ 	.word	0x00019cb0


	//   ....[19]....
        /*00d0*/ 	.word	0x00019d70


	//   ....[20]....
        /*00d4*/ 	.word	0x00019da0


	//----- nvinfo : EIATTR_VRC_CTA_INIT_COUNT
	.align		4
.L_2398:
        /*00d8*/ 	.byte	0x02, 0x4a
	.zero		1
	.zero		1


	//----- nvinfo : EIATTR_EXIT_INSTR_OFFSETS
	.align		4
        /*00dc*/ 	.byte	0x04, 0x1c
        /*00de*/ 	.short	(.L_2400 - .L_2399)


	//   ....[0]....
.L_2399:
        /*00e0*/ 	.word	0x000005d0


	//   ....[1]....
        /*00e4*/ 	.word	0x0001a630


	//----- nvinfo : EIATTR_INDIRECT_BRANCH_TARGETS
	.align		4
.L_2400:
        /*00e8*/ 	.byte	0x04, 0x34
        /*00ea*/ 	.short	(.L_2402 - .L_2401)


	//   ....[0]....
.L_2401:
        /*00ec*/ 	.word	.L_x_27376@srel
        /*00f0*/ 	.short	0x0
        /*00f2*/ 	.short	0x0
        /*00f4*/ 	.word	0x3
        /*00f8*/ 	.word	.L_x_27377@srel
        /*00fc*/ 	.word	.L_x_27378@srel
        /*0100*/ 	.word	.L_x_27379@srel


	//----- nvinfo : EIATTR_MAX_THREADS
	.align		4
.L_2402:
        /*0104*/ 	.byte	0x04, 0x05
        /*0106*/ 	.short	(.L_2404 - .L_2403)
.L_2403:
        /*0108*/ 	.word	0x00000100
        /*010c*/ 	.word	0x00000001
        /*0110*/ 	.word	0x00000001


	//----- nvinfo : EIATTR_CRS_STACK_SIZE
	.align		4
.L_2404:
        /*0114*/ 	.byte	0x04, 0x1e
        /*0116*/ 	.short	(.L_2406 - .L_2405)
.L_2405:
        /*0118*/ 	.word	0x00000000


	//----- nvinfo : EIATTR_CBANK_PARAM_SIZE
	.align		4
.L_2406:
        /*011c*/ 	.byte	0x03, 0x19
        /*011e*/ 	.short	0x00e8


	//----- nvinfo : EIATTR_PARAM_CBANK
	.align		4
        /*0120*/ 	.byte	0x04, 0x0a
        /*0122*/ 	.short	(.L_2408 - .L_2407)
	.align		4
.L_2407:
        /*0124*/ 	.word	index@(.nv.constant0._ZN10layer_norm13ln_fwd_kernelINS_13Kernel_traitsIf13__nv_bfloat16fS2_fjLj8192ELj1ELj1ELj8ELj16ENS_18Kernel_traits_baseILj8192EfS2_fS2_fjLj256EEEEELb1ELb1ELb0ELb1EEEvNS_9FwdParamsE)
        /*0128*/ 	.short	0x0380
        /*012a*/ 	.short	0x00e8


	//----- nvinfo : EIATTR_SW_WAR
	.align		4
.L_2408:
        /*012c*/ 	.byte	0x04, 0x36
        /*012e*/ 	.short	(.L_2410 - .L_2409)
.L_2409:
        /*0130*/ 	.word	0x00000008
.L_2410:


//--------------------- .nv.info._ZN10layer_norm13ln_fwd_kernelINS_13Kernel_traitsIf13__nv_bfloat16fS2_fjLj8192ELj1ELj1ELj8ELj16ENS_18Kernel_traits_baseILj8192EfS2_fS2_fjLj256EEEEELb1ELb1ELb1ELb0EEEvNS_9FwdParamsE --------------------------
	.section	.nv.info._ZN10layer_norm13ln_fwd_kernelINS_13Kernel_traitsIf13__nv_bfloat16fS2_fjLj8192ELj1ELj1ELj8ELj16ENS_18Kernel_traits_baseILj8192EfS2_fS2_fjLj256EEEEELb1ELb1ELb1ELb0EEEvNS_9FwdParamsE,"",@"SHT_CUDA_INFO"
	.sectionflags	@""
	.align	4


	//----- nvinfo : EIATTR_CUDA_API_VERSION
	.align		4
        /*0000*/ 	.byte	0x04, 0x37
        /*0002*/ 	.short	(.L_2412 - .L_2411)
.L_2411:
        /*0004*/ 	.word	0x00000082


	//----- nvinfo : EIATTR_KPARAM_INFO
	.align		4
.L_2412:
        /*0008*/ 	.byte	0x04, 0x17
        /*000a*/ 	.short	(.L_2414 - .L_2413)
.L_2413:
        /*000c*/ 	.word	0x00000000
        /*0010*/ 	.short	0x0000
        /*0012*/ 	.short	0x0000
        /*0014*/ 	.byte	0x00, 0xf0, 0xa1, 0x03


	//----- nvinfo : EIATTR_SPARSE_MMA_MASK
	.align		4
.L_2414:
        /*0018*/ 	.byte	0x03, 0x50
        /*001a*/ 	.short	0x0000


	//----- nvinfo : EIATTR_MAXREG_COUNT
	.align		4
        /*001c*/ 	.byte	0x03, 0x1b
        /*001e*/ 	.short	0x00ff


	//----- nvinfo : EIATTR_NUM_BARRIERS
	.align		4
        /*0020*/ 	.byte	0x02, 0x4c
        /*0022*/ 	.byte	0x01
	.zero		1


	//----- nvinfo : EIATTR_MERCURY_ISA_VERSION
	.align		4
        /*0024*/ 	.byte	0x03, 0x5f
        /*0026*/ 	.short	0x0101


	//----- nvinfo : EIATTR_COOP_GROUP_MASK_REGIDS
	.align		4
        /*0028*/ 	.byte	0x04, 0x29
        /*002a*/ 	.short	(.L_2416 - .L_2415)


	//   ....[0]....
.L_2415:
        /*002c*/ 	.word	0xffffffff


	//   ....[1]....
        /*0030*/ 	.word	0xffffffff


	//   ....[2]....
        /*0034*/ 	.word	0xffffffff


	//   ....[3]....
        /*0038*/ 	.word	0xffffffff


	//   ....[4]....
        /*003c*/ 	.word	0xffffffff


	//   ....[5]....
        /*0040*/ 	.word	0xffffffff


	//   ....[6]....
        /*0044*/ 	.word	0xffffffff


	//   ....[7]....
        /*0048*/ 	.word	0xffffffff


	//   ....[8]....
        /*004c*/ 	.word	0xffffffff


	//   ....[9]....
        /*0050*/ 	.word	0xffffffff


	//   ....[10]....
        /*0054*/ 	.word	0xffffffff


	//   ....[11]....
        /*0058*/ 	.word	0xffffffff


	//   ....[12]....
        /*005c*/ 	.word	0xffffffff


	//   ....[13]....
        /*0060*/ 	.word	0xffffffff


	//   ....[14]....
        /*0064*/ 	.word	0xffffffff


	//   ....[15]....
        /*0068*/ 	.word	0xffffffff


	//   ....[16]....
        /*006c*/ 	.word	0xffffffff


	//   ....[17]....
        /*0070*/ 	.word	0xffffffff


	//   ....[18]....
        /*0074*/ 	.word	0xffffffff


	//   ....[19]....
        /*0078*/ 	.word	0xffffffff


	//   ....[20]....
        /*007c*/ 	.word	0xffffffff


	//----- nvinfo : EIATTR_COOP_GROUP_INSTR_OFFSETS
	.align		4
.L_2416:
        /*0080*/ 	.byte	0x04, 0x28
        /*0082*/ 	.short	(.L_2418 - .L_2417)


	//   ....[0]....
.L_2417:
        /*0084*/ 	.word	0x0001ba30


	//   ....[1]....
        /*0088*/ 	.word	0x0001ba50


	//   ....[2]....
        /*008c*/ 	.word	0x0001ba70


	//   ....[3]....
        /*0090*/ 	.word	0x0001ba90


	//   ....[4]....
        /*0094*/ 	.word	0x0001bab0


	//   ....[5]....
        /*0098*/ 	.word	0x0001bf10


	//   ....[6]....
        /*009c*/ 	.word	0x0001bf30


	//   ....[7]....
        /*00a0*/ 	.word	0x0001bf50


	//   ....[8]....
        /*00a4*/ 	.word	0x0001bf70


	//   ....[9]....
        /*00a8*/ 	.word	0x0001bfa0


	//   ....[10]....
        /*00ac*/ 	.word	0x0001c130


	//   ....[11]....
        /*00b0*/ 	.word	0x0001c160


	//   ....[12]....
        /*00b4*/ 	.word	0x0001c170


	//   ....[13]....
        /*00b8*/ 	.word	0x0001c1c0


	//   ....[14]....
        /*00bc*/ 	.word	0x0001c280


	//   ....[15]....
        /*00c0*/ 	.word	0x0001c2b0


	//   ....[16]....
        /*00c4*/ 	.word	0x0001c2d0


	//   ....[17]....
        /*00c8*/ 	.word	0x0001c370


	//   ....[18]....
        /*00cc*/ 	.word	0x0001c3c0


	//   ....[19]....
        /*00d0*/ 	.word	0x0001c460


	//   ....[20]....
        /*00d4*/ 	.word	0x0001c490


	//----- nvinfo : EIATTR_VRC_CTA_INIT_COUNT
	.align		4
.L_2418:
        /*00d8*/ 	.byte	0x02, 0x4a
	.zero		1
	.zero		1


	//----- nvinfo : EIATTR_EXIT_INSTR_OFFSETS
	.align		4
        /*00dc*/ 	.byte	0x04, 0x1c
        /*00de*/ 	.short	(.L_2420 - .L_2419)


	//   ....[0]....
.L_2419:
        /*00e0*/ 	.word	0x00000920


	//   ....[1]....
        /*00e4*/ 	.word	0x0001ced0


	//----- nvinfo : EIATTR_MAX_THREADS
	.align		4
.L_2420:
        /*00e8*/ 	.byte	0x04, 0x05
        /*00ea*/ 	.short	(.L_2422 - .L_2421)
.L_2421:
        /*00ec*/ 	.word	0x00000100
        /*00f0*/ 	.word	0x00000001
        /*00f4*/ 	.word	0x00000001


	//----- nvinfo : EIATTR_CRS_STACK_SIZE
	.align		4
.L_2422:
        /*00f8*/ 	.byte	0x04, 0x1e
        /*00fa*/ 	.short	(.L_2424 - .L_2423)
.L_2423:
        /*00fc*/ 	.word	0x00000000


	//----- nvinfo : EIATTR_CBANK_PARAM_SIZE
	.align		4
.L_2424:
        /*0100*/ 	.byte	0x03, 0x19
        /*0102*/ 	.short	0x00e8


	//----- nvinfo : EIATTR_PARAM_CBANK
	.align		4
        /*0104*/ 	.byte	0x04, 0x0a
        /*0106*/ 	.short	(.L_2426 - .L_2425)
	.align		4
.L_2425:
        /*0108*/ 	.word	index@(.nv.constant0._ZN10layer_norm13ln_fwd_kernelINS_13Kernel_traitsIf13__nv_bfloat16fS2_fjLj8192ELj1ELj1ELj8ELj16ENS_18Kernel_traits_baseILj8192EfS2_fS2_fjLj256EEEEELb1ELb1ELb1ELb0EEEvNS_9FwdParamsE)
        /*010c*/ 	.short	0x0380
        /*010e*/ 	.short	0x00e8


	//----- nvinfo : EIATTR_SW_WAR
	.align		4
.L_2426:
        /*0110*/ 	.byte	0x04, 0x36
        /*0112*/ 	.short	(.L_2428 - .L_2427)
.L_2427:
        /*0114*/ 	.word	0x00000008
.L_2428:


//--------------------- .nv.info._ZN10layer_norm13ln_fwd_kernelINS_13Kernel_traitsIf13__nv_bfloat16fS2_fjLj8192ELj1ELj1ELj8ELj16ENS_18Kernel_traits_baseILj8192EfS2_fS2_fjLj256EEEEELb1ELb1ELb1ELb1EEEvNS_9FwdParamsE --------------------------
	.section	.nv.info._ZN10layer_norm13ln_fwd_kernelINS_13Kernel_traitsIf13__nv_bfloat16fS2_fjLj8192ELj1ELj1ELj8ELj16ENS_18Kernel_traits_baseILj8192EfS2_fS2_fjLj256EEEEELb1ELb1ELb1ELb1EEEvNS_9FwdParamsE,"",@"SHT_CUDA_INFO"
	.sectionflags	@""
	.align	4


	//----- nvinfo : EIATTR_CUDA_API_VERSION
	.align		4
        /*0000*/ 	.byte	0x04, 0x37
        /*0002*/ 	.short	(.L_2430 - .L_2429)
.L_2429:
        /*0004*/ 	.word	0x00000082


	//----- nvinfo : EIATTR_KPARAM_INFO
	.align		4
.L_2430:
        /*0008*/ 	.byte	0x04, 0x17
        /*000a*/ 	.short	(.L_2432 - .L_2431)
.L_2431:
        /*000c*/ 	.word	0x00000000
        /*0010*/ 	.short	0x0000
        /*0012*/ 	.short	0x0000
        /*0014*/ 	.byte	0x00, 0xf0, 0xa1, 0x03


	//----- nvinfo : EIATTR_SPARSE_MMA_MASK
	.align		4
.L_2432:
        /*0018*/ 	.byte	0x03, 0x50
        /*001a*/ 	.short	0x0000


	//----- nvinfo : EIATTR_MAXREG_COUNT
	.align		4
        /*001c*/ 	.byte	0x03, 0x1b
        /*001e*/ 	.short	0x00ff


	//----- nvinfo : EIATTR_NUM_BARRIERS
	.align		4
        /*0020*/ 	.byte	0x02, 0x4c
        /*0022*/ 	.byte	0x01
	.zero		1


	//----- nvinfo : EIATTR_MERCURY_ISA_VERSION
	.align		4
        /*0024*/ 	.byte	0x03, 0x5f
        /*0026*/ 	.short	0x0101


	//----- nvinfo : EIATTR_COOP_GROUP_MASK_REGIDS
	.align		4
        /*0028*/ 	.byte	0x04, 0x29
        /*002a*/ 	.short	(.L_2434 - .L_2433)


	//   ....[0]....
.L_2433:
        /*002c*/ 	.word	0xffffffff


	//   ....[1]....
        /*0030*/ 	.word	0xffffffff


	//   ....[2]....
        /*0034*/ 	.word	0xffffffff


	//   ....[3]....
        /*0038*/ 	.word	0xffffffff


	//   ....[4]....
        /*003c*/ 	.word	0xffffffff


	//   ....[5]....
        /*0040*/ 	.word	0xffffffff


	//   ....[6]....
        /*0044*/ 	.word	0xffffffff


	//   ....[7]....
        /*0048*/ 	.word	0xffffffff


	//   ....[8]....
        /*004c*/ 	.word	0xffffffff


	//   ....[9]....
        /*0050*/ 	.word	0xffffffff


	//   ....[10]....
        /*0054*/ 	.word	0xffffffff


	//   ....[11]....
        /*0058*/ 	.word	0xffffffff


	//   ....[12]....
        /*005c*/ 	.word	0xffffffff


	//   ....[13]....
        /*0060*/ 	.word	0xffffffff


	//   ....[14]....
        /*0064*/ 	.word	0xffffffff


	//   ....[15]....
        /*0068*/ 	.word	0xffffffff


	//   ....[16]....
        /*006c*/ 	.word	0xffffffff


	//   ....[17]....
        /*0070*/ 	.word	0xffffffff


	//   ....[18]....
        /*0074*/ 	.word	0xffffffff


	//   ....[19]....
        /*0078*/ 	.word	0xffffffff


	//   ....[20]....
        /*007c*/ 	.word	0xffffffff


	//----- nvinfo : EIATTR_COOP_GROUP_INSTR_OFFSETS
	.align		4
.L_2434:
        /*0080*/ 	.byte	0x04, 0x28
        /*0082*/ 	.short	(.L_2436 - .L_2435)


	//   ....[0]....
.L_2435:
        /*0084*/ 	.word	0x0001a2f0


	//   ....[1]....
        /*0088*/ 	.word	0x0001a330


	//   ....[2]....
        /*008c*/ 	.word	0x0001a350


	//   ....[3]....
        /*0090*/ 	.word	0x0001a370


	//   ....[4]....
        /*0094*/ 	.word	0x0001a390


	//   ....[5]....
        /*0098*/ 	.word	0x0001a7f0


	//   ....[6]....
        /*009c*/ 	.word	0x0001a810


	//   ....[7]....
        /*00a0*/ 	.word	0x0001a830


	//   ....[8]....
        /*00a4*/ 	.word	0x0001a850


	//   ....[9]....
        /*00a8*/ 	.word	0x0001a870


	//   ....[10]....
        /*00ac*/ 	.word	0x0001a9f0


	//   ....[11]....
        /*00b0*/ 	.word	0x0001aa20


	//   ....[12]....
        /*00b4*/ 	.word	0x0001aa30


	//   ....[13]....
        /*00b8*/ 	.word	0x0001aa80


	//   ....[14]....
        /*00bc*/ 	.word	0x0001ab40


	//   ....[15]....
        /*00c0*/ 	.word	0x0001ab70


	//   ....[16]....
        /*00c4*/ 	.word	0x0001ab90


	//   ....[17]....
        /*00c8*/ 	.word	0x0001ac40


	//   ....[18]....
        /*00cc*/ 	.word	0x0001ac90


	//   ....[19]....
        /*00d0*/ 	.word	0x0001ad20


	//   ....[20]....
        /*00d4*/ 	.word	0x0001ad50


	//----- nvinfo : EIATTR_VRC_CTA_INIT_COUNT
	.align		4
.L_2436:
        /*00d8*/ 	.byte	0x02, 0x4a
	.zero		1
	.zero		1


	//----- nvinfo : EIATTR_EXIT_INSTR_OFFSETS
	.align		4
        /*00dc*/ 	.byte	0x04, 0x1c
        /*00de*/ 	.short	(.L_2438 - .L_2437)


	//   ....[0]....
.L_2437:
        /*00e0*/ 	.word	0x000005d0


	//   ....[1]....
        /*00e4*/ 	.word	0x0001b690


	//----- nvinfo : EIATTR_MAX_THREADS
	.align		4
.L_2438:
        /*00e8*/ 	.byte	0x04, 0x05
        /*00ea*/ 	.short	(.L_2440 - .L_2439)
.L_2439:
        /*00ec*/ 	.word	0x00000100
        /*00f0*/ 	.word	0x00000001
        /*00f4*/ 	.word	0x00000001


	//----- nvinfo : EIATTR_CRS_STACK_SIZE
	.align		4
.L_2440:
        /*00f8*/ 	.byte	0x04, 0x1e
        /*00fa*/ 	.short	(.L_2442 - .L_2441)
.L_2441:
        /*00fc*/ 	.word	0x00000000


	//----- nvinfo : EIATTR_CBANK_PARAM_SIZE
	.align		4
.L_2442:
        /*0100*/ 	.byte	0x03, 0x19
        /*0102*/ 	.short	0x00e8


	//----- nvinfo : EIATTR_PARAM_CBANK
	.align		4
        /*0104*/ 	.byte	0x04, 0x0a
        /*0106*/ 	.short	(.L_2444 - .L_2443)
	.align		4
.L_2443:
        /*0108*/ 	.word	index@(.nv.constant0._ZN10layer_norm13ln_fwd_kernelINS_13Kernel_traitsIf13__nv_bfloat16fS2_fjLj8192ELj1ELj1ELj8ELj16ENS_18Kernel_traits_baseILj8192EfS2_fS2_fjLj256EEEEELb1ELb1ELb1ELb1EEEvNS_9FwdParamsE)
        /*010c*/ 	.short	0x0380
        /*010e*/ 	.short	0x00e8


	//----- nvinfo : EIATTR_SW_WAR
	.align		4
.L_2444:
        /*0110*/ 	.byte	0x04, 0x36
        /*0112*/ 	.short	(.L_2446 - .L_2445)
.L_2445:
        /*0114*/ 	.word	0x00000008
.L_2446:


//--------------------- .nv.info._ZN10layer_norm13ln_fwd_kernelINS_13Kernel_traitsIf6__halfS2_S2_fjLj8192ELj1ELj1ELj8ELj16ENS_18Kernel_traits_baseILj8192EfS2_S2_S2_fjLj256EEEEELb0ELb0ELb0ELb0EEEvNS_9FwdParamsE --------------------------
	.section	.nv.info._ZN10layer_norm13ln_fwd_kernelINS_13Kernel_traitsIf6__halfS2_S2_fjLj8192ELj1ELj1ELj8ELj16ENS_18Kernel_traits_baseILj8192EfS2_S2_S2_fjLj256EEEEELb0ELb0ELb0ELb0EEEvNS_9FwdParamsE,"",@"SHT_CUDA_INFO"
	.sectionflags	@""
	.align	4


	//----- nvinfo : EIATTR_CUDA_API_VERSION
	.align		4
        /*0000*/ 	.byte	0x04, 0x37
        /*0002*/ 	.short	(.L_2448 - .L_2447)
.L_2447:
        /*0004*/ 	.word	0x00000082


	//----- nvinfo : EIATTR_KPARAM_INFO
	.align		4
.L_2448:
        /*0008*/ 	.byte	0x04, 0x17
        /*000a*/ 	.short	(.L_2450 - .L_2449)
.L_2449:
        /*000c*/ 	.word	0x00000000
        /*0010*/ 	.short	0x0000
        /*0012*/ 	.short	0x0000
        /*0014*/ 	.byte	0x00, 0xf0, 0xa1, 0x03


	//----- nvinfo : EIATTR_SPARSE_MMA_MASK
	.align		4
.L_2450:
        /*0018*/ 	.byte	0x03, 0x50
        /*001a*/ 	.short	0x0000


	//----- nvinfo : EIATTR_MAXREG_COUNT
	.align		4
        /*001c*/ 	.byte	0x03, 0x1b
        /*001e*/ 	.short	0x00ff


	//----- nvinfo : EIATTR_NUM_BARRIERS
	.align		4
        /*0020*/ 	.byte	0x02, 0x4c
        /*0022*/ 	.byte	0x01
	.zero		1


	//----- nvinfo : EIATTR_MERCURY_ISA_VERSION
	.align		4
        /*0024*/ 	.byte	0x03, 0x5f
        /*0026*/ 	.short	0x0101


	//----- nvinfo : EIATTR_COOP_GROUP_MASK_REGIDS
	.align		4
        /*0028*/ 	.byte	0x04, 0x29
        /*002a*/ 	.short	(.L_2452 - .L_2451)


	//   ....[0]....
.L_2451:
        /*002c*/ 	.word	0xffffffff


	//   ....[1]....
        /*0030*/ 	.word	0xffffffff


	//   ....[2]....
        /*0034*/ 	.word	0xffffffff


	//   ....[3]....
        /*0038*/ 	.word	0xffffffff


	//   ....[4]....
        /*003c*/ 	.word	0xffffffff


	//   ....[5]....
        /*0040*/ 	.word	0xffffffff


	//   ....[6]....
        /*0044*/ 	.word	0xffffffff


	//   ....[7]....
        /*0048*/ 	.word	0xffffffff


	//   ....[8]....
        /*004c*/ 	.word	0xffffffff


	//   ....[9]....
        /*0050*/ 	.word	0xffffffff


	//   ....[10]....
        /*0054*/ 	.word	0xffffffff


	//   ....[11]....
        /*0058*/ 	.word	0xffffffff


	//   ....[12]....
        /*005c*/ 	.word	0xffffffff


	//   ....[13]....
        /*0060*/ 	.word	0xffffffff


	//   ....[14]....
        /*0064*/ 	.word	0xffffffff


	//   ....[15]....
        /*0068*/ 	.word	0xffffffff


	//   ....[16]....
        /*006c*/ 	.word	0xffffffff


	//   ....[17]....
        /*0070*/ 	.word	0xffffffff


	//   ....[18]....
        /*0074*/ 	.word	0xffffffff


	//   ....[19]....
        /*0078*/ 	.word	0xffffffff


	//   ....[20]....
        /*007c*/ 	.word	0xffffffff


	//----- nvinfo : EIATTR_COOP_GROUP_INSTR_OFFSETS
	.align		4
.L_2452:
        /*0080*/ 	.byte	0x04, 0x28
        /*0082*/ 	.short	(.L_2454 - .L_2453)


	//   ....[0]....
.L_2453:
        /*0084*/ 	.word	0x00002180


	//   ....[1]....
        /*0088*/ 	.word	0x000021a0


	//   ....[2]....
        /*008c*/ 	.word	0x000021c0


	//   ....[3]....
        /*0090*/ 	.word	0x000021e0


	//   ....[4]....
        /*0094*/ 	.word	0x00002200


	//   ....[5]....
        /*0098*/ 	.word	0x00002680


	//   ....[6]....
        /*009c*/ 	.word	0x000026a0


	//   ....[7]....
        /*00a0*/ 	.word	0x000026c0


	//   ....[8]....
        /*00a4*/ 	.word	0x000026e0


	//   ....[9]....
        /*00a8*/ 	.word	0x00002700


	//   ....[10]....
        /*00ac*/ 	.word	0x00002880


	//   ....[11]....
        /*00b0*/ 	.word	0x000028c0


	//   ....[12]....
        /*00b4*/ 	.word	0x000028e0


	//   ....[13]....
        /*00b8*/ 	.word	0x00002920


	//   ....[14]....
        /*00bc*/ 	.word	0x000029e0


	//   ....[15]....
        /*00c0*/ 	.word	0x00002a10


	//   ....[16]....
        /*00c4*/ 	.word	0x00002a70


	//   ....[17]....
        /*00c8*/ 	.word	0x00002ad0


	//   ....[18]....
        /*00cc*/ 	.word	0x00002af0


	//   ....[19]....
        /*00d0*/ 	.word	0x00002bf0


	//   ....[20]....
        /*00d4*/ 	.word	0x00002c00


	//----- nvinfo : EIATTR_VRC_CTA_INIT_COUNT
	.align		4
.L_2454:
        /*00d8*/ 	.byte	0x02, 0x4a
	.zero		1
	.zero		1


	//----- nvinfo : EIATTR_EXIT_INSTR_OFFSETS
	.align		4
        /*00dc*/ 	.byte	0x04, 0x1c
        /*00de*/ 	.short	(.L_2456 - .L_2455)


	//   ....[0]....
.L_2455:
        /*00e0*/ 	.word	0x00000690


	//   ....[1]....
        /*00e4*/ 	.word	0x000035b0


	//----- nvinfo : EIATTR_MAX_THREADS
	.align		4
.L_2456:
        /*00e8*/ 	.byte	0x04, 0x05
        /*00ea*/ 	.short	(.L_2458 - .L_2457)
.L_2457:
        /*00ec*/ 	.word	0x00000100
        /*00f0*/ 	.word	0x00000001
        /*00f4*/ 	.word	0x00000001


	//----- nvinfo : EIATTR_CRS_STACK_SIZE
	.align		4
.L_2458:
        /*00f8*/ 	.byte	0x04, 0x1e
        /*00fa*/ 	.short	(.L_2460 - .L_2459)
.L_2459:
        /*00fc*/ 	.word	0x00000000


	//----- nvinfo : EIATTR_CBANK_PARAM_SIZE
	.align		4
.L_2460:
        /*0100*/ 	.byte	0x03, 0x19
        /*0102*/ 	.short	0x00e8


	//----- nvinfo : EIATTR_PARAM_CBANK
	.align		4
        /*0104*/ 	.byte	0x04, 0x0a
        /*0106*/ 	.short	(.L_2462 - .L_2461)
	.align		4
.L_2461:
        /*0108*/ 	.word	index@(.nv.constant0._ZN10layer_norm13ln_fwd_kernelINS_13Kernel_traitsIf6__halfS2_S2_fjLj8192ELj1ELj1ELj8ELj16ENS_18Kernel_traits_baseILj8192EfS2_S2_S2_fjLj256EEEEELb0ELb0ELb0ELb0EEEvNS_9FwdParamsE)
        /*010c*/ 	.short	0x0380
        /*010e*/ 	.short	0x00e8


	//----- nvinfo : EIATTR_SW_WAR
	.align		4
.L_2462:
        /*0110*/ 	.byte	0x04, 0x36
        /*0112*/ 	.short	(.L_2464 - .L_2463)
.L_2463:
        /*0114*/ 	.word	0x00000008
.L_2464:


//--------------------- .nv.info._ZN10layer_norm13ln_fwd_kernelINS_13Kernel_traitsIf6__halfS2_S2_fjLj8192ELj1ELj1ELj8ELj16ENS_18Kernel_traits_baseILj8192EfS2_S2_S2_fjLj256EEEEELb0ELb0ELb0ELb1EEEvNS_9FwdParamsE --------------------------
	.section	.nv.info._ZN10layer_norm13ln_fwd_kernelINS_13Kernel_traitsIf6__halfS2_S2_fjLj8192ELj1ELj1ELj8ELj16ENS_18Kernel_traits_baseILj8192EfS2_S2_S2_fjLj256EEEEELb0ELb0ELb0ELb1EEEvNS_9FwdParamsE,"",@"SHT_CUDA_INFO"
	.sectionflags	@""
	.align	4


	//----- nvinfo : EIATTR_CUDA_API_VERSION
	.align		4
        /*0000*/ 	.byte	0x04, 0x37
        /*0002*/ 	.short	(.L_2466 - .L_2465)
.L_2465:
        /*0004*/ 	.word	0x00000082


	//----- nvinfo : EIATTR_KPARAM_INFO
	.align		4
.L_2466:
        /*0008*/ 	.byte	0x04, 0x17
        /*000a*/ 	.short	(.L_2468 - .L_2467)
.L_2467:
        /*000c*/ 	.word	0x00000000
        /*0010*/ 	.short	0x0000
        /*0012*/ 	.short	0x0000
        /*0014*/ 	.byte	0x00, 0xf0, 0xa1, 0x03


	//----- nvinfo : EIATTR_SPARSE_MMA_MASK
	.align		4
.L_2468:
        /*0018*/ 	.byte	0x03, 0x50
        /*001a*/ 	.short	0x0000


	//----- nvinfo : EIATTR_MAXREG_COUNT
	.align		4
        /*001c*/ 	.byte	0x03, 0x1b
        /*001e*/ 	.short	0x00ff


	//----- nvinfo : EIATTR_NUM_BARRIERS
	.align		4
        /*0020*/ 	.byte	0x02, 0x4c
        /*0022*/ 	.byte	0x01
	.zero		1


	//----- nvinfo : EIATTR_MERCURY_ISA_VERSION
	.align		4
        /*0024*/ 	.byte	0x03, 0x5f
        /*0026*/ 	.short	0x0101


	//----- nvinfo : EIATTR_COOP_GROUP_MASK_REGIDS
	.align		4
        /*0028*/ 	.byte	0x04, 0x29
        /*002a*/ 	.short	(.L_2470 - .L_2469)


	//   ....[0]....
.L_2469:
        /*002c*/ 	.word	0xffffffff


	//   ....[1]....
        /*0030*/ 	.word	0xffffffff


	//   ....[2]....
        /*0034*/ 	.word	0xffffffff


	//   ....[3]....
        /*0038*/ 	.word	0xffffffff


	//   ....[4]....
        /*003c*/ 	.word	0xffffffff


	//   ....[5]....
        /*0040*/ 	.word	0xffffffff


	//   ....[6]....
        /*0044*/ 	.word	0xffffffff


	//   ....[7]....
        /*0048*/ 	.word	0xffffffff


	//   ....[8]....
        /*004c*/ 	.word	0xffffffff


	//   ....[9]....
        /*0050*/ 	.word	0xffffffff


	//   ....[10]....
        /*0054*/ 	.word	0xffffffff


	//   ....[11]....
        /*0058*/ 	.word	0xffffffff


	//   ....[12]....
        /*005c*/ 	.word	0xffffffff


	//   ....[13]....
        /*0060*/ 	.word	0xffffffff


	//   ....[14]....
        /*0064*/ 	.word	0xffffffff


	//   ....[15]....
        /*0068*/ 	.word	0xffffffff


	//   ....[16]....
        /*006c*/ 	.word	0xffffffff


	//   ....[17]....
        /*0070*/ 	.word	0xffffffff


	//   ....[18]....
        /*0074*/ 	.word	0xffffffff


	//   ....[19]....
        /*0078*/ 	.word	0xffffffff


	//   ....[20]....
        /*007c*/ 	.word	0xffffffff


	//----- nvinfo : EIATTR_COOP_GROUP_INSTR_OFFSETS
	.align		4
.L_2470:
        /*0080*/ 	.byte	0x04, 0x28
        /*0082*/ 	.short	(.L_2472 - .L_2471)


	//   ....[0]....
.L_2471:
        /*0084*/ 	.word	0x00001b10


	//   ....[1]....
        /*0088*/ 	.word	0x00001b30


	//   ....[2]....
        /*008c*/ 	.word	0x00001b50


	//   ....[3]....
        /*0090*/ 	.word	0x00001b70


	//   ....[4]....
        /*0094*/ 	.word	0x00001b90


	//   ....[5]....
        /*0098*/ 	.word	0x00001fc0


	//   ....[6]....
        /*009c*/ 	.word	0x00001fe0


	//   ....[7]....
        /*00a0*/ 	.word	0x00002000


	//   ....[8]....
        /*00a4*/ 	.word	0x00002030


	//   ....[9]....
        /*00a8*/ 	.word	0x00002070


	//   ....[10]....
        /*00ac*/ 	.word	0x000021f0


	//   ....[11]....
        /*00b0*/ 	.word	0x00002280


	//   ....[12]....
        /*00b4*/ 	.word	0x000022a0


	//   ....[13]....
        /*00b8*/ 	.word	0x000022f0


	//   ....[14]....
        /*00bc*/ 	.word	0x00002340


	//   ....[15]....
        /*00c0*/ 	.word	0x000023c0


	//   ....[16]....
        /*00c4*/ 	.word	0x000023f0


	//   ....[17]....
        /*00c8*/ 	.word	0x00002440


	//   ....[18]....
        /*00cc*/ 	.word	0x00002490


	//   ....[19]....
        /*00d0*/ 	.word	0x00002540


	//   ....[20]....
        /*00d4*/ 	.word	0x00002570


	//----- nvinfo : EIATTR_VRC_CTA_INIT_COUNT
	.align		4
.L_2472:
        /*00d8*/ 	.byte	0x02, 0x4a
	.zero		1
	.zero		1


	//----- nvinfo : EIATTR_EXIT_INSTR_OFFSETS
	.align		4
        /*00dc*/ 	.byte	0x04, 0x1c
        /*00de*/ 	.short	(.L_2474 - .L_2473)


	//   ....[0]....
.L_2473:
        /*00e0*/ 	.word	0x000003f0


	//   ....[1]....
        /*00e4*/ 	.word	0x00002e00


	//----- nvinfo : EIATTR_MAX_THREADS
	.align		4
.L_2474:
        /*00e8*/ 	.byte	0x04, 0x05
        /*00ea*/ 	.short	(.L_2476 - .L_2475)
.L_2475:
        /*00ec*/ 	.word	0x00000100
        /*00f0*/ 	.word	0x00000001
        /*00f4*/ 	.word	0x00000001


	//----- nvinfo : EIATTR_CRS_STACK_SIZE
	.align		4
.L_2476:
        /*00f8*/ 	.byte	0x04, 0x1e
        /*00fa*/ 	.short	(.L_2478 - .L_2477)
.L_2477:
        /*00fc*/ 	.word	0x00000000


	//----- nvinfo : EIATTR_CBANK_PARAM_SIZE
	.align		4
.L_2478:
        /*0100*/ 	.byte	0x03, 0x19
        /*0102*/ 	.short	0x00e8


	//----- nvinfo : EIATTR_PARAM_CBANK
	.align		4
        /*0104*/ 	.byte	0x04, 0x0a
        /*0106*/ 	.short	(.L_2480 - .L_2479)
	.align		4
.L_2479:
        /*0108*/ 	.word	index@(.nv.constant0._ZN10layer_norm13ln_fwd_kernelINS_13Kernel_traitsIf6__halfS2_S2_fjLj8192ELj1ELj1ELj8ELj16ENS_18Kernel_traits_baseILj8192EfS2_S2_S2_fjLj256EEEEELb0ELb0ELb0ELb1EEEvNS_9FwdParamsE)
        /*010c*/ 	.short	0x0380
        /*010e*/ 	.short	0x00e8


	//----- nvinfo : EIATTR_SW_WAR
	.align		4
.L_2480:
        /*0110*/ 	.byte	0x04, 0x36
        /*0112*/ 	.short	(.L_2482 - .L_2481)
.L_2481:
        /*0114*/ 	.word	0x00000008
.L_2482:


//--------------------- .nv.info._ZN10layer_norm13ln_fwd_kernelINS_13Kernel_traitsIf6__halfS2_S2_fjLj8192ELj1ELj1ELj8ELj16ENS_18Kernel_traits_baseILj8192EfS2_S2_S2_fjLj256EEEEELb0ELb0ELb1ELb0EEEvNS_9FwdParamsE --------------------------
	.section	.nv.info._ZN10layer_norm13ln_fwd_kernelINS_13Kernel_traitsIf6__halfS2_S2_fjLj8192ELj1ELj1ELj8ELj16ENS_18Kernel_traits_baseILj8192EfS2_S2_S2_fjLj256EEEEELb0ELb0ELb1ELb0EEEvNS_9FwdParamsE,"",@"SHT_CUDA_INFO"
	.sectionflags	@""
	.align	4


	//----- nvinfo : EIATTR_CUDA_API_VERSION
	.align		4
        /*0000*/ 	.byte	0x04, 0x37
        /*0002*/ 	.short	(.L_2484 - .L_2483)
.L_2483:
        /*0004*/ 	.word	0x00000082


	//----- nvinfo : EIATTR_KPARAM_INFO
	.align		4
.L_2484:
        /*0008*/ 	.byte	0x04, 0x17
        /*000a*/ 	.short	(.L_2486 - .L_2485)
.L_2485:
        /*000c*/ 	.word	0x00000000
        /*0010*/ 	.short	0x0000
        /*0012*/ 	.short	0x0000
        /*0014*/ 	.byte	0x00, 0xf0, 0xa1, 0x03


	//----- nvinfo : EIATTR_SPARSE_MMA_MASK
	.align		4
.L_2486:
        /*0018*/ 	.byte	0x03, 0x50
        /*001a*/ 	.short	0x0000


	//----- nvinfo : EIATTR_MAXREG_COUNT
	.align		4
        /*001c*/ 	.byte	0x03, 0x1b
        /*001e*/ 	.short	0x00ff


	//----- nvinfo : EIATTR_NUM_BARRIERS
	.align		4
        /*0020*/ 	.byte	0x02, 0x4c
        /*0022*/ 	.byte	0x01
	.zero		1


	//----- nvinfo : EIATTR_MERCURY_ISA_VERSION
	.align		4
        /*0024*/ 	.byte	0x03, 0x5f
        /*0026*/ 	.short	0x0101


	//----- nvinfo : EIATTR_COOP_GROUP_MASK_REGIDS
	.align		4
        /*0028*/ 	.byte	0x04, 0x29
        /*002a*/ 	.short	(.L_2488 - .L_2487)


	//   ....[0]....
.L_2487:
        /*002c*/ 	.word	0xffffffff


	//   ....[1]....
        /*0030*/ 	.word	0xffffffff


	//   ....[2]....
        /*0034*/ 	.word	0xffffffff


	//   ....[3]....
        /*0038*/ 	.word	0xffffffff


	//   ....[4]....
        /*003c*/ 	.word	0xffffffff


	//   ....[5]....
        /*0040*/ 	.word	0xffffffff


	//   ....[6]....
        /*0044*/ 	.word	0xffffffff


	//   ....[7]....
        /*0048*/ 	.word	0xffffffff


	//   ....[8]....
        /*004c*/ 	.word	0xffffffff


	//   ....[9]....
        /*0050*/ 	.word	0xffffffff


	//   ....[10]....
        /*0054*/ 	.word	0xffffffff


	//   ....[11]....
        /*0058*/ 	.word	0xffffffff


	//   ....[12]....
        /*005c*/ 	.word	0xffffffff


	//   ....[13]....
        /*0060*/ 	.word	0xffffffff


	//   ....[14]....
        /*0064*/ 	.word	0xffffffff


	//   ....[15]....
        /*0068*/ 	.word	0xffffffff


	//   ....[16]....
        /*006c*/ 	.word	0xffffffff


	//   ....[17]....
        /*0070*/ 	.word	0xffffffff


	//   ....[18]....
        /*0074*/ 	.word	0xffffffff


	//   ....[19]....
        /*0078*/ 	.word	0xffffffff


	//   ....[20]....
        /*007c*/ 	.word	0xffffffff


	//----- nvinfo : EIATTR_COOP_GROUP_INSTR_OFFSETS
	.align		4
.L_2488:
        /*0080*/ 	.byte	0x04, 0x28
        /*0082*/ 	.short	(.L_2490 - .L_2489)


	//   ....[0]....
.L_2489:
        /*0084*/ 	.word	0x000026e0


	//   ....[1]....
        /*0088*/ 	.word	0x00002700


	//   ....[2]....
        /*008c*/ 	.word	0x00002720


	//   ....[3]....
        /*0090*/ 	.word	0x00002740


	//   ....[4]....
        /*0094*/ 	.word	0x00002760


	//   ....[5]....
        /*0098*/ 	.word	0x00002ba0


	//   ....[6]....
        /*009c*/ 	.word	0x00002bc0


	//   ....[7]....
        /*00a0*/ 	.word	0x00002be0


	//   ....[8]....
        /*00a4*/ 	.word	0x00002c00


	//   ....[9]....
        /*00a8*/ 	.word	0x00002c30


	//   ....[10]....
        /*00ac*/ 	.word	0x00002dc0


	//   ....[11]....
        /*00b0*/ 	.word	0x00002e00


	//   ....[12]....
        /*00b4*/ 	.word	0x00002e20


	//   ....[13]....
        /*00b8*/ 	.word	0x00002e60


	//   ....[14]....
        /*00bc*/ 	.word	0x00002f20


	//   ....[15]....
        /*00c0*/ 	.word	0x00002f50


	//   ....[16]....
        /*00c4*/ 	.word	0x00002f70


	//   ....[17]....
        /*00c8*/ 	.word	0x00003000


	//   ....[18]....
        /*00cc*/ 	.word	0x00003070


	//   ....[19]....
        /*00d0*/ 	.word	0x00003110


	//   ....[20]....
        /*00d4*/ 	.word	0x00003140


	//----- nvinfo : EIATTR_VRC_CTA_INIT_COUNT
	.align		4
.L_2490:
        /*00d8*/ 	.byte	0x02, 0x4a
	.zero		1
	.zero		1


	//----- nvinfo : EIATTR_EXIT_INSTR_OFFSETS
	.align		4
        /*00dc*/ 	.byte	0x04, 0x1c
        /*00de*/ 	.short	(.L_2492 - .L_2491)


	//   ....[0]....
.L_2491:
        /*00e0*/ 	.word	0x00000650


	//   ....[1]....
        /*00e4*/ 	.word	0x00003b70


	//----- nvinfo : EIATTR_MAX_THREADS
	.align		4
.L_2492:
        /*00e8*/ 	.byte	0x04, 0x05
        /*00ea*/ 	.short	(.L_2494 - .L_2493)
.L_2493:
        /*00ec*/ 	.word	0x00000100
        /*00f0*/ 	.word	0x00000001
        /*00f4*/ 	.word	0x00000001


	//----- nvinfo : EIATTR_CRS_STACK_SIZE
	.align		4
.L_2494:
        /*00f8*/ 	.byte	0x04, 0x1e
        /*00fa*/ 	.short	(.L_2496 - .L_2495)
.L_2495:
        /*00fc*/ 	.word	0x00000000


	//----- nvinfo : EIATTR_CBANK_PARAM_SIZE
	.align		4
.L_2496:
        /*0100*/ 	.byte	0x03, 0x19
        /*0102*/ 	.short	0x00e8


	//----- nvinfo : EIATTR_PARAM_CBANK
	.align		4
        /*0104*/ 	.byte	0x04, 0x0a
        /*0106*/ 	.short	(.L_2498 - .L_2497)
	.align		4
.L_2497:
        /*0108*/ 	.word	index@(.nv.constant0._ZN10layer_norm13ln_fwd_kernelINS_13Kernel_traitsIf6__halfS2_S2_fjLj8192ELj1ELj1ELj8ELj16ENS_18Kernel_traits_baseILj8192EfS2_S2_S2_fjLj256EEEEELb0ELb0ELb1ELb0EEEvNS_9FwdParamsE)
        /*010c*/ 	.short	0x0380
        /*010e*/ 	.short	0x00e8


	//----- nvinfo : EIATTR_SW_WAR
	.align		4
.L_2498:
        /*0110*/ 	.byte	0x04, 0x36
        /*0112*/ 	.short	(.L_2500 - .L_2499)
.L_2499:
        /*0114*/ 	.word	0x00000008
.L_2500:


//--------------------- .nv.info._ZN10layer_norm13ln_fwd_kernelINS_13Kernel_traitsIf6__halfS2_S2_fjLj8192ELj1ELj1ELj8ELj16ENS_18Kernel_traits_baseILj8192EfS2_S2_S2_fjLj256EEEEELb0ELb0ELb1ELb1EEEvNS_9FwdParamsE --------------------------
	.section	.nv.info._ZN10layer_norm13ln_fwd_kernelINS_13Kernel_traitsIf6__halfS2_S2_fjLj8192ELj1ELj1ELj8ELj16ENS_18Kernel_traits_baseILj8192EfS2_S2_S2_fjLj256EEEEELb0ELb0ELb1ELb1EEEvNS_9FwdParamsE,"",@"SHT_CUDA_INFO"
	.sectionflags	@""
	.align	4


	//----- nvinfo : EIATTR_CUDA_API_VERSION
	.align		4
        /*0000*/ 	.byte	0x04, 0x37
        /*0002*/ 	.short	(.L_2502 - .L_2501)
.L_2501:
        /*0004*/ 	.word	0x00000082


	//----- nvinfo : EIATTR_KPARAM_INFO
	.align		4
.L_2502:
        /*0008*/ 	.byte	0x04, 0x17
        /*000a*/ 	.short	(.L_2504 - .L_2503)
.L_2503:
        /*000c*/ 	.word	0x00000000
        /*0010*/ 	.short	0x0000
        /*0012*/ 	.short	0x0000
        /*0014*/ 	.byte	0x00, 0xf0, 0xa1, 0x03


	//----- nvinfo : EIATTR_SPARSE_MMA_MASK
	.align		4
.L_2504:
        /*0018*/ 	.byte	0x03, 0x50
        /*001a*/ 	.short	0x0000


	//----- nvinfo : EIATTR_MAXREG_COUNT
	.align		4
        /*001c*/ 	.byte	0x03, 0x1b
        /*001e*/ 	.short	0x00ff


	//----- nvinfo : EIATTR_NUM_BARRIERS
	.align		4
        /*0020*/ 	.byte	0x02, 0x4c
        /*0022*/ 	.byte	0x01
	.zero		1


	//----- nvinfo : EIATTR_MERCURY_ISA_VERSION
	.align		4
        /*0024*/ 	.byte	0x03, 0x5f
        /*0026*/ 	.short	0x0101


	//----- nvinfo : EIATTR_COOP_GROUP_MASK_REGIDS
	.align		4
        /*0028*/ 	.byte	0x04, 0x29
        /*002a*/ 	.short	(.L_2506 - .L_2505)


	//   ....[0]....
.L_2505:
        /*002c*/ 	.word	0xffffffff


	//   ....[1]....
        /*0030*/ 	.word	0xffffffff


	//   ....[2]....
        /*0034*/ 	.word	0xffffffff


	//   ....[3]....
        /*0038*/ 	.word	0xffffffff


	//   ....[4]....
        /*003c*/ 	.word	0xffffffff


	//   ....[5]....
        /*0040*/ 	.word	0xffffffff


	//   ....[6]....
        /*0044*/ 	.word	0xffffffff


	//   ....[7]....
        /*0048*/ 	.word	0xffffffff


	//   ....[8]....
        /*004c*/ 	.word	0xffffffff


	//   ....[9]....
        /*0050*/ 	.word	0xffffffff


	//   ....[10]....
        /*0054*/ 	.word	0xffffffff


	//   ....[11]....
        /*0058*/ 	.word	0xffffffff


	//   ....[12]....
        /*005c*/ 	.word	0xffffffff


	//   ....[13]....
        /*0060*/ 	.word	0xffffffff


	//   ....[14]....
        /*0064*/ 	.word	0xffffffff


	//   ....[15]....
        /*0068*/ 	.word	0xffffffff


	//   ....[16]....
        /*006c*/ 	.word	0xffffffff


	//   ....[17]....
        /*0070*/ 	.word	0xffffffff


	//   ....[18]....
        /*0074*/ 	.word	0xffffffff


	//   ....[19]....
        /*0078*/ 	.word	0xffffffff


	//   ....[20]....
        /*007c*/ 	.word	0xffffffff


	//----- nvinfo : EIATTR_COOP_GROUP_INSTR_OFFSETS
	.align		4
.L_2506:
        /*0080*/ 	.byte	0x04, 0x28
        /*0082*/ 	.short	(.L_2508 - .L_2507)


	//   ....[0]....
.L_2507:
        /*0084*/ 	.word	0x000021a0


	//   ....[1]....
        /*0088*/ 	.word	0x000021c0


	//   ....[2]....
        /*008c*/ 	.word	0x000021e0


	//   ....[3]....
        /*0090*/ 	.word	0x00002200


	//   ....[4]....
        /*0094*/ 	.word	0x00002220


	//   ....[5]....
        /*0098*/ 	.word	0x00002650


	//   ....[6]....
        /*009c*/ 	.word	0x00002680


	//   ....[7]....
        /*00a0*/ 	.word	0x000026b0


	//   ....[8]....
        /*00a4*/ 	.word	0x000026f0


	//   ....[9]....
        /*00a8*/ 	.word	0x00002730


	//   ....[10]....
        /*00ac*/ 	.word	0x00002760


	//   ....[11]....
        /*00b0*/ 	.word	0x000027d0


	//   ....[12]....
        /*00b4*/ 	.word	0x00002800


	//   ....[13]....
        /*00b8*/ 	.word	0x00002810


	//   ....[14]....
        /*00bc*/ 	.word	0x000028c0


	//   ....[15]....
        /*00c0*/ 	.word	0x000028f0


	//   ....[16]....
        /*00c4*/ 	.word	0x00002910


	//   ....[17]....
        /*00c8*/ 	.word	0x000029b0


	//   ....[18]....
        /*00cc*/ 	.word	0x00002a00


	//   ....[19]....
        /*00d0*/ 	.word	0x00002aa0


	//   ....[20]....
        /*00d4*/ 	.word	0x00002ad0


	//----- nvinfo : EIATTR_VRC_CTA_INIT_COUNT
	.align		4
.L_2508:
        /*00d8*/ 	.byte	0x02, 0x4a
	.zero		1
	.zero		1


	//----- nvinfo : EIATTR_EXIT_INSTR_OFFSETS
	.align		4
        /*00dc*/ 	.byte	0x04, 0x1c
        /*00de*/ 	.short	(.L_2510 - .L_2509)


	//   ....[0]....
.L_2509:
        /*00e0*/ 	.word	0x000003b0


	//   ....[1]....
        /*00e4*/ 	.word	0x00003420


	//----- nvinfo : EIATTR_MAX_THREADS
	.align		4
.L_2510:
        /*00e8*/ 	.byte	0x04, 0x05
        /*00ea*/ 	.short	(.L_2512 - .L_2511)
.L_2511:
        /*00ec*/ 	.word	0x00000100
        /*00f0*/ 	.word	0x00000001
        /*00f4*/ 	.word	0x00000001


	//----- nvinfo : EIATTR_CBANK_PARAM_SIZE
	.align		4
.L_2512:
        /*00f8*/ 	.byte	0x03, 0x19
        /*00fa*/ 	.short	0x00e8


	//----- nvinfo : EIATTR_PARAM_CBANK
	.align		4
        /*00fc*/ 	.byte	0x04, 0x0a
        /*00fe*/ 	.short	(.L_2514 - .L_2513)
	.align		4
.L_2513:
        /*0100*/ 	.word	index@(.nv.constant0._ZN10layer_norm13ln_fwd_kernelINS_13Kernel_traitsIf6__halfS2_S2_fjLj8192ELj1ELj1ELj8ELj16ENS_18Kernel_traits_baseILj8192EfS2_S2_S2_fjLj256EEEEELb0ELb0ELb1ELb1EEEvNS_9FwdParamsE)
        /*0104*/ 	.short	0x0380
        /*0106*/ 	.short	0x00e8


	//----- nvinfo : EIATTR_SW_WAR
	.align		4
.L_2514:
        /*0108*/ 	.byte	0x04, 0x36
        /*010a*/ 	.short	(.L_2516 - .L_2515)
.L_2515:
        /*010c*/ 	.word	0x00000008
.L_2516:


//--------------------- .nv.info._ZN10layer_norm13ln_fwd_kernelINS_13Kernel_traitsIf6__halfS2_S2_fjLj8192ELj1ELj1ELj8ELj16ENS_18Kernel_traits_baseILj8192EfS2_S2_S2_fjLj256EEEEELb0ELb1ELb0ELb0EEEvNS_9FwdParamsE --------------------------
	.section	.nv.info._ZN10layer_norm13ln_fwd_kernelINS_13Kernel_traitsIf6__halfS2_S2_fjLj8192ELj1ELj1ELj8ELj16ENS_18Kernel_traits_baseILj8192EfS2_S2_S2_fjLj256EEEEELb0ELb1ELb0ELb0EEEvNS_9FwdParamsE,"",@"SHT_CUDA_INFO"
	.sectionflags	@""
	.align	4


	//----- nvinfo : EIATTR_CUDA_API_VERSION
	.align		4
        /*0000*/ 	.byte	0x04, 0x37
        /*0002*/ 	.short	(.L_2518 - .L_2517)
.L_2517:
        /*0004*/ 	.word	0x00000082


	//----- nvinfo : EIATTR_KPARAM_INFO
	.align		4
.L_2518:
        /*0008*/ 	.byte	0x04, 0x17
        /*000a*/ 	.short	(.L_2520 - .L_2519)
.L_2519:
        /*000c*/ 	.word	0x00000000
        /*0010*/ 	.short	0x0000
        /*0012*/ 	.short	0x0000
        /*0014*/ 	.byte	0x00, 0xf0, 0xa1, 0x03


	//----- nvinfo : EIATTR_SPARSE_MMA_MASK
	.align		4
.L_2520:
        /*0018*/ 	.byte	0x03, 0x50
        /*001a*/ 	.short	0x0000


	//----- nvinfo : EIATTR_MAXREG_COUNT
	.align		4
        /*001c*/ 	.byte	0x03, 0x1b
        /*001e*/ 	.short	0x00ff


	//----- nvinfo : EIATTR_NUM_BARRIERS
	.align		4
        /*0020*/ 	.byte	0x02, 0x4c
        /*0022*/ 	.byte	0x01
	.zero		1


	//----- nvinfo : EIATTR_MERCURY_ISA_VERSION
	.align		4
        /*0024*/ 	.byte	0x03, 0x5f
        /*0026*/ 	.short	0x0101


	//----- nvinfo : EIATTR_COOP_GROUP_MASK_REGIDS
	.align		4
        /*0028*/ 	.byte	0x04, 0x29
        /*002a*/ 	.short	(.L_2522 - .L_2521)


	//   ....[0]....
.L_2521:
        /*002c*/ 	.word	0xffffffff


	//   ....[1]....
        /*0030*/ 	.word	0xffffffff


	//   ....[2]....
        /*0034*/ 	.word	0xffffffff


	//   ....[3]....
        /*0038*/ 	.word	0xffffffff


	//   ....[4]....
        /*003c*/ 	.word	0xffffffff


	//   ....[5]....
        /*0040*/ 	.word	0xffffffff


	//   ....[6]....
        /*0044*/ 	.word	0xffffffff


	//   ....[7]....
        /*0048*/ 	.word	0xffffffff


	//   ....[8]....
        /*004c*/ 	.word	0xffffffff


	//   ....[9]....
        /*0050*/ 	.word	0xffffffff


	//   ....[10]....
        /*0054*/ 	.word	0xffffffff


	//   ....[11]....
        /*0058*/ 	.word	0xffffffff


	//   ....[12]....
        /*005c*/ 	.word	0xffffffff


	//   ....[13]....
        /*0060*/ 	.word	0xffffffff


	//   ....[14]....
        /*0064*/ 	.word	0xffffffff


	//   ....[15]....
        /*0068*/ 	.word	0xffffffff


	//   ....[16]....
        /*006c*/ 	.word	0xffffffff


	//   ....[17]....
        /*0070*/ 	.word	0xffffffff


	//   ....[18]....
        /*0074*/ 	.word	0xffffffff


	//   ....[19]....
        /*0078*/ 	.word	0xffffffff


	//   ....[20]....
        /*007c*/ 	.word	0xffffffff


	//----- nvinfo : EIATTR_COOP_GROUP_INSTR_OFFSETS
	.align		4
.L_2522:
        /*0080*/ 	.byte	0x04, 0x28
        /*0082*/ 	.short	(.L_2524 - .L_2523)


	//   ....[0]....
.L_2523:
        /*0084*/ 	.word	0x00002150


	//   ....[1]....
        /*0088*/ 	.word	0x00002170


	//   ....[2]....
        /*008c*/ 	.word	0x00002190


	//   ....[3]....
        /*0090*/ 	.word	0x000021b0


	//   ....[4]....
        /*0094*/ 	.word	0x000021d0


	//   ....[5]....
        /*0098*/ 	.word	0x00002650


	//   ....[6]....
        /*009c*/ 	.word	0x00002670


	//   ....[7]....
        /*00a0*/ 	.word	0x00002690


	//   ....[8]....
        /*00a4*/ 	.word	0x000026b0


	//   ....[9]....
        /*00a8*/ 	.word	0x000026d0


	//   ....[10]....
        /*00ac*/ 	.word	0x00002850


	//   ....[11]....
        /*00b0*/ 	.word	0x00002890


	//   ....[12]....
        /*00b4*/ 	.word	0x000028a0


	//   ....[13]....
        /*00b8*/ 	.word	0x000028e0


	//   ....[14]....
        /*00bc*/ 	.word	0x000029b0


	//   ....[15]....
        /*00c0*/ 	.word	0x000029e0


	//   ....[16]....
        /*00c4*/ 	.word	0x00002a00


	//   ....[17]....
        /*00c8*/ 	.word	0x00002aa0


	//   ....[18]....
        /*00cc*/ 	.word	0x00002af0


	//   ....[19]....
        /*00d0*/ 	.word	0x00002b90


	//   ....[20]....
        /*00d4*/ 	.word	0x00002bc0


	//----- nvinfo : EIATTR_VRC_CTA_INIT_COUNT
	.align		4
.L_2524:
        /*00d8*/ 	.byte	0x02, 0x4a
	.zero		1
	.zero		1


	//----- nvinfo : EIATTR_EXIT_INSTR_OFFSETS
	.align		4
        /*00dc*/ 	.byte	0x04, 0x1c
        /*00de*/ 	.short	(.L_2526 - .L_2525)


	//   ....[0]....
.L_2525:
        /*00e0*/ 	.word	0x00000840


	//   ....[1]....
        /*00e4*/ 	.word	0x00003570


	//----- nvinfo : EIATTR_MAX_THREADS
	.align		4
.L_2526:
        /*00e8*/ 	.byte	0x04, 0x05
        /*00ea*/ 	.short	(.L_2528 - .L_2527)
.L_2527:
        /*00ec*/ 	.word	0x00000100
        /*00f0*/ 	.word	0x00000001
        /*00f4*/ 	.word	0x00000001


	//----- nvinfo : EIATTR_CRS_STACK_SIZE
	.align		4
.L_2528:
        /*00f8*/ 	.byte	0x04, 0x1e
        /*00fa*/ 	.short	(.L_2530 - .L_2529)
.L_2529:
        /*00fc*/ 	.word	0x00000000


	//----- nvinfo : EIATTR_CBANK_PARAM_SIZE
	.align		4
.L_2530:
        /*0100*/ 	.byte	0x03, 0x19
        /*0102*/ 	.short	0x00e8


	//----- nvinfo : EIATTR_PARAM_CBANK
	.align		4
        /*0104*/ 	.byte	0x04, 0x0a
        /*0106*/ 	.short	(.L_2532 - .L_2531)
	.align		4
.L_2531:
        /*0108*/ 	.word	index@(.nv.constant0._ZN10layer_norm13ln_fwd_kernelINS_13Kernel_traitsIf6__halfS2_S2_fjLj8192ELj1ELj1ELj8ELj16ENS_18Kernel_traits_baseILj8192EfS2_S2_S2_fjLj256EEEEELb0ELb1ELb0ELb0EEEvNS_9FwdParamsE)
        /*010c*/ 	.short	0x0380
        /*010e*/ 	.short	0x00e8


	//----- nvinfo : EIATTR_SW_WAR
	.align		4
.L_2532:
        /*0110*/ 	.byte	0x04, 0x36
        /*0112*/ 	.short	(.L_2534 - .L_2533)
.L_2533:
        /*0114*/ 	.word	0x00000008
.L_2534:


//--------------------- .nv.info._ZN10layer_norm13ln_fwd_kernelINS_13Kernel_traitsIf6__halfS2_S2_fjLj8192ELj1ELj1ELj8ELj16ENS_18Kernel_traits_baseILj8192EfS2_S2_S2_fjLj256EEEEELb0ELb1ELb0ELb1EEEvNS_9FwdParamsE --------------------------
	.section	.nv.info._ZN10layer_norm13ln_fwd_kernelINS_13Kernel_traitsIf6__halfS2_S2_fjLj8192ELj1ELj1ELj8ELj16ENS_18Kernel_traits_baseILj8192EfS2_S2_S2_fjLj256EEEEELb0ELb1ELb0ELb1EEEvNS_9FwdParamsE,"",@"SHT_CUDA_INFO"
	.sectionflags	@""
	.align	4


	//----- nvinfo : EIATTR_CUDA_API_VERSION
	.align		4
        /*0000*/ 	.byte	0x04, 0x37
        /*0002*/ 	.short	(.L_2536 - .L_2535)
.L_2535:
        /*0004*/ 	.word	0x00000082


	//----- nvinfo : EIATTR_KPARAM_INFO
	.align		4
.L_2536:
        /*0008*/ 	.byte	0x04, 0x17
        /*000a*/ 	.short	(.L_2538 - .L_2537)
.L_2537:
        /*000c*/ 	.word	0x00000000
        /*0010*/ 	.short	0x0000
        /*0012*/ 	.short	0x0000
        /*0014*/ 	.byte	0x00, 0xf0, 0xa1, 0x03


	//----- nvinfo : EIATTR_SPARSE_MMA_MASK
	.align		4
.L_2538:
        /*0018*/ 	.byte	0x03, 0x50
        /*001a*/ 	.short	0x0000


	//----- nvinfo : EIATTR_MAXREG_COUNT
	.align		4
        /*001c*/ 	.byte	0x03, 0x1b
        /*001e*/ 	.short	0x00ff


	//----- nvinfo : EIATTR_NUM_BARRIERS
	.align		4
        /*0020*/ 	.byte	0x02, 0x4c
        /*0022*/ 	.byte	0x01
	.zero		1


	//----- nvinfo : EIATTR_MERCURY_ISA_VERSION
	.align		4
        /*0024*/ 	.byte	0x03, 0x5f
        /*0026*/ 	.short	0x0101


	//----- nvinfo : EIATTR_COOP_GROUP_MASK_REGIDS
	.align		4
        /*0028*/ 	.byte	0x04, 0x29
        /*002a*/ 	.short	(.L_2540 - .L_2539)


	//   ....[0]....
.L_2539:
        /*002c*/ 	.word	0xffffffff


	//   ....[1]....
        /*0030*/ 	.word	0xffffffff


	//   ....[2]....
        /*0034*/ 	.word	0xffffffff


	//   ....[3]....
        /*0038*/ 	.word	0xffffffff


	//   ....[4]....
        /*003c*/ 	.word	0xffffffff


	//   ....[5]....
        /*0040*/ 	.word	0xffffffff


	//   ....[6]....
        /*0044*/ 	.word	0xffffffff


	//   ....[7]....
        /*0048*/ 	.word	0xffffffff


	//   ....[8]....
        /*004c*/ 	.word	0xffffffff


	//   ....[9]....
        /*0050*/ 	.word	0xffffffff


	//   ....[10]....
        /*0054*/ 	.word	0xffffffff


	//   ....[11]....
        /*0058*/ 	.word	0xffffffff


	//   ....[12]....
        /*005c*/ 	.word	0xffffffff


	//   ....[13]....
        /*0060*/ 	.word	0xffffffff


	//   ....[14]....
        /*0064*/ 	.word	0xffffffff


	//   ....[15]....
        /*0068*/ 	.word	0xffffffff


	//   ....[16]....
        /*006c*/ 	.word	0xffffffff


	//   ....[17]....
        /*0070*/ 	.word	0xffffffff


	//   ....[18]....
        /*0074*/ 	.word	0xffffffff


	//   ....[19]....
        /*0078*/ 	.word	0xffffffff


	//   ....[20]....
        /*007c*/ 	.word	0xffffffff


	//----- nvinfo : EIATTR_COOP_GROUP_INSTR_OFFSETS
	.align		4
.L_2540:
        /*0080*/ 	.byte	0x04, 0x28
        /*0082*/ 	.short	(.L_2542 - .L_2541)


	//   ....[0]....
.L_2541:
        /*0084*/ 	.word	0x00001ae0


	//   ....[1]....
        /*0088*/ 	.word	0x00001b00


	//   ....[2]....
        /*008c*/ 	.word	0x00001b20


	//   ....[3]....
        /*0090*/ 	.word	0x00001b40


	//   ....[4]....
        /*0094*/ 	.word	0x00001b60


	//   ....[5]....
        /*0098*/ 	.word	0x00001f90


	//   ....[6]....
        /*009c*/ 	.word	0x00001fb0


	//   ....[7]....
        /*00a0*/ 	.word	0x00001fd0


	//   ....[8]....
        /*00a4*/ 	.word	0x00001ff0


	//   ....[9]....
        /*00a8*/ 	.word	0x00002010


	//   ....[10]....
        /*00ac*/ 	.word	0x000021c0


	//   ....[11]....
        /*00b0*/ 	.word	0x00002200


	//   ....[12]....
        /*00b4*/ 	.word	0x00002210


	//   ....[13]....
        /*00b8*/ 	.word	0x00002250


	//   ....[14]....
        /*00bc*/ 	.word	0x00002320


	//   ....[15]....
        /*00c0*/ 	.word	0x00002350


	//   ....[16]....
        /*00c4*/ 	.word	0x00002370


	//   ....[17]....
        /*00c8*/ 	.word	0x00002410


	//   ....[18]....
        /*00cc*/ 	.word	0x00002460


	//   ....[19]....
        /*00d0*/ 	.word	0x00002500


	//   ....[20]....
        /*00d4*/ 	.word	0x00002530


	//----- nvinfo : EIATTR_VRC_CTA_INIT_COUNT
	.align		4
.L_2542:
        /*00d8*/ 	.byte	0x02, 0x4a
	.zero		1
	.zero		1


	//----- nvinfo : EIATTR_EXIT_INSTR_OFFSETS
	.align		4
        /*00dc*/ 	.byte	0x04, 0x1c
        /*00de*/ 	.short	(.L_2544 - .L_2543)


	//   ....[0]....
.L_2543:
        /*00e0*/ 	.word	0x000004e0


	//   ....[1]....
        /*00e4*/ 	.word	0x00002dc0


	//----- nvinfo : EIATTR_MAX_THREADS
	.align		4
.L_2544:
        /*00e8*/ 	.byte	0x04, 0x05
        /*00ea*/ 	.short	(.L_2546 - .L_2545)
.L_2545:
        /*00ec*/ 	.word	0x00000100
        /*00f0*/ 	.word	0x00000001
        /*00f4*/ 	.word	0x00000001


	//----- nvinfo : EIATTR_CRS_STACK_SIZE
	.align		4
.L_2546:
        /*00f8*/ 	.byte	0x04, 0x1e
        /*00fa*/ 	.short	(.L_2548 - .L_2547)
.L_2547:
        /*00fc*/ 	.word	0x00000000


	//----- nvinfo : EIATTR_CBANK_PARAM_SIZE
	.align		4
.L_2548:
        /*0100*/ 	.byte	0x03, 0x19
        /*0102*/ 	.short	0x00e8


	//----- nvinfo : EIATTR_PARAM_CBANK
	.align		4
        /*0104*/ 	.byte	0x04, 0x0a
        /*0106*/ 	.short	(.L_2550 - .L_2549)
	.align		4
.L_2549:
        /*0108*/ 	.word	index@(.nv.constant0._ZN10layer_norm13ln_fwd_kernelINS_13Kernel_traitsIf6__halfS2_S2_fjLj8192ELj1ELj1ELj8ELj16ENS_18Kernel_traits_baseILj8192EfS2_S2_S2_fjLj256EEEEELb0ELb1ELb0ELb1EEEvNS_9FwdParamsE)
        /*010c*/ 	.short	0x0380
        /*010e*/ 	.short	0x00e8


	//----- nvinfo : EIATTR_SW_WAR
	.align		4
.L_2550:
        /*0110*/ 	.byte	0x04, 0x36
        /*0112*/ 	.short	(.L_2552 - .L_2551)
.L_2551:
        /*0114*/ 	.word	0x00000008
.L_2552:


//--------------------- .nv.info._ZN10layer_norm13ln_fwd_kernelINS_13Kernel_traitsIf6__halfS2_S2_fjLj8192ELj1ELj1ELj8ELj16ENS_18Kernel_traits_baseILj8192EfS2_S2_S2_fjLj256EEEEELb0ELb1ELb1ELb0EEEvNS_9FwdParamsE --------------------------
	.section	.nv.info._ZN10layer_norm13ln_fwd_kernelINS_13Kernel_traitsIf6__halfS2_S2_fjLj8192ELj1ELj1ELj8ELj16ENS_18Kernel_traits_baseILj8192EfS2_S2_S2_fjLj256EEEEELb0ELb1ELb1ELb0EEEvNS_9FwdParamsE,"",@"SHT_CUDA_INFO"
	.sectionflags	@""
	.align	4


	//----- nvinfo : EIATTR_CUDA_API_VERSION
	.align		4
        /*0000*/ 	.byte	0x04, 0x37
        /*0002*/ 	.short	(.L_2554 - .L_2553)
.L_2553:
        /*0004*/ 	.word	0x00000082


	//----- nvinfo : EIATTR_KPARAM_INFO
	.align		4
.L_2554:
        /*0008*/ 	.byte	0x04, 0x17
        /*000a*/ 	.short	(.L_2556 - .L_2555)
.L_2555:
        /*000c*/ 	.word	0x00000000
        /*0010*/ 	.short	0x0000
        /*0012*/ 	.short	0x0000
        /*0014*/ 	.byte	0x00, 0xf0, 0xa1, 0x03


	//----- nvinfo : EIATTR_SPARSE_MMA_MASK
	.align		4
.L_2556:
        /*0018*/ 	.byte	0x03, 0x50
        /*001a*/ 	.short	0x0000


	//----- nvinfo : EIATTR_MAXREG_COUNT
	.align		4
        /*001c*/ 	.byte	0x03, 0x1b
        /*001e*/ 	.short	0x00ff


	//----- nvinfo : EIATTR_NUM_BARRIERS
	.align		4
        /*0020*/ 	.byte	0x02, 0x4c
        /*0022*/ 	.byte	0x01
	.zero		1


	//----- nvinfo : EIATTR_MERCURY_ISA_VERSION
	.align		4
        /*0024*/ 	.byte	0x03, 0x5f
        /*0026*/ 	.short	0x0101


	//----- nvinfo : EIATTR_COOP_GROUP_MASK_REGIDS
	.align		4
        /*0028*/ 	.byte	0x04, 0x29
        /*002a*/ 	.short	(.L_2558 - .L_2557)


	//   ....[0]....
.L_2557:
        /*002c*/ 	.word	0xffffffff


	//   ....[1]....
        /*0030*/ 	.word	0xffffffff


	//   ....[2]....
        /*0034*/ 	.word	0xffffffff


	//   ....[3]....
        /*0038*/ 	.word	0xffffffff


	//   ....[4]....
        /*003c*/ 	.word	0xffffffff


	//   ....[5]....
        /*0040*/ 	.word	0xffffffff


	//   ....[6]....
        /*0044*/ 	.word	0xffffffff


	//   ....[7]....
        /*0048*/ 	.word	0xffffffff


	//   ....[8]....
        /*004c*/ 	.word	0xffffffff


	//   ....[9]....
        /*0050*/ 	.word	0xffffffff


	//   ....[10]....
        /*0054*/ 	.word	0xffffffff


	//   ....[11]....
        /*0058*/ 	.word	0xffffffff


	//   ....[12]....
        /*005c*/ 	.word	0xffffffff


	//   ....[13]....
        /*0060*/ 	.word	0xffffffff


	//   ....[14]....
        /*0064*/ 	.word	0xffffffff


	//   ....[15]....
        /*0068*/ 	.word	0xffffffff


	//   ....[16]....
        /*006c*/ 	.word	0xffffffff


	//   ....[17]....
        /*0070*/ 	.word	0xffffffff


	//   ....[18]....
        /*0074*/ 	.word	0xffffffff


	//   ....[19]....
        /*0078*/ 	.word	0xffffffff


	//   ....[20]....
        /*007c*/ 	.word	0xffffffff


	//----- nvinfo : EIATTR_COOP_GROUP_INSTR_OFFSETS
	.align		4
.L_2558:
        /*0080*/ 	.byte	0x04, 0x28
        /*0082*/ 	.short	(.L_2560 - .L_2559)


	//   ....[0]....
.L_2559:
        /*0084*/ 	.word	0x00002cb0


	//   ....[1]....
        /*0088*/ 	.word	0x00002cd0


	//   ....[2]....
        /*008c*/ 	.word	0x00002cf0


	//   ....[3]....
        /*0090*/ 	.word	0x00002d10


	//   ....[4]....
        /*0094*/ 	.word	0x00002d30


	//   ....[5]....
        /*0098*/ 	.word	0x000031a0


	//   ....[6]....
        /*009c*/ 	.word	0x000031c0


	//   ....[7]....
        /*00a0*/ 	.word	0x000031e0


	//   ....[8]....
        /*00a4*/ 	.word	0x00003200


	//   ....[9]....
        /*00a8*/ 	.word	0x00003220


	//   ....[10]....
        /*00ac*/ 	.word	0x000033a0


	//   ....[11]....
        /*00b0*/ 	.word	0x000033d0


	//   ....[12]....
        /*00b4*/ 	.word	0x000033f0


	//   ....[13]....
        /*00b8*/ 	.word	0x00003440


	//   ....[14]....
        /*00bc*/ 	.word	0x000034f0


	//   ....[15]....
        /*00c0*/ 	.word	0x00003520


	//   ....[16]....
        /*00c4*/ 	.word	0x00003580


	//   ....[17]....
        /*00c8*/ 	.word	0x000035c0


	//   ....[18]....
        /*00cc*/ 	.word	0x000035f0


	//   ....[19]....
        /*00d0*/ 	.word	0x000036f0


	//   ....[20]....
        /*00d4*/ 	.word	0x00003700


	//----- nvinfo : EIATTR_VRC_CTA_INIT_COUNT
	.align		4
.L_2560:
        /*00d8*/ 	.byte	0x02, 0x4a
	.zero		1
	.zero		1


	//----- nvinfo : EIATTR_EXIT_INSTR_OFFSETS
	.align		4
        /*00dc*/ 	.byte	0x04, 0x1c
        /*00de*/ 	.short	(.L_2562 - .L_2561)


	//   ....[0]....
.L_2561:
        /*00e0*/ 	.word	0x00000840


	//   ....[1]....
        /*00e4*/ 	.word	0x00004130


	//----- nvinfo : EIATTR_MAX_THREADS
	.align		4
.L_2562:
        /*00e8*/ 	.byte	0x04, 0x05
        /*00ea*/ 	.short	(.L_2564 - .L_2563)
.L_2563:
        /*00ec*/ 	.word	0x00000100
        /*00f0*/ 	.word	0x00000001
        /*00f4*/ 	.word	0x00000001


	//----- nvinfo : EIATTR_CRS_STACK_SIZE
	.align		4
.L_2564:
        /*00f8*/ 	.byte	0x04, 0x1e
        /*00fa*/ 	.short	(.L_2566 - .L_2565)
.L_2565:
        /*00fc*/ 	.word	0x00000000


	//----- nvinfo : EIATTR_CBANK_PARAM_SIZE
	.align		4
.L_2566:
        /*0100*/ 	.byte	0x03, 0x19
        /*0102*/ 	.short	0x00e8


	//----- nvinfo : EIATTR_PARAM_CBANK
	.align		4
        /*0104*/ 	.byte	0x04, 0x0a
        /*0106*/ 	.short	(.L_2568 - .L_2567)
	.align		4
.L_2567:
        /*0108*/ 	.word	index@(.nv.constant0._ZN10layer_norm13ln_fwd_kernelINS_13Kernel_traitsIf6__halfS2_S2_fjLj8192ELj1ELj1ELj8ELj16ENS_18Kernel_traits_baseILj8192EfS2_S2_S2_fjLj256EEEEELb0ELb1ELb1ELb0EEEvNS_9FwdParamsE)
        /*010c*/ 	.short	0x0380
        /*010e*/ 	.short	0x00e8


	//----- nvinfo : EIATTR_SW_WAR
	.align		4
.L_2568:
        /*0110*/ 	.byte	0x04, 0x36
        /*0112*/ 	.short	(.L_2570 - .L_2569)
.L_2569:
        /*0114*/ 	.word	0x00000008
.L_2570:


//--------------------- .nv.info._ZN10layer_norm13ln_fwd_kernelINS_13Kernel_traitsIf6__halfS2_S2_fjLj8192ELj1ELj1ELj8ELj16ENS_18Kernel_traits_baseILj8192EfS2_S2_S2_fjLj256EEEEELb0ELb1ELb1ELb1EEEvNS_9FwdParamsE --------------------------
	.section	.nv.info._ZN10layer_norm13ln_fwd_kernelINS_13Kernel_traitsIf6__halfS2_S2_fjLj8192ELj1ELj1ELj8ELj16ENS_18Kernel_traits_baseILj8192EfS2_S2_S2_fjLj256EEEEELb0ELb1ELb1ELb1EEEvNS_9FwdParamsE,"",@"SHT_CUDA_INFO"
	.sectionflags	@""
	.align	4


	//----- nvinfo : EIATTR_CUDA_API_VERSION
	.align		4
        /*0000*/ 	.byte	0x04, 0x37
        /*0002*/ 	.short	(.L_2572 - .L_2571)
.L_2571:
        /*0004*/ 	.word	0x00000082


	//----- nvinfo : EIATTR_KPARAM_INFO
	.align		4
.L_2572:
        /*0008*/ 	.byte	0x04, 0x17
        /*000a*/ 	.short	(.L_2574 - .L_2573)
.L_2573:
        /*000c*/ 	.word	0x00000000
        /*0010*/ 	.short	0x0000
        /*0012*/ 	.short	0x0000
        /*0014*/ 	.byte	0x00, 0xf0, 0xa1, 0x03


	//----- nvinfo : EIATTR_SPARSE_MMA_MASK
	.align		4
.L_2574:
        /*0018*/ 	.byte	0x03, 0x50
        /*001a*/ 	.short	0x0000


	//----- nvinfo : EIATTR_MAXREG_COUNT
	.align		4
        /*001c*/ 	.byte	0x03, 0x1b
        /*001e*/ 	.short	0x00ff


	//----- nvinfo : EIATTR_NUM_BARRIERS
	.align		4
        /*0020*/ 	.byte	0x02, 0x4c
        /*0022*/ 	.byte	0x01
	.zero		1


	//----- nvinfo : EIATTR_MERCURY_ISA_VERSION
	.align		4
        /*0024*/ 	.byte	0x03, 0x5f
        /*0026*/ 	.short	0x0101


	//----- nvinfo : EIATTR_COOP_GROUP_MASK_REGIDS
	.align		4
        /*0028*/ 	.byte	0x04, 0x29
        /*002a*/ 	.short	(.L_2576 - .L_2575)


	//   ....[0]....
.L_2575:
        /*002c*/ 	.word	0xffffffff


	//   ....[1]....
        /*0030*/ 	.word	0xffffffff


	//   ....[2]....
        /*0034*/ 	.word	0xffffffff


	//   ....[3]....
        /*0038*/ 	.word	0xffffffff


	//   ....[4]....
        /*003c*/ 	.word	0xffffffff


	//   ....[5]....
        /*0040*/ 	.word	0xffffffff


	//   ....[6]....
        /*0044*/ 	.word	0xffffffff


	//   ....[7]....
        /*0048*/ 	.word	0xffffffff


	//   ....[8]....
        /*004c*/ 	.word	0xffffffff


	//   ....[9]....
        /*0050*/ 	.word	0xffffffff


	//   ....[10]....
        /*0054*/ 	.word	0xffffffff


	//   ....[11]....
        /*0058*/ 	.word	0xffffffff


	//   ....[12]....
        /*005c*/ 	.word	0xffffffff


	//   ....[13]....
        /*0060*/ 	.word	0xffffffff


	//   ....[14]....
        /*0064*/ 	.word	0xffffffff


	//   ....[15]....
        /*0068*/ 	.word	0xffffffff


	//   ....[16]....
        /*006c*/ 	.word	0xffffffff


	//   ....[17]....
        /*0070*/ 	.word	0xffffffff


	//   ....[18]....
        /*0074*/ 	.word	0xffffffff


	//   ....[19]....
        /*0078*/ 	.word	0xffffffff


	//   ....[20]....
        /*007c*/ 	.word	0xffffffff


	//----- nvinfo : EIATTR_COOP_GROUP_INSTR_OFFSETS
	.align		4
.L_2576:
        /*0080*/ 	.byte	0x04, 0x28
        /*0082*/ 	.short	(.L_2578 - .L_2577)


	//   ....[0]....
.L_2577:
        /*0084*/ 	.word	0x00002690


	//   ....[1]....
        /*0088*/ 	.word	0x000026b0


	//   ....[2]....
        /*008c*/ 	.word	0x000026d0


	//   ....[3]....
        /*0090*/ 	.word	0x000026f0


	//   ....[4]....
        /*0094*/ 	.word	0x00002710


	//   ....[5]....
        /*0098*/ 	.word	0x00002b40


	//   ....[6]....
        /*009c*/ 	.word	0x00002b60


	//   ....[7]....
        /*00a0*/ 	.word	0x00002b80


	//   ....[8]....
        /*00a4*/ 	.word	0x00002bb0


	//   ....[9]....
        /*00a8*/ 	.word	0x00002be0


	//   ....[10]....
        /*00ac*/ 	.word	0x00002d90


	//   ....[11]....
        /*00b0*/ 	.word	0x00002dc0


	//   ....[12]....
        /*00b4*/ 	.word	0x00002dd0


	//   ....[13]....
        /*00b8*/ 	.word	0x00002e10


	//   ....[14]....
        /*00bc*/ 	.word	0x00002ee0


	//   ....[15]....
        /*00c0*/ 	.word	0x00002f10


	//   ....[16]....
        /*00c4*/ 	.word	0x00002f30


	//   ....[17]....
        /*00c8*/ 	.word	0x00002fd0


	//   ....[18]....
        /*00cc*/ 	.word	0x00003020


	//   ....[19]....
        /*00d0*/ 	.word	0x000030c0


	//   ....[20]....
        /*00d4*/ 	.word	0x000030f0


	//----- nvinfo : EIATTR_VRC_CTA_INIT_COUNT
	.align		4
.L_2578:
        /*00d8*/ 	.byte	0x02, 0x4a
	.zero		1
	.zero		1


	//----- nvinfo : EIATTR_EXIT_INSTR_OFFSETS
	.align		4
        /*00dc*/ 	.byte	0x04, 0x1c
        /*00de*/ 	.short	(.L_2580 - .L_2579)


	//   ....[0]....
.L_2579:
        /*00e0*/ 	.word	0x000004e0


	//   ....[1]....
        /*00e4*/ 	.word	0x00003a30


	//----- nvinfo : EIATTR_MAX_THREADS
	.align		4
.L_2580:
        /*00e8*/ 	.byte	0x04, 0x05
        /*00ea*/ 	.short	(.L_2582 - .L_2581)
.L_2581:
        /*00ec*/ 	.word	0x00000100
        /*00f0*/ 	.word	0x00000001
        /*00f4*/ 	.word	0x00000001


	//----- nvinfo : EIATTR_CRS_STACK_SIZE
	.align		4
.L_2582:
        /*00f8*/ 	.byte	0x04, 0x1e
        /*00fa*/ 	.short	(.L_2584 - .L_2583)
.L_2583:
        /*00fc*/ 	.word	0x00000000


	//----- nvinfo : EIATTR_CBANK_PARAM_SIZE
	.align		4
.L_2584:
        /*0100*/ 	.byte	0x03, 0x19
        /*0102*/ 	.short	0x00e8


	//----- nvinfo : EIATTR_PARAM_CBANK
	.align		4
        /*0104*/ 	.byte	0x04, 0x0a
        /*0106*/ 	.short	(.L_2586 - .L_2585)
	.align		4
.L_2585:
        /*0108*/ 	.word	index@(.nv.constant0._ZN10layer_norm13ln_fwd_kernelINS_13Kernel_traitsIf6__halfS2_S2_fjLj8192ELj1ELj1ELj8ELj16ENS_18Kernel_traits_baseILj8192EfS2_S2_S2_fjLj256EEEEELb0ELb1ELb1ELb1EEEvNS_9FwdParamsE)
        /*010c*/ 	.short	0x0380
        /*010e*/ 	.short	0x00e8


	//----- nvinfo : EIATTR_SW_WAR
	.align		4
.L_2586:
        /*0110*/ 	.byte	0x04, 0x36
        /*0112*/ 	.short	(.L_2588 - .L_2587)
.L_2587:
        /*0114*/ 	.word	0x00000008
.L_2588:


//--------------------- .nv.info._ZN10layer_norm13ln_fwd_kernelINS_13Kernel_traitsIf6__halfS2_S2_fjLj8192ELj1ELj1ELj8ELj16ENS_18Kernel_traits_baseILj8192EfS2_S2_S2_fjLj256EEEEELb1ELb0ELb0ELb0EEEvNS_9FwdParamsE --------------------------
	.section	.nv.info._ZN10layer_norm13ln_fwd_kernelINS_13Kernel_traitsIf6__halfS2_S2_fjLj8192ELj1ELj1ELj8ELj16ENS_18Kernel_traits_baseILj8192EfS2_S2_S2_fjLj256EEEEELb1ELb0ELb0ELb0EEEvNS_9FwdParamsE,"",@"SHT_CUDA_INFO"
	.sectionflags	@""
	.align	4


	//----- nvinfo : EIATTR_CUDA_API_VERSION
	.align		4
        /*0000*/ 	.byte	0x04, 0x37
        /*0002*/ 	.short	(.L_2590 - .L_2589)
.L_2589:
        /*0004*/ 	.word	0x00000082


	//----- nvinfo : EIATTR_KPARAM_INFO
	.align		4
.L_2590:
        /*0008*/ 	.byte	0x04, 0x17
        /*000a*/ 	.short	(.L_2592 - .L_2591)
.L_2591:
        /*000c*/ 	.word	0x00000000
        /*0010*/ 	.short	0x0000
        /*0012*/ 	.short	0x0000
        /*0014*/ 	.byte	0x00, 0xf0, 0xa1, 0x03


	//----- nvinfo : EIATTR_SPARSE_MMA_MASK
	.align		4
.L_2592:
        /*0018*/ 	.byte	0x03, 0x50
        /*001a*/ 	.short	0x0000


	//----- nvinfo : EIATTR_MAXREG_COUNT
	.align		4
        /*001c*/ 	.byte	0x03, 0x1b
        /*001e*/ 	.short	0x00ff


	//----- nvinfo : EIATTR_NUM_BARRIERS
	.align		4
        /*0020*/ 	.byte	0x02, 0x4c
        /*0022*/ 	.byte	0x01
	.zero		1


	//----- nvinfo : EIATTR_ANNOTATIONS
	.align		4
        /*0024*/ 	.byte	0x04, 0x55
        /*0026*/ 	.short	(.L_2594 - .L_2593)


	//   ....[0]....
.L_2593:
        /*0028*/ 	.word	0x00000001
        /*002c*/ 	.byte	0xf0, 0x0d, 0x00, 0x00, 0x01, 0x00, 0x00, 0x00, 0x10, 0x0e, 0x00, 0x00, 0x01, 0x00, 0x00, 0x00
        /*003c*/ 	.byte	0x50, 0x0f, 0x00, 0x00, 0x01, 0x00, 0x00, 0x00, 0x00, 0xa5, 0x01, 0x00, 0x01, 0x00, 0x00, 0x00
        /*004c*/ 	.byte	0x10, 0xa5, 0x01, 0x00, 0x01, 0x00, 0x00, 0x00, 0xf0, 0xad, 0x01, 0x00


	//----- nvinfo : EIATTR_MERCURY_ISA_VERSION
	.align		4
.L_2594:
        /*0058*/ 	.byte	0x03, 0x5f
        /*005a*/ 	.short	0x0101


	//----- nvinfo : EIATTR_COOP_GROUP_MASK_REGIDS
	.align		4
        /*005c*/ 	.byte	0x04, 0x29
        /*005e*/ 	.short	(.L_2596 - .L_2595)


	//   ....[0]....
.L_2595:
        /*0060*/ 	.word	0xffffffff


	//   ....[1]....
        /*0064*/ 	.word	0xffffffff


	//   ....[2]....
        /*0068*/ 	.word	0xffffffff


	//   ....[3]....
        /*006c*/ 	.word	0xffffffff


	//   ....[4]....
        /*0070*/ 	.word	0xffffffff


	//   ....[5]....
        /*0074*/ 	.word	0xffffffff


	//   ....[6]....
        /*0078*/ 	.word	0xffffffff


	//   ....[7]....
        /*007c*/ 	.word	0xffffffff


	//   ....[8]....
        /*0080*/ 	.word	0xffffffff


	//   ....[9]....
        /*0084*/ 	.word	0xffffffff


	//   ....[10]....
        /*0088*/ 	.word	0xffffffff


	//   ....[11]....
        /*008c*/ 	.word	0xffffffff


	//   ....[12]....
        /*0090*/ 	.word	0xffffffff


	//   ....[13]....
        /*0094*/ 	.word	0xffffffff


	//   ....[14]....
        /*0098*/ 	.word	0xffffffff


	//   ....[15]....
        /*009c*/ 	.word	0xffffffff


	//   ....[16]....
        /*00a0*/ 	.word	0xffffffff


	//   ....[17]....
        /*00a4*/ 	.word	0xffffffff


	//   ....[18]....
        /*00a8*/ 	.word	0xffffffff


	//   ....[19]....
        /*00ac*/ 	.word	0xffffffff


	//   ....[20]....
        /*00b0*/ 	.word	0xffffffff


	//----- nvinfo : EIATTR_COOP_GROUP_INSTR_OFFSETS
	.align		4
.L_2596:
        /*00b4*/ 	.byte	0x04, 0x28
        /*00b6*/ 	.short	(.L_2598 - .L_2597)


	//   ....[0]....
.L_2597:
        /*00b8*/ 	.word	0x0001a770


	//   ....[1]....
        /*00bc*/ 	.word	0x0001a790


	//   ....[2]....
        /*00c0*/ 	.word	0x0001a7b0


	//   ....[3]....
        /*00c4*/ 	.word	0x0001a7d0


	//   ....[4]....
        /*00c8*/ 	.word	0x0001a7f0


	//   ....[5]....
        /*00cc*/ 	.word	0x0001ac30


	//   ....[6]....
        /*00d0*/ 	.word	0x0001ac50


	//   ....[7]....
        /*00d4*/ 	.word	0x0001ac70


	//   ....[8]....
        /*00d8*/ 	.word	0x0001aca0


	//   ....[9]....
        /*00dc*/ 	.word	0x0001acc0


	//   ....[10]....
        /*00e0*/ 	.word	0x0001ae80


	//   ....[11]....
        /*00e4*/ 	.word	0x0001aec0


	//   ....[12]....
        /*00e8*/ 	.word	0x0001aee0


	//   ....[13]....
        /*00ec*/ 	.word	0x0001af30


	//   ....[14]....
        /*00f0*/ 	.word	0x0001aff0


	//   ....[15]....
        /*00f4*/ 	.word	0x0001b010


	//   ....[16]....
        /*00f8*/ 	.word	0x0001b070


	//   ....[17]....
        /*00fc*/ 	.word	0x0001b0a0


	//   ....[18]....
        /*0100*/ 	.word	0x0001b0e0


	//   ....[19]....
        /*0104*/ 	.word	0x0001b1e0


	//   ....[20]....
        /*0108*/ 	.word	0x0001b1f0


	//----- nvinfo : EIATTR_VRC_CTA_INIT_COUNT
	.align		4
.L_2598:
        /*010c*/ 	.byte	0x02, 0x4a
	.zero		1
	.zero		1


	//----- nvinfo : EIATTR_EXIT_INSTR_OFFSETS
	.align		4
        /*0110*/ 	.byte	0x04, 0x1c
        /*0112*/ 	.short	(.L_2600 - .L_2599)


	//   ....[0]....
.L_2599:
        /*0114*/ 	.word	0x00000860


	//   ....[1]....
        /*0118*/ 	.word	0x0001bbd0


	//----- nvinfo : EIATTR_INDIRECT_BRANCH_TARGETS
	.align		4
.L_2600:
        /*011c*/ 	.byte	0x04, 0x34
        /*011e*/ 	.short	(.L_2602 - .L_2601)


	//   ....[0]....
.L_2601:
        /*0120*/ 	.word	.L_x_27380@srel
        /*0124*/ 	.short	0x0
        /*0126*/ 	.short	0x0
        /*0128*/ 	.word	0x3
        /*012c*/ 	.word	.L_x_27381@srel
        /*0130*/ 	.word	.L_x_27382@srel
        /*0134*/ 	.word	.L_x_27383@srel


	//----- nvinfo : EIATTR_MAX_THREADS
	.align		4
.L_2602:
        /*0138*/ 	.byte	0x04, 0x05
        /*013a*/ 	.short	(.L_2604 - .L_2603)
.L_2603:
        /*013c*/ 	.word	0x00000100
        /*0140*/ 	.word	0x00000001
        /*0144*/ 	.word	0x00000001


	//----- nvinfo : EIATTR_CRS_STACK_SIZE
	.align		4
.L_2604:
        /*0148*/ 	.byte	0x04, 0x1e
        /*014a*/ 	.short	(.L_2606 - .L_2605)
.L_2605:
        /*014c*/ 	.word	0x00000000


	//----- nvinfo : EIATTR_CBANK_PARAM_SIZE
	.align		4
.L_2606:
        /*0150*/ 	.byte	0x03, 0x19
        /*0152*/ 	.short	0x00e8


	//----- nvinfo : EIATTR_PARAM_CBANK
	.align		4
        /*0154*/ 	.byte	0x04, 0x0a
        /*0156*/ 	.short	(.L_2608 - .L_2607)
	.align		4
.L_2607:
        /*0158*/ 	.word	index@(.nv.constant0._ZN10layer_norm13ln_fwd_kernelINS_13Kernel_traitsIf6__halfS2_S2_fjLj8192ELj1ELj1ELj8ELj16ENS_18Kernel_traits_baseILj8192EfS2_S2_S2_fjLj256EEEEELb1ELb0ELb0ELb0EEEvNS_9FwdParamsE)
        /*015c*/ 	.short	0x0380
        /*015e*/ 	.short	0x00e8


	//----- nvinfo : EIATTR_SW_WAR
	.align		4
.L_2608:
        /*0160*/ 	.byte	0x04, 0x36
        /*0162*/ 	.short	(.L_2610 - .L_2609)
.L_2609:
        /*0164*/ 	.word	0x00000008
.L_2610:


//--------------------- .nv.info._ZN10layer_norm13ln_fwd_kernelINS_13Kernel_traitsIf6__halfS2_S2_fjLj8192ELj1ELj1ELj8ELj16ENS_18Kernel_traits_baseILj8192EfS2_S2_S2_fjLj256EEEEELb1ELb0ELb0ELb1EEEvNS_9FwdParamsE --------------------------
	.section	.nv.info._ZN10layer_norm13ln_fwd_kernelINS_13Kernel_traitsIf6__halfS2_S2_fjLj8192ELj1ELj1ELj8ELj16ENS_18Kernel_traits_baseILj8192EfS2_S2_S2_fjLj256EEEEELb1ELb0ELb0ELb1EEEvNS_9FwdParamsE,"",@"SHT_CUDA_INFO"
	.sectionflags	@""
	.align	4


	//----- nvinfo : EIATTR_CUDA_API_VERSION
	.align		4
        /*0000*/ 	.byte	0x04, 0x37
        /*0002*/ 	.short	(.L_2612 - .L_2611)
.L_2611:
        /*0004*/ 	.word	0x00000082


	//----- nvinfo : EIATTR_KPARAM_INFO
	.align		4
.L_2612:
        /*0008*/ 	.byte	0x04, 0x17
        /*000a*/ 	.short	(.L_2614 - .L_2613)
.L_2613:
        /*000c*/ 	.word	0x00000000
        /*0010*/ 	.short	0x0000
        /*0012*/ 	.short	0x0000
        /*0014*/ 	.byte	0x00, 0xf0, 0xa1, 0x03


	//----- nvinfo : EIATTR_SPARSE_MMA_MASK
	.align		4
.L_2614:
        /*0018*/ 	.byte	0x03, 0x50
        /*001a*/ 	.short	0x0000


	//----- nvinfo : EIATTR_MAXREG_COUNT
	.align		4
        /*001c*/ 	.byte	0x03, 0x1b
        /*001e*/ 	.short	0x00ff


	//----- nvinfo : EIATTR_NUM_BARRIERS
	.align		4
        /*0020*/ 	.byte	0x02, 0x4c
        /*0022*/ 	.byte	0x01
	.zero		1


	//----- nvinfo : EIATTR_ANNOTATIONS
	.align		4
        /*0024*/ 	.byte	0x04, 0x55
        /*0026*/ 	.short	(.L_2616 - .L_2615)


	//   ....[0]....
.L_2615:
        /*0028*/ 	.word	0x00000001
        /*002c*/ 	.byte	0x00, 0x04, 0x00, 0x00, 0x01, 0x00, 0x00, 0x00, 0x10, 0x04, 0x00, 0x00, 0x01, 0x00, 0x00, 0x00
        /*003c*/ 	.byte	0xd0, 0x05, 0x00, 0x00, 0x01, 0x00, 0x00, 0x00, 0xe0, 0x05, 0x00, 0x00, 0x01, 0x00, 0x00, 0x00
        /*004c*/ 	.byte	0xe0, 0x4f, 0x01, 0x00, 0x01, 0x00, 0x00, 0x00, 0xf0, 0x4f, 0x01, 0x00, 0x01, 0x00, 0x00, 0x00
        /*005c*/ 	.byte	0x20, 0x50, 0x01, 0x00, 0x01, 0x00, 0x00, 0x00, 0xe0, 0x53, 0x01, 0x00


	//----- nvinfo : EIATTR_MERCURY_ISA_VERSION
	.align		4
.L_2616:
        /*0068*/ 	.byte	0x03, 0x5f
        /*006a*/ 	.short	0x0101


	//----- nvinfo : EIATTR_COOP_GROUP_MASK_REGIDS
	.align		4
        /*006c*/ 	.byte	0x04, 0x29
        /*006e*/ 	.short	(.L_2618 - .L_2617)


	//   ....[0]....
.L_2617:
        /*0070*/ 	.word	0xffffffff


	//   ....[1]....
        /*0074*/ 	.word	0xffffffff


	//   ....[2]....
        /*0078*/ 	.word	0xffffffff


	//   ....[3]....
        /*007c*/ 	.word	0xffffffff


	//   ....[4]....
        /*0080*/ 	.word	0xffffffff


	//   ....[5]....
        /*0084*/ 	.word	0xffffffff


	//   ....[6]....
        /*0088*/ 	.word	0xffffffff


	//   ....[7]....
        /*008c*/ 	.word	0xffffffff


	//   ....[8]....
        /*0090*/ 	.word	0xffffffff


	//   ....[9]....
        /*0094*/ 	.word	0xffffffff


	//   ....[10]....
        /*0098*/ 	.word	0xffffffff


	//   ....[11]....
        /*009c*/ 	.word	0xffffffff


	//   ....[12]....
        /*00a0*/ 	.word	0xffffffff


	//   ....[13]....
        /*00a4*/ 	.word	0xffffffff


	//   ....[14]....
        /*00a8*/ 	.word	0xffffffff


	//   ....[15]....
        /*00ac*/ 	.word	0xffffffff


	//   ....[16]....
        /*00b0*/ 	.word	0xffffffff


	//   ....[17]....
        /*00b4*/ 	.word	0xffffffff


	//   ....[18]....
        /*00b8*/ 	.word	0xffffffff


	//   ....[19]....
        /*00bc*/ 	.word	0xffffffff


	//   ....[20]....
        /*00c0*/ 	.word	0xffffffff


	//----- nvinfo : EIATTR_COOP_GROUP_INSTR_OFFSETS
	.align		4
.L_2618:
        /*00c4*/ 	.byte	0x04, 0x28
        /*00c6*/ 	.short	(.L_2620 - .L_2619)


	//   ....[0]....
.L_2619:
        /*00c8*/ 	.word	0x000147d0


	//   ....[1]....
        /*00cc*/ 	.word	0x000147f0


	//   ....[2]....
        /*00d0*/ 	.word	0x00014810


	//   ....[3]....
        /*00d4*/ 	.word	0x00014840


	//   ....[4]....
        /*00d8*/ 	.word	0x00014860


	//   ....[5]....
        /*00dc*/ 	.word	0x00014cb0


	//   ....[6]....
        /*00e0*/ 	.word	0x00014d20


	//   ....[7]....
        /*00e4*/ 	.word	0x00014d50


	//   ....[8]....
        /*00e8*/ 	.word	0x00014d70


	//   ....[9]....
        /*00ec*/ 	.word	0x00014dc0


	//   ....[10]....
        /*00f0*/ 	.word	0x00014f90


	//   ....[11]....
        /*00f4*/ 	.word	0x00014fa0


	//   ....[12]....
        /*00f8*/ 	.word	0x00014fb0


	//   ....[13]....
        /*00fc*/ 	.word	0x00015060


	//   ....[14]....
        /*0100*/ 	.word	0x00015120


	//   ....[15]....
        /*0104*/ 	.word	0x00015150


	//   ....[16]....
        /*0108*/ 	.word	0x00015170


	//   ....[17]....
        /*010c*/ 	.word	0x00015200


	//   ....[18]....
        /*0110*/ 	.word	0x00015250


	//   ....[19]....
        /*0114*/ 	.word	0x00015300


	//   ....[20]....
        /*0118*/ 	.word	0x00015330


	//----- nvinfo : EIATTR_VRC_CTA_INIT_COUNT
	.align		4
.L_2620:
        /*011c*/ 	.byte	0x02, 0x4a
	.zero		1
	.zero		1


	//----- nvinfo : EIATTR_EXIT_INSTR_OFFSETS
	.align		4
        /*0120*/ 	.byte	0x04, 0x1c
        /*0122*/ 	.short	(.L_2622 - .L_2621)


	//   ....[0]....
.L_2621:
        /*0124*/ 	.word	0x00000620


	//   ....[1]....
        /*0128*/ 	.word	0x00015be0


	//----- nvinfo : EIATTR_INDIRECT_BRANCH_TARGETS
	.align		4
.L_2622:
        /*012c*/ 	.byte	0x04, 0x34
        /*012e*/ 	.short	(.L_2624 - .L_2623)


	//   ....[0]....
.L_2623:
        /*0130*/ 	.word	.L_x_27384@srel
        /*0134*/ 	.short	0x0
        /*0136*/ 	.short	0x0
        /*0138*/ 	.word	0x3
        /*013c*/ 	.word	.L_x_27385@srel
        /*0140*/ 	.word	.L_x_27386@srel
        /*0144*/ 	.word	.L_x_27387@srel


	//----- nvinfo : EIATTR_MAX_THREADS
	.align		4
.L_2624:
        /*0148*/ 	.byte	0x04, 0x05
        /*014a*/ 	.short	(.L_2626 - .L_2625)
.L_2625:
        /*014c*/ 	.word	0x00000100
        /*0150*/ 	.word	0x00000001
        /*0154*/ 	.word	0x00000001


	//----- nvinfo : EIATTR_CRS_STACK_SIZE
	.align		4
.L_2626:
        /*0158*/ 	.byte	0x04, 0x1e
        /*015a*/ 	.short	(.L_2628 - .L_2627)
.L_2627:
        /*015c*/ 	.word	0x00000000


	//----- nvinfo : EIATTR_CBANK_PARAM_SIZE
	.align		4
.L_2628:
        /*0160*/ 	.byte	0x03, 0x19
        /*0162*/ 	.short	0x00e8


	//----- nvinfo : EIATTR_PARAM_CBANK
	.align		4
        /*0164*/ 	.byte	0x04, 0x0a
        /*0166*/ 	.short	(.L_2630 - .L_2629)
	.align		4
.L_2629:
        /*0168*/ 	.word	index@(.nv.constant0._ZN10layer_norm13ln_fwd_kernelINS_13Kernel_traitsIf6__halfS2_S2_fjLj8192ELj1ELj1ELj8ELj16ENS_18Kernel_traits_baseILj8192EfS2_S2_S2_fjLj256EEEEELb1ELb0ELb0ELb1EEEvNS_9FwdParamsE)
        /*016c*/ 	.short	0x0380
        /*016e*/ 	.short	0x00e8


	//----- nvinfo : EIATTR_SW_WAR
	.align		4
.L_2630:
        /*0170*/ 	.byte	0x04, 0x36
        /*0172*/ 	.short	(.L_2632 - .L_2631)
.L_2631:
        /*0174*/ 	.word	0x00000008
.L_2632:


//--------------------- .nv.info._ZN10layer_norm13ln_fwd_kernelINS_13Kernel_traitsIf6__halfS2_S2_fjLj8192ELj1ELj1ELj8ELj16ENS_18Kernel_traits_baseILj8192EfS2_S2_S2_fjLj256EEEEELb1ELb0ELb1ELb0EEEvNS_9FwdParamsE --------------------------
	.section	.nv.info._ZN10layer_norm13ln_fwd_kernelINS_13Kernel_traitsIf6__halfS2_S2_fjLj8192ELj1ELj1ELj8ELj16ENS_18Kernel_traits_baseILj8192EfS2_S2_S2_fjLj256EEEEELb1ELb0ELb1ELb0EEEvNS_9FwdParamsE,"",@"SHT_CUDA_INFO"
	.sectionflags	@""
	.align	4


	//----- nvinfo : EIATTR_CUDA_API_VERSION
	.align		4
        /*0000*/ 	.byte	0x04, 0x37
        /*0002*/ 	.short	(.L_2634 - .L_2633)
.L_2633:
        /*0004*/ 	.word	0x00000082


	//----- nvinfo : EIATTR_KPARAM_INFO
	.align		4
.L_2634:
        /*0008*/ 	.byte	0x04, 0x17
        /*000a*/ 	.short	(.L_2636 - .L_2635)
.L_2635:
        /*000c*/ 	.word	0x00000000
        /*0010*/ 	.short	0x0000
        /*0012*/ 	.short	0x0000
        /*0014*/ 	.byte	0x00, 0xf0, 0xa1, 0x03


	//----- nvinfo : EIATTR_SPARSE_MMA_MASK
	.align		4
.L_2636:
        /*0018*/ 	.byte	0x03, 0x50
        /*001a*/ 	.short	0x0000


	//----- nvinfo : EIATTR_MAXREG_COUNT
	.align		4
        /*001c*/ 	.byte	0x03, 0x1b
        /*001e*/ 	.short	0x00ff


	//----- nvinfo : EIATTR_NUM_BARRIERS
	.align		4
        /*0020*/ 	.byte	0x02, 0x4c
        /*0022*/ 	.byte	0x01
	.zero		1


	//----- nvinfo : EIATTR_MERCURY_ISA_VERSION
	.align		4
        /*0024*/ 	.byte	0x03, 0x5f
        /*0026*/ 	.short	0x0101


	//----- nvinfo : EIATTR_COOP_GROUP_MASK_REGIDS
	.align		4
        /*0028*/ 	.byte	0x04, 0x29
        /*002a*/ 	.short	(.L_2638 - .L_2637)


	//   ....[0]....
.L_2637:
        /*002c*/ 	.word	0xffffffff


	//   ....[1]....
        /*0030*/ 	.word	0xffffffff


	//   ....[2]....
        /*0034*/ 	.word	0xffffffff


	//   ....[3]....
        /*0038*/ 	.word	0xffffffff


	//   ....[4]....
        /*003c*/ 	.word	0xffffffff


	//   ....[5]....
        /*0040*/ 	.word	0xffffffff


	//   ....[6]....
        /*0044*/ 	.word	0xffffffff


	//   ....[7]....
        /*0048*/ 	.word	0xffffffff


	//   ....[8]....
        /*004c*/ 	.word	0xffffffff


	//   ....[9]....
        /*0050*/ 	.word	0xffffffff


	//   ....[10]....
        /*0054*/ 	.word	0xffffffff


	//   ....[11]....
        /*0058*/ 	.word	0xffffffff


	//   ....[12]....
        /*005c*/ 	.word	0xffffffff


	//   ....[13]....
        /*0060*/ 	.word	0xffffffff


	//   ....[14]....
        /*0064*/ 	.word	0xffffffff


	//   ....[15]....
        /*0068*/ 	.word	0xffffffff


	//   ....[16]....
        /*006c*/ 	.word	0xffffffff


	//   ....[17]....
        /*0070*/ 	.word	0xffffffff


	//   ....[18]....
        /*0074*/ 	.word	0xffffffff


	//   ....[19]....
        /*0078*/ 	.word	0xffffffff


	//   ....[20]....
        /*007c*/ 	.word	0xffffffff


	//----- nvinfo : EIATTR_COOP_GROUP_INSTR_OFFSETS
	.align		4
.L_2638:
        /*0080*/ 	.byte	0x04, 0x28
        /*0082*/ 	.short	(.L_2640 - .L_2639)


	//   ....[0]....
.L_2639:
        /*0084*/ 	.word	0x0001c250


	//   ....[1]....
        /*0088*/ 	.word	0x0001c270


	//   ....[2]....
        /*008c*/ 	.word	0x0001c290


	//   ....[3]....
        /*0090*/ 	.word	0x0001c2b0


	//   ....[4]....
        /*0094*/ 	.word	0x0001c2d0


	//   ....[5]....
        /*0098*/ 	.word	0x0001c740


	//   ....[6]....
        /*009c*/ 	.word	0x0001c760


	//   ....[7]....
        /*00a0*/ 	.word	0x0001c780


	//   ....[8]....
        /*00a4*/ 	.word	0x0001c7a0


	//   ....[9]....
        /*00a8*/ 	.word	0x0001c7c0


	//   ....[10]....
        /*00ac*/ 	.word	0x0001c940


	//   ....[11]....
        /*00b0*/ 	.word	0x0001c970


	//   ....[12]....
        /*00b4*/ 	.word	0x0001c980


	//   ....[13]....
        /*00b8*/ 	.word	0x0001c9d0


	//   ....[14]....
        /*00bc*/ 	.word	0x0001ca90


	//   ....[15]....
        /*00c0*/ 	.word	0x0001cac0


	//   ....[16]....
        /*00c4*/ 	.word	0x0001cae0


	//   ....[17]....
        /*00c8*/ 	.word	0x0001cb80


	//   ....[18]....
        /*00cc*/ 	.word	0x0001cbd0


	//   ....[19]....
        /*00d0*/ 	.word	0x0001cc70


	//   ....[20]....
        /*00d4*/ 	.word	0x0001cca0


	//----- nvinfo : EIATTR_VRC_CTA_INIT_COUNT
	.align		4
.L_2640:
        /*00d8*/ 	.byte	0x02, 0x4a
	.zero		1
	.zero		1


	//----- nvinfo : EIATTR_EXIT_INSTR_OFFSETS
	.align		4
        /*00dc*/ 	.byte	0x04, 0x1c
        /*00de*/ 	.short	(.L_2642 - .L_2641)


	//   ....[0]....
.L_2641:
        /*00e0*/ 	.word	0x00000860


	//   ....[1]....
        /*00e4*/ 	.word	0x0001d6e0


	//----- nvinfo : EIATTR_MAX_THREADS
	.align		4
.L_2642:
        /*00e8*/ 	.byte	0x04, 0x05
        /*00ea*/ 	.short	(.L_2644 - .L_2643)
.L_2643:
        /*00ec*/ 	.word	0x00000100
        /*00f0*/ 	.word	0x00000001
        /*00f4*/ 	.word	0x00000001


	//----- nvinfo : EIATTR_CRS_STACK_SIZE
	.align		4
.L_2644:
        /*00f8*/ 	.byte	0x04, 0x1e
        /*00fa*/ 	.short	(.L_2646 - .L_2645)
.L_2645:
        /*00fc*/ 	.word	0x00000000


	//----- nvinfo : EIATTR_CBANK_PARAM_SIZE
	.align		4
.L_2646:
        /*0100*/ 	.byte	0x03, 0x19
        /*0102*/ 	.short	0x00e8


	//----- nvinfo : EIATTR_PARAM_CBANK
	.align		4
        /*0104*/ 	.byte	0x04, 0x0a
        /*0106*/ 	.short	(.L_2648 - .L_2647)
	.align		4
.L_2647:
        /*0108*/ 	.word	index@(.nv.constant0._ZN10layer_norm13ln_fwd_kernelINS_13Kernel_traitsIf6__halfS2_S2_fjLj8192ELj1ELj1ELj8ELj16ENS_18Kernel_traits_baseILj8192EfS2_S2_S2_fjLj256EEEEELb1ELb0ELb1ELb0EEEvNS_9FwdParamsE)
        /*010c*/ 	.short	0x0380
        /*010e*/ 	.short	0x00e8


	//----- nvinfo : EIATTR_SW_WAR
	.align		4
.L_2648:
        /*0110*/ 	.byte	0x04, 0x36
        /*0112*/ 	.short	(.L_2650 - .L_2649)
.L_2649:
        /*0114*/ 	.word	0x00000008
.L_2650:


//--------------------- .nv.info._ZN10layer_norm13ln_fwd_kernelINS_13Kernel_traitsIf6__halfS2_S2_fjLj8192ELj1ELj1ELj8ELj16ENS_18Kernel_traits_baseILj8192EfS2_S2_S2_fjLj256EEEEELb1ELb0ELb1ELb1EEEvNS_9FwdParamsE --------------------------
	.section	.nv.info._ZN10layer_norm13ln_fwd_kernelINS_13Kernel_traitsIf6__halfS2_S2_fjLj8192ELj1ELj1ELj8ELj16ENS_18Kernel_traits_baseILj8192EfS2_S2_S2_fjLj256EEEEELb1ELb0ELb1ELb1EEEvNS_9FwdParamsE,"",@"SHT_CUDA_INFO"
	.sectionflags	@""
	.align	4


	//----- nvinfo : EIATTR_CUDA_API_VERSION
	.align		4
        /*0000*/ 	.byte	0x04, 0x37
        /*0002*/ 	.short	(.L_2652 - .L_2651)
.L_2651:
        /*0004*/ 	.word	0x00000082


	//----- nvinfo : EIATTR_KPARAM_INFO
	.align		4
.L_2652:
        /*0008*/ 	.byte	0x04, 0x17
        /*000a*/ 	.short	(.L_2654 - .L_2653)
.L_2653:
        /*000c*/ 	.word	0x00000000
        /*0010*/ 	.short	0x0000
        /*0012*/ 	.short	0x0000
        /*0014*/ 	.byte	0x00, 0xf0, 0xa1, 0x03


	//----- nvinfo : EIATTR_SPARSE_MMA_MASK
	.align		4
.L_2654:
        /*0018*/ 	.byte	0x03, 0x50
        /*001a*/ 	.short	0x0000


	//----- nvinfo : EIATTR_MAXREG_COUNT
	.align		4
        /*001c*/ 	.byte	0x03, 0x1b
        /*001e*/ 	.short	0x00ff


	//----- nvinfo : EIATTR_NUM_BARRIERS
	.align		4
        /*0020*/ 	.byte	0x02, 0x4c
        /*0022*/ 	.byte	0x01
	.zero		1


	//----- nvinfo : EIATTR_MERCURY_ISA_VERSION
	.align		4
        /*0024*/ 	.byte	0x03, 0x5f
        /*0026*/ 	.short	0x0101


	//----- nvinfo : EIATTR_COOP_GROUP_MASK_REGIDS
	.align		4
        /*0028*/ 	.byte	0x04, 0x29
        /*002a*/ 	.short	(.L_2656 - .L_2655)


	//   ....[0]....
.L_2655:
        /*002c*/ 	.word	0xffffffff


	//   ....[1]....
        /*0030*/ 	.word	0xffffffff


	//   ....[2]....
        /*0034*/ 	.word	0xffffffff


	//   ....[3]....
        /*0038*/ 	.word	0xffffffff


	//   ....[4]....
        /*003c*/ 	.word	0xffffffff


	//   ....[5]....
        /*0040*/ 	.word	0xffffffff


	//   ....[6]....
        /*0044*/ 	.word	0xffffffff


	//   ....[7]....
        /*0048*/ 	.word	0xffffffff


	//   ....[8]....
        /*004c*/ 	.word	0xffffffff


	//   ....[9]....
        /*0050*/ 	.word	0xffffffff


	//   ....[10]....
        /*0054*/ 	.word	0xffffffff


	//   ....[11]....
        /*0058*/ 	.word	0xffffffff


	//   ....[12]....
        /*005c*/ 	.word	0xffffffff


	//   ....[13]....
        /*0060*/ 	.word	0xffffffff


	//   ....[14]....
        /*0064*/ 	.word	0xffffffff


	//   ....[15]....
        /*0068*/ 	.word	0xffffffff


	//   ....[16]....
        /*006c*/ 	.word	0xffffffff


	//   ....[17]....
        /*0070*/ 	.word	0xffffffff


	//   ....[18]....
        /*0074*/ 	.word	0xffffffff


	//   ....[19]....
        /*0078*/ 	.word	0xffffffff


	//   ....[20]....
        /*007c*/ 	.word	0xffffffff


	//----- nvinfo : EIATTR_COOP_GROUP_INSTR_OFFSETS
	.align		4
.L_2656:
        /*0080*/ 	.byte	0x04, 0x28
        /*0082*/ 	.short	(.L_2658 - .L_2657)


	//   ....[0]....
.L_2657:
        /*0084*/ 	.word	0x00017520


	//   ....[1]....
        /*0088*/ 	.word	0x00017560


	//   ....[2]....
        /*008c*/ 	.word	0x000175c0


	//   ....[3]....
        /*0090*/ 	.word	0x000175e0


	//   ....[4]....
        /*0094*/ 	.word	0x00017600


	//   ....[5]....
        /*0098*/ 	.word	0x00017a30


	//   ....[6]....
        /*009c*/ 	.word	0x00017a50


	//   ....[7]....
        /*00a0*/ 	.word	0x00017a70


	//   ....[8]....
        /*00a4*/ 	.word	0x00017a90


	//   ....[9]....
        /*00a8*/ 	.word	0x00017ab0


	//   ....[10]....
        /*00ac*/ 	.word	0x00017c30


	//   ....[11]....
        /*00b0*/ 	.word	0x00017c60


	//   ....[12]....
        /*00b4*/ 	.word	0x00017c70


	//   ....[13]....
        /*00b8*/ 	.word	0x00017cc0


	//   ....[14]....
        /*00bc*/ 	.word	0x00017d80


	//   ....[15]....
        /*00c0*/ 	.word	0x00017db0


	//   ....[16]....
        /*00c4*/ 	.word	0x00017dd0


	//   ....[17]....
        /*00c8*/ 	.word	0x00017e70


	//   ....[18]....
        /*00cc*/ 	.word	0x00017ec0


	//   ....[19]....
        /*00d0*/ 	.word	0x00017f60


	//   ....[20]....
        /*00d4*/ 	.word	0x00017f90


	//----- nvinfo : EIATTR_VRC_CTA_INIT_COUNT
	.align		4
.L_2658:
        /*00d8*/ 	.byte	0x02, 0x4a
	.zero		1
	.zero		1


	//----- nvinfo : EIATTR_EXIT_INSTR_OFFSETS
	.align		4
        /*00dc*/ 	.byte	0x04, 0x1c
        /*00de*/ 	.short	(.L_2660 - .L_2659)


	//   ....[0]....
.L_2659:
        /*00e0*/ 	.word	0x000005e0


	//   ....[1]....
        /*00e4*/ 	.word	0x000188d0


	//----- nvinfo : EIATTR_MAX_THREADS
	.align		4
.L_2660:
        /*00e8*/ 	.byte	0x04, 0x05
        /*00ea*/ 	.short	(.L_2662 - .L_2661)
.L_2661:
        /*00ec*/ 	.word	0x00000100
        /*00f0*/ 	.word	0x00000001
        /*00f4*/ 	.word	0x00000001


	//----- nvinfo : EIATTR_CRS_STACK_SIZE
	.align		4
.L_2662:
        /*00f8*/ 	.byte	0x04, 0x1e
        /*00fa*/ 	.short	(.L_2664 - .L_2663)
.L_2663:
        /*00fc*/ 	.word	0x00000000


	//----- nvinfo : EIATTR_CBANK_PARAM_SIZE
	.align		4
.L_2664:
        /*0100*/ 	.byte	0x03, 0x19
        /*0102*/ 	.short	0x00e8


	//----- nvinfo : EIATTR_PARAM_CBANK
	.align		4
        /*0104*/ 	.byte	0x04, 0x0a
        /*0106*/ 	.short	(.L_2666 - .L_2665)
	.align		4
.L_2665:
        /*0108*/ 	.word	index@(.nv.constant0._ZN10layer_norm13ln_fwd_kernelINS_13Kernel_traitsIf6__halfS2_S2_fjLj8192ELj1ELj1ELj8ELj16ENS_18Kernel_traits_baseILj8192EfS2_S2_S2_fjLj256EEEEELb1ELb0ELb1ELb1EEEvNS_9FwdParamsE)
        /*010c*/ 	.short	0x0380
        /*010e*/ 	.short	0x00e8


	//----- nvinfo : EIATTR_SW_WAR
	.align		4
.L_2666:
        /*0110*/ 	.byte	0x04, 0x36
        /*0112*/ 	.short	(.L_2668 - .L_2667)
.L_2667:
        /*0114*/ 	.word	0x00000008
.L_2668:


//--------------------- .nv.info._ZN10layer_norm13ln_fwd_kernelINS_13Kernel_traitsIf6__halfS2_S2_fjLj8192ELj1ELj1ELj8ELj16ENS_18Kernel_traits_baseILj8192EfS2_S2_S2_fjLj256EEEEELb1ELb1ELb0ELb0EEEvNS_9FwdParamsE --------------------------
	.section	.nv.info._ZN10layer_norm13ln_fwd_kernelINS_13Kernel_traitsIf6__halfS2_S2_fjLj8192ELj1ELj1ELj8ELj16ENS_18Kernel_traits_baseILj8192EfS2_S2_S2_fjLj256EEEEELb1ELb1ELb0ELb0EEEvNS_9FwdParamsE,"",@"SHT_CUDA_INFO"
	.sectionflags	@""
	.align	4


	//----- nvinfo : EIATTR_CUDA_API_VERSION
	.align		4
        /*0000*/ 	.byte	0x04, 0x37
        /*0002*/ 	.short	(.L_2670 - .L_2669)
.L_2669:
        /*0004*/ 	.word	0x00000082


	//----- nvinfo : EIATTR_KPARAM_INFO
	.align		4
.L_2670:
        /*0008*/ 	.byte	0x04, 0x17
        /*000a*/ 	.short	(.L_2672 - .L_2671)
.L_2671:
        /*000c*/ 	.word	0x00000000
        /*0010*/ 	.short	0x0000
        /*0012*/ 	.short	0x0000
        /*0014*/ 	.byte	0x00, 0xf0, 0xa1, 0x03


	//----- nvinfo : EIATTR_SPARSE_MMA_MASK
	.align		4
.L_2672:
        /*0018*/ 	.byte	0x03, 0x50
        /*001a*/ 	.short	0x0000


	//----- nvinfo : EIATTR_MAXREG_COUNT
	.align		4
        /*001c*/ 	.byte	0x03, 0x1b
        /*001e*/ 	.short	0x00ff


	//----- nvinfo : EIATTR_NUM_BARRIERS
	.align		4
        /*0020*/ 	.byte	0x02, 0x4c
        /*0022*/ 	.byte	0x01
	.zero		1


	//----- nvinfo : EIATTR_MERCURY_ISA_VERSION
	.align		4
        /*0024*/ 	.byte	0x03, 0x5f
        /*0026*/ 	.short	0x0101


	//----- nvinfo : EIATTR_COOP_GROUP_MASK_REGIDS
	.align		4
        /*0028*/ 	.byte	0x04, 0x29
        /*002a*/ 	.short	(.L_2674 - .L_2673)


	//   ....[0]....
.L_2673:
        /*002c*/ 	.word	0xffffffff


	//   ....[1]....
        /*0030*/ 	.word	0xffffffff


	//   ....[2]....
        /*0034*/ 	.word	0xffffffff


	//   ....[3]....
        /*0038*/ 	.word	0xffffffff


	//   ....[4]....
        /*003c*/ 	.word	0xffffffff


	//   ....[5]....
        /*0040*/ 	.word	0xffffffff


	//   ....[6]....
        /*0044*/ 	.word	0xffffffff


	//   ....[7]....
        /*0048*/ 	.word	0xffffffff


	//   ....[8]....
        /*004c*/ 	.word	0xffffffff


	//   ....[9]....
        /*0050*/ 	.word	0xffffffff


	//   ....[10]....
        /*0054*/ 	.word	0xffffffff


	//   ....[11]....
        /*0058*/ 	.word	0xffffffff


	//   ....[12]....
        /*005c*/ 	.word	0xffffffff


	//   ....[13]....
        /*0060*/ 	.word	0xffffffff


	//   ....[14]....
        /*0064*/ 	.word	0xffffffff


	//   ....[15]....
        /*0068*/ 	.word	0xffffffff


	//   ....[16]....
        /*006c*/ 	.word	0xffffffff


	//   ....[17]....
        /*0070*/ 	.word	0xffffffff


	//   ....[18]....
        /*0074*/ 	.word	0xffffffff


	//   ....[19]....
        /*0078*/ 	.word	0xffffffff


	//   ....[20]....
        /*007c*/ 	.word	0xffffffff


	//----- nvinfo : EIATTR_COOP_GROUP_INSTR_OFFSETS
	.align		4
.L_2674:
        /*0080*/ 	.byte	0x04, 0x28
        /*0082*/ 	.short	(.L_2676 - .L_2675)


	//   ....[0]....
.L_2675:
        /*0084*/ 	.word	0x0001ab90


	//   ....[1]....
        /*0088*/ 	.word	0x0001abb0


	//   ....[2]....
        /*008c*/ 	.word	0x0001abd0


	//   ....[3]....
        /*0090*/ 	.word	0x0001abf0


	//   ....[4]....
        /*0094*/ 	.word	0x0001ac10


	//   ....[5]....
        /*0098*/ 	.word	0x0001b070


	//   ....[6]....
        /*009c*/ 	.word	0x0001b090


	//   ....[7]....
        /*00a0*/ 	.word	0x0001b0b0


	//   ....[8]....
        /*00a4*/ 	.word	0x0001b0d0


	//   ....[9]....
        /*00a8*/ 	.word	0x0001b0f0


	//   ....[10]....
        /*00ac*/ 	.word	0x0001b280


	//   ....[11]....
        /*00b0*/ 	.word	0x0001b2c0


	//   ....[12]....
        /*00b4*/ 	.word	0x0001b2e0


	//   ....[13]....
        /*00b8*/ 	.word	0x0001b330


	//   ....[14]....
        /*00bc*/ 	.word	0x0001b3e0


	//   ....[15]....
        /*00c0*/ 	.word	0x0001b410


	//   ....[16]....
        /*00c4*/ 	.word	0x0001b470


	//   ....[17]....
        /*00c8*/ 	.word	0x0001b4b0


	//   ....[18]....
        /*00cc*/ 	.word	0x0001b4e0


	//   ....[19]....
        /*00d0*/ 	.word	0x0001b5d0


	//   ....[20]....
        /*00d4*/ 	.word	0x0001b5e0


	//----- nvinfo : EIATTR_VRC_CTA_INIT_COUNT
	.align		4
.L_2676:
        /*00d8*/ 	.byte	0x02, 0x4a
	.zero		1
	.zero		1


	//----- nvinfo : EIATTR_EXIT_INSTR_OFFSETS
	.align		4
        /*00dc*/ 	.byte	0x04, 0x1c
        /*00de*/ 	.short	(.L_2678 - .L_2677)


	//   ....[0]....
.L_2677:
        /*00e0*/ 	.word	0x00000920


	//   ....[1]....
        /*00e4*/ 	.word	0x0001bfc0


	//----- nvinfo : EIATTR_INDIRECT_BRANCH_TARGETS
	.align		4
.L_2678:
        /*00e8*/ 	.byte	0x04, 0x34
        /*00ea*/ 	.short	(.L_2680 - .L_2679)


	//   ....[0]....
.L_2679:
        /*00ec*/ 	.word	.L_x_27388@srel
        /*00f0*/ 	.short	0x0
        /*00f2*/ 	.short	0x0
        /*00f4*/ 	.word	0x3
        /*00f8*/ 	.word	.L_x_27389@srel
        /*00fc*/ 	.word	.L_x_27390@srel
        /*0100*/ 	.word	.L_x_27391@srel


	//----- nvinfo : EIATTR_MAX_THREADS
	.align		4
.L_2680:
        /*0104*/ 	.byte	0x04, 0x05
        /*0106*/ 	.short	(.L_2682 - .L_2681)
.L_2681:
        /*0108*/ 	.word	0x00000100
        /*010c*/ 	.word	0x00000001
        /*0110*/ 	.word	0x00000001


	//----- nvinfo : EIATTR_CRS_STACK_SIZE
	.align		4
.L_2682:
        /*0114*/ 	.byte	0x04, 0x1e
        /*0116*/ 	.short	(.L_2684 - .L_2683)
.L_2683:
        /*0118*/ 	.word	0x00000000


	//----- nvinfo : EIATTR_CBANK_PARAM_SIZE
	.align		4
.L_2684:
        /*011c*/ 	.byte	0x03, 0x19
        /*011e*/ 	.short	0x00e8


	//----- nvinfo : EIATTR_PARAM_CBANK
	.align		4
        /*0120*/ 	.byte	0x04, 0x0a
        /*0122*/ 	.short	(.L_2686 - .L_2685)
	.align		4
.L_2685:
        /*0124*/ 	.word	index@(.nv.constant0._ZN10layer_norm13ln_fwd_kernelINS_13Kernel_traitsIf6__halfS2_S2_fjLj8192ELj1ELj1ELj8ELj16ENS_18Kernel_traits_baseILj8192EfS2_S2_S2_fjLj256EEEEELb1ELb1ELb0ELb0EEEvNS_9FwdParamsE)
        /*0128*/ 	.short	0x0380
        /*012a*/ 	.short	0x00e8


	//----- nvinfo : EIATTR_SW_WAR
	.align		4
.L_2686:
        /*012c*/ 	.byte	0x04, 0x36
        /*012e*/ 	.short	(.L_2688 - .L_2687)
.L_2687:
        /*0130*/ 	.word	0x00000008
.L_2688:


//--------------------- .nv.info._ZN10layer_norm13ln_fwd_kernelINS_13Kernel_traitsIf6__halfS2_S2_fjLj8192ELj1ELj1ELj8ELj16ENS_18Kernel_traits_baseILj8192EfS2_S2_S2_fjLj256EEEEELb1ELb1ELb0ELb1EEEvNS_9FwdParamsE --------------------------
	.section	.nv.info._ZN10layer_norm13ln_fwd_kernelINS_13Kernel_traitsIf6__halfS2_S2_fjLj8192ELj1ELj1ELj8ELj16ENS_18Kernel_traits_baseILj8192EfS2_S2_S2_fjLj256EEEEELb1ELb1ELb0ELb1EEEvNS_9FwdParamsE,"",@"SHT_CUDA_INFO"
	.sectionflags	@""
	.align	4


	//----- nvinfo : EIATTR_CUDA_API_VERSION
	.align		4
        /*0000*/ 	.byte	0x04, 0x37
        /*0002*/ 	.short	(.L_2690 - .L_2689)
.L_2689:
        /*0004*/ 	.word	0x00000082


	//----- nvinfo : EIATTR_KPARAM_INFO
	.align		4
.L_2690:
        /*0008*/ 	.byte	0x04, 0x17
        /*000a*/ 	.short	(.L_2692 - .L_2691)
.L_2691:
        /*000c*/ 	.word	0x00000000
        /*0010*/ 	.short	0x0000
        /*0012*/ 	.short	0x0000
        /*0014*/ 	.byte	0x00, 0xf0, 0xa1, 0x03


	//----- nvinfo : EIATTR_SPARSE_MMA_MASK
	.align		4
.L_2692:
        /*0018*/ 	.byte	0x03, 0x50
        /*001a*/ 	.short	0x0000


	//----- nvinfo : EIATTR_MAXREG_COUNT
	.align		4
        /*001c*/ 	.byte	0x03, 0x1b
        /*001e*/ 	.short	0x00ff


	//----- nvinfo : EIATTR_NUM_BARRIERS
	.align		4
        /*0020*/ 	.byte	0x02, 0x4c
        /*0022*/ 	.byte	0x01
	.zero		1


	//----- nvinfo : EIATTR_MERCURY_ISA_VERSION
	.align		4
        /*0024*/ 	.byte	0x03, 0x5f
        /*0026*/ 	.short	0x0101


	//----- nvinfo : EIATTR_COOP_GROUP_MASK_REGIDS
	.align		4
        /*0028*/ 	.byte	0x04, 0x29
        /*002a*/ 	.short	(.L_2694 - .L_2693)


	//   ....[0]....
.L_2693:
        /*002c*/ 	.word	0xffffffff


	//   ....[1]....
        /*0030*/ 	.word	0xffffffff


	//   ....[2]....
        /*0034*/ 	.word	0xffffffff


	//   ....[3]....
        /*0038*/ 	.word	0xffffffff


	//   ....[4]....
        /*003c*/ 	.word	0xffffffff


	//   ....[5]....
        /*0040*/ 	.word	0xffffffff


	//   ....[6]....
        /*0044*/ 	.word	0xffffffff


	//   ....[7]....
        /*0048*/ 	.word	0xffffffff


	//   ....[8]....
        /*004c*/ 	.word	0xffffffff


	//   ....[9]....
        /*0050*/ 	.word	0xffffffff


	//   ....[10]....
        /*0054*/ 	.word	0xffffffff


	//   ....[11]....
        /*0058*/ 	.word	0xffffffff


	//   ....[12]....
        /*005c*/ 	.word	0xffffffff


	//   ....[13]....
        /*0060*/ 	.word	0xffffffff


	//   ....[14]....
        /*0064*/ 	.word	0xffffffff


	//   ....[15]....
        /*0068*/ 	.word	0xffffffff


	//   ....[16]....
        /*006c*/ 	.word	0xffffffff


	//   ....[17]....
        /*0070*/ 	.word	0xffffffff


	//   ....[18]....
        /*0074*/ 	.word	0xffffffff


	//   ....[19]....
        /*0078*/ 	.word	0xffffffff


	//   ....[20]....
        /*007c*/ 	.word	0xffffffff


	//----- nvinfo : EIATTR_COOP_GROUP_INSTR_OFFSETS
	.align		4
.L_2694:
        /*0080*/ 	.byte	0x04, 0x28
        /*0082*/ 	.short	(.L_2696 - .L_2695)


	//   ....[0]....
.L_2695:
        /*0084*/ 	.word	0x000194c0


	//   ....[1]....
        /*0088*/ 	.word	0x000194e0


	//   ....[2]....
        /*008c*/ 	.word	0x00019500


	//   ....[3]....
        /*0090*/ 	.word	0x00019520


	//   ....[4]....
        /*0094*/ 	.word	0x00019540


	//   ....[5]....
        /*0098*/ 	.word	0x00019980


	//   ....[6]....
        /*009c*/ 	.word	0x000199b0


	//   ....[7]....
        /*00a0*/ 	.word	0x000199f0


	//   ....[8]....
        /*00a4*/ 	.word	0x00019a20


	//   ....[9]....
        /*00a8*/ 	.word	0x00019a40


	//   ....[10]....
        /*00ac*/ 	.word	0x00019bf0


	//   ....[11]....
        /*00b0*/ 	.word	0x00019c30


	//   ....[12]....
        /*00b4*/ 	.word	0x00019c40


	//   ....[13]....
        /*00b8*/ 	.word	0x00019c90


	//   ....[14]....
        /*00bc*/ 	.word	0x00019d50


	//   ....[15]....
        /*00c0*/ 	.word	0x00019d80


	//   ....[16]....
        /*00c4*/ 	.word	0x00019da0


	//   ....[17]....
        /*00c8*/ 	.word	0x00019e40


	//   ....[18]....
        /*00cc*/ 	.word	0x00019e90


	//   ....[19]....
        /*00d0*/ 	.word	0x00019f30


	//   ....[20]....
        /*00d4*/ 	.word	0x00019f50


	//----- nvinfo : EIATTR_VRC_CTA_INIT_COUNT
	.align		4
.L_2696:
        /*00d8*/ 	.byte	0x02, 0x4a
	.zero		1
	.zero		1


	//----- nvinfo : EIATTR_EXIT_INSTR_OFFSETS
	.align		4
        /*00dc*/ 	.byte	0x04, 0x1c
        /*00de*/ 	.short	(.L_2698 - .L_2697)


	//   ....[0]....
.L_2697:
        /*00e0*/ 	.word	0x000005d0


	//   ....[1]....
        /*00e4*/ 	.word	0x0001a7f0


	//----- nvinfo : EIATTR_INDIRECT_BRANCH_TARGETS
	.align		4
.L_2698:
        /*00e8*/ 	.byte	0x04, 0x34
        /*00ea*/ 	.short	(.L_2700 - .L_2699)


	//   ....[0]....
.L_2699:
        /*00ec*/ 	.word	.L_x_27392@srel
        /*00f0*/ 	.short	0x0
        /*00f2*/ 	.short	0x0
        /*00f4*/ 	.word	0x3
        /*00f8*/ 	.word	.L_x_27393@srel
        /*00fc*/ 	.word	.L_x_27394@srel
        /*0100*/ 	.word	.L_x_27395@srel


	//----- nvinfo : EIATTR_MAX_THREADS
	.align		4
.L_2700:
        /*0104*/ 	.byte	0x04, 0x05
        /*0106*/ 	.short	(.L_2702 - .L_2701)
.L_2701:
        /*0108*/ 	.word	0x00000100
        /*010c*/ 	.word	0x00000001
        /*0110*/ 	.word	0x00000001


	//----- nvinfo : EIATTR_CRS_STACK_SIZE
	.align		4
.L_2702:
        /*0114*/ 	.byte	0x04, 0x1e
        /*0116*/ 	.short	(.L_2704 - .L_2703)
.L_2703:
        /*0118*/ 	.word	0x00000000


	//----- nvinfo : EIATTR_CBANK_PARAM_SIZE
	.align		4
.L_2704:
        /*011c*/ 	.byte	0x03, 0x19
        /*011e*/ 	.short	0x00e8


	//----- nvinfo : EIATTR_PARAM_CBANK
	.align		4
        /*0120*/ 	.byte	0x04, 0x0a
        /*0122*/ 	.short	(.L_2706 - .L_2705)
	.align		4
.L_2705:
        /*0124*/ 	.word	index@(.nv.constant0._ZN10layer_norm13ln_fwd_kernelINS_13Kernel_traitsIf6__halfS2_S2_fjLj8192ELj1ELj1ELj8ELj16ENS_18Kernel_traits_baseILj8192EfS2_S2_S2_fjLj256EEEEELb1ELb1ELb0ELb1EEEvNS_9FwdParamsE)
        /*0128*/ 	.short	0x0380
        /*012a*/ 	.short	0x00e8


	//----- nvinfo : EIATTR_SW_WAR
	.align		4
.L_2706:
        /*012c*/ 	.byte	0x04, 0x36
        /*012e*/ 	.short	(.L_2708 - .L_2707)
.L_2707:
        /*0130*/ 	.word	0x00000008
.L_2708:


//--------------------- .nv.info._ZN10layer_norm13ln_fwd_kernelINS_13Kernel_traitsIf6__halfS2_S2_fjLj8192ELj1ELj1ELj8ELj16ENS_18Kernel_traits_baseILj8192EfS2_S2_S2_fjLj256EEEEELb1ELb1ELb1ELb0EEEvNS_9FwdParamsE --------------------------
	.section	.nv.info._ZN10layer_norm13ln_fwd_kernelINS_13Kernel_traitsIf6__halfS2_S2_fjLj8192ELj1ELj1ELj8ELj16ENS_18Kernel_traits_baseILj8192EfS2_S2_S2_fjLj256EEEEELb1ELb1ELb1ELb0EEEvNS_9FwdParamsE,"",@"SHT_CUDA_INFO"
	.sectionflags	@""
	.align	4


	//----- nvinfo : EIATTR_CUDA_API_VERSION
	.align		4
        /*0000*/ 	.byte	0x04, 0x37
        /*0002*/ 	.short	(.L_2710 - .L_2709)
.L_2709:
        /*0004*/ 	.word	0x00000082


	//----- nvinfo : EIATTR_KPARAM_INFO
	.align		4
.L_2710:
        /*0008*/ 	.byte	0x04, 0x17
        /*000a*/ 	.short	(.L_2712 - .L_2711)
.L_2711:
        /*000c*/ 	.word	0x00000000
        /*0010*/ 	.short	0x0000
        /*0012*/ 	.short	0x0000
        /*0014*/ 	.byte	0x00, 0xf0, 0xa1, 0x03


	//----- nvinfo : EIATTR_SPARSE_MMA_MASK
	.align		4
.L_2712:
        /*0018*/ 	.byte	0x03, 0x50
        /*001a*/ 	.short	0x0000


	//----- nvinfo : EIATTR_MAXREG_COUNT
	.align		4
        /*001c*/ 	.byte	0x03, 0x1b
        /*001e*/ 	.short	0x00ff


	//----- nvinfo : EIATTR_NUM_BARRIERS
	.align		4
        /*0020*/ 	.byte	0x02, 0x4c
        /*0022*/ 	.byte	0x01
	.zero		1


	//----- nvinfo : EIATTR_MERCURY_ISA_VERSION
	.align		4
        /*0024*/ 	.byte	0x03, 0x5f
        /*0026*/ 	.short	0x0101


	//----- nvinfo : EIATTR_COOP_GROUP_MASK_REGIDS
	.align		4
        /*0028*/ 	.byte	0x04, 0x29
        /*002a*/ 	.short	(.L_2714 - .L_2713)


	//   ....[0]....
.L_2713:
        /*002c*/ 	.word	0xffffffff


	//   ....[1]....
        /*0030*/ 	.word	0xffffffff


	//   ....[2]....
        /*0034*/ 	.word	0xffffffff


	//   ....[3]....
        /*0038*/ 	.word	0xffffffff


	//   ....[4]....
        /*003c*/ 	.word	0xffffffff


	//   ....[5]....
        /*0040*/ 	.word	0xffffffff


	//   ....[6]....
        /*0044*/ 	.word	0xffffffff


	//   ....[7]....
        /*0048*/ 	.word	0xffffffff


	//   ....[8]....
        /*004c*/ 	.word	0xffffffff


	//   ....[9]....
        /*0050*/ 	.word	0xffffffff


	//   ....[10]....
        /*0054*/ 	.word	0xffffffff


	//   ....[11]....
        /*0058*/ 	.word	0xffffffff


	//   ....[12]....
        /*005c*/ 	.word	0xffffffff


	//   ....[13]....
        /*0060*/ 	.word	0xffffffff


	//   ....[14]....
        /*0064*/ 	.word	0xffffffff


	//   ....[15]....
        /*0068*/ 	.word	0xffffffff


	//   ....[16]....
        /*006c*/ 	.word	0xffffffff


	//   ....[17]....
        /*0070*/ 	.word	0xffffffff


	//   ....[18]....
        /*0074*/ 	.word	0xffffffff


	//   ....[19]....
        /*0078*/ 	.word	0xffffffff


	//   ....[20]....
        /*007c*/ 	.word	0xffffffff


	//----- nvinfo : EIATTR_COOP_GROUP_INSTR_OFFSETS
	.align		4
.L_2714:
        /*0080*/ 	.byte	0x04, 0x28
        /*0082*/ 	.short	(.L_2716 - .L_2715)


	//   ....[0]....
.L_2715:
        /*0084*/ 	.word	0x0001c630


	//   ....[1]....
        /*0088*/ 	.word	0x0001c650


	//   ....[2]....
        /*008c*/ 	.word	0x0001c670


	//   ....[3]....
        /*0090*/ 	.word	0x0001c690


	//   ....[4]....
        /*0094*/ 	.word	0x0001c6b0


	//   ....[5]....
        /*0098*/ 	.word	0x0001cb20


	//   ....[6]....
        /*009c*/ 	.word	0x0001cb40


	//   ....[7]....
        /*00a0*/ 	.word	0x0001cb60


	//   ....[8]....
        /*00a4*/ 	.word	0x0001cb80


	//   ....[9]....
        /*00a8*/ 	.word	0x0001cba0


	//   ....[10]....
        /*00ac*/ 	.word	0x0001cd20


	//   ....[11]....
        /*00b0*/ 	.word	0x0001cd50


	//   ....[12]....
        /*00b4*/ 	.word	0x0001cd60


	//   ....[13]....
        /*00b8*/ 	.word	0x0001cdb0


	//   ....[14]....
        /*00bc*/ 	.word	0x0001ce70


	//   ....[15]....
        /*00c0*/ 	.word	0x0001cea0


	//   ....[16]....
        /*00c4*/ 	.word	0x0001cec0


	//   ....[17]....
        /*00c8*/ 	.word	0x0001cf60


	//   ....[18]....
        /*00cc*/ 	.word	0x0001cfb0


	//   ....[19]....
        /*00d0*/ 	.word	0x0001d050


	//   ....[20]....
        /*00d4*/ 	.word	0x0001d080


	//----- nvinfo : EIATTR_VRC_CTA_INIT_COUNT
	.align		4
.L_2716:
        /*00d8*/ 	.byte	0x02, 0x4a
	.zero		1
	.zero		1


	//----- nvinfo : EIATTR_EXIT_INSTR_OFFSETS
	.align		4
        /*00dc*/ 	.byte	0x04, 0x1c
        /*00de*/ 	.short	(.L_2718 - .L_2717)


	//   ....[0]....
.L_2717:
        /*00e0*/ 	.word	0x00000920


	//   ....[1]....
        /*00e4*/ 	.word	0x0001dac0


	//----- nvinfo : EIATTR_MAX_THREADS
	.align		4
.L_2718:
        /*00e8*/ 	.byte	0x04, 0x05
        /*00ea*/ 	.short	(.L_2720 - .L_2719)
.L_2719:
        /*00ec*/ 	.word	0x00000100
        /*00f0*/ 	.word	0x00000001
        /*00f4*/ 	.word	0x00000001


	//----- nvinfo : EIATTR_CRS_STACK_SIZE
	.align		4
.L_2720:
        /*00f8*/ 	.byte	0x04, 0x1e
        /*00fa*/ 	.short	(.L_2722 - .L_2721)
.L_2721:
        /*00fc*/ 	.word	0x00000000


	//----- nvinfo : EIATTR_CBANK_PARAM_SIZE
	.align		4
.L_2722:
        /*0100*/ 	.byte	0x03, 0x19
        /*0102*/ 	.short	0x00e8


	//----- nvinfo : EIATTR_PARAM_CBANK
	.align		4
        /*0104*/ 	.byte	0x04, 0x0a
        /*0106*/ 	.short	(.L_2724 - .L_2723)
	.align		4
.L_2723:
        /*0108*/ 	.word	index@(.nv.constant0._ZN10layer_norm13ln_fwd_kernelINS_13Kernel_traitsIf6__halfS2_S2_fjLj8192ELj1ELj1ELj8ELj16ENS_18Kernel_traits_baseILj8192EfS2_S2_S2_fjLj256EEEEELb1ELb1ELb1ELb0EEEvNS_9FwdParamsE)
        /*010c*/ 	.short	0x0380
        /*010e*/ 	.short	0x00e8


	//----- nvinfo : EIATTR_SW_WAR
	.align		4
.L_2724:
        /*0110*/ 	.byte	0x04, 0x36
        /*0112*/ 	.short	(.L_2726 - .L_2725)
.L_2725:
        /*0114*/ 	.word	0x00000008
.L_2726:


//--------------------- .nv.info._ZN10layer_norm13ln_fwd_kernelINS_13Kernel_traitsIf6__halfS2_S2_fjLj8192ELj1ELj1ELj8ELj16ENS_18Kernel_traits_baseILj8192EfS2_S2_S2_fjLj256EEEEELb1ELb1ELb1ELb1EEEvNS_9FwdParamsE --------------------------
	.section	.nv.info._ZN10layer_norm13ln_fwd_kernelINS_13Kernel_traitsIf6__halfS2_S2_fjLj8192ELj1ELj1ELj8ELj16ENS_18Kernel_traits_baseILj8192EfS2_S2_S2_fjLj256EEEEELb1ELb1ELb1ELb1EEEvNS_9FwdParamsE,"",@"SHT_CUDA_INFO"
	.sectionflags	@""
	.align	4


	//----- nvinfo : EIATTR_CUDA_API_VERSION
	.align		4
        /*0000*/ 	.byte	0x04, 0x37
        /*0002*/ 	.short	(.L_2728 - .L_2727)
.L_2727:
        /*0004*/ 	.word	0x00000082


	//----- nvinfo : EIATTR_KPARAM_INFO
	.align		4
.L_2728:
        /*0008*/ 	.byte	0x04, 0x17
        /*000a*/ 	.short	(.L_2730 - .L_2729)
.L_2729:
        /*000c*/ 	.word	0x00000000
        /*0010*/ 	.short	0x0000
        /*0012*/ 	.short	0x0000
        /*0014*/ 	.byte	0x00, 0xf0, 0xa1, 0x03


	//----- nvinfo : EIATTR_SPARSE_MMA_MASK
	.align		4
.L_2730:
        /*0018*/ 	.byte	0x03, 0x50
        /*001a*/ 	.short	0x0000


	//----- nvinfo : EIATTR_MAXREG_COUNT
	.align		4
        /*001c*/ 	.byte	0x03, 0x1b
        /*001e*/ 	.short	0x00ff


	//----- nvinfo : EIATTR_NUM_BARRIERS
	.align		4
        /*0020*/ 	.byte	0x02, 0x4c
        /*0022*/ 	.byte	0x01
	.zero		1


	//----- nvinfo : EIATTR_MERCURY_ISA_VERSION
	.align		4
        /*0024*/ 	.byte	0x03, 0x5f
        /*0026*/ 	.short	0x0101


	//----- nvinfo : EIATTR_COOP_GROUP_MASK_REGIDS
	.align		4
        /*0028*/ 	.byte	0x04, 0x29
        /*002a*/ 	.short	(.L_2732 - .L_2731)


	//   ....[0]....
.L_2731:
        /*002c*/ 	.word	0xffffffff


	//   ....[1]....
        /*0030*/ 	.word	0xffffffff


	//   ....[2]....
        /*0034*/ 	.word	0xffffffff


	//   ....[3]....
        /*0038*/ 	.word	0xffffffff


	//   ....[4]....
        /*003c*/ 	.word	0xffffffff


	//   ....[5]....
        /*0040*/ 	.word	0xffffffff


	//   ....[6]....
        /*0044*/ 	.word	0xffffffff


	//   ....[7]....
        /*0048*/ 	.word	0xffffffff


	//   ....[8]....
        /*004c*/ 	.word	0xffffffff


	//   ....[9]....
        /*0050*/ 	.word	0xffffffff


	//   ....[10]....
        /*0054*/ 	.word	0xffffffff


	//   ....[11]....
        /*0058*/ 	.word	0xffffffff


	//   ....[12]....
        /*005c*/ 	.word	0xffffffff


	//   ....[13]....
        /*0060*/ 	.word	0xffffffff


	//   ....[14]....
        /*0064*/ 	.word	0xffffffff


	//   ....[15]....
        /*0068*/ 	.word	0xffffffff


	//   ....[16]....
        /*006c*/ 	.word	0xffffffff


	//   ....[17]....
        /*0070*/ 	.word	0xffffffff


	//   ....[18]....
        /*0074*/ 	.word	0xffffffff


	//   ....[19]....
        /*0078*/ 	.word	0xffffffff


	//   ....[20]....
        /*007c*/ 	.word	0xffffffff


	//----- nvinfo : EIATTR_COOP_GROUP_INSTR_OFFSETS
	.align		4
.L_2732:
        /*0080*/ 	.byte	0x04, 0x28
        /*0082*/ 	.short	(.L_2734 - .L_2733)


	//   ....[0]....
.L_2733:
        /*0084*/ 	.word	0x0001afe0


	//   ....[1]....
        /*0088*/ 	.word	0x0001b050


	//   ....[2]....
        /*008c*/ 	.word	0x0001b070


	//   ....[3]....
        /*0090*/ 	.word	0x0001b090


	//   ....[4]....
        /*0094*/ 	.word	0x0001b0b0


	//   ....[5]....
        /*0098*/ 	.word	0x0001b4e0


	//   ....[6]....
        /*009c*/ 	.word	0x0001b500


	//   ....[7]....
        /*00a0*/ 	.word	0x0001b520


	//   ....[8]....
        /*00a4*/ 	.word	0x0001b540


	//   ....[9]....
        /*00a8*/ 	.word	0x0001b560


	//   ....[10]....
        /*00ac*/ 	.word	0x0001b6e0


	//   ....[11]....
        /*00b0*/ 	.word	0x0001b710


	//   ....[12]....
        /*00b4*/ 	.word	0x0001b720


	//   ....[13]....
        /*00b8*/ 	.word	0x0001b770


	//   ....[14]....
        /*00bc*/ 	.word	0x0001b830


	//   ....[15]....
        /*00c0*/ 	.word	0x0001b860


	//   ....[16]....
        /*00c4*/ 	.word	0x0001b880


	//   ....[17]....
        /*00c8*/ 	.word	0x0001b920


	//   ....[18]....
        /*00cc*/ 	.word	0x0001b970


	//   ....[19]....
        /*00d0*/ 	.word	0x0001ba10


	//   ....[20]....
        /*00d4*/ 	.word	0x0001ba40


	//----- nvinfo : EIATTR_VRC_CTA_INIT_COUNT
	.align		4
.L_2734:
        /*00d8*/ 	.byte	0x02, 0x4a
	.zero		1
	.zero		1


	//----- nvinfo : EIATTR_EXIT_INSTR_OFFSETS
	.align		4
        /*00dc*/ 	.byte	0x04, 0x1c
        /*00de*/ 	.short	(.L_2736 - .L_2735)


	//   ....[0]....
.L_2735:
        /*00e0*/ 	.word	0x000005d0


	//   ....[1]....
        /*00e4*/ 	.word	0x0001c380


	//----- nvinfo : EIATTR_MAX_THREADS
	.align		4
.L_2736:
        /*00e8*/ 	.byte	0x04, 0x05
        /*00ea*/ 	.short	(.L_2738 - .L_2737)
.L_2737:
        /*00ec*/ 	.word	0x00000100
        /*00f0*/ 	.word	0x00000001
        /*00f4*/ 	.word	0x00000001


	//----- nvinfo : EIATTR_CRS_STACK_SIZE
	.align		4
.L_2738:
        /*00f8*/ 	.byte	0x04, 0x1e
        /*00fa*/ 	.short	(.L_2740 - .L_2739)
.L_2739:
        /*00fc*/ 	.word	0x00000000


	//----- nvinfo : EIATTR_CBANK_PARAM_SIZE
	.align		4
.L_2740:
        /*0100*/ 	.byte	0x03, 0x19
        /*0102*/ 	.short	0x00e8


	//----- nvinfo : EIATTR_PARAM_CBANK
	.align		4
        /*0104*/ 	.byte	0x04, 0x0a
        /*0106*/ 	.short	(.L_2742 - .L_2741)
	.align		4
.L_2741:
        /*0108*/ 	.word	index@(.nv.constant0._ZN10layer_norm13ln_fwd_kernelINS_13Kernel_traitsIf6__halfS2_S2_fjLj8192ELj1ELj1ELj8ELj16ENS_18Kernel_traits_baseILj8192EfS2_S2_S2_fjLj256EEEEELb1ELb1ELb1ELb1EEEvNS_9FwdParamsE)
        /*010c*/ 	.short	0x0380
        /*010e*/ 	.short	0x00e8


	//----- nvinfo : EIATTR_SW_WAR
	.align		4
.L_2742:
        /*0110*/ 	.byte	0x04, 0x36
        /*0112*/ 	.short	(.L_2744 - .L_2743)
.L_2743:
        /*0114*/ 	.word	0x00000008
.L_2744:


//--------------------- .nv.info._ZN10layer_norm13ln_fwd_kernelINS_13Kernel_traitsI6__halfS2_fS2_fjLj8192ELj1ELj1ELj8ELj16ENS_18Kernel_traits_baseILj8192ES2_S2_fS2_fjLj256EEEEELb0ELb0ELb0ELb0EEEvNS_9FwdParamsE --------------------------
	.section	.nv.info._ZN10layer_norm13ln_fwd_kernelINS_13Kernel_traitsI6__halfS2_fS2_fjLj8192ELj1ELj1ELj8ELj16ENS_18Kernel_traits_baseILj8192ES2_S2_fS2_fjLj256EEEEELb0ELb0ELb0ELb0EEEvNS_9FwdParamsE,"",@"SHT_CUDA_INFO"
	.sectionflags	@""
	.align	4


	//----- nvinfo : EIATTR_CUDA_API_VERSION
	.align		4
        /*0000*/ 	.byte	0x04, 0x37
        /*0002*/ 	.short	(.L_2746 - .L_2745)
.L_2745:
        /*0004*/ 	.word	0x00000082


	//----- nvinfo : EIATTR_KPARAM_INFO
	.align		4
.L_2746:
        /*0008*/ 	.byte	0x04, 0x17
        /*000a*/ 	.short	(.L_2748 - .L_2747)
.L_2747:
        /*000c*/ 	.word	0x00000000
        /*0010*/ 	.short	0x0000
        /*0012*/ 	.short	0x0000
        /*0014*/ 	.byte	0x00, 0xf0, 0xa1, 0x03


	//----- nvinfo : EIATTR_SPARSE_MMA_MASK
	.align		4
.L_2748:
        /*0018*/ 	.byte	0x03, 0x50
        /*001a*/ 	.short	0x0000


	//----- nvinfo : EIATTR_MAXREG_COUNT
	.align		4
        /*001c*/ 	.byte	0x03, 0x1b
        /*001e*/ 	.short	0x00ff


	//----- nvinfo : EIATTR_NUM_BARRIERS
	.align		4
        /*0020*/ 	.byte	0x02, 0x4c
        /*0022*/ 	.byte	0x01
	.zero		1


	//----- nvinfo : EIATTR_MERCURY_ISA_VERSION
	.align		4
        /*0024*/ 	.byte	0x03, 0x5f
        /*0026*/ 	.short	0x0101


	//----- nvinfo : EIATTR_COOP_GROUP_MASK_REGIDS
	.align		4
        /*0028*/ 	.byte	0x04, 0x29
        /*002a*/ 	.short	(.L_2750 - .L_2749)


	//   ....[0]....
.L_2749:
        /*002c*/ 	.word	0xffffffff


	//   ....[1]....
        /*0030*/ 	.word	0xffffffff


	//   ....[2]....
        /*0034*/ 	.word	0xffffffff


	//   ....[3]....
        /*0038*/ 	.word	0xffffffff


	//   ....[4]....
        /*003c*/ 	.word	0xffffffff


	//   ....[5]....
        /*0040*/ 	.word	0xffffffff


	//   ....[6]....
        /*0044*/ 	.word	0xffffffff


	//   ....[7]....
        /*0048*/ 	.word	0xffffffff


	//   ....[8]....
        /*004c*/ 	.word	0xffffffff


	//   ....[9]....
        /*0050*/ 	.word	0xffffffff


	//   ....[10]....
        /*0054*/ 	.word	0xffffffff


	//   ....[11]....
        /*0058*/ 	.word	0xffffffff


	//   ....[12]....
        /*005c*/ 	.word	0xffffffff


	//   ....[13]....
        /*0060*/ 	.word	0xffffffff


	//   ....[14]....
        /*0064*/ 	.word	0xffffffff


	//   ....[15]....
        /*0068*/ 	.word	0xffffffff


	//   ....[16]....
        /*006c*/ 	.word	0xffffffff


	//   ....[17]....
        /*0070*/ 	.word	0xffffffff


	//   ....[18]....
        /*0074*/ 	.word	0xffffffff


	//   ....[19]....
        /*0078*/ 	.word	0xffffffff


	//   ....[20]....
        /*007c*/ 	.word	0xffffffff


	//----- nvinfo : EIATTR_COOP_GROUP_INSTR_OFFSETS
	.align		4
.L_2750:
        /*0080*/ 	.byte	0x04, 0x28
        /*0082*/ 	.short	(.L_2752 - .L_2751)


	//   ....[0]....
.L_2751:
        /*0084*/ 	.word	0x00001760


	//   ....[1]....
        /*0088*/ 	.word	0x00001780


	//   ....[2]....
        /*008c*/ 	.word	0x000017a0


	//   ....[3]....
        /*0090*/ 	.word	0x000017c0


	//   ....[4]....
        /*0094*/ 	.word	0x000017e0


	//   ....[5]....
        /*0098*/ 	.word	0x00001c40


	//   ....[6]....
        /*009c*/ 	.word	0x00001c70


	//   ....[7]....
        /*00a0*/ 	.word	0x00001cb0


	//   ....[8]....
        /*00a4*/ 	.word	0x00001cd0


	//   ....[9]....
        /*00a8*/ 	.word	0x00001cf0


	//   ....[10]....
        /*00ac*/ 	.word	0x00001d30


	//   ....[11]....
        /*00b0*/ 	.word	0x00001d70


	//   ....[12]....
        /*00b4*/ 	.word	0x00001e20


	//   ....[13]....
        /*00b8*/ 	.word	0x00001e30


	//   ....[14]....
        /*00bc*/ 	.word	0x00001ec0


	//   ....[15]....
        /*00c0*/ 	.word	0x00001ef0


	//   ....[16]....
        /*00c4*/ 	.word	0x00001f10


	//   ....[17]....
        /*00c8*/ 	.word	0x00001fb0


	//   ....[18]....
        /*00cc*/ 	.word	0x00002010


	//   ....[19]....
        /*00d0*/ 	.word	0x000020a0


	//   ....[20]....
        /*00d4*/ 	.word	0x000020e0


	//----- nvinfo : EIATTR_VRC_CTA_INIT_COUNT
	.align		4
.L_2752:
        /*00d8*/ 	.byte	0x02, 0x4a
	.zero		1
	.zero		1


	//----- nvinfo : EIATTR_EXIT_INSTR_OFFSETS
	.align		4
        /*00dc*/ 	.byte	0x04, 0x1c
        /*00de*/ 	.short	(.L_2754 - .L_2753)


	//   ....[0]....
.L_2753:
        /*00e0*/ 	.word	0x00000560


	//   ....[1]....
        /*00e4*/ 	.word	0x00002ed0


	//----- nvinfo : EIATTR_MAX_THREADS
	.align		4
.L_2754:
        /*00e8*/ 	.byte	0x04, 0x05
        /*00ea*/ 	.short	(.L_2756 - .L_2755)
.L_2755:
        /*00ec*/ 	.word	0x00000100
        /*00f0*/ 	.word	0x00000001
        /*00f4*/ 	.word	0x00000001


	//----- nvinfo : EIATTR_CRS_STACK_SIZE
	.align		4
.L_2756:
        /*00f8*/ 	.byte	0x04, 0x1e
        /*00fa*/ 	.short	(.L_2758 - .L_2757)
.L_2757:
        /*00fc*/ 	.word	0x00000000


	//----- nvinfo : EIATTR_CBANK_PARAM_SIZE
	.align		4
.L_2758:
        /*0100*/ 	.byte	0x03, 0x19
        /*0102*/ 	.short	0x00e8


	//----- nvinfo : EIATTR_PARAM_CBANK
	.align		4
        /*0104*/ 	.byte	0x04, 0x0a
        /*0106*/ 	.short	(.L_2760 - .L_2759)
	.align		4
.L_2759:
        /*0108*/ 	.word	index@(.nv.constant0._ZN10layer_norm13ln_fwd_kernelINS_13Kernel_traitsI6__halfS2_fS2_fjLj8192ELj1ELj1ELj8ELj16ENS_18Kernel_traits_baseILj8192ES2_S2_fS2_fjLj256EEEEELb0ELb0ELb0ELb0EEEvNS_9FwdParamsE)
        /*010c*/ 	.short	0x0380
        /*010e*/ 	.short	0x00e8


	//----- nvinfo : EIATTR_SW_WAR
	.align		4
.L_2760:
        /*0110*/ 	.byte	0x04, 0x36
        /*0112*/ 	.short	(.L_2762 - .L_2761)
.L_2761:
        /*0114*/ 	.word	0x00000008
.L_2762:


//--------------------- .nv.info._ZN10layer_norm13ln_fwd_kernelINS_13Kernel_traitsI6__halfS2_fS2_fjLj8192ELj1ELj1ELj8ELj16ENS_18Kernel_traits_baseILj8192ES2_S2_fS2_fjLj256EEEEELb0ELb0ELb0ELb1EEEvNS_9FwdParamsE --------------------------
	.section	.nv.info._ZN10layer_norm13ln_fwd_kernelINS_13Kernel_traitsI6__halfS2_fS2_fjLj8192ELj1ELj1ELj8ELj16ENS_18Kernel_traits_baseILj8192ES2_S2_fS2_fjLj256EEEEELb0ELb0ELb0ELb1EEEvNS_9FwdParamsE,"",@"SHT_CUDA_INFO"
	.sectionflags	@""
	.align	4


	//----- nvinfo : EIATTR_CUDA_API_VERSION
	.align		4
        /*0000*/ 	.byte	0x04, 0x37
        /*0002*/ 	.short	(.L_2764 - .L_2763)
.L_2763:
        /*0004*/ 	.word	0x00000082


	//----- nvinfo : EIATTR_KPARAM_INFO
	.align		4
.L_2764:
        /*0008*/ 	.byte	0x04, 0x17
        /*000a*/ 	.short	(.L_2766 - .L_2765)
.L_2765:
        /*000c*/ 	.word	0x00000000
        /*0010*/ 	.short	0x0000
        /*0012*/ 	.short	0x0000
        /*0014*/ 	.byte	0x00, 0xf0, 0xa1, 0x03


	//----- nvinfo : EIATTR_SPARSE_MMA_MASK
	.align		4
.L_2766:
        /*0018*/ 	.byte	0x03, 0x50
        /*001a*/ 	.short	0x0000


	//----- nvinfo : EIATTR_MAXREG_COUNT
	.align		4
        /*001c*/ 	.byte	0x03, 0x1b
        /*001e*/ 	.short	0x00ff


	//----- nvinfo : EIATTR_NUM_BARRIERS
	.align		4
        /*0020*/ 	.byte	0x02, 0x4c
        /*0022*/ 	.byte	0x01
	.zero		1


	//----- nvinfo : EIATTR_MERCURY_ISA_VERSION
	.align		4
        /*0024*/ 	.byte	0x03, 0x5f
        /*0026*/ 	.short	0x0101


	//----- nvinfo : EIATTR_COOP_GROUP_MASK_REGIDS
	.align		4
        /*0028*/ 	.byte	0x04, 0x29
        /*002a*/ 	.short	(.L_2768 - .L_2767)


	//   ....[0]....
.L_2767:
        /*002c*/ 	.word	0xffffffff


	//   ....[1]....
        /*0030*/ 	.word	0xffffffff


	//   ....[2]....
        /*0034*/ 	.word	0xffffffff


	//   ....[3]....
        /*0038*/ 	.word	0xffffffff


	//   ....[4]....
        /*003c*/ 	.word	0xffffffff


	//   ....[5]....
        /*0040*/ 	.word	0xffffffff


	//   ....[6]....
        /*0044*/ 	.word	0xffffffff


	//   ....[7]....
        /*0048*/ 	.word	0xffffffff


	//   ....[8]....
        /*004c*/ 	.word	0xffffffff


	//   ....[9]....
        /*0050*/ 	.word	0xffffffff


	//   ....[10]....
        /*0054*/ 	.word	0xffffffff


	//   ....[11]....
        /*0058*/ 	.word	0xffffffff


	//   ....[12]....
        /*005c*/ 	.word	0xffffffff


	//   ....[13]....
        /*0060*/ 	.word	0xffffffff


	//   ....[14]....
        /*0064*/ 	.word	0xffffffff


	//   ....[15]....
        /*0068*/ 	.word	0xffffffff


	//   ....[16]....
        /*006c*/ 	.word	0xffffffff


	//   ....[17]....
        /*0070*/ 	.word	0xffffffff


	//   ....[18]....
        /*0074*/ 	.word	0xffffffff


	//   ....[19]....
        /*0078*/ 	.word	0xffffffff


	//   ....[20]....
        /*007c*/ 	.word	0xffffffff


	//----- nvinfo : EIATTR_COOP_GROUP_INSTR_OFFSETS
	.align		4
.L_2768:
        /*0080*/ 	.byte	0x04, 0x28
        /*0082*/ 	.short	(.L_2770 - .L_2769)


	//   ....[0]....
.L_2769:
        /*0084*/ 	.word	0x00001300


	//   ....[1]....
        /*0088*/ 	.word	0x00001320


	//   ....[2]....
        /*008c*/ 	.word	0x00001340


	//   ....[3]....
        /*0090*/ 	.word	0x00001360


	//   ....[4]....
        /*0094*/ 	.word	0x00001380


	//   ....[5]....
        /*0098*/ 	.word	0x000017b0


	//   ....[6]....
        /*009c*/ 	.word	0x000017d0


	//   ....[7]....
        /*00a0*/ 	.word	0x000017f0


	//   ....[8]....
        /*00a4*/ 	.word	0x00001810


	//   ....[9]....
        /*00a8*/ 	.word	0x00001830


	//   ....[10]....
        /*00ac*/ 	.word	0x00001a00


	//   ....[11]....
        /*00b0*/ 	.word	0x00001a40


	//   ....[12]....
        /*00b4*/ 	.word	0x00001a70


	//   ....[13]....
        /*00b8*/ 	.word	0x00001ab0


	//   ....[14]....
        /*00bc*/ 	.word	0x00001b10


	//   ....[15]....
        /*00c0*/ 	.word	0x00001b60


	//   ....[16]....
        /*00c4*/ 	.word	0x00001ba0


	//   ....[17]....
        /*00c8*/ 	.word	0x00001be0


	//   ....[18]....
        /*00cc*/ 	.word	0x00001c80


	//   ....[19]....
        /*00d0*/ 	.word	0x00001d10


	//   ....[20]....
        /*00d4*/ 	.word	0x00001d70


	//----- nvinfo : EIATTR_VRC_CTA_INIT_COUNT
	.align		4
.L_2770:
        /*00d8*/ 	.byte	0x02, 0x4a
	.zero		1
	.zero		1


	//----- nvinfo : EIATTR_EXIT_INSTR_OFFSETS
	.align		4
        /*00dc*/ 	.byte	0x04, 0x1c
        /*00de*/ 	.short	(.L_2772 - .L_2771)


	//   ....[0]....
.L_2771:
        /*00e0*/ 	.word	0x00000160


	//   ....[1]....
        /*00e4*/ 	.word	0x000029f0


	//----- nvinfo : EIATTR_MAX_THREADS
	.align		4
.L_2772:
        /*00e8*/ 	.byte	0x04, 0x05
        /*00ea*/ 	.short	(.L_2774 - .L_2773)
.L_2773:
        /*00ec*/ 	.word	0x00000100
        /*00f0*/ 	.word	0x00000001
        /*00f4*/ 	.word	0x00000001


	//----- nvinfo : EIATTR_CRS_STACK_SIZE
	.align		4
.L_2774:
        /*00f8*/ 	.byte	0x04, 0x1e
        /*00fa*/ 	.short	(.L_2776 - .L_2775)
.L_2775:
        /*00fc*/ 	.word	0x00000000


	//----- nvinfo : EIATTR_CBANK_PARAM_SIZE
	.align		4
.L_2776:
        /*0100*/ 	.byte	0x03, 0x19
        /*0102*/ 	.short	0x00e8


	//----- nvinfo : EIATTR_PARAM_CBANK
	.align		4
        /*0104*/ 	.byte	0x04, 0x0a
        /*0106*/ 	.short	(.L_2778 - .L_2777)
	.align		4
.L_2777:
        /*0108*/ 	.word	index@(.nv.constant0._ZN10layer_norm13ln_fwd_kernelINS_13Kernel_traitsI6__halfS2_fS2_fjLj8192ELj1ELj1ELj8ELj16ENS_18Kernel_traits_baseILj8192ES2_S2_fS2_fjLj256EEEEELb0ELb0ELb0ELb1EEEvNS_9FwdParamsE)
        /*010c*/ 	.short	0x0380
        /*010e*/ 	.short	0x00e8


	//----- nvinfo : EIATTR_SW_WAR
	.align		4
.L_2778:
        /*0110*/ 	.byte	0x04, 0x36
        /*0112*/ 	.short	(.L_2780 - .L_2779)
.L_2779:
        /*0114*/ 	.word	0x00000008
.L_2780:


//--------------------- .nv.info._ZN10layer_norm13ln_fwd_kernelINS_13Kernel_traitsI6__halfS2_fS2_fjLj8192ELj1ELj1ELj8ELj16ENS_18Kernel_traits_baseILj8192ES2_S2_fS2_fjLj256EEEEELb0ELb0ELb1ELb0EEEvNS_9FwdParamsE --------------------------
	.section	.nv.info._ZN10layer_norm13ln_fwd_kernelINS_13Kernel_traitsI6__halfS2_fS2_fjLj8192ELj1ELj1ELj8ELj16ENS_18Kernel_traits_baseILj8192ES2_S2_fS2_fjLj256EEEEELb0ELb0ELb1ELb0EEEvNS_9FwdParamsE,"",@"SHT_CUDA_INFO"
	.sectionflags	@""
	.align	4


	//----- nvinfo : EIATTR_CUDA_API_VERSION
	.align		4
        /*0000*/ 	.byte	0x04, 0x37
        /*0002*/ 	.short	(.L_2782 - .L_2781)
.L_2781:
        /*0004*/ 	.word	0x00000082


	//----- nvinfo : EIATTR_KPARAM_INFO
	.align		4
.L_2782:
        /*0008*/ 	.byte	0x04, 0x17
        /*000a*/ 	.short	(.L_2784 - .L_2783)
.L_2783:
        /*000c*/ 	.word	0x00000000
        /*0010*/ 	.short	0x0000
        /*0012*/ 	.short	0x0000
        /*0014*/ 	.byte	0x00, 0xf0, 0xa1, 0x03


	//----- nvinfo : EIATTR_SPARSE_MMA_MASK
	.align		4
.L_2784:
        /*0018*/ 	.byte	0x03, 0x50
        /*001a*/ 	.short	0x0000


	//----- nvinfo : EIATTR_MAXREG_COUNT
	.align		4
        /*001c*/ 	.byte	0x03, 0x1b
        /*001e*/ 	.short	0x00ff


	//----- nvinfo : EIATTR_NUM_BARRIERS
	.align		4
        /*0020*/ 	.byte	0x02, 0x4c
        /*0022*/ 	.byte	0x01
	.zero		1


	//----- nvinfo : EIATTR_MERCURY_ISA_VERSION
	.align		4
        /*0024*/ 	.byte	0x03, 0x5f
        /*0026*/ 	.short	0x0101


	//----- nvinfo : EIATTR_COOP_GROUP_MASK_REGIDS
	.align		4
        /*0028*/ 	.byte	0x04, 0x29
        /*002a*/ 	.short	(.L_2786 - .L_2785)


	//   ....[0]....
.L_2785:
        /*002c*/ 	.word	0xffffffff


	//   ....[1]....
        /*0030*/ 	.word	0xffffffff


	//   ....[2]....
        /*0034*/ 	.word	0xffffffff


	//   ....[3]....
        /*0038*/ 	.word	0xffffffff


	//   ....[4]....
        /*003c*/ 	.word	0xffffffff


	//   ....[5]....
        /*0040*/ 	.word	0xffffffff


	//   ....[6]....
        /*0044*/ 	.word	0xffffffff


	//   ....[7]....
        /*0048*/ 	.word	0xffffffff


	//   ....[8]....
        /*004c*/ 	.word	0xffffffff


	//   ....[9]....
        /*0050*/ 	.word	0xffffffff


	//   ....[10]....
        /*0054*/ 	.word	0xffffffff


	//   ....[11]....
        /*0058*/ 	.word	0xffffffff


	//   ....[12]....
        /*005c*/ 	.word	0xffffffff


	//   ....[13]....
        /*0060*/ 	.word	0xffffffff


	//   ....[14]....
        /*0064*/ 	.word	0xffffffff


	//   ....[15]....
        /*0068*/ 	.word	0xffffffff


	//   ....[16]....
        /*006c*/ 	.word	0xffffffff


	//   ....[17]....
        /*0070*/ 	.word	0xffffffff


	//   ....[18]....
        /*0074*/ 	.word	0xffffffff


	//   ....[19]....
        /*0078*/ 	.word	0xffffffff


	//   ....[20]....
        /*007c*/ 	.word	0xffffffff


	//----- nvinfo : EIATTR_COOP_GROUP_INSTR_OFFSETS
	.align		4
.L_2786:
        /*0080*/ 	.byte	0x04, 0x28
        /*0082*/ 	.short	(.L_2788 - .L_2787)


	//   ....[0]....
.L_2787:
        /*0084*/ 	.word	0x00001ca0


	//   ....[1]....
        /*0088*/ 	.word	0x00001cc0


	//   ....[2]....
        /*008c*/ 	.word	0x00001ce0


	//   ....[3]....
        /*0090*/ 	.word	0x00001d00


	//   ....[4]....
        /*0094*/ 	.word	0x00001d20


	//   ....[5]....
        /*0098*/ 	.word	0x00002160


	//   ....[6]....
        /*009c*/ 	.word	0x00002190


	//   ....[7]....
        /*00a0*/ 	.word	0x000021b0


	//   ....[8]....
        /*00a4*/ 	.word	0x000021e0


	//   ....[9]....
        /*00a8*/ 	.word	0x00002210


	//   ....[10]....
        /*00ac*/ 	.word	0x00002390


	//   ....[11]....
        /*00b0*/ 	.word	0x000023c0


	//   ....[12]....
        /*00b4*/ 	.word	0x00002410


	//   ....[13]....
        /*00b8*/ 	.word	0x00002440


	//   ....[14]....
        /*00bc*/ 	.word	0x000024c0


	//   ....[15]....
        /*00c0*/ 	.word	0x00002510


	//   ....[16]....
        /*00c4*/ 	.word	0x00002530


	//   ....[17]....
        /*00c8*/ 	.word	0x000025b0


	//   ....[18]....
        /*00cc*/ 	.word	0x00002600


	//   ....[19]....
        /*00d0*/ 	.word	0x000026c0


	//   ....[20]....
        /*00d4*/ 	.word	0x000026e0


	//----- nvinfo : EIATTR_VRC_CTA_INIT_COUNT
	.align		4
.L_2788:
        /*00d8*/ 	.byte	0x02, 0x4a
	.zero		1
	.zero		1


	//----- nvinfo : EIATTR_EXIT_INSTR_OFFSETS
	.align		4
        /*00dc*/ 	.byte	0x04, 0x1c
        /*00de*/ 	.short	(.L_2790 - .L_2789)


	//   ....[0]....
.L_2789:
        /*00e0*/ 	.word	0x00000540


	//   ....[1]....
        /*00e4*/ 	.word	0x00003520


	//----- nvinfo : EIATTR_MAX_THREADS
	.align		4
.L_2790:
        /*00e8*/ 	.byte	0x04, 0x05
        /*00ea*/ 	.short	(.L_2792 - .L_2791)
.L_2791:
        /*00ec*/ 	.word	0x00000100
        /*00f0*/ 	.word	0x00000001
        /*00f4*/ 	.word	0x00000001


	//----- nvinfo : EIATTR_CRS_STACK_SIZE
	.align		4
.L_2792:
        /*00f8*/ 	.byte	0x04, 0x1e
        /*00fa*/ 	.short	(.L_2794 - .L_2793)
.L_2793:
        /*00fc*/ 	.word	0x00000000


	//----- nvinfo : EIATTR_CBANK_PARAM_SIZE
	.align		4
.L_2794:
        /*0100*/ 	.byte	0x03, 0x19
        /*0102*/ 	.short	0x00e8


	//----- nvinfo : EIATTR_PARAM_CBANK
	.align		4
        /*0104*/ 	.byte	0x04, 0x0a
        /*0106*/ 	.short	(.L_2796 - .L_2795)
	.align		4
.L_2795:
        /*0108*/ 	.word	index@(.nv.constant0._ZN10layer_norm13ln_fwd_kernelINS_13Kernel_traitsI6__halfS2_fS2_fjLj8192ELj1ELj1ELj8ELj16ENS_18Kernel_traits_baseILj8192ES2_S2_fS2_fjLj256EEEEELb0ELb0ELb1ELb0EEEvNS_9FwdParamsE)
        /*010c*/ 	.short	0x0380
        /*010e*/ 	.short	0x00e8


	//----- nvinfo : EIATTR_SW_WAR
	.align		4
.L_2796:
        /*0110*/ 	.byte	0x04, 0x36
        /*0112*/ 	.short	(.L_2798 - .L_2797)
.L_2797:
        /*0114*/ 	.word	0x00000008
.L_2798:


//--------------------- .nv.info._ZN10layer_norm13ln_fwd_kernelINS_13Kernel_traitsI6__halfS2_fS2_fjLj8192ELj1ELj1ELj8ELj16ENS_18Kernel_traits_baseILj8192ES2_S2_fS2_fjLj256EEEEELb0ELb0ELb1ELb1EEEvNS_9FwdParamsE --------------------------
	.section	.nv.info._ZN10layer_norm13ln_fwd_kernelINS_13Kernel_traitsI6__halfS2_fS2_fjLj8192ELj1ELj1ELj8ELj16ENS_18Kernel_traits_baseILj8192ES2_S2_fS2_fjLj256EEEEELb0ELb0ELb1ELb1EEEvNS_9FwdParamsE,"",@"SHT_CUDA_INFO"
	.sectionflags	@""
	.align	4


	//----- nvinfo : EIATTR_CUDA_API_VERSION
	.align		4
        /*0000*/ 	.byte	0x04, 0x37
        /*0002*/ 	.short	(.L_2800 - .L_2799)
.L_2799:
        /*0004*/ 	.word	0x00000082


	//----- nvinfo : EIATTR_KPARAM_INFO
	.align		4
.L_2800:
        /*0008*/ 	.byte	0x04, 0x17
        /*000a*/ 	.short	(.L_2802 - .L_2801)
.L_2801:
        /*000c*/ 	.word	0x00000000
        /*0010*/ 	.short	0x0000
        /*0012*/ 	.short	0x0000
        /*0014*/ 	.byte	0x00, 0xf0, 0xa1, 0x03


	//----- nvinfo : EIATTR_SPARSE_MMA_MASK
	.align		4
.L_2802:
        /*0018*/ 	.byte	0x03, 0x50
        /*001a*/ 	.short	0x0000


	//----- nvinfo : EIATTR_MAXREG_COUNT
	.align		4
        /*001c*/ 	.byte	0x03, 0x1b
        /*001e*/ 	.short	0x00ff


	//----- nvinfo : EIATTR_NUM_BARRIERS
	.align		4
        /*0020*/ 	.byte	0x02, 0x4c
        /*0022*/ 	.byte	0x01
	.zero		1


	//----- nvinfo : EIATTR_MERCURY_ISA_VERSION
	.align		4
        /*0024*/ 	.byte	0x03, 0x5f
        /*0026*/ 	.short	0x0101


	//----- nvinfo : EIATTR_COOP_GROUP_MASK_REGIDS
	.align		4
        /*0028*/ 	.byte	0x04, 0x29
        /*002a*/ 	.short	(.L_2804 - .L_2803)


	//   ....[0]....
.L_2803:
        /*002c*/ 	.word	0xffffffff


	//   ....[1]....
        /*0030*/ 	.word	0xffffffff


	//   ....[2]....
        /*0034*/ 	.word	0xffffffff


	//   ....[3]....
        /*0038*/ 	.word	0xffffffff


	//   ....[4]....
        /*003c*/ 	.word	0xffffffff


	//   ....[5]....
        /*0040*/ 	.word	0xffffffff


	//   ....[6]....
        /*0044*/ 	.word	0xffffffff


	//   ....[7]....
        /*0048*/ 	.word	0xffffffff


	//   ....[8]....
        /*004c*/ 	.word	0xffffffff


	//   ....[9]....
        /*0050*/ 	.word	0xffffffff


	//   ....[10]....
        /*0054*/ 	.word	0xffffffff


	//   ....[11]....
        /*0058*/ 	.word	0xffffffff


	//   ....[12]....
        /*005c*/ 	.word	0xffffffff


	//   ....[13]....
        /*0060*/ 	.word	0xffffffff


	//   ....[14]....
        /*0064*/ 	.word	0xffffffff


	//   ....[15]....
        /*0068*/ 	.word	0xffffffff


	//   ....[16]....
        /*006c*/ 	.word	0xffffffff


	//   ....[17]....
        /*0070*/ 	.word	0xffffffff


	//   ....[18]....
        /*0074*/ 	.word	0xffffffff


	//   ....[19]....
        /*0078*/ 	.word	0xffffffff


	//   ....[20]....
        /*007c*/ 	.word	0xffffffff


	//----- nvinfo : EIATTR_COOP_GROUP_INSTR_OFFSETS
	.align		4
.L_2804:
        /*0080*/ 	.byte	0x04, 0x28
        /*0082*/ 	.short	(.L_2806 - .L_2805)


	//   ....[0]....
.L_2805:
        /*0084*/ 	.word	0x000019c0


	//   ....[1]....
        /*0088*/ 	.word	0x000019e0


	//   ....[2]....
        /*008c*/ 	.word	0x00001a00


	//   ....[3]....
        /*0090*/ 	.word	0x00001a20


	//   ....[4]....
        /*0094*/ 	.word	0x00001a40


	//   ....[5]....
        /*0098*/ 	.word	0x00001e70


	//   ....[6]....
        /*009c*/ 	.word	0x00001e90


	//   ....[7]....
        /*00a0*/ 	.word	0x00001ec0


	//   ....[8]....
        /*00a4*/ 	.word	0x00001ee0


	//   ....[9]....
        /*00a8*/ 	.word	0x00001f20


	//   ....[10]....
        /*00ac*/ 	.word	0x00001fb0


	//   ....[11]....
        /*00b0*/ 	.word	0x00001ff0


	//   ....[12]....
        /*00b4*/ 	.word	0x00002070


	//   ....[13]....
        /*00b8*/ 	.word	0x000020a0


	//   ....[14]....
        /*00bc*/ 	.word	0x000020d0


	//   ....[15]....
        /*00c0*/ 	.word	0x00002150


	//   ....[16]....
        /*00c4*/ 	.word	0x000021b0


	//   ....[17]....
        /*00c8*/ 	.word	0x000021d0


	//   ....[18]....
        /*00cc*/ 	.word	0x00002270


	//   ....[19]....
        /*00d0*/ 	.word	0x000022b0


	//   ....[20]....
        /*00d4*/ 	.word	0x00002300


	//----- nvinfo : EIATTR_VRC_CTA_INIT_COUNT
	.align		4
.L_2806:
        /*00d8*/ 	.byte	0x02, 0x4a
	.zero		1
	.zero		1


	//----- nvinfo : EIATTR_EXIT_INSTR_OFFSETS
	.align		4
        /*00dc*/ 	.byte	0x04, 0x1c
        /*00de*/ 	.short	(.L_2808 - .L_2807)


	//   ....[0]....
.L_2807:
        /*00e0*/ 	.word	0x00000250


	//   ....[1]....
        /*00e4*/ 	.word	0x00003070


	//----- nvinfo : EIATTR_MAX_THREADS
	.align		4
.L_2808:
        /*00e8*/ 	.byte	0x04, 0x05
        /*00ea*/ 	.short	(.L_2810 - .L_2809)
.L_2809:
        /*00ec*/ 	.word	0x00000100
        /*00f0*/ 	.word	0x00000001
        /*00f4*/ 	.word	0x00000001


	//----- nvinfo : EIATTR_CBANK_PARAM_SIZE
	.align		4
.L_2810:
        /*00f8*/ 	.byte	0x03, 0x19
        /*00fa*/ 	.short	0x00e8


	//----- nvinfo : EIATTR_PARAM_CBANK
	.align		4
        /*00fc*/ 	.byte	0x04, 0x0a
        /*00fe*/ 	.short	(.L_2812 - .L_2811)
	.align		4
.L_2811:
        /*0100*/ 	.word	index@(.nv.constant0._ZN10layer_norm13ln_fwd_kernelINS_13Kernel_traitsI6__halfS2_fS2_fjLj8192ELj1ELj1ELj8ELj16ENS_18Kernel_traits_baseILj8192ES2_S2_fS2_fjLj256EEEEELb0ELb0ELb1ELb1EEEvNS_9FwdParamsE)
        /*0104*/ 	.short	0x0380
        /*0106*/ 	.short	0x00e8


	//----- nvinfo : EIATTR_SW_WAR
	.align		4
.L_2812:
        /*0108*/ 	.byte	0x04, 0x36
        /*010a*/ 	.short	(.L_2814 - .L_2813)
.L_2813:
        /*010c*/ 	.word	0x00000008
.L_2814:


//--------------------- .nv.info._ZN10layer_norm13ln_fwd_kernelINS_13Kernel_traitsI6__halfS2_fS2_fjLj8192ELj1ELj1ELj8ELj16ENS_18Kernel_traits_baseILj8192ES2_S2_fS2_fjLj256EEEEELb0ELb1ELb0ELb0EEEvNS_9FwdParamsE --------------------------
	.section	.nv.info._ZN10layer_norm13ln_fwd_kernelINS_13Kernel_traitsI6__halfS2_fS2_fjLj8192ELj1ELj1ELj8ELj16ENS_18Kernel_traits_baseILj8192ES2_S2_fS2_fjLj256EEEEELb0ELb1ELb0ELb0EEEvNS_9FwdParamsE,"",@"SHT_CUDA_INFO"
	.sectionflags	@""
	.align	4


	//----- nvinfo : EIATTR_CUDA_API_VERSION
	.align		4
        /*0000*/ 	.byte	0x04, 0x37
        /*0002*/ 	.short	(.L_2816 - .L_2815)
.L_2815:
        /*0004*/ 	.word	0x00000082


	//----- nvinfo : EIATTR_KPARAM_INFO
	.align		4
.L_2816:
        /*0008*/ 	.byte	0x04, 0x17
        /*000a*/ 	.short	(.L_2818 - .L_2817)
.L_2817:
        /*000c*/ 	.word	0x00000000
        /*0010*/ 	.short	0x0000
        /*0012*/ 	.short	0x0000
        /*0014*/ 	.byte	0x00, 0xf0, 0xa1, 0x03


	//----- nvinfo : EIATTR_SPARSE_MMA_MASK
	.align		4
.L_2818:
        /*0018*/ 	.byte	0x03, 0x50
        /*001a*/ 	.short	0x0000


	//----- nvinfo : EIATTR_MAXREG_COUNT
	.align		4
        /*001c*/ 	.byte	0x03, 0x1b
        /*001e*/ 	.short	0x00ff


	//----- nvinfo : EIATTR_NUM_BARRIERS
	.align		4
        /*0020*/ 	.byte	0x02, 0x4c
        /*0022*/ 	.byte	0x01
	.zero		1


	//----- nvinfo : EIATTR_MERCURY_ISA_VERSION
	.align		4
        /*0024*/ 	.byte	0x03, 0x5f
        /*0026*/ 	.short	0x0101


	//----- nvinfo : EIATTR_COOP_GROUP_MASK_REGIDS
	.align		4
        /*0028*/ 	.byte	0x04, 0x29
        /*002a*/ 	.short	(.L_2820 - .L_2819)


	//   ....[0]....
.L_2819:
        /*002c*/ 	.word	0xffffffff


	//   ....[1]....
        /*0030*/ 	.word	0xffffffff


	//   ....[2]....
        /*0034*/ 	.word	0xffffffff


	//   ....[3]....
        /*0038*/ 	.word	0xffffffff


	//   ....[4]....
        /*003c*/ 	.word	0xffffffff


	//   ....[5]....
        /*0040*/ 	.word	0xffffffff


	//   ....[6]....
        /*0044*/ 	.word	0xffffffff


	//   ....[7]....
        /*0048*/ 	.word	0xffffffff


	//   ....[8]....
        /*004c*/ 	.word	0xffffffff


	//   ....[9]....
        /*0050*/ 	.word	0xffffffff


	//   ....[10]....
        /*0054*/ 	.word	0xffffffff


	//   ....[11]....
        /*0058*/ 	.word	0xffffffff


	//   ....[12]....
        /*005c*/ 	.word	0xffffffff


	//   ....[13]....
        /*0060*/ 	.word	0xffffffff


	//   ....[14]....
        /*0064*/ 	.word	0xffffffff


	//   ....[15]....
        /*0068*/ 	.word	0xffffffff


	//   ....[16]....
        /*006c*/ 	.word	0xffffffff


	//   ....[17]....
        /*0070*/ 	.word	0xffffffff


	//   ....[18]....
        /*0074*/ 	.word	0xffffffff


	//   ....[19]....
        /*0078*/ 	.word	0xffffffff


	//   ....[20]....
        /*007c*/ 	.word	0xffffffff


	//----- nvinfo : EIATTR_COOP_GROUP_INSTR_OFFSETS
	.align		4
.L_2820:
        /*0080*/ 	.byte	0x04, 0x28
        /*0082*/ 	.short	(.L_2822 - .L_2821)


	//   ....[0]....
.L_2821:
        /*0084*/ 	.word	0x00002040


	//   ....[1]....
        /*0088*/ 	.word	0x00002060


	//   ....[2]....
        /*008c*/ 	.word	0x00002080


	//   ....[3]....
        /*0090*/ 	.word	0x000020a0


	//   ....[4]....
        /*0094*/ 	.word	0x000020c0


	//   ....[5]....
        /*0098*/ 	.word	0x00002540


	//   ....[6]....
        /*009c*/ 	.word	0x00002560


	//   ....[7]....
        /*00a0*/ 	.word	0x00002580


	//   ....[8]....
        /*00a4*/ 	.word	0x000025a0


	//   ....[9]....
        /*00a8*/ 	.word	0x000025c0


	//   ....[10]....
        /*00ac*/ 	.word	0x00002740


	//   ....[11]....
        /*00b0*/ 	.word	0x00002780


	//   ....[12]....
        /*00b4*/ 	.word	0x00002790


	//   ....[13]....
        /*00b8*/ 	.word	0x000027d0


	//   ....[14]....
        /*00bc*/ 	.word	0x000028a0


	//   ....[15]....
        /*00c0*/ 	.word	0x000028d0


	//   ....[16]....
        /*00c4*/ 	.word	0x000028f0


	//   ....[17]....
        /*00c8*/ 	.word	0x00002990


	//   ....[18]....
        /*00cc*/ 	.word	0x000029e0


	//   ....[19]....
        /*00d0*/ 	.word	0x00002a80


	//   ....[20]....
        /*00d4*/ 	.word	0x00002ab0


	//----- nvinfo : EIATTR_VRC_CTA_INIT_COUNT
	.align		4
.L_2822:
        /*00d8*/ 	.byte	0x02, 0x4a
	.zero		1
	.zero		1


	//----- nvinfo : EIATTR_EXIT_INSTR_OFFSETS
	.align		4
        /*00dc*/ 	.byte	0x04, 0x1c
        /*00de*/ 	.short	(.L_2824 - .L_2823)


	//   ....[0]....
.L_2823:
        /*00e0*/ 	.word	0x000006b0


	//   ....[1]....
        /*00e4*/ 	.word	0x00003860


	//----- nvinfo : EIATTR_MAX_THREADS
	.align		4
.L_2824:
        /*00e8*/ 	.byte	0x04, 0x05
        /*00ea*/ 	.short	(.L_2826 - .L_2825)
.L_2825:
        /*00ec*/ 	.word	0x00000100
        /*00f0*/ 	.word	0x00000001
        /*00f4*/ 	.word	0x00000001


	//----- nvinfo : EIATTR_CRS_STACK_SIZE
	.align		4
.L_2826:
        /*00f8*/ 	.byte	0x04, 0x1e
        /*00fa*/ 	.short	(.L_2828 - .L_2827)
.L_2827:
        /*00fc*/ 	.word	0x00000000


	//----- nvinfo : EIATTR_CBANK_PARAM_SIZE
	.align		4
.L_2828:
        /*0100*/ 	.byte	0x03, 0x19
        /*0102*/ 	.short	0x00e8


	//----- nvinfo : EIATTR_PARAM_CBANK
	.align		4
        /*0104*/ 	.byte	0x04, 0x0a
        /*0106*/ 	.short	(.L_2830 - .L_2829)
	.align		4
.L_2829:
        /*0108*/ 	.word	index@(.nv.constant0._ZN10layer_norm13ln_fwd_kernelINS_13Kernel_traitsI6__halfS2_fS2_fjLj8192ELj1ELj1ELj8ELj16ENS_18Kernel_traits_baseILj8192ES2_S2_fS2_fjLj256EEEEELb0ELb1ELb0ELb0EEEvNS_9FwdParamsE)
        /*010c*/ 	.short	0x0380
        /*010e*/ 	.short	0x00e8


	//----- nvinfo : EIATTR_SW_WAR
	.align		4
.L_2830:
        /*0110*/ 	.byte	0x04, 0x36
        /*0112*/ 	.short	(.L_2832 - .L_2831)
.L_2831:
        /*0114*/ 	.word	0x00000008
.L_2832:


//--------------------- .nv.info._ZN10layer_norm13ln_fwd_kernelINS_13Kernel_traitsI6__halfS2_fS2_fjLj8192ELj1ELj1ELj8ELj16ENS_18Kernel_traits_baseILj8192ES2_S2_fS2_fjLj256EEEEELb0ELb1ELb0ELb1EEEvNS_9FwdParamsE --------------------------
	.section	.nv.info._ZN10layer_norm13ln_fwd_kernelINS_13Kernel_traitsI6__halfS2_fS2_fjLj8192ELj1ELj1ELj8ELj16ENS_18Kernel_traits_baseILj8192ES2_S2_fS2_fjLj256EEEEELb0ELb1ELb0ELb1EEEvNS_9FwdParamsE,"",@"SHT_CUDA_INFO"
	.sectionflags	@""
	.align	4


	//----- nvinfo : EIATTR_CUDA_API_VERSION
	.align		4
        /*0000*/ 	.byte	0x04, 0x37
        /*0002*/ 	.short	(.L_2834 - .L_2833)
.L_2833:
        /*0004*/ 	.word	0x00000082


	//----- nvinfo : EIATTR_KPARAM_INFO
	.align		4
.L_2834:
        /*0008*/ 	.byte	0x04, 0x17
        /*000a*/ 	.short	(.L_2836 - .L_2835)
.L_2835:
        /*000c*/ 	.word	0x00000000
        /*0010*/ 	.short	0x0000
        /*0012*/ 	.short	0x0000
        /*0014*/ 	.byte	0x00, 0xf0, 0xa1, 0x03


	//----- nvinfo : EIATTR_SPARSE_MMA_MASK
	.align		4
.L_2836:
        /*0018*/ 	.byte	0x03, 0x50
        /*001a*/ 	.short	0x0000


	//----- nvinfo : EIATTR_MAXREG_COUNT
	.align		4
        /*001c*/ 	.byte	0x03, 0x1b
        /*001e*/ 	.short	0x00ff


	//----- nvinfo : EIATTR_NUM_BARRIERS
	.align		4
        /*0020*/ 	.byte	0x02, 0x4c
        /*0022*/ 	.byte	0x01
	.zero		1


	//----- nvinfo : EIATTR_MERCURY_ISA_VERSION
	.align		4
        /*0024*/ 	.byte	0x03, 0x5f
        /*0026*/ 	.short	0x0101


	//----- nvinfo : EIATTR_COOP_GROUP_MASK_REGIDS
	.align		4
        /*0028*/ 	.byte	0x04, 0x29
        /*002a*/ 	.short	(.L_2838 - .L_2837)


	//   ....[0]....
.L_2837:
        /*002c*/ 	.word	0xffffffff


	//   ....[1]....
        /*0030*/ 	.word	0xffffffff


	//   ....[2]....
        /*0034*/ 	.word	0xffffffff


	//   ....[3]....
        /*0038*/ 	.word	0xffffffff


	//   ....[4]....
        /*003c*/ 	.word	0xffffffff


	//   ....[5]....
        /*0040*/ 	.word	0xffffffff


	//   ....[6]....
        /*0044*/ 	.word	0xffffffff


	//   ....[7]....
        /*0048*/ 	.word	0xffffffff


	//   ....[8]....
        /*004c*/ 	.word	0xffffffff


	//   ....[9]....
        /*0050*/ 	.word	0xffffffff


	//   ....[10]....
        /*0054*/ 	.word	0xffffffff


	//   ....[11]....
        /*0058*/ 	.word	0xffffffff


	//   ....[12]....
        /*005c*/ 	.word	0xffffffff


	//   ....[13]....
        /*0060*/ 	.word	0xffffffff


	//   ....[14]....
        /*0064*/ 	.word	0xffffffff


	//   ....[15]....
        /*0068*/ 	.word	0xffffffff


	//   ....[16]....
        /*006c*/ 	.word	0xffffffff


	//   ....[17]....
        /*0070*/ 	.word	0xffffffff


	//   ....[18]....
        /*0074*/ 	.word	0xffffffff


	//   ....[19]....
        /*0078*/ 	.word	0xffffffff


	//   ....[20]....
        /*007c*/ 	.word	0xffffffff


	//----- nvinfo : EIATTR_COOP_GROUP_INSTR_OFFSETS
	.align		4
.L_2838:
        /*0080*/ 	.byte	0x04, 0x28
        /*0082*/ 	.short	(.L_2840 - .L_2839)


	//   ....[0]....
.L_2839:
        /*0084*/ 	.word	0x00001940


	//   ....[1]....
        /*0088*/ 	.word	0x00001960


	//   ....[2]....
        /*008c*/ 	.word	0x00001980


	//   ....[3]....
        /*0090*/ 	.word	0x000019a0


	//   ....[4]....
        /*0094*/ 	.word	0x000019c0


	//   ....[5]....
        /*0098*/ 	.word	0x00001df0


	//   ....[6]....
        /*009c*/ 	.word	0x00001e10


	//   ....[7]....
        /*00a0*/ 	.word	0x00001e40


	//   ....[8]....
        /*00a4*/ 	.word	0x00001e70


	//   ....[9]....
        /*00a8*/ 	.word	0x00001e90


	//   ....[10]....
        /*00ac*/ 	.word	0x00002040


	//   ....[11]....
        /*00b0*/ 	.word	0x00002080


	//   ....[12]....
        /*00b4*/ 	.word	0x000020e0


	//   ....[13]....
        /*00b8*/ 	.word	0x00002140


	//   ....[14]....
        /*00bc*/ 	.word	0x000021a0


	//   ....[15]....
        /*00c0*/ 	.word	0x000021d0


	//   ....[16]....
        /*00c4*/ 	.word	0x00002210


	//   ....[17]....
        /*00c8*/ 	.word	0x00002290


	//   ....[18]....
        /*00cc*/ 	.word	0x00002310


	//   ....[19]....
        /*00d0*/ 	.word	0x00002390


	//   ....[20]....
        /*00d4*/ 	.word	0x000023e0


	//----- nvinfo : EIATTR_VRC_CTA_INIT_COUNT
	.align		4
.L_2840:
        /*00d8*/ 	.byte	0x02, 0x4a
	.zero		1
	.zero		1


	//----- nvinfo : EIATTR_EXIT_INSTR_OFFSETS
	.align		4
        /*00dc*/ 	.byte	0x04, 0x1c
        /*00de*/ 	.short	(.L_2842 - .L_2841)


	//   ....[0]....
.L_2841:
        /*00e0*/ 	.word	0x00000260


	//   ....[1]....
        /*00e4*/ 	.word	0x00003040


	//----- nvinfo : EIATTR_MAX_THREADS
	.align		4
.L_2842:
        /*00e8*/ 	.byte	0x04, 0x05
        /*00ea*/ 	.short	(.L_2844 - .L_2843)
.L_2843:
        /*00ec*/ 	.word	0x00000100
        /*00f0*/ 	.word	0x00000001
        /*00f4*/ 	.word	0x00000001


	//----- nvinfo : EIATTR_CRS_STACK_SIZE
	.align		4
.L_2844:
        /*00f8*/ 	.byte	0x04, 0x1e
        /*00fa*/ 	.short	(.L_2846 - .L_2845)
.L_2845:
        /*00fc*/ 	.word	0x00000000


	//----- nvinfo : EIATTR_CBANK_PARAM_SIZE
	.align		4
.L_2846:
        /*0100*/ 	.byte	0x03, 0x19
        /*0102*/ 	.short	0x00e8


	//----- nvinfo : EIATTR_PARAM_CBANK
	.align		4
        /*0104*/ 	.byte	0x04, 0x0a
        /*0106*/ 	.short	(.L_2848 - .L_2847)
	.align		4
.L_2847:
        /*0108*/ 	.word	index@(.nv.constant0._ZN10layer_norm13ln_fwd_kernelINS_13Kernel_traitsI6__halfS2_fS2_fjLj8192ELj1ELj1ELj8ELj16ENS_18Kernel_traits_baseILj8192ES2_S2_fS2_fjLj256EEEEELb0ELb1ELb0ELb1EEEvNS_9FwdParamsE)
        /*010c*/ 	.short	0x0380
        /*010e*/ 	.short	0x00e8


	//----- nvinfo : EIATTR_SW_WAR
	.align		4
.L_2848:
        /*0110*/ 	.byte	0x04, 0x36
        /*0112*/ 	.short	(.L_2850 - .L_2849)
.L_2849:
        /*0114*/ 	.word	0x00000008
.L_2850:


//--------------------- .nv.info._ZN10layer_norm13ln_fwd_kernelINS_13Kernel_traitsI6__halfS2_fS2_fjLj8192ELj1ELj1ELj8ELj16ENS_18Kernel_traits_baseILj8192ES2_S2_fS2_fjLj256EEEEELb0ELb1ELb1ELb0EEEvNS_9FwdParamsE --------------------------
	.section	.nv.info._ZN10layer_norm13ln_fwd_kernelINS_13Kernel_traitsI6__halfS2_fS2_fjLj8192ELj1ELj1ELj8ELj16ENS_18Kernel_traits_baseILj8192ES2_S2_fS2_fjLj256EEEEELb0ELb1ELb1ELb0EEEvNS_9FwdParamsE,"",@"SHT_CUDA_INFO"
	.sectionflags	@""
	.align	4


	//----- nvinfo : EIATTR_CUDA_API_VERSION
	.align		4
        /*0000*/ 	.byte	0x04, 0x37
        /*0002*/ 	.short	(.L_2852 - .L_2851)
.L_2851:
        /*0004*/ 	.word	0x00000082


	//----- nvinfo : EIATTR_KPARAM_INFO
	.align		4
.L_2852:
        /*0008*/ 	.byte	0x04, 0x17
        /*000a*/ 	.short	(.L_2854 - .L_2853)
.L_2853:
        /*000c*/ 	.word	0x00000000
        /*0010*/ 	.short	0x0000
        /*0012*/ 	.short	0x0000
        /*0014*/ 	.byte	0x00, 0xf0, 0xa1, 0x03


	//----- nvinfo : EIATTR_SPARSE_MMA_MASK
	.align		4
.L_2854:
        /*0018*/ 	.byte	0x03, 0x50
        /*001a*/ 	.short	0x0000


	//----- nvinfo : EIATTR_MAXREG_COUNT
	.align		4
        /*001c*/ 	.byte	0x03, 0x1b
        /*001e*/ 	.short	0x00ff


	//----- nvinfo : EIATTR_NUM_BARRIERS
	.align		4
        /*0020*/ 	.byte	0x02, 0x4c
        /*0022*/ 	.byte	0x01
	.zero		1


	//----- nvinfo : EIATTR_MERCURY_ISA_VERSION
	.align		4
        /*0024*/ 	.byte	0x03, 0x5f
        /*0026*/ 	.short	0x0101


	//----- nvinfo : EIATTR_COOP_GROUP_MASK_REGIDS
	.align		4
        /*0028*/ 	.byte	0x04, 0x29
        /*002a*/ 	.short	(.L_2856 - .L_2855)


	//   ....[0]....
.L_2855:
        /*002c*/ 	.word	0xffffffff


	//   ....[1]....
        /*0030*/ 	.word	0xffffffff


	//   ....[2]....
        /*0034*/ 	.word	0xffffffff


	//   ....[3]....
        /*0038*/ 	.word	0xffffffff


	//   ....[4]....
        /*003c*/ 	.word	0xffffffff


	//   ....[5]....
        /*0040*/ 	.word	0xffffffff


	//   ....[6]....
        /*0044*/ 	.word	0xffffffff


	//   ....[7]....
        /*0048*/ 	.word	0xffffffff


	//   ....[8]....
        /*004c*/ 	.word	0xffffffff


	//   ....[9]....
        /*0050*/ 	.word	0xffffffff


	//   ....[10]....
        /*0054*/ 	.word	0xffffffff


	//   ....[11]....
        /*0058*/ 	.word	0xffffffff


	//   ....[12]....
        /*005c*/ 	.word	0xffffffff


	//   ....[13]....
        /*0060*/ 	.word	0xffffffff


	//   ....[14]....
        /*0064*/ 	.word	0xffffffff


	//   ....[15]....
        /*0068*/ 	.word	0xffffffff


	//   ....[16]....
        /*006c*/ 	.word	0xffffffff


	//   ....[17]....
        /*0070*/ 	.word	0xffffffff


	//   ....[18]....
        /*0074*/ 	.word	0xffffffff


	//   ....[19]....
        /*0078*/ 	.word	0xffffffff


	//   ....[20]....
        /*007c*/ 	.word	0xffffffff


	//----- nvinfo : EIATTR_COOP_GROUP_INSTR_OFFSETS
	.align		4
.L_2856:
        /*0080*/ 	.byte	0x04, 0x28
        /*0082*/ 	.short	(.L_2858 - .L_2857)


	//   ....[0]....
.L_2857:
        /*0084*/ 	.word	0x00002810


	//   ....[1]....
        /*0088*/ 	.word	0x00002830


	//   ....[2]....
        /*008c*/ 	.word	0x00002850


	//   ....[3]....
        /*0090*/ 	.word	0x00002870


	//   ....[4]....
        /*0094*/ 	.word	0x00002890


	//   ....[5]....
        /*0098*/ 	.word	0x00002d10


	//   ....[6]....
        /*009c*/ 	.word	0x00002d30


	//   ....[7]....
        /*00a0*/ 	.word	0x00002d50


	//   ....[8]....
        /*00a4*/ 	.word	0x00002d70


	//   ....[9]....
        /*00a8*/ 	.word	0x00002d90


	//   ....[10]....
        /*00ac*/ 	.word	0x00002f10


	//   ....[11]....
        /*00b0*/ 	.word	0x00002f40


	//   ....[12]....
        /*00b4*/ 	.word	0x00002f50


	//   ....[13]....
        /*00b8*/ 	.word	0x00002f90


	//   ....[14]....
        /*00bc*/ 	.word	0x00003060


	//   ....[15]....
        /*00c0*/ 	.word	0x00003090


	//   ....[16]....
        /*00c4*/ 	.word	0x000030b0


	//   ....[17]....
        /*00c8*/ 	.word	0x00003150


	//   ....[18]....
        /*00cc*/ 	.word	0x000031a0


	//   ....[19]....
        /*00d0*/ 	.word	0x00003240


	//   ....[20]....
        /*00d4*/ 	.word	0x00003270


	//----- nvinfo : EIATTR_VRC_CTA_INIT_COUNT
	.align		4
.L_2858:
        /*00d8*/ 	.byte	0x02, 0x4a
	.zero		1
	.zero		1


	//----- nvinfo : EIATTR_EXIT_INSTR_OFFSETS
	.align		4
        /*00dc*/ 	.byte	0x04, 0x1c
        /*00de*/ 	.short	(.L_2860 - .L_2859)


	//   ....[0]....
.L_2859:
        /*00e0*/ 	.word	0x000006b0


	//   ....[1]....
        /*00e4*/ 	.word	0x000040a0


	//----- nvinfo : EIATTR_MAX_THREADS
	.align		4
.L_2860:
        /*00e8*/ 	.byte	0x04, 0x05
        /*00ea*/ 	.short	(.L_2862 - .L_2861)
.L_2861:
        /*00ec*/ 	.word	0x00000100
        /*00f0*/ 	.word	0x00000001
        /*00f4*/ 	.word	0x00000001


	//----- nvinfo : EIATTR_CRS_STACK_SIZE
	.align		4
.L_2862:
        /*00f8*/ 	.byte	0x04, 0x1e
        /*00fa*/ 	.short	(.L_2864 - .L_2863)
.L_2863:
        /*00fc*/ 	.word	0x00000000


	//----- nvinfo : EIATTR_CBANK_PARAM_SIZE
	.align		4
.L_2864:
        /*0100*/ 	.byte	0x03, 0x19
        /*0102*/ 	.short	0x00e8


	//----- nvinfo : EIATTR_PARAM_CBANK
	.align		4
        /*0104*/ 	.byte	0x04, 0x0a
        /*0106*/ 	.short	(.L_2866 - .L_2865)
	.align		4
.L_2865:
        /*0108*/ 	.word	index@(.nv.constant0._ZN10layer_norm13ln_fwd_kernelINS_13Kernel_traitsI6__halfS2_fS2_fjLj8192ELj1ELj1ELj8ELj16ENS_18Kernel_traits_baseILj8192ES2_S2_fS2_fjLj256EEEEELb0ELb1ELb1ELb0EEEvNS_9FwdParamsE)
        /*010c*/ 	.short	0x0380
        /*010e*/ 	.short	0x00e8


	//----- nvinfo : EIATTR_SW_WAR
	.align		4
.L_2866:
        /*0110*/ 	.byte	0x04, 0x36
        /*0112*/ 	.short	(.L_2868 - .L_2867)
.L_2867:
        /*0114*/ 	.word	0x00000008
.L_2868:


//--------------------- .nv.info._ZN10layer_norm13ln_fwd_kernelINS_13Kernel_traitsI6__halfS2_fS2_fjLj8192ELj1ELj1ELj8ELj16ENS_18Kernel_traits_baseILj8192ES2_S2_fS2_fjLj256EEEEELb0ELb1ELb1ELb1EEEvNS_9FwdParamsE --------------------------
	.section	.nv.info._ZN10layer_norm13ln_fwd_kernelINS_13Kernel_traitsI6__halfS2_fS2_fjLj8192ELj1ELj1ELj8ELj16ENS_18Kernel_traits_baseILj8192ES2_S2_fS2_fjLj256EEEEELb0ELb1ELb1ELb1EEEvNS_9FwdParamsE,"",@"SHT_CUDA_INFO"
	.sectionflags	@""
	.align	4


	//----- nvinfo : EIATTR_CUDA_API_VERSION
	.align		4
        /*0000*/ 	.byte	0x04, 0x37
        /*0002*/ 	.short	(.L_2870 - .L_2869)
.L_2869:
        /*0004*/ 	.word	0x00000082


	//----- nvinfo : EIATTR_KPARAM_INFO
	.align		4
.L_2870:
        /*0008*/ 	.byte	0x04, 0x17
        /*000a*/ 	.short	(.L_2872 - .L_2871)
.L_2871:
        /*000c*/ 	.word	0x00000000
        /*0010*/ 	.short	0x0000
        /*0012*/ 	.short	0x0000
        /*0014*/ 	.byte	0x00, 0xf0, 0xa1, 0x03


	//----- nvinfo : EIATTR_SPARSE_MMA_MASK
	.align		4
.L_2872:
        /*0018*/ 	.byte	0x03, 0x50
        /*001a*/ 	.short	0x0000


	//----- nvinfo : EIATTR_MAXREG_COUNT
	.align		4
        /*001c*/ 	.byte	0x03, 0x1b
        /*001e*/ 	.short	0x00ff


	//----- nvinfo : EIATTR_NUM_BARRIERS
	.align		4
        /*0020*/ 	.byte	0x02, 0x4c
        /*0022*/ 	.byte	0x01
	.zero		1


	//----- nvinfo : EIATTR_MERCURY_ISA_VERSION
	.align		4
        /*0024*/ 	.byte	0x03, 0x5f
        /*0026*/ 	.short	0x0101


	//----- nvinfo : EIATTR_COOP_GROUP_MASK_REGIDS
	.align		4
        /*0028*/ 	.byte	0x04, 0x29
        /*002a*/ 	.short	(.L_2874 - .L_2873)


	//   ....[0]....
.L_2873:
        /*002c*/ 	.word	0xffffffff


	//   ....[1]....
        /*0030*/ 	.word	0xffffffff


	//   ....[2]....
        /*0034*/ 	.word	0xffffffff


	//   ....[3]....
        /*0038*/ 	.word	0xffffffff


	//   ....[4]....
        /*003c*/ 	.word	0xffffffff


	//   ....[5]....
        /*0040*/ 	.word	0xffffffff


	//   ....[6]....
        /*0044*/ 	.word	0xffffffff


	//   ....[7]....
        /*0048*/ 	.word	0xffffffff


	//   ....[8]....
        /*004c*/ 	.word	0xffffffff


	//   ....[9]....
        /*0050*/ 	.word	0xffffffff


	//   ....[10]....
        /*0054*/ 	.word	0xffffffff


	//   ....[11]....
        /*0058*/ 	.word	0xffffffff


	//   ....[12]....
        /*005c*/ 	.word	0xffffffff


	//   ....[13]....
        /*0060*/ 	.word	0xffffffff


	//   ....[14]....
        /*0064*/ 	.word	0xffffffff


	//   ....[15]....
        /*0068*/ 	.word	0xffffffff


	//   ....[16]....
        /*006c*/ 	.word	0xffffffff


	//   ....[17]....
        /*0070*/ 	.word	0xffffffff


	//   ....[18]....
        /*0074*/ 	.word	0xffffffff


	//   ....[19]....
        /*0078*/ 	.word	0xffffffff


	//   ....[20]....
        /*007c*/ 	.word	0xffffffff


	//----- nvinfo : EIATTR_COOP_GROUP_INSTR_OFFSETS
	.align		4
.L_2874:
        /*0080*/ 	.byte	0x04, 0x28
        /*0082*/ 	.short	(.L_2876 - .L_2875)


	//   ....[0]....
.L_2875:
        /*0084*/ 	.word	0x000021a0


	//   ....[1]....
        /*0088*/ 	.word	0x000021c0


	//   ....[2]....
        /*008c*/ 	.word	0x000021e0


	//   ....[3]....
        /*0090*/ 	.word	0x00002200


	//   ....[4]....
        /*0094*/ 	.word	0x00002220


	//   ....[5]....
        /*0098*/ 	.word	0x00002650


	//   ....[6]....
        /*009c*/ 	.word	0x00002670


	//   ....[7]....
        /*00a0*/ 	.word	0x00002690


	//   ....[8]....
        /*00a4*/ 	.word	0x000026c0


	//   ....[9]....
        /*00a8*/ 	.word	0x000026f0


	//   ....[10]....
        /*00ac*/ 	.word	0x000028a0


	//   ....[11]....
        /*00b0*/ 	.word	0x000028d0


	//   ....[12]....
        /*00b4*/ 	.word	0x000028e0


	//   ....[13]....
        /*00b8*/ 	.word	0x00002920


	//   ....[14]....
        /*00bc*/ 	.word	0x000029f0


	//   ....[15]....
        /*00c0*/ 	.word	0x00002a20


	//   ....[16]....
        /*00c4*/ 	.word	0x00002a40


	//   ....[17]....
        /*00c8*/ 	.word	0x00002ae0


	//   ....[18]....
        /*00cc*/ 	.word	0x00002b30


	//   ....[19]....
        /*00d0*/ 	.word	0x00002bd0


	//   ....[20]....
        /*00d4*/ 	.word	0x00002bf0


	//----- nvinfo : EIATTR_VRC_CTA_INIT_COUNT
	.align		4
.L_2876:
        /*00d8*/ 	.byte	0x02, 0x4a
	.zero		1
	.zero		1


	//----- nvinfo : EIATTR_EXIT_INSTR_OFFSETS
	.align		4
        /*00dc*/ 	.byte	0x04, 0x1c
        /*00de*/ 	.short	(.L_2878 - .L_2877)


	//   ....[0]....
.L_2877:
        /*00e0*/ 	.word	0x00000260


	//   ....[1]....
        /*00e4*/ 	.word	0x00003940


	//----- nvinfo : EIATTR_MAX_THREADS
	.align		4
.L_2878:
        /*00e8*/ 	.byte	0x04, 0x05
        /*00ea*/ 	.short	(.L_2880 - .L_2879)
.L_2879:
        /*00ec*/ 	.word	0x00000100
        /*00f0*/ 	.word	0x00000001
        /*00f4*/ 	.word	0x00000001


	//----- nvinfo : EIATTR_CRS_STACK_SIZE
	.align		4
.L_2880:
        /*00f8*/ 	.byte	0x04, 0x1e
        /*00fa*/ 	.short	(.L_2882 - .L_2881)
.L_2881:
        /*00fc*/ 	.word	0x00000000


	//----- nvinfo : EIATTR_CBANK_PARAM_SIZE
	.align		4
.L_2882:
        /*0100*/ 	.byte	0x03, 0x19
        /*0102*/ 	.short	0x00e8


	//----- nvinfo : EIATTR_PARAM_CBANK
	.align		4
        /*0104*/ 	.byte	0x04, 0x0a
        /*0106*/ 	.short	(.L_2884 - .L_2883)
	.align		4
.L_2883:
        /*0108*/ 	.word	index@(.nv.constant0._ZN10layer_norm13ln_fwd_kernelINS_13Kernel_traitsI6__halfS2_fS2_fjLj8192ELj1ELj1ELj8ELj16ENS_18Kernel_traits_baseILj8192ES2_S2_fS2_fjLj256EEEEELb0ELb1ELb1ELb1EEEvNS_9FwdParamsE)
        /*010c*/ 	.short	0x0380
        /*010e*/ 	.short	0x00e8


	//----- nvinfo : EIATTR_SW_WAR
	.align		4
.L_2884:
        /*0110*/ 	.byte	0x04, 0x36
        /*0112*/ 	.short	(.L_2886 - .L_2885)
.L_2885:
        /*0114*/ 	.word	0x00000008
.L_2886:


//--------------------- .nv.info._ZN10layer_norm13ln_fwd_kernelINS_13Kernel_traitsI6__halfS2_fS2_fjLj8192ELj1ELj1ELj8ELj16ENS_18Kernel_traits_baseILj8192ES2_S2_fS2_fjLj256EEEEELb1ELb0ELb0ELb0EEEvNS_9FwdParamsE --------------------------
	.section	.nv.info._ZN10layer_norm13ln_fwd_kernelINS_13Kernel_traitsI6__halfS2_fS2_fjLj8192ELj1ELj1ELj8ELj16ENS_18Kernel_traits_baseILj8192ES2_S2_fS2_fjLj256EEEEELb1ELb0ELb0ELb0EEEvNS_9FwdParamsE,"",@"SHT_CUDA_INFO"
	.sectionflags	@""
	.align	4


	//----- nvinfo : EIATTR_CUDA_API_VERSION
	.align		4
        /*0000*/ 	.byte	0x04, 0x37
        /*0002*/ 	.short	(.L_2888 - .L_2887)
.L_2887:
        /*0004*/ 	.word	0x00000082


	//----- nvinfo : EIATTR_KPARAM_INFO
	.align		4
.L_2888:
        /*0008*/ 	.byte	0x04, 0x17
        /*000a*/ 	.short	(.L_2890 - .L_2889)
.L_2889:
        /*000c*/ 	.word	0x00000000
        /*0010*/ 	.short	0x0000
        /*0012*/ 	.short	0x0000
        /*0014*/ 	.byte	0x00, 0xf0, 0xa1, 0x03


	//----- nvinfo : EIATTR_SPARSE_MMA_MASK
	.align		4
.L_2890:
        /*0018*/ 	.byte	0x03, 0x50
        /*001a*/ 	.short	0x0000


	//----- nvinfo : EIATTR_MAXREG_COUNT
	.align		4
        /*001c*/ 	.byte	0x03, 0x1b
        /*001e*/ 	.short	0x00ff


	//----- nvinfo : EIATTR_NUM_BARRIERS
	.align		4
        /*0020*/ 	.byte	0x02, 0x4c
        /*0022*/ 	.byte	0x01
	.zero		1


	//----- nvinfo : EIATTR_MERCURY_ISA_VERSION
	.align		4
        /*0024*/ 	.byte	0x03, 0x5f
        /*0026*/ 	.short	0x0101


	//----- nvinfo : EIATTR_COOP_GROUP_MASK_REGIDS
	.align		4
        /*0028*/ 	.byte	0x04, 0x29
        /*002a*/ 	.short	(.L_2892 - .L_2891)


	//   ....[0]....
.L_2891:
        /*002c*/ 	.word	0xffffffff


	//   ....[1]....
        /*0030*/ 	.word	0xffffffff


	//   ....[2]....
        /*0034*/ 	.word	0xffffffff


	//   ....[3]....
        /*0038*/ 	.word	0xffffffff


	//   ....[4]....
        /*003c*/ 	.word	0xffffffff


	//   ....[5]....
        /*0040*/ 	.word	0xffffffff


	//   ....[6]....
        /*0044*/ 	.word	0xffffffff


	//   ....[7]....
        /*0048*/ 	.word	0xffffffff


	//   ....[8]....
        /*004c*/ 	.word	0xffffffff


	//   ....[9]....
        /*0050*/ 	.word	0xffffffff


	//   ....[10]....
        /*0054*/ 	.word	0xffffffff


	//   ....[11]....
        /*0058*/ 	.word	0xffffffff


	//   ....[12]....
        /*005c*/ 	.word	0xffffffff


	//   ....[13]....
        /*0060*/ 	.word	0xffffffff


	//   ....[14]....
        /*0064*/ 	.word	0xffffffff


	//   ....[15]....
        /*0068*/ 	.word	0xffffffff


	//   ....[16]....
        /*006c*/ 	.word	0xffffffff


	//   ....[17]....
        /*0070*/ 	.word	0xffffffff


	//   ....[18]....
        /*0074*/ 	.word	0xffffffff


	//   ....[19]....
        /*0078*/ 	.word	0xffffffff


	//   ....[20]....
        /*007c*/ 	.word	0xffffffff


	//----- nvinfo : EIATTR_COOP_GROUP_INSTR_OFFSETS
	.align		4
.L_2892:
        /*0080*/ 	.byte	0x04, 0x28
        /*0082*/ 	.short	(.L_2894 - .L_2893)


	//   ....[0]....
.L_2893:
        /*0084*/ 	.word	0x00019a30


	//   ....[1]....
        /*0088*/ 	.word	0x00019a50


	//   ....[2]....
        /*008c*/ 	.word	0x00019a70


	//   ....[3]....
        /*0090*/ 	.word	0x00019a90


	//   ....[4]....
        /*0094*/ 	.word	0x00019ab0


	//   ....[5]....
        /*0098*/ 	.word	0x00019f00


	//   ....[6]....
        /*009c*/ 	.word	0x00019f20


	//   ....[7]....
        /*00a0*/ 	.word	0x00019f40


	//   ....[8]....
        /*00a4*/ 	.word	0x00019f60


	//   ....[9]....
        /*00a8*/ 	.word	0x00019f90


	//   ....[10]....
        /*00ac*/ 	.word	0x0001a120


	//   ....[11]....
        /*00b0*/ 	.word	0x0001a160


	//   ....[12]....
        /*00b4*/ 	.word	0x0001a170


	//   ....[13]....
        /*00b8*/ 	.word	0x0001a1b0


	//   ....[14]....
        /*00bc*/ 	.word	0x0001a280


	//   ....[15]....
        /*00c0*/ 	.word	0x0001a2b0


	//   ....[16]....
        /*00c4*/ 	.word	0x0001a2d0


	//   ....[17]....
        /*00c8*/ 	.word	0x0001a370


	//   ....[18]....
        /*00cc*/ 	.word	0x0001a3d0


	//   ....[19]....
        /*00d0*/ 	.word	0x0001a470


	//   ....[20]....
        /*00d4*/ 	.word	0x0001a4a0


	//----- nvinfo : EIATTR_VRC_CTA_INIT_COUNT
	.align		4
.L_2894:
        /*00d8*/ 	.byte	0x02, 0x4a
	.zero		1
	.zero		1


	//----- nvinfo : EIATTR_EXIT_INSTR_OFFSETS
	.align		4
        /*00dc*/ 	.byte	0x04, 0x1c
        /*00de*/ 	.short	(.L_2896 - .L_2895)


	//   ....[0]....
.L_2895:
        /*00e0*/ 	.word	0x00000740


	//   ....[1]....
        /*00e4*/ 	.word	0x0001b270


	//----- nvinfo : EIATTR_INDIRECT_BRANCH_TARGETS
	.align		4
.L_2896:
        /*00e8*/ 	.byte	0x04, 0x34
        /*00ea*/ 	.short	(.L_2898 - .L_2897)


	//   ....[0]....
.L_2897:
        /*00ec*/ 	.word	.L_x_27396@srel
        /*00f0*/ 	.short	0x0
        /*00f2*/ 	.short	0x0
        /*00f4*/ 	.word	0x3
        /*00f8*/ 	.word	.L_x_27397@srel
        /*00fc*/ 	.word	.L_x_27398@srel
        /*0100*/ 	.word	.L_x_27399@srel


	//----- nvinfo : EIATTR_MAX_THREADS
	.align		4
.L_2898:
        /*0104*/ 	.byte	0x04, 0x05
        /*0106*/ 	.short	(.L_2900 - .L_2899)
.L_2899:
        /*0108*/ 	.word	0x00000100
        /*010c*/ 	.word	0x00000001
        /*0110*/ 	.word	0x00000001


	//----- nvinfo : EIATTR_CRS_STACK_SIZE
	.align		4
.L_2900:
        /*0114*/ 	.byte	0x04, 0x1e
        /*0116*/ 	.short	(.L_2902 - .L_2901)
.L_2901:
        /*0118*/ 	.word	0x00000000


	//----- nvinfo : EIATTR_CBANK_PARAM_SIZE
	.align		4
.L_2902:
        /*011c*/ 	.byte	0x03, 0x19
        /*011e*/ 	.short	0x00e8


	//----- nvinfo : EIATTR_PARAM_CBANK
	.align		4
        /*0120*/ 	.byte	0x04, 0x0a
        /*0122*/ 	.short	(.L_2904 - .L_2903)
	.align		4
.L_2903:
        /*0124*/ 	.word	index@(.nv.constant0._ZN10layer_norm13ln_fwd_kernelINS_13Kernel_traitsI6__halfS2_fS2_fjLj8192ELj1ELj1ELj8ELj16ENS_18Kernel_traits_baseILj8192ES2_S2_fS2_fjLj256EEEEELb1ELb0ELb0ELb0EEEvNS_9FwdParamsE)
        /*0128*/ 	.short	0x0380
        /*012a*/ 	.short	0x00e8


	//----- nvinfo : EIATTR_SW_WAR
	.align		4
.L_2904:
        /*012c*/ 	.byte	0x04, 0x36
        /*012e*/ 	.short	(.L_2906 - .L_2905)
.L_2905:
        /*0130*/ 	.word	0x00000008
.L_2906:


//--------------------- .nv.info._ZN10layer_norm13ln_fwd_kernelINS_13Kernel_traitsI6__halfS2_fS2_fjLj8192ELj1ELj1ELj8ELj16ENS_18Kernel_traits_baseILj8192ES2_S2_fS2_fjLj256EEEEELb1ELb0ELb0ELb1EEEvNS_9FwdParamsE --------------------------
	.section	.nv.info._ZN10layer_norm13ln_fwd_kernelINS_13Kernel_traitsI6__halfS2_fS2_fjLj8192ELj1ELj1ELj8ELj16ENS_18Kernel_traits_baseILj8192ES2_S2_fS2_fjLj256EEEEELb1ELb0ELb0ELb1EEEvNS_9FwdParamsE,"",@"SHT_CUDA_INFO"
	.sectionflags	@""
	.align	4


	//----- nvinfo : EIATTR_CUDA_API_VERSION
	.align		4
        /*0000*/ 	.byte	0x04, 0x37
        /*0002*/ 	.short	(.L_2908 - .L_2907)
.L_2907:
        /*0004*/ 	.word	0x00000082


	//----- nvinfo : EIATTR_KPARAM_INFO
	.align		4
.L_2908:
        /*0008*/ 	.byte	0x04, 0x17
        /*000a*/ 	.short	(.L_2910 - .L_2909)
.L_2909:
        /*000c*/ 	.word	0x00000000
        /*0010*/ 	.short	0x0000
        /*0012*/ 	.short	0x0000
        /*0014*/ 	.byte	0x00, 0xf0, 0xa1, 0x03


	//----- nvinfo : EIATTR_SPARSE_MMA_MASK
	.align		4
.L_2910:
        /*0018*/ 	.byte	0x03, 0x50
        /*001a*/ 	.short	0x0000


	//----- nvinfo : EIATTR_MAXREG_COUNT
	.align		4
        /*001c*/ 	.byte	0x03, 0x1b
        /*001e*/ 	.short	0x00ff


	//----- nvinfo : EIATTR_NUM_BARRIERS
	.align		4
        /*0020*/ 	.byte	0x02, 0x4c
        /*0022*/ 	.byte	0x01
	.zero		1


	//----- nvinfo : EIATTR_MERCURY_ISA_VERSION
	.align		4
        /*0024*/ 	.byte	0x03, 0x5f
        /*0026*/ 	.short	0x0101


	//----- nvinfo : EIATTR_COOP_GROUP_MASK_REGIDS
	.align		4
        /*0028*/ 	.byte	0x04, 0x29
        /*002a*/ 	.short	(.L_2912 - .L_2911)


	//   ....[0]....
.L_2911:
        /*002c*/ 	.word	0xffffffff


	//   ....[1]....
        /*0030*/ 	.word	0xffffffff


	//   ....[2]....
        /*0034*/ 	.word	0xffffffff


	//   ....[3]....
        /*0038*/ 	.word	0xffffffff


	//   ....[4]....
        /*003c*/ 	.word	0xffffffff


	//   ....[5]....
        /*0040*/ 	.word	0xffffffff


	//   ....[6]....
        /*0044*/ 	.word	0xffffffff


	//   ....[7]....
        /*0048*/ 	.word	0xffffffff


	//   ....[8]....
        /*004c*/ 	.word	0xffffffff


	//   ....[9]....
        /*0050*/ 	.word	0xffffffff


	//   ....[10]....
        /*0054*/ 	.word	0xffffffff


	//   ....[11]....
        /*0058*/ 	.word	0xffffffff


	//   ....[12]....
        /*005c*/ 	.word	0xffffffff


	//   ....[13]....
        /*0060*/ 	.word	0xffffffff


	//   ....[14]....
        /*0064*/ 	.word	0xffffffff


	//   ....[15]....
        /*0068*/ 	.word	0xffffffff


	//   ....[16]....
        /*006c*/ 	.word	0xffffffff


	//   ....[17]....
        /*0070*/ 	.word	0xffffffff


	//   ....[18]....
        /*0074*/ 	.word	0xffffffff


	//   ....[19]....
        /*0078*/ 	.word	0xffffffff


	//   ....[20]....
        /*007c*/ 	.word	0xffffffff


	//----- nvinfo : EIATTR_COOP_GROUP_INSTR_OFFSETS
	.align		4
.L_2912:
        /*0080*/ 	.byte	0x04, 0x28
        /*0082*/ 	.short	(.L_2914 - .L_2913)


	//   ....[0]....
.L_2913:
        /*0084*/ 	.word	0x000144d0


	//   ....[1]....
        /*0088*/ 	.word	0x000144f0


	//   ....[2]....
        /*008c*/ 	.word	0x00014510


	//   ....[3]....
        /*0090*/ 	.word	0x00014530


	//   ....[4]....
        /*0094*/ 	.word	0x00014550


	//   ....[5]....
        /*0098*/ 	.word	0x00014990


	//   ....[6]....
        /*009c*/ 	.word	0x000149c0


	//   ....[7]....
        /*00a0*/ 	.word	0x00014a10


	//   ....[8]....
        /*00a4*/ 	.word	0x00014a30


	//   ....[9]....
        /*00a8*/ 	.word	0x00014a50


	//   ....[10]....
        /*00ac*/ 	.word	0x00014bf0


	//   ....[11]....
        /*00b0*/ 	.word	0x00014c30


	//   ....[12]....
        /*00b4*/ 	.word	0x00014ca0


	//   ....[13]....
        /*00b8*/ 	.word	0x00014cf0


	//   ....[14]....
        /*00bc*/ 	.word	0x00014d50


	//   ....[15]....
        /*00c0*/ 	.word	0x00014d80


	//   ....[16]....
        /*00c4*/ 	.word	0x00014dc0


	//   ....[17]....
        /*00c8*/ 	.word	0x00014e30


	//   ....[18]....
        /*00cc*/ 	.word	0x00014ee0


	//   ....[19]....
        /*00d0*/ 	.word	0x00014f60


	//   ....[20]....
        /*00d4*/ 	.word	0x00014fa0


	//----- nvinfo : EIATTR_VRC_CTA_INIT_COUNT
	.align		4
.L_2914:
        /*00d8*/ 	.byte	0x02, 0x4a
	.zero		1
	.zero		1


	//----- nvinfo : EIATTR_EXIT_INSTR_OFFSETS
	.align		4
        /*00dc*/ 	.byte	0x04, 0x1c
        /*00de*/ 	.short	(.L_2916 - .L_2915)


	//   ....[0]....
.L_2915:
        /*00e0*/ 	.word	0x00000240


	//   ....[1]....
        /*00e4*/ 	.word	0x00015bf0


	//----- nvinfo : EIATTR_INDIRECT_BRANCH_TARGETS
	.align		4
.L_2916:
        /*00e8*/ 	.byte	0x04, 0x34
        /*00ea*/ 	.short	(.L_2918 - .L_2917)


	//   ....[0]....
.L_2917:
        /*00ec*/ 	.word	.L_x_27400@srel
        /*00f0*/ 	.short	0x0
        /*00f2*/ 	.short	0x0
        /*00f4*/ 	.word	0x3
        /*00f8*/ 	.word	.L_x_27401@srel
        /*00fc*/ 	.word	.L_x_27402@srel
        /*0100*/ 	.word	.L_x_27403@srel


	//----- nvinfo : EIATTR_MAX_THREADS
	.align		4
.L_2918:
        /*0104*/ 	.byte	0x04, 0x05
        /*0106*/ 	.short	(.L_2920 - .L_2919)
.L_2919:
        /*0108*/ 	.word	0x00000100
        /*010c*/ 	.word	0x00000001
        /*0110*/ 	.word	0x00000001


	//----- nvinfo : EIATTR_CRS_STACK_SIZE
	.align		4
.L_2920:
        /*0114*/ 	.byte	0x04, 0x1e
        /*0116*/ 	.short	(.L_2922 - .L_2921)
.L_2921:
        /*0118*/ 	.word	0x00000000


	//----- nvinfo : EIATTR_CBANK_PARAM_SIZE
	.align		4
.L_2922:
        /*011c*/ 	.byte	0x03, 0x19
        /*011e*/ 	.short	0x00e8


	//----- nvinfo : EIATTR_PARAM_CBANK
	.align		4
        /*0120*/ 	.byte	0x04, 0x0a
        /*0122*/ 	.short	(.L_2924 - .L_2923)
	.align		4
.L_2923:
        /*0124*/ 	.word	index@(.nv.constant0._ZN10layer_norm13ln_fwd_kernelINS_13Kernel_traitsI6__halfS2_fS2_fjLj8192ELj1ELj1ELj8ELj16ENS_18Kernel_traits_baseILj8192ES2_S2_fS2_fjLj256EEEEELb1ELb0ELb0ELb1EEEvNS_9FwdParamsE)
        /*0128*/ 	.short	0x0380
        /*012a*/ 	.short	0x00e8


	//----- nvinfo : EIATTR_SW_WAR
	.align		4
.L_2924:
        /*012c*/ 	.byte	0x04, 0x36
        /*012e*/ 	.short	(.L_2926 - .L_2925)
.L_2925:
        /*0130*/ 	.word	0x00000008
.L_2926:


//--------------------- .nv.info._ZN10layer_norm13ln_fwd_kernelINS_13Kernel_traitsI6__halfS2_fS2_fjLj8192ELj1ELj1ELj8ELj16ENS_18Kernel_traits_baseILj8192ES2_S2_fS2_fjLj256EEEEELb1ELb0ELb1ELb0EEEvNS_9FwdParamsE --------------------------
	.section	.nv.info._ZN10layer_norm13ln_fwd_kernelINS_13Kernel_traitsI6__halfS2_fS2_fjLj8192ELj1ELj1ELj8ELj16ENS_18Kernel_traits_baseILj8192ES2_S2_fS2_fjLj256EEEEELb1ELb0ELb1ELb0EEEvNS_9FwdParamsE,"",@"SHT_CUDA_INFO"
	.sectionflags	@""
	.align	4


	//----- nvinfo : EIATTR_CUDA_API_VERSION
	.align		4
        /*0000*/ 	.byte	0x04, 0x37
        /*0002*/ 	.short	(.L_2928 - .L_2927)
.L_2927:
        /*0004*/ 	.word	0x00000082


	//----- nvinfo : EIATTR_KPARAM_INFO
	.align		4
.L_2928:
        /*0008*/ 	.byte	0x04, 0x17
        /*000a*/ 	.short	(.L_2930 - .L_2929)
.L_2929:
        /*000c*/ 	.word	0x00000000
        /*0010*/ 	.short	0x0000
        /*0012*/ 	.short	0x0000
        /*0014*/ 	.byte	0x00, 0xf0, 0xa1, 0x03


	//----- nvinfo : EIATTR_SPARSE_MMA_MASK
	.align		4
.L_2930:
        /*0018*/ 	.byte	0x03, 0x50
        /*001a*/ 	.short	0x0000


	//----- nvinfo : EIATTR_MAXREG_COUNT
	.align		4
        /*001c*/ 	.byte	0x03, 0x1b
        /*001e*/ 	.short	0x00ff


	//----- nvinfo : EIATTR_NUM_BARRIERS
	.align		4
        /*0020*/ 	.byte	0x02, 0x4c
        /*0022*/ 	.byte	0x01
	.zero		1


	//----- nvinfo : EIATTR_MERCURY_ISA_VERSION
	.align		4
        /*0024*/ 	.byte	0x03, 0x5f
        /*0026*/ 	.short	0x0101


	//----- nvinfo : EIATTR_COOP_GROUP_MASK_REGIDS
	.align		4
        /*0028*/ 	.byte	0x04, 0x29
        /*002a*/ 	.short	(.L_2932 - .L_2931)


	//   ....[0]....
.L_2931:
        /*002c*/ 	.word	0xffffffff


	//   ....[1]....
        /*0030*/ 	.word	0xffffffff


	//   ....[2]....
        /*0034*/ 	.word	0xffffffff


	//   ....[3]....
        /*0038*/ 	.word	0xffffffff


	//   ....[4]....
        /*003c*/ 	.word	0xffffffff


	//   ....[5]....
        /*0040*/ 	.word	0xffffffff


	//   ....[6]....
        /*0044*/ 	.word	0xffffffff


	//   ....[7]....
        /*0048*/ 	.word	0xffffffff


	//   ....[8]....
        /*004c*/ 	.word	0xffffffff


	//   ....[9]....
        /*0050*/ 	.word	0xffffffff


	//   ....[10]....
        /*0054*/ 	.word	0xffffffff


	//   ....[11]....
        /*0058*/ 	.word	0xffffffff


	//   ....[12]....
        /*005c*/ 	.word	0xffffffff


	//   ....[13]....
        /*0060*/ 	.word	0xffffffff


	//   ....[14]....
        /*0064*/ 	.word	0xffffffff


	//   ....[15]....
        /*0068*/ 	.word	0xffffffff


	//   ....[16]....
        /*006c*/ 	.word	0xffffffff


	//   ....[17]....
        /*0070*/ 	.word	0xffffffff


	//   ....[18]....
        /*0074*/ 	.word	0xffffffff


	//   ....[19]....
        /*0078*/ 	.word	0xffffffff


	//   ....[20]....
        /*007c*/ 	.word	0xffffffff


	//----- nvinfo : EIATTR_COOP_GROUP_INSTR_OFFSETS
	.align		4
.L_2932:
        /*0080*/ 	.byte	0x04, 0x28
        /*0082*/ 	.short	(.L_2934 - .L_2933)


	//   ....[0]....
.L_2933:
        /*0084*/ 	.word	0x0001b760


	//   ....[1]....
        /*0088*/ 	.word	0x0001b780


	//   ....[2]....
        /*008c*/ 	.word	0x0001b7a0


	//   ....[3]....
        /*0090*/ 	.word	0x0001b7c0


	//   ....[4]....
        /*0094*/ 	.word	0x0001b7e0


	//   ....[5]....
        /*0098*/ 	.word	0x0001bc40


	//   ....[6]....
        /*009c*/ 	.word	0x0001bc60


	//   ....[7]....
        /*00a0*/ 	.word	0x0001bc80


	//   ....[8]....
        /*00a4*/ 	.word	0x0001bca0


	//   ....[9]....
        /*00a8*/ 	.word	0x0001bcd0


	//   ....[10]....
        /*00ac*/ 	.word	0x0001be60


	//   ....[11]....
        /*00b0*/ 	.word	0x0001be90


	//   ....[12]....
        /*00b4*/ 	.word	0x0001bea0


	//   ....[13]....
        /*00b8*/ 	.word	0x0001bef0


	//   ....[14]....
        /*00bc*/ 	.word	0x0001bfb0


	//   ....[15]....
        /*00c0*/ 	.word	0x0001bfe0


	//   ....[16]....
        /*00c4*/ 	.word	0x0001c000


	//   ....[17]....
        /*00c8*/ 	.word	0x0001c0b0


	//   ....[18]....
        /*00cc*/ 	.word	0x0001c100


	//   ....[19]....
        /*00d0*/ 	.word	0x0001c1a0


	//   ....[20]....
        /*00d4*/ 	.word	0x0001c1c0


	//----- nvinfo : EIATTR_VRC_CTA_INIT_COUNT
	.align		4
.L_2934:
        /*00d8*/ 	.byte	0x02, 0x4a
	.zero		1
	.zero		1


	//----- nvinfo : EIATTR_EXIT_INSTR_OFFSETS
	.align		4
        /*00dc*/ 	.byte	0x04, 0x1c
        /*00de*/ 	.short	(.L_2936 - .L_2935)


	//   ....[0]....
.L_2935:
        /*00e0*/ 	.word	0x00000750


	//   ....[1]....
        /*00e4*/ 	.word	0x0001d000


	//----- nvinfo : EIATTR_MAX_THREADS
	.align		4
.L_2936:
        /*00e8*/ 	.byte	0x04, 0x05
        /*00ea*/ 	.short	(.L_2938 - .L_2937)
.L_2937:
        /*00ec*/ 	.word	0x00000100
        /*00f0*/ 	.word	0x00000001
        /*00f4*/ 	.word	0x00000001


	//----- nvinfo : EIATTR_CRS_STACK_SIZE
	.align		4
.L_2938:
        /*00f8*/ 	.byte	0x04, 0x1e
        /*00fa*/ 	.short	(.L_2940 - .L_2939)
.L_2939:
        /*00fc*/ 	.word	0x00000000


	//----- nvinfo : EIATTR_CBANK_PARAM_SIZE
	.align		4
.L_2940:
        /*0100*/ 	.byte	0x03, 0x19
        /*0102*/ 	.short	0x00e8


	//----- nvinfo : EIATTR_PARAM_CBANK
	.align		4
        /*0104*/ 	.byte	0x04, 0x0a
        /*0106*/ 	.short	(.L_2942 - .L_2941)
	.align		4
.L_2941:
        /*0108*/ 	.word	index@(.nv.constant0._ZN10layer_norm13ln_fwd_kernelINS_13Kernel_traitsI6__halfS2_fS2_fjLj8192ELj1ELj1ELj8ELj16ENS_18Kernel_traits_baseILj8192ES2_S2_fS2_fjLj256EEEEELb1ELb0ELb1ELb0EEEvNS_9FwdParamsE)
        /*010c*/ 	.short	0x0380
        /*010e*/ 	.short	0x00e8


	//----- nvinfo : EIATTR_SW_WAR
	.align		4
.L_2942:
        /*0110*/ 	.byte	0x04, 0x36
        /*0112*/ 	.short	(.L_2944 - .L_2943)
.L_2943:
        /*0114*/ 	.word	0x00000008
.L_2944:


//--------------------- .nv.info._ZN10layer_norm13ln_fwd_kernelINS_13Kernel_traitsI6__halfS2_fS2_fjLj8192ELj1ELj1ELj8ELj16ENS_18Kernel_traits_baseILj8192ES2_S2_fS2_fjLj256EEEEELb1ELb0ELb1ELb1EEEvNS_9FwdParamsE --------------------------
	.section	.nv.info._ZN10layer_norm13ln_fwd_kernelINS_13Kernel_traitsI6__halfS2_fS2_fjLj8192ELj1ELj1ELj8ELj16ENS_18Kernel_traits_baseILj8192ES2_S2_fS2_fjLj256EEEEELb1ELb0ELb1ELb1EEEvNS_9FwdParamsE,"",@"SHT_CUDA_INFO"
	.sectionflags	@""
	.align	4


	//----- nvinfo : EIATTR_CUDA_API_VERSION
	.align		4
        /*0000*/ 	.byte	0x04, 0x37
        /*0002*/ 	.short	(.L_2946 - .L_2945)
.L_2945:
        /*0004*/ 	.word	0x00000082


	//----- nvinfo : EIATTR_KPARAM_INFO
	.align		4
.L_2946:
        /*0008*/ 	.byte	0x04, 0x17
        /*000a*/ 	.short	(.L_2948 - .L_2947)
.L_2947:
        /*000c*/ 	.word	0x00000000
        /*0010*/ 	.short	0x0000
        /*0012*/ 	.short	0x0000
        /*0014*/ 	.byte	0x00, 0xf0, 0xa1, 0x03


	//----- nvinfo : EIATTR_SPARSE_MMA_MASK
	.align		4
.L_2948:
        /*0018*/ 	.byte	0x03, 0x50
        /*001a*/ 	.short	0x0000


	//----- nvinfo : EIATTR_MAXREG_COUNT
	.align		4
        /*001c*/ 	.byte	0x03, 0x1b
        /*001e*/ 	.short	0x00ff


	//----- nvinfo : EIATTR_NUM_BARRIERS
	.align		4
        /*0020*/ 	.byte	0x02, 0x4c
        /*0022*/ 	.byte	0x01
	.zero		1


	//----- nvinfo : EIATTR_MERCURY_ISA_VERSION
	.align		4
        /*0024*/ 	.byte	0x03, 0x5f
        /*0026*/ 	.short	0x0101


	//----- nvinfo : EIATTR_COOP_GROUP_MASK_REGIDS
	.align		4
        /*0028*/ 	.byte	0x04, 0x29
        /*002a*/ 	.short	(.L_2950 - .L_2949)


	//   ....[0]....
.L_2949:
        /*002c*/ 	.word	0xffffffff


	//   ....[1]....
        /*0030*/ 	.word	0xffffffff


	//   ....[2]....
        /*0034*/ 	.word	0xffffffff


	//   ....[3]....
        /*0038*/ 	.word	0xffffffff


	//   ....[4]....
        /*003c*/ 	.word	0xffffffff


	//   ....[5]....
        /*0040*/ 	.word	0xffffffff


	//   ....[6]....
        /*0044*/ 	.word	0xffffffff


	//   ....[7]....
        /*0048*/ 	.word	0xffffffff


	//   ....[8]....
        /*004c*/ 	.word	0xffffffff


	//   ....[9]....
        /*0050*/ 	.word	0xffffffff


	//   ....[10]....
        /*0054*/ 	.word	0xffffffff


	//   ....[11]....
        /*0058*/ 	.word	0xffffffff


	//   ....[12]....
        /*005c*/ 	.word	0xffffffff


	//   ....[13]....
        /*0060*/ 	.word	0xffffffff


	//   ....[14]....
        /*0064*/ 	.word	0xffffffff


	//   ....[15]....
        /*0068*/ 	.word	0xffffffff


	//   ....[16]....
        /*006c*/ 	.word	0xffffffff


	//   ....[17]....
        /*0070*/ 	.word	0xffffffff


	//   ....[18]....
        /*0074*/ 	.word	0xffffffff


	//   ....[19]....
        /*0078*/ 	.word	0xffffffff


	//   ....[20]....
        /*007c*/ 	.word	0xffffffff


	//----- nvinfo : EIATTR_COOP_GROUP_INSTR_OFFSETS
	.align		4
.L_2950:
        /*0080*/ 	.byte	0x04, 0x28
        /*0082*/ 	.short	(.L_2952 - .L_2951)


	//   ....[0]....
.L_2951:
        /*0084*/ 	.word	0x00017670


	//   ....[1]....
        /*0088*/ 	.word	0x000176b0


	//   ....[2]....
        /*008c*/ 	.word	0x000176e0


	//   ....[3]....
        /*0090*/ 	.word	0x00017700


	//   ....[4]....
        /*0094*/ 	.word	0x00017720


	//   ....[5]....
        /*0098*/ 	.word	0x00017b80


	//   ....[6]....
        /*009c*/ 	.word	0x00017ba0


	//   ....[7]....
        /*00a0*/ 	.word	0x00017bc0


	//   ....[8]....
        /*00a4*/ 	.word	0x00017be0


	//   ....[9]....
        /*00a8*/ 	.word	0x00017c00


	//   ....[10]....
        /*00ac*/ 	.word	0x00017d80


	//   ....[11]....
        /*00b0*/ 	.word	0x00017db0


	//   ....[12]....
        /*00b4*/ 	.word	0x00017dc0


	//   ....[13]....
        /*00b8*/ 	.word	0x00017e10


	//   ....[14]....
        /*00bc*/ 	.word	0x00017ed0


	//   ....[15]....
        /*00c0*/ 	.word	0x00017f00


	//   ....[16]....
        /*00c4*/ 	.word	0x00017f20


	//   ....[17]....
        /*00c8*/ 	.word	0x00017fc0


	//   ....[18]....
        /*00cc*/ 	.word	0x00018010


	//   ....[19]....
        /*00d0*/ 	.word	0x000180a0


	//   ....[20]....
        /*00d4*/ 	.word	0x000180d0


	//----- nvinfo : EIATTR_VRC_CTA_INIT_COUNT
	.align		4
.L_2952:
        /*00d8*/ 	.byte	0x02, 0x4a
	.zero		1
	.zero		1


	//----- nvinfo : EIATTR_EXIT_INSTR_OFFSETS
	.align		4
        /*00dc*/ 	.byte	0x04, 0x1c
        /*00de*/ 	.short	(.L_2954 - .L_2953)


	//   ....[0]....
.L_2953:
        /*00e0*/ 	.word	0x00000280


	//   ....[1]....
        /*00e4*/ 	.word	0x00018e20


	//----- nvinfo : EIATTR_MAX_THREADS
	.align		4
.L_2954:
        /*00e8*/ 	.byte	0x04, 0x05
        /*00ea*/ 	.short	(.L_2956 - .L_2955)
.L_2955:
        /*00ec*/ 	.word	0x00000100
        /*00f0*/ 	.word	0x00000001
        /*00f4*/ 	.word	0x00000001


	//----- nvinfo : EIATTR_CRS_STACK_SIZE
	.align		4
.L_2956:
        /*00f8*/ 	.byte	0x04, 0x1e
        /*00fa*/ 	.short	(.L_2958 - .L_2957)
.L_2957:
        /*00fc*/ 	.word	0x00000000


	//----- nvinfo : EIATTR_CBANK_PARAM_SIZE
	.align		4
.L_2958:
        /*0100*/ 	.byte	0x03, 0x19
        /*0102*/ 	.short	0x00e8


	//----- nvinfo : EIATTR_PARAM_CBANK
	.align		4
        /*0104*/ 	.byte	0x04, 0x0a
        /*0106*/ 	.short	(.L_2960 - .L_2959)
	.align		4
.L_2959:
        /*0108*/ 	.word	index@(.nv.constant0._ZN10layer_norm13ln_fwd_kernelINS_13Kernel_traitsI6__halfS2_fS2_fjLj8192ELj1ELj1ELj8ELj16ENS_18Kernel_traits_baseILj8192ES2_S2_fS2_fjLj256EEEEELb1ELb0ELb1ELb1EEEvNS_9FwdParamsE)
        /*010c*/ 	.short	0x0380
        /*010e*/ 	.short	0x00e8


	//----- nvinfo : EIATTR_SW_WAR
	.align		4
.L_2960:
        /*0110*/ 	.byte	0x04, 0x36
        /*0112*/ 	.short	(.L_2962 - .L_2961)
.L_2961:
        /*0114*/ 	.word	0x00000008
.L_2962:


//--------------------- .nv.info._ZN10layer_norm13ln_fwd_kernelINS_13Kernel_traitsI6__halfS2_fS2_fjLj8192ELj1ELj1ELj8ELj16ENS_18Kernel_traits_baseILj8192ES2_S2_fS2_fjLj256EEEEELb1ELb1ELb0ELb0EEEvNS_9FwdParamsE --------------------------
	.section	.nv.info._ZN10layer_norm13ln_fwd_kernelINS_13Kernel_traitsI6__halfS2_fS2_fjLj8192ELj1ELj1ELj8ELj16ENS_18Kernel_traits_baseILj8192ES2_S2_fS2_fjLj256EEEEELb1ELb1ELb0ELb0EEEvNS_9FwdParamsE,"",@"SHT_CUDA_INFO"
	.sectionflags	@""
	.align	4


	//----- nvinfo : EIATTR_CUDA_API_VERSION
	.align		4
        /*0000*/ 	.byte	0x04, 0x37
        /*0002*/ 	.short	(.L_2964 - .L_2963)
.L_2963:
        /*0004*/ 	.word	0x00000082


	//----- nvinfo : EIATTR_KPARAM_INFO
	.align		4
.L_2964:
        /*0008*/ 	.byte	0x04, 0x17
        /*000a*/ 	.short	(.L_2966 - .L_2965)
.L_2965:
        /*000c*/ 	.word	0x00000000
        /*0010*/ 	.short	0x0000
        /*0012*/ 	.short	0x0000
        /*0014*/ 	.byte	0x00, 0xf0, 0xa1, 0x03


	//----- nvinfo : EIATTR_SPARSE_MMA_MASK
	.align		4
.L_2966:
        /*0018*/ 	.byte	0x03, 0x50
        /*001a*/ 	.short	0x0000


	//----- nvinfo : EIATTR_MAXREG_COUNT
	.align		4
        /*001c*/ 	.byte	0x03, 0x1b
        /*001e*/ 	.short	0x00ff


	//----- nvinfo : EIATTR_NUM_BARRIERS
	.align		4
        /*0020*/ 	.byte	0x02, 0x4c
        /*0022*/ 	.byte	0x01
	.zero		1


	//----- nvinfo : EIATTR_MERCURY_ISA_VERSION
	.align		4
        /*0024*/ 	.byte	0x03, 0x5f
        /*0026*/ 	.short	0x0101


	//----- nvinfo : EIATTR_COOP_GROUP_MASK_REGIDS
	.align		4
        /*0028*/ 	.byte	0x04, 0x29
        /*002a*/ 	.short	(.L_2968 - .L_2967)


	//   ....[0]....
.L_2967:
        /*002c*/ 	.word	0xffffffff


	//   ....[1]....
        /*0030*/ 	.word	0xffffffff


	//   ....[2]....
        /*0034*/ 	.word	0xffffffff


	//   ....[3]....
        /*0038*/ 	.word	0xffffffff


	//   ....[4]....
        /*003c*/ 	.word	0xffffffff


	//   ....[5]....
        /*0040*/ 	.word	0xffffffff


	//   ....[6]....
        /*0044*/ 	.word	0xffffffff


	//   ....[7]....
        /*0048*/ 	.word	0xffffffff


	//   ....[8]....
        /*004c*/ 	.word	0xffffffff


	//   ....[9]....
        /*0050*/ 	.word	0xffffffff


	//   ....[10]....
        /*0054*/ 	.word	0xffffffff


	//   ....[11]....
        /*0058*/ 	.word	0xffffffff


	//   ....[12]....
        /*005c*/ 	.word	0xffffffff


	//   ....[13]....
        /*0060*/ 	.word	0xffffffff


	//   ....[14]....
        /*0064*/ 	.word	0xffffffff


	//   ....[15]....
        /*0068*/ 	.word	0xffffffff


	//   ....[16]....
        /*006c*/ 	.word	0xffffffff


	//   ....[17]....
        /*0070*/ 	.word	0xffffffff


	//   ....[18]....
        /*0074*/ 	.word	0xffffffff


	//   ....[19]....
        /*0078*/ 	.word	0xffffffff


	//   ....[20]....
        /*007c*/ 	.word	0xffffffff


	//----- nvinfo : EIATTR_COOP_GROUP_INSTR_OFFSETS
	.align		4
.L_2968:
        /*0080*/ 	.byte	0x04, 0x28
        /*0082*/ 	.short	(.L_2970 - .L_2969)


	//   ....[0]....
.L_2969:
        /*0084*/ 	.word	0x0001abc0


	//   ....[1]....
        /*0088*/ 	.word	0x0001abe0


	//   ....[2]....
        /*008c*/ 	.word	0x0001ac00


	//   ....[3]....
        /*0090*/ 	.word	0x0001ac20


	//   ....[4]....
        /*0094*/ 	.word	0x0001ac40


	//   ....[5]....
        /*0098*/ 	.word	0x0001b090


	//   ....[6]....
        /*009c*/ 	.word	0x0001b0b0


	//   ....[7]....
        /*00a0*/ 	.word	0x0001b0d0


	//   ....[8]....
        /*00a4*/ 	.word	0x0001b0f0


	//   ....[9]....
        /*00a8*/ 	.word	0x0001b120


	//   ....[10]....
        /*00ac*/ 	.word	0x0001b2b0


	//   ....[11]....
        /*00b0*/ 	.word	0x0001b2f0


	//   ....[12]....
        /*00b4*/ 	.word	0x0001b310


	//   ....[13]....
        /*00b8*/ 	.word	0x0001b350


	//   ....[14]....
        /*00bc*/ 	.word	0x0001b3e0


	//   ....[15]....
        /*00c0*/ 	.word	0x0001b410


	//   ....[16]....
        /*00c4*/ 	.word	0x0001b460


	//   ....[17]....
        /*00c8*/ 	.word	0x0001b500


	//   ....[18]....
        /*00cc*/ 	.word	0x0001b560


	//   ....[19]....
        /*00d0*/ 	.word	0x0001b610


	//   ....[20]....
        /*00d4*/ 	.word	0x0001b630


	//----- nvinfo : EIATTR_VRC_CTA_INIT_COUNT
	.align		4
.L_2970:
        /*00d8*/ 	.byte	0x02, 0x4a
	.zero		1
	.zero		1


	//----- nvinfo : EIATTR_EXIT_INSTR_OFFSETS
	.align		4
        /*00dc*/ 	.byte	0x04, 0x1c
        /*00de*/ 	.short	(.L_2972 - .L_2971)


	//   ....[0]....
.L_2971:
        /*00e0*/ 	.word	0x000007a0


	//   ....[1]....
        /*00e4*/ 	.word	0x0001c400


	//----- nvinfo : EIATTR_INDIRECT_BRANCH_TARGETS
	.align		4
.L_2972:
        /*00e8*/ 	.byte	0x04, 0x34
        /*00ea*/ 	.short	(.L_2974 - .L_2973)


	//   ....[0]....
.L_2973:
        /*00ec*/ 	.word	.L_x_27404@srel
        /*00f0*/ 	.short	0x0
        /*00f2*/ 	.short	0x0
        /*00f4*/ 	.word	0x3
        /*00f8*/ 	.word	.L_x_27405@srel
        /*00fc*/ 	.word	.L_x_27406@srel
        /*0100*/ 	.word	.L_x_27407@srel


	//----- nvinfo : EIATTR_MAX_THREADS
	.align		4
.L_2974:
        /*0104*/ 	.byte	0x04, 0x05
        /*0106*/ 	.short	(.L_2976 - .L_2975)
.L_2975:
        /*0108*/ 	.word	0x00000100
        /*010c*/ 	.word	0x00000001
        /*0110*/ 	.word	0x00000001


	//----- nvinfo : EIATTR_CRS_STACK_SIZE
	.align		4
.L_2976:
        /*0114*/ 	.byte	0x04, 0x1e
        /*0116*/ 	.short	(.L_2978 - .L_2977)
.L_2977:
        /*0118*/ 	.word	0x00000000


	//----- nvinfo : EIATTR_CBANK_PARAM_SIZE
	.align		4
.L_2978:
        /*011c*/ 	.byte	0x03, 0x19
        /*011e*/ 	.short	0x00e8


	//----- nvinfo : EIATTR_PARAM_CBANK
	.align		4
        /*0120*/ 	.byte	0x04, 0x0a
        /*0122*/ 	.short	(.L_2980 - .L_2979)
	.align		4
.L_2979:
        /*0124*/ 	.word	index@(.nv.constant0._ZN10layer_norm13ln_fwd_kernelINS_13Kernel_traitsI6__halfS2_fS2_fjLj8192ELj1ELj1ELj8ELj16ENS_18Kernel_traits_baseILj8192ES2_S2_fS2_fjLj256EEEEELb1ELb1ELb0ELb0EEEvNS_9FwdParamsE)
        /*0128*/ 	.short	0x0380
        /*012a*/ 	.short	0x00e8


	//----- nvinfo : EIATTR_SW_WAR
	.align		4
.L_2980:
        /*012c*/ 	.byte	0x04, 0x36
        /*012e*/ 	.short	(.L_2982 - .L_2981)
.L_2981:
        /*0130*/ 	.word	0x00000008
.L_2982:


//--------------------- .nv.info._ZN10layer_norm13ln_fwd_kernelINS_13Kernel_traitsI6__halfS2_fS2_fjLj8192ELj1ELj1ELj8ELj16ENS_18Kernel_traits_baseILj8192ES2_S2_fS2_fjLj256EEEEELb1ELb1ELb0ELb1EEEvNS_9FwdParamsE --------------------------
	.section	.nv.info._ZN10layer_norm13ln_fwd_kernelINS_13Kernel_traitsI6__halfS2_fS2_fjLj8192ELj1ELj1ELj8ELj16ENS_18Kernel_traits_baseILj8192ES2_S2_fS2_fjLj256EEEEELb1ELb1ELb0ELb1EEEvNS_9FwdParamsE,"",@"SHT_CUDA_INFO"
	.sectionflags	@""
	.align	4


	//----- nvinfo : EIATTR_CUDA_API_VERSION
	.align		4
        /*0000*/ 	.byte	0x04, 0x37
        /*0002*/ 	.short	(.L_2984 - .L_2983)
.L_2983:
        /*0004*/ 	.word	0x00000082


	//----- nvinfo : EIATTR_KPARAM_INFO
	.align		4
.L_2984:
        /*0008*/ 	.byte	0x04, 0x17
        /*000a*/ 	.short	(.L_2986 - .L_2985)
.L_2985:
        /*000c*/ 	.word	0x00000000
        /*0010*/ 	.short	0x0000
        /*0012*/ 	.short	0x0000
        /*0014*/ 	.byte	0x00, 0xf0, 0xa1, 0x03


	//----- nvinfo : EIATTR_SPARSE_MMA_MASK
	.align		4
.L_2986:
        /*0018*/ 	.byte	0x03, 0x50
        /*001a*/ 	.short	0x0000


	//----- nvinfo : EIATTR_MAXREG_COUNT
	.align		4
        /*001c*/ 	.byte	0x03, 0x1b
        /*001e*/ 	.short	0x00ff


	//----- nvinfo : EIATTR_NUM_BARRIERS
	.align		4
        /*0020*/ 	.byte	0x02, 0x4c
        /*0022*/ 	.byte	0x01
	.zero		1


	//----- nvinfo : EIATTR_MERCURY_ISA_VERSION
	.align		4
        /*0024*/ 	.byte	0x03, 0x5f
        /*0026*/ 	.short	0x0101


	//----- nvinfo : EIATTR_COOP_GROUP_MASK_REGIDS
	.align		4
        /*0028*/ 	.byte	0x04, 0x29
        /*002a*/ 	.short	(.L_2988 - .L_2987)


	//   ....[0]....
.L_2987:
        /*002c*/ 	.word	0xffffffff


	//   ....[1]....
        /*0030*/ 	.word	0xffffffff


	//   ....[2]....
        /*0034*/ 	.word	0xffffffff


	//   ....[3]....
        /*0038*/ 	.word	0xffffffff


	//   ....[4]....
        /*003c*/ 	.word	0xffffffff


	//   ....[5]....
        /*0040*/ 	.word	0xffffffff


	//   ....[6]....
        /*0044*/ 	.word	0xffffffff


	//   ....[7]....
        /*0048*/ 	.word	0xffffffff


	//   ....[8]....
        /*004c*/ 	.word	0xffffffff


	//   ....[9]....
        /*0050*/ 	.word	0xffffffff


	//   ....[10]....
        /*0054*/ 	.word	0xffffffff


	//   ....[11]....
        /*0058*/ 	.word	0xffffffff


	//   ....[12]....
        /*005c*/ 	.word	0xffffffff


	//   ....[13]....
        /*0060*/ 	.word	0xffffffff


	//   ....[14]....
        /*0064*/ 	.word	0xffffffff


	//   ....[15]....
        /*0068*/ 	.word	0xffffffff


	//   ....[16]....
        /*006c*/ 	.word	0xffffffff


	//   ....[17]....
        /*0070*/ 	.word	0xffffffff


	//   ....[18]....
        /*0074*/ 	.word	0xffffffff


	//   ....[19]....
        /*0078*/ 	.word	0xffffffff


	//   ....[20]....
        /*007c*/ 	.word	0xffffffff


	//----- nvinfo : EIATTR_COOP_GROUP_INSTR_OFFSETS
	.align		4
.L_2988:
        /*0080*/ 	.byte	0x04, 0x28
        /*0082*/ 	.short	(.L_2990 - .L_2989)


	//   ....[0]....
.L_2989:
        /*0084*/ 	.word	0x00019220


	//   ....[1]....
        /*0088*/ 	.word	0x00019240


	//   ....[2]....
        /*008c*/ 	.word	0x00019260


	//   ....[3]....
        /*0090*/ 	.word	0x00019280


	//   ....[4]....
        /*0094*/ 	.word	0x000192a0


	//   ....[5]....
        /*0098*/ 	.word	0x000196e0


	//   ....[6]....
        /*009c*/ 	.word	0x00019720


	//   ....[7]....
        /*00a0*/ 	.word	0x00019760


	//   ....[8]....
        /*00a4*/ 	.word	0x000197a0


	//   ....[9]....
        /*00a8*/ 	.word	0x000197d0


	//   ....[10]....
        /*00ac*/ 	.word	0x00019980


	//   ....[11]....
        /*00b0*/ 	.word	0x000199c0


	//   ....[12]....
        /*00b4*/ 	.word	0x00019a00


	//   ....[13]....
        /*00b8*/ 	.word	0x00019a40


	//   ....[14]....
        /*00bc*/ 	.word	0x00019b00


	//   ....[15]....
        /*00c0*/ 	.word	0x00019b40


	//   ....[16]....
        /*00c4*/ 	.word	0x00019b60


	//   ....[17]....
        /*00c8*/ 	.word	0x00019be0


	//   ....[18]....
        /*00cc*/ 	.word	0x00019c60


	//   ....[19]....
        /*00d0*/ 	.word	0x00019cf0


	//   ....[20]....
        /*00d4*/ 	.word	0x00019d30


	//----- nvinfo : EIATTR_VRC_CTA_INIT_COUNT
	.align		4
.L_2990:
        /*00d8*/ 	.byte	0x02, 0x4a
	.zero		1
	.zero		1


	//----- nvinfo : EIATTR_EXIT_INSTR_OFFSETS
	.align		4
        /*00dc*/ 	.byte	0x04, 0x1c
        /*00de*/ 	.short	(.L_2992 - .L_2991)


	//   ....[0]....
.L_2991:
        /*00e0*/ 	.word	0x00000370


	//   ....[1]....
        /*00e4*/ 	.word	0x0001a990


	//----- nvinfo : EIATTR_INDIRECT_BRANCH_TARGETS
	.align		4
.L_2992:
        /*00e8*/ 	.byte	0x04, 0x34
        /*00ea*/ 	.short	(.L_2994 - .L_2993)


	//   ....[0]....
.L_2993:
        /*00ec*/ 	.word	.L_x_27408@srel
        /*00f0*/ 	.short	0x0
        /*00f2*/ 	.short	0x0
        /*00f4*/ 	.word	0x3
        /*00f8*/ 	.word	.L_x_27409@srel
        /*00fc*/ 	.word	.L_x_27410@srel
        /*0100*/ 	.word	.L_x_27411@srel


	//----- nvinfo : EIATTR_MAX_THREADS
	.align		4
.L_2994:
        /*0104*/ 	.byte	0x04, 0x05
        /*0106*/ 	.short	(.L_2996 - .L_2995)
.L_2995:
        /*0108*/ 	.word	0x00000100
        /*010c*/ 	.word	0x00000001
        /*0110*/ 	.word	0x00000001


	//----- nvinfo : EIATTR_CRS_STACK_SIZE
	.align		4
.L_2996:
        /*0114*/ 	.byte	0x04, 0x1e
        /*0116*/ 	.short	(.L_2998 - .L_2997)
.L_2997:
        /*0118*/ 	.word	0x00000000


	//----- nvinfo : EIATTR_CBANK_PARAM_SIZE
	.align		4
.L_2998:
        /*011c*/ 	.byte	0x03, 0x19
        /*011e*/ 	.short	0x00e8


	//----- nvinfo : EIATTR_PARAM_CBANK
	.align		4
        /*0120*/ 	.byte	0x04, 0x0a
        /*0122*/ 	.short	(.L_3000 - .L_2999)
	.align		4
.L_2999:
        /*0124*/ 	.word	index@(.nv.constant0._ZN10layer_norm13ln_fwd_kernelINS_13Kernel_traitsI6__halfS2_fS2_fjLj8192ELj1ELj1ELj8ELj16ENS_18Kernel_traits_baseILj8192ES2_S2_fS2_fjLj256EEEEELb1ELb1ELb0ELb1EEEvNS_9FwdParamsE)
        /*0128*/ 	.short	0x0380
        /*012a*/ 	.short	0x00e8


	//----- nvinfo : EIATTR_SW_WAR
	.align		4
.L_3000:
        /*012c*/ 	.byte	0x04, 0x36
        /*012e*/ 	.short	(.L_3002 - .L_3001)
.L_3001:
        /*0130*/ 	.word	0x00000008
.L_3002:


//--------------------- .nv.info._ZN10layer_norm13ln_fwd_kernelINS_13Kernel_traitsI6__halfS2_fS2_fjLj8192ELj1ELj1ELj8ELj16ENS_18Kernel_traits_baseILj8192ES2_S2_fS2_fjLj256EEEEELb1ELb1ELb1ELb0EEEvNS_9FwdParamsE --------------------------
	.section	.nv.info._ZN10layer_norm13ln_fwd_kernelINS_13Kernel_traitsI6__halfS2_fS2_fjLj8192ELj1ELj1ELj8ELj16ENS_18Kernel_traits_baseILj8192ES2_S2_fS2_fjLj256EEEEELb1ELb1ELb1ELb0EEEvNS_9FwdParamsE,"",@"SHT_CUDA_INFO"
	.sectionflags	@""
	.align	4


	//----- nvinfo : EIATTR_CUDA_API_VERSION
	.align		4
        /*0000*/ 	.byte	0x04, 0x37
        /*0002*/ 	.short	(.L_3004 - .L_3003)
.L_3003:
        /*0004*/ 	.word	0x00000082


	//----- nvinfo : EIATTR_KPARAM_INFO
	.align		4
.L_3004:
        /*0008*/ 	.byte	0x04, 0x17
        /*000a*/ 	.short	(.L_3006 - .L_3005)
.L_3005:
        /*000c*/ 	.word	0x00000000
        /*0010*/ 	.short	0x0000
        /*0012*/ 	.short	0x0000
        /*0014*/ 	.byte	0x00, 0xf0, 0xa1, 0x03


	//----- nvinfo : EIATTR_SPARSE_MMA_MASK
	.align		4
.L_3006:
        /*0018*/ 	.byte	0x03, 0x50
        /*001a*/ 	.short	0x0000


	//----- nvinfo : EIATTR_MAXREG_COUNT
	.align		4
        /*001c*/ 	.byte	0x03, 0x1b
        /*001e*/ 	.short	0x00ff


	//----- nvinfo : EIATTR_NUM_BARRIERS
	.align		4
        /*0020*/ 	.byte	0x02, 0x4c
        /*0022*/ 	.byte	0x01
	.zero		1


	//----- nvinfo : EIATTR_ANNOTATIONS
	.align		4
        /*0024*/ 	.byte	0x04, 0x55
        /*0026*/ 	.short	(.L_3008 - .L_3007)


	//   ....[0]....
.L_3007:
        /*0028*/ 	.word	0x00000001
        /*002c*/ 	.byte	0x10, 0x0e, 0x00, 0x00, 0x01, 0x00, 0x00, 0x00, 0x80, 0xb5, 0x01, 0x00


	//----- nvinfo : EIATTR_MERCURY_ISA_VERSION
	.align		4
.L_3008:
        /*0038*/ 	.byte	0x03, 0x5f
        /*003a*/ 	.short	0x0101


	//----- nvinfo : EIATTR_COOP_GROUP_MASK_REGIDS
	.align		4
        /*003c*/ 	.byte	0x04, 0x29
        /*003e*/ 	.short	(.L_3010 - .L_3009)


	//   ....[0]....
.L_3009:
        /*0040*/ 	.word	0xffffffff


	//   ....[1]....
        /*0044*/ 	.word	0xffffffff


	//   ....[2]....
        /*0048*/ 	.word	0xffffffff


	//   ....[3]....
        /*004c*/ 	.word	0xffffffff


	//   ....[4]....
        /*0050*/ 	.word	0xffffffff


	//   ....[5]....
        /*0054*/ 	.word	0xffffffff


	//   ....[6]....
        /*0058*/ 	.word	0xffffffff


	//   ....[7]....
        /*005c*/ 	.word	0xffffffff


	//   ....[8]....
        /*0060*/ 	.word	0xffffffff


	//   ....[9]....
        /*0064*/ 	.word	0xffffffff


	//   ....[10]....
        /*0068*/ 	.word	0xffffffff


	//   ....[11]....
        /*006c*/ 	.word	0xffffffff


	//   ....[12]....
        /*0070*/ 	.word	0xffffffff


	//   ....[13]....
        /*0074*/ 	.word	0xffffffff


	//   ....[14]....
        /*0078*/ 	.word	0xffffffff


	//   ....[15]....
        /*007c*/ 	.word	0xffffffff


	//   ....[16]....
        /*0080*/ 	.word	0xffffffff


	//   ....[17]....
        /*0084*/ 	.word	0xffffffff


	//   ....[18]....
        /*0088*/ 	.word	0xffffffff


	//   ....[19]....
        /*008c*/ 	.word	0xffffffff


	//   ....[20]....
        /*0090*/ 	.word	0xffffffff


	//----- nvinfo : EIATTR_COOP_GROUP_INSTR_OFFSETS
	.align		4
.L_3010:
        /*0094*/ 	.byte	0x04, 0x28
        /*0096*/ 	.short	(.L_3012 - .L_3011)


	//   ....[0]....
.L_3011:
        /*0098*/ 	.word	0x0001b7f0


	//   ....[1]....
        /*009c*/ 	.word	0x0001b810


	//   ....[2]....
        /*00a0*/ 	.word	0x0001b830


	//   ....[3]....
        /*00a4*/ 	.word	0x0001b850


	//   ....[4]....
        /*00a8*/ 	.word	0x0001b870


	//   ....[5]....
        /*00ac*/ 	.word	0x0001bcd0


	//   ....[6]....
        /*00b0*/ 	.word	0x0001bcf0


	//   ....[7]....
        /*00b4*/ 	.word	0x0001bd10


	//   ....[8]....
        /*00b8*/ 	.word	0x0001bd30


	//   ....[9]....
        /*00bc*/ 	.word	0x0001bd50


	//   ....[10]....
        /*00c0*/ 	.word	0x0001bee0


	//   ....[11]....
        /*00c4*/ 	.word	0x0001bf20


	//   ....[12]....
        /*00c8*/ 	.word	0x0001bfd0


	//   ....[13]....
        /*00cc*/ 	.word	0x0001bff0


	//   ....[14]....
        /*00d0*/ 	.word	0x0001c020


	//   ....[15]....
        /*00d4*/ 	.word	0x0001c0a0


	//   ....[16]....
        /*00d8*/ 	.word	0x0001c0f0


	//   ....[17]....
        /*00dc*/ 	.word	0x0001c120


	//   ....[18]....
        /*00e0*/ 	.word	0x0001c160


	//   ....[19]....
        /*00e4*/ 	.word	0x0001c240


	//   ....[20]....
        /*00e8*/ 	.word	0x0001c260


	//----- nvinfo : EIATTR_VRC_CTA_INIT_COUNT
	.align		4
.L_3012:
        /*00ec*/ 	.byte	0x02, 0x4a
	.zero		1
	.zero		1


	//----- nvinfo : EIATTR_EXIT_INSTR_OFFSETS
	.align		4
        /*00f0*/ 	.byte	0x04, 0x1c
        /*00f2*/ 	.short	(.L_3014 - .L_3013)


	//   ....[0]....
.L_3013:
        /*00f4*/ 	.word	0x000007a0


	//   ....[1]....
        /*00f8*/ 	.word	0x0001d0a0


	//----- nvinfo : EIATTR_MAX_THREADS
	.align		4
.L_3014:
        /*00fc*/ 	.byte	0x04, 0x05
        /*00fe*/ 	.short	(.L_3016 - .L_3015)
.L_3015:
        /*0100*/ 	.word	0x00000100
        /*0104*/ 	.word	0x00000001
        /*0108*/ 	.word	0x00000001


	//----- nvinfo : EIATTR_CRS_STACK_SIZE
	.align		4
.L_3016:
        /*010c*/ 	.byte	0x04, 0x1e
        /*010e*/ 	.short	(.L_3018 - .L_3017)
.L_3017:
        /*0110*/ 	.word	0x00000000


	//----- nvinfo : EIATTR_CBANK_PARAM_SIZE
	.align		4
.L_3018:
        /*0114*/ 	.byte	0x03, 0x19
        /*0116*/ 	.short	0x00e8


	//----- nvinfo : EIATTR_PARAM_CBANK
	.align		4
        /*0118*/ 	.byte	0x04, 0x0a
        /*011a*/ 	.short	(.L_3020 - .L_3019)
	.align		4
.L_3019:
        /*011c*/ 	.word	index@(.nv.constant0._ZN10layer_norm13ln_fwd_kernelINS_13Kernel_traitsI6__halfS2_fS2_fjLj8192ELj1ELj1ELj8ELj16ENS_18Kernel_traits_baseILj8192ES2_S2_fS2_fjLj256EEEEELb1ELb1ELb1ELb0EEEvNS_9FwdParamsE)
        /*0120*/ 	.short	0x0380
        /*0122*/ 	.short	0x00e8


	//----- nvinfo : EIATTR_SW_WAR
	.align		4
.L_3020:
        /*0124*/ 	.byte	0x04, 0x36
        /*0126*/ 	.short	(.L_3022 - .L_3021)
.L_3021:
        /*0128*/ 	.word	0x00000008
.L_3022:


//--------------------- .nv.info._ZN10layer_norm13ln_fwd_kernelINS_13Kernel_traitsI6__halfS2_fS2_fjLj8192ELj1ELj1ELj8ELj16ENS_18Kernel_traits_baseILj8192ES2_S2_fS2_fjLj256EEEEELb1ELb1ELb1ELb1EEEvNS_9FwdParamsE --------------------------
	.section	.nv.info._ZN10layer_norm13ln_fwd_kernelINS_13Kernel_traitsI6__halfS2_fS2_fjLj8192ELj1ELj1ELj8ELj16ENS_18Kernel_traits_baseILj8192ES2_S2_fS2_fjLj256EEEEELb1ELb1ELb1ELb1EEEvNS_9FwdParamsE,"",@"SHT_CUDA_INFO"
	.sectionflags	@""
	.align	4


	//----- nvinfo : EIATTR_CUDA_API_VERSION
	.align		4
        /*0000*/ 	.byte	0x04, 0x37
        /*0002*/ 	.short	(.L_3024 - .L_3023)
.L_3023:
        /*0004*/ 	.word	0x00000082


	//----- nvinfo : EIATTR_KPARAM_INFO
	.align		4
.L_3024:
        /*0008*/ 	.byte	0x04, 0x17
        /*000a*/ 	.short	(.L_3026 - .L_3025)
.L_3025:
        /*000c*/ 	.word	0x00000000
        /*0010*/ 	.short	0x0000
        /*0012*/ 	.short	0x0000
        /*0014*/ 	.byte	0x00, 0xf0, 0xa1, 0x03


	//----- nvinfo : EIATTR_SPARSE_MMA_MASK
	.align		4
.L_3026:
        /*0018*/ 	.byte	0x03, 0x50
        /*001a*/ 	.short	0x0000


	//----- nvinfo : EIATTR_MAXREG_COUNT
	.align		4
        /*001c*/ 	.byte	0x03, 0x1b
        /*001e*/ 	.short	0x00ff


	//----- nvinfo : EIATTR_NUM_BARRIERS
	.align		4
        /*0020*/ 	.byte	0x02, 0x4c
        /*0022*/ 	.byte	0x01
	.zero		1


	//----- nvinfo : EIATTR_MERCURY_ISA_VERSION
	.align		4
        /*0024*/ 	.byte	0x03, 0x5f
        /*0026*/ 	.short	0x0101


	//----- nvinfo : EIATTR_COOP_GROUP_MASK_REGIDS
	.align		4
        /*0028*/ 	.byte	0x04, 0x29
        /*002a*/ 	.short	(.L_3028 - .L_3027)


	//   ....[0]....
.L_3027:
        /*002c*/ 	.word	0xffffffff


	//   ....[1]....
        /*0030*/ 	.word	0xffffffff


	//   ....[2]....
        /*0034*/ 	.word	0xffffffff


	//   ....[3]....
        /*0038*/ 	.word	0xffffffff


	//   ....[4]....
        /*003c*/ 	.word	0xffffffff


	//   ....[5]....
        /*0040*/ 	.word	0xffffffff


	//   ....[6]....
        /*0044*/ 	.word	0xffffffff


	//   ....[7]....
        /*0048*/ 	.word	0xffffffff


	//   ....[8]....
        /*004c*/ 	.word	0xffffffff


	//   ....[9]....
        /*0050*/ 	.word	0xffffffff


	//   ....[10]....
        /*0054*/ 	.word	0xffffffff


	//   ....[11]....
        /*0058*/ 	.word	0xffffffff


	//   ....[12]....
        /*005c*/ 	.word	0xffffffff


	//   ....[13]....
        /*0060*/ 	.word	0xffffffff


	//   ....[14]....
        /*0064*/ 	.word	0xffffffff


	//   ....[15]....
        /*0068*/ 	.word	0xffffffff


	//   ....[16]....
        /*006c*/ 	.word	0xffffffff


	//   ....[17]....
        /*0070*/ 	.word	0xffffffff


	//   ....[18]....
        /*0074*/ 	.word	0xffffffff


	//   ....[19]....
        /*0078*/ 	.word	0xffffffff


	//   ....[20]....
        /*007c*/ 	.word	0xffffffff


	//----- nvinfo : EIATTR_COOP_GROUP_INSTR_OFFSETS
	.align		4
.L_3028:
        /*0080*/ 	.byte	0x04, 0x28
        /*0082*/ 	.short	(.L_3030 - .L_3029)


	//   ....[0]....
.L_3029:
        /*0084*/ 	.word	0x0001a360


	//   ....[1]....
        /*0088*/ 	.word	0x0001a3d0


	//   ....[2]....
        /*008c*/ 	.word	0x0001a3f0


	//   ....[3]....
        /*0090*/ 	.word	0x0001a410


	//   ....[4]....
        /*0094*/ 	.word	0x0001a430


	//   ....[5]....
        /*0098*/ 	.word	0x0001a860


	//   ....[6]....
        /*009c*/ 	.word	0x0001a880


	//   ....[7]....
        /*00a0*/ 	.word	0x0001a8a0


	//   ....[8]....
        /*00a4*/ 	.word	0x0001a8c0


	//   ....[9]....
        /*00a8*/ 	.word	0x0001a8e0


	//   ....[10]....
        /*00ac*/ 	.word	0x0001aa60


	//   ....[11]....
        /*00b0*/ 	.word	0x0001aaa0


	//   ....[12]....
        /*00b4*/ 	.word	0x0001aac0


	//   ....[13]....
        /*00b8*/ 	.word	0x0001ab20


	//   ....[14]....
        /*00bc*/ 	.word	0x0001abd0


	//   ....[15]....
        /*00c0*/ 	.word	0x0001abf0


	//   ....[16]....
        /*00c4*/ 	.word	0x0001ac30


	//   ....[17]....
        /*00c8*/ 	.word	0x0001aca0


	//   ....[18]....
        /*00cc*/ 	.word	0x0001acc0


	//   ....[19]....
        /*00d0*/ 	.word	0x0001add0


	//   ....[20]....
        /*00d4*/ 	.word	0x0001ade0


	//----- nvinfo : EIATTR_VRC_CTA_INIT_COUNT
	.align		4
.L_3030:
        /*00d8*/ 	.byte	0x02, 0x4a
	.zero		1
	.zero		1


	//----- nvinfo : EIATTR_EXIT_INSTR_OFFSETS
	.align		4
        /*00dc*/ 	.byte	0x04, 0x1c
        /*00de*/ 	.short	(.L_3032 - .L_3031)


	//   ....[0]....
.L_3031:
        /*00e0*/ 	.word	0x00000320


	//   ....[1]....
        /*00e4*/ 	.word	0x0001bb20


	//----- nvinfo : EIATTR_MAX_THREADS
	.align		4
.L_3032:
        /*00e8*/ 	.byte	0x04, 0x05
        /*00ea*/ 	.short	(.L_3034 - .L_3033)
.L_3033:
        /*00ec*/ 	.word	0x00000100
        /*00f0*/ 	.word	0x00000001
        /*00f4*/ 	.word	0x00000001


	//----- nvinfo : EIATTR_CRS_STACK_SIZE
	.align		4
.L_3034:
        /*00f8*/ 	.byte	0x04, 0x1e
        /*00fa*/ 	.short	(.L_3036 - .L_3035)
.L_3035:
        /*00fc*/ 	.word	0x00000000


	//----- nvinfo : EIATTR_CBANK_PARAM_SIZE
	.align		4
.L_3036:
        /*0100*/ 	.byte	0x03, 0x19
        /*0102*/ 	.short	0x00e8


	//----- nvinfo : EIATTR_PARAM_CBANK
	.align		4
        /*0104*/ 	.byte	0x04, 0x0a
        /*0106*/ 	.short	(.L_3038 - .L_3037)
	.align		4
.L_3037:
        /*0108*/ 	.word	index@(.nv.constant0._ZN10layer_norm13ln_fwd_kernelINS_13Kernel_traitsI6__halfS2_fS2_fjLj8192ELj1ELj1ELj8ELj16ENS_18Kernel_traits_baseILj8192ES2_S2_fS2_fjLj256EEEEELb1ELb1ELb1ELb1EEEvNS_9FwdParamsE)
        /*010c*/ 	.short	0x0380
        /*010e*/ 	.short	0x00e8


	//----- nvinfo : EIATTR_SW_WAR
	.align		4
.L_3038:
        /*0110*/ 	.byte	0x04, 0x36
        /*0112*/ 	.short	(.L_3040 - .L_3039)
.L_3039:
        /*0114*/ 	.word	0x00000008
.L_3040:


//--------------------- .nv.info._ZN10layer_norm13ln_fwd_kernelINS_13Kernel_traitsIf6__halffS2_fjLj8192ELj1ELj1ELj8ELj16ENS_18Kernel_traits_baseILj8192EfS2_fS2_fjLj256EEEEELb0ELb0ELb0ELb0EEEvNS_9FwdParamsE --------------------------
	.section	.nv.info._ZN10layer_norm13ln_fwd_kernelINS_13Kernel_traitsIf6__halffS2_fjLj8192ELj1ELj1ELj8ELj16ENS_18Kernel_traits_baseILj8192EfS2_fS2_fjLj256EEEEELb0ELb0ELb0ELb0EEEvNS_9FwdParamsE,"",@"SHT_CUDA_INFO"
	.sectionflags	@""
	.align	4


	//----- nvinfo : EIATTR_CUDA_API_VERSION
	.align		4
        /*0000*/ 	.byte	0x04, 0x37
        /*0002*/ 	.short	(.L_3042 - .L_3041)
.L_3041:
        /*0004*/ 	.word	0x00000082


	//----- nvinfo : EIATTR_KPARAM_INFO
	.align		4
.L_3042:
        /*0008*/ 	.byte	0x04, 0x17
        /*000a*/ 	.short	(.L_3044 - .L_3043)
.L_3043:
        /*000c*/ 	.word	0x00000000
        /*0010*/ 	.short	0x0000
        /*0012*/ 	.short	0x0000
        /*0014*/ 	.byte	0x00, 0xf0, 0xa1, 0x03


	//----- nvinfo : EIATTR_SPARSE_MMA_MASK
	.align		4
.L_3044:
        /*0018*/ 	.byte	0x03, 0x50
        /*001a*/ 	.short	0x0000


	//----- nvinfo : EIATTR_MAXREG_COUNT
	.align		4
        /*001c*/ 	.byte	0x03, 0x1b
        /*001e*/ 	.short	0x00ff


	//----- nvinfo : EIATTR_NUM_BARRIERS
	.align		4
        /*0020*/ 	.byte	0x02, 0x4c
        /*0022*/ 	.byte	0x01
	.zero		1


	//----- nvinfo : EIATTR_MERCURY_ISA_VERSION
	.align		4
        /*0024*/ 	.byte	0x03, 0x5f
        /*0026*/ 	.short	0x0101


	//----- nvinfo : EIATTR_COOP_GROUP_MASK_REGIDS
	.align		4
        /*0028*/ 	.byte	0x04, 0x29
        /*002a*/ 	.short	(.L_3046 - .L_3045)


	//   ....[0]....
.L_3045:
        /*002c*/ 	.word	0xffffffff


	//   ....[1]....
        /*0030*/ 	.word	0xffffffff


	//   ....[2]....
        /*0034*/ 	.word	0xffffffff


	//   ....[3]....
        /*0038*/ 	.word	0xffffffff


	//   ....[4]....
        /*003c*/ 	.word	0xffffffff


	//   ....[5]....
        /*0040*/ 	.word	0xffffffff


	//   ....[6]....
        /*0044*/ 	.word	0xffffffff


	//   ....[7]....
        /*0048*/ 	.word	0xffffffff


	//   ....[8]....
        /*004c*/ 	.word	0xffffffff


	//   ....[9]....
        /*0050*/ 	.word	0xffffffff


	//   ....[10]....
        /*0054*/ 	.word	0xffffffff


	//   ....[11]....
        /*0058*/ 	.word	0xffffffff


	//   ....[12]....
        /*005c*/ 	.word	0xffffffff


	//   ....[13]....
        /*0060*/ 	.word	0xffffffff


	//   ....[14]....
        /*0064*/ 	.word	0xffffffff


	//   ....[15]....
        /*0068*/ 	.word	0xffffffff


	//   ....[16]....
        /*006c*/ 	.word	0xffffffff


	//   ....[17]....
        /*0070*/ 	.word	0xffffffff


	//   ....[18]....
        /*0074*/ 	.word	0xffffffff


	//   ....[19]....
        /*0078*/ 	.word	0xffffffff


	//   ....[20]....
        /*007c*/ 	.word	0xffffffff


	//----- nvinfo : EIATTR_COOP_GROUP_INSTR_OFFSETS
	.align		4
.L_3046:
        /*0080*/ 	.byte	0x04, 0x28
        /*0082*/ 	.short	(.L_3048 - .L_3047)


	//   ....[0]....
.L_3047:
        /*0084*/ 	.word	0x00001870


	//   ....[1]....
        /*0088*/ 	.word	0x00001890


	//   ....[2]....
        /*008c*/ 	.word	0x000018b0


	//   ....[3]....
        /*0090*/ 	.word	0x000018d0


	//   ....[4]....
        /*0094*/ 	.word	0x000018f0


	//   ....[5]....
        /*0098*/ 	.word	0x00001d60


	//   ....[6]....
        /*009c*/ 	.word	0x00001d90


	//   ....[7]....
        /*00a0*/ 	.word	0x00001db0


	//   ....[8]....
        /*00a4*/ 	.word	0x00001dd0


	//   ....[9]....
        /*00a8*/ 	.word	0x00001e10


	//   ....[10]....
        /*00ac*/ 	.word	0x00001e80


	//   ....[11]....
        /*00b0*/ 	.word	0x00001ef0


	//   ....[12]....
        /*00b4*/ 	.word	0x00001f20


	//   ....[13]....
        /*00b8*/ 	.word	0x00001f30


	//   ....[14]....
        /*00bc*/ 	.word	0x00001fc0


	//   ....[15]....
        /*00c0*/ 	.word	0x00001fe0


	//   ....[16]....
        /*00c4*/ 	.word	0x00002020


	//   ....[17]....
        /*00c8*/ 	.word	0x000020b0


	//   ....[18]....
        /*00cc*/ 	.word	0x00002110


	//   ....[19]....
        /*00d0*/ 	.word	0x000021b0


	//   ....[20]....
        /*00d4*/ 	.word	0x000021e0


	//----- nvinfo : EIATTR_VRC_CTA_INIT_COUNT
	.align		4
.L_3048:
        /*00d8*/ 	.byte	0x02, 0x4a
	.zero		1
	.zero		1


	//----- nvinfo : EIATTR_EXIT_INSTR_OFFSETS
	.align		4
        /*00dc*/ 	.byte	0x04, 0x1c
        /*00de*/ 	.short	(.L_3050 - .L_3049)


	//   ....[0]....
.L_3049:
        /*00e0*/ 	.word	0x00000670


	//   ....[1]....
        /*00e4*/ 	.word	0x00002bc0


	//----- nvinfo : EIATTR_MAX_THREADS
	.align		4
.L_3050:
        /*00e8*/ 	.byte	0x04, 0x05
        /*00ea*/ 	.short	(.L_3052 - .L_3051)
.L_3051:
        /*00ec*/ 	.word	0x00000100
        /*00f0*/ 	.word	0x00000001
        /*00f4*/ 	.word	0x00000001


	//----- nvinfo : EIATTR_CRS_STACK_SIZE
	.align		4
.L_3052:
        /*00f8*/ 	.byte	0x04, 0x1e
        /*00fa*/ 	.short	(.L_3054 - .L_3053)
.L_3053:
        /*00fc*/ 	.word	0x00000000


	//----- nvinfo : EIATTR_CBANK_PARAM_SIZE
	.align		4
.L_3054:
        /*0100*/ 	.byte	0x03, 0x19
        /*0102*/ 	.short	0x00e8


	//----- nvinfo : EIATTR_PARAM_CBANK
	.align		4
        /*0104*/ 	.byte	0x04, 0x0a
        /*0106*/ 	.short	(.L_3056 - .L_3055)
	.align		4
.L_3055:
        /*0108*/ 	.word	index@(.nv.constant0._ZN10layer_norm13ln_fwd_kernelINS_13Kernel_traitsIf6__halffS2_fjLj8192ELj1ELj1ELj8ELj16ENS_18Kernel_traits_baseILj8192EfS2_fS2_fjLj256EEEEELb0ELb0ELb0ELb0EEEvNS_9FwdParamsE)
        /*010c*/ 	.short	0x0380
        /*010e*/ 	.short	0x00e8


	//----- nvinfo : EIATTR_SW_WAR
	.align		4
.L_3056:
        /*0110*/ 	.byte	0x04, 0x36
        /*0112*/ 	.short	(.L_3058 - .L_3057)
.L_3057:
        /*0114*/ 	.word	0x00000008
.L_3058:


//--------------------- .nv.info._ZN10layer_norm13ln_fwd_kernelINS_13Kernel_traitsIf6__halffS2_fjLj8192ELj1ELj1ELj8ELj16ENS_18Kernel_traits_baseILj8192EfS2_fS2_fjLj256EEEEELb0ELb0ELb0ELb1EEEvNS_9FwdParamsE --------------------------
	.section	.nv.info._ZN10layer_norm13ln_fwd_kernelINS_13Kernel_traitsIf6__halffS2_fjLj8192ELj1ELj1ELj8ELj16ENS_18Kernel_traits_baseILj8192EfS2_fS2_fjLj256EEEEELb0ELb0ELb0ELb1EEEvNS_9FwdParamsE,"",@"SHT_CUDA_INFO"
	.sectionflags	@""
	.align	4


	//----- nvinfo : EIATTR_CUDA_API_VERSION
	.align		4
        /*0000*/ 	.byte	0x04, 0x37
        /*0002*/ 	.short	(.L_3060 - .L_3059)
.L_3059:
        /*0004*/ 	.word	0x00000082


	//----- nvinfo : EIATTR_KPARAM_INFO
	.align		4
.L_3060:
        /*0008*/ 	.byte	0x04, 0x17
        /*000a*/ 	.short	(.L_3062 - .L_3061)
.L_3061:
        /*000c*/ 	.word	0x00000000
        /*0010*/ 	.short	0x0000
        /*0012*/ 	.short	0x0000
        /*0014*/ 	.byte	0x00, 0xf0, 0xa1, 0x03


	//----- nvinfo : EIATTR_SPARSE_MMA_MASK
	.align		4
.L_3062:
        /*0018*/ 	.byte	0x03, 0x50
        /*001a*/ 	.short	0x0000


	//----- nvinfo : EIATTR_MAXREG_COUNT
	.align		4
        /*001c*/ 	.byte	0x03, 0x1b
        /*001e*/ 	.short	0x00ff


	//----- nvinfo : EIATTR_NUM_BARRIERS
	.align		4
        /*0020*/ 	.byte	0x02, 0x4c
        /*0022*/ 	.byte	0x01
	.zero		1


	//----- nvinfo : EIATTR_MERCURY_ISA_VERSION
	.align		4
        /*0024*/ 	.byte	0x03, 0x5f
        /*0026*/ 	.short	0x0101


	//----- nvinfo : EIATTR_COOP_GROUP_MASK_REGIDS
	.align		4
        /*0028*/ 	.byte	0x04, 0x29
        /*002a*/ 	.short	(.L_3064 - .L_3063)


	//   ....[0]....
.L_3063:
        /*002c*/ 	.word	0xffffffff


	//   ....[1]....
        /*0030*/ 	.word	0xffffffff


	//   ....[2]....
        /*0034*/ 	.word	0xffffffff


	//   ....[3]....
        /*0038*/ 	.word	0xffffffff


	//   ....[4]....
        /*003c*/ 	.word	0xffffffff


	//   ....[5]....
        /*0040*/ 	.word	0xffffffff


	//   ....[6]....
        /*0044*/ 	.word	0xffffffff


	//   ....[7]....
        /*0048*/ 	.word	0xffffffff


	//   ....[8]....
        /*004c*/ 	.word	0xffffffff


	//   ....[9]....
        /*0050*/ 	.word	0xffffffff


	//   ....[10]....
        /*0054*/ 	.word	0xffffffff


	//   ....[11]....
        /*0058*/ 	.word	0xffffffff


	//   ....[12]....
        /*005c*/ 	.word	0xffffffff


	//   ....[13]....
        /*0060*/ 	.word	0xffffffff


	//   ....[14]....
        /*0064*/ 	.word	0xffffffff


	//   ....[15]....
        /*0068*/ 	.word	0xffffffff


	//   ....[16]....
        /*006c*/ 	.word	0xffffffff


	//   ....[17]....
        /*0070*/ 	.word	0xffffffff


	//   ....[18]....
        /*0074*/ 	.word	0xffffffff


	//   ....[19]....
        /*0078*/ 	.word	0xffffffff


	//   ....[20]....
        /*007c*/ 	.word	0xffffffff


	//----- nvinfo : EIATTR_COOP_GROUP_INSTR_OFFSETS
	.align		4
.L_3064:
        /*0080*/ 	.byte	0x04, 0x28
        /*0082*/ 	.short	(.L_3066 - .L_3065)


	//   ....[0]....
.L_3065:
        /*0084*/ 	.word	0x00001250


	//   ....[1]....
        /*0088*/ 	.word	0x00001270


	//   ....[2]....
        /*008c*/ 	.word	0x00001290


	//   ....[3]....
        /*0090*/ 	.word	0x000012b0


	//   ....[4]....
        /*0094*/ 	.word	0x000012d0


	//   ....[5]....
        /*0098*/ 	.word	0x00001700


	//   ....[6]....
        /*009c*/ 	.word	0x00001720


	//   ....[7]....
        /*00a0*/ 	.word	0x00001740


	//   ....[8]....
        /*00a4*/ 	.word	0x00001760


	//   ....[9]....
        /*00a8*/ 	.word	0x00001780


	//   ....[10]....
        /*00ac*/ 	.word	0x000018e0


	//   ....[11]....
        /*00b0*/ 	.word	0x00001990


	//   ....[12]....
        /*00b4*/ 	.word	0x000019a0


	//   ....[13]....
        /*00b8*/ 	.word	0x000019b0


	//   ....[14]....
        /*00bc*/ 	.word	0x00001a50


	//   ....[15]....
        /*00c0*/ 	.word	0x00001a80


	//   ....[16]....
        /*00c4*/ 	.word	0x00001ab0


	//   ....[17]....
        /*00c8*/ 	.word	0x00001b50


	//   ....[18]....
        /*00cc*/ 	.word	0x00001ba0


	//   ....[19]....
        /*00d0*/ 	.word	0x00001c40


	//   ....[20]....
        /*00d4*/ 	.word	0x00001c70


	//----- nvinfo : EIATTR_VRC_CTA_INIT_COUNT
	.align		4
.L_3066:
        /*00d8*/ 	.byte	0x02, 0x4a
	.zero		1
	.zero		1


	//----- nvinfo : EIATTR_EXIT_INSTR_OFFSETS
	.align		4
        /*00dc*/ 	.byte	0x04, 0x1c
        /*00de*/ 	.short	(.L_3068 - .L_3067)


	//   ....[0]....
.L_3067:
        /*00e0*/ 	.word	0x000003b0


	//   ....[1]....
        /*00e4*/ 	.word	0x00002500


	//----- nvinfo : EIATTR_MAX_THREADS
	.align		4
.L_3068:
        /*00e8*/ 	.byte	0x04, 0x05
        /*00ea*/ 	.short	(.L_3070 - .L_3069)
.L_3069:
        /*00ec*/ 	.word	0x00000100
        /*00f0*/ 	.word	0x00000001
        /*00f4*/ 	.word	0x00000001


	//----- nvinfo : EIATTR_CRS_STACK_SIZE
	.align		4
.L_3070:
        /*00f8*/ 	.byte	0x04, 0x1e
        /*00fa*/ 	.short	(.L_3072 - .L_3071)
.L_3071:
        /*00fc*/ 	.word	0x00000000


	//----- nvinfo : EIATTR_CBANK_PARAM_SIZE
	.align		4
.L_3072:
        /*0100*/ 	.byte	0x03, 0x19
        /*0102*/ 	.short	0x00e8


	//----- nvinfo : EIATTR_PARAM_CBANK
	.align		4
        /*0104*/ 	.byte	0x04, 0x0a
        /*0106*/ 	.short	(.L_3074 - .L_3073)
	.align		4
.L_3073:
        /*0108*/ 	.word	index@(.nv.constant0._ZN10layer_norm13ln_fwd_kernelINS_13Kernel_traitsIf6__halffS2_fjLj8192ELj1ELj1ELj8ELj16ENS_18Kernel_traits_baseILj8192EfS2_fS2_fjLj256EEEEELb0ELb0ELb0ELb1EEEvNS_9FwdParamsE)
        /*010c*/ 	.short	0x0380
        /*010e*/ 	.short	0x00e8


	//----- nvinfo : EIATTR_SW_WAR
	.align		4
.L_3074:
        /*0110*/ 	.byte	0x04, 0x36
        /*0112*/ 	.short	(.L_3076 - .L_3075)
.L_3075:
        /*0114*/ 	.word	0x00000008
.L_3076:


//--------------------- .nv.info._ZN10layer_norm13ln_fwd_kernelINS_13Kernel_traitsIf6__halffS2_fjLj8192ELj1ELj1ELj8ELj16ENS_18Kernel_traits_baseILj8192EfS2_fS2_fjLj256EEEEELb0ELb0ELb1ELb0EEEvNS_9FwdParamsE --------------------------
	.section	.nv.info._ZN10layer_norm13ln_fwd_kernelINS_13Kernel_traitsIf6__halffS2_fjLj8192ELj1ELj1ELj8ELj16ENS_18Kernel_traits_baseILj8192EfS2_fS2_fjLj256EEEEELb0ELb0ELb1ELb0EEEvNS_9FwdParamsE,"",@"SHT_CUDA_INFO"
	.sectionflags	@""
	.align	4


	//----- nvinfo : EIATTR_CUDA_API_VERSION
	.align		4
        /*0000*/ 	.byte	0x04, 0x37
        /*0002*/ 	.short	(.L_3078 - .L_3077)
.L_3077:
        /*0004*/ 	.word	0x00000082


	//----- nvinfo : EIATTR_KPARAM_INFO
	.align		4
.L_3078:
        /*0008*/ 	.byte	0x04, 0x17
        /*000a*/ 	.short	(.L_3080 - .L_3079)
.L_3079:
        /*000c*/ 	.word	0x00000000
        /*0010*/ 	.short	0x0000
        /*0012*/ 	.short	0x0000
        /*0014*/ 	.byte	0x00, 0xf0, 0xa1, 0x03


	//----- nvinfo : EIATTR_SPARSE_MMA_MASK
	.align		4
.L_3080:
        /*0018*/ 	.byte	0x03, 0x50
        /*001a*/ 	.short	0x0000


	//----- nvinfo : EIATTR_MAXREG_COUNT
	.align		4
        /*001c*/ 	.byte	0x03, 0x1b
        /*001e*/ 	.short	0x00ff


	//----- nvinfo : EIATTR_NUM_BARRIERS
	.align		4
        /*0020*/ 	.byte	0x02, 0x4c
        /*0022*/ 	.byte	0x01
	.zero		1


	//----- nvinfo : EIATTR_MERCURY_ISA_VERSION
	.align		4
        /*0024*/ 	.byte	0x03, 0x5f
        /*0026*/ 	.short	0x0101


	//----- nvinfo : EIATTR_COOP_GROUP_MASK_REGIDS
	.align		4
        /*0028*/ 	.byte	0x04, 0x29
        /*002a*/ 	.short	(.L_3082 - .L_3081)


	//   ....[0]....
.L_3081:
        /*002c*/ 	.word	0xffffffff


	//   ....[1]....
        /*0030*/ 	.word	0xffffffff


	//   ....[2]....
        /*0034*/ 	.word	0xffffffff


	//   ....[3]....
        /*0038*/ 	.word	0xffffffff


	//   ....[4]....
        /*003c*/ 	.word	0xffffffff


	//   ....[5]....
        /*0040*/ 	.word	0xffffffff


	//   ....[6]....
        /*0044*/ 	.word	0xffffffff


	//   ....[7]....
        /*0048*/ 	.word	0xffffffff


	//   ....[8]....
        /*004c*/ 	.word	0xffffffff


	//   ....[9]....
        /*0050*/ 	.word	0xffffffff


	//   ....[10]....
        /*0054*/ 	.word	0xffffffff


	//   ....[11]....
        /*0058*/ 	.word	0xffffffff


	//   ....[12]....
        /*005c*/ 	.word	0xffffffff


	//   ....[13]....
        /*0060*/ 	.word	0xffffffff


	//   ....[14]....
        /*0064*/ 	.word	0xffffffff


	//   ....[15]....
        /*0068*/ 	.word	0xffffffff


	//   ....[16]....
        /*006c*/ 	.word	0xffffffff


	//   ....[17]....
        /*0070*/ 	.word	0xffffffff


	//   ....[18]....
        /*0074*/ 	.word	0xffffffff


	//   ....[19]....
        /*0078*/ 	.word	0xffffffff


	//   ....[20]....
        /*007c*/ 	.word	0xffffffff


	//----- nvinfo : EIATTR_COOP_GROUP_INSTR_OFFSETS
	.align		4
.L_3082:
        /*0080*/ 	.byte	0x04, 0x28
        /*0082*/ 	.short	(.L_3084 - .L_3083)


	//   ....[0]....
.L_3083:
        /*0084*/ 	.word	0x00001e90


	//   ....[1]....
        /*0088*/ 	.word	0x00001eb0


	//   ....[2]....
        /*008c*/ 	.word	0x00001ed0


	//   ....[3]....
        /*0090*/ 	.word	0x00001ef0


	//   ....[4]....
        /*0094*/ 	.word	0x00001f10


	//   ....[5]....
        /*0098*/ 	.word	0x00002360


	//   ....[6]....
        /*009c*/ 	.word	0x00002380


	//   ....[7]....
        /*00a0*/ 	.word	0x000023a0


	//   ....[8]....
        /*00a4*/ 	.word	0x000023c0


	//   ....[9]....
        /*00a8*/ 	.word	0x000023f0


	//   ....[10]....
        /*00ac*/ 	.word	0x00002580


	//   ....[11]....
        /*00b0*/ 	.word	0x000025c0


	//   ....[12]....
        /*00b4*/ 	.word	0x000025e0


	//   ....[13]....
        /*00b8*/ 	.word	0x00002620


	//   ....[14]....
        /*00bc*/ 	.word	0x000026e0


	//   ....[15]....
        /*00c0*/ 	.word	0x00002710


	//   ....[16]....
        /*00c4*/ 	.word	0x00002730


	//   ....[17]....
        /*00c8*/ 	.word	0x000027d0


	//   ....[18]....
        /*00cc*/ 	.word	0x00002830


	//   ....[19]....
        /*00d0*/ 	.word	0x000028c0


	//   ....[20]....
        /*00d4*/ 	.word	0x000028f0


	//----- nvinfo : EIATTR_VRC_CTA_INIT_COUNT
	.align		4
.L_3084:
        /*00d8*/ 	.byte	0x02, 0x4a
	.zero		1
	.zero		1


	//----- nvinfo : EIATTR_EXIT_INSTR_OFFSETS
	.align		4
        /*00dc*/ 	.byte	0x04, 0x1c
        /*00de*/ 	.short	(.L_3086 - .L_3085)


	//   ....[0]....
.L_3085:
        /*00e0*/ 	.word	0x00000650


	//   ....[1]....
        /*00e4*/ 	.word	0x00003330


	//----- nvinfo : EIATTR_MAX_THREADS
	.align		4
.L_3086:
        /*00e8*/ 	.byte	0x04, 0x05
        /*00ea*/ 	.short	(.L_3088 - .L_3087)
.L_3087:
        /*00ec*/ 	.word	0x00000100
        /*00f0*/ 	.word	0x00000001
        /*00f4*/ 	.word	0x00000001


	//----- nvinfo : EIATTR_CRS_STACK_SIZE
	.align		4
.L_3088:
        /*00f8*/ 	.byte	0x04, 0x1e
        /*00fa*/ 	.short	(.L_3090 - .L_3089)
.L_3089:
        /*00fc*/ 	.word	0x00000000


	//----- nvinfo : EIATTR_CBANK_PARAM_SIZE
	.align		4
.L_3090:
        /*0100*/ 	.byte	0x03, 0x19
        /*0102*/ 	.short	0x00e8


	//----- nvinfo : EIATTR_PARAM_CBANK
	.align		4
        /*0104*/ 	.byte	0x04, 0x0a
        /*0106*/ 	.short	(.L_3092 - .L_3091)
	.align		4
.L_3091:
        /*0108*/ 	.word	index@(.nv.constant0._ZN10layer_norm13ln_fwd_kernelINS_13Kernel_traitsIf6__halffS2_fjLj8192ELj1ELj1ELj8ELj16ENS_18Kernel_traits_baseILj8192EfS2_fS2_fjLj256EEEEELb0ELb0ELb1ELb0EEEvNS_9FwdParamsE)
        /*010c*/ 	.short	0x0380
        /*010e*/ 	.short	0x00e8


	//----- nvinfo : EIATTR_SW_WAR
	.align		4
.L_3092:
        /*0110*/ 	.byte	0x04, 0x36
        /*0112*/ 	.short	(.L_3094 - .L_3093)
.L_3093:
        /*0114*/ 	.word	0x00000008
.L_3094:


//--------------------- .nv.info._ZN10layer_norm13ln_fwd_kernelINS_13Kernel_traitsIf6__halffS2_fjLj8192ELj1ELj1ELj8ELj16ENS_18Kernel_traits_baseILj8192EfS2_fS2_fjLj256EEEEELb0ELb0ELb1ELb1EEEvNS_9FwdParamsE --------------------------
	.section	.nv.info._ZN10layer_norm13ln_fwd_kernelINS_13Kernel_traitsIf6__halffS2_fjLj8192ELj1ELj1ELj8ELj16ENS_18Kernel_traits_baseILj8192EfS2_fS2_fjLj256EEEEELb0ELb0ELb1ELb1EEEvNS_9FwdParamsE,"",@"SHT_CUDA_INFO"
	.sectionflags	@""
	.align	4


	//----- nvinfo : EIATTR_CUDA_API_VERSION
	.align		4
        /*0000*/ 	.byte	0x04, 0x37
        /*0002*/ 	.short	(.L_3096 - .L_3095)
.L_3095:
        /*0004*/ 	.word	0x00000082


	//----- nvinfo : EIATTR_KPARAM_INFO
	.align		4
.L_3096:
        /*0008*/ 	.byte	0x04, 0x17
        /*000a*/ 	.short	(.L_3098 - .L_3097)
.L_3097:
        /*000c*/ 	.word	0x00000000
        /*0010*/ 	.short	0x0000
        /*0012*/ 	.short	0x0000
        /*0014*/ 	.byte	0x00, 0xf0, 0xa1, 0x03


	//----- nvinfo : EIATTR_SPARSE_MMA_MASK
	.align		4
.L_3098:
        /*0018*/ 	.byte	0x03, 0x50
        /*001a*/ 	.short	0x0000


	//----- nvinfo : EIATTR_MAXREG_COUNT
	.align		4
        /*001c*/ 	.byte	0x03, 0x1b
        /*001e*/ 	.short	0x00ff


	//----- nvinfo : EIATTR_NUM_BARRIERS
	.align		4
        /*0020*/ 	.byte	0x02, 0x4c
        /*0022*/ 	.byte	0x01
	.zero		1


	//----- nvinfo : EIATTR_MERCURY_ISA_VERSION
	.align		4
        /*0024*/ 	.byte	0x03, 0x5f
        /*0026*/ 	.short	0x0101


	//----- nvinfo : EIATTR_COOP_GROUP_MASK_REGIDS
	.align		4
        /*0028*/ 	.byte	0x04, 0x29
        /*002a*/ 	.short	(.L_3100 - .L_3099)


	//   ....[0]....
.L_3099:
        /*002c*/ 	.word	0xffffffff


	//   ....[1]....
        /*0030*/ 	.word	0xffffffff


	//   ....[2]....
        /*0034*/ 	.word	0xffffffff


	//   ....[3]....
        /*0038*/ 	.word	0xffffffff


	//   ....[4]....
        /*003c*/ 	.word	0xffffffff


	//   ....[5]....
        /*0040*/ 	.word	0xffffffff


	//   ....[6]....
        /*0044*/ 	.word	0xffffffff


	//   ....[7]....
        /*0048*/ 	.word	0xffffffff


	//   ....[8]....
        /*004c*/ 	.word	0xffffffff


	//   ....[9]....
        /*0050*/ 	.word	0xffffffff


	//   ....[10]....
        /*0054*/ 	.word	0xffffffff


	//   ....[11]....
        /*0058*/ 	.word	0xffffffff


	//   ....[12]....
        /*005c*/ 	.word	0xffffffff


	//   ....[13]....
        /*0060*/ 	.word	0xffffffff


	//   ....[14]....
        /*0064*/ 	.word	0xffffffff


	//   ....[15]....
        /*0068*/ 	.word	0xffffffff


	//   ....[16]....
        /*006c*/ 	.word	0xffffffff


	//   ....[17]....
        /*0070*/ 	.word	0xffffffff


	//   ....[18]....
        /*0074*/ 	.word	0xffffffff


	//   ....[19]....
        /*0078*/ 	.word	0xffffffff


	//   ....[20]....
        /*007c*/ 	.word	0xffffffff


	//----- nvinfo : EIATTR_COOP_GROUP_INSTR_OFFSETS
	.align		4
.L_3100:
        /*0080*/ 	.byte	0x04, 0x28
        /*0082*/ 	.short	(.L_3102 - .L_3101)


	//   ....[0]....
.L_3101:
        /*0084*/ 	.word	0x00001930


	//   ....[1]....
        /*0088*/ 	.word	0x00001950


	//   ....[2]....
        /*008c*/ 	.word	0x00001970


	//   ....[3]....
        /*0090*/ 	.word	0x00001990


	//   ....[4]....
        /*0094*/ 	.word	0x000019b0


	//   ....[5]....
        /*0098*/ 	.word	0x00001de0


	//   ....[6]....
        /*009c*/ 	.word	0x00001e10


	//   ....[7]....
        /*00a0*/ 	.word	0x00001e50


	//   ....[8]....
        /*00a4*/ 	.word	0x00001e60


	//   ....[9]....
        /*00a8*/ 	.word	0x00001ec0


	//   ....[10]....
        /*00ac*/ 	.word	0x00001f30


	//   ....[11]....
        /*00b0*/ 	.word	0x00001f90


	//   ....[12]....
        /*00b4*/ 	.word	0x00001fd0


	//   ....[13]....
        /*00b8*/ 	.word	0x00001fe0


	//   ....[14]....
        /*00bc*/ 	.word	0x00002080


	//   ....[15]....
        /*00c0*/ 	.word	0x000020b0


	//   ....[16]....
        /*00c4*/ 	.word	0x000020d0


	//   ....[17]....
        /*00c8*/ 	.word	0x00002180


	//   ....[18]....
        /*00cc*/ 	.word	0x000021d0


	//   ....[19]....
        /*00d0*/ 	.word	0x00002260


	//   ....[20]....
        /*00d4*/ 	.word	0x00002290


	//----- nvinfo : EIATTR_VRC_CTA_INIT_COUNT
	.align		4
.L_3102:
        /*00d8*/ 	.byte	0x02, 0x4a
	.zero		1
	.zero		1


	//----- nvinfo : EIATTR_EXIT_INSTR_OFFSETS
	.align		4
        /*00dc*/ 	.byte	0x04, 0x1c
        /*00de*/ 	.short	(.L_3104 - .L_3103)


	//   ....[0]....
.L_3103:
        /*00e0*/ 	.word	0x000003b0


	//   ....[1]....
        /*00e4*/ 	.word	0x00002be0


	//----- nvinfo : EIATTR_MAX_THREADS
	.align		4
.L_3104:
        /*00e8*/ 	.byte	0x04, 0x05
        /*00ea*/ 	.short	(.L_3106 - .L_3105)
.L_3105:
        /*00ec*/ 	.word	0x00000100
        /*00f0*/ 	.word	0x00000001
        /*00f4*/ 	.word	0x00000001


	//----- nvinfo : EIATTR_CBANK_PARAM_SIZE
	.align		4
.L_3106:
        /*00f8*/ 	.byte	0x03, 0x19
        /*00fa*/ 	.short	0x00e8


	//----- nvinfo : EIATTR_PARAM_CBANK
	.align		4
        /*00fc*/ 	.byte	0x04, 0x0a
        /*00fe*/ 	.short	(.L_3108 - .L_3107)
	.align		4
.L_3107:
        /*0100*/ 	.word	index@(.nv.constant0._ZN10layer_norm13ln_fwd_kernelINS_13Kernel_traitsIf6__halffS2_fjLj8192ELj1ELj1ELj8ELj16ENS_18Kernel_traits_baseILj8192EfS2_fS2_fjLj256EEEEELb0ELb0ELb1ELb1EEEvNS_9FwdParamsE)
        /*0104*/ 	.short	0x0380
        /*0106*/ 	.short	0x00e8


	//----- nvinfo : EIATTR_SW_WAR
	.align		4
.L_3108:
        /*0108*/ 	.byte	0x04, 0x36
        /*010a*/ 	.short	(.L_3110 - .L_3109)
.L_3109:
        /*010c*/ 	.word	0x00000008
.L_3110:


//--------------------- .nv.info._ZN10layer_norm13ln_fwd_kernelINS_13Kernel_traitsIf6__halffS2_fjLj8192ELj1ELj1ELj8ELj16ENS_18Kernel_traits_baseILj8192EfS2_fS2_fjLj256EEEEELb0ELb1ELb0ELb0EEEvNS_9FwdParamsE --------------------------
	.section	.nv.info._ZN10layer_norm13ln_fwd_kernelINS_13Kernel_traitsIf6__halffS2_fjLj8192ELj1ELj1ELj8ELj16ENS_18Kernel_traits_baseILj8192EfS2_fS2_fjLj256EEEEELb0ELb1ELb0ELb0EEEvNS_9FwdParamsE,"",@"SHT_CUDA_INFO"
	.sectionflags	@""
	.align	4


	//----- nvinfo : EIATTR_CUDA_API_VERSION
	.align		4
        /*0000*/ 	.byte	0x04, 0x37
        /*0002*/ 	.short	(.L_3112 - .L_3111)
.L_3111:
        /*0004*/ 	.word	0x00000082


	//----- nvinfo : EIATTR_KPARAM_INFO
	.align		4
.L_3112:
        /*0008*/ 	.byte	0x04, 0x17
        /*000a*/ 	.short	(.L_3114 - .L_3113)
.L_3113:
        /*000c*/ 	.word	0x00000000
        /*0010*/ 	.short	0x0000
        /*0012*/ 	.short	0x0000
        /*0014*/ 	.byte	0x00, 0xf0, 0xa1, 0x03


	//----- nvinfo : EIATTR_SPARSE_MMA_MASK
	.align		4
.L_3114:
        /*0018*/ 	.byte	0x03, 0x50
        /*001a*/ 	.short	0x0000


	//----- nvinfo : EIATTR_MAXREG_COUNT
	.align		4
        /*001c*/ 	.byte	0x03, 0x1b
        /*001e*/ 	.short	0x00ff


	//----- nvinfo : EIATTR_NUM_BARRIERS
	.align		4
        /*0020*/ 	.byte	0x02, 0x4c
        /*0022*/ 	.byte	0x01
	.zero		1


	//----- nvinfo : EIATTR_MERCURY_ISA_VERSION
	.align		4
        /*0024*/ 	.byte	0x03, 0x5f
        /*0026*/ 	.short	0x0101


	//----- nvinfo : EIATTR_COOP_GROUP_MASK_REGIDS
	.align		4
        /*0028*/ 	.byte	0x04, 0x29
        /*002a*/ 	.short	(.L_3116 - .L_3115)


	//   ....[0]....
.L_3115:
        /*002c*/ 	.word	0xffffffff


	//   ....[1]....
        /*0030*/ 	.word	0xffffffff


	//   ....[2]....
        /*0034*/ 	.word	0xffffffff


	//   ....[3]....
        /*0038*/ 	.word	0xffffffff


	//   ....[4]....
        /*003c*/ 	.word	0xffffffff


	//   ....[5]....
        /*0040*/ 	.word	0xffffffff


	//   ....[6]....
        /*0044*/ 	.word	0xffffffff


	//   ....[7]....
        /*0048*/ 	.word	0xffffffff


	//   ....[8]....
        /*004c*/ 	.word	0xffffffff


	//   ....[9]....
        /*0050*/ 	.word	0xffffffff


	//   ....[10]....
        /*0054*/ 	.word	0xffffffff


	//   ....[11]....
        /*0058*/ 	.word	0xffffffff


	//   ....[12]....
        /*005c*/ 	.word	0xffffffff


	//   ....[13]....
        /*0060*/ 	.word	0xffffffff


	//   ....[14]....
        /*0064*/ 	.word	0xffffffff


	//   ....[15]....
        /*0068*/ 	.word	0xffffffff


	//   ....[16]....
        /*006c*/ 	.word	0xffffffff


	//   ....[17]....
        /*0070*/ 	.word	0xffffffff


	//   ....[18]....
        /*0074*/ 	.word	0xffffffff


	//   ....[19]....
        /*0078*/ 	.word	0xffffffff


	//   ....[20]....
        /*007c*/ 	.word	0xffffffff


	//----- nvinfo : EIATTR_COOP_GROUP_INSTR_OFFSETS
	.align		4
.L_3116:
        /*0080*/ 	.byte	0x04, 0x28
        /*0082*/ 	.short	(.L_3118 - .L_3117)


	//   ....[0]....
.L_3117:
        /*0084*/ 	.word	0x00001dd0


	//   ....[1]....
        /*0088*/ 	.word	0x00001df0


	//   ....[2]....
        /*008c*/ 	.word	0x00001e10


	//   ....[3]....
        /*0090*/ 	.word	0x00001e30


	//   ....[4]....
        /*0094*/ 	.word	0x00001e50


	//   ....[5]....
        /*0098*/ 	.word	0x000022d0


	//   ....[6]....
        /*009c*/ 	.word	0x000022f0


	//   ....[7]....
        /*00a0*/ 	.word	0x00002310


	//   ....[8]....
        /*00a4*/ 	.word	0x00002330


	//   ....[9]....
        /*00a8*/ 	.word	0x00002350


	//   ....[10]....
        /*00ac*/ 	.word	0x000024d0


	//   ....[11]....
        /*00b0*/ 	.word	0x00002510


	//   ....[12]....
        /*00b4*/ 	.word	0x00002570


	//   ....[13]....
        /*00b8*/ 	.word	0x000025b0


	//   ....[14]....
        /*00bc*/ 	.word	0x00002600


	//   ....[15]....
        /*00c0*/ 	.word	0x00002660


	//   ....[16]....
        /*00c4*/ 	.word	0x00002680


	//   ....[17]....
        /*00c8*/ 	.word	0x00002700


	//   ....[18]....
        /*00cc*/ 	.word	0x00002760


	//   ....[19]....
        /*00d0*/ 	.word	0x00002810


	//   ....[20]....
        /*00d4*/ 	.word	0x00002840


	//----- nvinfo : EIATTR_VRC_CTA_INIT_COUNT
	.align		4
.L_3118:
        /*00d8*/ 	.byte	0x02, 0x4a
	.zero		1
	.zero		1


	//----- nvinfo : EIATTR_EXIT_INSTR_OFFSETS
	.align		4
        /*00dc*/ 	.byte	0x04, 0x1c
        /*00de*/ 	.short	(.L_3120 - .L_3119)


	//   ....[0]....
.L_3119:
        /*00e0*/ 	.word	0x00000840


	//   ....[1]....
        /*00e4*/ 	.word	0x000031f0


	//----- nvinfo : EIATTR_MAX_THREADS
	.align		4
.L_3120:
        /*00e8*/ 	.byte	0x04, 0x05
        /*00ea*/ 	.short	(.L_3122 - .L_3121)
.L_3121:
        /*00ec*/ 	.word	0x00000100
        /*00f0*/ 	.word	0x00000001
        /*00f4*/ 	.word	0x00000001


	//----- nvinfo : EIATTR_CRS_STACK_SIZE
	.align		4
.L_3122:
        /*00f8*/ 	.byte	0x04, 0x1e
        /*00fa*/ 	.short	(.L_3124 - .L_3123)
.L_3123:
        /*00fc*/ 	.word	0x00000000


	//----- nvinfo : EIATTR_CBANK_PARAM_SIZE
	.align		4
.L_3124:
        /*0100*/ 	.byte	0x03, 0x19
        /*0102*/ 	.short	0x00e8


	//----- nvinfo : EIATTR_PARAM_CBANK
	.align		4
        /*0104*/ 	.byte	0x04, 0x0a
        /*0106*/ 	.short	(.L_3126 - .L_3125)
	.align		4
.L_3125:
        /*0108*/ 	.word	index@(.nv.constant0._ZN10layer_norm13ln_fwd_kernelINS_13Kernel_traitsIf6__halffS2_fjLj8192ELj1ELj1ELj8ELj16ENS_18Kernel_traits_baseILj8192EfS2_fS2_fjLj256EEEEELb0ELb1ELb0ELb0EEEvNS_9FwdParamsE)
        /*010c*/ 	.short	0x0380
        /*010e*/ 	.short	0x00e8


	//----- nvinfo : EIATTR_SW_WAR
	.align		4
.L_3126:
        /*0110*/ 	.byte	0x04, 0x36
        /*0112*/ 	.short	(.L_3128 - .L_3127)
.L_3127:
        /*0114*/ 	.word	0x00000008
.L_3128:


//--------------------- .nv.info._ZN10layer_norm13ln_fwd_kernelINS_13Kernel_traitsIf6__halffS2_fjLj8192ELj1ELj1ELj8ELj16ENS_18Kernel_traits_baseILj8192EfS2_fS2_fjLj256EEEEELb0ELb1ELb0ELb1EEEvNS_9FwdParamsE --------------------------
	.section	.nv.info._ZN10layer_norm13ln_fwd_kernelINS_13Kernel_traitsIf6__halffS2_fjLj8192ELj1ELj1ELj8ELj16ENS_18Kernel_traits_baseILj8192EfS2_fS2_fjLj256EEEEELb0ELb1ELb0ELb1EEEvNS_9FwdParamsE,"",@"SHT_CUDA_INFO"
	.sectionflags	@""
	.align	4


	//----- nvinfo : EIATTR_CUDA_API_VERSION
	.align		4
        /*0000*/ 	.byte	0x04, 0x37
        /*0002*/ 	.short	(.L_3130 - .L_3129)
.L_3129:
        /*0004*/ 	.word	0x00000082


	//----- nvinfo : EIATTR_KPARAM_INFO
	.align		4
.L_3130:
        /*0008*/ 	.byte	0x04, 0x17
        /*000a*/ 	.short	(.L_3132 - .L_3131)
.L_3131:
        /*000c*/ 	.word	0x00000000
        /*0010*/ 	.short	0x0000
        /*0012*/ 	.short	0x0000
        /*0014*/ 	.byte	0x00, 0xf0, 0xa1, 0x03


	//----- nvinfo : EIATTR_SPARSE_MMA_MASK
	.align		4
.L_3132:
        /*0018*/ 	.byte	0x03, 0x50
        /*001a*/ 	.short	0x0000


	//----- nvinfo : EIATTR_MAXREG_COUNT
	.align		4
        /*001c*/ 	.byte	0x03, 0x1b
        /*001e*/ 	.short	0x00ff


	//----- nvinfo : EIATTR_NUM_BARRIERS
	.align		4
        /*0020*/ 	.byte	0x02, 0x4c
        /*0022*/ 	.byte	0x01
	.zero		1


	//----- nvinfo : EIATTR_MERCURY_ISA_VERSION
	.align		4
        /*0024*/ 	.byte	0x03, 0x5f
        /*0026*/ 	.short	0x0101


	//----- nvinfo : EIATTR_COOP_GROUP_MASK_REGIDS
	.align		4
        /*0028*/ 	.byte	0x04, 0x29
        /*002a*/ 	.short	(.L_3134 - .L_3133)


	//   ....[0]....
.L_3133:
        /*002c*/ 	.word	0xffffffff


	//   ....[1]....
        /*0030*/ 	.word	0xffffffff


	//   ....[2]....
        /*0034*/ 	.word	0xffffffff


	//   ....[3]....
        /*0038*/ 	.word	0xffffffff


	//   ....[4]....
        /*003c*/ 	.word	0xffffffff


	//   ....[5]....
        /*0040*/ 	.word	0xffffffff


	//   ....[6]....
        /*0044*/ 	.word	0xffffffff


	//   ....[7]....
        /*0048*/ 	.word	0xffffffff


	//   ....[8]....
        /*004c*/ 	.word	0xffffffff


	//   ....[9]....
        /*0050*/ 	.word	0xffffffff


	//   ....[10]....
        /*0054*/ 	.word	0xffffffff


	//   ....[11]....
        /*0058*/ 	.word	0xffffffff


	//   ....[12]....
        /*005c*/ 	.word	0xffffffff


	//   ....[13]....
        /*0060*/ 	.word	0xffffffff


	//   ....[14]....
        /*0064*/ 	.word	0xffffffff


	//   ....[15]....
        /*0068*/ 	.word	0xffffffff


	//   ....[16]....
        /*006c*/ 	.word	0xffffffff


	//   ....[17]....
        /*0070*/ 	.word	0xffffffff


	//   ....[18]....
        /*0074*/ 	.word	0xffffffff


	//   ....[19]....
        /*0078*/ 	.word	0xffffffff


	//   ....[20]....
        /*007c*/ 	.word	0xffffffff


	//----- nvinfo : EIATTR_COOP_GROUP_INSTR_OFFSETS
	.align		4
.L_3134:
        /*0080*/ 	.byte	0x04, 0x28
        /*0082*/ 	.short	(.L_3136 - .L_3135)


	//   ....[0]....
.L_3135:
        /*0084*/ 	.word	0x00001740


	//   ....[1]....
        /*0088*/ 	.word	0x00001760


	//   ....[2]....
        /*008c*/ 	.word	0x00001780


	//   ....[3]....
        /*0090*/ 	.word	0x000017a0


	//   ....[4]....
        /*0094*/ 	.word	0x000017c0


	//   ....[5]....
        /*0098*/ 	.word	0x00001bf0


	//   ....[6]....
        /*009c*/ 	.word	0x00001c10


	//   ....[7]....
        /*00a0*/ 	.word	0x00001c40


	//   ....[8]....
        /*00a4*/ 	.word	0x00001c70


	//   ....[9]....
        /*00a8*/ 	.word	0x00001c90


	//   ....[10]....
        /*00ac*/ 	.word	0x00001e40


	//   ....[11]....
        /*00b0*/ 	.word	0x00001e80


	//   ....[12]....
        /*00b4*/ 	.word	0x00001e90


	//   ....[13]....
        /*00b8*/ 	.word	0x00001ed0


	//   ....[14]....
        /*00bc*/ 	.word	0x00001fa0


	//   ....[15]....
        /*00c0*/ 	.word	0x00001fd0


	//   ....[16]....
        /*00c4*/ 	.word	0x00001ff0


	//   ....[17]....
        /*00c8*/ 	.word	0x00002060


	//   ....[18]....
        /*00cc*/ 	.word	0x000020d0


	//   ....[19]....
        /*00d0*/ 	.word	0x00002160


	//   ....[20]....
        /*00d4*/ 	.word	0x000021a0


	//----- nvinfo : EIATTR_VRC_CTA_INIT_COUNT
	.align		4
.L_3136:
        /*00d8*/ 	.byte	0x02, 0x4a
	.zero		1
	.zero		1


	//----- nvinfo : EIATTR_EXIT_INSTR_OFFSETS
	.align		4
        /*00dc*/ 	.byte	0x04, 0x1c
        /*00de*/ 	.short	(.L_3138 - .L_3137)


	//   ....[0]....
.L_3137:
        /*00e0*/ 	.word	0x000004e0


	//   ....[1]....
        /*00e4*/ 	.word	0x00002a40


	//----- nvinfo : EIATTR_MAX_THREADS
	.align		4
.L_3138:
        /*00e8*/ 	.byte	0x04, 0x05
        /*00ea*/ 	.short	(.L_3140 - .L_3139)
.L_3139:
        /*00ec*/ 	.word	0x00000100
        /*00f0*/ 	.word	0x00000001
        /*00f4*/ 	.word	0x00000001


	//----- nvinfo : EIATTR_CRS_STACK_SIZE
	.align		4
.L_3140:
        /*00f8*/ 	.byte	0x04, 0x1e
        /*00fa*/ 	.short	(.L_3142 - .L_3141)
.L_3141:
        /*00fc*/ 	.word	0x00000000


	//----- nvinfo : EIATTR_CBANK_PARAM_SIZE
	.align		4
.L_3142:
        /*0100*/ 	.byte	0x03, 0x19
        /*0102*/ 	.short	0x00e8


	//----- nvinfo : EIATTR_PARAM_CBANK
	.align		4
        /*0104*/ 	.byte	0x04, 0x0a
        /*0106*/ 	.short	(.L_3144 - .L_3143)
	.align		4
.L_3143:
        /*0108*/ 	.word	index@(.nv.constant0._ZN10layer_norm13ln_fwd_kernelINS_13Kernel_traitsIf6__halffS2_fjLj8192ELj1ELj1ELj8ELj16ENS_18Kernel_traits_baseILj8192EfS2_fS2_fjLj256EEEEELb0ELb1ELb0ELb1EEEvNS_9FwdParamsE)
        /*010c*/ 	.short	0x0380
        /*010e*/ 	.short	0x00e8


	//----- nvinfo : EIATTR_SW_WAR
	.align		4
.L_3144:
        /*0110*/ 	.byte	0x04, 0x36
        /*0112*/ 	.short	(.L_3146 - .L_3145)
.L_3145:
        /*0114*/ 	.word	0x00000008
.L_3146:


//--------------------- .nv.info._ZN10layer_norm13ln_fwd_kernelINS_13Kernel_traitsIf6__halffS2_fjLj8192ELj1ELj1ELj8ELj16ENS_18Kernel_traits_baseILj8192EfS2_fS2_fjLj256EEEEELb0ELb1ELb1ELb0EEEvNS_9FwdParamsE --------------------------
	.section	.nv.info._ZN10layer_norm13ln_fwd_kernelINS_13Kernel_traitsIf6__halffS2_fjLj8192ELj1ELj1ELj8ELj16ENS_18Kernel_traits_baseILj8192EfS2_fS2_fjLj256EEEEELb0ELb1ELb1ELb0EEEvNS_9FwdParamsE,"",@"SHT_CUDA_INFO"
	.sectionflags	@""
	.align	4


	//----- nvinfo : EIATTR_CUDA_API_VERSION
	.align		4
        /*0000*/ 	.byte	0x04, 0x37
        /*0002*/ 	.short	(.L_3148 - .L_3147)
.L_3147:
        /*0004*/ 	.word	0x00000082


	//----- nvinfo : EIATTR_KPARAM_INFO
	.align		4
.L_3148:
        /*0008*/ 	.byte	0x04, 0x17
        /*000a*/ 	.short	(.L_3150 - .L_3149)
.L_3149:
        /*000c*/ 	.word	0x00000000
        /*0010*/ 	.short	0x0000
        /*0012*/ 	.short	0x0000
        /*0014*/ 	.byte	0x00, 0xf0, 0xa1, 0x03


	//----- nvinfo : EIATTR_SPARSE_MMA_MASK
	.align		4
.L_3150:
        /*0018*/ 	.byte	0x03, 0x50
        /*001a*/ 	.short	0x0000


	//----- nvinfo : EIATTR_MAXREG_COUNT
	.align		4
        /*001c*/ 	.byte	0x03, 0x1b
        /*001e*/ 	.short	0x00ff


	//----- nvinfo : EIATTR_NUM_BARRIERS
	.align		4
        /*0020*/ 	.byte	0x02, 0x4c
        /*0022*/ 	.byte	0x01
	.zero		1


	//----- nvinfo : EIATTR_MERCURY_ISA_VERSION
	.align		4
        /*0024*/ 	.byte	0x03, 0x5f
        /*0026*/ 	.short	0x0101


	//----- nvinfo : EIATTR_COOP_GROUP_MASK_REGIDS
	.align		4
        /*0028*/ 	.byte	0x04, 0x29
        /*002a*/ 	.short	(.L_3152 - .L_3151)


	//   ....[0]....
.L_3151:
        /*002c*/ 	.word	0xffffffff


	//   ....[1]....
        /*0030*/ 	.word	0xffffffff


	//   ....[2]....
        /*0034*/ 	.word	0xffffffff


	//   ....[3]....
        /*0038*/ 	.word	0xffffffff


	//   ....[4]....
        /*003c*/ 	.word	0xffffffff


	//   ....[5]....
        /*0040*/ 	.word	0xffffffff


	//   ....[6]....
        /*0044*/ 	.word	0xffffffff


	//   ....[7]....
        /*0048*/ 	.word	0xffffffff


	//   ....[8]....
        /*004c*/ 	.word	0xffffffff


	//   ....[9]....
        /*0050*/ 	.word	0xffffffff


	//   ....[10]....
        /*0054*/ 	.word	0xffffffff


	//   ....[11]....
        /*0058*/ 	.word	0xffffffff


	//   ....[12]....
        /*005c*/ 	.word	0xffffffff


	//   ....[13]....
        /*0060*/ 	.word	0xffffffff


	//   ....[14]....
        /*0064*/ 	.word	0xffffffff


	//   ....[15]....
        /*0068*/ 	.word	0xffffffff


	//   ....[16]....
        /*006c*/ 	.word	0xffffffff


	//   ....[17]....
        /*0070*/ 	.word	0xffffffff


	//   ....[18]....
        /*0074*/ 	.word	0xffffffff


	//   ....[19]....
        /*0078*/ 	.word	0xffffffff


	//   ....[20]....
        /*007c*/ 	.word	0xffffffff


	//----- nvinfo : EIATTR_COOP_GROUP_INSTR_OFFSETS
	.align		4
.L_3152:
        /*0080*/ 	.byte	0x04, 0x28
        /*0082*/ 	.short	(.L_3154 - .L_3153)


	//   ....[0]....
.L_3153:
        /*0084*/ 	.word	0x00002600


	//   ....[1]....
        /*0088*/ 	.word	0x00002620


	//   ....[2]....
        /*008c*/ 	.word	0x00002640


	//   ....[3]....
        /*0090*/ 	.word	0x00002660


	//   ....[4]....
        /*0094*/ 	.word	0x00002680


	//   ....[5]....
        /*0098*/ 	.word	0x00002af0


	//   ....[6]....
        /*009c*/ 	.word	0x00002b10


	//   ....[7]....
        /*00a0*/ 	.word	0x00002b30


	//   ....[8]....
        /*00a4*/ 	.word	0x00002b50


	//   ....[9]....
        /*00a8*/ 	.word	0x00002b70


	//   ....[10]....
        /*00ac*/ 	.word	0x00002d00


	//   ....[11]....
        /*00b0*/ 	.word	0x00002d30


	//   ....[12]....
        /*00b4*/ 	.word	0x00002d50


	//   ....[13]....
        /*00b8*/ 	.word	0x00002db0


	//   ....[14]....
        /*00bc*/ 	.word	0x00002e50


	//   ....[15]....
        /*00c0*/ 	.word	0x00002e80


	//   ....[16]....
        /*00c4*/ 	.word	0x00002f10


	//   ....[17]....
        /*00c8*/ 	.word	0x00002f30


	//   ....[18]....
        /*00cc*/ 	.word	0x00002f50


	//   ....[19]....
        /*00d0*/ 	.word	0x00003050


	//   ....[20]....
        /*00d4*/ 	.word	0x00003060


	//----- nvinfo : EIATTR_VRC_CTA_INIT_COUNT
	.align		4
.L_3154:
        /*00d8*/ 	.byte	0x02, 0x4a
	.zero		1
	.zero		1


	//----- nvinfo : EIATTR_EXIT_INSTR_OFFSETS
	.align		4
        /*00dc*/ 	.byte	0x04, 0x1c
        /*00de*/ 	.short	(.L_3156 - .L_3155)


	//   ....[0]....
.L_3155:
        /*00e0*/ 	.word	0x00000840


	//   ....[1]....
        /*00e4*/ 	.word	0x00003a90


	//----- nvinfo : EIATTR_MAX_THREADS
	.align		4
.L_3156:
        /*00e8*/ 	.byte	0x04, 0x05
        /*00ea*/ 	.short	(.L_3158 - .L_3157)
.L_3157:
        /*00ec*/ 	.word	0x00000100
        /*00f0*/ 	.word	0x00000001
        /*00f4*/ 	.word	0x00000001


	//----- nvinfo : EIATTR_CRS_STACK_SIZE
	.align		4
.L_3158:
        /*00f8*/ 	.byte	0x04, 0x1e
        /*00fa*/ 	.short	(.L_3160 - .L_3159)
.L_3159:
        /*00fc*/ 	.word	0x00000000


	//----- nvinfo : EIATTR_CBANK_PARAM_SIZE
	.align		4
.L_3160:
        /*0100*/ 	.byte	0x03, 0x19
        /*0102*/ 	.short	0x00e8


	//----- nvinfo : EIATTR_PARAM_CBANK
	.align		4
        /*0104*/ 	.byte	0x04, 0x0a
        /*0106*/ 	.short	(.L_3162 - .L_3161)
	.align		4
.L_3161:
        /*0108*/ 	.word	index@(.nv.constant0._ZN10layer_norm13ln_fwd_kernelINS_13Kernel_traitsIf6__halffS2_fjLj8192ELj1ELj1ELj8ELj16ENS_18Kernel_traits_baseILj8192EfS2_fS2_fjLj256EEEEELb0ELb1ELb1ELb0EEEvNS_9FwdParamsE)
        /*010c*/ 	.short	0x0380
        /*010e*/ 	.short	0x00e8


	//----- nvinfo : EIATTR_SW_WAR
	.align		4
.L_3162:
        /*0110*/ 	.byte	0x04, 0x36
        /*0112*/ 	.short	(.L_3164 - .L_3163)
.L_3163:
        /*0114*/ 	.word	0x00000008
.L_3164:


//--------------------- .nv.info._ZN10layer_norm13ln_fwd_kernelINS_13Kernel_traitsIf6__halffS2_fjLj8192ELj1ELj1ELj8ELj16ENS_18Kernel_traits_baseILj8192EfS2_fS2_fjLj256EEEEELb0ELb1ELb1ELb1EEEvNS_9FwdParamsE --------------------------
	.section	.nv.info._ZN10layer_norm13ln_fwd_kernelINS_13Kernel_traitsIf6__halffS2_fjLj8192ELj1ELj1ELj8ELj16ENS_18Kernel_traits_baseILj8192EfS2_fS2_fjLj256EEEEELb0ELb1ELb1ELb1EEEvNS_9FwdParamsE,"",@"SHT_CUDA_INFO"
	.sectionflags	@""
	.align	4


	//----- nvinfo : EIATTR_CUDA_API_VERSION
	.align		4
        /*0000*/ 	.byte	0x04, 0x37
        /*0002*/ 	.short	(.L_3166 - .L_3165)
.L_3165:
        /*0004*/ 	.word	0x00000082


	//----- nvinfo : EIATTR_KPARAM_INFO
	.align		4
.L_3166:
        /*0008*/ 	.byte	0x04, 0x17
        /*000a*/ 	.short	(.L_3168 - .L_3167)
.L_3167:
        /*000c*/ 	.word	0x00000000
        /*0010*/ 	.short	0x0000
        /*0012*/ 	.short	0x0000
        /*0014*/ 	.byte	0x00, 0xf0, 0xa1, 0x03


	//----- nvinfo : EIATTR_SPARSE_MMA_MASK
	.align		4
.L_3168:
        /*0018*/ 	.byte	0x03, 0x50
        /*001a*/ 	.short	0x0000


	//----- nvinfo : EIATTR_MAXREG_COUNT
	.align		4
        /*001c*/ 	.byte	0x03, 0x1b
        /*001e*/ 	.short	0x00ff


	//----- nvinfo : EIATTR_NUM_BARRIERS
	.align		4
        /*0020*/ 	.byte	0x02, 0x4c
        /*0022*/ 	.byte	0x01
	.zero		1


	//----- nvinfo : EIATTR_MERCURY_ISA_VERSION
	.align		4
        /*0024*/ 	.byte	0x03, 0x5f
        /*0026*/ 	.short	0x0101


	//----- nvinfo : EIATTR_COOP_GROUP_MASK_REGIDS
	.align		4
        /*0028*/ 	.byte	0x04, 0x29
        /*002a*/ 	.short	(.L_3170 - .L_3169)


	//   ....[0]....
.L_3169:
        /*002c*/ 	.word	0xffffffff


	//   ....[1]....
        /*0030*/ 	.word	0xffffffff


	//   ....[2]....
        /*0034*/ 	.word	0xffffffff


	//   ....[3]....
        /*0038*/ 	.word	0xffffffff


	//   ....[4]....
        /*003c*/ 	.word	0xffffffff


	//   ....[5]....
        /*0040*/ 	.word	0xffffffff


	//   ....[6]....
        /*0044*/ 	.word	0xffffffff


	//   ....[7]....
        /*0048*/ 	.word	0xffffffff


	//   ....[8]....
        /*004c*/ 	.word	0xffffffff


	//   ....[9]....
        /*0050*/ 	.word	0xffffffff


	//   ....[10]....
        /*0054*/ 	.word	0xffffffff


	//   ....[11]....
        /*0058*/ 	.word	0xffffffff


	//   ....[12]....
        /*005c*/ 	.word	0xffffffff


	//   ....[13]....
        /*0060*/ 	.word	0xffffffff


	//   ....[14]....
        /*0064*/ 	.word	0xffffffff


	//   ....[15]....
        /*0068*/ 	.word	0xffffffff


	//   ....[16]....
        /*006c*/ 	.word	0xffffffff


	//   ....[17]....
        /*0070*/ 	.word	0xffffffff


	//   ....[18]....
        /*0074*/ 	.word	0xffffffff


	//   ....[19]....
        /*0078*/ 	.word	0xffffffff


	//   ....[20]....
        /*007c*/ 	.word	0xffffffff


	//----- nvinfo : EIATTR_COOP_GROUP_INSTR_OFFSETS
	.align		4
.L_3170:
        /*0080*/ 	.byte	0x04, 0x28
        /*0082*/ 	.short	(.L_3172 - .L_3171)


	//   ....[0]....
.L_3171:
        /*0084*/ 	.word	0x00001fb0


	//   ....[1]....
        /*0088*/ 	.word	0x00001fd0


	//   ....[2]....
        /*008c*/ 	.word	0x00001ff0


	//   ....[3]....
        /*0090*/ 	.word	0x00002010


	//   ....[4]....
        /*0094*/ 	.word	0x00002030


	//   ....[5]....
        /*0098*/ 	.word	0x00002460


	//   ....[6]....
        /*009c*/ 	.word	0x00002480


	//   ....[7]....
        /*00a0*/ 	.word	0x000024a0


	//   ....[8]....
        /*00a4*/ 	.word	0x000024d0


	//   ....[9]....
        /*00a8*/ 	.word	0x00002500


	//   ....[10]....
        /*00ac*/ 	.word	0x000026b0


	//   ....[11]....
        /*00b0*/ 	.word	0x000026e0


	//   ....[12]....
        /*00b4*/ 	.word	0x00002750


	//   ....[13]....
        /*00b8*/ 	.word	0x00002790


	//   ....[14]....
        /*00bc*/ 	.word	0x000027e0


	//   ....[15]....
        /*00c0*/ 	.word	0x00002840


	//   ....[16]....
        /*00c4*/ 	.word	0x000028b0


	//   ....[17]....
        /*00c8*/ 	.word	0x000028e0


	//   ....[18]....
        /*00cc*/ 	.word	0x00002900


	//   ....[19]....
        /*00d0*/ 	.word	0x00002a10


	//   ....[20]....
        /*00d4*/ 	.word	0x00002a20


	//----- nvinfo : EIATTR_VRC_CTA_INIT_COUNT
	.align		4
.L_3172:
        /*00d8*/ 	.byte	0x02, 0x4a
	.zero		1
	.zero		1


	//----- nvinfo : EIATTR_EXIT_INSTR_OFFSETS
	.align		4
        /*00dc*/ 	.byte	0x04, 0x1c
        /*00de*/ 	.short	(.L_3174 - .L_3173)


	//   ....[0]....
.L_3173:
        /*00e0*/ 	.word	0x000004e0


	//   ....[1]....
        /*00e4*/ 	.word	0x00003350


	//----- nvinfo : EIATTR_MAX_THREADS
	.align		4
.L_3174:
        /*00e8*/ 	.byte	0x04, 0x05
        /*00ea*/ 	.short	(.L_3176 - .L_3175)
.L_3175:
        /*00ec*/ 	.word	0x00000100
        /*00f0*/ 	.word	0x00000001
        /*00f4*/ 	.word	0x00000001


	//----- nvinfo : EIATTR_CRS_STACK_SIZE
	.align		4
.L_3176:
        /*00f8*/ 	.byte	0x04, 0x1e
        /*00fa*/ 	.short	(.L_3178 - .L_3177)
.L_3177:
        /*00fc*/ 	.word	0x00000000


	//----- nvinfo : EIATTR_CBANK_PARAM_SIZE
	.align		4
.L_3178:
        /*0100*/ 	.byte	0x03, 0x19
        /*0102*/ 	.short	0x00e8


	//----- nvinfo : EIATTR_PARAM_CBANK
	.align		4
        /*0104*/ 	.byte	0x04, 0x0a
        /*0106*/ 	.short	(.L_3180 - .L_3179)
	.align		4
.L_3179:
        /*0108*/ 	.word	index@(.nv.constant0._ZN10layer_norm13ln_fwd_kernelINS_13Kernel_traitsIf6__halffS2_fjLj8192ELj1ELj1ELj8ELj16ENS_18Kernel_traits_baseILj8192EfS2_fS2_fjLj256EEEEELb0ELb1ELb1ELb1EEEvNS_9FwdParamsE)
        /*010c*/ 	.short	0x0380
        /*010e*/ 	.short	0x00e8


	//----- nvinfo : EIATTR_SW_WAR
	.align		4
.L_3180:
        /*0110*/ 	.byte	0x04, 0x36
        /*0112*/ 	.short	(.L_3182 - .L_3181)
.L_3181:
        /*0114*/ 	.word	0x00000008
.L_3182:


//--------------------- .nv.info._ZN10layer_norm13ln_fwd_kernelINS_13Kernel_traitsIf6__halffS2_fjLj8192ELj1ELj1ELj8ELj16ENS_18Kernel_traits_baseILj8192EfS2_fS2_fjLj256EEEEELb1ELb0ELb0ELb0EEEvNS_9FwdParamsE --------------------------
	.section	.nv.info._ZN10layer_norm13ln_fwd_kernelINS_13Kernel_traitsIf6__halffS2_fjLj8192ELj1ELj1ELj8ELj16ENS_18Kernel_traits_baseILj8192EfS2_fS2_fjLj256EEEEELb1ELb0ELb0ELb0EEEvNS_9FwdParamsE,"",@"SHT_CUDA_INFO"
	.sectionflags	@""
	.align	4


	//----- nvinfo : EIATTR_CUDA_API_VERSION
	.align		4
        /*0000*/ 	.byte	0x04, 0x37
        /*0002*/ 	.short	(.L_3184 - .L_3183)
.L_3183:
        /*0004*/ 	.word	0x00000082


	//----- nvinfo : EIATTR_KPARAM_INFO
	.align		4
.L_3184:
        /*0008*/ 	.byte	0x04, 0x17
        /*000a*/ 	.short	(.L_3186 - .L_3185)
.L_3185:
        /*000c*/ 	.word	0x00000000
        /*0010*/ 	.short	0x0000
        /*0012*/ 	.short	0x0000
        /*0014*/ 	.byte	0x00, 0xf0, 0xa1, 0x03


	//----- nvinfo : EIATTR_SPARSE_MMA_MASK
	.align		4
.L_3186:
        /*0018*/ 	.byte	0x03, 0x50
        /*001a*/ 	.short	0x0000


	//----- nvinfo : EIATTR_MAXREG_COUNT
	.align		4
        /*001c*/ 	.byte	0x03, 0x1b
        /*001e*/ 	.short	0x00ff


	//----- nvinfo : EIATTR_NUM_BARRIERS
	.align		4
        /*0020*/ 	.byte	0x02, 0x4c
        /*0022*/ 	.byte	0x01
	.zero		1


	//----- nvinfo : EIATTR_ANNOTATIONS
	.align		4
        /*0024*/ 	.byte	0x04, 0x55
        /*0026*/ 	.short	(.L_3188 - .L_3187)


	//   ....[0]....
.L_3187:
        /*0028*/ 	.word	0x00000001
        /*002c*/ 	.byte	0x10, 0x0e, 0x00, 0x00, 0x01, 0x00, 0x00, 0x00, 0xf0, 0x95, 0x01, 0x00


	//----- nvinfo : EIATTR_MERCURY_ISA_VERSION
	.align		4
.L_3188:
        /*0038*/ 	.byte	0x03, 0x5f
        /*003a*/ 	.short	0x0101


	//----- nvinfo : EIATTR_COOP_GROUP_MASK_REGIDS
	.align		4
        /*003c*/ 	.byte	0x04, 0x29
        /*003e*/ 	.short	(.L_3190 - .L_3189)


	//   ....[0]....
.L_3189:
        /*0040*/ 	.word	0xffffffff


	//   ....[1]....
        /*0044*/ 	.word	0xffffffff


	//   ....[2]....
        /*0048*/ 	.word	0xffffffff


	//   ....[3]....
        /*004c*/ 	.word	0xffffffff


	//   ....[4]....
        /*0050*/ 	.word	0xffffffff


	//   ....[5]....
        /*0054*/ 	.word	0xffffffff


	//   ....[6]....
        /*0058*/ 	.word	0xffffffff


	//   ....[7]....
        /*005c*/ 	.word	0xffffffff


	//   ....[8]....
        /*0060*/ 	.word	0xffffffff


	//   ....[9]....
        /*0064*/ 	.word	0xffffffff


	//   ....[10]....
        /*0068*/ 	.word	0xffffffff


	//   ....[11]....
        /*006c*/ 	.word	0xffffffff


	//   ....[12]....
        /*0070*/ 	.word	0xffffffff


	//   ....[13]....
        /*0074*/ 	.word	0xffffffff


	//   ....[14]....
        /*0078*/ 	.word	0xffffffff


	//   ....[15]....
        /*007c*/ 	.word	0xffffffff


	//   ....[16]....
        /*0080*/ 	.word	0xffffffff


	//   ....[17]....
        /*0084*/ 	.word	0xffffffff


	//   ....[18]....
        /*0088*/ 	.word	0xffffffff


	//   ....[19]....
        /*008c*/ 	.word	0xffffffff


	//   ....[20]....
        /*0090*/ 	.word	0xffffffff


	//----- nvinfo : EIATTR_COOP_GROUP_INSTR_OFFSETS
	.align		4
.L_3190:
        /*0094*/ 	.byte	0x04, 0x28
        /*0096*/ 	.short	(.L_3192 - .L_3191)


	//   ....[0]....
.L_3191:
        /*0098*/ 	.word	0x00019870


	//   ....[1]....
        /*009c*/ 	.word	0x00019890


	//   ....[2]....
        /*00a0*/ 	.word	0x000198b0


	//   ....[3]....
        /*00a4*/ 	.word	0x000198d0


	//   ....[4]....
        /*00a8*/ 	.word	0x00019900


	//   ....[5]....
        /*00ac*/ 	.word	0x00019d40


	//   ....[6]....
        /*00b0*/ 	.word	0x00019d60


	//   ....[7]....
        /*00b4*/ 	.word	0x00019d80


	//   ....[8]....
        /*00b8*/ 	.word	0x00019db0


	//   ....[9]....
        /*00bc*/ 	.word	0x00019de0


	//   ....[10]....
        /*00c0*/ 	.word	0x00019f60


	//   ....[11]....
        /*00c4*/ 	.word	0x00019fa0


	//   ....[12]....
        /*00c8*/ 	.word	0x00019fc0


	//   ....[13]....
        /*00cc*/ 	.word	0x0001a010


	//   ....[14]....
        /*00d0*/ 	.word	0x0001a0d0


	//   ....[15]....
        /*00d4*/ 	.word	0x0001a0f0


	//   ....[16]....
        /*00d8*/ 	.word	0x0001a150


	//   ....[17]....
        /*00dc*/ 	.word	0x0001a190


	//   ....[18]....
        /*00e0*/ 	.word	0x0001a1c0


	//   ....[19]....
        /*00e4*/ 	.word	0x0001a2c0


	//   ....[20]....
        /*00e8*/ 	.word	0x0001a2d0


	//----- nvinfo : EIATTR_VRC_CTA_INIT_COUNT
	.align		4
.L_3192:
        /*00ec*/ 	.byte	0x02, 0x4a
	.zero		1
	.zero		1


	//----- nvinfo : EIATTR_EXIT_INSTR_OFFSETS
	.align		4
        /*00f0*/ 	.byte	0x04, 0x1c
        /*00f2*/ 	.short	(.L_3194 - .L_3193)


	//   ....[0]....
.L_3193:
        /*00f4*/ 	.word	0x00000880


	//   ....[1]....
        /*00f8*/ 	.word	0x0001acb0


	//----- nvinfo : EIATTR_INDIRECT_BRANCH_TARGETS
	.align		4
.L_3194:
        /*00fc*/ 	.byte	0x04, 0x34
        /*00fe*/ 	.short	(.L_3196 - .L_3195)


	//   ....[0]....
.L_3195:
        /*0100*/ 	.word	.L_x_27412@srel
        /*0104*/ 	.short	0x0
        /*0106*/ 	.short	0x0
        /*0108*/ 	.word	0x3
        /*010c*/ 	.word	.L_x_27413@srel
        /*0110*/ 	.word	.L_x_27414@srel
        /*0114*/ 	.word	.L_x_27415@srel


	//----- nvinfo : EIATTR_MAX_THREADS
	.align		4
.L_3196:
        /*0118*/ 	.byte	0x04, 0x05
        /*011a*/ 	.short	(.L_3198 - .L_3197)
.L_3197:
        /*011c*/ 	.word	0x00000100
        /*0120*/ 	.word	0x00000001
        /*0124*/ 	.word	0x00000001


	//----- nvinfo : EIATTR_CRS_STACK_SIZE
	.align		4
.L_3198:
        /*0128*/ 	.byte	0x04, 0x1e
        /*012a*/ 	.short	(.L_3200 - .L_3199)
.L_3199:
        /*012c*/ 	.word	0x00000000


	//----- nvinfo : EIATTR_CBANK_PARAM_SIZE
	.align		4
.L_3200:
        /*0130*/ 	.byte	0x03, 0x19
        /*0132*/ 	.short	0x00e8


	//----- nvinfo : EIATTR_PARAM_CBANK
	.align		4
        /*0134*/ 	.byte	0x04, 0x0a
        /*0136*/ 	.short	(.L_3202 - .L_3201)
	.align		4
.L_3201:
        /*0138*/ 	.word	index@(.nv.constant0._ZN10layer_norm13ln_fwd_kernelINS_13Kernel_traitsIf6__halffS2_fjLj8192ELj1ELj1ELj8ELj16ENS_18Kernel_traits_baseILj8192EfS2_fS2_fjLj256EEEEELb1ELb0ELb0ELb0EEEvNS_9FwdParamsE)
        /*013c*/ 	.short	0x0380
        /*013e*/ 	.short	0x00e8


	//----- nvinfo : EIATTR_SW_WAR
	.align		4
.L_3202:
        /*0140*/ 	.byte	0x04, 0x36
        /*0142*/ 	.short	(.L_3204 - .L_3203)
.L_3203:
        /*0144*/ 	.word	0x00000008
.L_3204:


//--------------------- .nv.info._ZN10layer_norm13ln_fwd_kernelINS_13Kernel_traitsIf6__halffS2_fjLj8192ELj1ELj1ELj8ELj16ENS_18Kernel_traits_baseILj8192EfS2_fS2_fjLj256EEEEELb1ELb0ELb0ELb1EEEvNS_9FwdParamsE --------------------------
	.section	.nv.info._ZN10layer_norm13ln_fwd_kernelINS_13Kernel_traitsIf6__halffS2_fjLj8192ELj1ELj1ELj8ELj16ENS_18Kernel_traits_baseILj8192EfS2_fS2_fjLj256EEEEELb1ELb0ELb0ELb1EEEvNS_9FwdParamsE,"",@"SHT_CUDA_INFO"
	.sectionflags	@""
	.align	4


	//----- nvinfo : EIATTR_CUDA_API_VERSION
	.align		4
        /*0000*/ 	.byte	0x04, 0x37
        /*0002*/ 	.short	(.L_3206 - .L_3205)
.L_3205:
        /*0004*/ 	.word	0x00000082


	//----- nvinfo : EIATTR_KPARAM_INFO
	.align		4
.L_3206:
        /*0008*/ 	.byte	0x04, 0x17
        /*000a*/ 	.short	(.L_3208 - .L_3207)
.L_3207:
        /*000c*/ 	.word	0x00000000
        /*0010*/ 	.short	0x0000
        /*0012*/ 	.short	0x0000
        /*0014*/ 	.byte	0x00, 0xf0, 0xa1, 0x03


	//----- nvinfo : EIATTR_SPARSE_MMA_MASK
	.align		4
.L_3208:
        /*0018*/ 	.byte	0x03, 0x50
        /*001a*/ 	.short	0x0000


	//----- nvinfo : EIATTR_MAXREG_COUNT
	.align		4
        /*001c*/ 	.byte	0x03, 0x1b
        /*001e*/ 	.short	0x00ff


	//----- nvinfo : EIATTR_NUM_BARRIERS
	.align		4
        /*0020*/ 	.byte	0x02, 0x4c
        /*0022*/ 	.byte	0x01
	.zero		1


	//----- nvinfo : EIATTR_MERCURY_ISA_VERSION
	.align		4
        /*0024*/ 	.byte	0x03, 0x5f
        /*0026*/ 	.short	0x0101


	//----- nvinfo : EIATTR_COOP_GROUP_MASK_REGIDS
	.align		4
        /*0028*/ 	.byte	0x04, 0x29
        /*002a*/ 	.short	(.L_3210 - .L_3209)


	//   ....[0]....
.L_3209:
        /*002c*/ 	.word	0xffffffff


	//   ....[1]....
        /*0030*/ 	.word	0xffffffff


	//   ....[2]....
        /*0034*/ 	.word	0xffffffff


	//   ....[3]....
        /*0038*/ 	.word	0xffffffff


	//   ....[4]....
        /*003c*/ 	.word	0xffffffff


	//   ....[5]....
        /*0040*/ 	.word	0xffffffff


	//   ....[6]....
        /*0044*/ 	.word	0xffffffff


	//   ....[7]....
        /*0048*/ 	.word	0xffffffff


	//   ....[8]....
        /*004c*/ 	.word	0xffffffff


	//   ....[9]....
        /*0050*/ 	.word	0xffffffff


	//   ....[10]....
        /*0054*/ 	.word	0xffffffff


	//   ....[11]....
        /*0058*/ 	.word	0xffffffff


	//   ....[12]....
        /*005c*/ 	.word	0xffffffff


	//   ....[13]....
        /*0060*/ 	.word	0xffffffff


	//   ....[14]....
        /*0064*/ 	.word	0xffffffff


	//   ....[15]....
        /*0068*/ 	.word	0xffffffff


	//   ....[16]....
        /*006c*/ 	.word	0xffffffff


	//   ....[17]....
        /*0070*/ 	.word	0xffffffff


	//   ....[18]....
        /*0074*/ 	.word	0xffffffff


	//   ....[19]....
        /*0078*/ 	.word	0xffffffff


	//   ....[20]....
        /*007c*/ 	.word	0xffffffff


	//----- nvinfo : EIATTR_COOP_GROUP_INSTR_OFFSETS
	.align		4
.L_3210:
        /*0080*/ 	.byte	0x04, 0x28
        /*0082*/ 	.short	(.L_3212 - .L_3211)


	//   ....[0]....
.L_3211:
        /*0084*/ 	.word	0x00014490


	//   ....[1]....
        /*0088*/ 	.word	0x000144b0


	//   ....[2]....
        /*008c*/ 	.word	0x000144d0


	//   ....[3]....
        /*0090*/ 	.word	0x00014500


	//   ....[4]....
        /*0094*/ 	.word	0x00014550


	//   ....[5]....
        /*0098*/ 	.word	0x00014980


	//   ....[6]....
        /*009c*/ 	.word	0x000149a0


	//   ....[7]....
        /*00a0*/ 	.word	0x000149d0


	//   ....[8]....
        /*00a4*/ 	.word	0x00014a40


	//   ....[9]....
        /*00a8*/ 	.word	0x00014a70


	//   ....[10]....
        /*00ac*/ 	.word	0x00014c10


	//   ....[11]....
        /*00b0*/ 	.word	0x00014c50


	//   ....[12]....
        /*00b4*/ 	.word	0x00014c70


	//   ....[13]....
        /*00b8*/ 	.word	0x00014cd0


	//   ....[14]....
        /*00bc*/ 	.word	0x00014d80


	//   ....[15]....
        /*00c0*/ 	.word	0x00014da0


	//   ....[16]....
        /*00c4*/ 	.word	0x00014dc0


	//   ....[17]....
        /*00c8*/ 	.word	0x00014e70


	//   ....[18]....
        /*00cc*/ 	.word	0x00014ea0


	//   ....[19]....
        /*00d0*/ 	.word	0x00014f50


	//   ....[20]....
        /*00d4*/ 	.word	0x00014f90


	//----- nvinfo : EIATTR_VRC_CTA_INIT_COUNT
	.align		4
.L_3212:
        /*00d8*/ 	.byte	0x02, 0x4a
	.zero		1
	.zero		1


	//----- nvinfo : EIATTR_EXIT_INSTR_OFFSETS
	.align		4
        /*00dc*/ 	.byte	0x04, 0x1c
        /*00de*/ 	.short	(.L_3214 - .L_3213)


	//   ....[0]....
.L_3213:
        /*00e0*/ 	.word	0x000005d0


	//   ....[1]....
        /*00e4*/ 	.word	0x00015820


	//----- nvinfo : EIATTR_INDIRECT_BRANCH_TARGETS
	.align		4
.L_3214:
        /*00e8*/ 	.byte	0x04, 0x34
        /*00ea*/ 	.short	(.L_3216 - .L_3215)


	//   ....[0]....
.L_3215:
        /*00ec*/ 	.word	.L_x_27416@srel
        /*00f0*/ 	.short	0x0
        /*00f2*/ 	.short	0x0
        /*00f4*/ 	.word	0x3
        /*00f8*/ 	.word	.L_x_27417@srel
        /*00fc*/ 	.word	.L_x_27418@srel
        /*0100*/ 	.word	.L_x_27419@srel


	//----- nvinfo : EIATTR_MAX_THREADS
	.align		4
.L_3216:
        /*0104*/ 	.byte	0x04, 0x05
        /*0106*/ 	.short	(.L_3218 - .L_3217)
.L_3217:
        /*0108*/ 	.word	0x00000100
        /*010c*/ 	.word	0x00000001
        /*0110*/ 	.word	0x00000001


	//----- nvinfo : EIATTR_CRS_STACK_SIZE
	.align		4
.L_3218:
        /*0114*/ 	.byte	0x04, 0x1e
        /*0116*/ 	.short	(.L_3220 - .L_3219)
.L_3219:
        /*0118*/ 	.word	0x00000000


	//----- nvinfo : EIATTR_CBANK_PARAM_SIZE
	.align		4
.L_3220:
        /*011c*/ 	.byte	0x03, 0x19
        /*011e*/ 	.short	0x00e8


	//----- nvinfo : EIATTR_PARAM_CBANK
	.align		4
        /*0120*/ 	.byte	0x04, 0x0a
        /*0122*/ 	.short	(.L_3222 - .L_3221)
	.align		4
.L_3221:
        /*0124*/ 	.word	index@(.nv.constant0._ZN10layer_norm13ln_fwd_kernelINS_13Kernel_traitsIf6__halffS2_fjLj8192ELj1ELj1ELj8ELj16ENS_18Kernel_traits_baseILj8192EfS2_fS2_fjLj256EEEEELb1ELb0ELb0ELb1EEEvNS_9FwdParamsE)
        /*0128*/ 	.short	0x0380
        /*012a*/ 	.short	0x00e8


	//----- nvinfo : EIATTR_SW_WAR
	.align		4
.L_3222:
        /*012c*/ 	.byte	0x04, 0x36
        /*012e*/ 	.short	(.L_3224 - .L_3223)
.L_3223:
        /*0130*/ 	.word	0x00000008
.L_3224:


//--------------------- .nv.info._ZN10layer_norm13ln_fwd_kernelINS_13Kernel_traitsIf6__halffS2_fjLj8192ELj1ELj1ELj8ELj16ENS_18Kernel_traits_baseILj8192EfS2_fS2_fjLj256EEEEELb1ELb0ELb1ELb0EEEvNS_9FwdParamsE --------------------------
	.section	.nv.info._ZN10layer_norm13ln_fwd_kernelINS_13Kernel_traitsIf6__halffS2_fjLj8192ELj1ELj1ELj8ELj16ENS_18Kernel_traits_baseILj8192EfS2_fS2_fjLj256EEEEELb1ELb0ELb1ELb0EEEvNS_9FwdParamsE,"",@"SHT_CUDA_INFO"
	.sectionflags	@""
	.align	4


	//----- nvinfo : EIATTR_CUDA_API_VERSION
	.align		4
        /*0000*/ 	.byte	0x04, 0x37
        /*0002*/ 	.short	(.L_3226 - .L_3225)
.L_3225:
        /*0004*/ 	.word	0x00000082


	//----- nvinfo : EIATTR_KPARAM_INFO
	.align		4
.L_3226:
        /*0008*/ 	.byte	0x04, 0x17
        /*000a*/ 	.short	(.L_3228 - .L_3227)
.L_3227:
        /*000c*/ 	.word	0x00000000
        /*0010*/ 	.short	0x0000
        /*0012*/ 	.short	0x0000
        /*0014*/ 	.byte	0x00, 0xf0, 0xa1, 0x03


	//----- nvinfo : EIATTR_SPARSE_MMA_MASK
	.align		4
.L_3228:
        /*0018*/ 	.byte	0x03, 0x50
        /*001a*/ 	.short	0x0000


	//----- nvinfo : EIATTR_MAXREG_COUNT
	.align		4
        /*001c*/ 	.byte	0x03, 0x1b
        /*001e*/ 	.short	0x00ff


	//----- nvinfo : EIATTR_NUM_BARRIERS
	.align		4
        /*0020*/ 	.byte	0x02, 0x4c
        /*0022*/ 	.byte	0x01
	.zero		1


	//----- nvinfo : EIATTR_MERCURY_ISA_VERSION
	.align		4
        /*0024*/ 	.byte	0x03, 0x5f
        /*0026*/ 	.short	0x0101


	//----- nvinfo : EIATTR_COOP_GROUP_MASK_REGIDS
	.align		4
        /*0028*/ 	.byte	0x04, 0x29
        /*002a*/ 	.short	(.L_3230 - .L_3229)


	//   ....[0]....
.L_3229:
        /*002c*/ 	.word	0xffffffff


	//   ....[1]....
        /*0030*/ 	.word	0xffffffff


	//   ....[2]....
        /*0034*/ 	.word	0xffffffff


	//   ....[3]....
        /*0038*/ 	.word	0xffffffff


	//   ....[4]....
        /*003c*/ 	.word	0xffffffff


	//   ....[5]....
        /*0040*/ 	.word	0xffffffff


	//   ....[6]....
        /*0044*/ 	.word	0xffffffff


	//   ....[7]....
        /*0048*/ 	.word	0xffffffff


	//   ....[8]....
        /*004c*/ 	.word	0xffffffff


	//   ....[9]....
        /*0050*/ 	.word	0xffffffff


	//   ....[10]....
        /*0054*/ 	.word	0xffffffff


	//   ....[11]....
        /*0058*/ 	.word	0xffffffff


	//   ....[12]....
        /*005c*/ 	.word	0xffffffff


	//   ....[13]....
        /*0060*/ 	.word	0xffffffff


	//   ....[14]....
        /*0064*/ 	.word	0xffffffff


	//   ....[15]....
        /*0068*/ 	.word	0xffffffff


	//   ....[16]....
        /*006c*/ 	.word	0xffffffff


	//   ....[17]....
        /*0070*/ 	.word	0xffffffff


	//   ....[18]....
        /*0074*/ 	.word	0xffffffff


	//   ....[19]....
        /*0078*/ 	.word	0xffffffff


	//   ....[20]....
        /*007c*/ 	.word	0xffffffff


	//----- nvinfo : EIATTR_COOP_GROUP_INSTR_OFFSETS
	.align		4
.L_3230:
        /*0080*/ 	.byte	0x04, 0x28
        /*0082*/ 	.short	(.L_3232 - .L_3231)


	//   ....[0]....
.L_3231:
        /*0084*/ 	.word	0x0001b540


	//   ....[1]....
        /*0088*/ 	.word	0x0001b560


	//   ....[2]....
        /*008c*/ 	.word	0x0001b580


	//   ....[3]....
        /*0090*/ 	.word	0x0001b5a0


	//   ....[4]....
        /*0094*/ 	.word	0x0001b5c0


	//   ....[5]....
        /*0098*/ 	.word	0x0001ba20


	//   ....[6]....
        /*009c*/ 	.word	0x0001ba40


	//   ....[7]....
        /*00a0*/ 	.word	0x0001ba60


	//   ....[8]....
        /*00a4*/ 	.word	0x0001ba80


	//   ....[9]....
        /*00a8*/ 	.word	0x0001bab0


	//   ....[10]....
        /*00ac*/ 	.word	0x0001bc40


	//   ....[11]....
        /*00b0*/ 	.word	0x0001bc70


	//   ....[12]....
        /*00b4*/ 	.word	0x0001bc80


	//   ....[13]....
        /*00b8*/ 	.word	0x0001bcd0


	//   ....[14]....
        /*00bc*/ 	.word	0x0001bd90


	//   ....[15]....
        /*00c0*/ 	.word	0x0001bdc0


	//   ....[16]....
        /*00c4*/ 	.word	0x0001bde0


	//   ....[17]....
        /*00c8*/ 	.word	0x0001be80


	//   ....[18]....
        /*00cc*/ 	.word	0x0001bed0


	//   ....[19]....
        /*00d0*/ 	.word	0x0001bf70


	//   ....[20]....
        /*00d4*/ 	.word	0x0001bfa0


	//----- nvinfo : EIATTR_VRC_CTA_INIT_COUNT
	.align		4
.L_3232:
        /*00d8*/ 	.byte	0x02, 0x4a
	.zero		1
	.zero		1


	//----- nvinfo : EIATTR_EXIT_INSTR_OFFSETS
	.align		4
        /*00dc*/ 	.byte	0x04, 0x1c
        /*00de*/ 	.short	(.L_3234 - .L_3233)


	//   ....[0]....
.L_3233:
        /*00e0*/ 	.word	0x00000860


	//   ....[1]....
        /*00e4*/ 	.word	0x0001c9e0


	//----- nvinfo : EIATTR_MAX_THREADS
	.align		4
.L_3234:
        /*00e8*/ 	.byte	0x04, 0x05
        /*00ea*/ 	.short	(.L_3236 - .L_3235)
.L_3235:
        /*00ec*/ 	.word	0x00000100
        /*00f0*/ 	.word	0x00000001
        /*00f4*/ 	.word	0x00000001


	//----- nvinfo : EIATTR_CRS_STACK_SIZE
	.align		4
.L_3236:
        /*00f8*/ 	.byte	0x04, 0x1e
        /*00fa*/ 	.short	(.L_3238 - .L_3237)
.L_3237:
        /*00fc*/ 	.word	0x00000000


	//----- nvinfo : EIATTR_CBANK_PARAM_SIZE
	.align		4
.L_3238:
        /*0100*/ 	.byte	0x03, 0x19
        /*0102*/ 	.short	0x00e8


	//----- nvinfo : EIATTR_PARAM_CBANK
	.align		4
        /*0104*/ 	.byte	0x04, 0x0a
        /*0106*/ 	.short	(.L_3240 - .L_3239)
	.align		4
.L_3239:
        /*0108*/ 	.word	index@(.nv.constant0._ZN10layer_norm13ln_fwd_kernelINS_13Kernel_traitsIf6__halffS2_fjLj8192ELj1ELj1ELj8ELj16ENS_18Kernel_traits_baseILj8192EfS2_fS2_fjLj256EEEEELb1ELb0ELb1ELb0EEEvNS_9FwdParamsE)
        /*010c*/ 	.short	0x0380
        /*010e*/ 	.short	0x00e8


	//----- nvinfo : EIATTR_SW_WAR
	.align		4
.L_3240:
        /*0110*/ 	.byte	0x04, 0x36
        /*0112*/ 	.short	(.L_3242 - .L_3241)
.L_3241:
        /*0114*/ 	.word	0x00000008
.L_3242:


//--------------------- .nv.info._ZN10layer_norm13ln_fwd_kernelINS_13Kernel_traitsIf6__halffS2_fjLj8192ELj1ELj1ELj8ELj16ENS_18Kernel_traits_baseILj8192EfS2_fS2_fjLj256EEEEELb1ELb0ELb1ELb1EEEvNS_9FwdParamsE --------------------------
	.section	.nv.info._ZN10layer_norm13ln_fwd_kernelINS_13Kernel_traitsIf6__halffS2_fjLj8192ELj1ELj1ELj8ELj16ENS_18Kernel_traits_baseILj8192EfS2_fS2_fjLj256EEEEELb1ELb0ELb1ELb1EEEvNS_9FwdParamsE,"",@"SHT_CUDA_INFO"
	.sectionflags	@""
	.align	4


	//----- nvinfo : EIATTR_CUDA_API_VERSION
	.align		4
        /*0000*/ 	.byte	0x04, 0x37
        /*0002*/ 	.short	(.L_3244 - .L_3243)
.L_3243:
        /*0004*/ 	.word	0x00000082


	//----- nvinfo : EIATTR_KPARAM_INFO
	.align		4
.L_3244:
        /*0008*/ 	.byte	0x04, 0x17
        /*000a*/ 	.short	(.L_3246 - .L_3245)
.L_3245:
        /*000c*/ 	.word	0x00000000
        /*0010*/ 	.short	0x0000
        /*0012*/ 	.short	0x0000
        /*0014*/ 	.byte	0x00, 0xf0, 0xa1, 0x03


	//----- nvinfo : EIATTR_SPARSE_MMA_MASK
	.align		4
.L_3246:
        /*0018*/ 	.byte	0x03, 0x50
        /*001a*/ 	.short	0x0000


	//----- nvinfo : EIATTR_MAXREG_COUNT
	.align		4
        /*001c*/ 	.byte	0x03, 0x1b
        /*001e*/ 	.short	0x00ff


	//----- nvinfo : EIATTR_NUM_BARRIERS
	.align		4
        /*0020*/ 	.byte	0x02, 0x4c
        /*0022*/ 	.byte	0x01
	.zero		1


	//----- nvinfo : EIATTR_ANNOTATIONS
	.align		4
        /*0024*/ 	.byte	0x04, 0x55
        /*0026*/ 	.short	(.L_3248 - .L_3247)


	//   ....[0]....
.L_3247:
        /*0028*/ 	.word	0x00000001
        /*002c*/ 	.byte	0x10, 0x04, 0x00, 0x00, 0x01, 0x00, 0x00, 0x00, 0x20, 0x04, 0x00, 0x00, 0x01, 0x00, 0x00, 0x00
        /*003c*/ 	.byte	0xe0, 0x05, 0x00, 0x00, 0x01, 0x00, 0x00, 0x00, 0xf0, 0x05, 0x00, 0x00, 0x01, 0x00, 0x00, 0x00
        /*004c*/ 	.byte	0x70, 0x84, 0x01, 0x00, 0x01, 0x00, 0x00, 0x00, 0x80, 0x84, 0x01, 0x00, 0x01, 0x00, 0x00, 0x00
        /*005c*/ 	.byte	0x90, 0x84, 0x01, 0x00, 0x01, 0x00, 0x00, 0x00, 0xa0, 0x84, 0x01, 0x00


	//----- nvinfo : EIATTR_MERCURY_ISA_VERSION
	.align		4
.L_3248:
        /*0068*/ 	.byte	0x03, 0x5f
        /*006a*/ 	.short	0x0101


	//----- nvinfo : EIATTR_COOP_GROUP_MASK_REGIDS
	.align		4
        /*006c*/ 	.byte	0x04, 0x29
        /*006e*/ 	.short	(.L_3250 - .L_3249)


	//   ....[0]....
.L_3249:
        /*0070*/ 	.word	0xffffffff


	//   ....[1]....
        /*0074*/ 	.word	0xffffffff


	//   ....[2]....
        /*0078*/ 	.word	0xffffffff


	//   ....[3]....
        /*007c*/ 	.word	0xffffffff


	//   ....[4]....
        /*0080*/ 	.word	0xffffffff


	//   ....[5]....
        /*0084*/ 	.word	0xffffffff


	//   ....[6]....
        /*0088*/ 	.word	0xffffffff


	//   ....[7]....
        /*008c*/ 	.word	0xffffffff


	//   ....[8]....
        /*0090*/ 	.word	0xffffffff


	//   ....[9]....
        /*0094*/ 	.word	0xffffffff


	//   ....[10]....
        /*0098*/ 	.word	0xffffffff


	//   ....[11]....
        /*009c*/ 	.word	0xffffffff


	//   ....[12]....
        /*00a0*/ 	.word	0xffffffff


	//   ....[13]....
        /*00a4*/ 	.word	0xffffffff


	//   ....[14]....
        /*00a8*/ 	.word	0xffffffff


	//   ....[15]....
        /*00ac*/ 	.word	0xffffffff


	//   ....[16]....
        /*00b0*/ 	.word	0xffffffff


	//   ....[17]....
        /*00b4*/ 	.word	0xffffffff


	//   ....[18]....
        /*00b8*/ 	.word	0xffffffff


	//   ....[19]....
        /*00bc*/ 	.word	0xffffffff


	//   ....[20]....
        /*00c0*/ 	.word	0xffffffff


	//----- nvinfo : EIATTR_COOP_GROUP_INSTR_OFFSETS
	.align		4
.L_3250:
        /*00c4*/ 	.byte	0x04, 0x28
        /*00c6*/ 	.short	(.L_3252 - .L_3251)


	//   ....[0]....
.L_3251:
        /*00c8*/ 	.word	0x00017960


	//   ....[1]....
        /*00cc*/ 	.word	0x00017980


	//   ....[2]....
        /*00d0*/ 	.word	0x000179a0


	//   ....[3]....
        /*00d4*/ 	.word	0x000179c0


	//   ....[4]....
        /*00d8*/ 	.word	0x000179e0


	//   ....[5]....
        /*00dc*/ 	.word	0x00017e10


	//   ....[6]....
        /*00e0*/ 	.word	0x00017e30


	//   ....[7]....
        /*00e4*/ 	.word	0x00017e50


	//   ....[8]....
        /*00e8*/ 	.word	0x00017e70


	//   ....[9]....
        /*00ec*/ 	.word	0x00017e90


	//   ....[10]....
        /*00f0*/ 	.word	0x00018020


	//   ....[11]....
        /*00f4*/ 	.word	0x00018060


	//   ....[12]....
        /*00f8*/ 	.word	0x00018110


	//   ....[13]....
        /*00fc*/ 	.word	0x00018160


	//   ....[14]....
        /*0100*/ 	.word	0x00018170


	//   ....[15]....
        /*0104*/ 	.word	0x000181f0


	//   ....[16]....
        /*0108*/ 	.word	0x00018220


	//   ....[17]....
        /*010c*/ 	.word	0x00018290


	//   ....[18]....
        /*0110*/ 	.word	0x00018320


	//   ....[19]....
        /*0114*/ 	.word	0x00018350


	//   ....[20]....
        /*0118*/ 	.word	0x000183b0


	//----- nvinfo : EIATTR_VRC_CTA_INIT_COUNT
	.align		4
.L_3252:
        /*011c*/ 	.byte	0x02, 0x4a
	.zero		1
	.zero		1


	//----- nvinfo : EIATTR_EXIT_INSTR_OFFSETS
	.align		4
        /*0120*/ 	.byte	0x04, 0x1c
        /*0122*/ 	.short	(.L_3254 - .L_3253)


	//   ....[0]....
.L_3253:
        /*0124*/ 	.word	0x00000630


	//   ....[1]....
        /*0128*/ 	.word	0x00018d20


	//----- nvinfo : EIATTR_MAX_THREADS
	.align		4
.L_3254:
        /*012c*/ 	.byte	0x04, 0x05
        /*012e*/ 	.short	(.L_3256 - .L_3255)
.L_3255:
        /*0130*/ 	.word	0x00000100
        /*0134*/ 	.word	0x00000001
        /*0138*/ 	.word	0x00000001


	//----- nvinfo : EIATTR_CRS_STACK_SIZE
	.align		4
.L_3256:
        /*013c*/ 	.byte	0x04, 0x1e
        /*013e*/ 	.short	(.L_3258 - .L_3257)
.L_3257:
        /*0140*/ 	.word	0x00000000


	//----- nvinfo : EIATTR_CBANK_PARAM_SIZE
	.align		4
.L_3258:
        /*0144*/ 	.byte	0x03, 0x19
        /*0146*/ 	.short	0x00e8


	//----- nvinfo : EIATTR_PARAM_CBANK
	.align		4
        /*0148*/ 	.byte	0x04, 0x0a
        /*014a*/ 	.short	(.L_3260 - .L_3259)
	.align		4
.L_3259:
        /*014c*/ 	.word	index@(.nv.constant0._ZN10layer_norm13ln_fwd_kernelINS_13Kernel_traitsIf6__halffS2_fjLj8192ELj1ELj1ELj8ELj16ENS_18Kernel_traits_baseILj8192EfS2_fS2_fjLj256EEEEELb1ELb0ELb1ELb1EEEvNS_9FwdParamsE)
        /*0150*/ 	.short	0x0380
        /*0152*/ 	.short	0x00e8


	//----- nvinfo : EIATTR_SW_WAR
	.align		4
.L_3260:
        /*0154*/ 	.byte	0x04, 0x36
        /*0156*/ 	.short	(.L_3262 - .L_3261)
.L_3261:
        /*0158*/ 	.word	0x00000008
.L_3262:


//--------------------- .nv.info._ZN10layer_norm13ln_fwd_kernelINS_13Kernel_traitsIf6__halffS2_fjLj8192ELj1ELj1ELj8ELj16ENS_18Kernel_traits_baseILj8192EfS2_fS2_fjLj256EEEEELb1ELb1ELb0ELb0EEEvNS_9FwdParamsE --------------------------
	.section	.nv.info._ZN10layer_norm13ln_fwd_kernelINS_13Kernel_traitsIf6__halffS2_fjLj8192ELj1ELj1ELj8ELj16ENS_18Kernel_traits_baseILj8192EfS2_fS2_fjLj256EEEEELb1ELb1ELb0ELb0EEEvNS_9FwdParamsE,"",@"SHT_CUDA_INFO"
	.sectionflags	@""
	.align	4


	//----- nvinfo : EIATTR_CUDA_API_VERSION
	.align		4
        /*0000*/ 	.byte	0x04, 0x37
        /*0002*/ 	.short	(.L_3264 - .L_3263)
.L_3263:
        /*0004*/ 	.word	0x00000082


	//----- nvinfo : EIATTR_KPARAM_INFO
	.align		4
.L_3264:
        /*0008*/ 	.byte	0x04, 0x17
        /*000a*/ 	.short	(.L_3266 - .L_3265)
.L_3265:
        /*000c*/ 	.word	0x00000000
        /*0010*/ 	.short	0x0000
        /*0012*/ 	.short	0x0000
        /*0014*/ 	.byte	0x00, 0xf0, 0xa1, 0x03


	//----- nvinfo : EIATTR_SPARSE_MMA_MASK
	.align		4
.L_3266:
        /*0018*/ 	.byte	0x03, 0x50
        /*001a*/ 	.short	0x0000


	//----- nvinfo : EIATTR_MAXREG_COUNT
	.align		4
        /*001c*/ 	.byte	0x03, 0x1b
        /*001e*/ 	.short	0x00ff


	//----- nvinfo : EIATTR_NUM_BARRIERS
	.align		4
        /*0020*/ 	.byte	0x02, 0x4c
        /*0022*/ 	.byte	0x01
	.zero		1


	//----- nvinfo : EIATTR_MERCURY_ISA_VERSION
	.align		4
        /*0024*/ 	.byte	0x03, 0x5f
        /*0026*/ 	.short	0x0101


	//----- nvinfo : EIATTR_COOP_GROUP_MASK_REGIDS
	.align		4
        /*0028*/ 	.byte	0x04, 0x29
        /*002a*/ 	.short	(.L_3268 - .L_3267)


	//   ....[0]....
.L_3267:
        /*002c*/ 	.word	0xffffffff


	//   ....[1]....
        /*0030*/ 	.word	0xffffffff


	//   ....[2]....
        /*0034*/ 	.word	0xffffffff


	//   ....[3]....
        /*0038*/ 	.word	0xffffffff


	//   ....[4]....
        /*003c*/ 	.word	0xffffffff


	//   ....[5]....
        /*0040*/ 	.word	0xffffffff


	//   ....[6]....
        /*0044*/ 	.word	0xffffffff


	//   ....[7]....
        /*0048*/ 	.word	0xffffffff


	//   ....[8]....
        /*004c*/ 	.word	0xffffffff


	//   ....[9]....
        /*0050*/ 	.word	0xffffffff


	//   ....[10]....
        /*0054*/ 	.word	0xffffffff


	//   ....[11]....
        /*0058*/ 	.word	0xffffffff


	//   ....[12]....
        /*005c*/ 	.word	0xffffffff


	//   ....[13]....
        /*0060*/ 	.word	0xffffffff


	//   ....[14]....
        /*0064*/ 	.word	0xffffffff


	//   ....[15]....
        /*0068*/ 	.word	0xffffffff


	//   ....[16]....
        /*006c*/ 	.word	0xffffffff


	//   ....[17]....
        /*0070*/ 	.word	0xffffffff


	//   ....[18]....
        /*0074*/ 	.word	0xffffffff


	//   ....[19]....
        /*0078*/ 	.word	0xffffffff


	//   ....[20]....
        /*007c*/ 	.word	0xffffffff


	//----- nvinfo : EIATTR_COOP_GROUP_INSTR_OFFSETS
	.align		4
.L_3268:
        /*0080*/ 	.byte	0x04, 0x28
        /*0082*/ 	.short	(.L_3270 - .L_3269)


	//   ....[0]....
.L_3269:
        /*0084*/ 	.word	0x0001a8c0


	//   ....[1]....
        /*0088*/ 	.word	0x0001a8e0


	//   ....[2]....
        /*008c*/ 	.word	0x0001a900


	//   ....[3]....
        /*0090*/ 	.word	0x0001a920


	//   ....[4]....
        /*0094*/ 	.word	0x0001a940


	//   ....[5]....
        /*0098*/ 	.word	0x0001adb0


	//   ....[6]....
        /*009c*/ 	.word	0x0001add0


	//   ....[7]....
        /*00a0*/ 	.word	0x0001adf0


	//   ....[8]....
        /*00a4*/ 	.word	0x0001ae10


	//   ....[9]....
        /*00a8*/ 	.word	0x0001ae30


	//   ....[10]....
        /*00ac*/ 	.word	0x0001afc0


	//   ....[11]....
        /*00b0*/ 	.word	0x0001b000


	//   ....[12]....
        /*00b4*/ 	.word	0x0001b090


	//   ....[13]....
        /*00b8*/ 	.word	0x0001b100


	//   ....[14]....
        /*00bc*/ 	.word	0x0001b110


	//   ....[15]....
        /*00c0*/ 	.word	0x0001b190


	//   ....[16]....
        /*00c4*/ 	.word	0x0001b1f0


	//   ....[17]....
        /*00c8*/ 	.word	0x0001b210


	//   ....[18]....
        /*00cc*/ 	.word	0x0001b2c0


	//   ....[19]....
        /*00d0*/ 	.word	0x0001b2f0


	//   ....[20]....
        /*00d4*/ 	.word	0x0001b330


	//----- nvinfo : EIATTR_VRC_CTA_INIT_COUNT
	.align		4
.L_3270:
        /*00d8*/ 	.byte	0x02, 0x4a
	.zero		1
	.zero		1


	//----- nvinfo : EIATTR_EXIT_INSTR_OFFSETS
	.align		4
        /*00dc*/ 	.byte	0x04, 0x1c
        /*00de*/ 	.short	(.L_3272 - .L_3271)


	//   ....[0]....
.L_3271:
        /*00e0*/ 	.word	0x00000920


	//   ....[1]....
        /*00e4*/ 	.word	0x0001bd00


	//----- nvinfo : EIATTR_INDIRECT_BRANCH_TARGETS
	.align		4
.L_3272:
        /*00e8*/ 	.byte	0x04, 0x34
        /*00ea*/ 	.short	(.L_3274 - .L_3273)


	//   ....[0]....
.L_3273:
        /*00ec*/ 	.word	.L_x_27420@srel
        /*00f0*/ 	.short	0x0
        /*00f2*/ 	.short	0x0
        /*00f4*/ 	.word	0x3
        /*00f8*/ 	.word	.L_x_27421@srel
        /*00fc*/ 	.word	.L_x_27422@srel
        /*0100*/ 	.word	.L_x_27423@srel


	//----- nvinfo : EIATTR_MAX_THREADS
	.align		4
.L_3274:
        /*0104*/ 	.byte	0x04, 0x05
        /*0106*/ 	.short	(.L_3276 - .L_3275)
.L_3275:
        /*0108*/ 	.word	0x00000100
        /*010c*/ 	.word	0x00000001
        /*0110*/ 	.word	0x00000001


	//----- nvinfo : EIATTR_CRS_STACK_SIZE
	.align		4
.L_3276:
        /*0114*/ 	.byte	0x04, 0x1e
        /*0116*/ 	.short	(.L_3278 - .L_3277)
.L_3277:
        /*0118*/ 	.word	0x00000000


	//----- nvinfo : EIATTR_CBANK_PARAM_SIZE
	.align		4
.L_3278:
        /*011c*/ 	.byte	0x03, 0x19
        /*011e*/ 	.short	0x00e8


	//----- nvinfo : EIATTR_PARAM_CBANK
	.align		4
        /*0120*/ 	.byte	0x04, 0x0a
        /*0122*/ 	.short	(.L_3280 - .L_3279)
	.align		4
.L_3279:
        /*0124*/ 	.word	index@(.nv.constant0._ZN10layer_norm13ln_fwd_kernelINS_13Kernel_traitsIf6__halffS2_fjLj8192ELj1ELj1ELj8ELj16ENS_18Kernel_traits_baseILj8192EfS2_fS2_fjLj256EEEEELb1ELb1ELb0ELb0EEEvNS_9FwdParamsE)
        /*0128*/ 	.short	0x0380
        /*012a*/ 	.short	0x00e8


	//----- nvinfo : EIATTR_SW_WAR
	.align		4
.L_3280:
        /*012c*/ 	.byte	0x04, 0x36
        /*012e*/ 	.short	(.L_3282 - .L_3281)
.L_3281:
        /*0130*/ 	.word	0x00000008
.L_3282:


//--------------------- .nv.info._ZN10layer_norm13ln_fwd_kernelINS_13Kernel_traitsIf6__halffS2_fjLj8192ELj1ELj1ELj8ELj16ENS_18Kernel_traits_baseILj8192EfS2_fS2_fjLj256EEEEELb1ELb1ELb0ELb1EEEvNS_9FwdParamsE --------------------------
	.section	.nv.info._ZN10layer_norm13ln_fwd_kernelINS_13Kernel_traitsIf6__halffS2_fjLj8192ELj1ELj1ELj8ELj16ENS_18Kernel_traits_baseILj8192EfS2_fS2_fjLj256EEEEELb1ELb1ELb0ELb1EEEvNS_9FwdParamsE,"",@"SHT_CUDA_INFO"
	.sectionflags	@""
	.align	4


	//----- nvinfo : EIATTR_CUDA_API_VERSION
	.align		4
        /*0000*/ 	.byte	0x04, 0x37
        /*0002*/ 	.short	(.L_3284 - .L_3283)
.L_3283:
        /*0004*/ 	.word	0x00000082


	//----- nvinfo : EIATTR_KPARAM_INFO
	.align		4
.L_3284:
        /*0008*/ 	.byte	0x04, 0x17
        /*000a*/ 	.short	(.L_3286 - .L_3285)
.L_3285:
        /*000c*/ 	.word	0x00000000
        /*0010*/ 	.short	0x0000
        /*0012*/ 	.short	0x0000
        /*0014*/ 	.byte	0x00, 0xf0, 0xa1, 0x03


	//----- nvinfo : EIATTR_SPARSE_MMA_MASK
	.align		4
.L_3286:
        /*0018*/ 	.byte	0x03, 0x50
        /*001a*/ 	.short	0x0000


	//----- nvinfo : EIATTR_MAXREG_COUNT
	.align		4
        /*001c*/ 	.byte	0x03, 0x1b
        /*001e*/ 	.short	0x00ff


	//----- nvinfo : EIATTR_NUM_BARRIERS
	.align		4
        /*0020*/ 	.byte	0x02, 0x4c
        /*0022*/ 	.byte	0x01
	.zero		1


	//----- nvinfo : EIATTR_MERCURY_ISA_VERSION
	.align		4
        /*0024*/ 	.byte	0x03, 0x5f
        /*0026*/ 	.short	0x0101


	//----- nvinfo : EIATTR_COOP_GROUP_MASK_REGIDS
	.align		4
        /*0028*/ 	.byte	0x04, 0x29
        /*002a*/ 	.short	(.L_3288 - .L_3287)


	//   ....[0]....
.L_3287:
        /*002c*/ 	.word	0xffffffff


	//   ....[1]....
        /*0030*/ 	.word	0xffffffff


	//   ....[2]....
        /*0034*/ 	.word	0xffffffff


	//   ....[3]....
        /*0038*/ 	.word	0xffffffff


	//   ....[4]....
        /*003c*/ 	.word	0xffffffff


	//   ....[5]....
        /*0040*/ 	.word	0xffffffff


	//   ....[6]....
        /*0044*/ 	.word	0xffffffff


	//   ....[7]....
        /*0048*/ 	.word	0xffffffff


	//   ....[8]....
        /*004c*/ 	.word	0xffffffff


	//   ....[9]....
        /*0050*/ 	.word	0xffffffff


	//   ....[10]....
        /*0054*/ 	.word	0xffffffff


	//   ....[11]....
        /*0058*/ 	.word	0xffffffff


	//   ....[12]....
        /*005c*/ 	.word	0xffffffff


	//   ....[13]....
        /*0060*/ 	.word	0xffffffff


	//   ....[14]....
        /*0064*/ 	.word	0xffffffff


	//   ....[15]....
        /*0068*/ 	.word	0xffffffff


	//   ....[16]....
        /*006c*/ 	.word	0xffffffff


	//   ....[17]....
        /*0070*/ 	.word	0xffffffff


	//   ....[18]....
        /*0074*/ 	.word	0xffffffff


	//   ....[19]....
        /*0078*/ 	.word	0xffffffff


	//   ....[20]....
        /*007c*/ 	.word	0xffffffff


	//----- nvinfo : EIATTR_COOP_GROUP_INSTR_OFFSETS
	.align		4
.L_3288:
        /*0080*/ 	.byte	0x04, 0x28
        /*0082*/ 	.short	(.L_3290 - .L_3289)


	//   ....[0]....
.L_3289:
        /*0084*/ 	.word	0x00019100


	//   ....[1]....
        /*0088*/ 	.word	0x00019130


	//   ....[2]....
        /*008c*/ 	.word	0x00019150


	//   ....[3]....
        /*0090*/ 	.word	0x00019170


	//   ....[4]....
        /*0094*/ 	.word	0x000191a0


	//   ....[5]....
        /*0098*/ 	.word	0x00019600


	//   ....[6]....
        /*009c*/ 	.word	0x00019620


	//   ....[7]....
        /*00a0*/ 	.word	0x00019640


	//   ....[8]....
        /*00a4*/ 	.word	0x00019660


	//   ....[9]....
        /*00a8*/ 	.word	0x00019680


	//   ....[10]....
        /*00ac*/ 	.word	0x00019830


	//   ....[11]....
        /*00b0*/ 	.word	0x00019870


	//   ....[12]....
        /*00b4*/ 	.word	0x00019920


	//   ....[13]....
        /*00b8*/ 	.word	0x00019960


	//   ....[14]....
        /*00bc*/ 	.word	0x00019980


	//   ....[15]....
        /*00c0*/ 	.word	0x00019a10


	//   ....[16]....
        /*00c4*/ 	.word	0x00019a40


	//   ....[17]....
        /*00c8*/ 	.word	0x00019a70


	//   ....[18]....
        /*00cc*/ 	.word	0x00019ab0


	//   ....[19]....
        /*00d0*/ 	.word	0x00019b70


	//   ....[20]....
        /*00d4*/ 	.word	0x00019ba0


	//----- nvinfo : EIATTR_VRC_CTA_INIT_COUNT
	.align		4
.L_3290:
        /*00d8*/ 	.byte	0x02, 0x4a
	.zero		1
	.zero		1


	//----- nvinfo : EIATTR_EXIT_INSTR_OFFSETS
	.align		4
        /*00dc*/ 	.byte	0x04, 0x1c
        /*00de*/ 	.short	(.L_3292 - .L_3291)


	//   ....[0]....
.L_3291:
        /*00e0*/ 	.word	0x000005d0


	//   ....[1]....
        /*00e4*/ 	.word	0x0001a430


	//----- nvinfo : EIATTR_INDIRECT_BRANCH_TARGETS
	.align		4
.L_3292:
        /*00e8*/ 	.byte	0x04, 0x34
        /*00ea*/ 	.short	(.L_3294 - .L_3293)


	//   ....[0]....
.L_3293:
        /*00ec*/ 	.word	.L_x_27424@srel
        /*00f0*/ 	.short	0x0
        /*00f2*/ 	.short	0x0
        /*00f4*/ 	.word	0x3
        /*00f8*/ 	.word	.L_x_27425@srel
        /*00fc*/ 	.word	.L_x_27426@srel
        /*0100*/ 	.word	.L_x_27427@srel


	//----- nvinfo : EIATTR_MAX_THREADS
	.align		4
.L_3294:
        /*0104*/ 	.byte	0x04, 0x05
        /*0106*/ 	.short	(.L_3296 - .L_3295)
.L_3295:
        /*0108*/ 	.word	0x00000100
        /*010c*/ 	.word	0x00000001
        /*0110*/ 	.word	0x00000001


	//----- nvinfo : EIATTR_CRS_STACK_SIZE
	.align		4
.L_3296:
        /*0114*/ 	.byte	0x04, 0x1e
        /*0116*/ 	.short	(.L_3298 - .L_3297)
.L_3297:
        /*0118*/ 	.word	0x00000000


	//----- nvinfo : EIATTR_CBANK_PARAM_SIZE
	.align		4
.L_3298:
        /*011c*/ 	.byte	0x03, 0x19
        /*011e*/ 	.short	0x00e8


	//----- nvinfo : EIATTR_PARAM_CBANK
	.align		4
        /*0120*/ 	.byte	0x04, 0x0a
        /*0122*/ 	.short	(.L_3300 - .L_3299)
	.align		4
.L_3299:
        /*0124*/ 	.word	index@(.nv.constant0._ZN10layer_norm13ln_fwd_kernelINS_13Kernel_traitsIf6__halffS2_fjLj8192ELj1ELj1ELj8ELj16ENS_18Kernel_traits_baseILj8192EfS2_fS2_fjLj256EEEEELb1ELb1ELb0ELb1EEEvNS_9FwdParamsE)
        /*0128*/ 	.short	0x0380
        /*012a*/ 	.short	0x00e8


	//----- nvinfo : EIATTR_SW_WAR
	.align		4
.L_3300:
        /*012c*/ 	.byte	0x04, 0x36
        /*012e*/ 	.short	(.L_3302 - .L_3301)
.L_3301:
        /*0130*/ 	.word	0x00000008
.L_3302:


//--------------------- .nv.info._ZN10layer_norm13ln_fwd_kernelINS_13Kernel_traitsIf6__halffS2_fjLj8192ELj1ELj1ELj8ELj16ENS_18Kernel_traits_baseILj8192EfS2_fS2_fjLj256EEEEELb1ELb1ELb1ELb0EEEvNS_9FwdParamsE --------------------------
	.section	.nv.info._ZN10layer_norm13ln_fwd_kernelINS_13Kernel_traitsIf6__halffS2_fjLj8192ELj1ELj1ELj8ELj16ENS_18Kernel_traits_baseILj8192EfS2_fS2_fjLj256EEEEELb1ELb1ELb1ELb0EEEvNS_9FwdParamsE,"",@"SHT_CUDA_INFO"
	.sectionflags	@""
	.align	4


	//----- nvinfo : EIATTR_CUDA_API_VERSION
	.align		4
        /*0000*/ 	.byte	0x04, 0x37
        /*0002*/ 	.short	(.L_3304 - .L_3303)
.L_3303:
        /*0004*/ 	.word	0x00000082


	//----- nvinfo : EIATTR_KPARAM_INFO
	.align		4
.L_3304:
        /*0008*/ 	.byte	0x04, 0x17
        /*000a*/ 	.short	(.L_3306 - .L_3305)
.L_3305:
        /*000c*/ 	.word	0x00000000
        /*0010*/ 	.short	0x0000
        /*0012*/ 	.short	0x0000
        /*0014*/ 	.byte	0x00, 0xf0, 0xa1, 0x03


	//----- nvinfo : EIATTR_SPARSE_MMA_MASK
	.align		4
.L_3306:
        /*0018*/ 	.byte	0x03, 0x50
        /*001a*/ 	.short	0x0000


	//----- nvinfo : EIATTR_MAXREG_COUNT
	.align		4
        /*001c*/ 	.byte	0x03, 0x1b
        /*001e*/ 	.short	0x00ff


	//----- nvinfo : EIATTR_NUM_BARRIERS
	.align		4
        /*0020*/ 	.byte	0x02, 0x4c
        /*0022*/ 	.byte	0x01
	.zero		1


	//----- nvinfo : EIATTR_MERCURY_ISA_VERSION
	.align		4
        /*0024*/ 	.byte	0x03, 0x5f
        /*0026*/ 	.short	0x0101


	//----- nvinfo : EIATTR_COOP_GROUP_MASK_REGIDS
	.align		4
        /*0028*/ 	.byte	0x04, 0x29
        /*002a*/ 	.short	(.L_3308 - .L_3307)


	//   ....[0]....
.L_3307:
        /*002c*/ 	.word	0xffffffff


	//   ....[1]....
        /*0030*/ 	.word	0xffffffff


	//   ....[2]....
        /*0034*/ 	.word	0xffffffff


	//   ....[3]....
        /*0038*/ 	.word	0xffffffff


	//   ....[4]....
        /*003c*/ 	.word	0xffffffff


	//   ....[5]....
        /*0040*/ 	.word	0xffffffff


	//   ....[6]....
        /*0044*/ 	.word	0xffffffff


	//   ....[7]....
        /*0048*/ 	.word	0xffffffff


	//   ....[8]....
        /*004c*/ 	.word	0xffffffff


	//   ....[9]....
        /*0050*/ 	.word	0xffffffff


	//   ....[10]....
        /*0054*/ 	.word	0xffffffff


	//   ....[11]....
        /*0058*/ 	.word	0xffffffff


	//   ....[12]....
        /*005c*/ 	.word	0xffffffff


	//   ....[13]....
        /*0060*/ 	.word	0xffffffff


	//   ....[14]....
        /*0064*/ 	.word	0xffffffff


	//   ....[15]....
        /*0068*/ 	.word	0xffffffff


	//   ....[16]....
        /*006c*/ 	.word	0xffffffff


	//   ....[17]....
        /*0070*/ 	.word	0xffffffff


	//   ....[18]....
        /*0074*/ 	.word	0xffffffff


	//   ....[19]....
        /*0078*/ 	.word	0xffffffff


	//   ....[20]....
        /*007c*/ 	.word	0xffffffff


	//----- nvinfo : EIATTR_COOP_GROUP_INSTR_OFFSETS
	.align		4
.L_3308:
        /*0080*/ 	.byte	0x04, 0x28
        /*0082*/ 	.short	(.L_3310 - .L_3309)


	//   ....[0]....
.L_3309:
        /*0084*/ 	.word	0x0001b830


	//   ....[1]....
        /*0088*/ 	.word	0x0001b850


	//   ....[2]....
        /*008c*/ 	.word	0x0001b870


	//   ....[3]....
        /*0090*/ 	.word	0x0001b890


	//   ....[4]....
        /*0094*/ 	.word	0x0001b8b0


	//   ....[5]....
        /*0098*/ 	.word	0x0001bd10


	//   ....[6]....
        /*009c*/ 	.word	0x0001bd30


	//   ....[7]....
        /*00a0*/ 	.word	0x0001bd50


	//   ....[8]....
        /*00a4*/ 	.word	0x0001bd70


	//   ....[9]....
        /*00a8*/ 	.word	0x0001bda0


	//   ....[10]....
        /*00ac*/ 	.word	0x0001bf30


	//   ....[11]....
        /*00b0*/ 	.word	0x0001bf60


	//   ....[12]....
        /*00b4*/ 	.word	0x0001bf70


	//   ....[13]....
        /*00b8*/ 	.word	0x0001bfc0


	//   ....[14]....
        /*00bc*/ 	.word	0x0001c080


	//   ....[15]....
        /*00c0*/ 	.word	0x0001c0b0


	//   ....[16]....
        /*00c4*/ 	.word	0x0001c0d0


	//   ....[17]....
        /*00c8*/ 	.word	0x0001c170


	//   ....[18]....
        /*00cc*/ 	.word	0x0001c1c0


	//   ....[19]....
        /*00d0*/ 	.word	0x0001c260


	//   ....[20]....
        /*00d4*/ 	.word	0x0001c290


	//----- nvinfo : EIATTR_VRC_CTA_INIT_COUNT
	.align		4
.L_3310:
        /*00d8*/ 	.byte	0x02, 0x4a
	.zero		1
	.zero		1


	//----- nvinfo : EIATTR_EXIT_INSTR_OFFSETS
	.align		4
        /*00dc*/ 	.byte	0x04, 0x1c
        /*00de*/ 	.short	(.L_3312 - .L_3311)


	//   ....[0]....
.L_3311:
        /*00e0*/ 	.word	0x00000920


	//   ....[1]....
        /*00e4*/ 	.word	0x0001ccd0


	//----- nvinfo : EIATTR_MAX_THREADS
	.align		4
.L_3312:
        /*00e8*/ 	.byte	0x04, 0x05
        /*00ea*/ 	.short	(.L_3314 - .L_3313)
.L_3313:
        /*00ec*/ 	.word	0x00000100
        /*00f0*/ 	.word	0x00000001
        /*00f4*/ 	.word	0x00000001


	//----- nvinfo : EIATTR_CRS_STACK_SIZE
	.align		4
.L_3314:
        /*00f8*/ 	.byte	0x04, 0x1e
        /*00fa*/ 	.short	(.L_3316 - .L_3315)
.L_3315:
        /*00fc*/ 	.word	0x00000000


	//----- nvinfo : EIATTR_CBANK_PARAM_SIZE
	.align		4
.L_3316:
        /*0100*/ 	.byte	0x03, 0x19
        /*0102*/ 	.short	0x00e8


	//----- nvinfo : EIATTR_PARAM_CBANK
	.align		4
        /*0104*/ 	.byte	0x04, 0x0a
        /*0106*/ 	.short	(.L_3318 - .L_3317)
	.align		4
.L_3317:
        /*0108*/ 	.word	index@(.nv.constant0._ZN10layer_norm13ln_fwd_kernelINS_13Kernel_traitsIf6__halffS2_fjLj8192ELj1ELj1ELj8ELj16ENS_18Kernel_traits_baseILj8192EfS2_fS2_fjLj256EEEEELb1ELb1ELb1ELb0EEEvNS_9FwdParamsE)
        /*010c*/ 	.short	0x0380
        /*010e*/ 	.short	0x00e8


	//----- nvinfo : EIATTR_SW_WAR
	.align		4
.L_3318:
        /*0110*/ 	.byte	0x04, 0x36
        /*0112*/ 	.short	(.L_3320 - .L_3319)
.L_3319:
        /*0114*/ 	.word	0x00000008
.L_3320:


//--------------------- .nv.info._ZN10layer_norm13ln_fwd_kernelINS_13Kernel_traitsIf6__halffS2_fjLj8192ELj1ELj1ELj8ELj16ENS_18Kernel_traits_baseILj8192EfS2_fS2_fjLj256EEEEELb1ELb1ELb1ELb1EEEvNS_9FwdParamsE --------------------------
	.section	.nv.info._ZN10layer_norm13ln_fwd_kernelINS_13Kernel_traitsIf6__halffS2_fjLj8192ELj1ELj1ELj8ELj16ENS_18Kernel_traits_baseILj8192EfS2_fS2_fjLj256EEEEELb1ELb1ELb1ELb1EEEvNS_9FwdParamsE,"",@"SHT_CUDA_INFO"
	.sectionflags	@""
	.align	4


	//----- nvinfo : EIATTR_CUDA_API_VERSION
	.align		4
        /*0000*/ 	.byte	0x04, 0x37
        /*0002*/ 	.short	(.L_3322 - .L_3321)
.L_3321:
        /*0004*/ 	.word	0x00000082


	//----- nvinfo : EIATTR_KPARAM_INFO
	.align		4
.L_3322:
        /*0008*/ 	.byte	0x04, 0x17
        /*000a*/ 	.short	(.L_3324 - .L_3323)
.L_3323:
        /*000c*/ 	.word	0x00000000
        /*0010*/ 	.short	0x0000
        /*0012*/ 	.short	0x0000
        /*0014*/ 	.byte	0x00, 0xf0, 0xa1, 0x03


	//----- nvinfo : EIATTR_SPARSE_MMA_MASK
	.align		4
.L_3324:
        /*0018*/ 	.byte	0x03, 0x50
        /*001a*/ 	.short	0x0000


	//----- nvinfo : EIATTR_MAXREG_COUNT
	.align		4
        /*001c*/ 	.byte	0x03, 0x1b
        /*001e*/ 	.short	0x00ff


	//----- nvinfo : EIATTR_NUM_BARRIERS
	.align		4
        /*0020*/ 	.byte	0x02, 0x4c
        /*0022*/ 	.byte	0x01
	.zero		1


	//----- nvinfo : EIATTR_MERCURY_ISA_VERSION
	.align		4
        /*0024*/ 	.byte	0x03, 0x5f
        /*0026*/ 	.short	0x0101


	//----- nvinfo : EIATTR_COOP_GROUP_MASK_REGIDS
	.align		4
        /*0028*/ 	.byte	0x04, 0x29
        /*002a*/ 	.short	(.L_3326 - .L_3325)


	//   ....[0]....
.L_3325:
        /*002c*/ 	.word	0xffffffff


	//   ....[1]....
        /*0030*/ 	.word	0xffffffff


	//   ....[2]....
        /*0034*/ 	.word	0xffffffff


	//   ....[3]....
        /*0038*/ 	.word	0xffffffff


	//   ....[4]....
        /*003c*/ 	.word	0xffffffff


	//   ....[5]....
        /*0040*/ 	.word	0xffffffff


	//   ....[6]....
        /*0044*/ 	.word	0xffffffff


	//   ....[7]....
        /*0048*/ 	.word	0xffffffff


	//   ....[8]....
        /*004c*/ 	.word	0xffffffff


	//   ....[9]....
        /*0050*/ 	.word	0xffffffff


	//   ....[10]....
        /*0054*/ 	.word	0xffffffff


	//   ....[11]....
        /*0058*/ 	.word	0xffffffff


	//   ....[12]....
        /*005c*/ 	.word	0xffffffff


	//   ....[13]....
        /*0060*/ 	.word	0xffffffff


	//   ....[14]....
        /*0064*/ 	.word	0xffffffff


	//   ....[15]....
        /*0068*/ 	.word	0xffffffff


	//   ....[16]....
        /*006c*/ 	.word	0xffffffff


	//   ....[17]....
        /*0070*/ 	.word	0xffffffff


	//   ....[18]....
        /*0074*/ 	.word	0xffffffff


	//   ....[19]....
        /*0078*/ 	.word	0xffffffff


	//   ....[20]....
        /*007c*/ 	.word	0xffffffff


	//----- nvinfo : EIATTR_COOP_GROUP_INSTR_OFFSETS
	.align		4
.L_3326:
        /*0080*/ 	.byte	0x04, 0x28
        /*0082*/ 	.short	(.L_3328 - .L_3327)


	//   ....[0]....
.L_3327:
        /*0084*/ 	.word	0x0001a0f0


	//   ....[1]....
        /*0088*/ 	.word	0x0001a130


	//   ....[2]....
        /*008c*/ 	.word	0x0001a150


	//   ....[3]....
        /*0090*/ 	.word	0x0001a170


	//   ....[4]....
        /*0094*/ 	.word	0x0001a190


	//   ....[5]....
        /*0098*/ 	.word	0x0001a5f0


	//   ....[6]....
        /*009c*/ 	.word	0x0001a610


	//   ....[7]....
        /*00a0*/ 	.word	0x0001a630


	//   ....[8]....
        /*00a4*/ 	.word	0x0001a650


	//   ....[9]....
        /*00a8*/ 	.word	0x0001a670


	//   ....[10]....
        /*00ac*/ 	.word	0x0001a7f0


	//   ....[11]....
        /*00b0*/ 	.word	0x0001a820


	//   ....[12]....
        /*00b4*/ 	.word	0x0001a830


	//   ....[13]....
        /*00b8*/ 	.word	0x0001a880


	//   ....[14]....
        /*00bc*/ 	.word	0x0001a940


	//   ....[15]....
        /*00c0*/ 	.word	0x0001a970


	//   ....[16]....
        /*00c4*/ 	.word	0x0001a990


	//   ....[17]....
        /*00c8*/ 	.word	0x0001aa40


	//   ....[18]....
        /*00cc*/ 	.word	0x0001aa90


	//   ....[19]....
        /*00d0*/ 	.word	0x0001ab20


	//   ....[20]....
        /*00d4*/ 	.word	0x0001ab50


	//----- nvinfo : EIATTR_VRC_CTA_INIT_COUNT
	.align		4
.L_3328:
        /*00d8*/ 	.byte	0x02, 0x4a
	.zero		1
	.zero		1


	//----- nvinfo : EIATTR_EXIT_INSTR_OFFSETS
	.align		4
        /*00dc*/ 	.byte	0x04, 0x1c
        /*00de*/ 	.short	(.L_3330 - .L_3329)


	//   ....[0]....
.L_3329:
        /*00e0*/ 	.word	0x000005d0


	//   ....[1]....
        /*00e4*/ 	.word	0x0001b490


	//----- nvinfo : EIATTR_MAX_THREADS
	.align		4
.L_3330:
        /*00e8*/ 	.byte	0x04, 0x05
        /*00ea*/ 	.short	(.L_3332 - .L_3331)
.L_3331:
        /*00ec*/ 	.word	0x00000100
        /*00f0*/ 	.word	0x00000001
        /*00f4*/ 	.word	0x00000001


	//----- nvinfo : EIATTR_CRS_STACK_SIZE
	.align		4
.L_3332:
        /*00f8*/ 	.byte	0x04, 0x1e
        /*00fa*/ 	.short	(.L_3334 - .L_3333)
.L_3333:
        /*00fc*/ 	.word	0x00000000


	//----- nvinfo : EIATTR_CBANK_PARAM_SIZE
	.align		4
.L_3334:
        /*0100*/ 	.byte	0x03, 0x19
        /*0102*/ 	.short	0x00e8


	//----- nvinfo : EIATTR_PARAM_CBANK
	.align		4
        /*0104*/ 	.byte	0x04, 0x0a
        /*0106*/ 	.short	(.L_3336 - .L_3335)
	.align		4
.L_3335:
        /*0108*/ 	.word	index@(.nv.constant0._ZN10layer_norm13ln_fwd_kernelINS_13Kernel_traitsIf6__halffS2_fjLj8192ELj1ELj1ELj8ELj16ENS_18Kernel_traits_baseILj8192EfS2_fS2_fjLj256EEEEELb1ELb1ELb1ELb1EEEvNS_9FwdParamsE)
        /*010c*/ 	.short	0x0380
        /*010e*/ 	.short	0x00e8


	//----- nvinfo : EIATTR_SW_WAR
	.align		4
.L_3336:
        /*0110*/ 	.byte	0x04, 0x36
        /*0112*/ 	.short	(.L_3338 - .L_3337)
.L_3337:
        /*0114*/ 	.word	0x00000008
.L_3338:


//--------------------- .nv.info._ZN10layer_norm13ln_fwd_kernelINS_13Kernel_traitsI6__halfffffjLj8192ELj1ELj1ELj8ELj16ENS_18Kernel_traits_baseILj8192ES2_ffffjLj256EEEEELb0ELb0ELb0ELb0EEEvNS_9FwdParamsE --------------------------
	.section	.nv.info._ZN10layer_norm13ln_fwd_kernelINS_13Kernel_traitsI6__halfffffjLj8192ELj1ELj1ELj8ELj16ENS_18Kernel_traits_baseILj8192ES2_ffffjLj256EEEEELb0ELb0ELb0ELb0EEEvNS_9FwdParamsE,"",@"SHT_CUDA_INFO"
	.sectionflags	@""
	.align	4


	//----- nvinfo : EIATTR_CUDA_API_VERSION
	.align		4
        /*0000*/ 	.byte	0x04, 0x37
        /*0002*/ 	.short	(.L_3340 - .L_3339)
.L_3339:
        /*0004*/ 	.word	0x00000082


	//----- nvinfo : EIATTR_KPARAM_INFO
	.align		4
.L_3340:
        /*0008*/ 	.byte	0x04, 0x17
        /*000a*/ 	.short	(.L_3342 - .L_3341)
.L_3341:
        /*000c*/ 	.word	0x00000000
        /*0010*/ 	.short	0x0000
        /*0012*/ 	.short	0x0000
        /*0014*/ 	.byte	0x00, 0xf0, 0xa1, 0x03


	//----- nvinfo : EIATTR_SPARSE_MMA_MASK
	.align		4
.L_3342:
        /*0018*/ 	.byte	0x03, 0x50
        /*001a*/ 	.short	0x0000


	//----- nvinfo : EIATTR_MAXREG_COUNT
	.align		4
        /*001c*/ 	.byte	0x03, 0x1b
        /*001e*/ 	.short	0x00ff


	//----- nvinfo : EIATTR_NUM_BARRIERS
	.align		4
        /*0020*/ 	.byte	0x02, 0x4c
        /*0022*/ 	.byte	0x01
	.zero		1


	//----- nvinfo : EIATTR_MERCURY_ISA_VERSION
	.align		4
        /*0024*/ 	.byte	0x03, 0x5f
        /*0026*/ 	.short	0x0101


	//----- nvinfo : EIATTR_COOP_GROUP_MASK_REGIDS
	.align		4
        /*0028*/ 	.byte	0x04, 0x29
        /*002a*/ 	.short	(.L_3344 - .L_3343)


	//   ....[0]....
.L_3343:
        /*002c*/ 	.word	0xffffffff


	//   ....[1]....
        /*0030*/ 	.word	0xffffffff


	//   ....[2]....
        /*0034*/ 	.word	0xffffffff


	//   ....[3]....
        /*0038*/ 	.word	0xffffffff


	//   ....[4]....
        /*003c*/ 	.word	0xffffffff


	//   ....[5]....
        /*0040*/ 	.word	0xffffffff


	//   ....[6]....
        /*0044*/ 	.word	0xffffffff


	//   ....[7]....
        /*0048*/ 	.word	0xffffffff


	//   ....[8]....
        /*004c*/ 	.word	0xffffffff


	//   ....[9]....
        /*0050*/ 	.word	0xffffffff


	//   ....[10]....
        /*0054*/ 	.word	0xffffffff


	//   ....[11]....
        /*0058*/ 	.word	0xffffffff


	//   ....[12]....
        /*005c*/ 	.word	0xffffffff


	//   ....[13]....
        /*0060*/ 	.word	0xffffffff


	//   ....[14]....
        /*0064*/ 	.word	0xffffffff


	//   ....[15]....
        /*0068*/ 	.word	0xffffffff


	//   ....[16]....
        /*006c*/ 	.word	0xffffffff


	//   ....[17]....
        /*0070*/ 	.word	0xffffffff


	//   ....[18]....
        /*0074*/ 	.word	0xffffffff


	//   ....[19]....
        /*0078*/ 	.word	0xffffffff


	//   ....[20]....
        /*007c*/ 	.word	0xffffffff


	//----- nvinfo : EIATTR_COOP_GROUP_INSTR_OFFSETS
	.align		4
.L_3344:
        /*0080*/ 	.byte	0x04, 0x28
        /*0082*/ 	.short	(.L_3346 - .L_3345)


	//   ....[0]....
.L_3345:
        /*0084*/ 	.word	0x000023a0


	//   ....[1]....
        /*0088*/ 	.word	0x000023c0


	//   ....[2]....
        /*008c*/ 	.word	0x000023e0


	//   ....[3]....
        /*0090*/ 	.word	0x00002400


	//   ....[4]....
        /*0094*/ 	.word	0x00002420


	//   ....[5]....
        /*0098*/ 	.word	0x000028c0


	//   ....[6]....
        /*009c*/ 	.word	0x000028e0


	//   ....[7]....
        /*00a0*/ 	.word	0x00002900


	//   ....[8]....
        /*00a4*/ 	.word	0x00002920


	//   ....[9]....
        /*00a8*/ 	.word	0x00002940


	//   ....[10]....
        /*00ac*/ 	.word	0x00002af0


	//   ....[11]....
        /*00b0*/ 	.word	0x00002b30


	//   ....[12]....
        /*00b4*/ 	.word	0x00002be0


	//   ....[13]....
        /*00b8*/ 	.word	0x00002c10


	//   ....[14]....
        /*00bc*/ 	.word	0x00002c60


	//   ....[15]....
        /*00c0*/ 	.word	0x00002cf0


	//   ....[16]....
        /*00c4*/ 	.word	0x00002d50


	//   ....[17]....
        /*00c8*/ 	.word	0x00002d60


	//   ....[18]....
        /*00cc*/ 	.word	0x00002e10


	//   ....[19]....
        /*00d0*/ 	.word	0x00002e30


	//   ....[20]....
        /*00d4*/ 	.word	0x00002e70


	//----- nvinfo : EIATTR_VRC_CTA_INIT_COUNT
	.align		4
.L_3346:
        /*00d8*/ 	.byte	0x02, 0x4a
	.zero		1
	.zero		1


	//----- nvinfo : EIATTR_EXIT_INSTR_OFFSETS
	.align		4
        /*00dc*/ 	.byte	0x04, 0x1c
        /*00de*/ 	.short	(.L_3348 - .L_3347)


	//   ....[0]....
.L_3347:
        /*00e0*/ 	.word	0x00000850


	//   ....[1]....
        /*00e4*/ 	.word	0x00003ce0


	//----- nvinfo : EIATTR_MAX_THREADS
	.align		4
.L_3348:
        /*00e8*/ 	.byte	0x04, 0x05
        /*00ea*/ 	.short	(.L_3350 - .L_3349)
.L_3349:
        /*00ec*/ 	.word	0x00000100
        /*00f0*/ 	.word	0x00000001
        /*00f4*/ 	.word	0x00000001


	//----- nvinfo : EIATTR_CRS_STACK_SIZE
	.align		4
.L_3350:
        /*00f8*/ 	.byte	0x04, 0x1e
        /*00fa*/ 	.short	(.L_3352 - .L_3351)
.L_3351:
        /*00fc*/ 	.word	0x00000000


	//----- nvinfo : EIATTR_CBANK_PARAM_SIZE
	.align		4
.L_3352:
        /*0100*/ 	.byte	0x03, 0x19
        /*0102*/ 	.short	0x00e8


	//----- nvinfo : EIATTR_PARAM_CBANK
	.align		4
        /*0104*/ 	.byte	0x04, 0x0a
        /*0106*/ 	.short	(.L_3354 - .L_3353)
	.align		4
.L_3353:
        /*0108*/ 	.word	index@(.nv.constant0._ZN10layer_norm13ln_fwd_kernelINS_13Kernel_traitsI6__halfffffjLj8192ELj1ELj1ELj8ELj16ENS_18Kernel_traits_baseILj8192ES2_ffffjLj256EEEEELb0ELb0ELb0ELb0EEEvNS_9FwdParamsE)
        /*010c*/ 	.short	0x0380
        /*010e*/ 	.short	0x00e8


	//----- nvinfo : EIATTR_SW_WAR
	.align		4
.L_3354:
        /*0110*/ 	.byte	0x04, 0x36
        /*0112*/ 	.short	(.L_3356 - .L_3355)
.L_3355:
        /*0114*/ 	.word	0x00000008
.L_3356:


//--------------------- .nv.info._ZN10layer_norm13ln_fwd_kernelINS_13Kernel_traitsI6__halfffffjLj8192ELj1ELj1ELj8ELj16ENS_18Kernel_traits_baseILj8192ES2_ffffjLj256EEEEELb0ELb0ELb0ELb1EEEvNS_9FwdParamsE --------------------------
	.section	.nv.info._ZN10layer_norm13ln_fwd_kernelINS_13Kernel_traitsI6__halfffffjLj8192ELj1ELj1ELj8ELj16ENS_18Kernel_traits_baseILj8192ES2_ffffjLj256EEEEELb0ELb0ELb0ELb1EEEvNS_9FwdParamsE,"",@"SHT_CUDA_INFO"
	.sectionflags	@""
	.align	4


	//----- nvinfo : EIATTR_CUDA_API_VERSION
	.align		4
        /*0000*/ 	.byte	0x04, 0x37
        /*0002*/ 	.short	(.L_3358 - .L_3357)
.L_3357:
        /*0004*/ 	.word	0x00000082


	//----- nvinfo : EIATTR_KPARAM_INFO
	.align		4
.L_3358:
        /*0008*/ 	.byte	0x04, 0x17
        /*000a*/ 	.short	(.L_3360 - .L_3359)
.L_3359:
        /*000c*/ 	.word	0x00000000
        /*0010*/ 	.short	0x0000
        /*0012*/ 	.short	0x0000
        /*0014*/ 	.byte	0x00, 0xf0, 0xa1, 0x03


	//----- nvinfo : EIATTR_SPARSE_MMA_MASK
	.align		4
.L_3360:
        /*0018*/ 	.byte	0x03, 0x50
        /*001a*/ 	.short	0x0000


	//----- nvinfo : EIATTR_MAXREG_COUNT
	.align		4
        /*001c*/ 	.byte	0x03, 0x1b
        /*001e*/ 	.short	0x00ff


	//----- nvinfo : EIATTR_NUM_BARRIERS
	.align		4
        /*0020*/ 	.byte	0x02, 0x4c
        /*0022*/ 	.byte	0x01
	.zero		1


	//----- nvinfo : EIATTR_MERCURY_ISA_VERSION
	.align		4
        /*0024*/ 	.byte	0x03, 0x5f
        /*0026*/ 	.short	0x0101


	//----- nvinfo : EIATTR_COOP_GROUP_MASK_REGIDS
	.align		4
        /*0028*/ 	.byte	0x04, 0x29
        /*002a*/ 	.short	(.L_3362 - .L_3361)


	//   ....[0]....
.L_3361:
        /*002c*/ 	.word	0xffffffff


	//   ....[1]....
        /*0030*/ 	.word	0xffffffff


	//   ....[2]....
        /*0034*/ 	.word	0xffffffff


	//   ....[3]....
        /*0038*/ 	.word	0xffffffff


	//   ....[4]....
        /*003c*/ 	.word	0xffffffff


	//   ....[5]....
        /*0040*/ 	.word	0xffffffff


	//   ....[6]....
        /*0044*/ 	.word	0xffffffff


	//   ....[7]....
        /*0048*/ 	.word	0xffffffff


	//   ....[8]....
        /*004c*/ 	.word	0xffffffff


	//   ....[9]....
        /*0050*/ 	.word	0xffffffff


	//   ....[10]....
        /*0054*/ 	.word	0xffffffff


	//   ....[11]....
        /*0058*/ 	.word	0xffffffff


	//   ....[12]....
        /*005c*/ 	.word	0xffffffff


	//   ....[13]....
        /*0060*/ 	.word	0xffffffff


	//   ....[14]....
        /*0064*/ 	.word	0xffffffff


	//   ....[15]....
        /*0068*/ 	.word	0xffffffff


	//   ....[16]....
        /*006c*/ 	.word	0xffffffff


	//   ....[17]....
        /*0070*/ 	.word	0xffffffff


	//   ....[18]....
        /*0074*/ 	.word	0xffffffff


	//   ....[19]....
        /*0078*/ 	.word	0xffffffff


	//   ....[20]....
        /*007c*/ 	.word	0xffffffff


	//----- nvinfo : EIATTR_COOP_GROUP_INSTR_OFFSETS
	.align		4
.L_3362:
        /*0080*/ 	.byte	0x04, 0x28
        /*0082*/ 	.short	(.L_3364 - .L_3363)


	//   ....[0]....
.L_3363:
        /*0084*/ 	.word	0x00001bd0


	//   ....[1]....
        /*0088*/ 	.word	0x00001bf0


	//   ....[2]....
        /*008c*/ 	.word	0x00001c10


	//   ....[3]....
        /*0090*/ 	.word	0x00001c30


	//   ....[4]....
        /*0094*/ 	.word	0x00001c50


	//   ....[5]....
        /*0098*/ 	.word	0x00002080


	//   ....[6]....
        /*009c*/ 	.word	0x000020a0


	//   ....[7]....
        /*00a0*/ 	.word	0x000020c0


	//   ....[8]....
        /*00a4*/ 	.word	0x000020f0


	//   ....[9]....
        /*00a8*/ 	.word	0x00002130


	//   ....[10]....
        /*00ac*/ 	.word	0x000022e0


	//   ....[11]....
        /*00b0*/ 	.word	0x00002320


	//   ....[12]....
        /*00b4*/ 	.word	0x00002340


	//   ....[13]....
        /*00b8*/ 	.word	0x000023a0


	//   ....[14]....
        /*00bc*/ 	.word	0x00002440


	//   ....[15]....
        /*00c0*/ 	.word	0x00002470


	//   ....[16]....
        /*00c4*/ 	.word	0x00002500


	//   ....[17]....
        /*00c8*/ 	.word	0x00002520


	//   ....[18]....
        /*00cc*/ 	.word	0x00002540


	//   ....[19]....
        /*00d0*/ 	.word	0x00002650


	//   ....[20]....
        /*00d4*/ 	.word	0x00002660


	//----- nvinfo : EIATTR_VRC_CTA_INIT_COUNT
	.align		4
.L_3364:
        /*00d8*/ 	.byte	0x02, 0x4a
	.zero		1
	.zero		1


	//----- nvinfo : EIATTR_EXIT_INSTR_OFFSETS
	.align		4
        /*00dc*/ 	.byte	0x04, 0x1c
        /*00de*/ 	.short	(.L_3366 - .L_3365)


	//   ....[0]....
.L_3365:
        /*00e0*/ 	.word	0x00000360


	//   ....[1]....
        /*00e4*/ 	.word	0x00002e60


	//----- nvinfo : EIATTR_MAX_THREADS
	.align		4
.L_3366:
        /*00e8*/ 	.byte	0x04, 0x05
        /*00ea*/ 	.short	(.L_3368 - .L_3367)
.L_3367:
        /*00ec*/ 	.word	0x00000100
        /*00f0*/ 	.word	0x00000001
        /*00f4*/ 	.word	0x00000001


	//----- nvinfo : EIATTR_CRS_STACK_SIZE
	.align		4
.L_3368:
        /*00f8*/ 	.byte	0x04, 0x1e
        /*00fa*/ 	.short	(.L_3370 - .L_3369)
.L_3369:
        /*00fc*/ 	.word	0x00000000


	//----- nvinfo : EIATTR_CBANK_PARAM_SIZE
	.align		4
.L_3370:
        /*0100*/ 	.byte	0x03, 0x19
        /*0102*/ 	.short	0x00e8


	//----- nvinfo : EIATTR_PARAM_CBANK
	.align		4
        /*0104*/ 	.byte	0x04, 0x0a
        /*0106*/ 	.short	(.L_3372 - .L_3371)
	.align		4
.L_3371:
        /*0108*/ 	.word	index@(.nv.constant0._ZN10layer_norm13ln_fwd_kernelINS_13Kernel_traitsI6__halfffffjLj8192ELj1ELj1ELj8ELj16ENS_18Kernel_traits_baseILj8192ES2_ffffjLj256EEEEELb0ELb0ELb0ELb1EEEvNS_9FwdParamsE)
        /*010c*/ 	.short	0x0380
        /*010e*/ 	.short	0x00e8


	//----- nvinfo : EIATTR_SW_WAR
	.align		4
.L_3372:
        /*0110*/ 	.byte	0x04, 0x36
        /*0112*/ 	.short	(.L_3374 - .L_3373)
.L_3373:
        /*0114*/ 	.word	0x00000008
.L_3374:


//--------------------- .nv.info._ZN10layer_norm13ln_fwd_kernelINS_13Kernel_traitsI6__halfffffjLj8192ELj1ELj1ELj8ELj16ENS_18Kernel_traits_baseILj8192ES2_ffffjLj256EEEEELb0ELb0ELb1ELb0EEEvNS_9FwdParamsE --------------------------
	.section	.nv.info._ZN10layer_norm13ln_fwd_kernelINS_13Kernel_traitsI6__halfffffjLj8192ELj1ELj1ELj8ELj16ENS_18Kernel_traits_baseILj8192ES2_ffffjLj256EEEEELb0ELb0ELb1ELb0EEEvNS_9FwdParamsE,"",@"SHT_CUDA_INFO"
	.sectionflags	@""
	.align	4


	//----- nvinfo : EIATTR_CUDA_API_VERSION
	.align		4
        /*0000*/ 	.byte	0x04, 0x37
        /*0002*/ 	.short	(.L_3376 - .L_3375)
.L_3375:
        /*0004*/ 	.word	0x00000082


	//----- nvinfo : EIATTR_KPARAM_INFO
	.align		4
.L_3376:
        /*0008*/ 	.byte	0x04, 0x17
        /*000a*/ 	.short	(.L_3378 - .L_3377)
.L_3377:
        /*000c*/ 	.word	0x00000000
        /*0010*/ 	.short	0x0000
        /*0012*/ 	.short	0x0000
        /*0014*/ 	.byte	0x00, 0xf0, 0xa1, 0x03


	//----- nvinfo : EIATTR_SPARSE_MMA_MASK
	.align		4
.L_3378:
        /*0018*/ 	.byte	0x03, 0x50
        /*001a*/ 	.short	0x0000


	//----- nvinfo : EIATTR_MAXREG_COUNT
	.align		4
        /*001c*/ 	.byte	0x03, 0x1b
        /*001e*/ 	.short	0x00ff


	//----- nvinfo : EIATTR_NUM_BARRIERS
	.align		4
        /*0020*/ 	.byte	0x02, 0x4c
        /*0022*/ 	.byte	0x01
	.zero		1


	//----- nvinfo : EIATTR_MERCURY_ISA_VERSION
	.align		4
        /*0024*/ 	.byte	0x03, 0x5f
        /*0026*/ 	.short	0x0101


	//----- nvinfo : EIATTR_COOP_GROUP_MASK_REGIDS
	.align		4
        /*0028*/ 	.byte	0x04, 0x29
        /*002a*/ 	.short	(.L_3380 - .L_3379)


	//   ....[0]....
.L_3379:
        /*002c*/ 	.word	0xffffffff


	//   ....[1]....
        /*0030*/ 	.word	0xffffffff


	//   ....[2]....
        /*0034*/ 	.word	0xffffffff


	//   ....[3]....
        /*0038*/ 	.word	0xffffffff


	//   ....[4]....
        /*003c*/ 	.word	0xffffffff


	//   ....[5]....
        /*0040*/ 	.word	0xffffffff


	//   ....[6]....
        /*0044*/ 	.word	0xffffffff


	//   ....[7]....
        /*0048*/ 	.word	0xffffffff


	//   ....[8]....
        /*004c*/ 	.word	0xffffffff


	//   ....[9]....
        /*0050*/ 	.word	0xffffffff


	//   ....[10]....
        /*0054*/ 	.word	0xffffffff


	//   ....[11]....
        /*0058*/ 	.word	0xffffffff


	//   ....[12]....
        /*005c*/ 	.word	0xffffffff


	//   ....[13]....
        /*0060*/ 	.word	0xffffffff


	//   ....[14]....
        /*0064*/ 	.word	0xffffffff


	//   ....[15]....
        /*0068*/ 	.word	0xffffffff


	//   ....[16]....
        /*006c*/ 	.word	0xffffffff


	//   ....[17]....
        /*0070*/ 	.word	0xffffffff


	//   ....[18]....
        /*0074*/ 	.word	0xffffffff


	//   ....[19]....
        /*0078*/ 	.word	0xffffffff


	//   ....[20]....
        /*007c*/ 	.word	0xffffffff


	//----- nvinfo : EIATTR_COOP_GROUP_INSTR_OFFSETS
	.align		4
.L_3380:
        /*0080*/ 	.byte	0x04, 0x28
        /*0082*/ 	.short	(.L_3382 - .L_3381)


	//   ....[0]....
.L_3381:
        /*0084*/ 	.word	0x000021a0


	//   ....[1]....
        /*0088*/ 	.word	0x000021c0


	//   ....[2]....
        /*008c*/ 	.word	0x000021e0


	//   ....[3]....
        /*0090*/ 	.word	0x00002200


	//   ....[4]....
        /*0094*/ 	.word	0x00002220


	//   ....[5]....
        /*0098*/ 	.word	0x000026b0


	//   ....[6]....
        /*009c*/ 	.word	0x000026d0


	//   ....[7]....
        /*00a0*/ 	.word	0x000026f0


	//   ....[8]....
        /*00a4*/ 	.word	0x00002710


	//   ....[9]....
        /*00a8*/ 	.word	0x00002740


	//   ....[10]....
        /*00ac*/ 	.word	0x000028f0


	//   ....[11]....
        /*00b0*/ 	.word	0x00002920


	//   ....[12]....
        /*00b4*/ 	.word	0x000029f0


	//   ....[13]....
        /*00b8*/ 	.word	0x00002a10


	//   ....[14]....
        /*00bc*/ 	.word	0x00002a80


	//   ....[15]....
        /*00c0*/ 	.word	0x00002af0


	//   ....[16]....
        /*00c4*/ 	.word	0x00002b50


	//   ....[17]....
        /*00c8*/ 	.word	0x00002b60


	//   ....[18]....
        /*00cc*/ 	.word	0x00002b70


	//   ....[19]....
        /*00d0*/ 	.word	0x00002c70


	//   ....[20]....
        /*00d4*/ 	.word	0x00002c80


	//----- nvinfo : EIATTR_VRC_CTA_INIT_COUNT
	.align		4
.L_3382:
        /*00d8*/ 	.byte	0x02, 0x4a
	.zero		1
	.zero		1


	//----- nvinfo : EIATTR_EXIT_INSTR_OFFSETS
	.align		4
        /*00dc*/ 	.byte	0x04, 0x1c
        /*00de*/ 	.short	(.L_3384 - .L_3383)


	//   ....[0]....
.L_3383:
        /*00e0*/ 	.word	0x00000850


	//   ....[1]....
        /*00e4*/ 	.word	0x00003ba0


	//----- nvinfo : EIATTR_MAX_THREADS
	.align		4
.L_3384:
        /*00e8*/ 	.byte	0x04, 0x05
        /*00ea*/ 	.short	(.L_3386 - .L_3385)
.L_3385:
        /*00ec*/ 	.word	0x00000100
        /*00f0*/ 	.word	0x00000001
        /*00f4*/ 	.word	0x00000001


	//----- nvinfo : EIATTR_CRS_STACK_SIZE
	.align		4
.L_3386:
        /*00f8*/ 	.byte	0x04, 0x1e
        /*00fa*/ 	.short	(.L_3388 - .L_3387)
.L_3387:
        /*00fc*/ 	.word	0x00000000


	//----- nvinfo : EIATTR_CBANK_PARAM_SIZE
	.align		4
.L_3388:
        /*0100*/ 	.byte	0x03, 0x19
        /*0102*/ 	.short	0x00e8


	//----- nvinfo : EIATTR_PARAM_CBANK
	.align		4
        /*0104*/ 	.byte	0x04, 0x0a
        /*0106*/ 	.short	(.L_3390 - .L_3389)
	.align		4
.L_3389:
        /*0108*/ 	.word	index@(.nv.constant0._ZN10layer_norm13ln_fwd_kernelINS_13Kernel_traitsI6__halfffffjLj8192ELj1ELj1ELj8ELj16ENS_18Kernel_traits_baseILj8192ES2_ffffjLj256EEEEELb0ELb0ELb1ELb0EEEvNS_9FwdParamsE)
        /*010c*/ 	.short	0x0380
        /*010e*/ 	.short	0x00e8


	//----- nvinfo : EIATTR_SW_WAR
	.align		4
.L_3390:
        /*0110*/ 	.byte	0x04, 0x36
        /*0112*/ 	.short	(.L_3392 - .L_3391)
.L_3391:
        /*0114*/ 	.word	0x00000008
.L_3392:


//--------------------- .nv.info._ZN10layer_norm13ln_fwd_kernelINS_13Kernel_traitsI6__halfffffjLj8192ELj1ELj1ELj8ELj16ENS_18Kernel_traits_baseILj8192ES2_ffffjLj256EEEEELb0ELb0ELb1ELb1EEEvNS_9FwdParamsE --------------------------
	.section	.nv.info._ZN10layer_norm13ln_fwd_kernelINS_13Kernel_traitsI6__halfffffjLj8192ELj1ELj1ELj8ELj16ENS_18Kernel_traits_baseILj8192ES2_ffffjLj256EEEEELb0ELb0ELb1ELb1EEEvNS_9FwdParamsE,"",@"SHT_CUDA_INFO"
	.sectionflags	@""
	.align	4


	//----- nvinfo : EIATTR_CUDA_API_VERSION
	.align		4
        /*0000*/ 	.byte	0x04, 0x37
        /*0002*/ 	.short	(.L_3394 - .L_3393)
.L_3393:
        /*0004*/ 	.word	0x00000082


	//----- nvinfo : EIATTR_KPARAM_INFO
	.align		4
.L_3394:
        /*0008*/ 	.byte	0x04, 0x17
        /*000a*/ 	.short	(.L_3396 - .L_3395)
.L_3395:
        /*000c*/ 	.word	0x00000000
        /*0010*/ 	.short	0x0000
        /*0012*/ 	.short	0x0000
        /*0014*/ 	.byte	0x00, 0xf0, 0xa1, 0x03


	//----- nvinfo : EIATTR_SPARSE_MMA_MASK
	.align		4
.L_3396:
        /*0018*/ 	.byte	0x03, 0x50
        /*001a*/ 	.short	0x0000


	//----- nvinfo : EIATTR_MAXREG_COUNT
	.align		4
        /*001c*/ 	.byte	0x03, 0x1b
        /*001e*/ 	.short	0x00ff


	//----- nvinfo : EIATTR_NUM_BARRIERS
	.align		4
        /*0020*/ 	.byte	0x02, 0x4c
        /*0022*/ 	.byte	0x01
	.zero		1


	//----- nvinfo : EIATTR_MERCURY_ISA_VERSION
	.align		4
        /*0024*/ 	.byte	0x03, 0x5f
        /*0026*/ 	.short	0x0101


	//----- nvinfo : EIATTR_COOP_GROUP_MASK_REGIDS
	.align		4
        /*0028*/ 	.byte	0x04, 0x29
        /*002a*/ 	.short	(.L_3398 - .L_3397)


	//   ....[0]....
.L_3397:
        /*002c*/ 	.word	0xffffffff


	//   ....[1]....
        /*0030*/ 	.word	0xffffffff


	//   ....[2]....
        /*0034*/ 	.word	0xffffffff


	//   ....[3]....
        /*0038*/ 	.word	0xffffffff


	//   ....[4]....
        /*003c*/ 	.word	0xffffffff


	//   ....[5]....
        /*0040*/ 	.word	0xffffffff


	//   ....[6]....
        /*0044*/ 	.word	0xffffffff


	//   ....[7]....
        /*0048*/ 	.word	0xffffffff


	//   ....[8]....
        /*004c*/ 	.word	0xffffffff


	//   ....[9]....
        /*0050*/ 	.word	0xffffffff


	//   ....[10]....
        /*0054*/ 	.word	0xffffffff


	//   ....[11]....
        /*0058*/ 	.word	0xffffffff


	//   ....[12]....
        /*005c*/ 	.word	0xffffffff


	//   ....[13]....
        /*0060*/ 	.word	0xffffffff


	//   ....[14]....
        /*0064*/ 	.word	0xffffffff


	//   ....[15]....
        /*0068*/ 	.word	0xffffffff


	//   ....[16]....
        /*006c*/ 	.word	0xffffffff


	//   ....[17]....
        /*0070*/ 	.word	0xffffffff


	//   ....[18]....
        /*0074*/ 	.word	0xffffffff


	//   ....[19]....
        /*0078*/ 	.word	0xffffffff


	//   ....[20]....
        /*007c*/ 	.word	0xffffffff


	//----- nvinfo : EIATTR_COOP_GROUP_INSTR_OFFSETS
	.align		4
.L_3398:
        /*0080*/ 	.byte	0x04, 0x28
        /*0082*/ 	.short	(.L_3400 - .L_3399)


	//   ....[0]....
.L_3399:
        /*0084*/ 	.word	0x00001b00


	//   ....[1]....
        /*0088*/ 	.word	0x00001b20


	//   ....[2]....
        /*008c*/ 	.word	0x00001b40


	//   ....[3]....
        /*0090*/ 	.word	0x00001b60


	//   ....[4]....
        /*0094*/ 	.word	0x00001b80


	//   ....[5]....
        /*0098*/ 	.word	0x00001fb0


	//   ....[6]....
        /*009c*/ 	.word	0x00001fd0


	//   ....[7]....
        /*00a0*/ 	.word	0x00001ff0


	//   ....[8]....
        /*00a4*/ 	.word	0x00002020


	//   ....[9]....
        /*00a8*/ 	.word	0x00002090


	//   ....[10]....
        /*00ac*/ 	.word	0x00002230


	//   ....[11]....
        /*00b0*/ 	.word	0x00002290


	//   ....[12]....
        /*00b4*/ 	.word	0x000022b0


	//   ....[13]....
        /*00b8*/ 	.word	0x000022d0


	//   ....[14]....
        /*00bc*/ 	.word	0x00002320


	//   ....[15]....
        /*00c0*/ 	.word	0x00002360


	//   ....[16]....
        /*00c4*/ 	.word	0x000023c0


	//   ....[17]....
        /*00c8*/ 	.word	0x00002440


	//   ....[18]....
        /*00cc*/ 	.word	0x000024a0


	//   ....[19]....
        /*00d0*/ 	.word	0x00002560


	//   ....[20]....
        /*00d4*/ 	.word	0x00002580


	//----- nvinfo : EIATTR_VRC_CTA_INIT_COUNT
	.align		4
.L_3400:
        /*00d8*/ 	.byte	0x02, 0x4a
	.zero		1
	.zero		1


	//----- nvinfo : EIATTR_EXIT_INSTR_OFFSETS
	.align		4
        /*00dc*/ 	.byte	0x04, 0x1c
        /*00de*/ 	.short	(.L_3402 - .L_3401)


	//   ....[0]....
.L_3401:
        /*00e0*/ 	.word	0x00000330


	//   ....[1]....
        /*00e4*/ 	.word	0x000032b0


	//----- nvinfo : EIATTR_MAX_THREADS
	.align		4
.L_3402:
        /*00e8*/ 	.byte	0x04, 0x05
        /*00ea*/ 	.short	(.L_3404 - .L_3403)
.L_3403:
        /*00ec*/ 	.word	0x00000100
        /*00f0*/ 	.word	0x00000001
        /*00f4*/ 	.word	0x00000001


	//----- nvinfo : EIATTR_CRS_STACK_SIZE
	.align		4
.L_3404:
        /*00f8*/ 	.byte	0x04, 0x1e
        /*00fa*/ 	.short	(.L_3406 - .L_3405)
.L_3405:
        /*00fc*/ 	.word	0x00000000


	//----- nvinfo : EIATTR_CBANK_PARAM_SIZE
	.align		4
.L_3406:
        /*0100*/ 	.byte	0x03, 0x19
        /*0102*/ 	.short	0x00e8


	//----- nvinfo : EIATTR_PARAM_CBANK
	.align		4
        /*0104*/ 	.byte	0x04, 0x0a
        /*0106*/ 	.short	(.L_3408 - .L_3407)
	.align		4
.L_3407:
        /*0108*/ 	.word	index@(.nv.constant0._ZN10layer_norm13ln_fwd_kernelINS_13Kernel_traitsI6__halfffffjLj8192ELj1ELj1ELj8ELj16ENS_18Kernel_traits_baseILj8192ES2_ffffjLj256EEEEELb0ELb0ELb1ELb1EEEvNS_9FwdParamsE)
        /*010c*/ 	.short	0x0380
        /*010e*/ 	.short	0x00e8


	//----- nvinfo : EIATTR_SW_WAR
	.align		4
.L_3408:
        /*0110*/ 	.byte	0x04, 0x36
        /*0112*/ 	.short	(.L_3410 - .L_3409)
.L_3409:
        /*0114*/ 	.word	0x00000008
.L_3410:


//--------------------- .nv.info._ZN10layer_norm13ln_fwd_kernelINS_13Kernel_traitsI6__halfffffjLj8192ELj1ELj1ELj8ELj16ENS_18Kernel_traits_baseILj8192ES2_ffffjLj256EEEEELb0ELb1ELb0ELb0EEEvNS_9FwdParamsE --------------------------
	.section	.nv.info._ZN10layer_norm13ln_fwd_kernelINS_13Kernel_traitsI6__halfffffjLj8192ELj1ELj1ELj8ELj16ENS_18Kernel_traits_baseILj8192ES2_ffffjLj256EEEEELb0ELb1ELb0ELb0EEEvNS_9FwdParamsE,"",@"SHT_CUDA_INFO"
	.sectionflags	@""
	.align	4


	//----- nvinfo : EIATTR_CUDA_API_VERSION
	.align		4
        /*0000*/ 	.byte	0x04, 0x37
        /*0002*/ 	.short	(.L_3412 - .L_3411)
.L_3411:
        /*0004*/ 	.word	0x00000082


	//----- nvinfo : EIATTR_KPARAM_INFO
	.align		4
.L_3412:
        /*0008*/ 	.byte	0x04, 0x17
        /*000a*/ 	.short	(.L_3414 - .L_3413)
.L_3413:
        /*000c*/ 	.word	0x00000000
        /*0010*/ 	.short	0x0000
        /*0012*/ 	.short	0x0000
        /*0014*/ 	.byte	0x00, 0xf0, 0xa1, 0x03


	//----- nvinfo : EIATTR_SPARSE_MMA_MASK
	.align		4
.L_3414:
        /*0018*/ 	.byte	0x03, 0x50
        /*001a*/ 	.short	0x0000


	//----- nvinfo : EIATTR_MAXREG_COUNT
	.align		4
        /*001c*/ 	.byte	0x03, 0x1b
        /*001e*/ 	.short	0x00ff


	//----- nvinfo : EIATTR_NUM_BARRIERS
	.align		4
        /*0020*/ 	.byte	0x02, 0x4c
        /*0022*/ 	.byte	0x01
	.zero		1


	//----- nvinfo : EIATTR_MERCURY_ISA_VERSION
	.align		4
        /*0024*/ 	.byte	0x03, 0x5f
        /*0026*/ 	.short	0x0101


	//----- nvinfo : EIATTR_COOP_GROUP_MASK_REGIDS
	.align		4
        /*0028*/ 	.byte	0x04, 0x29
        /*002a*/ 	.short	(.L_3416 - .L_3415)


	//   ....[0]....
.L_3415:
        /*002c*/ 	.word	0xffffffff


	//   ....[1]....
        /*0030*/ 	.word	0xffffffff


	//   ....[2]....
        /*0034*/ 	.word	0xffffffff


	//   ....[3]....
        /*0038*/ 	.word	0xffffffff


	//   ....[4]....
        /*003c*/ 	.word	0xffffffff


	//   ....[5]....
        /*0040*/ 	.word	0xffffffff


	//   ....[6]....
        /*0044*/ 	.word	0xffffffff


	//   ....[7]....
        /*0048*/ 	.word	0xffffffff


	//   ....[8]....
        /*004c*/ 	.word	0xffffffff


	//   ....[9]....
        /*0050*/ 	.word	0xffffffff


	//   ....[10]....
        /*0054*/ 	.word	0xffffffff


	//   ....[11]....
        /*0058*/ 	.word	0xffffffff


	//   ....[12]....
        /*005c*/ 	.word	0xffffffff


	//   ....[13]....
        /*0060*/ 	.word	0xffffffff


	//   ....[14]....
        /*0064*/ 	.word	0xffffffff


	//   ....[15]....
        /*0068*/ 	.word	0xffffffff


	//   ....[16]....
        /*006c*/ 	.word	0xffffffff


	//   ....[17]....
        /*0070*/ 	.word	0xffffffff


	//   ....[18]....
        /*0074*/ 	.word	0xffffffff


	//   ....[19]....
        /*0078*/ 	.word	0xffffffff


	//   ....[20]....
        /*007c*/ 	.word	0xffffffff


	//----- nvinfo : EIATTR_COOP_GROUP_INSTR_OFFSETS
	.align		4
.L_3416:
        /*0080*/ 	.byte	0x04, 0x28
        /*0082*/ 	.short	(.L_3418 - .L_3417)


	//   ....[0]....
.L_3417:
        /*0084*/ 	.word	0x00002ce0


	//   ....[1]....
        /*0088*/ 	.word	0x00002d00


	//   ....[2]....
        /*008c*/ 	.word	0x00002d20


	//   ....[3]....
        /*0090*/ 	.word	0x00002d40


	//   ....[4]....
        /*0094*/ 	.word	0x00002d60


	//   ....[5]....
        /*0098*/ 	.word	0x00003220


	//   ....[6]....
        /*009c*/ 	.word	0x00003250


	//   ....[7]....
        /*00a0*/ 	.word	0x00003270


	//   ....[8]....
        /*00a4*/ 	.word	0x00003290


	//   ....[9]....
        /*00a8*/ 	.word	0x000032b0


	//   ....[10]....
        /*00ac*/ 	.word	0x00003440


	//   ....[11]....
        /*00b0*/ 	.word	0x00003480


	//   ....[12]....
        /*00b4*/ 	.word	0x00003490


	//   ....[13]....
        /*00b8*/ 	.word	0x000034d0


	//   ....[14]....
        /*00bc*/ 	.word	0x00003590


	//   ....[15]....
        /*00c0*/ 	.word	0x000035c0


	//   ....[16]....
        /*00c4*/ 	.word	0x000035e0


	//   ....[17]....
        /*00c8*/ 	.word	0x00003690


	//   ....[18]....
        /*00cc*/ 	.word	0x000036e0


	//   ....[19]....
        /*00d0*/ 	.word	0x00003770


	//   ....[20]....
        /*00d4*/ 	.word	0x00003790


	//----- nvinfo : EIATTR_VRC_CTA_INIT_COUNT
	.align		4
.L_3418:
        /*00d8*/ 	.byte	0x02, 0x4a
	.zero		1
	.zero		1


	//----- nvinfo : EIATTR_EXIT_INSTR_OFFSETS
	.align		4
        /*00dc*/ 	.byte	0x04, 0x1c
        /*00de*/ 	.short	(.L_3420 - .L_3419)


	//   ....[0]....
.L_3419:
        /*00e0*/ 	.word	0x00000b30


	//   ....[1]....
        /*00e4*/ 	.word	0x000045d0


	//----- nvinfo : EIATTR_MAX_THREADS
	.align		4
.L_3420:
        /*00e8*/ 	.byte	0x04, 0x05
        /*00ea*/ 	.short	(.L_3422 - .L_3421)
.L_3421:
        /*00ec*/ 	.word	0x00000100
        /*00f0*/ 	.word	0x00000001
        /*00f4*/ 	.word	0x00000001


	//----- nvinfo : EIATTR_CRS_STACK_SIZE
	.align		4
.L_3422:
        /*00f8*/ 	.byte	0x04, 0x1e
        /*00fa*/ 	.short	(.L_3424 - .L_3423)
.L_3423:
        /*00fc*/ 	.word	0x00000000


	//----- nvinfo : EIATTR_CBANK_PARAM_SIZE
	.align		4
.L_3424:
        /*0100*/ 	.byte	0x03, 0x19
        /*0102*/ 	.short	0x00e8


	//----- nvinfo : EIATTR_PARAM_CBANK
	.align		4
        /*0104*/ 	.byte	0x04, 0x0a
        /*0106*/ 	.short	(.L_3426 - .L_3425)
	.align		4
.L_3425:
        /*0108*/ 	.word	index@(.nv.constant0._ZN10layer_norm13ln_fwd_kernelINS_13Kernel_traitsI6__halfffffjLj8192ELj1ELj1ELj8ELj16ENS_18Kernel_traits_baseILj8192ES2_ffffjLj256EEEEELb0ELb1ELb0ELb0EEEvNS_9FwdParamsE)
        /*010c*/ 	.short	0x0380
        /*010e*/ 	.short	0x00e8


	//----- nvinfo : EIATTR_SW_WAR
	.align		4
.L_3426:
        /*0110*/ 	.byte	0x04, 0x36
        /*0112*/ 	.short	(.L_3428 - .L_3427)
.L_3427:
        /*0114*/ 	.word	0x00000008
.L_3428:


//--------------------- .nv.info._ZN10layer_norm13ln_fwd_kernelINS_13Kernel_traitsI6__halfffffjLj8192ELj1ELj1ELj8ELj16ENS_18Kernel_traits_baseILj8192ES2_ffffjLj256EEEEELb0ELb1ELb0ELb1EEEvNS_9FwdParamsE --------------------------
	.section	.nv.info._ZN10layer_norm13ln_fwd_kernelINS_13Kernel_traitsI6__halfffffjLj8192ELj1ELj1ELj8ELj16ENS_18Kernel_traits_baseILj8192ES2_ffffjLj256EEEEELb0ELb1ELb0ELb1EEEvNS_9FwdParamsE,"",@"SHT_CUDA_INFO"
	.sectionflags	@""
	.align	4


	//----- nvinfo : EIATTR_CUDA_API_VERSION
	.align		4
        /*0000*/ 	.byte	0x04, 0x37
        /*0002*/ 	.short	(.L_3430 - .L_3429)
.L_3429:
        /*0004*/ 	.word	0x00000082


	//----- nvinfo : EIATTR_KPARAM_INFO
	.align		4
.L_3430:
        /*0008*/ 	.byte	0x04, 0x17
        /*000a*/ 	.short	(.L_3432 - .L_3431)
.L_3431:
        /*000c*/ 	.word	0x00000000
        /*0010*/ 	.short	0x0000
        /*0012*/ 	.short	0x0000
        /*0014*/ 	.byte	0x00, 0xf0, 0xa1, 0x03


	//----- nvinfo : EIATTR_SPARSE_MMA_MASK
	.align		4
.L_3432:
        /*0018*/ 	.byte	0x03, 0x50
        /*001a*/ 	.short	0x0000


	//----- nvinfo : EIATTR_MAXREG_COUNT
	.align		4
        /*001c*/ 	.byte	0x03, 0x1b
        /*001e*/ 	.short	0x00ff


	//----- nvinfo : EIATTR_NUM_BARRIERS
	.align		4
        /*0020*/ 	.byte	0x02, 0x4c
        /*0022*/ 	.byte	0x01
	.zero		1


	//----- nvinfo : EIATTR_MERCURY_ISA_VERSION
	.align		4
        /*0024*/ 	.byte	0x03, 0x5f
        /*0026*/ 	.short	0x0101


	//----- nvinfo : EIATTR_COOP_GROUP_MASK_REGIDS
	.align		4
        /*0028*/ 	.byte	0x04, 0x29
        /*002a*/ 	.short	(.L_3434 - .L_3433)


	//   ....[0]....
.L_3433:
        /*002c*/ 	.word	0xffffffff


	//   ....[1]....
        /*0030*/ 	.word	0xffffffff


	//   ....[2]....
        /*0034*/ 	.word	0xffffffff


	//   ....[3]....
        /*0038*/ 	.word	0xffffffff


	//   ....[4]....
        /*003c*/ 	.word	0xffffffff


	//   ....[5]....
        /*0040*/ 	.word	0xffffffff


	//   ....[6]....
        /*0044*/ 	.word	0xffffffff


	//   ....[7]....
        /*0048*/ 	.word	0xffffffff


	//   ....[8]....
        /*004c*/ 	.word	0xffffffff


	//   ....[9]....
        /*0050*/ 	.word	0xffffffff


	//   ....[10]....
        /*0054*/ 	.word	0xffffffff


	//   ....[11]....
        /*0058*/ 	.word	0xffffffff


	//   ....[12]....
        /*005c*/ 	.word	0xffffffff


	//   ....[13]....
        /*0060*/ 	.word	0xffffffff


	//   ....[14]....
        /*0064*/ 	.word	0xffffffff


	//   ....[15]....
        /*0068*/ 	.word	0xffffffff


	//   ....[16]....
        /*006c*/ 	.word	0xffffffff


	//   ....[17]....
        /*0070*/ 	.word	0xffffffff


	//   ....[18]....
        /*0074*/ 	.word	0xffffffff


	//   ....[19]....
        /*0078*/ 	.word	0xffffffff


	//   ....[20]....
        /*007c*/ 	.word	0xffffffff


	//----- nvinfo : EIATTR_COOP_GROUP_INSTR_OFFSETS
	.align		4
.L_3434:
        /*0080*/ 	.byte	0x04, 0x28
        /*0082*/ 	.short	(.L_3436 - .L_3435)


	//   ....[0]....
.L_3435:
        /*0084*/ 	.word	0x000022a0


	//   ....[1]....
        /*0088*/ 	.word	0x000022c0


	//   ....[2]....
        /*008c*/ 	.word	0x000022e0


	//   ....[3]....
        /*0090*/ 	.word	0x00002300


	//   ....[4]....
        /*0094*/ 	.word	0x00002320


	//   ....[5]....
        /*0098*/ 	.word	0x00002750


	//   ....[6]....
        /*009c*/ 	.word	0x00002770


	//   ....[7]....
        /*00a0*/ 	.word	0x000027a0


	//   ....[8]....
        /*00a4*/ 	.word	0x000027d0


	//   ....[9]....
        /*00a8*/ 	.word	0x000027f0


	//   ....[10]....
        /*00ac*/ 	.word	0x000029a0


	//   ....[11]....
        /*00b0*/ 	.word	0x000029e0


	//   ....[12]....
        /*00b4*/ 	.word	0x00002a00


	//   ....[13]....
        /*00b8*/ 	.word	0x00002a40


	//   ....[14]....
        /*00bc*/ 	.word	0x00002b10


	//   ....[15]....
        /*00c0*/ 	.word	0x00002b40


	//   ....[16]....
        /*00c4*/ 	.word	0x00002b60


	//   ....[17]....
        /*00c8*/ 	.word	0x00002bf0


	//   ....[18]....
        /*00cc*/ 	.word	0x00002c50


	//   ....[19]....
        /*00d0*/ 	.word	0x00002cc0


	//   ....[20]....
        /*00d4*/ 	.word	0x00002d10


	//----- nvinfo : EIATTR_VRC_CTA_INIT_COUNT
	.align		4
.L_3436:
        /*00d8*/ 	.byte	0x02, 0x4a
	.zero		1
	.zero		1


	//----- nvinfo : EIATTR_EXIT_INSTR_OFFSETS
	.align		4
        /*00dc*/ 	.byte	0x04, 0x1c
        /*00de*/ 	.short	(.L_3438 - .L_3437)


	//   ....[0]....
.L_3437:
        /*00e0*/ 	.word	0x00000460


	//   ....[1]....
        /*00e4*/ 	.word	0x00003520


	//----- nvinfo : EIATTR_MAX_THREADS
	.align		4
.L_3438:
        /*00e8*/ 	.byte	0x04, 0x05
        /*00ea*/ 	.short	(.L_3440 - .L_3439)
.L_3439:
        /*00ec*/ 	.word	0x00000100
        /*00f0*/ 	.word	0x00000001
        /*00f4*/ 	.word	0x00000001


	//----- nvinfo : EIATTR_CRS_STACK_SIZE
	.align		4
.L_3440:
        /*00f8*/ 	.byte	0x04, 0x1e
        /*00fa*/ 	.short	(.L_3442 - .L_3441)
.L_3441:
        /*00fc*/ 	.word	0x00000000


	//----- nvinfo : EIATTR_CBANK_PARAM_SIZE
	.align		4
.L_3442:
        /*0100*/ 	.byte	0x03, 0x19
        /*0102*/ 	.short	0x00e8


	//----- nvinfo : EIATTR_PARAM_CBANK
	.align		4
        /*0104*/ 	.byte	0x04, 0x0a
        /*0106*/ 	.short	(.L_3444 - .L_3443)
	.align		4
.L_3443:
        /*0108*/ 	.word	index@(.nv.constant0._ZN10layer_norm13ln_fwd_kernelINS_13Kernel_traitsI6__halfffffjLj8192ELj1ELj1ELj8ELj16ENS_18Kernel_traits_baseILj8192ES2_ffffjLj256EEEEELb0ELb1ELb0ELb1EEEvNS_9FwdParamsE)
        /*010c*/ 	.short	0x0380
        /*010e*/ 	.short	0x00e8


	//----- nvinfo : EIATTR_SW_WAR
	.align		4
.L_3444:
        /*0110*/ 	.byte	0x04, 0x36
        /*0112*/ 	.short	(.L_3446 - .L_3445)
.L_3445:
        /*0114*/ 	.word	0x00000008
.L_3446:


//--------------------- .nv.info._ZN10layer_norm13ln_fwd_kernelINS_13Kernel_traitsI6__halfffffjLj8192ELj1ELj1ELj8ELj16ENS_18Kernel_traits_baseILj8192ES2_ffffjLj256EEEEELb0ELb1ELb1ELb0EEEvNS_9FwdParamsE --------------------------
	.section	.nv.info._ZN10layer_norm13ln_fwd_kernelINS_13Kernel_traitsI6__halfffffjLj8192ELj1ELj1ELj8ELj16ENS_18Kernel_traits_baseILj8192ES2_ffffjLj256EEEEELb0ELb1ELb1ELb0EEEvNS_9FwdParamsE,"",@"SHT_CUDA_INFO"
	.sectionflags	@""
	.align	4


	//----- nvinfo : EIATTR_CUDA_API_VERSION
	.align		4
        /*0000*/ 	.byte	0x04, 0x37
        /*0002*/ 	.short	(.L_3448 - .L_3447)
.L_3447:
        /*0004*/ 	.word	0x00000082


	//----- nvinfo : EIATTR_KPARAM_INFO
	.align		4
.L_3448:
        /*0008*/ 	.byte	0x04, 0x17
        /*000a*/ 	.short	(.L_3450 - .L_3449)
.L_3449:
        /*000c*/ 	.word	0x00000000
        /*0010*/ 	.short	0x0000
        /*0012*/ 	.short	0x0000
        /*0014*/ 	.byte	0x00, 0xf0, 0xa1, 0x03


	//----- nvinfo : EIATTR_SPARSE_MMA_MASK
	.align		4
.L_3450:
        /*0018*/ 	.byte	0x03, 0x50
        /*001a*/ 	.short	0x0000


	//----- nvinfo : EIATTR_MAXREG_COUNT
	.align		4
        /*001c*/ 	.byte	0x03, 0x1b
        /*001e*/ 	.short	0x00ff


	//----- nvinfo : EIATTR_NUM_BARRIERS
	.align		4
        /*0020*/ 	.byte	0x02, 0x4c
        /*0022*/ 	.byte	0x01
	.zero		1


	//----- nvinfo : EIATTR_MERCURY_ISA_VERSION
	.align		4
        /*0024*/ 	.byte	0x03, 0x5f
        /*0026*/ 	.short	0x0101


	//----- nvinfo : EIATTR_COOP_GROUP_MASK_REGIDS
	.align		4
        /*0028*/ 	.byte	0x04, 0x29
        /*002a*/ 	.short	(.L_3452 - .L_3451)


	//   ....[0]....
.L_3451:
        /*002c*/ 	.word	0xffffffff


	//   ....[1]....
        /*0030*/ 	.word	0xffffffff


	//   ....[2]....
        /*0034*/ 	.word	0xffffffff


	//   ....[3]....
        /*0038*/ 	.word	0xffffffff


	//   ....[4]....
        /*003c*/ 	.word	0xffffffff


	//   ....[5]....
        /*0040*/ 	.word	0xffffffff


	//   ....[6]....
        /*0044*/ 	.word	0xffffffff


	//   ....[7]....
        /*0048*/ 	.word	0xffffffff


	//   ....[8]....
        /*004c*/ 	.word	0xffffffff


	//   ....[9]....
        /*0050*/ 	.word	0xffffffff


	//   ....[10]....
        /*0054*/ 	.word	0xffffffff


	//   ....[11]....
        /*0058*/ 	.word	0xffffffff


	//   ....[12]....
        /*005c*/ 	.word	0xffffffff


	//   ....[13]....
        /*0060*/ 	.word	0xffffffff


	//   ....[14]....
        /*0064*/ 	.word	0xffffffff


	//   ....[15]....
        /*0068*/ 	.word	0xffffffff


	//   ....[16]....
        /*006c*/ 	.word	0xffffffff


	//   ....[17]....
        /*0070*/ 	.word	0xffffffff


	//   ....[18]....
        /*0074*/ 	.word	0xffffffff


	//   ....[19]....
        /*0078*/ 	.word	0xffffffff


	//   ....[20]....
        /*007c*/ 	.word	0xffffffff


	//----- nvinfo : EIATTR_COOP_GROUP_INSTR_OFFSETS
	.align		4
.L_3452:
        /*0080*/ 	.byte	0x04, 0x28
        /*0082*/ 	.short	(.L_3454 - .L_3453)


	//   ....[0]....
.L_3453:
        /*0084*/ 	.word	0x00003570


	//   ....[1]....
        /*0088*/ 	.word	0x00003590


	//   ....[2]....
        /*008c*/ 	.word	0x000035b0


	//   ....[3]....
        /*0090*/ 	.word	0x000035d0


	//   ....[4]....
        /*0094*/ 	.word	0x000035f0


	//   ....[5]....
        /*0098*/ 	.word	0x00003aa0


	//   ....[6]....
        /*009c*/ 	.word	0x00003ac0


	//   ....[7]....
        /*00a0*/ 	.word	0x00003ae0


	//   ....[8]....
        /*00a4*/ 	.word	0x00003b00


	//   ....[9]....
        /*00a8*/ 	.word	0x00003b20


	//   ....[10]....
        /*00ac*/ 	.word	0x00003cb0


	//   ....[11]....
        /*00b0*/ 	.word	0x00003ce0


	//   ....[12]....
        /*00b4*/ 	.word	0x00003d40


	//   ....[13]....
        /*00b8*/ 	.word	0x00003d80


	//   ....[14]....
        /*00bc*/ 	.word	0x00003dd0


	//   ....[15]....
        /*00c0*/ 	.word	0x00003e30


	//   ....[16]....
        /*00c4*/ 	.word	0x00003e50


	//   ....[17]....
        /*00c8*/ 	.word	0x00003ee0


	//   ....[18]....
        /*00cc*/ 	.word	0x00003f20


	//   ....[19]....
        /*00d0*/ 	.word	0x00003fe0


	//   ....[20]....
        /*00d4*/ 	.word	0x00004010


	//----- nvinfo : EIATTR_VRC_CTA_INIT_COUNT
	.align		4
.L_3454:
        /*00d8*/ 	.byte	0x02, 0x4a
	.zero		1
	.zero		1


	//----- nvinfo : EIATTR_EXIT_INSTR_OFFSETS
	.align		4
        /*00dc*/ 	.byte	0x04, 0x1c
        /*00de*/ 	.short	(.L_3456 - .L_3455)


	//   ....[0]....
.L_3455:
        /*00e0*/ 	.word	0x00000b30


	//   ....[1]....
        /*00e4*/ 	.word	0x00004eb0


	//----- nvinfo : EIATTR_MAX_THREADS
	.align		4
.L_3456:
        /*00e8*/ 	.byte	0x04, 0x05
        /*00ea*/ 	.short	(.L_3458 - .L_3457)
.L_3457:
        /*00ec*/ 	.word	0x00000100
        /*00f0*/ 	.word	0x00000001
        /*00f4*/ 	.word	0x00000001


	//----- nvinfo : EIATTR_CRS_STACK_SIZE
	.align		4
.L_3458:
        /*00f8*/ 	.byte	0x04, 0x1e
        /*00fa*/ 	.short	(.L_3460 - .L_3459)
.L_3459:
        /*00fc*/ 	.word	0x00000000


	//----- nvinfo : EIATTR_CBANK_PARAM_SIZE
	.align		4
.L_3460:
        /*0100*/ 	.byte	0x03, 0x19
        /*0102*/ 	.short	0x00e8


	//----- nvinfo : EIATTR_PARAM_CBANK
	.align		4
        /*0104*/ 	.byte	0x04, 0x0a
        /*0106*/ 	.short	(.L_3462 - .L_3461)
	.align		4
.L_3461:
        /*0108*/ 	.word	index@(.nv.constant0._ZN10layer_norm13ln_fwd_kernelINS_13Kernel_traitsI6__halfffffjLj8192ELj1ELj1ELj8ELj16ENS_18Kernel_traits_baseILj8192ES2_ffffjLj256EEEEELb0ELb1ELb1ELb0EEEvNS_9FwdParamsE)
        /*010c*/ 	.short	0x0380
        /*010e*/ 	.short	0x00e8


	//----- nvinfo : EIATTR_SW_WAR
	.align		4
.L_3462:
        /*0110*/ 	.byte	0x04, 0x36
        /*0112*/ 	.short	(.L_3464 - .L_3463)
.L_3463:
        /*0114*/ 	.word	0x00000008
.L_3464:


//--------------------- .nv.info._ZN10layer_norm13ln_fwd_kernelINS_13Kernel_traitsI6__halfffffjLj8192ELj1ELj1ELj8ELj16ENS_18Kernel_traits_baseILj8192ES2_ffffjLj256EEEEELb0ELb1ELb1ELb1EEEvNS_9FwdParamsE --------------------------
	.section	.nv.info._ZN10layer_norm13ln_fwd_kernelINS_13Kernel_traitsI6__halfffffjLj8192ELj1ELj1ELj8ELj16ENS_18Kernel_traits_baseILj8192ES2_ffffjLj256EEEEELb0ELb1ELb1ELb1EEEvNS_9FwdParamsE,"",@"SHT_CUDA_INFO"
	.sectionflags	@""
	.align	4


	//----- nvinfo : EIATTR_CUDA_API_VERSION
	.align		4
        /*0000*/ 	.byte	0x04, 0x37
        /*0002*/ 	.short	(.L_3466 - .L_3465)
.L_3465:
        /*0004*/ 	.word	0x00000082


	//----- nvinfo : EIATTR_KPARAM_INFO
	.align		4
.L_3466:
        /*0008*/ 	.byte	0x04, 0x17
        /*000a*/ 	.short	(.L_3468 - .L_3467)
.L_3467:
        /*000c*/ 	.word	0x00000000
        /*0010*/ 	.short	0x0000
        /*0012*/ 	.short	0x0000
        /*0014*/ 	.byte	0x00, 0xf0, 0xa1, 0x03


	//----- nvinfo : EIATTR_SPARSE_MMA_MASK
	.align		4
.L_3468:
        /*0018*/ 	.byte	0x03, 0x50
        /*001a*/ 	.short	0x0000


	//----- nvinfo : EIATTR_MAXREG_COUNT
	.align		4
        /*001c*/ 	.byte	0x03, 0x1b
        /*001e*/ 	.short	0x00ff


	//----- nvinfo : EIATTR_NUM_BARRIERS
	.align		4
        /*0020*/ 	.byte	0x02, 0x4c
        /*0022*/ 	.byte	0x01
	.zero		1


	//----- nvinfo : EIATTR_MERCURY_ISA_VERSION
	.align		4
        /*0024*/ 	.byte	0x03, 0x5f
        /*0026*/ 	.short	0x0101


	//----- nvinfo : EIATTR_COOP_GROUP_MASK_REGIDS
	.align		4
        /*0028*/ 	.byte	0x04, 0x29
        /*002a*/ 	.short	(.L_3470 - .L_3469)


	//   ....[0]....
.L_3469:
        /*002c*/ 	.word	0xffffffff


	//   ....[1]....
        /*0030*/ 	.word	0xffffffff


	//   ....[2]....
        /*0034*/ 	.word	0xffffffff


	//   ....[3]....
        /*0038*/ 	.word	0xffffffff


	//   ....[4]....
        /*003c*/ 	.word	0xffffffff


	//   ....[5]....
        /*0040*/ 	.word	0xffffffff


	//   ....[6]....
        /*0044*/ 	.word	0xffffffff


	//   ....[7]....
        /*0048*/ 	.word	0xffffffff


	//   ....[8]....
        /*004c*/ 	.word	0xffffffff


	//   ....[9]....
        /*0050*/ 	.word	0xffffffff


	//   ....[10]....
        /*0054*/ 	.word	0xffffffff


	//   ....[11]....
        /*0058*/ 	.word	0xffffffff


	//   ....[12]....
        /*005c*/ 	.word	0xffffffff


	//   ....[13]....
        /*0060*/ 	.word	0xffffffff


	//   ....[14]....
        /*0064*/ 	.word	0xffffffff


	//   ....[15]....
        /*0068*/ 	.word	0xffffffff


	//   ....[16]....
        /*006c*/ 	.word	0xffffffff


	//   ....[17]....
        /*0070*/ 	.word	0xffffffff


	//   ....[18]....
        /*0074*/ 	.word	0xffffffff


	//   ....[19]....
        /*0078*/ 	.word	0xffffffff


	//   ....[20]....
        /*007c*/ 	.word	0xffffffff


	//----- nvinfo : EIATTR_COOP_GROUP_INSTR_OFFSETS
	.align		4
.L_3470:
        /*0080*/ 	.byte	0x04, 0x28
        /*0082*/ 	.short	(.L_3472 - .L_3471)


	//   ....[0]....
.L_3471:
        /*0084*/ 	.word	0x00002970


	//   ....[1]....
        /*0088*/ 	.word	0x00002990


	//   ....[2]....
        /*008c*/ 	.word	0x000029b0


	//   ....[3]....
        /*0090*/ 	.word	0x000029d0


	//   ....[4]....
        /*0094*/ 	.word	0x000029f0


	//   ....[5]....
        /*0098*/ 	.word	0x00002e20


	//   ....[6]....
        /*009c*/ 	.word	0x00002e40


	//   ....[7]....
        /*00a0*/ 	.word	0x00002e60


	//   ....[8]....
        /*00a4*/ 	.word	0x00002e90


	//   ....[9]....
        /*00a8*/ 	.word	0x00002ec0


	//   ....[10]....
        /*00ac*/ 	.word	0x00003070


	//   ....[11]....
        /*00b0*/ 	.word	0x000030a0


	//   ....[12]....
        /*00b4*/ 	.word	0x000030b0


	//   ....[13]....
        /*00b8*/ 	.word	0x000030f0


	//   ....[14]....
        /*00bc*/ 	.word	0x000031c0


	//   ....[15]....
        /*00c0*/ 	.word	0x000031f0


	//   ....[16]....
        /*00c4*/ 	.word	0x00003210


	//   ....[17]....
        /*00c8*/ 	.word	0x00003290


	//   ....[18]....
        /*00cc*/ 	.word	0x000032f0


	//   ....[19]....
        /*00d0*/ 	.word	0x000033a0


	//   ....[20]....
        /*00d4*/ 	.word	0x000033e0


	//----- nvinfo : EIATTR_VRC_CTA_INIT_COUNT
	.align		4
.L_3472:
        /*00d8*/ 	.byte	0x02, 0x4a
	.zero		1
	.zero		1


	//----- nvinfo : EIATTR_EXIT_INSTR_OFFSETS
	.align		4
        /*00dc*/ 	.byte	0x04, 0x1c
        /*00de*/ 	.short	(.L_3474 - .L_3473)


	//   ....[0]....
.L_3473:
        /*00e0*/ 	.word	0x00000460


	//   ....[1]....
        /*00e4*/ 	.word	0x000040d0


	//----- nvinfo : EIATTR_MAX_THREADS
	.align		4
.L_3474:
        /*00e8*/ 	.byte	0x04, 0x05
        /*00ea*/ 	.short	(.L_3476 - .L_3475)
.L_3475:
        /*00ec*/ 	.word	0x00000100
        /*00f0*/ 	.word	0x00000001
        /*00f4*/ 	.word	0x00000001


	//----- nvinfo : EIATTR_CRS_STACK_SIZE
	.align		4
.L_3476:
        /*00f8*/ 	.byte	0x04, 0x1e
        /*00fa*/ 	.short	(.L_3478 - .L_3477)
.L_3477:
        /*00fc*/ 	.word	0x00000000


	//----- nvinfo : EIATTR_CBANK_PARAM_SIZE
	.align		4
.L_3478:
        /*0100*/ 	.byte	0x03, 0x19
        /*0102*/ 	.short	0x00e8


	//----- nvinfo : EIATTR_PARAM_CBANK
	.align		4
        /*0104*/ 	.byte	0x04, 0x0a
        /*0106*/ 	.short	(.L_3480 - .L_3479)
	.align		4
.L_3479:
        /*0108*/ 	.word	index@(.nv.constant0._ZN10layer_norm13ln_fwd_kernelINS_13Kernel_traitsI6__halfffffjLj8192ELj1ELj1ELj8ELj16ENS_18Kernel_traits_baseILj8192ES2_ffffjLj256EEEEELb0ELb1ELb1ELb1EEEvNS_9FwdParamsE)
        /*010c*/ 	.short	0x0380
        /*010e*/ 	.short	0x00e8


	//----- nvinfo : EIATTR_SW_WAR
	.align		4
.L_3480:
        /*0110*/ 	.byte	0x04, 0x36
        /*0112*/ 	.short	(.L_3482 - .L_3481)
.L_3481:
        /*0114*/ 	.word	0x00000008
.L_3482:


//--------------------- .nv.info._ZN10layer_norm13ln_fwd_kernelINS_13Kernel_traitsI6__halfffffjLj8192ELj1ELj1ELj8ELj16ENS_18Kernel_traits_baseILj8192ES2_ffffjLj256EEEEELb1ELb0ELb0ELb0EEEvNS_9FwdParamsE --------------------------
	.section	.nv.info._ZN10layer_norm13ln_fwd_kernelINS_13Kernel_traitsI6__halfffffjLj8192ELj1ELj1ELj8ELj16ENS_18Kernel_traits_baseILj8192ES2_ffffjLj256EEEEELb1ELb0ELb0ELb0EEEvNS_9FwdParamsE,"",@"SHT_CUDA_INFO"
	.sectionflags	@""
	.align	4


	//----- nvinfo : EIATTR_CUDA_API_VERSION
	.align		4
        /*0000*/ 	.byte	0x04, 0x37
        /*0002*/ 	.short	(.L_3484 - .L_3483)
.L_3483:
        /*0004*/ 	.word	0x00000082


	//----- nvinfo : EIATTR_KPARAM_INFO
	.align		4
.L_3484:
        /*0008*/ 	.byte	0x04, 0x17
        /*000a*/ 	.short	(.L_3486 - .L_3485)
.L_3485:
        /*000c*/ 	.word	0x00000000
        /*0010*/ 	.short	0x0000
        /*0012*/ 	.short	0x0000
        /*0014*/ 	.byte	0x00, 0xf0, 0xa1, 0x03


	//----- nvinfo : EIATTR_SPARSE_MMA_MASK
	.align		4
.L_3486:
        /*0018*/ 	.byte	0x03, 0x50
        /*001a*/ 	.short	0x0000


	//----- nvinfo : EIATTR_MAXREG_COUNT
	.align		4
        /*001c*/ 	.byte	0x03, 0x1b
        /*001e*/ 	.short	0x00ff


	//----- nvinfo : EIATTR_NUM_BARRIERS
	.align		4
        /*0020*/ 	.byte	0x02, 0x4c
        /*0022*/ 	.byte	0x01
	.zero		1


	//----- nvinfo : EIATTR_MERCURY_ISA_VERSION
	.align		4
        /*0024*/ 	.byte	0x03, 0x5f
        /*0026*/ 	.short	0x0101


	//----- nvinfo : EIATTR_COOP_GROUP_MASK_REGIDS
	.align		4
        /*0028*/ 	.byte	0x04, 0x29
        /*002a*/ 	.short	(.L_3488 - .L_3487)


	//   ....[0]....
.L_3487:
        /*002c*/ 	.word	0xffffffff


	//   ....[1]....
        /*0030*/ 	.word	0xffffffff


	//   ....[2]....
        /*0034*/ 	.word	0xffffffff


	//   ....[3]....
        /*0038*/ 	.word	0xffffffff


	//   ....[4]....
        /*003c*/ 	.word	0xffffffff


	//   ....[5]....
        /*0040*/ 	.word	0xffffffff


	//   ....[6]....
        /*0044*/ 	.word	0xffffffff


	//   ....[7]....
        /*0048*/ 	.word	0xffffffff


	//   ....[8]....
        /*004c*/ 	.word	0xffffffff


	//   ....[9]....
        /*0050*/ 	.word	0xffffffff


	//   ....[10]....
        /*0054*/ 	.word	0xffffffff


	//   ....[11]....
        /*0058*/ 	.word	0xffffffff


	//   ....[12]....
        /*005c*/ 	.word	0xffffffff


	//   ....[13]....
        /*0060*/ 	.word	0xffffffff


	//   ....[14]....
        /*0064*/ 	.word	0xffffffff


	//   ....[15]....
        /*0068*/ 	.word	0xffffffff


	//   ....[16]....
        /*006c*/ 	.word	0xffffffff


	//   ....[17]....
        /*0070*/ 	.word	0xffffffff


	//   ....[18]....
        /*0074*/ 	.word	0xffffffff


	//   ....[19]....
        /*0078*/ 	.word	0xffffffff


	//   ....[20]....
        /*007c*/ 	.word	0xffffffff


	//----- nvinfo : EIATTR_COOP_GROUP_INSTR_OFFSETS
	.align		4
.L_3488:
        /*0080*/ 	.byte	0x04, 0x28
        /*0082*/ 	.short	(.L_3490 - .L_3489)


	//   ....[0]....
.L_3489:
        /*0084*/ 	.word	0x00019c10


	//   ....[1]....
        /*0088*/ 	.word	0x00019c30


	//   ....[2]....
        /*008c*/ 	.word	0x00019c50


	//   ....[3]....
        /*0090*/ 	.word	0x00019c70


	//   ....[4]....
        /*0094*/ 	.word	0x00019c90


	//   ....[5]....
        /*0098*/ 	.word	0x0001a0f0


	//   ....[6]....
        /*009c*/ 	.word	0x0001a110


	//   ....[7]....
        /*00a0*/ 	.word	0x0001a130


	//   ....[8]....
        /*00a4*/ 	.word	0x0001a160


	//   ....[9]....
        /*00a8*/ 	.word	0x0001a190


	//   ....[10]....
        /*00ac*/ 	.word	0x0001a330


	//   ....[11]....
        /*00b0*/ 	.word	0x0001a360


	//   ....[12]....
        /*00b4*/ 	.word	0x0001a370


	//   ....[13]....
        /*00b8*/ 	.word	0x0001a3c0


	//   ....[14]....
        /*00bc*/ 	.word	0x0001a4a0


	//   ....[15]....
        /*00c0*/ 	.word	0x0001a4d0


	//   ....[16]....
        /*00c4*/ 	.word	0x0001a4f0


	//   ....[17]....
        /*00c8*/ 	.word	0x0001a5a0


	//   ....[18]....
        /*00cc*/ 	.word	0x0001a5e0


	//   ....[19]....
        /*00d0*/ 	.word	0x0001a680


	//   ....[20]....
        /*00d4*/ 	.word	0x0001a6a0


	//----- nvinfo : EIATTR_VRC_CTA_INIT_COUNT
	.align		4
.L_3490:
        /*00d8*/ 	.byte	0x02, 0x4a
	.zero		1
	.zero		1


	//----- nvinfo : EIATTR_EXIT_INSTR_OFFSETS
	.align		4
        /*00dc*/ 	.byte	0x04, 0x1c
        /*00de*/ 	.short	(.L_3492 - .L_3491)


	//   ....[0]....
.L_3491:
        /*00e0*/ 	.word	0x00000a50


	//   ....[1]....
        /*00e4*/ 	.word	0x0001b5f0


	//----- nvinfo : EIATTR_INDIRECT_BRANCH_TARGETS
	.align		4
.L_3492:
        /*00e8*/ 	.byte	0x04, 0x34
        /*00ea*/ 	.short	(.L_3494 - .L_3493)


	//   ....[0]....
.L_3493:
        /*00ec*/ 	.word	.L_x_27428@srel
        /*00f0*/ 	.short	0x0
        /*00f2*/ 	.short	0x0
        /*00f4*/ 	.word	0x3
        /*00f8*/ 	.word	.L_x_27429@srel
        /*00fc*/ 	.word	.L_x_27430@srel
        /*0100*/ 	.word	.L_x_27431@srel


	//----- nvinfo : EIATTR_MAX_THREADS
	.align		4
.L_3494:
        /*0104*/ 	.byte	0x04, 0x05
        /*0106*/ 	.short	(.L_3496 - .L_3495)
.L_3495:
        /*0108*/ 	.word	0x00000100
        /*010c*/ 	.word	0x00000001
        /*0110*/ 	.word	0x00000001


	//----- nvinfo : EIATTR_CRS_STACK_SIZE
	.align		4
.L_3496:
        /*0114*/ 	.byte	0x04, 0x1e
        /*0116*/ 	.short	(.L_3498 - .L_3497)
.L_3497:
        /*0118*/ 	.word	0x00000000


	//----- nvinfo : EIATTR_CBANK_PARAM_SIZE
	.align		4
.L_3498:
        /*011c*/ 	.byte	0x03, 0x19
        /*011e*/ 	.short	0x00e8


	//----- nvinfo : EIATTR_PARAM_CBANK
	.align		4
        /*0120*/ 	.byte	0x04, 0x0a
        /*0122*/ 	.short	(.L_3500 - .L_3499)
	.align		4
.L_3499:
        /*0124*/ 	.word	index@(.nv.constant0._ZN10layer_norm13ln_fwd_kernelINS_13Kernel_traitsI6__halfffffjLj8192ELj1ELj1ELj8ELj16ENS_18Kernel_traits_baseILj8192ES2_ffffjLj256EEEEELb1ELb0ELb0ELb0EEEvNS_9FwdParamsE)
        /*0128*/ 	.short	0x0380
        /*012a*/ 	.short	0x00e8


	//----- nvinfo : EIATTR_SW_WAR
	.align		4
.L_3500:
        /*012c*/ 	.byte	0x04, 0x36
        /*012e*/ 	.short	(.L_3502 - .L_3501)
.L_3501:
        /*0130*/ 	.word	0x00000008
.L_3502:


//--------------------- .nv.info._ZN10layer_norm13ln_fwd_kernelINS_13Kernel_traitsI6__halfffffjLj8192ELj1ELj1ELj8ELj16ENS_18Kernel_traits_baseILj8192ES2_ffffjLj256EEEEELb1ELb0ELb0ELb1EEEvNS_9FwdParamsE --------------------------
	.section	.nv.info._ZN10layer_norm13ln_fwd_kernelINS_13Kernel_traitsI6__halfffffjLj8192ELj1ELj1ELj8ELj16ENS_18Kernel_traits_baseILj8192ES2_ffffjLj256EEEEELb1ELb0ELb0ELb1EEEvNS_9FwdParamsE,"",@"SHT_CUDA_INFO"
	.sectionflags	@""
	.align	4


	//----- nvinfo : EIATTR_CUDA_API_VERSION
	.align		4
        /*0000*/ 	.byte	0x04, 0x37
        /*0002*/ 	.short	(.L_3504 - .L_3503)
.L_3503:
        /*0004*/ 	.word	0x00000082


	//----- nvinfo : EIATTR_KPARAM_INFO
	.align		4
.L_3504:
        /*0008*/ 	.byte	0x04, 0x17
        /*000a*/ 	.short	(.L_3506 - .L_3505)
.L_3505:
        /*000c*/ 	.word	0x00000000
        /*0010*/ 	.short	0x0000
        /*0012*/ 	.short	0x0000
        /*0014*/ 	.byte	0x00, 0xf0, 0xa1, 0x03


	//----- nvinfo : EIATTR_SPARSE_MMA_MASK
	.align		4
.L_3506:
        /*0018*/ 	.byte	0x03, 0x50
        /*001a*/ 	.short	0x0000


	//----- nvinfo : EIATTR_MAXREG_COUNT
	.align		4
        /*001c*/ 	.byte	0x03, 0x1b
        /*001e*/ 	.short	0x00ff


	//----- nvinfo : EIATTR_NUM_BARRIERS
	.align		4
        /*0020*/ 	.byte	0x02, 0x4c
        /*0022*/ 	.byte	0x01
	.zero		1


	//----- nvinfo : EIATTR_MERCURY_ISA_VERSION
	.align		4
        /*0024*/ 	.byte	0x03, 0x5f
        /*0026*/ 	.short	0x0101


	//----- nvinfo : EIATTR_COOP_GROUP_MASK_REGIDS
	.align		4
        /*0028*/ 	.byte	0x04, 0x29
        /*002a*/ 	.short	(.L_3508 - .L_3507)


	//   ....[0]....
.L_3507:
        /*002c*/ 	.word	0xffffffff


	//   ....[1]....
        /*0030*/ 	.word	0xffffffff


	//   ....[2]....
        /*0034*/ 	.word	0xffffffff


	//   ....[3]....
        /*0038*/ 	.word	0xffffffff


	//   ....[4]....
        /*003c*/ 	.word	0xffffffff


	//   ....[5]....
        /*0040*/ 	.word	0xffffffff


	//   ....[6]....
        /*0044*/ 	.word	0xffffffff


	//   ....[7]....
        /*0048*/ 	.word	0xffffffff


	//   ....[8]....
        /*004c*/ 	.word	0xffffffff


	//   ....[9]....
        /*0050*/ 	.word	0xffffffff


	//   ....[10]....
        /*0054*/ 	.word	0xffffffff


	//   ....[11]....
        /*0058*/ 	.word	0xffffffff


	//   ....[12]....
        /*005c*/ 	.word	0xffffffff


	//   ....[13]....
        /*0060*/ 	.word	0xffffffff


	//   ....[14]....
        /*0064*/ 	.word	0xffffffff


	//   ....[15]....
        /*0068*/ 	.word	0xffffffff


	//   ....[16]....
        /*006c*/ 	.word	0xffffffff


	//   ....[17]....
        /*0070*/ 	.word	0xffffffff


	//   ....[18]....
        /*0074*/ 	.word	0xffffffff


	//   ....[19]....
        /*0078*/ 	.word	0xffffffff


	//   ....[20]....
        /*007c*/ 	.word	0xffffffff


	//----- nvinfo : EIATTR_COOP_GROUP_INSTR_OFFSETS
	.align		4
.L_3508:
        /*0080*/ 	.byte	0x04, 0x28
        /*0082*/ 	.short	(.L_3510 - .L_3509)


	//   ....[0]....
.L_3509:
        /*0084*/ 	.word	0x00014930


	//   ....[1]....
        /*0088*/ 	.word	0x00014950


	//   ....[2]....
        /*008c*/ 	.word	0x00014970


	//   ....[3]....
        /*0090*/ 	.word	0x00014990


	//   ....[4]....
        /*0094*/ 	.word	0x000149b0


	//   ....[5]....
        /*0098*/ 	.word	0x00014e20


	//   ....[6]....
        /*009c*/ 	.word	0x00014e40


	//   ....[7]....
        /*00a0*/ 	.word	0x00014e60


	//   ....[8]....
        /*00a4*/ 	.word	0x00014e90


	//   ....[9]....
        /*00a8*/ 	.word	0x00014ee0


	//   ....[10]....
        /*00ac*/ 	.word	0x00015090


	//   ....[11]....
        /*00b0*/ 	.word	0x000150d0


	//   ....[12]....
        /*00b4*/ 	.word	0x000150e0


	//   ....[13]....
        /*00b8*/ 	.word	0x00015120


	//   ....[14]....
        /*00bc*/ 	.word	0x000151f0


	//   ....[15]....
        /*00c0*/ 	.word	0x00015220


	//   ....[16]....
        /*00c4*/ 	.word	0x00015240


	//   ....[17]....
        /*00c8*/ 	.word	0x000152e0


	//   ....[18]....
        /*00cc*/ 	.word	0x00015330


	//   ....[19]....
        /*00d0*/ 	.word	0x00015390


	//   ....[20]....
        /*00d4*/ 	.word	0x000153f0


	//----- nvinfo : EIATTR_VRC_CTA_INIT_COUNT
	.align		4
.L_3510:
        /*00d8*/ 	.byte	0x02, 0x4a
	.zero		1
	.zero		1


	//----- nvinfo : EIATTR_EXIT_INSTR_OFFSETS
	.align		4
        /*00dc*/ 	.byte	0x04, 0x1c
        /*00de*/ 	.short	(.L_3512 - .L_3511)


	//   ....[0]....
.L_3511:
        /*00e0*/ 	.word	0x00000560


	//   ....[1]....
        /*00e4*/ 	.word	0x00015c20


	//----- nvinfo : EIATTR_INDIRECT_BRANCH_TARGETS
	.align		4
.L_3512:
        /*00e8*/ 	.byte	0x04, 0x34
        /*00ea*/ 	.short	(.L_3514 - .L_3513)


	//   ....[0]....
.L_3513:
        /*00ec*/ 	.word	.L_x_27432@srel
        /*00f0*/ 	.short	0x0
        /*00f2*/ 	.short	0x0
        /*00f4*/ 	.word	0x3
        /*00f8*/ 	.word	.L_x_27433@srel
        /*00fc*/ 	.word	.L_x_27434@srel
        /*0100*/ 	.word	.L_x_27435@srel


	//----- nvinfo : EIATTR_MAX_THREADS
	.align		4
.L_3514:
        /*0104*/ 	.byte	0x04, 0x05
        /*0106*/ 	.short	(.L_3516 - .L_3515)
.L_3515:
        /*0108*/ 	.word	0x00000100
        /*010c*/ 	.word	0x00000001
        /*0110*/ 	.word	0x00000001


	//----- nvinfo : EIATTR_CRS_STACK_SIZE
	.align		4
.L_3516:
        /*0114*/ 	.byte	0x04, 0x1e
        /*0116*/ 	.short	(.L_3518 - .L_3517)
.L_3517:
        /*0118*/ 	.word	0x00000000


	//----- nvinfo : EIATTR_CBANK_PARAM_SIZE
	.align		4
.L_3518:
        /*011c*/ 	.byte	0x03, 0x19
        /*011e*/ 	.short	0x00e8


	//----- nvinfo : EIATTR_PARAM_CBANK
	.align		4
        /*0120*/ 	.byte	0x04, 0x0a
        /*0122*/ 	.short	(.L_3520 - .L_3519)
	.align		4
.L_3519:
        /*0124*/ 	.word	index@(.nv.constant0._ZN10layer_norm13ln_fwd_kernelINS_13Kernel_traitsI6__halfffffjLj8192ELj1ELj1ELj8ELj16ENS_18Kernel_traits_baseILj8192ES2_ffffjLj256EEEEELb1ELb0ELb0ELb1EEEvNS_9FwdParamsE)
        /*0128*/ 	.short	0x0380
        /*012a*/ 	.short	0x00e8


	//----- nvinfo : EIATTR_SW_WAR
	.align		4
.L_3520:
        /*012c*/ 	.byte	0x04, 0x36
        /*012e*/ 	.short	(.L_3522 - .L_3521)
.L_3521:
        /*0130*/ 	.word	0x00000008
.L_3522:


//--------------------- .nv.info._ZN10layer_norm13ln_fwd_kernelINS_13Kernel_traitsI6__halfffffjLj8192ELj1ELj1ELj8ELj16ENS_18Kernel_traits_baseILj8192ES2_ffffjLj256EEEEELb1ELb0ELb1ELb0EEEvNS_9FwdParamsE --------------------------
	.section	.nv.info._ZN10layer_norm13ln_fwd_kernelINS_13Kernel_traitsI6__halfffffjLj8192ELj1ELj1ELj8ELj16ENS_18Kernel_traits_baseILj8192ES2_ffffjLj256EEEEELb1ELb0ELb1ELb0EEEvNS_9FwdParamsE,"",@"SHT_CUDA_INFO"
	.sectionflags	@""
	.align	4


	//----- nvinfo : EIATTR_CUDA_API_VERSION
	.align		4
        /*0000*/ 	.byte	0x04, 0x37
        /*0002*/ 	.short	(.L_3524 - .L_3523)
.L_3523:
        /*0004*/ 	.word	0x00000082


	//----- nvinfo : EIATTR_KPARAM_INFO
	.align		4
.L_3524:
        /*0008*/ 	.byte	0x04, 0x17
        /*000a*/ 	.short	(.L_3526 - .L_3525)
.L_3525:
        /*000c*/ 	.word	0x00000000
        /*0010*/ 	.short	0x0000
        /*0012*/ 	.short	0x0000
        /*0014*/ 	.byte	0x00, 0xf0, 0xa1, 0x03


	//----- nvinfo : EIATTR_SPARSE_MMA_MASK
	.align		4
.L_3526:
        /*0018*/ 	.byte	0x03, 0x50
        /*001a*/ 	.short	0x0000


	//----- nvinfo : EIATTR_MAXREG_COUNT
	.align		4
        /*001c*/ 	.byte	0x03, 0x1b
        /*001e*/ 	.short	0x00ff


	//----- nvinfo : EIATTR_NUM_BARRIERS
	.align		4
        /*0020*/ 	.byte	0x02, 0x4c
        /*0022*/ 	.byte	0x01
	.zero		1


	//----- nvinfo : EIATTR_MERCURY_ISA_VERSION
	.align		4
        /*0024*/ 	.byte	0x03, 0x5f
        /*0026*/ 	.short	0x0101


	//----- nvinfo : EIATTR_COOP_GROUP_MASK_REGIDS
	.align		4
        /*0028*/ 	.byte	0x04, 0x29
        /*002a*/ 	.short	(.L_3528 - .L_3527)


	//   ....[0]....
.L_3527:
        /*002c*/ 	.word	0xffffffff


	//   ....[1]....
        /*0030*/ 	.word	0xffffffff


	//   ....[2]....
        /*0034*/ 	.word	0xffffffff


	//   ....[3]....
        /*0038*/ 	.word	0xffffffff


	//   ....[4]....
        /*003c*/ 	.word	0xffffffff


	//   ....[5]....
        /*0040*/ 	.word	0xffffffff


	//   ....[6]....
        /*0044*/ 	.word	0xffffffff


	//   ....[7]....
        /*0048*/ 	.word	0xffffffff


	//   ....[8]....
        /*004c*/ 	.word	0xffffffff


	//   ....[9]....
        /*0050*/ 	.word	0xffffffff


	//   ....[10]....
        /*0054*/ 	.word	0xffffffff


	//   ....[11]....
        /*0058*/ 	.word	0xffffffff


	//   ....[12]....
        /*005c*/ 	.word	0xffffffff


	//   ....[13]....
        /*0060*/ 	.word	0xffffffff


	//   ....[14]....
        /*0064*/ 	.word	0xffffffff


	//   ....[15]....
        /*0068*/ 	.word	0xffffffff


	//   ....[16]....
        /*006c*/ 	.word	0xffffffff


	//   ....[17]....
        /*0070*/ 	.word	0xffffffff


	//   ....[18]....
        /*0074*/ 	.word	0xffffffff


	//   ....[19]....
        /*0078*/ 	.word	0xffffffff


	//   ....[20]....
        /*007c*/ 	.word	0xffffffff


	//----- nvinfo : EIATTR_COOP_GROUP_INSTR_OFFSETS
	.align		4
.L_3528:
        /*0080*/ 	.byte	0x04, 0x28
        /*0082*/ 	.short	(.L_3530 - .L_3529)


	//   ....[0]....
.L_3529:
        /*0084*/ 	.word	0x0001c2c0


	//   ....[1]....
        /*0088*/ 	.word	0x0001c2e0


	//   ....[2]....
        /*008c*/ 	.word	0x0001c310


	//   ....[3]....
        /*0090*/ 	.word	0x0001c330


	//   ....[4]....
        /*0094*/ 	.word	0x0001c350


	//   ....[5]....
        /*0098*/ 	.word	0x0001c7f0


	//   ....[6]....
        /*009c*/ 	.word	0x0001c810


	//   ....[7]....
        /*00a0*/ 	.word	0x0001c830


	//   ....[8]....
        /*00a4*/ 	.word	0x0001c850


	//   ....[9]....
        /*00a8*/ 	.word	0x0001c870


	//   ....[10]....
        /*00ac*/ 	.word	0x0001ca00


	//   ....[11]....
        /*00b0*/ 	.word	0x0001ca40


	//   ....[12]....
        /*00b4*/ 	.word	0x0001ca60


	//   ....[13]....
        /*00b8*/ 	.word	0x0001caa0


	//   ....[14]....
        /*00bc*/ 	.word	0x0001cb60


	//   ....[15]....
        /*00c0*/ 	.word	0x0001cb90


	//   ....[16]....
        /*00c4*/ 	.word	0x0001cbb0


	//   ....[17]....
        /*00c8*/ 	.word	0x0001cc30


	//   ....[18]....
        /*00cc*/ 	.word	0x0001cc90


	//   ....[19]....
        /*00d0*/ 	.word	0x0001cd40


	//   ....[20]....
        /*00d4*/ 	.word	0x0001cd70


	//----- nvinfo : EIATTR_VRC_CTA_INIT_COUNT
	.align		4
.L_3530:
        /*00d8*/ 	.byte	0x02, 0x4a
	.zero		1
	.zero		1


	//----- nvinfo : EIATTR_EXIT_INSTR_OFFSETS
	.align		4
        /*00dc*/ 	.byte	0x04, 0x1c
        /*00de*/ 	.short	(.L_3532 - .L_3531)


	//   ....[0]....
.L_3531:
        /*00e0*/ 	.word	0x00000a60


	//   ....[1]....
        /*00e4*/ 	.word	0x0001dc30


	//----- nvinfo : EIATTR_MAX_THREADS
	.align		4
.L_3532:
        /*00e8*/ 	.byte	0x04, 0x05
        /*00ea*/ 	.short	(.L_3534 - .L_3533)
.L_3533:
        /*00ec*/ 	.word	0x00000100
        /*00f0*/ 	.word	0x00000001
        /*00f4*/ 	.word	0x00000001


	//----- nvinfo : EIATTR_CRS_STACK_SIZE
	.align		4
.L_3534:
        /*00f8*/ 	.byte	0x04, 0x1e
        /*00fa*/ 	.short	(.L_3536 - .L_3535)
.L_3535:
        /*00fc*/ 	.word	0x00000000


	//----- nvinfo : EIATTR_CBANK_PARAM_SIZE
	.align		4
.L_3536:
        /*0100*/ 	.byte	0x03, 0x19
        /*0102*/ 	.short	0x00e8


	//----- nvinfo : EIATTR_PARAM_CBANK
	.align		4
        /*0104*/ 	.byte	0x04, 0x0a
        /*0106*/ 	.short	(.L_3538 - .L_3537)
	.align		4
.L_3537:
        /*0108*/ 	.word	index@(.nv.constant0._ZN10layer_norm13ln_fwd_kernelINS_13Kernel_traitsI6__halfffffjLj8192ELj1ELj1ELj8ELj16ENS_18Kernel_traits_baseILj8192ES2_ffffjLj256EEEEELb1ELb0ELb1ELb0EEEvNS_9FwdParamsE)
        /*010c*/ 	.short	0x0380
        /*010e*/ 	.short	0x00e8


	//----- nvinfo : EIATTR_SW_WAR
	.align		4
.L_3538:
        /*0110*/ 	.byte	0x04, 0x36
        /*0112*/ 	.short	(.L_3540 - .L_3539)
.L_3539:
        /*0114*/ 	.word	0x00000008
.L_3540:


//--------------------- .nv.info._ZN10layer_norm13ln_fwd_kernelINS_13Kernel_traitsI6__halfffffjLj8192ELj1ELj1ELj8ELj16ENS_18Kernel_traits_baseILj8192ES2_ffffjLj256EEEEELb1ELb0ELb1ELb1EEEvNS_9FwdParamsE --------------------------
	.section	.nv.info._ZN10layer_norm13ln_fwd_kernelINS_13Kernel_traitsI6__halfffffjLj8192ELj1ELj1ELj8ELj16ENS_18Kernel_traits_baseILj8192ES2_ffffjLj256EEEEELb1ELb0ELb1ELb1EEEvNS_9FwdParamsE,"",@"SHT_CUDA_INFO"
	.sectionflags	@""
	.align	4


	//----- nvinfo : EIATTR_CUDA_API_VERSION
	.align		4
        /*0000*/ 	.byte	0x04, 0x37
        /*0002*/ 	.short	(.L_3542 - .L_3541)
.L_3541:
        /*0004*/ 	.word	0x00000082


	//----- nvinfo : EIATTR_KPARAM_INFO
	.align		4
.L_3542:
        /*0008*/ 	.byte	0x04, 0x17
        /*000a*/ 	.short	(.L_3544 - .L_3543)
.L_3543:
        /*000c*/ 	.word	0x00000000
        /*0010*/ 	.short	0x0000
        /*0012*/ 	.short	0x0000
        /*0014*/ 	.byte	0x00, 0xf0, 0xa1, 0x03


	//----- nvinfo : EIATTR_SPARSE_MMA_MASK
	.align		4
.L_3544:
        /*0018*/ 	.byte	0x03, 0x50
        /*001a*/ 	.short	0x0000


	//----- nvinfo : EIATTR_MAXREG_COUNT
	.align		4
        /*001c*/ 	.byte	0x03, 0x1b
        /*001e*/ 	.short	0x00ff


	//----- nvinfo : EIATTR_NUM_BARRIERS
	.align		4
        /*0020*/ 	.byte	0x02, 0x4c
        /*0022*/ 	.byte	0x01
	.zero		1


	//----- nvinfo : EIATTR_MERCURY_ISA_VERSION
	.align		4
        /*0024*/ 	.byte	0x03, 0x5f
        /*0026*/ 	.short	0x0101


	//----- nvinfo : EIATTR_COOP_GROUP_MASK_REGIDS
	.align		4
        /*0028*/ 	.byte	0x04, 0x29
        /*002a*/ 	.short	(.L_3546 - .L_3545)


	//   ....[0]....
.L_3545:
        /*002c*/ 	.word	0xffffffff


	//   ....[1]....
        /*0030*/ 	.word	0xffffffff


	//   ....[2]....
        /*0034*/ 	.word	0xffffffff


	//   ....[3]....
        /*0038*/ 	.word	0xffffffff


	//   ....[4]....
        /*003c*/ 	.word	0xffffffff


	//   ....[5]....
        /*0040*/ 	.word	0xffffffff


	//   ....[6]....
        /*0044*/ 	.word	0xffffffff


	//   ....[7]....
        /*0048*/ 	.word	0xffffffff


	//   ....[8]....
        /*004c*/ 	.word	0xffffffff


	//   ....[9]....
        /*0050*/ 	.word	0xffffffff


	//   ....[10]....
        /*0054*/ 	.word	0xffffffff


	//   ....[11]....
        /*0058*/ 	.word	0xffffffff


	//   ....[12]....
        /*005c*/ 	.word	0xffffffff


	//   ....[13]....
        /*0060*/ 	.word	0xffffffff


	//   ....[14]....
        /*0064*/ 	.word	0xffffffff


	//   ....[15]....
        /*0068*/ 	.word	0xffffffff


	//   ....[16]....
        /*006c*/ 	.word	0xffffffff


	//   ....[17]....
        /*0070*/ 	.word	0xffffffff


	//   ....[18]....
        /*0074*/ 	.word	0xffffffff


	//   ....[19]....
        /*0078*/ 	.word	0xffffffff


	//   ....[20]....
        /*007c*/ 	.word	0xffffffff


	//----- nvinfo : EIATTR_COOP_GROUP_INSTR_OFFSETS
	.align		4
.L_3546:
        /*0080*/ 	.byte	0x04, 0x28
        /*0082*/ 	.short	(.L_3548 - .L_3547)


	//   ....[0]....
.L_3547:
        /*0084*/ 	.word	0x00016380


	//   ....[1]....
        /*0088*/ 	.word	0x000163b0


	//   ....[2]....
        /*008c*/ 	.word	0x000163d0


	//   ....[3]....
        /*0090*/ 	.word	0x000163f0


	//   ....[4]....
        /*0094*/ 	.word	0x00016410


	//   ....[5]....
        /*0098*/ 	.word	0x00016850


	//   ....[6]....
        /*009c*/ 	.word	0x00016870


	//   ....[7]....
        /*00a0*/ 	.word	0x00016890


	//   ....[8]....
        /*00a4*/ 	.word	0x000168c0


	//   ....[9]....
        /*00a8*/ 	.word	0x000168f0


	//   ....[10]....
        /*00ac*/ 	.word	0x00016a80


	//   ....[11]....
        /*00b0*/ 	.word	0x00016ac0


	//   ....[12]....
        /*00b4*/ 	.word	0x00016ae0


	//   ....[13]....
        /*00b8*/ 	.word	0x00016b20


	//   ....[14]....
        /*00bc*/ 	.word	0x00016be0


	//   ....[15]....
        /*00c0*/ 	.word	0x00016c10


	//   ....[16]....
        /*00c4*/ 	.word	0x00016c30


	//   ....[17]....
        /*00c8*/ 	.word	0x00016cc0


	//   ....[18]....
        /*00cc*/ 	.word	0x00016d20


	//   ....[19]....
        /*00d0*/ 	.word	0x00016dc0


	//   ....[20]....
        /*00d4*/ 	.word	0x00016df0


	//----- nvinfo : EIATTR_VRC_CTA_INIT_COUNT
	.align		4
.L_3548:
        /*00d8*/ 	.byte	0x02, 0x4a
	.zero		1
	.zero		1


	//----- nvinfo : EIATTR_EXIT_INSTR_OFFSETS
	.align		4
        /*00dc*/ 	.byte	0x04, 0x1c
        /*00de*/ 	.short	(.L_3550 - .L_3549)


	//   ....[0]....
.L_3549:
        /*00e0*/ 	.word	0x00000540


	//   ....[1]....
        /*00e4*/ 	.word	0x00017c40


	//----- nvinfo : EIATTR_MAX_THREADS
	.align		4
.L_3550:
        /*00e8*/ 	.byte	0x04, 0x05
        /*00ea*/ 	.short	(.L_3552 - .L_3551)
.L_3551:
        /*00ec*/ 	.word	0x00000100
        /*00f0*/ 	.word	0x00000001
        /*00f4*/ 	.word	0x00000001


	//----- nvinfo : EIATTR_CRS_STACK_SIZE
	.align		4
.L_3552:
        /*00f8*/ 	.byte	0x04, 0x1e
        /*00fa*/ 	.short	(.L_3554 - .L_3553)
.L_3553:
        /*00fc*/ 	.word	0x00000000


	//----- nvinfo : EIATTR_CBANK_PARAM_SIZE
	.align		4
.L_3554:
        /*0100*/ 	.byte	0x03, 0x19
        /*0102*/ 	.short	0x00e8


	//----- nvinfo : EIATTR_PARAM_CBANK
	.align		4
        /*0104*/ 	.byte	0x04, 0x0a
        /*0106*/ 	.short	(.L_3556 - .L_3555)
	.align		4
.L_3555:
        /*0108*/ 	.word	index@(.nv.constant0._ZN10layer_norm13ln_fwd_kernelINS_13Kernel_traitsI6__halfffffjLj8192ELj1ELj1ELj8ELj16ENS_18Kernel_traits_baseILj8192ES2_ffffjLj256EEEEELb1ELb0ELb1ELb1EEEvNS_9FwdParamsE)
        /*010c*/ 	.short	0x0380
        /*010e*/ 	.short	0x00e8


	//----- nvinfo : EIATTR_SW_WAR
	.align		4
.L_3556:
        /*0110*/ 	.byte	0x04, 0x36
        /*0112*/ 	.short	(.L_3558 - .L_3557)
.L_3557:
        /*0114*/ 	.word	0x00000008
.L_3558:


//--------------------- .nv.info._ZN10layer_norm13ln_fwd_kernelINS_13Kernel_traitsI6__halfffffjLj8192ELj1ELj1ELj8ELj16ENS_18Kernel_traits_baseILj8192ES2_ffffjLj256EEEEELb1ELb1ELb0ELb0EEEvNS_9FwdParamsE --------------------------
	.section	.nv.info._ZN10layer_norm13ln_fwd_kernelINS_13Kernel_traitsI6__halfffffjLj8192ELj1ELj1ELj8ELj16ENS_18Kernel_traits_baseILj8192ES2_ffffjLj256EEEEELb1ELb1ELb0ELb0EEEvNS_9FwdParamsE,"",@"SHT_CUDA_INFO"
	.sectionflags	@""
	.align	4


	//----- nvinfo : EIATTR_CUDA_API_VERSION
	.align		4
        /*0000*/ 	.byte	0x04, 0x37
        /*0002*/ 	.short	(.L_3560 - .L_3559)
.L_3559:
        /*0004*/ 	.word	0x00000082


	//----- nvinfo : EIATTR_KPARAM_INFO
	.align		4
.L_3560:
        /*0008*/ 	.byte	0x04, 0x17
        /*000a*/ 	.short	(.L_3562 - .L_3561)
.L_3561:
        /*000c*/ 	.word	0x00000000
        /*0010*/ 	.short	0x0000
        /*0012*/ 	.short	0x0000
        /*0014*/ 	.byte	0x00, 0xf0, 0xa1, 0x03


	//----- nvinfo : EIATTR_SPARSE_MMA_MASK
	.align		4
.L_3562:
        /*0018*/ 	.byte	0x03, 0x50
        /*001a*/ 	.short	0x0000


	//----- nvinfo : EIATTR_MAXREG_COUNT
	.align		4
        /*001c*/ 	.byte	0x03, 0x1b
        /*001e*/ 	.short	0x00ff


	//----- nvinfo : EIATTR_NUM_BARRIERS
	.align		4
        /*0020*/ 	.byte	0x02, 0x4c
        /*0022*/ 	.byte	0x01
	.zero		1


	//----- nvinfo : EIATTR_ANNOTATIONS
	.align		4
        /*0024*/ 	.byte	0x04, 0x55
        /*0026*/ 	.short	(.L_3564 - .L_3563)


	//   ....[0]....
.L_3563:
        /*0028*/ 	.word	0x00000001
        /*002c*/ 	.byte	0xc0, 0x0d, 0x00, 0x00, 0x01, 0x00, 0x00, 0x00, 0x10, 0x15, 0x00, 0x00, 0x01, 0x00, 0x00, 0x00
        /*003c*/ 	.byte	0x60, 0x15, 0x00, 0x00, 0x01, 0x00, 0x00, 0x00, 0xa0, 0x15, 0x00, 0x00, 0x01, 0x00, 0x00, 0x00
        /*004c*/ 	.byte	0x30, 0x19, 0x00, 0x00, 0x01, 0x00, 0x00, 0x00, 0x50, 0xbf, 0x01, 0x00, 0x01, 0x00, 0x00, 0x00
        /*005c*/ 	.byte	0x20, 0xc4, 0x01, 0x00, 0x01, 0x00, 0x00, 0x00, 0x30, 0xc4, 0x01, 0x00, 0x01, 0x00, 0x00, 0x00
        /*006c*/ 	.byte	0x00, 0xc6, 0x01, 0x00, 0x01, 0x00, 0x00, 0x00, 0x10, 0xc6, 0x01, 0x00


	//----- nvinfo : EIATTR_MERCURY_ISA_VERSION
	.align		4
.L_3564:
        /*0078*/ 	.byte	0x03, 0x5f
        /*007a*/ 	.short	0x0101


	//----- nvinfo : EIATTR_COOP_GROUP_MASK_REGIDS
	.align		4
        /*007c*/ 	.byte	0x04, 0x29
        /*007e*/ 	.short	(.L_3566 - .L_3565)


	//   ....[0]....
.L_3565:
        /*0080*/ 	.word	0xffffffff


	//   ....[1]....
        /*0084*/ 	.word	0xffffffff


	//   ....[2]....
        /*0088*/ 	.word	0xffffffff


	//   ....[3]....
        /*008c*/ 	.word	0xffffffff


	//   ....[4]....
        /*0090*/ 	.word	0xffffffff


	//   ....[5]....
        /*0094*/ 	.word	0xffffffff


	//   ....[6]....
        /*0098*/ 	.word	0xffffffff


	//   ....[7]....
        /*009c*/ 	.word	0xffffffff


	//   ....[8]....
        /*00a0*/ 	.word	0xffffffff


	//   ....[9]....
        /*00a4*/ 	.word	0xffffffff


	//   ....[10]....
        /*00a8*/ 	.word	0xffffffff


	//   ....[11]....
        /*00ac*/ 	.word	0xffffffff


	//   ....[12]....
        /*00b0*/ 	.word	0xffffffff


	//   ....[13]....
        /*00b4*/ 	.word	0xffffffff


	//   ....[14]....
        /*00b8*/ 	.word	0xffffffff


	//   ....[15]....
        /*00bc*/ 	.word	0xffffffff


	//   ....[16]....
        /*00c0*/ 	.word	0xffffffff


	//   ....[17]....
        /*00c4*/ 	.word	0xffffffff


	//   ....[18]....
        /*00c8*/ 	.word	0xffffffff


	//   ....[19]....
        /*00cc*/ 	.word	0xffffffff


	//   ....[20]....
        /*00d0*/ 	.word	0xffffffff


	//----- nvinfo : EIATTR_COOP_GROUP_INSTR_OFFSETS
	.align		4
.L_3566:
        /*00d4*/ 	.byte	0x04, 0x28
        /*00d6*/ 	.short	(.L_3568 - .L_3567)


	//   ....[0]....
.L_3567:
        /*00d8*/ 	.word	0x0001b8c0


	//   ....[1]....
        /*00dc*/ 	.word	0x0001b8e0


	//   ....[2]....
        /*00e0*/ 	.word	0x0001b900


	//   ....[3]....
        /*00e4*/ 	.word	0x0001b920


	//   ....[4]....
        /*00e8*/ 	.word	0x0001b940


	//   ....[5]....
        /*00ec*/ 	.word	0x0001bdb0


	//   ....[6]....
        /*00f0*/ 	.word	0x0001bdd0


	//   ....[7]....
        /*00f4*/ 	.word	0x0001bdf0


	//   ....[8]....
        /*00f8*/ 	.word	0x0001be10


	//   ....[9]....
        /*00fc*/ 	.word	0x0001be30


	//   ....[10]....
        /*0100*/ 	.word	0x0001bfe0


	//   ....[11]....
        /*0104*/ 	.word	0x0001c020


	//   ....[12]....
        /*0108*/ 	.word	0x0001c0d0


	//   ....[13]....
        /*010c*/ 	.word	0x0001c0f0


	//   ....[14]....
        /*0110*/ 	.word	0x0001c110


	//   ....[15]....
        /*0114*/ 	.word	0x0001c160


	//   ....[16]....
        /*0118*/ 	.word	0x0001c1e0


	//   ....[17]....
        /*011c*/ 	.word	0x0001c230


	//   ....[18]....
        /*0120*/ 	.word	0x0001c240


	//   ....[19]....
        /*0124*/ 	.word	0x0001c320


	//   ....[20]....
        /*0128*/ 	.word	0x0001c350


	//----- nvinfo : EIATTR_VRC_CTA_INIT_COUNT
	.align		4
.L_3568:
        /*012c*/ 	.byte	0x02, 0x4a
	.zero		1
	.zero		1


	//----- nvinfo : EIATTR_EXIT_INSTR_OFFSETS
	.align		4
        /*0130*/ 	.byte	0x04, 0x1c
        /*0132*/ 	.short	(.L_3570 - .L_3569)


	//   ....[0]....
.L_3569:
        /*0134*/ 	.word	0x00000c40


	//   ....[1]....
        /*0138*/ 	.word	0x0001d1f0


	//----- nvinfo : EIATTR_INDIRECT_BRANCH_TARGETS
	.align		4
.L_3570:
        /*013c*/ 	.byte	0x04, 0x34
        /*013e*/ 	.short	(.L_3572 - .L_3571)


	//   ....[0]....
.L_3571:
        /*0140*/ 	.word	.L_x_27436@srel
        /*0144*/ 	.short	0x0
        /*0146*/ 	.short	0x0
        /*0148*/ 	.word	0x3
        /*014c*/ 	.word	.L_x_27437@srel
        /*0150*/ 	.word	.L_x_27438@srel
        /*0154*/ 	.word	.L_x_27439@srel


	//----- nvinfo : EIATTR_MAX_THREADS
	.align		4
.L_3572:
        /*0158*/ 	.byte	0x04, 0x05
        /*015a*/ 	.short	(.L_3574 - .L_3573)
.L_3573:
        /*015c*/ 	.word	0x00000100
        /*0160*/ 	.word	0x00000001
        /*0164*/ 	.word	0x00000001


	//----- nvinfo : EIATTR_CRS_STACK_SIZE
	.align		4
.L_3574:
        /*0168*/ 	.byte	0x04, 0x1e
        /*016a*/ 	.short	(.L_3576 - .L_3575)
.L_3575:
        /*016c*/ 	.word	0x00000000


	//----- nvinfo : EIATTR_CBANK_PARAM_SIZE
	.align		4
.L_3576:
        /*0170*/ 	.byte	0x03, 0x19
        /*0172*/ 	.short	0x00e8


	//----- nvinfo : EIATTR_PARAM_CBANK
	.align		4
        /*0174*/ 	.byte	0x04, 0x0a
        /*0176*/ 	.short	(.L_3578 - .L_3577)
	.align		4
.L_3577:
        /*0178*/ 	.word	index@(.nv.constant0._ZN10layer_norm13ln_fwd_kernelINS_13Kernel_traitsI6__halfffffjLj8192ELj1ELj1ELj8ELj16ENS_18Kernel_traits_baseILj8192ES2_ffffjLj256EEEEELb1ELb1ELb0ELb0EEEvNS_9FwdParamsE)
        /*017c*/ 	.short	0x0380
        /*017e*/ 	.short	0x00e8


	//----- nvinfo : EIATTR_SW_WAR
	.align		4
.L_3578:
        /*0180*/ 	.byte	0x04, 0x36
        /*0182*/ 	.short	(.L_3580 - .L_3579)
.L_3579:
        /*0184*/ 	.word	0x00000008
.L_3580:


//--------------------- .nv.info._ZN10layer_norm13ln_fwd_kernelINS_13Kernel_traitsI6__halfffffjLj8192ELj1ELj1ELj8ELj16ENS_18Kernel_traits_baseILj8192ES2_ffffjLj256EEEEELb1ELb1ELb0ELb1EEEvNS_9FwdParamsE --------------------------
	.section	.nv.info._ZN10layer_norm13ln_fwd_kernelINS_13Kernel_traitsI6__halfffffjLj8192ELj1ELj1ELj8ELj16ENS_18Kernel_traits_baseILj8192ES2_ffffjLj256EEEEELb1ELb1ELb0ELb1EEEvNS_9FwdParamsE,"",@"SHT_CUDA_INFO"
	.sectionflags	@""
	.align	4


	//----- nvinfo : EIATTR_CUDA_API_VERSION
	.align		4
        /*0000*/ 	.byte	0x04, 0x37
        /*0002*/ 	.short	(.L_3582 - .L_3581)
.L_3581:
        /*0004*/ 	.word	0x00000082


	//----- nvinfo : EIATTR_KPARAM_INFO
	.align		4
.L_3582:
        /*0008*/ 	.byte	0x04, 0x17
        /*000a*/ 	.short	(.L_3584 - .L_3583)
.L_3583:
        /*000c*/ 	.word	0x00000000
        /*0010*/ 	.short	0x0000
        /*0012*/ 	.short	0x0000
        /*0014*/ 	.byte	0x00, 0xf0, 0xa1, 0x03


	//----- nvinfo : EIATTR_SPARSE_MMA_MASK
	.align		4
.L_3584:
        /*0018*/ 	.byte	0x03, 0x50
        /*001a*/ 	.short	0x0000


	//----- nvinfo : EIATTR_MAXREG_COUNT
	.align		4
        /*001c*/ 	.byte	0x03, 0x1b
        /*001e*/ 	.short	0x00ff


	//----- nvinfo : EIATTR_NUM_BARRIERS
	.align		4
        /*0020*/ 	.byte	0x02, 0x4c
        /*0022*/ 	.byte	0x01
	.zero		1


	//----- nvinfo : EIATTR_MERCURY_ISA_VERSION
	.align		4
        /*0024*/ 	.byte	0x03, 0x5f
        /*0026*/ 	.short	0x0101


	//----- nvinfo : EIATTR_COOP_GROUP_MASK_REGIDS
	.align		4
        /*0028*/ 	.byte	0x04, 0x29
        /*002a*/ 	.short	(.L_3586 - .L_3585)


	//   ....[0]....
.L_3585:
        /*002c*/ 	.word	0xffffffff


	//   ....[1]....
        /*0030*/ 	.word	0xffffffff


	//   ....[2]....
        /*0034*/ 	.word	0xffffffff


	//   ....[3]....
        /*0038*/ 	.word	0xffffffff


	//   ....[4]....
        /*003c*/ 	.word	0xffffffff


	//   ....[5]....
        /*0040*/ 	.word	0xffffffff


	//   ....[6]....
        /*0044*/ 	.word	0xffffffff


	//   ....[7]....
        /*0048*/ 	.word	0xffffffff


	//   ....[8]....
        /*004c*/ 	.word	0xffffffff


	//   ....[9]....
        /*0050*/ 	.word	0xffffffff


	//   ....[10]....
        /*0054*/ 	.word	0xffffffff


	//   ....[11]....
        /*0058*/ 	.word	0xffffffff


	//   ....[12]....
        /*005c*/ 	.word	0xffffffff


	//   ....[13]....
        /*0060*/ 	.word	0xffffffff


	//   ....[14]....
        /*0064*/ 	.word	0xffffffff


	//   ....[15]....
        /*0068*/ 	.word	0xffffffff


	//   ....[16]....
        /*006c*/ 	.word	0xffffffff


	//   ....[17]....
        /*0070*/ 	.word	0xffffffff


	//   ....[18]....
        /*0074*/ 	.word	0xffffffff


	//   ....[19]....
        /*0078*/ 	.word	0xffffffff


	//   ....[20]....
        /*007c*/ 	.word	0xffffffff


	//----- nvinfo : EIATTR_COOP_GROUP_INSTR_OFFSETS
	.align		4
.L_3586:
        /*0080*/ 	.byte	0x04, 0x28
        /*0082*/ 	.short	(.L_3588 - .L_3587)


	//   ....[0]....
.L_3587:
        /*0084*/ 	.word	0x00019770


	//   ....[1]....
        /*0088*/ 	.word	0x00019790


	//   ....[2]....
        /*008c*/ 	.word	0x000197b0


	//   ....[3]....
        /*0090*/ 	.word	0x000197e0


	//   ....[4]....
        /*0094*/ 	.word	0x00019800


	//   ....[5]....
        /*0098*/ 	.word	0x00019c50


	//   ....[6]....
        /*009c*/ 	.word	0x00019c70


	//   ....[7]....
        /*00a0*/ 	.word	0x00019ca0


	//   ....[8]....
        /*00a4*/ 	.word	0x00019cd0


	//   ....[9]....
        /*00a8*/ 	.word	0x00019d20


	//   ....[10]....
        /*00ac*/ 	.word	0x00019ed0


	//   ....[11]....
        /*00b0*/ 	.word	0x00019f10


	//   ....[12]....
        /*00b4*/ 	.word	0x00019f20


	//   ....[13]....
        /*00b8*/ 	.word	0x00019f70


	//   ....[14]....
        /*00bc*/ 	.word	0x0001a030


	//   ....[15]....
        /*00c0*/ 	.word	0x0001a060


	//   ....[16]....
        /*00c4*/ 	.word	0x0001a080


	//   ....[17]....
        /*00c8*/ 	.word	0x0001a120


	//   ....[18]....
        /*00cc*/ 	.word	0x0001a170


	//   ....[19]....
        /*00d0*/ 	.word	0x0001a1f0


	//   ....[20]....
        /*00d4*/ 	.word	0x0001a230


	//----- nvinfo : EIATTR_VRC_CTA_INIT_COUNT
	.align		4
.L_3588:
        /*00d8*/ 	.byte	0x02, 0x4a
	.zero		1
	.zero		1


	//----- nvinfo : EIATTR_EXIT_INSTR_OFFSETS
	.align		4
        /*00dc*/ 	.byte	0x04, 0x1c
        /*00de*/ 	.short	(.L_3590 - .L_3589)


	//   ....[0]....
.L_3589:
        /*00e0*/ 	.word	0x00000560


	//   ....[1]....
        /*00e4*/ 	.word	0x0001aa50


	//----- nvinfo : EIATTR_INDIRECT_BRANCH_TARGETS
	.align		4
.L_3590:
        /*00e8*/ 	.byte	0x04, 0x34
        /*00ea*/ 	.short	(.L_3592 - .L_3591)


	//   ....[0]....
.L_3591:
        /*00ec*/ 	.word	.L_x_27440@srel
        /*00f0*/ 	.short	0x0
        /*00f2*/ 	.short	0x0
        /*00f4*/ 	.word	0x3
        /*00f8*/ 	.word	.L_x_27441@srel
        /*00fc*/ 	.word	.L_x_27442@srel
        /*0100*/ 	.word	.L_x_27443@srel


	//----- nvinfo : EIATTR_MAX_THREADS
	.align		4
.L_3592:
        /*0104*/ 	.byte	0x04, 0x05
        /*0106*/ 	.short	(.L_3594 - .L_3593)
.L_3593:
        /*0108*/ 	.word	0x00000100
        /*010c*/ 	.word	0x00000001
        /*0110*/ 	.word	0x00000001


	//----- nvinfo : EIATTR_CRS_STACK_SIZE
	.align		4
.L_3594:
        /*0114*/ 	.byte	0x04, 0x1e
        /*0116*/ 	.short	(.L_3596 - .L_3595)
.L_3595:
        /*0118*/ 	.word	0x00000000


	//----- nvinfo : EIATTR_CBANK_PARAM_SIZE
	.align		4
.L_3596:
        /*011c*/ 	.byte	0x03, 0x19
        /*011e*/ 	.short	0x00e8


	//----- nvinfo : EIATTR_PARAM_CBANK
	.align		4
        /*0120*/ 	.byte	0x04, 0x0a
        /*0122*/ 	.short	(.L_3598 - .L_3597)
	.align		4
.L_3597:
        /*0124*/ 	.word	index@(.nv.constant0._ZN10layer_norm13ln_fwd_kernelINS_13Kernel_traitsI6__halfffffjLj8192ELj1ELj1ELj8ELj16ENS_18Kernel_traits_baseILj8192ES2_ffffjLj256EEEEELb1ELb1ELb0ELb1EEEvNS_9FwdParamsE)
        /*0128*/ 	.short	0x0380
        /*012a*/ 	.short	0x00e8


	//----- nvinfo : EIATTR_SW_WAR
	.align		4
.L_3598:
        /*012c*/ 	.byte	0x04, 0x36
        /*012e*/ 	.short	(.L_3600 - .L_3599)
.L_3599:
        /*0130*/ 	.word	0x00000008
.L_3600:


//--------------------- .nv.info._ZN10layer_norm13ln_fwd_kernelINS_13Kernel_traitsI6__halfffffjLj8192ELj1ELj1ELj8ELj16ENS_18Kernel_traits_baseILj8192ES2_ffffjLj256EEEEELb1ELb1ELb1ELb0EEEvNS_9FwdParamsE --------------------------
	.section	.nv.info._ZN10layer_norm13ln_fwd_kernelINS_13Kernel_traitsI6__halfffffjLj8192ELj1ELj1ELj8ELj16ENS_18Kernel_traits_baseILj8192ES2_ffffjLj256EEEEELb1ELb1ELb1ELb0EEEvNS_9FwdParamsE,"",@"SHT_CUDA_INFO"
	.sectionflags	@""
	.align	4


	//----- nvinfo : EIATTR_CUDA_API_VERSION
	.align		4
        /*0000*/ 	.byte	0x04, 0x37
        /*0002*/ 	.short	(.L_3602 - .L_3601)
.L_3601:
        /*0004*/ 	.word	0x00000082


	//----- nvinfo : EIATTR_KPARAM_INFO
	.align		4
.L_3602:
        /*0008*/ 	.byte	0x04, 0x17
        /*000a*/ 	.short	(.L_3604 - .L_3603)
.L_3603:
        /*000c*/ 	.word	0x00000000
        /*0010*/ 	.short	0x0000
        /*0012*/ 	.short	0x0000
        /*0014*/ 	.byte	0x00, 0xf0, 0xa1, 0x03


	//----- nvinfo : EIATTR_SPARSE_MMA_MASK
	.align		4
.L_3604:
        /*0018*/ 	.byte	0x03, 0x50
        /*001a*/ 	.short	0x0000


	//----- nvinfo : EIATTR_MAXREG_COUNT
	.align		4
        /*001c*/ 	.byte	0x03, 0x1b
        /*001e*/ 	.short	0x00ff


	//----- nvinfo : EIATTR_NUM_BARRIERS
	.align		4
        /*0020*/ 	.byte	0x02, 0x4c
        /*0022*/ 	.byte	0x01
	.zero		1


	//----- nvinfo : EIATTR_MERCURY_ISA_VERSION
	.align		4
        /*0024*/ 	.byte	0x03, 0x5f
        /*0026*/ 	.short	0x0101


	//----- nvinfo : EIATTR_COOP_GROUP_MASK_REGIDS
	.align		4
        /*0028*/ 	.byte	0x04, 0x29
        /*002a*/ 	.short	(.L_3606 - .L_3605)


	//   ....[0]....
.L_3605:
        /*002c*/ 	.word	0xffffffff


	//   ....[1]....
        /*0030*/ 	.word	0xffffffff


	//   ....[2]....
        /*0034*/ 	.word	0xffffffff


	//   ....[3]....
        /*0038*/ 	.word	0xffffffff


	//   ....[4]....
        /*003c*/ 	.word	0xffffffff


	//   ....[5]....
        /*0040*/ 	.word	0xffffffff


	//   ....[6]....
        /*0044*/ 	.word	0xffffffff


	//   ....[7]....
        /*0048*/ 	.word	0xffffffff


	//   ....[8]....
        /*004c*/ 	.word	0xffffffff


	//   ....[9]....
        /*0050*/ 	.word	0xffffffff


	//   ....[10]....
        /*0054*/ 	.word	0xffffffff


	//   ....[11]....
        /*0058*/ 	.word	0xffffffff


	//   ....[12]....
        /*005c*/ 	.word	0xffffffff


	//   ....[13]....
        /*0060*/ 	.word	0xffffffff


	//   ....[14]....
        /*0064*/ 	.word	0xffffffff


	//   ....[15]....
        /*0068*/ 	.word	0xffffffff


	//   ....[16]....
        /*006c*/ 	.word	0xffffffff


	//   ....[17]....
        /*0070*/ 	.word	0xffffffff


	//   ....[18]....
        /*0074*/ 	.word	0xffffffff


	//   ....[19]....
        /*0078*/ 	.word	0xffffffff


	//   ....[20]....
        /*007c*/ 	.word	0xffffffff


	//----- nvinfo : EIATTR_COOP_GROUP_INSTR_OFFSETS
	.align		4
.L_3606:
        /*0080*/ 	.byte	0x04, 0x28
        /*0082*/ 	.short	(.L_3608 - .L_3607)


	//   ....[0]....
.L_3607:
        /*0084*/ 	.word	0x0001ca80


	//   ....[1]....
        /*0088*/ 	.word	0x0001caa0


	//   ....[2]....
        /*008c*/ 	.word	0x0001cac0


	//   ....[3]....
        /*0090*/ 	.word	0x0001cae0


	//   ....[4]....
        /*0094*/ 	.word	0x0001cb00


	//   ....[5]....
        /*0098*/ 	.word	0x0001cf90


	//   ....[6]....
        /*009c*/ 	.word	0x0001cfb0


	//   ....[7]....
        /*00a0*/ 	.word	0x0001cfd0


	//   ....[8]....
        /*00a4*/ 	.word	0x0001cff0


	//   ....[9]....
        /*00a8*/ 	.word	0x0001d010


	//   ....[10]....
        /*00ac*/ 	.word	0x0001d1a0


	//   ....[11]....
        /*00b0*/ 	.word	0x0001d1d0


	//   ....[12]....
        /*00b4*/ 	.word	0x0001d1e0


	//   ....[13]....
        /*00b8*/ 	.word	0x0001d230


	//   ....[14]....
        /*00bc*/ 	.word	0x0001d2f0


	//   ....[15]....
        /*00c0*/ 	.word	0x0001d320


	//   ....[16]....
        /*00c4*/ 	.word	0x0001d340


	//   ....[17]....
        /*00c8*/ 	.word	0x0001d3e0


	//   ....[18]....
        /*00cc*/ 	.word	0x0001d440


	//   ....[19]....
        /*00d0*/ 	.word	0x0001d4e0


	//   ....[20]....
        /*00d4*/ 	.word	0x0001d510


	//----- nvinfo : EIATTR_VRC_CTA_INIT_COUNT
	.align		4
.L_3608:
        /*00d8*/ 	.byte	0x02, 0x4a
	.zero		1
	.zero		1


	//----- nvinfo : EIATTR_EXIT_INSTR_OFFSETS
	.align		4
        /*00dc*/ 	.byte	0x04, 0x1c
        /*00de*/ 	.short	(.L_3610 - .L_3609)


	//   ....[0]....
.L_3609:
        /*00e0*/ 	.word	0x00000c30


	//   ....[1]....
        /*00e4*/ 	.word	0x0001e3c0


	//----- nvinfo : EIATTR_MAX_THREADS
	.align		4
.L_3610:
        /*00e8*/ 	.byte	0x04, 0x05
        /*00ea*/ 	.short	(.L_3612 - .L_3611)
.L_3611:
        /*00ec*/ 	.word	0x00000100
        /*00f0*/ 	.word	0x00000001
        /*00f4*/ 	.word	0x00000001


	//----- nvinfo : EIATTR_CRS_STACK_SIZE
	.align		4
.L_3612:
        /*00f8*/ 	.byte	0x04, 0x1e
        /*00fa*/ 	.short	(.L_3614 - .L_3613)
.L_3613:
        /*00fc*/ 	.word	0x00000000


	//----- nvinfo : EIATTR_CBANK_PARAM_SIZE
	.align		4
.L_3614:
        /*0100*/ 	.byte	0x03, 0x19
        /*0102*/ 	.short	0x00e8


	//----- nvinfo : EIATTR_PARAM_CBANK
	.align		4
        /*0104*/ 	.byte	0x04, 0x0a
        /*0106*/ 	.short	(.L_3616 - .L_3615)
	.align		4
.L_3615:
        /*0108*/ 	.word	index@(.nv.constant0._ZN10layer_norm13ln_fwd_kernelINS_13Kernel_traitsI6__halfffffjLj8192ELj1ELj1ELj8ELj16ENS_18Kernel_traits_baseILj8192ES2_ffffjLj256EEEEELb1ELb1ELb1ELb0EEEvNS_9FwdParamsE)
        /*010c*/ 	.short	0x0380
        /*010e*/ 	.short	0x00e8


	//----- nvinfo : EIATTR_SW_WAR
	.align		4
.L_3616:
        /*0110*/ 	.byte	0x04, 0x36
        /*0112*/ 	.short	(.L_3618 - .L_3617)
.L_3617:
        /*0114*/ 	.word	0x00000008
.L_3618:


//--------------------- .nv.info._ZN10layer_norm13ln_fwd_kernelINS_13Kernel_traitsI6__halfffffjLj8192ELj1ELj1ELj8ELj16ENS_18Kernel_traits_baseILj8192ES2_ffffjLj256EEEEELb1ELb1ELb1ELb1EEEvNS_9FwdParamsE --------------------------
	.section	.nv.info._ZN10layer_norm13ln_fwd_kernelINS_13Kernel_traitsI6__halfffffjLj8192ELj1ELj1ELj8ELj16ENS_18Kernel_traits_baseILj8192ES2_ffffjLj256EEEEELb1ELb1ELb1ELb1EEEvNS_9FwdParamsE,"",@"SHT_CUDA_INFO"
	.sectionflags	@""
	.align	4


	//----- nvinfo : EIATTR_CUDA_API_VERSION
	.align		4
        /*0000*/ 	.byte	0x04, 0x37
        /*0002*/ 	.short	(.L_3620 - .L_3619)
.L_3619:
        /*0004*/ 	.word	0x00000082


	//----- nvinfo : EIATTR_KPARAM_INFO
	.align		4
.L_3620:
        /*0008*/ 	.byte	0x04, 0x17
        /*000a*/ 	.short	(.L_3622 - .L_3621)
.L_3621:
        /*000c*/ 	.word	0x00000000
        /*0010*/ 	.short	0x0000
        /*0012*/ 	.short	0x0000
        /*0014*/ 	.byte	0x00, 0xf0, 0xa1, 0x03


	//----- nvinfo : EIATTR_SPARSE_MMA_MASK
	.align		4
.L_3622:
        /*0018*/ 	.byte	0x03, 0x50
        /*001a*/ 	.short	0x0000


	//----- nvinfo : EIATTR_MAXREG_COUNT
	.align		4
        /*001c*/ 	.byte	0x03, 0x1b
        /*001e*/ 	.short	0x00ff


	//----- nvinfo : EIATTR_NUM_BARRIERS
	.align		4
        /*0020*/ 	.byte	0x02, 0x4c
        /*0022*/ 	.byte	0x01
	.zero		1


	//----- nvinfo : EIATTR_MERCURY_ISA_VERSION
	.align		4
        /*0024*/ 	.byte	0x03, 0x5f
        /*0026*/ 	.short	0x0101


	//----- nvinfo : EIATTR_COOP_GROUP_MASK_REGIDS
	.align		4
        /*0028*/ 	.byte	0x04, 0x29
        /*002a*/ 	.short	(.L_3624 - .L_3623)


	//   ....[0]....
.L_3623:
        /*002c*/ 	.word	0xffffffff


	//   ....[1]....
        /*0030*/ 	.word	0xffffffff


	//   ....[2]....
        /*0034*/ 	.word	0xffffffff


	//   ....[3]....
        /*0038*/ 	.word	0xffffffff


	//   ....[4]....
        /*003c*/ 	.word	0xffffffff


	//   ....[5]....
        /*0040*/ 	.word	0xffffffff


	//   ....[6]....
        /*0044*/ 	.word	0xffffffff


	//   ....[7]....
        /*0048*/ 	.word	0xffffffff


	//   ....[8]....
        /*004c*/ 	.word	0xffffffff


	//   ....[9]....
        /*0050*/ 	.word	0xffffffff


	//   ....[10]....
        /*0054*/ 	.word	0xffffffff


	//   ....[11]....
        /*0058*/ 	.word	0xffffffff


	//   ....[12]....
        /*005c*/ 	.word	0xffffffff


	//   ....[13]....
        /*0060*/ 	.word	0xffffffff


	//   ....[14]....
        /*0064*/ 	.word	0xffffffff


	//   ....[15]....
        /*0068*/ 	.word	0xffffffff


	//   ....[16]....
        /*006c*/ 	.word	0xffffffff


	//   ....[17]....
        /*0070*/ 	.word	0xffffffff


	//   ....[18]....
        /*0074*/ 	.word	0xffffffff


	//   ....[19]....
        /*0078*/ 	.word	0xffffffff


	//   ....[20]....
        /*007c*/ 	.word	0xffffffff


	//----- nvinfo : EIATTR_COOP_GROUP_INSTR_OFFSETS
	.align		4
.L_3624:
        /*0080*/ 	.byte	0x04, 0x28
        /*0082*/ 	.short	(.L_3626 - .L_3625)


	//   ....[0]....
.L_3625:
        /*0084*/ 	.word	0x0001b330


	//   ....[1]....
        /*0088*/ 	.word	0x0001b350


	//   ....[2]....
        /*008c*/ 	.word	0x0001b370


	//   ....[3]....
        /*0090*/ 	.word	0x0001b390


	//   ....[4]....
        /*0094*/ 	.word	0x0001b3b0


	//   ....[5]....
        /*0098*/ 	.word	0x0001b7e0


	//   ....[6]....
        /*009c*/ 	.word	0x0001b800


	//   ....[7]....
        /*00a0*/ 	.word	0x0001b820


	//   ....[8]....
        /*00a4*/ 	.word	0x0001b840


	//   ....[9]....
        /*00a8*/ 	.word	0x0001b870


	//   ....[10]....
        /*00ac*/ 	.word	0x0001ba10


	//   ....[11]....
        /*00b0*/ 	.word	0x0001ba40


	//   ....[12]....
        /*00b4*/ 	.word	0x0001baf0


	//   ....[13]....
        /*00b8*/ 	.word	0x0001bb40


	//   ....[14]....
        /*00bc*/ 	.word	0x0001bb50


	//   ....[15]....
        /*00c0*/ 	.word	0x0001bbd0


	//   ....[16]....
        /*00c4*/ 	.word	0x0001bc30


	//   ....[17]....
        /*00c8*/ 	.word	0x0001bc50


	//   ....[18]....
        /*00cc*/ 	.word	0x0001bcd0


	//   ....[19]....
        /*00d0*/ 	.word	0x0001bd40


	//   ....[20]....
        /*00d4*/ 	.word	0x0001bd60


	//----- nvinfo : EIATTR_VRC_CTA_INIT_COUNT
	.align		4
.L_3626:
        /*00d8*/ 	.byte	0x02, 0x4a
	.zero		1
	.zero		1


	//----- nvinfo : EIATTR_EXIT_INSTR_OFFSETS
	.align		4
        /*00dc*/ 	.byte	0x04, 0x1c
        /*00de*/ 	.short	(.L_3628 - .L_3627)


	//   ....[0]....
.L_3627:
        /*00e0*/ 	.word	0x00000560


	//   ....[1]....
        /*00e4*/ 	.word	0x0001ca70


	//----- nvinfo : EIATTR_MAX_THREADS
	.align		4
.L_3628:
        /*00e8*/ 	.byte	0x04, 0x05
        /*00ea*/ 	.short	(.L_3630 - .L_3629)
.L_3629:
        /*00ec*/ 	.word	0x00000100
        /*00f0*/ 	.word	0x00000001
        /*00f4*/ 	.word	0x00000001


	//----- nvinfo : EIATTR_CRS_STACK_SIZE
	.align		4
.L_3630:
        /*00f8*/ 	.byte	0x04, 0x1e
        /*00fa*/ 	.short	(.L_3632 - .L_3631)
.L_3631:
        /*00fc*/ 	.word	0x00000000


	//----- nvinfo : EIATTR_CBANK_PARAM_SIZE
	.align		4
.L_3632:
        /*0100*/ 	.byte	0x03, 0x19
        /*0102*/ 	.short	0x00e8


	//----- nvinfo : EIATTR_PARAM_CBANK
	.align		4
        /*0104*/ 	.byte	0x04, 0x0a
        /*0106*/ 	.short	(.L_3634 - .L_3633)
	.align		4
.L_3633:
        /*0108*/ 	.word	index@(.nv.constant0._ZN10layer_norm13ln_fwd_kernelINS_13Kernel_traitsI6__halfffffjLj8192ELj1ELj1ELj8ELj16ENS_18Kernel_traits_baseILj8192ES2_ffffjLj256EEEEELb1ELb1ELb1ELb1EEEvNS_9FwdParamsE)
        /*010c*/ 	.short	0x0380
        /*010e*/ 	.short	0x00e8


	//----- nvinfo : EIATTR_SW_WAR
	.align		4
.L_3634:
        /*0110*/ 	.byte	0x04, 0x36
        /*0112*/ 	.short	(.L_3636 - .L_3635)
.L_3635:
        /*0114*/ 	.word	0x00000008
.L_3636:


//--------------------- .nv.info._ZN10layer_norm13ln_fwd_kernelINS_13Kernel_traitsIfffffjLj8192ELj1ELj1ELj8ELj16ENS_18Kernel_traits_baseILj8192EfffffjLj256EEEEELb0ELb0ELb0ELb0EEEvNS_9FwdParamsE --------------------------
	.section	.nv.info._ZN10layer_norm13ln_fwd_kernelINS_13Kernel_traitsIfffffjLj8192ELj1ELj1ELj8ELj16ENS_18Kernel_traits_baseILj8192EfffffjLj256EEEEELb0ELb0ELb0ELb0EEEvNS_9FwdParamsE,"",@"SHT_CUDA_INFO"
	.sectionflags	@""
	.align	4


	//----- nvinfo : EIATTR_CUDA_API_VERSION
	.align		4
        /*0000*/ 	.byte	0x04, 0x37
        /*0002*/ 	.short	(.L_3638 - .L_3637)
.L_3637:
        /*0004*/ 	.word	0x00000082


	//----- nvinfo : EIATTR_KPARAM_INFO
	.align		4
.L_3638:
        /*0008*/ 	.byte	0x04, 0x17
        /*000a*/ 	.short	(.L_3640 - .L_3639)
.L_3639:
        /*000c*/ 	.word	0x00000000
        /*0010*/ 	.short	0x0000
        /*0012*/ 	.short	0x0000
        /*0014*/ 	.byte	0x00, 0xf0, 0xa1, 0x03


	//----- nvinfo : EIATTR_SPARSE_MMA_MASK
	.align		4
.L_3640:
        /*0018*/ 	.byte	0x03, 0x50
        /*001a*/ 	.short	0x0000


	//----- nvinfo : EIATTR_MAXREG_COUNT
	.align		4
        /*001c*/ 	.byte	0x03, 0x1b
        /*001e*/ 	.short	0x00ff


	//----- nvinfo : EIATTR_NUM_BARRIERS
	.align		4
        /*0020*/ 	.byte	0x02, 0x4c
        /*0022*/ 	.byte	0x01
	.zero		1


	//----- nvinfo : EIATTR_MERCURY_ISA_VERSION
	.align		4
        /*0024*/ 	.byte	0x03, 0x5f
        /*0026*/ 	.short	0x0101


	//----- nvinfo : EIATTR_COOP_GROUP_MASK_REGIDS
	.align		4
        /*0028*/ 	.byte	0x04, 0x29
        /*002a*/ 	.short	(.L_3642 - .L_3641)


	//   ....[0]....
.L_3641:
        /*002c*/ 	.word	0xffffffff


	//   ....[1]....
        /*0030*/ 	.word	0xffffffff


	//   ....[2]....
        /*0034*/ 	.word	0xffffffff


	//   ....[3]....
        /*0038*/ 	.word	0xffffffff


	//   ....[4]....
        /*003c*/ 	.word	0xffffffff


	//   ....[5]....
        /*0040*/ 	.word	0xffffffff


	//   ....[6]....
        /*0044*/ 	.word	0xffffffff


	//   ....[7]....
        /*0048*/ 	.word	0xffffffff


	//   ....[8]....
        /*004c*/ 	.word	0xffffffff


	//   ....[9]....
        /*0050*/ 	.word	0xffffffff


	//   ....[10]....
        /*0054*/ 	.word	0xffffffff


	//   ....[11]....
        /*0058*/ 	.word	0xffffffff


	//   ....[12]....
        /*005c*/ 	.word	0xffffffff


	//   ....[13]....
        /*0060*/ 	.word	0xffffffff


	//   ....[14]....
        /*0064*/ 	.word	0xffffffff


	//   ....[15]....
        /*0068*/ 	.word	0xffffffff


	//   ....[16]....
        /*006c*/ 	.word	0xffffffff


	//   ....[17]....
        /*0070*/ 	.word	0xffffffff


	//   ....[18]....
        /*0074*/ 	.word	0xffffffff


	//   ....[19]....
        /*0078*/ 	.word	0xffffffff


	//   ....[20]....
        /*007c*/ 	.word	0xffffffff


	//----- nvinfo : EIATTR_COOP_GROUP_INSTR_OFFSETS
	.align		4
.L_3642:
        /*0080*/ 	.byte	0x04, 0x28
        /*0082*/ 	.short	(.L_3644 - .L_3643)


	//   ....[0]....
.L_3643:
        /*0084*/ 	.word	0x00001fc0


	//   ....[1]....
        /*0088*/ 	.word	0x00001fe0


	//   ....[2]....
        /*008c*/ 	.word	0x00002000


	//   ....[3]....
        /*0090*/ 	.word	0x00002020


	//   ....[4]....
        /*0094*/ 	.word	0x00002040


	//   ....[5]....
        /*0098*/ 	.word	0x000024d0


	//   ....[6]....
        /*009c*/ 	.word	0x000024f0


	//   ....[7]....
        /*00a0*/ 	.word	0x00002510


	//   ....[8]....
        /*00a4*/ 	.word	0x00002540


	//   ....[9]....
        /*00a8*/ 	.word	0x00002570


	//   ....[10]....
        /*00ac*/ 	.word	0x00002700


	//   ....[11]....
        /*00b0*/ 	.word	0x00002740


	//   ....[12]....
        /*00b4*/ 	.word	0x00002780


	//   ....[13]....
        /*00b8*/ 	.word	0x00002820


	//   ....[14]....
        /*00bc*/ 	.word	0x00002850


	//   ....[15]....
        /*00c0*/ 	.word	0x000028f0


	//   ....[16]....
        /*00c4*/ 	.word	0x000029a0


	//   ....[17]....
        /*00c8*/ 	.word	0x000029c0


	//   ....[18]....
        /*00cc*/ 	.word	0x00002a10


	//   ....[19]....
        /*00d0*/ 	.word	0x00002a70


	//   ....[20]....
        /*00d4*/ 	.word	0x00002ac0


	//----- nvinfo : EIATTR_VRC_CTA_INIT_COUNT
	.align		4
.L_3644:
        /*00d8*/ 	.byte	0x02, 0x4a
	.zero		1
	.zero		1


	//----- nvinfo : EIATTR_EXIT_INSTR_OFFSETS
	.align		4
        /*00dc*/ 	.byte	0x04, 0x1c
        /*00de*/ 	.short	(.L_3646 - .L_3645)


	//   ....[0]....
.L_3645:
        /*00e0*/ 	.word	0x000008d0


	//   ....[1]....
        /*00e4*/ 	.word	0x00003520


	//----- nvinfo : EIATTR_MAX_THREADS
	.align		4
.L_3646:
        /*00e8*/ 	.byte	0x04, 0x05
        /*00ea*/ 	.short	(.L_3648 - .L_3647)
.L_3647:
        /*00ec*/ 	.word	0x00000100
        /*00f0*/ 	.word	0x00000001
        /*00f4*/ 	.word	0x00000001


	//----- nvinfo : EIATTR_CRS_STACK_SIZE
	.align		4
.L_3648:
        /*00f8*/ 	.byte	0x04, 0x1e
        /*00fa*/ 	.short	(.L_3650 - .L_3649)
.L_3649:
        /*00fc*/ 	.word	0x00000000


	//----- nvinfo : EIATTR_CBANK_PARAM_SIZE
	.align		4
.L_3650:
        /*0100*/ 	.byte	0x03, 0x19
        /*0102*/ 	.short	0x00e8


	//----- nvinfo : EIATTR_PARAM_CBANK
	.align		4
        /*0104*/ 	.byte	0x04, 0x0a
        /*0106*/ 	.short	(.L_3652 - .L_3651)
	.align		4
.L_3651:
        /*0108*/ 	.word	index@(.nv.constant0._ZN10layer_norm13ln_fwd_kernelINS_13Kernel_traitsIfffffjLj8192ELj1ELj1ELj8ELj16ENS_18Kernel_traits_baseILj8192EfffffjLj256EEEEELb0ELb0ELb0ELb0EEEvNS_9FwdParamsE)
        /*010c*/ 	.short	0x0380
        /*010e*/ 	.short	0x00e8


	//----- nvinfo : EIATTR_SW_WAR
	.align		4
.L_3652:
        /*0110*/ 	.byte	0x04, 0x36
        /*0112*/ 	.short	(.L_3654 - .L_3653)
.L_3653:
        /*0114*/ 	.word	0x00000008
.L_3654:


//--------------------- .nv.info._ZN10layer_norm13ln_fwd_kernelINS_13Kernel_traitsIfffffjLj8192ELj1ELj1ELj8ELj16ENS_18Kernel_traits_baseILj8192EfffffjLj256EEEEELb0ELb0ELb0ELb1EEEvNS_9FwdParamsE --------------------------
	.section	.nv.info._ZN10layer_norm13ln_fwd_kernelINS_13Kernel_traitsIfffffjLj8192ELj1ELj1ELj8ELj16ENS_18Kernel_traits_baseILj8192EfffffjLj256EEEEELb0ELb0ELb0ELb1EEEvNS_9FwdParamsE,"",@"SHT_CUDA_INFO"
	.sectionflags	@""
	.align	4


	//----- nvinfo : EIATTR_CUDA_API_VERSION
	.align		4
        /*0000*/ 	.byte	0x04, 0x37
        /*0002*/ 	.short	(.L_3656 - .L_3655)
.L_3655:
        /*0004*/ 	.word	0x00000082


	//----- nvinfo : EIATTR_KPARAM_INFO
	.align		4
.L_3656:
        /*0008*/ 	.byte	0x04, 0x17
        /*000a*/ 	.short	(.L_3658 - .L_3657)
.L_3657:
        /*000c*/ 	.word	0x00000000
        /*0010*/ 	.short	0x0000
        /*0012*/ 	.short	0x0000
        /*0014*/ 	.byte	0x00, 0xf0, 0xa1, 0x03


	//----- nvinfo : EIATTR_SPARSE_MMA_MASK
	.align		4
.L_3658:
        /*0018*/ 	.byte	0x03, 0x50
        /*001a*/ 	.short	0x0000


	//----- nvinfo : EIATTR_MAXREG_COUNT
	.align		4
        /*001c*/ 	.byte	0x03, 0x1b
        /*001e*/ 	.short	0x00ff


	//----- nvinfo : EIATTR_NUM_BARRIERS
	.align		4
        /*0020*/ 	.byte	0x02, 0x4c
        /*0022*/ 	.byte	0x01
	.zero		1


	//----- nvinfo : EIATTR_MERCURY_ISA_VERSION
	.align		4
        /*0024*/ 	.byte	0x03, 0x5f
        /*0026*/ 	.short	0x0101


	//----- nvinfo : EIATTR_COOP_GROUP_MASK_REGIDS
	.align		4
        /*0028*/ 	.byte	0x04, 0x29
        /*002a*/ 	.short	(.L_3660 - .L_3659)


	//   ....[0]....
.L_3659:
        /*002c*/ 	.word	0xffffffff


	//   ....[1]....
        /*0030*/ 	.word	0xffffffff


	//   ....[2]....
        /*0034*/ 	.word	0xffffffff


	//   ....[3]....
        /*0038*/ 	.word	0xffffffff


	//   ....[4]....
        /*003c*/ 	.word	0xffffffff


	//   ....[5]....
        /*0040*/ 	.word	0xffffffff


	//   ....[6]....
        /*0044*/ 	.word	0xffffffff


	//   ....[7]....
        /*0048*/ 	.word	0xffffffff


	//   ....[8]....
        /*004c*/ 	.word	0xffffffff


	//   ....[9]....
        /*0050*/ 	.word	0xffffffff


	//   ....[10]....
        /*0054*/ 	.word	0xffffffff


	//   ....[11]....
        /*0058*/ 	.word	0xffffffff


	//   ....[12]....
        /*005c*/ 	.word	0xffffffff


	//   ....[13]....
        /*0060*/ 	.word	0xffffffff


	//   ....[14]....
        /*0064*/ 	.word	0xffffffff


	//   ....[15]....
        /*0068*/ 	.word	0xffffffff


	//   ....[16]....
        /*006c*/ 	.word	0xffffffff


	//   ....[17]....
        /*0070*/ 	.word	0xffffffff


	//   ....[18]....
        /*0074*/ 	.word	0xffffffff


	//   ....[19]....
        /*0078*/ 	.word	0xffffffff


	//   ....[20]....
        /*007c*/ 	.word	0xffffffff


	//----- nvinfo : EIATTR_COOP_GROUP_INSTR_OFFSETS
	.align		4
.L_3660:
        /*0080*/ 	.byte	0x04, 0x28
        /*0082*/ 	.short	(.L_3662 - .L_3661)


	//   ....[0]....
.L_3661:
        /*0084*/ 	.word	0x00001540


	//   ....[1]....
        /*0088*/ 	.word	0x00001560


	//   ....[2]....
        /*008c*/ 	.word	0x00001580


	//   ....[3]....
        /*0090*/ 	.word	0x000015a0


	//   ....[4]....
        /*0094*/ 	.word	0x000015c0


	//   ....[5]....
        /*0098*/ 	.word	0x000019f0


	//   ....[6]....
        /*009c*/ 	.word	0x00001a20


	//   ....[7]....
        /*00a0*/ 	.word	0x00001a40


	//   ....[8]....
        /*00a4*/ 	.word	0x00001a70


	//   ....[9]....
        /*00a8*/ 	.word	0x00001ab0


	//   ....[10]....
        /*00ac*/ 	.word	0x00001c50


	//   ....[11]....
        /*00b0*/ 	.word	0x00001c90


	//   ....[12]....
        /*00b4*/ 	.word	0x00001cb0


	//   ....[13]....
        /*00b8*/ 	.word	0x00001d00


	//   ....[14]....
        /*00bc*/ 	.word	0x00001dc0


	//   ....[15]....
        /*00c0*/ 	.word	0x00001de0


	//   ....[16]....
        /*00c4*/ 	.word	0x00001e40


	//   ....[17]....
        /*00c8*/ 	.word	0x00001e90


	//   ....[18]....
        /*00cc*/ 	.word	0x00001eb0


	//   ....[19]....
        /*00d0*/ 	.word	0x00001fb0


	//   ....[20]....
        /*00d4*/ 	.word	0x00001fc0


	//----- nvinfo : EIATTR_VRC_CTA_INIT_COUNT
	.align		4
.L_3662:
        /*00d8*/ 	.byte	0x02, 0x4a
	.zero		1
	.zero		1


	//----- nvinfo : EIATTR_EXIT_INSTR_OFFSETS
	.align		4
        /*00dc*/ 	.byte	0x04, 0x1c
        /*00de*/ 	.short	(.L_3664 - .L_3663)


	//   ....[0]....
.L_3663:
        /*00e0*/ 	.word	0x000003e0


	//   ....[1]....
        /*00e4*/ 	.word	0x000027d0


	//----- nvinfo : EIATTR_MAX_THREADS
	.align		4
.L_3664:
        /*00e8*/ 	.byte	0x04, 0x05
        /*00ea*/ 	.short	(.L_3666 - .L_3665)
.L_3665:
        /*00ec*/ 	.word	0x00000100
        /*00f0*/ 	.word	0x00000001
        /*00f4*/ 	.word	0x00000001


	//----- nvinfo : EIATTR_CRS_STACK_SIZE
	.align		4
.L_3666:
        /*00f8*/ 	.byte	0x04, 0x1e
        /*00fa*/ 	.short	(.L_3668 - .L_3667)
.L_3667:
        /*00fc*/ 	.word	0x00000000


	//----- nvinfo : EIATTR_CBANK_PARAM_SIZE
	.align		4
.L_3668:
        /*0100*/ 	.byte	0x03, 0x19
        /*0102*/ 	.short	0x00e8


	//----- nvinfo : EIATTR_PARAM_CBANK
	.align		4
        /*0104*/ 	.byte	0x04, 0x0a
        /*0106*/ 	.short	(.L_3670 - .L_3669)
	.align		4
.L_3669:
        /*0108*/ 	.word	index@(.nv.constant0._ZN10layer_norm13ln_fwd_kernelINS_13Kernel_traitsIfffffjLj8192ELj1ELj1ELj8ELj16ENS_18Kernel_traits_baseILj8192EfffffjLj256EEEEELb0ELb0ELb0ELb1EEEvNS_9FwdParamsE)
        /*010c*/ 	.short	0x0380
        /*010e*/ 	.short	0x00e8


	//----- nvinfo : EIATTR_SW_WAR
	.align		4
.L_3670:
        /*0110*/ 	.byte	0x04, 0x36
        /*0112*/ 	.short	(.L_3672 - .L_3671)
.L_3671:
        /*0114*/ 	.word	0x00000008
.L_3672:


//--------------------- .nv.info._ZN10layer_norm13ln_fwd_kernelINS_13Kernel_traitsIfffffjLj8192ELj1ELj1ELj8ELj16ENS_18Kernel_traits_baseILj8192EfffffjLj256EEEEELb0ELb0ELb1ELb0EEEvNS_9FwdParamsE --------------------------
	.section	.nv.info._ZN10layer_norm13ln_fwd_kernelINS_13Kernel_traitsIfffffjLj8192ELj1ELj1ELj8ELj16ENS_18Kernel_traits_baseILj8192EfffffjLj256EEEEELb0ELb0ELb1ELb0EEEvNS_9FwdParamsE,"",@"SHT_CUDA_INFO"
	.sectionflags	@""
	.align	4


	//----- nvinfo : EIATTR_CUDA_API_VERSION
	.align		4
        /*0000*/ 	.byte	0x04, 0x37
        /*0002*/ 	.short	(.L_3674 - .L_3673)
.L_3673:
        /*0004*/ 	.word	0x00000082


	//----- nvinfo : EIATTR_KPARAM_INFO
	.align		4
.L_3674:
        /*0008*/ 	.byte	0x04, 0x17
        /*000a*/ 	.short	(.L_3676 - .L_3675)
.L_3675:
        /*000c*/ 	.word	0x00000000
        /*0010*/ 	.short	0x0000
        /*0012*/ 	.short	0x0000
        /*0014*/ 	.byte	0x00, 0xf0, 0xa1, 0x03


	//----- nvinfo : EIATTR_SPARSE_MMA_MASK
	.align		4
.L_3676:
        /*0018*/ 	.byte	0x03, 0x50
        /*001a*/ 	.short	0x0000


	//----- nvinfo : EIATTR_MAXREG_COUNT
	.align		4
        /*001c*/ 	.byte	0x03, 0x1b
        /*001e*/ 	.short	0x00ff


	//----- nvinfo : EIATTR_NUM_BARRIERS
	.align		4
        /*0020*/ 	.byte	0x02, 0x4c
        /*0022*/ 	.byte	0x01
	.zero		1


	//----- nvinfo : EIATTR_MERCURY_ISA_VERSION
	.align		4
        /*0024*/ 	.byte	0x03, 0x5f
        /*0026*/ 	.short	0x0101


	//----- nvinfo : EIATTR_COOP_GROUP_MASK_REGIDS
	.align		4
        /*0028*/ 	.byte	0x04, 0x29
        /*002a*/ 	.short	(.L_3678 - .L_3677)


	//   ....[0]....
.L_3677:
        /*002c*/ 	.word	0xffffffff


	//   ....[1]....
        /*0030*/ 	.word	0xffffffff


	//   ....[2]....
        /*0034*/ 	.word	0xffffffff


	//   ....[3]....
        /*0038*/ 	.word	0xffffffff


	//   ....[4]....
        /*003c*/ 	.word	0xffffffff


	//   ....[5]....
        /*0040*/ 	.word	0xffffffff


	//   ....[6]....
        /*0044*/ 	.word	0xffffffff


	//   ....[7]....
        /*0048*/ 	.word	0xffffffff


	//   ....[8]....
        /*004c*/ 	.word	0xffffffff


	//   ....[9]....
        /*0050*/ 	.word	0xffffffff


	//   ....[10]....
        /*0054*/ 	.word	0xffffffff


	//   ....[11]....
        /*0058*/ 	.word	0xffffffff


	//   ....[12]....
        /*005c*/ 	.word	0xffffffff


	//   ....[13]....
        /*0060*/ 	.word	0xffffffff


	//   ....[14]....
        /*0064*/ 	.word	0xffffffff


	//   ....[15]....
        /*0068*/ 	.word	0xffffffff


	//   ....[16]....
        /*006c*/ 	.word	0xffffffff


	//   ....[17]....
        /*0070*/ 	.word	0xffffffff


	//   ....[18]....
        /*0074*/ 	.word	0xffffffff


	//   ....[19]....
        /*0078*/ 	.word	0xffffffff


	//   ....[20]....
        /*007c*/ 	.word	0xffffffff


	//----- nvinfo : EIATTR_COOP_GROUP_INSTR_OFFSETS
	.align		4
.L_3678:
        /*0080*/ 	.byte	0x04, 0x28
        /*0082*/ 	.short	(.L_3680 - .L_3679)


	//   ....[0]....
.L_3679:
        /*0084*/ 	.word	0x00001dc0


	//   ....[1]....
        /*0088*/ 	.word	0x00001de0


	//   ....[2]....
        /*008c*/ 	.word	0x00001e00


	//   ....[3]....
        /*0090*/ 	.word	0x00001e20


	//   ....[4]....
        /*0094*/ 	.word	0x00001e40


	//   ....[5]....
        /*0098*/ 	.word	0x000022e0


	//   ....[6]....
        /*009c*/ 	.word	0x00002300


	//   ....[7]....
        /*00a0*/ 	.word	0x00002320


	//   ....[8]....
        /*00a4*/ 	.word	0x00002350


	//   ....[9]....
        /*00a8*/ 	.word	0x00002380


	//   ....[10]....
        /*00ac*/ 	.word	0x00002510


	//   ....[11]....
        /*00b0*/ 	.word	0x00002540


	//   ....[12]....
        /*00b4*/ 	.word	0x00002570


	//   ....[13]....
        /*00b8*/ 	.word	0x000025c0


	//   ....[14]....
        /*00bc*/ 	.word	0x00002680


	//   ....[15]....
        /*00c0*/ 	.word	0x000026b0


	//   ....[16]....
        /*00c4*/ 	.word	0x000026d0


	//   ....[17]....
        /*00c8*/ 	.word	0x00002770


	//   ....[18]....
        /*00cc*/ 	.word	0x000027b0


	//   ....[19]....
        /*00d0*/ 	.word	0x00002860


	//   ....[20]....
        /*00d4*/ 	.word	0x00002880


	//----- nvinfo : EIATTR_VRC_CTA_INIT_COUNT
	.align		4
.L_3680:
        /*00d8*/ 	.byte	0x02, 0x4a
	.zero		1
	.zero		1


	//----- nvinfo : EIATTR_EXIT_INSTR_OFFSETS
	.align		4
        /*00dc*/ 	.byte	0x04, 0x1c
        /*00de*/ 	.short	(.L_3682 - .L_3681)


	//   ....[0]....
.L_3681:
        /*00e0*/ 	.word	0x000008d0


	//   ....[1]....
        /*00e4*/ 	.word	0x000033c0


	//----- nvinfo : EIATTR_MAX_THREADS
	.align		4
.L_3682:
        /*00e8*/ 	.byte	0x04, 0x05
        /*00ea*/ 	.short	(.L_3684 - .L_3683)
.L_3683:
        /*00ec*/ 	.word	0x00000100
        /*00f0*/ 	.word	0x00000001
        /*00f4*/ 	.word	0x00000001


	//----- nvinfo : EIATTR_CRS_STACK_SIZE
	.align		4
.L_3684:
        /*00f8*/ 	.byte	0x04, 0x1e
        /*00fa*/ 	.short	(.L_3686 - .L_3685)
.L_3685:
        /*00fc*/ 	.word	0x00000000


	//----- nvinfo : EIATTR_CBANK_PARAM_SIZE
	.align		4
.L_3686:
        /*0100*/ 	.byte	0x03, 0x19
        /*0102*/ 	.short	0x00e8


	//----- nvinfo : EIATTR_PARAM_CBANK
	.align		4
        /*0104*/ 	.byte	0x04, 0x0a
        /*0106*/ 	.short	(.L_3688 - .L_3687)
	.align		4
.L_3687:
        /*0108*/ 	.word	index@(.nv.constant0._ZN10layer_norm13ln_fwd_kernelINS_13Kernel_traitsIfffffjLj8192ELj1ELj1ELj8ELj16ENS_18Kernel_traits_baseILj8192EfffffjLj256EEEEELb0ELb0ELb1ELb0EEEvNS_9FwdParamsE)
        /*010c*/ 	.short	0x0380
        /*010e*/ 	.short	0x00e8


	//----- nvinfo : EIATTR_SW_WAR
	.align		4
.L_3688:
        /*0110*/ 	.byte	0x04, 0x36
        /*0112*/ 	.short	(.L_3690 - .L_3689)
.L_3689:
        /*0114*/ 	.word	0x00000008
.L_3690:


//--------------------- .nv.info._ZN10layer_norm13ln_fwd_kernelINS_13Kernel_traitsIfffffjLj8192ELj1ELj1ELj8ELj16ENS_18Kernel_traits_baseILj8192EfffffjLj256EEEEELb0ELb0ELb1ELb1EEEvNS_9FwdParamsE --------------------------
	.section	.nv.info._ZN10layer_norm13ln_fwd_kernelINS_13Kernel_traitsIfffffjLj8192ELj1ELj1ELj8ELj16ENS_18Kernel_traits_baseILj8192EfffffjLj256EEEEELb0ELb0ELb1ELb1EEEvNS_9FwdParamsE,"",@"SHT_CUDA_INFO"
	.sectionflags	@""
	.align	4


	//----- nvinfo : EIATTR_CUDA_API_VERSION
	.align		4
        /*0000*/ 	.byte	0x04, 0x37
        /*0002*/ 	.short	(.L_3692 - .L_3691)
.L_3691:
        /*0004*/ 	.word	0x00000082


	//----- nvinfo : EIATTR_KPARAM_INFO
	.align		4
.L_3692:
        /*0008*/ 	.byte	0x04, 0x17
        /*000a*/ 	.short	(.L_3694 - .L_3693)
.L_3693:
        /*000c*/ 	.word	0x00000000
        /*0010*/ 	.short	0x0000
        /*0012*/ 	.short	0x0000
        /*0014*/ 	.byte	0x00, 0xf0, 0xa1, 0x03


	//----- nvinfo : EIATTR_SPARSE_MMA_MASK
	.align		4
.L_3694:
        /*0018*/ 	.byte	0x03, 0x50
        /*001a*/ 	.short	0x0000


	//----- nvinfo : EIATTR_MAXREG_COUNT
	.align		4
        /*001c*/ 	.byte	0x03, 0x1b
        /*001e*/ 	.short	0x00ff


	//----- nvinfo : EIATTR_NUM_BARRIERS
	.align		4
        /*0020*/ 	.byte	0x02, 0x4c
        /*0022*/ 	.byte	0x01
	.zero		1


	//----- nvinfo : EIATTR_MERCURY_ISA_VERSION
	.align		4
        /*0024*/ 	.byte	0x03, 0x5f
        /*0026*/ 	.short	0x0101


	//----- nvinfo : EIATTR_COOP_GROUP_MASK_REGIDS
	.align		4
        /*0028*/ 	.byte	0x04, 0x29
        /*002a*/ 	.short	(.L_3696 - .L_3695)


	//   ....[0]....
.L_3695:
        /*002c*/ 	.word	0xffffffff


	//   ....[1]....
        /*0030*/ 	.word	0xffffffff


	//   ....[2]....
        /*0034*/ 	.word	0xffffffff


	//   ....[3]....
        /*0038*/ 	.word	0xffffffff


	//   ....[4]....
        /*003c*/ 	.word	0xffffffff


	//   ....[5]....
        /*0040*/ 	.word	0xffffffff


	//   ....[6]....
        /*0044*/ 	.word	0xffffffff


	//   ....[7]....
        /*0048*/ 	.word	0xffffffff


	//   ....[8]....
        /*004c*/ 	.word	0xffffffff


	//   ....[9]....
        /*0050*/ 	.word	0xffffffff


	//   ....[10]....
        /*0054*/ 	.word	0xffffffff


	//   ....[11]....
        /*0058*/ 	.word	0xffffffff


	//   ....[12]....
        /*005c*/ 	.word	0xffffffff


	//   ....[13]....
        /*0060*/ 	.word	0xffffffff


	//   ....[14]....
        /*0064*/ 	.word	0xffffffff


	//   ....[15]....
        /*0068*/ 	.word	0xffffffff


	//   ....[16]....
        /*006c*/ 	.word	0xffffffff


	//   ....[17]....
        /*0070*/ 	.word	0xffffffff


	//   ....[18]....
        /*0074*/ 	.word	0xffffffff


	//   ....[19]....
        /*0078*/ 	.word	0xffffffff


	//   ....[20]....
        /*007c*/ 	.word	0xffffffff


	//----- nvinfo : EIATTR_COOP_GROUP_INSTR_OFFSETS
	.align		4
.L_3696:
        /*0080*/ 	.byte	0x04, 0x28
        /*0082*/ 	.short	(.L_3698 - .L_3697)


	//   ....[0]....
.L_3697:
        /*0084*/ 	.word	0x00001700


	//   ....[1]....
        /*0088*/ 	.word	0x00001720


	//   ....[2]....
        /*008c*/ 	.word	0x00001740


	//   ....[3]....
        /*0090*/ 	.word	0x00001760


	//   ....[4]....
        /*0094*/ 	.word	0x00001780


	//   ....[5]....
        /*0098*/ 	.word	0x00001bb0


	//   ....[6]....
        /*009c*/ 	.word	0x00001bd0


	//   ....[7]....
        /*00a0*/ 	.word	0x00001bf0


	//   ....[8]....
        /*00a4*/ 	.word	0x00001c20


	//   ....[9]....
        /*00a8*/ 	.word	0x00001c90


	//   ....[10]....
        /*00ac*/ 	.word	0x00001e20


	//   ....[11]....
        /*00b0*/ 	.word	0x00001e90


	//   ....[12]....
        /*00b4*/ 	.word	0x00001eb0


	//   ....[13]....
        /*00b8*/ 	.word	0x00001ec0


	//   ....[14]....
        /*00bc*/ 	.word	0x00001f70


	//   ....[15]....
        /*00c0*/ 	.word	0x00001fb0


	//   ....[16]....
        /*00c4*/ 	.word	0x00001fc0


	//   ....[17]....
        /*00c8*/ 	.word	0x00002050


	//   ....[18]....
        /*00cc*/ 	.word	0x000020b0


	//   ....[19]....
        /*00d0*/ 	.word	0x00002150


	//   ....[20]....
        /*00d4*/ 	.word	0x00002180


	//----- nvinfo : EIATTR_VRC_CTA_INIT_COUNT
	.align		4
.L_3698:
        /*00d8*/ 	.byte	0x02, 0x4a
	.zero		1
	.zero		1


	//----- nvinfo : EIATTR_EXIT_INSTR_OFFSETS
	.align		4
        /*00dc*/ 	.byte	0x04, 0x1c
        /*00de*/ 	.short	(.L_3700 - .L_3699)


	//   ....[0]....
.L_3699:
        /*00e0*/ 	.word	0x000003b0


	//   ....[1]....
        /*00e4*/ 	.word	0x00002a90


	//----- nvinfo : EIATTR_MAX_THREADS
	.align		4
.L_3700:
        /*00e8*/ 	.byte	0x04, 0x05
        /*00ea*/ 	.short	(.L_3702 - .L_3701)
.L_3701:
        /*00ec*/ 	.word	0x00000100
        /*00f0*/ 	.word	0x00000001
        /*00f4*/ 	.word	0x00000001


	//----- nvinfo : EIATTR_CRS_STACK_SIZE
	.align		4
.L_3702:
        /*00f8*/ 	.byte	0x04, 0x1e
        /*00fa*/ 	.short	(.L_3704 - .L_3703)
.L_3703:
        /*00fc*/ 	.word	0x00000000


	//----- nvinfo : EIATTR_CBANK_PARAM_SIZE
	.align		4
.L_3704:
        /*0100*/ 	.byte	0x03, 0x19
        /*0102*/ 	.short	0x00e8


	//----- nvinfo : EIATTR_PARAM_CBANK
	.align		4
        /*0104*/ 	.byte	0x04, 0x0a
        /*0106*/ 	.short	(.L_3706 - .L_3705)
	.align		4
.L_3705:
        /*0108*/ 	.word	index@(.nv.constant0._ZN10layer_norm13ln_fwd_kernelINS_13Kernel_traitsIfffffjLj8192ELj1ELj1ELj8ELj16ENS_18Kernel_traits_baseILj8192EfffffjLj256EEEEELb0ELb0ELb1ELb1EEEvNS_9FwdParamsE)
        /*010c*/ 	.short	0x0380
        /*010e*/ 	.short	0x00e8


	//----- nvinfo : EIATTR_SW_WAR
	.align		4
.L_3706:
        /*0110*/ 	.byte	0x04, 0x36
        /*0112*/ 	.short	(.L_3708 - .L_3707)
.L_3707:
        /*0114*/ 	.word	0x00000008
.L_3708:


//--------------------- .nv.info._ZN10layer_norm13ln_fwd_kernelINS_13Kernel_traitsIfffffjLj8192ELj1ELj1ELj8ELj16ENS_18Kernel_traits_baseILj8192EfffffjLj256EEEEELb0ELb1ELb0ELb0EEEvNS_9FwdParamsE --------------------------
	.section	.nv.info._ZN10layer_norm13ln_fwd_kernelINS_13Kernel_traitsIfffffjLj8192ELj1ELj1ELj8ELj16ENS_18Kernel_traits_baseILj8192EfffffjLj256EEEEELb0ELb1ELb0ELb0EEEvNS_9FwdParamsE,"",@"SHT_CUDA_INFO"
	.sectionflags	@""
	.align	4


	//----- nvinfo : EIATTR_CUDA_API_VERSION
	.align		4
        /*0000*/ 	.byte	0x04, 0x37
        /*0002*/ 	.short	(.L_3710 - .L_3709)
.L_3709:
        /*0004*/ 	.word	0x00000082


	//----- nvinfo : EIATTR_KPARAM_INFO
	.align		4
.L_3710:
        /*0008*/ 	.byte	0x04, 0x17
        /*000a*/ 	.short	(.L_3712 - .L_3711)
.L_3711:
        /*000c*/ 	.word	0x00000000
        /*0010*/ 	.short	0x0000
        /*0012*/ 	.short	0x0000
        /*0014*/ 	.byte	0x00, 0xf0, 0xa1, 0x03


	//----- nvinfo : EIATTR_SPARSE_MMA_MASK
	.align		4
.L_3712:
        /*0018*/ 	.byte	0x03, 0x50
        /*001a*/ 	.short	0x0000


	//----- nvinfo : EIATTR_MAXREG_COUNT
	.align		4
        /*001c*/ 	.byte	0x03, 0x1b
        /*001e*/ 	.short	0x00ff


	//----- nvinfo : EIATTR_NUM_BARRIERS
	.align		4
        /*0020*/ 	.byte	0x02, 0x4c
        /*0022*/ 	.byte	0x01
	.zero		1


	//----- nvinfo : EIATTR_MERCURY_ISA_VERSION
	.align		4
        /*0024*/ 	.byte	0x03, 0x5f
        /*0026*/ 	.short	0x0101


	//----- nvinfo : EIATTR_COOP_GROUP_MASK_REGIDS
	.align		4
        /*0028*/ 	.byte	0x04, 0x29
        /*002a*/ 	.short	(.L_3714 - .L_3713)


	//   ....[0]....
.L_3713:
        /*002c*/ 	.word	0xffffffff


	//   ....[1]....
        /*0030*/ 	.word	0xffffffff


	//   ....[2]....
        /*0034*/ 	.word	0xffffffff


	//   ....[3]....
        /*0038*/ 	.word	0xffffffff


	//   ....[4]....
        /*003c*/ 	.word	0xffffffff


	//   ....[5]....
        /*0040*/ 	.word	0xffffffff


	//   ....[6]....
        /*0044*/ 	.word	0xffffffff


	//   ....[7]....
        /*0048*/ 	.word	0xffffffff


	//   ....[8]....
        /*004c*/ 	.word	0xffffffff


	//   ....[9]....
        /*0050*/ 	.word	0xffffffff


	//   ....[10]....
        /*0054*/ 	.word	0xffffffff


	//   ....[11]....
        /*0058*/ 	.word	0xffffffff


	//   ....[12]....
        /*005c*/ 	.word	0xffffffff


	//   ....[13]....
        /*0060*/ 	.word	0xffffffff


	//   ....[14]....
        /*0064*/ 	.word	0xffffffff


	//   ....[15]....
        /*0068*/ 	.word	0xffffffff


	//   ....[16]....
        /*006c*/ 	.word	0xffffffff


	//   ....[17]....
        /*0070*/ 	.word	0xffffffff


	//   ....[18]....
        /*0074*/ 	.word	0xffffffff


	//   ....[19]....
        /*0078*/ 	.word	0xffffffff


	//   ....[20]....
        /*007c*/ 	.word	0xffffffff


	//----- nvinfo : EIATTR_COOP_GROUP_INSTR_OFFSETS
	.align		4
.L_3714:
        /*0080*/ 	.byte	0x04, 0x28
        /*0082*/ 	.short	(.L_3716 - .L_3715)


	//   ....[0]....
.L_3715:
        /*0084*/ 	.word	0x00001eb0


	//   ....[1]....
        /*0088*/ 	.word	0x00001ed0


	//   ....[2]....
        /*008c*/ 	.word	0x00001ef0


	//   ....[3]....
        /*0090*/ 	.word	0x00001f10


	//   ....[4]....
        /*0094*/ 	.word	0x00001f30


	//   ....[5]....
        /*0098*/ 	.word	0x000023f0


	//   ....[6]....
        /*009c*/ 	.word	0x00002410


	//   ....[7]....
        /*00a0*/ 	.word	0x00002430


	//   ....[8]....
        /*00a4*/ 	.word	0x00002450


	//   ....[9]....
        /*00a8*/ 	.word	0x00002470


	//   ....[10]....
        /*00ac*/ 	.word	0x00002600


	//   ....[11]....
        /*00b0*/ 	.word	0x00002630


	//   ....[12]....
        /*00b4*/ 	.word	0x00002670


	//   ....[13]....
        /*00b8*/ 	.word	0x00002730


	//   ....[14]....
        /*00bc*/ 	.word	0x00002750


	//   ....[15]....
        /*00c0*/ 	.word	0x000027b0


	//   ....[16]....
        /*00c4*/ 	.word	0x00002820


	//   ....[17]....
        /*00c8*/ 	.word	0x00002880


	//   ....[18]....
        /*00cc*/ 	.word	0x000028e0


	//   ....[19]....
        /*00d0*/ 	.word	0x00002920


	//   ....[20]....
        /*00d4*/ 	.word	0x000029a0


	//----- nvinfo : EIATTR_VRC_CTA_INIT_COUNT
	.align		4
.L_3716:
        /*00d8*/ 	.byte	0x02, 0x4a
	.zero		1
	.zero		1


	//----- nvinfo : EIATTR_EXIT_INSTR_OFFSETS
	.align		4
        /*00dc*/ 	.byte	0x04, 0x1c
        /*00de*/ 	.short	(.L_3718 - .L_3717)


	//   ....[0]....
.L_3717:
        /*00e0*/ 	.word	0x00000bb0


	//   ....[1]....
        /*00e4*/ 	.word	0x00003410


	//----- nvinfo : EIATTR_MAX_THREADS
	.align		4
.L_3718:
        /*00e8*/ 	.byte	0x04, 0x05
        /*00ea*/ 	.short	(.L_3720 - .L_3719)
.L_3719:
        /*00ec*/ 	.word	0x00000100
        /*00f0*/ 	.word	0x00000001
        /*00f4*/ 	.word	0x00000001


	//----- nvinfo : EIATTR_CRS_STACK_SIZE
	.align		4
.L_3720:
        /*00f8*/ 	.byte	0x04, 0x1e
        /*00fa*/ 	.short	(.L_3722 - .L_3721)
.L_3721:
        /*00fc*/ 	.word	0x00000000


	//----- nvinfo : EIATTR_CBANK_PARAM_SIZE
	.align		4
.L_3722:
        /*0100*/ 	.byte	0x03, 0x19
        /*0102*/ 	.short	0x00e8


	//----- nvinfo : EIATTR_PARAM_CBANK
	.align		4
        /*0104*/ 	.byte	0x04, 0x0a
        /*0106*/ 	.short	(.L_3724 - .L_3723)
	.align		4
.L_3723:
        /*0108*/ 	.word	index@(.nv.constant0._ZN10layer_norm13ln_fwd_kernelINS_13Kernel_traitsIfffffjLj8192ELj1ELj1ELj8ELj16ENS_18Kernel_traits_baseILj8192EfffffjLj256EEEEELb0ELb1ELb0ELb0EEEvNS_9FwdParamsE)
        /*010c*/ 	.short	0x0380
        /*010e*/ 	.short	0x00e8


	//----- nvinfo : EIATTR_SW_WAR
	.align		4
.L_3724:
        /*0110*/ 	.byte	0x04, 0x36
        /*0112*/ 	.short	(.L_3726 - .L_3725)
.L_3725:
        /*0114*/ 	.word	0x00000008
.L_3726:


//--------------------- .nv.info._ZN10layer_norm13ln_fwd_kernelINS_13Kernel_traitsIfffffjLj8192ELj1ELj1ELj8ELj16ENS_18Kernel_traits_baseILj8192EfffffjLj256EEEEELb0ELb1ELb0ELb1EEEvNS_9FwdParamsE --------------------------
	.section	.nv.info._ZN10layer_norm13ln_fwd_kernelINS_13Kernel_traitsIfffffjLj8192ELj1ELj1ELj8ELj16ENS_18Kernel_traits_baseILj8192EfffffjLj256EEEEELb0ELb1ELb0ELb1EEEvNS_9FwdParamsE,"",@"SHT_CUDA_INFO"
	.sectionflags	@""
	.align	4


	//----- nvinfo : EIATTR_CUDA_API_VERSION
	.align		4
        /*0000*/ 	.byte	0x04, 0x37
        /*0002*/ 	.short	(.L_3728 - .L_3727)
.L_3727:
        /*0004*/ 	.word	0x00000082


	//----- nvinfo : EIATTR_KPARAM_INFO
	.align		4
.L_3728:
        /*0008*/ 	.byte	0x04, 0x17
        /*000a*/ 	.short	(.L_3730 - .L_3729)
.L_3729:
        /*000c*/ 	.word	0x00000000
        /*0010*/ 	.short	0x0000
        /*0012*/ 	.short	0x0000
        /*0014*/ 	.byte	0x00, 0xf0, 0xa1, 0x03


	//----- nvinfo : EIATTR_SPARSE_MMA_MASK
	.align		4
.L_3730:
        /*0018*/ 	.byte	0x03, 0x50
        /*001a*/ 	.short	0x0000


	//----- nvinfo : EIATTR_MAXREG_COUNT
	.align		4
        /*001c*/ 	.byte	0x03, 0x1b
        /*001e*/ 	.short	0x00ff


	//----- nvinfo : EIATTR_NUM_BARRIERS
	.align		4
        /*0020*/ 	.byte	0x02, 0x4c
        /*0022*/ 	.byte	0x01
	.zero		1


	//----- nvinfo : EIATTR_MERCURY_ISA_VERSION
	.align		4
        /*0024*/ 	.byte	0x03, 0x5f
        /*0026*/ 	.short	0x0101


	//----- nvinfo : EIATTR_COOP_GROUP_MASK_REGIDS
	.align		4
        /*0028*/ 	.byte	0x04, 0x29
        /*002a*/ 	.short	(.L_3732 - .L_3731)


	//   ....[0]....
.L_3731:
        /*002c*/ 	.word	0xffffffff


	//   ....[1]....
        /*0030*/ 	.word	0xffffffff


	//   ....[2]....
        /*0034*/ 	.word	0xffffffff


	//   ....[3]....
        /*0038*/ 	.word	0xffffffff


	//   ....[4]....
        /*003c*/ 	.word	0xffffffff


	//   ....[5]....
        /*0040*/ 	.word	0xffffffff


	//   ....[6]....
        /*0044*/ 	.word	0xffffffff


	//   ....[7]....
        /*0048*/ 	.word	0xffffffff


	//   ....[8]....
        /*004c*/ 	.word	0xffffffff


	//   ....[9]....
        /*0050*/ 	.word	0xffffffff


	//   ....[10]....
        /*0054*/ 	.word	0xffffffff


	//   ....[11]....
        /*0058*/ 	.word	0xffffffff


	//   ....[12]....
        /*005c*/ 	.word	0xffffffff


	//   ....[13]....
        /*0060*/ 	.word	0xffffffff


	//   ....[14]....
        /*0064*/ 	.word	0xffffffff


	//   ....[15]....
        /*0068*/ 	.word	0xffffffff


	//   ....[16]....
        /*006c*/ 	.word	0xffffffff


	//   ....[17]....
        /*0070*/ 	.word	0xffffffff


	//   ....[18]....
        /*0074*/ 	.word	0xffffffff


	//   ....[19]....
        /*0078*/ 	.word	0xffffffff


	//   ....[20]....
        /*007c*/ 	.word	0xffffffff


	//----- nvinfo : EIATTR_COOP_GROUP_INSTR_OFFSETS
	.align		4
.L_3732:
        /*0080*/ 	.byte	0x04, 0x28
        /*0082*/ 	.short	(.L_3734 - .L_3733)


	//   ....[0]....
.L_3733:
        /*0084*/ 	.word	0x00001200


	//   ....[1]....
        /*0088*/ 	.word	0x00001220


	//   ....[2]....
        /*008c*/ 	.word	0x00001240


	//   ....[3]....
        /*0090*/ 	.word	0x00001260


	//   ....[4]....
        /*0094*/ 	.word	0x00001280


	//   ....[5]....
        /*0098*/ 	.word	0x000016b0


	//   ....[6]....
        /*009c*/ 	.word	0x000016d0


	//   ....[7]....
        /*00a0*/ 	.word	0x000016f0


	//   ....[8]....
        /*00a4*/ 	.word	0x00001720


	//   ....[9]....
        /*00a8*/ 	.word	0x00001770


	//   ....[10]....
        /*00ac*/ 	.word	0x00001930


	//   ....[11]....
        /*00b0*/ 	.word	0x00001970


	//   ....[12]....
        /*00b4*/ 	.word	0x00001980


	//   ....[13]....
        /*00b8*/ 	.word	0x000019c0


	//   ....[14]....
        /*00bc*/ 	.word	0x00001a90


	//   ....[15]....
        /*00c0*/ 	.word	0x00001ac0


	//   ....[16]....
        /*00c4*/ 	.word	0x00001ae0


	//   ....[17]....
        /*00c8*/ 	.word	0x00001b70


	//   ....[18]....
        /*00cc*/ 	.word	0x00001bd0


	//   ....[19]....
        /*00d0*/ 	.word	0x00001c40


	//   ....[20]....
        /*00d4*/ 	.word	0x00001ca0


	//----- nvinfo : EIATTR_VRC_CTA_INIT_COUNT
	.align		4
.L_3734:
        /*00d8*/ 	.byte	0x02, 0x4a
	.zero		1
	.zero		1


	//----- nvinfo : EIATTR_EXIT_INSTR_OFFSETS
	.align		4
        /*00dc*/ 	.byte	0x04, 0x1c
        /*00de*/ 	.short	(.L_3736 - .L_3735)


	//   ....[0]....
.L_3735:
        /*00e0*/ 	.word	0x000004e0


	//   ....[1]....
        /*00e4*/ 	.word	0x000024b0


	//----- nvinfo : EIATTR_MAX_THREADS
	.align		4
.L_3736:
        /*00e8*/ 	.byte	0x04, 0x05
        /*00ea*/ 	.short	(.L_3738 - .L_3737)
.L_3737:
        /*00ec*/ 	.word	0x00000100
        /*00f0*/ 	.word	0x00000001
        /*00f4*/ 	.word	0x00000001


	//----- nvinfo : EIATTR_CRS_STACK_SIZE
	.align		4
.L_3738:
        /*00f8*/ 	.byte	0x04, 0x1e
        /*00fa*/ 	.short	(.L_3740 - .L_3739)
.L_3739:
        /*00fc*/ 	.word	0x00000000


	//----- nvinfo : EIATTR_CBANK_PARAM_SIZE
	.align		4
.L_3740:
        /*0100*/ 	.byte	0x03, 0x19
        /*0102*/ 	.short	0x00e8


	//----- nvinfo : EIATTR_PARAM_CBANK
	.align		4
        /*0104*/ 	.byte	0x04, 0x0a
        /*0106*/ 	.short	(.L_3742 - .L_3741)
	.align		4
.L_3741:
        /*0108*/ 	.word	index@(.nv.constant0._ZN10layer_norm13ln_fwd_kernelINS_13Kernel_traitsIfffffjLj8192ELj1ELj1ELj8ELj16ENS_18Kernel_traits_baseILj8192EfffffjLj256EEEEELb0ELb1ELb0ELb1EEEvNS_9FwdParamsE)
        /*010c*/ 	.short	0x0380
        /*010e*/ 	.short	0x00e8


	//----- nvinfo : EIATTR_SW_WAR
	.align		4
.L_3742:
        /*0110*/ 	.byte	0x04, 0x36
        /*0112*/ 	.short	(.L_3744 - .L_3743)
.L_3743:
        /*0114*/ 	.word	0x00000008
.L_3744:


//--------------------- .nv.info._ZN10layer_norm13ln_fwd_kernelINS_13Kernel_traitsIfffffjLj8192ELj1ELj1ELj8ELj16ENS_18Kernel_traits_baseILj8192EfffffjLj256EEEEELb0ELb1ELb1ELb0EEEvNS_9FwdParamsE --------------------------
	.section	.nv.info._ZN10layer_norm13ln_fwd_kernelINS_13Kernel_traitsIfffffjLj8192ELj1ELj1ELj8ELj16ENS_18Kernel_traits_baseILj8192EfffffjLj256EEEEELb0ELb1ELb1ELb0EEEvNS_9FwdParamsE,"",@"SHT_CUDA_INFO"
	.sectionflags	@""
	.align	4


	//----- nvinfo : EIATTR_CUDA_API_VERSION
	.align		4
        /*0000*/ 	.byte	0x04, 0x37
        /*0002*/ 	.short	(.L_3746 - .L_3745)
.L_3745:
        /*0004*/ 	.word	0x00000082


	//----- nvinfo : EIATTR_KPARAM_INFO
	.align		4
.L_3746:
        /*0008*/ 	.byte	0x04, 0x17
        /*000a*/ 	.short	(.L_3748 - .L_3747)
.L_3747:
        /*000c*/ 	.word	0x00000000
        /*0010*/ 	.short	0x0000
        /*0012*/ 	.short	0x0000
        /*0014*/ 	.byte	0x00, 0xf0, 0xa1, 0x03


	//----- nvinfo : EIATTR_SPARSE_MMA_MASK
	.align		4
.L_3748:
        /*0018*/ 	.byte	0x03, 0x50
        /*001a*/ 	.short	0x0000


	//----- nvinfo : EIATTR_MAXREG_COUNT
	.align		4
        /*001c*/ 	.byte	0x03, 0x1b
        /*001e*/ 	.short	0x00ff


	//----- nvinfo : EIATTR_NUM_BARRIERS
	.align		4
        /*0020*/ 	.byte	0x02, 0x4c
        /*0022*/ 	.byte	0x01
	.zero		1


	//----- nvinfo : EIATTR_MERCURY_ISA_VERSION
	.align		4
        /*0024*/ 	.byte	0x03, 0x5f
        /*0026*/ 	.short	0x0101


	//----- nvinfo : EIATTR_COOP_GROUP_MASK_REGIDS
	.align		4
        /*0028*/ 	.byte	0x04, 0x29
        /*002a*/ 	.short	(.L_3750 - .L_3749)


	//   ....[0]....
.L_3749:
        /*002c*/ 	.word	0xffffffff


	//   ....[1]....
        /*0030*/ 	.word	0xffffffff


	//   ....[2]....
        /*0034*/ 	.word	0xffffffff


	//   ....[3]....
        /*0038*/ 	.word	0xffffffff


	//   ....[4]....
        /*003c*/ 	.word	0xffffffff


	//   ....[5]....
        /*0040*/ 	.word	0xffffffff


	//   ....[6]....
        /*0044*/ 	.word	0xffffffff


	//   ....[7]....
        /*0048*/ 	.word	0xffffffff


	//   ....[8]....
        /*004c*/ 	.word	0xffffffff


	//   ....[9]....
        /*0050*/ 	.word	0xffffffff


	//   ....[10]....
        /*0054*/ 	.word	0xffffffff


	//   ....[11]....
        /*0058*/ 	.word	0xffffffff


	//   ....[12]....
        /*005c*/ 	.word	0xffffffff


	//   ....[13]....
        /*0060*/ 	.word	0xffffffff


	//   ....[14]....
        /*0064*/ 	.word	0xffffffff


	//   ....[15]....
        /*0068*/ 	.word	0xffffffff


	//   ....[16]....
        /*006c*/ 	.word	0xffffffff


	//   ....[17]....
        /*0070*/ 	.word	0xffffffff


	//   ....[18]....
        /*0074*/ 	.word	0xffffffff


	//   ....[19]....
        /*0078*/ 	.word	0xffffffff


	//   ....[20]....
        /*007c*/ 	.word	0xffffffff


	//----- nvinfo : EIATTR_COOP_GROUP_INSTR_OFFSETS
	.align		4
.L_3750:
        /*0080*/ 	.byte	0x04, 0x28
        /*0082*/ 	.short	(.L_3752 - .L_3751)


	//   ....[0]....
.L_3751:
        /*0084*/ 	.word	0x00002b50


	//   ....[1]....
        /*0088*/ 	.word	0x00002b70


	//   ....[2]....
        /*008c*/ 	.word	0x00002b90


	//   ....[3]....
        /*0090*/ 	.word	0x00002bb0


	//   ....[4]....
        /*0094*/ 	.word	0x00002bd0


	//   ....[5]....
        /*0098*/ 	.word	0x00003060


	//   ....[6]....
        /*009c*/ 	.word	0x00003080


	//   ....[7]....
        /*00a0*/ 	.word	0x000030a0


	//   ....[8]....
        /*00a4*/ 	.word	0x000030d0


	//   ....[9]....
        /*00a8*/ 	.word	0x00003100


	//   ....[10]....
        /*00ac*/ 	.word	0x000032a0


	//   ....[11]....
        /*00b0*/ 	.word	0x000032d0


	//   ....[12]....
        /*00b4*/ 	.word	0x00003340


	//   ....[13]....
        /*00b8*/ 	.word	0x00003380


	//   ....[14]....
        /*00bc*/ 	.word	0x000033c0


	//   ....[15]....
        /*00c0*/ 	.word	0x00003420


	//   ....[16]....
        /*00c4*/ 	.word	0x000034a0


	//   ....[17]....
        /*00c8*/ 	.word	0x000034d0


	//   ....[18]....
        /*00cc*/ 	.word	0x000034f0


	//   ....[19]....
        /*00d0*/ 	.word	0x00003600


	//   ....[20]....
        /*00d4*/ 	.word	0x00003610


	//----- nvinfo : EIATTR_VRC_CTA_INIT_COUNT
	.align		4
.L_3752:
        /*00d8*/ 	.byte	0x02, 0x4a
	.zero		1
	.zero		1


	//----- nvinfo : EIATTR_EXIT_INSTR_OFFSETS
	.align		4
        /*00dc*/ 	.byte	0x04, 0x1c
        /*00de*/ 	.short	(.L_3754 - .L_3753)


	//   ....[0]....
.L_3753:
        /*00e0*/ 	.word	0x00000bb0


	//   ....[1]....
        /*00e4*/ 	.word	0x00004120


	//----- nvinfo : EIATTR_MAX_THREADS
	.align		4
.L_3754:
        /*00e8*/ 	.byte	0x04, 0x05
        /*00ea*/ 	.short	(.L_3756 - .L_3755)
.L_3755:
        /*00ec*/ 	.word	0x00000100
        /*00f0*/ 	.word	0x00000001
        /*00f4*/ 	.word	0x00000001


	//----- nvinfo : EIATTR_CRS_STACK_SIZE
	.align		4
.L_3756:
        /*00f8*/ 	.byte	0x04, 0x1e
        /*00fa*/ 	.short	(.L_3758 - .L_3757)
.L_3757:
        /*00fc*/ 	.word	0x00000000


	//----- nvinfo : EIATTR_CBANK_PARAM_SIZE
	.align		4
.L_3758:
        /*0100*/ 	.byte	0x03, 0x19
        /*0102*/ 	.short	0x00e8


	//----- nvinfo : EIATTR_PARAM_CBANK
	.align		4
        /*0104*/ 	.byte	0x04, 0x0a
        /*0106*/ 	.short	(.L_3760 - .L_3759)
	.align		4
.L_3759:
        /*0108*/ 	.word	index@(.nv.constant0._ZN10layer_norm13ln_fwd_kernelINS_13Kernel_traitsIfffffjLj8192ELj1ELj1ELj8ELj16ENS_18Kernel_traits_baseILj8192EfffffjLj256EEEEELb0ELb1ELb1ELb0EEEvNS_9FwdParamsE)
        /*010c*/ 	.short	0x0380
        /*010e*/ 	.short	0x00e8


	//----- nvinfo : EIATTR_SW_WAR
	.align		4
.L_3760:
        /*0110*/ 	.byte	0x04, 0x36
        /*0112*/ 	.short	(.L_3762 - .L_3761)
.L_3761:
        /*0114*/ 	.word	0x00000008
.L_3762:


//--------------------- .nv.info._ZN10layer_norm13ln_fwd_kernelINS_13Kernel_traitsIfffffjLj8192ELj1ELj1ELj8ELj16ENS_18Kernel_traits_baseILj8192EfffffjLj256EEEEELb0ELb1ELb1ELb1EEEvNS_9FwdParamsE --------------------------
	.section	.nv.info._ZN10layer_norm13ln_fwd_kernelINS_13Kernel_traitsIfffffjLj8192ELj1ELj1ELj8ELj16ENS_18Kernel_traits_baseILj8192EfffffjLj256EEEEELb0ELb1ELb1ELb1EEEvNS_9FwdParamsE,"",@"SHT_CUDA_INFO"
	.sectionflags	@""
	.align	4


	//----- nvinfo : EIATTR_CUDA_API_VERSION
	.align		4
        /*0000*/ 	.byte	0x04, 0x37
        /*0002*/ 	.short	(.L_3764 - .L_3763)
.L_3763:
        /*0004*/ 	.word	0x00000082


	//----- nvinfo : EIATTR_KPARAM_INFO
	.align		4
.L_3764:
        /*0008*/ 	.byte	0x04, 0x17
        /*000a*/ 	.short	(.L_3766 - .L_3765)
.L_3765:
        /*000c*/ 	.word	0x00000000
        /*0010*/ 	.short	0x0000
        /*0012*/ 	.short	0x0000
        /*0014*/ 	.byte	0x00, 0xf0, 0xa1, 0x03


	//----- nvinfo : EIATTR_SPARSE_MMA_MASK
	.align		4
.L_3766:
        /*0018*/ 	.byte	0x03, 0x50
        /*001a*/ 	.short	0x0000


	//----- nvinfo : EIATTR_MAXREG_COUNT
	.align		4
        /*001c*/ 	.byte	0x03, 0x1b
        /*001e*/ 	.short	0x00ff


	//----- nvinfo : EIATTR_NUM_BARRIERS
	.align		4
        /*0020*/ 	.byte	0x02, 0x4c
        /*0022*/ 	.byte	0x01
	.zero		1


	//----- nvinfo : EIATTR_MERCURY_ISA_VERSION
	.align		4
        /*0024*/ 	.byte	0x03, 0x5f
        /*0026*/ 	.short	0x0101


	//----- nvinfo : EIATTR_COOP_GROUP_MASK_REGIDS
	.align		4
        /*0028*/ 	.byte	0x04, 0x29
        /*002a*/ 	.short	(.L_3768 - .L_3767)


	//   ....[0]....
.L_3767:
        /*002c*/ 	.word	0xffffffff


	//   ....[1]....
        /*0030*/ 	.word	0xffffffff


	//   ....[2]....
        /*0034*/ 	.word	0xffffffff


	//   ....[3]....
        /*0038*/ 	.word	0xffffffff


	//   ....[4]....
        /*003c*/ 	.word	0xffffffff


	//   ....[5]....
        /*0040*/ 	.word	0xffffffff


	//   ....[6]....
        /*0044*/ 	.word	0xffffffff


	//   ....[7]....
        /*0048*/ 	.word	0xffffffff


	//   ....[8]....
        /*004c*/ 	.word	0xffffffff


	//   ....[9]....
        /*0050*/ 	.word	0xffffffff


	//   ....[10]....
        /*0054*/ 	.word	0xffffffff


	//   ....[11]....
        /*0058*/ 	.word	0xffffffff


	//   ....[12]....
        /*005c*/ 	.word	0xffffffff


	//   ....[13]....
        /*0060*/ 	.word	0xffffffff


	//   ....[14]....
        /*0064*/ 	.word	0xffffffff


	//   ....[15]....
        /*0068*/ 	.word	0xffffffff


	//   ....[16]....
        /*006c*/ 	.word	0xffffffff


	//   ....[17]....
        /*0070*/ 	.word	0xffffffff


	//   ....[18]....
        /*0074*/ 	.word	0xffffffff


	//   ....[19]....
        /*0078*/ 	.word	0xffffffff


	//   ....[20]....
        /*007c*/ 	.word	0xffffffff


	//----- nvinfo : EIATTR_COOP_GROUP_INSTR_OFFSETS
	.align		4
.L_3768:
        /*0080*/ 	.byte	0x04, 0x28
        /*0082*/ 	.short	(.L_3770 - .L_3769)


	//   ....[0]....
.L_3769:
        /*0084*/ 	.word	0x00001ed0


	//   ....[1]....
        /*0088*/ 	.word	0x00001ef0


	//   ....[2]....
        /*008c*/ 	.word	0x00001f10


	//   ....[3]....
        /*0090*/ 	.word	0x00001f30


	//   ....[4]....
        /*0094*/ 	.word	0x00001f50


	//   ....[5]....
        /*0098*/ 	.word	0x00002380


	//   ....[6]....
        /*009c*/ 	.word	0x000023a0


	//   ....[7]....
        /*00a0*/ 	.word	0x000023c0


	//   ....[8]....
        /*00a4*/ 	.word	0x000023f0


	//   ....[9]....
        /*00a8*/ 	.word	0x00002420


	//   ....[10]....
        /*00ac*/ 	.word	0x000025d0


	//   ....[11]....
        /*00b0*/ 	.word	0x00002600


	//   ....[12]....
        /*00b4*/ 	.word	0x00002610


	//   ....[13]....
        /*00b8*/ 	.word	0x00002650


	//   ....[14]....
        /*00bc*/ 	.word	0x00002720


	//   ....[15]....
        /*00c0*/ 	.word	0x00002750


	//   ....[16]....
        /*00c4*/ 	.word	0x00002770


	//   ....[17]....
        /*00c8*/ 	.word	0x00002810


	//   ....[18]....
        /*00cc*/ 	.word	0x00002860


	//   ....[19]....
        /*00d0*/ 	.word	0x00002900


	//   ....[20]....
        /*00d4*/ 	.word	0x00002930


	//----- nvinfo : EIATTR_VRC_CTA_INIT_COUNT
	.align		4
.L_3770:
        /*00d8*/ 	.byte	0x02, 0x4a
	.zero		1
	.zero		1


	//----- nvinfo : EIATTR_EXIT_INSTR_OFFSETS
	.align		4
        /*00dc*/ 	.byte	0x04, 0x1c
        /*00de*/ 	.short	(.L_3772 - .L_3771)


	//   ....[0]....
.L_3771:
        /*00e0*/ 	.word	0x000004e0


	//   ....[1]....
        /*00e4*/ 	.word	0x00003230


	//----- nvinfo : EIATTR_MAX_THREADS
	.align		4
.L_3772:
        /*00e8*/ 	.byte	0x04, 0x05
        /*00ea*/ 	.short	(.L_3774 - .L_3773)
.L_3773:
        /*00ec*/ 	.word	0x00000100
        /*00f0*/ 	.word	0x00000001
        /*00f4*/ 	.word	0x00000001


	//----- nvinfo : EIATTR_CRS_STACK_SIZE
	.align		4
.L_3774:
        /*00f8*/ 	.byte	0x04, 0x1e
        /*00fa*/ 	.short	(.L_3776 - .L_3775)
.L_3775:
        /*00fc*/ 	.word	0x00000000


	//----- nvinfo : EIATTR_CBANK_PARAM_SIZE
	.align		4
.L_3776:
        /*0100*/ 	.byte	0x03, 0x19
        /*0102*/ 	.short	0x00e8


	//----- nvinfo : EIATTR_PARAM_CBANK
	.align		4
        /*0104*/ 	.byte	0x04, 0x0a
        /*0106*/ 	.short	(.L_3778 - .L_3777)
	.align		4
.L_3777:
        /*0108*/ 	.word	index@(.nv.constant0._ZN10layer_norm13ln_fwd_kernelINS_13Kernel_traitsIfffffjLj8192ELj1ELj1ELj8ELj16ENS_18Kernel_traits_baseILj8192EfffffjLj256EEEEELb0ELb1ELb1ELb1EEEvNS_9FwdParamsE)
        /*010c*/ 	.short	0x0380
        /*010e*/ 	.short	0x00e8


	//----- nvinfo : EIATTR_SW_WAR
	.align		4
.L_3778:
        /*0110*/ 	.byte	0x04, 0x36
        /*0112*/ 	.short	(.L_3780 - .L_3779)
.L_3779:
        /*0114*/ 	.word	0x00000008
.L_3780:


//--------------------- .nv.info._ZN10layer_norm13ln_fwd_kernelINS_13Kernel_traitsIfffffjLj8192ELj1ELj1ELj8ELj16ENS_18Kernel_traits_baseILj8192EfffffjLj256EEEEELb1ELb0ELb0ELb0EEEvNS_9FwdParamsE --------------------------
	.section	.nv.info._ZN10layer_norm13ln_fwd_kernelINS_13Kernel_traitsIfffffjLj8192ELj1ELj1ELj8ELj16ENS_18Kernel_traits_baseILj8192EfffffjLj256EEEEELb1ELb0ELb0ELb0EEEvNS_9FwdParamsE,"",@"SHT_CUDA_INFO"
	.sectionflags	@""
	.align	4


	//----- nvinfo : EIATTR_CUDA_API_VERSION
	.align		4
        /*0000*/ 	.byte	0x04, 0x37
        /*0002*/ 	.short	(.L_3782 - .L_3781)
.L_3781:
        /*0004*/ 	.word	0x00000082


	//----- nvinfo : EIATTR_KPARAM_INFO
	.align		4
.L_3782:
        /*0008*/ 	.byte	0x04, 0x17
        /*000a*/ 	.short	(.L_3784 - .L_3783)
.L_3783:
        /*000c*/ 	.word	0x00000000
        /*0010*/ 	.short	0x0000
        /*0012*/ 	.short	0x0000
        /*0014*/ 	.byte	0x00, 0xf0, 0xa1, 0x03


	//----- nvinfo : EIATTR_SPARSE_MMA_MASK
	.align		4
.L_3784:
        /*0018*/ 	.byte	0x03, 0x50
        /*001a*/ 	.short	0x0000


	//----- nvinfo : EIATTR_MAXREG_COUNT
	.align		4
        /*001c*/ 	.byte	0x03, 0x1b
        /*001e*/ 	.short	0x00ff


	//----- nvinfo : EIATTR_NUM_BARRIERS
	.align		4
        /*0020*/ 	.byte	0x02, 0x4c
        /*0022*/ 	.byte	0x01
	.zero		1


	//----- nvinfo : EIATTR_ANNOTATIONS
	.align		4
        /*0024*/ 	.byte	0x04, 0x55
        /*0026*/ 	.short	(.L_3786 - .L_3785)


	//   ....[0]....
.L_3785:
        /*0028*/ 	.word	0x00000001
        /*002c*/ 	.byte	0x80, 0x10, 0x00, 0x00, 0x01, 0x00, 0x00, 0x00, 0xa0, 0x10, 0x00, 0x00, 0x01, 0x00, 0x00, 0x00
        /*003c*/ 	.byte	0xc0, 0x9a, 0x01, 0x00, 0x01, 0x00, 0x00, 0x00, 0x10, 0xa4, 0x01, 0x00


	//----- nvinfo : EIATTR_MERCURY_ISA_VERSION
	.align		4
.L_3786:
        /*0048*/ 	.byte	0x03, 0x5f
        /*004a*/ 	.short	0x0101


	//----- nvinfo : EIATTR_COOP_GROUP_MASK_REGIDS
	.align		4
        /*004c*/ 	.byte	0x04, 0x29
        /*004e*/ 	.short	(.L_3788 - .L_3787)


	//   ....[0]....
.L_3787:
        /*0050*/ 	.word	0xffffffff


	//   ....[1]....
        /*0054*/ 	.word	0xffffffff


	//   ....[2]....
        /*0058*/ 	.word	0xffffffff


	//   ....[3]....
        /*005c*/ 	.word	0xffffffff


	//   ....[4]....
        /*0060*/ 	.word	0xffffffff


	//   ....[5]....
        /*0064*/ 	.word	0xffffffff


	//   ....[6]....
        /*0068*/ 	.word	0xffffffff


	//   ....[7]....
        /*006c*/ 	.word	0xffffffff


	//   ....[8]....
        /*0070*/ 	.word	0xffffffff


	//   ....[9]....
        /*0074*/ 	.word	0xffffffff


	//   ....[10]....
        /*0078*/ 	.word	0xffffffff


	//   ....[11]....
        /*007c*/ 	.word	0xffffffff


	//   ....[12]....
        /*0080*/ 	.word	0xffffffff


	//   ....[13]....
        /*0084*/ 	.word	0xffffffff


	//   ....[14]....
        /*0088*/ 	.word	0xffffffff


	//   ....[15]....
        /*008c*/ 	.word	0xffffffff


	//   ....[16]....
        /*0090*/ 	.word	0xffffffff


	//   ....[17]....
        /*0094*/ 	.word	0xffffffff


	//   ....[18]....
        /*0098*/ 	.word	0xffffffff


	//   ....[19]....
        /*009c*/ 	.word	0xffffffff


	//   ....[20]....
        /*00a0*/ 	.word	0xffffffff


	//----- nvinfo : EIATTR_COOP_GROUP_INSTR_OFFSETS
	.align		4
.L_3788:
        /*00a4*/ 	.byte	0x04, 0x28
        /*00a6*/ 	.short	(.L_3790 - .L_3789)


	//   ....[0]....
.L_3789:
        /*00a8*/ 	.word	0x00019d90


	//   ....[1]....
        /*00ac*/ 	.word	0x00019db0


	//   ....[2]....
        /*00b0*/ 	.word	0x00019dd0


	//   ....[3]....
        /*00b4*/ 	.word	0x00019df0


	//   ....[4]....
        /*00b8*/ 	.word	0x00019e10


	//   ....[5]....
        /*00bc*/ 	.word	0x0001a270


	//   ....[6]....
        /*00c0*/ 	.word	0x0001a290


	//   ....[7]....
        /*00c4*/ 	.word	0x0001a2b0


	//   ....[8]....
        /*00c8*/ 	.word	0x0001a2d0


	//   ....[9]....
        /*00cc*/ 	.word	0x0001a300


	//   ....[10]....
        /*00d0*/ 	.word	0x0001a4a0


	//   ....[11]....
        /*00d4*/ 	.word	0x0001a4e0


	//   ....[12]....
        /*00d8*/ 	.word	0x0001a4f0


	//   ....[13]....
        /*00dc*/ 	.word	0x0001a580


	//   ....[14]....
        /*00e0*/ 	.word	0x0001a5f0


	//   ....[15]....
        /*00e4*/ 	.word	0x0001a630


	//   ....[16]....
        /*00e8*/ 	.word	0x0001a6c0


	//   ....[17]....
        /*00ec*/ 	.word	0x0001a700


	//   ....[18]....
        /*00f0*/ 	.word	0x0001a760


	//   ....[19]....
        /*00f4*/ 	.word	0x0001a7d0


	//   ....[20]....
        /*00f8*/ 	.word	0x0001a810


	//----- nvinfo : EIATTR_VRC_CTA_INIT_COUNT
	.align		4
.L_3790:
        /*00fc*/ 	.byte	0x02, 0x4a
	.zero		1
	.zero		1


	//----- nvinfo : EIATTR_EXIT_INSTR_OFFSETS
	.align		4
        /*0100*/ 	.byte	0x04, 0x1c
        /*0102*/ 	.short	(.L_3792 - .L_3791)


	//   ....[0]....
.L_3791:
        /*0104*/ 	.word	0x00000ae0


	//   ....[1]....
        /*0108*/ 	.word	0x0001b2f0


	//----- nvinfo : EIATTR_INDIRECT_BRANCH_TARGETS
	.align		4
.L_3792:
        /*010c*/ 	.byte	0x04, 0x34
        /*010e*/ 	.short	(.L_3794 - .L_3793)


	//   ....[0]....
.L_3793:
        /*0110*/ 	.word	.L_x_27444@srel
        /*0114*/ 	.short	0x0
        /*0116*/ 	.short	0x0
        /*0118*/ 	.word	0x3
        /*011c*/ 	.word	.L_x_27445@srel
        /*0120*/ 	.word	.L_x_27446@srel
        /*0124*/ 	.word	.L_x_27447@srel


	//----- nvinfo : EIATTR_MAX_THREADS
	.align		4
.L_3794:
        /*0128*/ 	.byte	0x04, 0x05
        /*012a*/ 	.short	(.L_3796 - .L_3795)
.L_3795:
        /*012c*/ 	.word	0x00000100
        /*0130*/ 	.word	0x00000001
        /*0134*/ 	.word	0x00000001


	//----- nvinfo : EIATTR_CRS_STACK_SIZE
	.align		4
.L_3796:
        /*0138*/ 	.byte	0x04, 0x1e
        /*013a*/ 	.short	(.L_3798 - .L_3797)
.L_3797:
        /*013c*/ 	.word	0x00000000


	//----- nvinfo : EIATTR_CBANK_PARAM_SIZE
	.align		4
.L_3798:
        /*0140*/ 	.byte	0x03, 0x19
        /*0142*/ 	.short	0x00e8


	//----- nvinfo : EIATTR_PARAM_CBANK
	.align		4
        /*0144*/ 	.byte	0x04, 0x0a
        /*0146*/ 	.short	(.L_3800 - .L_3799)
	.align		4
.L_3799:
        /*0148*/ 	.word	index@(.nv.constant0._ZN10layer_norm13ln_fwd_kernelINS_13Kernel_traitsIfffffjLj8192ELj1ELj1ELj8ELj16ENS_18Kernel_traits_baseILj8192EfffffjLj256EEEEELb1ELb0ELb0ELb0EEEvNS_9FwdParamsE)
        /*014c*/ 	.short	0x0380
        /*014e*/ 	.short	0x00e8


	//----- nvinfo : EIATTR_SW_WAR
	.align		4
.L_3800:
        /*0150*/ 	.byte	0x04, 0x36
        /*0152*/ 	.short	(.L_3802 - .L_3801)
.L_3801:
        /*0154*/ 	.word	0x00000008
.L_3802:


//--------------------- .nv.info._ZN10layer_norm13ln_fwd_kernelINS_13Kernel_traitsIfffffjLj8192ELj1ELj1ELj8ELj16ENS_18Kernel_traits_baseILj8192EfffffjLj256EEEEELb1ELb0ELb0ELb1EEEvNS_9FwdParamsE --------------------------
	.section	.nv.info._ZN10layer_norm13ln_fwd_kernelINS_13Kernel_traitsIfffffjLj8192ELj1ELj1ELj8ELj16ENS_18Kernel_traits_baseILj8192EfffffjLj256EEEEELb1ELb0ELb0ELb1EEEvNS_9FwdParamsE,"",@"SHT_CUDA_INFO"
	.sectionflags	@""
	.align	4


	//----- nvinfo : EIATTR_CUDA_API_VERSION
	.align		4
        /*0000*/ 	.byte	0x04, 0x37
        /*0002*/ 	.short	(.L_3804 - .L_3803)
.L_3803:
        /*0004*/ 	.word	0x00000082


	//----- nvinfo : EIATTR_KPARAM_INFO
	.align		4
.L_3804:
        /*0008*/ 	.byte	0x04, 0x17
        /*000a*/ 	.short	(.L_3806 - .L_3805)
.L_3805:
        /*000c*/ 	.word	0x00000000
        /*0010*/ 	.short	0x0000
        /*0012*/ 	.short	0x0000
        /*0014*/ 	.byte	0x00, 0xf0, 0xa1, 0x03


	//----- nvinfo : EIATTR_SPARSE_MMA_MASK
	.align		4
.L_3806:
        /*0018*/ 	.byte	0x03, 0x50
        /*001a*/ 	.short	0x0000


	//----- nvinfo : EIATTR_MAXREG_COUNT
	.align		4
        /*001c*/ 	.byte	0x03, 0x1b
        /*001e*/ 	.short	0x00ff


	//----- nvinfo : EIATTR_NUM_BARRIERS
	.align		4
        /*0020*/ 	.byte	0x02, 0x4c
        /*0022*/ 	.byte	0x01
	.zero		1


	//----- nvinfo : EIATTR_MERCURY_ISA_VERSION
	.align		4
        /*0024*/ 	.byte	0x03, 0x5f
        /*0026*/ 	.short	0x0101


	//----- nvinfo : EIATTR_COOP_GROUP_MASK_REGIDS
	.align		4
        /*0028*/ 	.byte	0x04, 0x29
        /*002a*/ 	.short	(.L_3808 - .L_3807)


	//   ....[0]....
.L_3807:
        /*002c*/ 	.word	0xffffffff


	//   ....[1]....
        /*0030*/ 	.word	0xffffffff


	//   ....[2]....
        /*0034*/ 	.word	0xffffffff


	//   ....[3]....
        /*0038*/ 	.word	0xffffffff


	//   ....[4]....
        /*003c*/ 	.word	0xffffffff


	//   ....[5]....
        /*0040*/ 	.word	0xffffffff


	//   ....[6]....
        /*0044*/ 	.word	0xffffffff


	//   ....[7]....
        /*0048*/ 	.word	0xffffffff


	//   ....[8]....
        /*004c*/ 	.word	0xffffffff


	//   ....[9]....
        /*0050*/ 	.word	0xffffffff


	//   ....[10]....
        /*0054*/ 	.word	0xffffffff


	//   ....[11]....
        /*0058*/ 	.word	0xffffffff


	//   ....[12]....
        /*005c*/ 	.word	0xffffffff


	//   ....[13]....
        /*0060*/ 	.word	0xffffffff


	//   ....[14]....
        /*0064*/ 	.word	0xffffffff


	//   ....[15]....
        /*0068*/ 	.word	0xffffffff


	//   ....[16]....
        /*006c*/ 	.word	0xffffffff


	//   ....[17]....
        /*0070*/ 	.word	0xffffffff


	//   ....[18]....
        /*0074*/ 	.word	0xffffffff


	//   ....[19]....
        /*0078*/ 	.word	0xffffffff


	//   ....[20]....
        /*007c*/ 	.word	0xffffffff


	//----- nvinfo : EIATTR_COOP_GROUP_INSTR_OFFSETS
	.align		4
.L_3808:
        /*0080*/ 	.byte	0x04, 0x28
        /*0082*/ 	.short	(.L_3810 - .L_3809)


	//   ....[0]....
.L_3809:
        /*0084*/ 	.word	0x000142f0


	//   ....[1]....
        /*0088*/ 	.word	0x00014310


	//   ....[2]....
        /*008c*/ 	.word	0x00014330


	//   ....[3]....
        /*0090*/ 	.word	0x00014360


	//   ....[4]....
        /*0094*/ 	.word	0x00014380


	//   ....[5]....
        /*0098*/ 	.word	0x000147d0


	//   ....[6]....
        /*009c*/ 	.word	0x000147f0


	//   ....[7]....
        /*00a0*/ 	.word	0x00014810


	//   ....[8]....
        /*00a4*/ 	.word	0x00014840


	//   ....[9]....
        /*00a8*/ 	.word	0x000148a0


	//   ....[10]....
        /*00ac*/ 	.word	0x00014a40


	//   ....[11]....
        /*00b0*/ 	.word	0x00014a80


	//   ....[12]....
        /*00b4*/ 	.word	0x00014a90


	//   ....[13]....
        /*00b8*/ 	.word	0x00014ae0


	//   ....[14]....
        /*00bc*/ 	.word	0x00014ba0


	//   ....[15]....
        /*00c0*/ 	.word	0x00014bd0


	//   ....[16]....
        /*00c4*/ 	.word	0x00014bf0


	//   ....[17]....
        /*00c8*/ 	.word	0x00014c80


	//   ....[18]....
        /*00cc*/ 	.word	0x00014ce0


	//   ....[19]....
        /*00d0*/ 	.word	0x00014d40


	//   ....[20]....
        /*00d4*/ 	.word	0x00014da0


	//----- nvinfo : EIATTR_VRC_CTA_INIT_COUNT
	.align		4
.L_3810:
        /*00d8*/ 	.byte	0x02, 0x4a
	.zero		1
	.zero		1


	//----- nvinfo : EIATTR_EXIT_INSTR_OFFSETS
	.align		4
        /*00dc*/ 	.byte	0x04, 0x1c
        /*00de*/ 	.short	(.L_3812 - .L_3811)


	//   ....[0]....
.L_3811:
        /*00e0*/ 	.word	0x000005f0


	//   ....[1]....
        /*00e4*/ 	.word	0x000155c0


	//----- nvinfo : EIATTR_INDIRECT_BRANCH_TARGETS
	.align		4
.L_3812:
        /*00e8*/ 	.byte	0x04, 0x34
        /*00ea*/ 	.short	(.L_3814 - .L_3813)


	//   ....[0]....
.L_3813:
        /*00ec*/ 	.word	.L_x_27448@srel
        /*00f0*/ 	.short	0x0
        /*00f2*/ 	.short	0x0
        /*00f4*/ 	.word	0x3
        /*00f8*/ 	.word	.L_x_27449@srel
        /*00fc*/ 	.word	.L_x_27450@srel
        /*0100*/ 	.word	.L_x_27451@srel


	//----- nvinfo : EIATTR_MAX_THREADS
	.align		4
.L_3814:
        /*0104*/ 	.byte	0x04, 0x05
        /*0106*/ 	.short	(.L_3816 - .L_3815)
.L_3815:
        /*0108*/ 	.word	0x00000100
        /*010c*/ 	.word	0x00000001
        /*0110*/ 	.word	0x00000001


	//----- nvinfo : EIATTR_CRS_STACK_SIZE
	.align		4
.L_3816:
        /*0114*/ 	.byte	0x04, 0x1e
        /*0116*/ 	.short	(.L_3818 - .L_3817)
.L_3817:
        /*0118*/ 	.word	0x00000000


	//----- nvinfo : EIATTR_CBANK_PARAM_SIZE
	.align		4
.L_3818:
        /*011c*/ 	.byte	0x03, 0x19
        /*011e*/ 	.short	0x00e8


	//----- nvinfo : EIATTR_PARAM_CBANK
	.align		4
        /*0120*/ 	.byte	0x04, 0x0a
        /*0122*/ 	.short	(.L_3820 - .L_3819)
	.align		4
.L_3819:
        /*0124*/ 	.word	index@(.nv.constant0._ZN10layer_norm13ln_fwd_kernelINS_13Kernel_traitsIfffffjLj8192ELj1ELj1ELj8ELj16ENS_18Kernel_traits_baseILj8192EfffffjLj256EEEEELb1ELb0ELb0ELb1EEEvNS_9FwdParamsE)
        /*0128*/ 	.short	0x0380
        /*012a*/ 	.short	0x00e8


	//----- nvinfo : EIATTR_SW_WAR
	.align		4
.L_3820:
        /*012c*/ 	.byte	0x04, 0x36
        /*012e*/ 	.short	(.L_3822 - .L_3821)
.L_3821:
        /*0130*/ 	.word	0x00000008
.L_3822:


//--------------------- .nv.info._ZN10layer_norm13ln_fwd_kernelINS_13Kernel_traitsIfffffjLj8192ELj1ELj1ELj8ELj16ENS_18Kernel_traits_baseILj8192EfffffjLj256EEEEELb1ELb0ELb1ELb0EEEvNS_9FwdParamsE --------------------------
	.section	.nv.info._ZN10layer_norm13ln_fwd_kernelINS_13Kernel_traitsIfffffjLj8192ELj1ELj1ELj8ELj16ENS_18Kernel_traits_baseILj8192EfffffjLj256EEEEELb1ELb0ELb1ELb0EEEvNS_9FwdParamsE,"",@"SHT_CUDA_INFO"
	.sectionflags	@""
	.align	4


	//----- nvinfo : EIATTR_CUDA_API_VERSION
	.align		4
        /*0000*/ 	.byte	0x04, 0x37
        /*0002*/ 	.short	(.L_3824 - .L_3823)
.L_3823:
        /*0004*/ 	.word	0x00000082


	//----- nvinfo : EIATTR_KPARAM_INFO
	.align		4
.L_3824:
        /*0008*/ 	.byte	0x04, 0x17
        /*000a*/ 	.short	(.L_3826 - .L_3825)
.L_3825:
        /*000c*/ 	.word	0x00000000
        /*0010*/ 	.short	0x0000
        /*0012*/ 	.short	0x0000
        /*0014*/ 	.byte	0x00, 0xf0, 0xa1, 0x03


	//----- nvinfo : EIATTR_SPARSE_MMA_MASK
	.align		4
.L_3826:
        /*0018*/ 	.byte	0x03, 0x50
        /*001a*/ 	.short	0x0000


	//----- nvinfo : EIATTR_MAXREG_COUNT
	.align		4
        /*001c*/ 	.byte	0x03, 0x1b
        /*001e*/ 	.short	0x00ff


	//----- nvinfo : EIATTR_NUM_BARRIERS
	.align		4
        /*0020*/ 	.byte	0x02, 0x4c
        /*0022*/ 	.byte	0x01
	.zero		1


	//----- nvinfo : EIATTR_ANNOTATIONS
	.align		4
        /*0024*/ 	.byte	0x04, 0x55
        /*0026*/ 	.short	(.L_3828 - .L_3827)


	//   ....[0]....
.L_3827:
        /*0028*/ 	.word	0x00000001
        /*002c*/ 	.byte	0x80, 0x10, 0x00, 0x00, 0x01, 0x00, 0x00, 0x00, 0xa0, 0x10, 0x00, 0x00, 0x01, 0x00, 0x00, 0x00
        /*003c*/ 	.byte	0xd0, 0x47, 0x00, 0x00, 0x01, 0x00, 0x00, 0x00, 0x50, 0x7d, 0x00, 0x00, 0x01, 0x00, 0x00, 0x00
        /*004c*/ 	.byte	0xb0, 0xbd, 0x01, 0x00, 0x01, 0x00, 0x00, 0x00, 0x60, 0xc7, 0x01, 0x00, 0x01, 0x00, 0x00, 0x00
        /*005c*/ 	.byte	0xa0, 0xcd, 0x01, 0x00, 0x01, 0x00, 0x00, 0x00, 0xf0, 0xce, 0x01, 0x00


	//----- nvinfo : EIATTR_MERCURY_ISA_VERSION
	.align		4
.L_3828:
        /*0068*/ 	.byte	0x03, 0x5f
        /*006a*/ 	.short	0x0101


	//----- nvinfo : EIATTR_COOP_GROUP_MASK_REGIDS
	.align		4
        /*006c*/ 	.byte	0x04, 0x29
        /*006e*/ 	.short	(.L_3830 - .L_3829)


	//   ....[0]....
.L_3829:
        /*0070*/ 	.word	0xffffffff


	//   ....[1]....
        /*0074*/ 	.word	0xffffffff


	//   ....[2]....
        /*0078*/ 	.word	0xffffffff


	//   ....[3]....
        /*007c*/ 	.word	0xffffffff


	//   ....[4]....
        /*0080*/ 	.word	0xffffffff


	//   ....[5]....
        /*0084*/ 	.word	0xffffffff


	//   ....[6]....
        /*0088*/ 	.word	0xffffffff


	//   ....[7]....
        /*008c*/ 	.word	0xffffffff


	//   ....[8]....
        /*0090*/ 	.word	0xffffffff


	//   ....[9]....
        /*0094*/ 	.word	0xffffffff


	//   ....[10]....
        /*0098*/ 	.word	0xffffffff


	//   ....[11]....
        /*009c*/ 	.word	0xffffffff


	//   ....[12]....
        /*00a0*/ 	.word	0xffffffff


	//   ....[13]....
        /*00a4*/ 	.word	0xffffffff


	//   ....[14]....
        /*00a8*/ 	.word	0xffffffff


	//   ....[15]....
        /*00ac*/ 	.word	0xffffffff


	//   ....[16]....
        /*00b0*/ 	.word	0xffffffff


	//   ....[17]....
        /*00b4*/ 	.word	0xffffffff


	//   ....[18]....
        /*00b8*/ 	.word	0xffffffff


	//   ....[19]....
        /*00bc*/ 	.word	0xffffffff


	//   ....[20]....
        /*00c0*/ 	.word	0xffffffff


	//----- nvinfo : EIATTR_COOP_GROUP_INSTR_OFFSETS
	.align		4
.L_3830:
        /*00c4*/ 	.byte	0x04, 0x28
        /*00c6*/ 	.short	(.L_3832 - .L_3831)


	//   ....[0]....
.L_3831:
        /*00c8*/ 	.word	0x0001c070


	//   ....[1]....
        /*00cc*/ 	.word	0x0001c090


	//   ....[2]....
        /*00d0*/ 	.word	0x0001c0b0


	//   ....[3]....
        /*00d4*/ 	.word	0x0001c0d0


	//   ....[4]....
        /*00d8*/ 	.word	0x0001c0f0


	//   ....[5]....
        /*00dc*/ 	.word	0x0001c580


	//   ....[6]....
        /*00e0*/ 	.word	0x0001c5a0


	//   ....[7]....
        /*00e4*/ 	.word	0x0001c5c0


	//   ....[8]....
        /*00e8*/ 	.word	0x0001c5e0


	//   ....[9]....
        /*00ec*/ 	.word	0x0001c600


	//   ....[10]....
        /*00f0*/ 	.word	0x0001c7b0


	//   ....[11]....
        /*00f4*/ 	.word	0x0001c7f0


	//   ....[12]....
        /*00f8*/ 	.word	0x0001c890


	//   ....[13]....
        /*00fc*/ 	.word	0x0001c8b0


	//   ....[14]....
        /*0100*/ 	.word	0x0001c920


	//   ....[15]....
        /*0104*/ 	.word	0x0001c970


	//   ....[16]....
        /*0108*/ 	.word	0x0001c9a0


	//   ....[17]....
        /*010c*/ 	.word	0x0001ca40


	//   ....[18]....
        /*0110*/ 	.word	0x0001cab0


	//   ....[19]....
        /*0114*/ 	.word	0x0001cad0


	//   ....[20]....
        /*0118*/ 	.word	0x0001cb30


	//----- nvinfo : EIATTR_VRC_CTA_INIT_COUNT
	.align		4
.L_3832:
        /*011c*/ 	.byte	0x02, 0x4a
	.zero		1
	.zero		1


	//----- nvinfo : EIATTR_EXIT_INSTR_OFFSETS
	.align		4
        /*0120*/ 	.byte	0x04, 0x1c
        /*0122*/ 	.short	(.L_3834 - .L_3833)


	//   ....[0]....
.L_3833:
        /*0124*/ 	.word	0x00000af0


	//   ....[1]....
        /*0128*/ 	.word	0x0001d680


	//----- nvinfo : EIATTR_MAX_THREADS
	.align		4
.L_3834:
        /*012c*/ 	.byte	0x04, 0x05
        /*012e*/ 	.short	(.L_3836 - .L_3835)
.L_3835:
        /*0130*/ 	.word	0x00000100
        /*0134*/ 	.word	0x00000001
        /*0138*/ 	.word	0x00000001


	//----- nvinfo : EIATTR_CRS_STACK_SIZE
	.align		4
.L_3836:
        /*013c*/ 	.byte	0x04, 0x1e
        /*013e*/ 	.short	(.L_3838 - .L_3837)
.L_3837:
        /*0140*/ 	.word	0x00000000


	//----- nvinfo : EIATTR_CBANK_PARAM_SIZE
	.align		4
.L_3838:
        /*0144*/ 	.byte	0x03, 0x19
        /*0146*/ 	.short	0x00e8


	//----- nvinfo : EIATTR_PARAM_CBANK
	.align		4
        /*0148*/ 	.byte	0x04, 0x0a
        /*014a*/ 	.short	(.L_3840 - .L_3839)
	.align		4
.L_3839:
        /*014c*/ 	.word	index@(.nv.constant0._ZN10layer_norm13ln_fwd_kernelINS_13Kernel_traitsIfffffjLj8192ELj1ELj1ELj8ELj16ENS_18Kernel_traits_baseILj8192EfffffjLj256EEEEELb1ELb0ELb1ELb0EEEvNS_9FwdParamsE)
        /*0150*/ 	.short	0x0380
        /*0152*/ 	.short	0x00e8


	//----- nvinfo : EIATTR_SW_WAR
	.align		4
.L_3840:
        /*0154*/ 	.byte	0x04, 0x36
        /*0156*/ 	.short	(.L_3842 - .L_3841)
.L_3841:
        /*0158*/ 	.word	0x00000008
.L_3842:


//--------------------- .nv.info._ZN10layer_norm13ln_fwd_kernelINS_13Kernel_traitsIfffffjLj8192ELj1ELj1ELj8ELj16ENS_18Kernel_traits_baseILj8192EfffffjLj256EEEEELb1ELb0ELb1ELb1EEEvNS_9FwdParamsE --------------------------
	.section	.nv.info._ZN10layer_norm13ln_fwd_kernelINS_13Kernel_traitsIfffffjLj8192ELj1ELj1ELj8ELj16ENS_18Kernel_traits_baseILj8192EfffffjLj256EEEEELb1ELb0ELb1ELb1EEEvNS_9FwdParamsE,"",@"SHT_CUDA_INFO"
	.sectionflags	@""
	.align	4


	//----- nvinfo : EIATTR_CUDA_API_VERSION
	.align		4
        /*0000*/ 	.byte	0x04, 0x37
        /*0002*/ 	.short	(.L_3844 - .L_3843)
.L_3843:
        /*0004*/ 	.word	0x00000082


	//----- nvinfo : EIATTR_KPARAM_INFO
	.align		4
.L_3844:
        /*0008*/ 	.byte	0x04, 0x17
        /*000a*/ 	.short	(.L_3846 - .L_3845)
.L_3845:
        /*000c*/ 	.word	0x00000000
        /*0010*/ 	.short	0x0000
        /*0012*/ 	.short	0x0000
        /*0014*/ 	.byte	0x00, 0xf0, 0xa1, 0x03


	//----- nvinfo : EIATTR_SPARSE_MMA_MASK
	.align		4
.L_3846:
        /*0018*/ 	.byte	0x03, 0x50
        /*001a*/ 	.short	0x0000


	//----- nvinfo : EIATTR_MAXREG_COUNT
	.align		4
        /*001c*/ 	.byte	0x03, 0x1b
        /*001e*/ 	.short	0x00ff


	//----- nvinfo : EIATTR_NUM_BARRIERS
	.align		4
        /*0020*/ 	.byte	0x02, 0x4c
        /*0022*/ 	.byte	0x01
	.zero		1


	//----- nvinfo : EIATTR_MERCURY_ISA_VERSION
	.align		4
        /*0024*/ 	.byte	0x03, 0x5f
        /*0026*/ 	.short	0x0101


	//----- nvinfo : EIATTR_COOP_GROUP_MASK_REGIDS
	.align		4
        /*0028*/ 	.byte	0x04, 0x29
        /*002a*/ 	.short	(.L_3848 - .L_3847)


	//   ....[0]....
.L_3847:
        /*002c*/ 	.word	0xffffffff


	//   ....[1]....
        /*0030*/ 	.word	0xffffffff


	//   ....[2]....
        /*0034*/ 	.word	0xffffffff


	//   ....[3]....
        /*0038*/ 	.word	0xffffffff


	//   ....[4]....
        /*003c*/ 	.word	0xffffffff


	//   ....[5]....
        /*0040*/ 	.word	0xffffffff


	//   ....[6]....
        /*0044*/ 	.word	0xffffffff


	//   ....[7]....
        /*0048*/ 	.word	0xffffffff


	//   ....[8]....
        /*004c*/ 	.word	0xffffffff


	//   ....[9]....
        /*0050*/ 	.word	0xffffffff


	//   ....[10]....
        /*0054*/ 	.word	0xffffffff


	//   ....[11]....
        /*0058*/ 	.word	0xffffffff


	//   ....[12]....
        /*005c*/ 	.word	0xffffffff


	//   ....[13]....
        /*0060*/ 	.word	0xffffffff


	//   ....[14]....
        /*0064*/ 	.word	0xffffffff


	//   ....[15]....
        /*0068*/ 	.word	0xffffffff


	//   ....[16]....
        /*006c*/ 	.word	0xffffffff


	//   ....[17]....
        /*0070*/ 	.word	0xffffffff


	//   ....[18]....
        /*0074*/ 	.word	0xffffffff


	//   ....[19]....
        /*0078*/ 	.word	0xffffffff


	//   ....[20]....
        /*007c*/ 	.word	0xffffffff


	//----- nvinfo : EIATTR_COOP_GROUP_INSTR_OFFSETS
	.align		4
.L_3848:
        /*0080*/ 	.byte	0x04, 0x28
        /*0082*/ 	.short	(.L_3850 - .L_3849)


	//   ....[0]....
.L_3849:
        /*0084*/ 	.word	0x00015bc0


	//   ....[1]....
        /*0088*/ 	.word	0x00015bf0


	//   ....[2]....
        /*008c*/ 	.word	0x00015c10


	//   ....[3]....
        /*0090*/ 	.word	0x00015c30


	//   ....[4]....
        /*0094*/ 	.word	0x00015c50


	//   ....[5]....
        /*0098*/ 	.word	0x00016080


	//   ....[6]....
        /*009c*/ 	.word	0x000160a0


	//   ....[7]....
        /*00a0*/ 	.word	0x000160c0


	//   ....[8]....
        /*00a4*/ 	.word	0x000160f0


	//   ....[9]....
        /*00a8*/ 	.word	0x00016120


	//   ....[10]....
        /*00ac*/ 	.word	0x000162c0


	//   ....[11]....
        /*00b0*/ 	.word	0x00016300


	//   ....[12]....
        /*00b4*/ 	.word	0x000163b0


	//   ....[13]....
        /*00b8*/ 	.word	0x000163f0


	//   ....[14]....
        /*00bc*/ 	.word	0x00016410


	//   ....[15]....
        /*00c0*/ 	.word	0x00016490


	//   ....[16]....
        /*00c4*/ 	.word	0x000164c0


	//   ....[17]....
        /*00c8*/ 	.word	0x00016500


	//   ....[18]....
        /*00cc*/ 	.word	0x000165a0


	//   ....[19]....
        /*00d0*/ 	.word	0x00016610


	//   ....[20]....
        /*00d4*/ 	.word	0x00016640


	//----- nvinfo : EIATTR_VRC_CTA_INIT_COUNT
	.align		4
.L_3850:
        /*00d8*/ 	.byte	0x02, 0x4a
	.zero		1
	.zero		1


	//----- nvinfo : EIATTR_EXIT_INSTR_OFFSETS
	.align		4
        /*00dc*/ 	.byte	0x04, 0x1c
        /*00de*/ 	.short	(.L_3852 - .L_3851)


	//   ....[0]....
.L_3851:
        /*00e0*/ 	.word	0x000005e0


	//   ....[1]....
        /*00e4*/ 	.word	0x00016f30


	//----- nvinfo : EIATTR_MAX_THREADS
	.align		4
.L_3852:
        /*00e8*/ 	.byte	0x04, 0x05
        /*00ea*/ 	.short	(.L_3854 - .L_3853)
.L_3853:
        /*00ec*/ 	.word	0x00000100
        /*00f0*/ 	.word	0x00000001
        /*00f4*/ 	.word	0x00000001


	//----- nvinfo : EIATTR_CRS_STACK_SIZE
	.align		4
.L_3854:
        /*00f8*/ 	.byte	0x04, 0x1e
        /*00fa*/ 	.short	(.L_3856 - .L_3855)
.L_3855:
        /*00fc*/ 	.word	0x00000000


	//----- nvinfo : EIATTR_CBANK_PARAM_SIZE
	.align		4
.L_3856:
        /*0100*/ 	.byte	0x03, 0x19
        /*0102*/ 	.short	0x00e8


	//----- nvinfo : EIATTR_PARAM_CBANK
	.align		4
        /*0104*/ 	.byte	0x04, 0x0a
        /*0106*/ 	.short	(.L_3858 - .L_3857)
	.align		4
.L_3857:
        /*0108*/ 	.word	index@(.nv.constant0._ZN10layer_norm13ln_fwd_kernelINS_13Kernel_traitsIfffffjLj8192ELj1ELj1ELj8ELj16ENS_18Kernel_traits_baseILj8192EfffffjLj256EEEEELb1ELb0ELb1ELb1EEEvNS_9FwdParamsE)
        /*010c*/ 	.short	0x0380
        /*010e*/ 	.short	0x00e8


	//----- nvinfo : EIATTR_SW_WAR
	.align		4
.L_3858:
        /*0110*/ 	.byte	0x04, 0x36
        /*0112*/ 	.short	(.L_3860 - .L_3859)
.L_3859:
        /*0114*/ 	.word	0x00000008
.L_3860:


//--------------------- .nv.info._ZN10layer_norm13ln_fwd_kernelINS_13Kernel_traitsIfffffjLj8192ELj1ELj1ELj8ELj16ENS_18Kernel_traits_baseILj8192EfffffjLj256EEEEELb1ELb1ELb0ELb0EEEvNS_9FwdParamsE --------------------------
	.section	.nv.info._ZN10layer_norm13ln_fwd_kernelINS_13Kernel_traitsIfffffjLj8192ELj1ELj1ELj8ELj16ENS_18Kernel_traits_baseILj8192EfffffjLj256EEEEELb1ELb1ELb0ELb0EEEvNS_9FwdParamsE,"",@"SHT_CUDA_INFO"
	.sectionflags	@""
	.align	4


	//----- nvinfo : EIATTR_CUDA_API_VERSION
	.align		4
        /*0000*/ 	.byte	0x04, 0x37
        /*0002*/ 	.short	(.L_3862 - .L_3861)
.L_3861:
        /*0004*/ 	.word	0x00000082


	//----- nvinfo : EIATTR_KPARAM_INFO
	.align		4
.L_3862:
        /*0008*/ 	.byte	0x04, 0x17
        /*000a*/ 	.short	(.L_3864 - .L_3863)
.L_3863:
        /*000c*/ 	.word	0x00000000
        /*0010*/ 	.short	0x0000
        /*0012*/ 	.short	0x0000
        /*0014*/ 	.byte	0x00, 0xf0, 0xa1, 0x03


	//----- nvinfo : EIATTR_SPARSE_MMA_MASK
	.align		4
.L_3864:
        /*0018*/ 	.byte	0x03, 0x50
        /*001a*/ 	.short	0x0000


	//----- nvinfo : EIATTR_MAXREG_COUNT
	.align		4
        /*001c*/ 	.byte	0x03, 0x1b
        /*001e*/ 	.short	0x00ff


	//----- nvinfo : EIATTR_NUM_BARRIERS
	.align		4
        /*0020*/ 	.byte	0x02, 0x4c
        /*0022*/ 	.byte	0x01
	.zero		1


	//----- nvinfo : EIATTR_MERCURY_ISA_VERSION
	.align		4
        /*0024*/ 	.byte	0x03, 0x5f
        /*0026*/ 	.short	0x0101


	//----- nvinfo : EIATTR_COOP_GROUP_MASK_REGIDS
	.align		4
        /*0028*/ 	.byte	0x04, 0x29
        /*002a*/ 	.short	(.L_3866 - .L_3865)


	//   ....[0]....
.L_3865:
        /*002c*/ 	.word	0xffffffff


	//   ....[1]....
        /*0030*/ 	.word	0xffffffff


	//   ....[2]....
        /*0034*/ 	.word	0xffffffff


	//   ....[3]....
        /*0038*/ 	.word	0xffffffff


	//   ....[4]....
        /*003c*/ 	.word	0xffffffff


	//   ....[5]....
        /*0040*/ 	.word	0xffffffff


	//   ....[6]....
        /*0044*/ 	.word	0xffffffff


	//   ....[7]....
        /*0048*/ 	.word	0xffffffff


	//   ....[8]....
        /*004c*/ 	.word	0xffffffff


	//   ....[9]....
        /*0050*/ 	.word	0xffffffff


	//   ....[10]....
        /*0054*/ 	.word	0xffffffff


	//   ....[11]....
        /*0058*/ 	.word	0xffffffff


	//   ....[12]....
        /*005c*/ 	.word	0xffffffff


	//   ....[13]....
        /*0060*/ 	.word	0xffffffff


	//   ....[14]....
        /*0064*/ 	.word	0xffffffff


	//   ....[15]....
        /*0068*/ 	.word	0xffffffff


	//   ....[16]....
        /*006c*/ 	.word	0xffffffff


	//   ....[17]....
        /*0070*/ 	.word	0xffffffff


	//   ....[18]....
        /*0074*/ 	.word	0xffffffff


	//   ....[19]....
        /*0078*/ 	.word	0xffffffff


	//   ....[20]....
        /*007c*/ 	.word	0xffffffff


	//----- nvinfo : EIATTR_COOP_GROUP_INSTR_OFFSETS
	.align		4
.L_3866:
        /*0080*/ 	.byte	0x04, 0x28
        /*0082*/ 	.short	(.L_3868 - .L_3867)


	//   ....[0]....
.L_3867:
        /*0084*/ 	.word	0x0001af40


	//   ....[1]....
        /*0088*/ 	.word	0x0001af60


	//   ....[2]....
        /*008c*/ 	.word	0x0001af80


	//   ....[3]....
        /*0090*/ 	.word	0x0001afa0


	//   ....[4]....
        /*0094*/ 	.word	0x0001afc0


	//   ....[5]....
        /*0098*/ 	.word	0x0001b430


	//   ....[6]....
        /*009c*/ 	.word	0x0001b450


	//   ....[7]....
        /*00a0*/ 	.word	0x0001b470


	//   ....[8]....
        /*00a4*/ 	.word	0x0001b490


	//   ....[9]....
        /*00a8*/ 	.word	0x0001b4b0


	//   ....[10]....
        /*00ac*/ 	.word	0x0001b660


	//   ....[11]....
        /*00b0*/ 	.word	0x0001b6a0


	//   ....[12]....
        /*00b4*/ 	.word	0x0001b6c0


	//   ....[13]....
        /*00b8*/ 	.word	0x0001b710


	//   ....[14]....
        /*00bc*/ 	.word	0x0001b7c0


	//   ....[15]....
        /*00c0*/ 	.word	0x0001b7f0


	//   ....[16]....
        /*00c4*/ 	.word	0x0001b850


	//   ....[17]....
        /*00c8*/ 	.word	0x0001b890


	//   ....[18]....
        /*00cc*/ 	.word	0x0001b8c0


	//   ....[19]....
        /*00d0*/ 	.word	0x0001b9b0


	//   ....[20]....
        /*00d4*/ 	.word	0x0001b9c0


	//----- nvinfo : EIATTR_VRC_CTA_INIT_COUNT
	.align		4
.L_3868:
        /*00d8*/ 	.byte	0x02, 0x4a
	.zero		1
	.zero		1


	//----- nvinfo : EIATTR_EXIT_INSTR_OFFSETS
	.align		4
        /*00dc*/ 	.byte	0x04, 0x1c
        /*00de*/ 	.short	(.L_3870 - .L_3869)


	//   ....[0]....
.L_3869:
        /*00e0*/ 	.word	0x00000ca0


	//   ....[1]....
        /*00e4*/ 	.word	0x0001c4b0


	//----- nvinfo : EIATTR_INDIRECT_BRANCH_TARGETS
	.align		4
.L_3870:
        /*00e8*/ 	.byte	0x04, 0x34
        /*00ea*/ 	.short	(.L_3872 - .L_3871)


	//   ....[0]....
.L_3871:
        /*00ec*/ 	.word	.L_x_27452@srel
        /*00f0*/ 	.short	0x0
        /*00f2*/ 	.short	0x0
        /*00f4*/ 	.word	0x3
        /*00f8*/ 	.word	.L_x_27453@srel
        /*00fc*/ 	.word	.L_x_27454@srel
        /*0100*/ 	.word	.L_x_27455@srel


	//----- nvinfo : EIATTR_MAX_THREADS
	.align		4
.L_3872:
        /*0104*/ 	.byte	0x04, 0x05
        /*0106*/ 	.short	(.L_3874 - .L_3873)
.L_3873:
        /*0108*/ 	.word	0x00000100
        /*010c*/ 	.word	0x00000001
        /*0110*/ 	.word	0x00000001


	//----- nvinfo : EIATTR_CRS_STACK_SIZE
	.align		4
.L_3874:
        /*0114*/ 	.byte	0x04, 0x1e
        /*0116*/ 	.short	(.L_3876 - .L_3875)
.L_3875:
        /*0118*/ 	.word	0x00000000


	//----- nvinfo : EIATTR_CBANK_PARAM_SIZE
	.align		4
.L_3876:
        /*011c*/ 	.byte	0x03, 0x19
        /*011e*/ 	.short	0x00e8


	//----- nvinfo : EIATTR_PARAM_CBANK
	.align		4
        /*0120*/ 	.byte	0x04, 0x0a
        /*0122*/ 	.short	(.L_3878 - .L_3877)
	.align		4
.L_3877:
        /*0124*/ 	.word	index@(.nv.constant0._ZN10layer_norm13ln_fwd_kernelINS_13Kernel_traitsIfffffjLj8192ELj1ELj1ELj8ELj16ENS_18Kernel_traits_baseILj8192EfffffjLj256EEEEELb1ELb1ELb0ELb0EEEvNS_9FwdParamsE)
        /*0128*/ 	.short	0x0380
        /*012a*/ 	.short	0x00e8


	//----- nvinfo : EIATTR_SW_WAR
	.align		4
.L_3878:
        /*012c*/ 	.byte	0x04, 0x36
        /*012e*/ 	.short	(.L_3880 - .L_3879)
.L_3879:
        /*0130*/ 	.word	0x00000008
.L_3880:


//--------------------- .nv.info._ZN10layer_norm13ln_fwd_kernelINS_13Kernel_traitsIfffffjLj8192ELj1ELj1ELj8ELj16ENS_18Kernel_traits_baseILj8192EfffffjLj256EEEEELb1ELb1ELb0ELb1EEEvNS_9FwdParamsE --------------------------
	.section	.nv.info._ZN10layer_norm13ln_fwd_kernelINS_13Kernel_traitsIfffffjLj8192ELj1ELj1ELj8ELj16ENS_18Kernel_traits_baseILj8192EfffffjLj256EEEEELb1ELb1ELb0ELb1EEEvNS_9FwdParamsE,"",@"SHT_CUDA_INFO"
	.sectionflags	@""
	.align	4


	//----- nvinfo : EIATTR_CUDA_API_VERSION
	.align		4
        /*0000*/ 	.byte	0x04, 0x37
        /*0002*/ 	.short	(.L_3882 - .L_3881)
.L_3881:
        /*0004*/ 	.word	0x00000082


	//----- nvinfo : EIATTR_KPARAM_INFO
	.align		4
.L_3882:
        /*0008*/ 	.byte	0x04, 0x17
        /*000a*/ 	.short	(.L_3884 - .L_3883)
.L_3883:
        /*000c*/ 	.word	0x00000000
        /*0010*/ 	.short	0x0000
        /*0012*/ 	.short	0x0000
        /*0014*/ 	.byte	0x00, 0xf0, 0xa1, 0x03


	//----- nvinfo : EIATTR_SPARSE_MMA_MASK
	.align		4
.L_3884:
        /*0018*/ 	.byte	0x03, 0x50
        /*001a*/ 	.short	0x0000


	//----- nvinfo : EIATTR_MAXREG_COUNT
	.align		4
        /*001c*/ 	.byte	0x03, 0x1b
        /*001e*/ 	.short	0x00ff


	//----- nvinfo : EIATTR_NUM_BARRIERS
	.align		4
        /*0020*/ 	.byte	0x02, 0x4c
        /*0022*/ 	.byte	0x01
	.zero		1


	//----- nvinfo : EIATTR_MERCURY_ISA_VERSION
	.align		4
        /*0024*/ 	.byte	0x03, 0x5f
        /*0026*/ 	.short	0x0101


	//----- nvinfo : EIATTR_COOP_GROUP_MASK_REGIDS
	.align		4
        /*0028*/ 	.byte	0x04, 0x29
        /*002a*/ 	.short	(.L_3886 - .L_3885)


	//   ....[0]....
.L_3885:
        /*002c*/ 	.word	0xffffffff


	//   ....[1]....
        /*0030*/ 	.word	0xffffffff


	//   ....[2]....
        /*0034*/ 	.word	0xffffffff


	//   ....[3]....
        /*0038*/ 	.word	0xffffffff


	//   ....[4]....
        /*003c*/ 	.word	0xffffffff


	//   ....[5]....
        /*0040*/ 	.word	0xffffffff


	//   ....[6]....
        /*0044*/ 	.word	0xffffffff


	//   ....[7]....
        /*0048*/ 	.word	0xffffffff


	//   ....[8]....
        /*004c*/ 	.word	0xffffffff


	//   ....[9]....
        /*0050*/ 	.word	0xffffffff


	//   ....[10]....
        /*0054*/ 	.word	0xffffffff


	//   ....[11]....
        /*0058*/ 	.word	0xffffffff


	//   ....[12]....
        /*005c*/ 	.word	0xffffffff


	//   ....[13]....
        /*0060*/ 	.word	0xffffffff


	//   ....[14]....
        /*0064*/ 	.word	0xffffffff


	//   ....[15]....
        /*0068*/ 	.word	0xffffffff


	//   ....[16]....
        /*006c*/ 	.word	0xffffffff


	//   ....[17]....
        /*0070*/ 	.word	0xffffffff


	//   ....[18]....
        /*0074*/ 	.word	0xffffffff


	//   ....[19]....
        /*0078*/ 	.word	0xffffffff


	//   ....[20]....
        /*007c*/ 	.word	0xffffffff


	//----- nvinfo : EIATTR_COOP_GROUP_INSTR_OFFSETS
	.align		4
.L_3886:
        /*0080*/ 	.byte	0x04, 0x28
        /*0082*/ 	.short	(.L_3888 - .L_3887)


	//   ....[0]....
.L_3887:
        /*0084*/ 	.word	0x00018e30


	//   ....[1]....
        /*0088*/ 	.word	0x00018e60


	//   ....[2]....
        /*008c*/ 	.word	0x00018e80


	//   ....[3]....
        /*0090*/ 	.word	0x00018ea0


	//   ....[4]....
        /*0094*/ 	.word	0x00018ef0


	//   ....[5]....
        /*0098*/ 	.word	0x00019360


	//   ....[6]....
        /*009c*/ 	.word	0x00019380


	//   ....[7]....
        /*00a0*/ 	.word	0x000193a0


	//   ....[8]....
        /*00a4*/ 	.word	0x000193d0


	//   ....[9]....
        /*00a8*/ 	.word	0x00019400


	//   ....[10]....
        /*00ac*/ 	.word	0x000195b0


	//   ....[11]....
        /*00b0*/ 	.word	0x000195f0


	//   ....[12]....
        /*00b4*/ 	.word	0x00019680


	//   ....[13]....
        /*00b8*/ 	.word	0x000196f0


	//   ....[14]....
        /*00bc*/ 	.word	0x00019700


	//   ....[15]....
        /*00c0*/ 	.word	0x00019780


	//   ....[16]....
        /*00c4*/ 	.word	0x000197f0


	//   ....[17]....
        /*00c8*/ 	.word	0x00019800


	//   ....[18]....
        /*00cc*/ 	.word	0x00019810


	//   ....[19]....
        /*00d0*/ 	.word	0x00019910


	//   ....[20]....
        /*00d4*/ 	.word	0x00019920


	//----- nvinfo : EIATTR_VRC_CTA_INIT_COUNT
	.align		4
.L_3888:
        /*00d8*/ 	.byte	0x02, 0x4a
	.zero		1
	.zero		1


	//----- nvinfo : EIATTR_EXIT_INSTR_OFFSETS
	.align		4
        /*00dc*/ 	.byte	0x04, 0x1c
        /*00de*/ 	.short	(.L_3890 - .L_3889)


	//   ....[0]....
.L_3889:
        /*00e0*/ 	.word	0x000005d0


	//   ....[1]....
        /*00e4*/ 	.word	0x0001a130


	//----- nvinfo : EIATTR_INDIRECT_BRANCH_TARGETS
	.align		4
.L_3890:
        /*00e8*/ 	.byte	0x04, 0x34
        /*00ea*/ 	.short	(.L_3892 - .L_3891)


	//   ....[0]....
.L_3891:
        /*00ec*/ 	.word	.L_x_27456@srel
        /*00f0*/ 	.short	0x0
        /*00f2*/ 	.short	0x0
        /*00f4*/ 	.word	0x3
        /*00f8*/ 	.word	.L_x_27457@srel
        /*00fc*/ 	.word	.L_x_27458@srel
        /*0100*/ 	.word	.L_x_27459@srel


	//----- nvinfo : EIATTR_MAX_THREADS
	.align		4
.L_3892:
        /*0104*/ 	.byte	0x04, 0x05
        /*0106*/ 	.short	(.L_3894 - .L_3893)
.L_3893:
        /*0108*/ 	.word	0x00000100
        /*010c*/ 	.word	0x00000001
        /*0110*/ 	.word	0x00000001


	//----- nvinfo : EIATTR_CRS_STACK_SIZE
	.align		4
.L_3894:
        /*0114*/ 	.byte	0x04, 0x1e
        /*0116*/ 	.short	(.L_3896 - .L_3895)
.L_3895:
        /*0118*/ 	.word	0x00000000


	//----- nvinfo : EIATTR_CBANK_PARAM_SIZE
	.align		4
.L_3896:
        /*011c*/ 	.byte	0x03, 0x19
        /*011e*/ 	.short	0x00e8


	//----- nvinfo : EIATTR_PARAM_CBANK
	.align		4
        /*0120*/ 	.byte	0x04, 0x0a
        /*0122*/ 	.short	(.L_3898 - .L_3897)
	.align		4
.L_3897:
        /*0124*/ 	.word	index@(.nv.constant0._ZN10layer_norm13ln_fwd_kernelINS_13Kernel_traitsIfffffjLj8192ELj1ELj1ELj8ELj16ENS_18Kernel_traits_baseILj8192EfffffjLj256EEEEELb1ELb1ELb0ELb1EEEvNS_9FwdParamsE)
        /*0128*/ 	.short	0x0380
        /*012a*/ 	.short	0x00e8


	//----- nvinfo : EIATTR_SW_WAR
	.align		4
.L_3898:
        /*012c*/ 	.byte	0x04, 0x36
        /*012e*/ 	.short	(.L_3900 - .L_3899)
.L_3899:
        /*0130*/ 	.word	0x00000008
.L_3900:


//--------------------- .nv.info._ZN10layer_norm13ln_fwd_kernelINS_13Kernel_traitsIfffffjLj8192ELj1ELj1ELj8ELj16ENS_18Kernel_traits_baseILj8192EfffffjLj256EEEEELb1ELb1ELb1ELb0EEEvNS_9FwdParamsE --------------------------
	.section	.nv.info._ZN10layer_norm13ln_fwd_kernelINS_13Kernel_traitsIfffffjLj8192ELj1ELj1ELj8ELj16ENS_18Kernel_traits_baseILj8192EfffffjLj256EEEEELb1ELb1ELb1ELb0EEEvNS_9FwdParamsE,"",@"SHT_CUDA_INFO"
	.sectionflags	@""
	.align	4


	//----- nvinfo : EIATTR_CUDA_API_VERSION
	.align		4
        /*0000*/ 	.byte	0x04, 0x37
        /*0002*/ 	.short	(.L_3902 - .L_3901)
.L_3901:
        /*0004*/ 	.word	0x00000082


	//----- nvinfo : EIATTR_KPARAM_INFO
	.align		4
.L_3902:
        /*0008*/ 	.byte	0x04, 0x17
        /*000a*/ 	.short	(.L_3904 - .L_3903)
.L_3903:
        /*000c*/ 	.word	0x00000000
        /*0010*/ 	.short	0x0000
        /*0012*/ 	.short	0x0000
        /*0014*/ 	.byte	0x00, 0xf0, 0xa1, 0x03


	//----- nvinfo : EIATTR_SPARSE_MMA_MASK
	.align		4
.L_3904:
        /*0018*/ 	.byte	0x03, 0x50
        /*001a*/ 	.short	0x0000


	//----- nvinfo : EIATTR_MAXREG_COUNT
	.align		4
        /*001c*/ 	.byte	0x03, 0x1b
        /*001e*/ 	.short	0x00ff


	//----- nvinfo : EIATTR_NUM_BARRIERS
	.align		4
        /*0020*/ 	.byte	0x02, 0x4c
        /*0022*/ 	.byte	0x01
	.zero		1


	//----- nvinfo : EIATTR_MERCURY_ISA_VERSION
	.align		4
        /*0024*/ 	.byte	0x03, 0x5f
        /*0026*/ 	.short	0x0101


	//----- nvinfo : EIATTR_COOP_GROUP_MASK_REGIDS
	.align		4
        /*0028*/ 	.byte	0x04, 0x29
        /*002a*/ 	.short	(.L_3906 - .L_3905)


	//   ....[0]....
.L_3905:
        /*002c*/ 	.word	0xffffffff


	//   ....[1]....
        /*0030*/ 	.word	0xffffffff


	//   ....[2]....
        /*0034*/ 	.word	0xffffffff


	//   ....[3]....
        /*0038*/ 	.word	0xffffffff


	//   ....[4]....
        /*003c*/ 	.word	0xffffffff


	//   ....[5]....
        /*0040*/ 	.word	0xffffffff


	//   ....[6]....
        /*0044*/ 	.word	0xffffffff


	//   ....[7]....
        /*0048*/ 	.word	0xffffffff


	//   ....[8]....
        /*004c*/ 	.word	0xffffffff


	//   ....[9]....
        /*0050*/ 	.word	0xffffffff


	//   ....[10]....
        /*0054*/ 	.word	0xffffffff


	//   ....[11]....
        /*0058*/ 	.word	0xffffffff


	//   ....[12]....
        /*005c*/ 	.word	0xffffffff


	//   ....[13]....
        /*0060*/ 	.word	0xffffffff


	//   ....[14]....
        /*0064*/ 	.word	0xffffffff


	//   ....[15]....
        /*0068*/ 	.word	0xffffffff


	//   ....[16]....
        /*006c*/ 	.word	0xffffffff


	//   ....[17]....
        /*0070*/ 	.word	0xffffffff


	//   ....[18]....
        /*0074*/ 	.word	0xffffffff


	//   ....[19]....
        /*0078*/ 	.word	0xffffffff


	//   ....[20]....
        /*007c*/ 	.word	0xffffffff


	//----- nvinfo : EIATTR_COOP_GROUP_INSTR_OFFSETS
	.align		4
.L_3906:
        /*0080*/ 	.byte	0x04, 0x28
        /*0082*/ 	.short	(.L_3908 - .L_3907)


	//   ....[0]....
.L_3907:
        /*0084*/ 	.word	0x0001bf50


	//   ....[1]....
        /*0088*/ 	.word	0x0001bf70


	//   ....[2]....
        /*008c*/ 	.word	0x0001bf90


	//   ....[3]....
        /*0090*/ 	.word	0x0001bfb0


	//   ....[4]....
        /*0094*/ 	.word	0x0001bfd0


	//   ....[5]....
        /*0098*/ 	.word	0x0001c450


	//   ....[6]....
        /*009c*/ 	.word	0x0001c470


	//   ....[7]....
        /*00a0*/ 	.word	0x0001c490


	//   ....[8]....
        /*00a4*/ 	.word	0x0001c4b0


	//   ....[9]....
        /*00a8*/ 	.word	0x0001c4d0


	//   ....[10]....
        /*00ac*/ 	.word	0x0001c680


	//   ....[11]....
        /*00b0*/ 	.word	0x0001c6e0


	//   ....[12]....
        /*00b4*/ 	.word	0x0001c6f0


	//   ....[13]....
        /*00b8*/ 	.word	0x0001c700


	//   ....[14]....
        /*00bc*/ 	.word	0x0001c7e0


	//   ....[15]....
        /*00c0*/ 	.word	0x0001c850


	//   ....[16]....
        /*00c4*/ 	.word	0x0001c8b0


	//   ....[17]....
        /*00c8*/ 	.word	0x0001c8c0


	//   ....[18]....
        /*00cc*/ 	.word	0x0001c960


	//   ....[19]....
        /*00d0*/ 	.word	0x0001c9a0


	//   ....[20]....
        /*00d4*/ 	.word	0x0001c9e0


	//----- nvinfo : EIATTR_VRC_CTA_INIT_COUNT
	.align		4
.L_3908:
        /*00d8*/ 	.byte	0x02, 0x4a
	.zero		1
	.zero		1


	//----- nvinfo : EIATTR_EXIT_INSTR_OFFSETS
	.align		4
        /*00dc*/ 	.byte	0x04, 0x1c
        /*00de*/ 	.short	(.L_3910 - .L_3909)


	//   ....[0]....
.L_3909:
        /*00e0*/ 	.word	0x00000ca0


	//   ....[1]....
        /*00e4*/ 	.word	0x0001d520


	//----- nvinfo : EIATTR_MAX_THREADS
	.align		4
.L_3910:
        /*00e8*/ 	.byte	0x04, 0x05
        /*00ea*/ 	.short	(.L_3912 - .L_3911)
.L_3911:
        /*00ec*/ 	.word	0x00000100
        /*00f0*/ 	.word	0x00000001
        /*00f4*/ 	.word	0x00000001


	//----- nvinfo : EIATTR_CRS_STACK_SIZE
	.align		4
.L_3912:
        /*00f8*/ 	.byte	0x04, 0x1e
        /*00fa*/ 	.short	(.L_3914 - .L_3913)
.L_3913:
        /*00fc*/ 	.word	0x00000000


	//----- nvinfo : EIATTR_CBANK_PARAM_SIZE
	.align		4
.L_3914:
        /*0100*/ 	.byte	0x03, 0x19
        /*0102*/ 	.short	0x00e8


	//----- nvinfo : EIATTR_PARAM_CBANK
	.align		4
        /*0104*/ 	.byte	0x04, 0x0a
        /*0106*/ 	.short	(.L_3916 - .L_3915)
	.align		4
.L_3915:
        /*0108*/ 	.word	index@(.nv.constant0._ZN10layer_norm13ln_fwd_kernelINS_13Kernel_traitsIfffffjLj8192ELj1ELj1ELj8ELj16ENS_18Kernel_traits_baseILj8192EfffffjLj256EEEEELb1ELb1ELb1ELb0EEEvNS_9FwdParamsE)
        /*010c*/ 	.short	0x0380
        /*010e*/ 	.short	0x00e8


	//----- nvinfo : EIATTR_SW_WAR
	.align		4
.L_3916:
        /*0110*/ 	.byte	0x04, 0x36
        /*0112*/ 	.short	(.L_3918 - .L_3917)
.L_3917:
        /*0114*/ 	.word	0x00000008
.L_3918:


//--------------------- .nv.info._ZN10layer_norm13ln_fwd_kernelINS_13Kernel_traitsIfffffjLj8192ELj1ELj1ELj8ELj16ENS_18Kernel_traits_baseILj8192EfffffjLj256EEEEELb1ELb1ELb1ELb1EEEvNS_9FwdParamsE --------------------------
	.section	.nv.info._ZN10layer_norm13ln_fwd_kernelINS_13Kernel_traitsIfffffjLj8192ELj1ELj1ELj8ELj16ENS_18Kernel_traits_baseILj8192EfffffjLj256EEEEELb1ELb1ELb1ELb1EEEvNS_9FwdParamsE,"",@"SHT_CUDA_INFO"
	.sectionflags	@""
	.align	4


	//----- nvinfo : EIATTR_CUDA_API_VERSION
	.align		4
        /*0000*/ 	.byte	0x04, 0x37
        /*0002*/ 	.short	(.L_3920 - .L_3919)
.L_3919:
        /*0004*/ 	.word	0x00000082


	//----- nvinfo : EIATTR_KPARAM_INFO
	.align		4
.L_3920:
        /*0008*/ 	.byte	0x04, 0x17
        /*000a*/ 	.short	(.L_3922 - .L_3921)
.L_3921:
        /*000c*/ 	.word	0x00000000
        /*0010*/ 	.short	0x0000
        /*0012*/ 	.short	0x0000
        /*0014*/ 	.byte	0x00, 0xf0, 0xa1, 0x03


	//----- nvinfo : EIATTR_SPARSE_MMA_MASK
	.align		4
.L_3922:
        /*0018*/ 	.byte	0x03, 0x50
        /*001a*/ 	.short	0x0000


	//----- nvinfo : EIATTR_MAXREG_COUNT
	.align		4
        /*001c*/ 	.byte	0x03, 0x1b
        /*001e*/ 	.short	0x00ff


	//----- nvinfo : EIATTR_NUM_BARRIERS
	.align		4
        /*0020*/ 	.byte	0x02, 0x4c
        /*0022*/ 	.byte	0x01
	.zero		1


	//----- nvinfo : EIATTR_MERCURY_ISA_VERSION
	.align		4
        /*0024*/ 	.byte	0x03, 0x5f
        /*0026*/ 	.short	0x0101


	//----- nvinfo : EIATTR_COOP_GROUP_MASK_REGIDS
	.align		4
        /*0028*/ 	.byte	0x04, 0x29
        /*002a*/ 	.short	(.L_3924 - .L_3923)


	//   ....[0]....
.L_3923:
        /*002c*/ 	.word	0xffffffff


	//   ....[1]....
        /*0030*/ 	.word	0xffffffff


	//   ....[2]....
        /*0034*/ 	.word	0xffffffff


	//   ....[3]....
        /*0038*/ 	.word	0xffffffff


	//   ....[4]....
        /*003c*/ 	.word	0xffffffff


	//   ....[5]....
        /*0040*/ 	.word	0xffffffff


	//   ....[6]....
        /*0044*/ 	.word	0xffffffff


	//   ....[7]....
        /*0048*/ 	.word	0xffffffff


	//   ....[8]....
        /*004c*/ 	.word	0xffffffff


	//   ....[9]....
        /*0050*/ 	.word	0xffffffff


	//   ....[10]....
        /*0054*/ 	.word	0xffffffff


	//   ....[11]....
        /*0058*/ 	.word	0xffffffff


	//   ....[12]....
        /*005c*/ 	.word	0xffffffff


	//   ....[13]....
        /*0060*/ 	.word	0xffffffff


	//   ....[14]....
        /*0064*/ 	.word	0xffffffff


	//   ....[15]....
        /*0068*/ 	.word	0xffffffff


	//   ....[16]....
        /*006c*/ 	.word	0xffffffff


	//   ....[17]....
        /*0070*/ 	.word	0xffffffff


	//   ....[18]....
        /*0074*/ 	.word	0xffffffff


	//   ....[19]....
        /*0078*/ 	.word	0xffffffff


	//   ....[20]....
        /*007c*/ 	.word	0xffffffff


	//----- nvinfo : EIATTR_COOP_GROUP_INSTR_OFFSETS
	.align		4
.L_3924:
        /*0080*/ 	.byte	0x04, 0x28
        /*0082*/ 	.short	(.L_3926 - .L_3925)


	//   ....[0]....
.L_3925:
        /*0084*/ 	.word	0x0001a330


	//   ....[1]....
        /*0088*/ 	.word	0x0001a350


	//   ....[2]....
        /*008c*/ 	.word	0x0001a370


	//   ....[3]....
        /*0090*/ 	.word	0x0001a390


	//   ....[4]....
        /*0094*/ 	.word	0x0001a3b0


	//   ....[5]....
        /*0098*/ 	.word	0x0001a800


	//   ....[6]....
        /*009c*/ 	.word	0x0001a820


	//   ....[7]....
        /*00a0*/ 	.word	0x0001a840


	//   ....[8]....
        /*00a4*/ 	.word	0x0001a860


	//   ....[9]....
        /*00a8*/ 	.word	0x0001a880


	//   ....[10]....
        /*00ac*/ 	.word	0x0001aa10


	//   ....[11]....
        /*00b0*/ 	.word	0x0001aa40


	//   ....[12]....
        /*00b4*/ 	.word	0x0001aaf0


	//   ....[13]....
        /*00b8*/ 	.word	0x0001ab40


	//   ....[14]....
        /*00bc*/ 	.word	0x0001ab50


	//   ....[15]....
        /*00c0*/ 	.word	0x0001abe0


	//   ....[16]....
        /*00c4*/ 	.word	0x0001ac40


	//   ....[17]....
        /*00c8*/ 	.word	0x0001ac50


	//   ....[18]....
        /*00cc*/ 	.word	0x0001ad00


	//   ....[19]....
        /*00d0*/ 	.word	0x0001ad60


	//   ....[20]....
        /*00d4*/ 	.word	0x0001ad70


	//----- nvinfo : EIATTR_VRC_CTA_INIT_COUNT
	.align		4
.L_3926:
        /*00d8*/ 	.byte	0x02, 0x4a
	.zero		1
	.zero		1


	//----- nvinfo : EIATTR_EXIT_INSTR_OFFSETS
	.align		4
        /*00dc*/ 	.byte	0x04, 0x1c
        /*00de*/ 	.short	(.L_3928 - .L_3927)


	//   ....[0]....
.L_3927:
        /*00e0*/ 	.word	0x000005d0


	//   ....[1]....
        /*00e4*/ 	.word	0x0001b670


	//----- nvinfo : EIATTR_MAX_THREADS
	.align		4
.L_3928:
        /*00e8*/ 	.byte	0x04, 0x05
        /*00ea*/ 	.short	(.L_3930 - .L_3929)
.L_3929:
        /*00ec*/ 	.word	0x00000100
        /*00f0*/ 	.word	0x00000001
        /*00f4*/ 	.word	0x00000001


	//----- nvinfo : EIATTR_CRS_STACK_SIZE
	.align		4
.L_3930:
        /*00f8*/ 	.byte	0x04, 0x1e
        /*00fa*/ 	.short	(.L_3932 - .L_3931)
.L_3931:
        /*00fc*/ 	.word	0x00000000


	//----- nvinfo : EIATTR_CBANK_PARAM_SIZE
	.align		4
.L_3932:
        /*0100*/ 	.byte	0x03, 0x19
        /*0102*/ 	.short	0x00e8


	//----- nvinfo : EIATTR_PARAM_CBANK
	.align		4
        /*0104*/ 	.byte	0x04, 0x0a
        /*0106*/ 	.short	(.L_3934 - .L_3933)
	.align		4
.L_3933:
        /*0108*/ 	.word	index@(.nv.constant0._ZN10layer_norm13ln_fwd_kernelINS_13Kernel_traitsIfffffjLj8192ELj1ELj1ELj8ELj16ENS_18Kernel_traits_baseILj8192EfffffjLj256EEEEELb1ELb1ELb1ELb1EEEvNS_9FwdParamsE)
        /*010c*/ 	.short	0x0380
        /*010e*/ 	.short	0x00e8


	//----- nvinfo : EIATTR_SW_WAR
	.align		4
.L_3934:
        /*0110*/ 	.byte	0x04, 0x36
        /*0112*/ 	.short	(.L_3936 - .L_3935)
.L_3935:
        /*0114*/ 	.word	0x00000008
.L_3936:


//--------------------- .nv.callgraph             --------------------------
	.section	.nv.callgraph,"",@"SHT_CUDA_CALLGRAPH"
	.align	4
	.sectionentsize	8
	.align		4
        /*0000*/ 	.word	0x00000000
	.align		4
        /*0004*/ 	.word	0xffffffff
	.align		4
        /*0008*/ 	.word	0x00000000
	.align		4
        /*000c*/ 	.word	0xfffffffe
	.align		4
        /*0010*/ 	.word	0x00000000
	.align		4
        /*0014*/ 	.word	0xfffffffd
	.align		4
        /*0018*/ 	.word	0x00000000
	.align		4
        /*001c*/ 	.word	0xfffffffc


//--------------------- .nv.constant4             --------------------------
	.section	.nv.constant4,"a",@progbits
	.align	8
	.align		8
.nv.constant4:
        /*0000*/ 	.dword	precalc_xorwow_matrix
	.align		8
        /*0008*/ 	.dword	precalc_xorwow_offset_matrix
	.align		8
        /*0010*/ 	.dword	mrg32k3aM1
	.align		8
        /*0018*/ 	.dword	mrg32k3aM2
	.align		8
        /*0020*/ 	.dword	mrg32k3aM1SubSeq
	.align		8
        /*0028*/ 	.dword	mrg32k3aM2SubSeq
	.align		8
        /*0030*/ 	.dword	mrg32k3aM1Seq
	.align		8
        /*0038*/ 	.dword	mrg32k3aM2Seq


//--------------------- .nv.constant3             --------------------------
	.section	.nv.constant3,"a",@progbits
	.align	8
.nv.constant3:
	.type		__cr_lgamma_table,@object
	.size		__cr_lgamma_table,(.L_8 - __cr_lgamma_table)
__cr_lgamma_table:
        /*0000*/ 	.byte	0x00, 0x00, 0x00, 0x00, 0x00, 0x00, 0x00, 0x00, 0x00, 0x00, 0x00, 0x00, 0x00, 0x00, 0x00, 0x00
        /*0010*/ 	.byte	0xef, 0x39, 0xfa, 0xfe, 0x42, 0x2e, 0xe6, 0x3f, 0x02, 0x20, 0x2a, 0xfa, 0x0b, 0xab, 0xfc, 0x3f
        /*0020*/ 	.byte	0xf9, 0x2c, 0x92, 0x7c, 0xa7, 0x6c, 0x09, 0x40, 0xc9, 0x79, 0x44, 0x3c, 0x64, 0x26, 0x13, 0x40
        /*0030*/ 	.byte	0xca, 0x01, 0xcf, 0x3a, 0x27, 0x51, 0x1a, 0x40, 0x30, 0xcc, 0x2d, 0xf3, 0xe1, 0x0c, 0x21, 0x40
        /*0040*/ 	.byte	0x0d, 0xb7, 0xfc, 0x82, 0x8e, 0x35, 0x25, 0x40
.L_8:


//--------------------- .nv.constant2._ZN10layer_norm13ln_fwd_kernelINS_13Kernel_traitsI13__nv_bfloat16S2_S2_S2_fjLj8192ELj1ELj1ELj8ELj16ENS_18Kernel_traits_baseILj8192ES2_S2_S2_S2_fjLj256EEEEELb1ELb0ELb0ELb0EEEvNS_9FwdParamsE --------------------------
	.section	.nv.constant2._ZN10layer_norm13ln_fwd_kernelINS_13Kernel_traitsI13__nv_bfloat16S2_S2_S2_fjLj8192ELj1ELj1ELj8ELj16ENS_18Kernel_traits_baseILj8192ES2_S2_S2_S2_fjLj256EEEEELb1ELb0ELb0ELb0EEEvNS_9FwdParamsE,"a",@progbits
	.sectionflags	@""
	.align	4
.nv.constant2._ZN10layer_norm13ln_fwd_kernelINS_13Kernel_traitsI13__nv_bfloat16S2_S2_S2_fjLj8192ELj1ELj1ELj8ELj16ENS_18Kernel_traits_baseILj8192ES2_S2_S2_S2_fjLj256EEEEELb1ELb0ELb0ELb0EEEvNS_9FwdParamsE:
        /*0000*/ 	.byte	0x90, 0x10, 0x00, 0x00, 0xd0, 0x10, 0x00, 0x00, 0x50, 0x10, 0x00, 0x00


//--------------------- .nv.constant2._ZN10layer_norm13ln_fwd_kernelINS_13Kernel_traitsI13__nv_bfloat16S2_S2_S2_fjLj8192ELj1ELj1ELj8ELj16ENS_18Kernel_traits_baseILj8192ES2_S2_S2_S2_fjLj256EEEEELb1ELb0ELb0ELb1EEEvNS_9FwdParamsE --------------------------
	.section	.nv.constant2._ZN10layer_norm13ln_fwd_kernelINS_13Kernel_traitsI13__nv_bfloat16S2_S2_S2_fjLj8192ELj1ELj1ELj8ELj16ENS_18Kernel_traits_baseILj8192ES2_S2_S2_S2_fjLj256EEEEELb1ELb0ELb0ELb1EEEvNS_9FwdParamsE,"a",@progbits
	.sectionflags	@""
	.align	4
.nv.constant2._ZN10layer_norm13ln_fwd_kernelINS_13Kernel_traitsI13__nv_bfloat16S2_S2_S2_fjLj8192ELj1ELj1ELj8ELj16ENS_18Kernel_traits_baseILj8192ES2_S2_S2_S2_fjLj256EEEEELb1ELb0ELb0ELb1EEEvNS_9FwdParamsE:
        /*0000*/ 	.byte	0x70, 0x10, 0x00, 0x00, 0xb0, 0x10, 0x00, 0x00, 0x30, 0x10, 0x00, 0x00


//--------------------- .nv.constant2._ZN10layer_norm13ln_fwd_kernelINS_13Kernel_traitsI13__nv_bfloat16S2_S2_S2_fjLj8192ELj1ELj1ELj8ELj16ENS_18Kernel_traits_baseILj8192ES2_S2_S2_S2_fjLj256EEEEELb1ELb1ELb0ELb0EEEvNS_9FwdParamsE --------------------------
	.section	.nv.constant2._ZN10layer_norm13ln_fwd_kernelINS_13Kernel_traitsI13__nv_bfloat16S2_S2_S2_fjLj8192ELj1ELj1ELj8ELj16ENS_18Kernel_traits_baseILj8192ES2_S2_S2_S2_fjLj256EEEEELb1ELb1ELb0ELb0EEEvNS_9FwdParamsE,"a",@progbits
	.sectionflags	@""
	.align	4
.nv.constant2._ZN10layer_norm13ln_fwd_kernelINS_13Kernel_traitsI13__nv_bfloat16S2_S2_S2_fjLj8192ELj1ELj1ELj8ELj16ENS_18Kernel_traits_baseILj8192ES2_S2_S2_S2_fjLj256EEEEELb1ELb1ELb0ELb0EEEvNS_9FwdParamsE:
        /*0000*/ 	.byte	0xf0, 0x13, 0x00, 0x00, 0x30, 0x14, 0x00, 0x00, 0xb0, 0x13, 0x00, 0x00


//--------------------- .nv.constant2._ZN10layer_norm13ln_fwd_kernelINS_13Kernel_traitsI13__nv_bfloat16S2_S2_S2_fjLj8192ELj1ELj1ELj8ELj16ENS_18Kernel_traits_baseILj8192ES2_S2_S2_S2_fjLj256EEEEELb1ELb1ELb0ELb1EEEvNS_9FwdParamsE --------------------------
	.section	.nv.constant2._ZN10layer_norm13ln_fwd_kernelINS_13Kernel_traitsI13__nv_bfloat16S2_S2_S2_fjLj8192ELj1ELj1ELj8ELj16ENS_18Kernel_traits_baseILj8192ES2_S2_S2_S2_fjLj256EEEEELb1ELb1ELb0ELb1EEEvNS_9FwdParamsE,"a",@progbits
	.sectionflags	@""
	.align	4
.nv.constant2._ZN10layer_norm13ln_fwd_kernelINS_13Kernel_traitsI13__nv_bfloat16S2_S2_S2_fjLj8192ELj1ELj1ELj8ELj16ENS_18Kernel_traits_baseILj8192ES2_S2_S2_S2_fjLj256EEEEELb1ELb1ELb0ELb1EEEvNS_9FwdParamsE:
        /*0000*/ 	.byte	0x60, 0x12, 0x00, 0x00, 0xa0, 0x12, 0x00, 0x00, 0x20, 0x12, 0x00, 0x00


//--------------------- .nv.constant2._ZN10layer_norm13ln_fwd_kernelINS_13Kernel_traitsI6__halfS2_S2_S2_fjLj8192ELj1ELj1ELj8ELj16ENS_18Kernel_traits_baseILj8192ES2_S2_S2_S2_fjLj256EEEEELb1ELb0ELb0ELb0EEEvNS_9FwdParamsE --------------------------
	.section	.nv.constant2._ZN10layer_norm13ln_fwd_kernelINS_13Kernel_traitsI6__halfS2_S2_S2_fjLj8192ELj1ELj1ELj8ELj16ENS_18Kernel_traits_baseILj8192ES2_S2_S2_S2_fjLj256EEEEELb1ELb0ELb0ELb0EEEvNS_9FwdParamsE,"a",@progbits
	.sectionflags	@""
	.align	4
.nv.constant2._ZN10layer_norm13ln_fwd_kernelINS_13Kernel_traitsI6__halfS2_S2_S2_fjLj8192ELj1ELj1ELj8ELj16ENS_18Kernel_traits_baseILj8192ES2_S2_S2_S2_fjLj256EEEEELb1ELb0ELb0ELb0EEEvNS_9FwdParamsE:
        /*0000*/ 	.byte	0x80, 0x0f, 0x00, 0x00, 0xc0, 0x0f, 0x00, 0x00, 0x40, 0x0f, 0x00, 0x00


//--------------------- .nv.constant2._ZN10layer_norm13ln_fwd_kernelINS_13Kernel_traitsI6__halfS2_S2_S2_fjLj8192ELj1ELj1ELj8ELj16ENS_18Kernel_traits_baseILj8192ES2_S2_S2_S2_fjLj256EEEEELb1ELb0ELb0ELb1EEEvNS_9FwdParamsE --------------------------
	.section	.nv.constant2._ZN10layer_norm13ln_fwd_kernelINS_13Kernel_traitsI6__halfS2_S2_S2_fjLj8192ELj1ELj1ELj8ELj16ENS_18Kernel_traits_baseILj8192ES2_S2_S2_S2_fjLj256EEEEELb1ELb0ELb0ELb1EEEvNS_9FwdParamsE,"a",@progbits
	.sectionflags	@""
	.align	4
.nv.constant2._ZN10layer_norm13ln_fwd_kernelINS_13Kernel_traitsI6__halfS2_S2_S2_fjLj8192ELj1ELj1ELj8ELj16ENS_18Kernel_traits_baseILj8192ES2_S2_S2_S2_fjLj256EEEEELb1ELb0ELb0ELb1EEEvNS_9FwdParamsE:
        /*0000*/ 	.byte	0xf0, 0x0d, 0x00, 0x00, 0x30, 0x0e, 0x00, 0x00, 0xb0, 0x0d, 0x00, 0x00


//--------------------- .nv.constant2._ZN10layer_norm13ln_fwd_kernelINS_13Kernel_traitsI6__halfS2_S2_S2_fjLj8192ELj1ELj1ELj8ELj16ENS_18Kernel_traits_baseILj8192ES2_S2_S2_S2_fjLj256EEEEELb1ELb1ELb0ELb0EEEvNS_9FwdParamsE --------------------------
	.section	.nv.constant2._ZN10layer_norm13ln_fwd_kernelINS_13Kernel_traitsI6__halfS2_S2_S2_fjLj8192ELj1ELj1ELj8ELj16ENS_18Kernel_traits_baseILj8192ES2_S2_S2_S2_fjLj256EEEEELb1ELb1ELb0ELb0EEEvNS_9FwdParamsE,"a",@progbits
	.sectionflags	@""
	.align	4
.nv.constant2._ZN10layer_norm13ln_fwd_kernelINS_13Kernel_traitsI6__halfS2_S2_S2_fjLj8192ELj1ELj1ELj8ELj16ENS_18Kernel_traits_baseILj8192ES2_S2_S2_S2_fjLj256EEEEELb1ELb1ELb0ELb0EEEvNS_9FwdParamsE:
        /*0000*/ 	.byte	0x30, 0x11, 0x00, 0x00, 0x70, 0x11, 0x00, 0x00, 0xf0, 0x10, 0x00, 0x00


//--------------------- .nv.constant2._ZN10layer_norm13ln_fwd_kernelINS_13Kernel_traitsI6__halfS2_S2_S2_fjLj8192ELj1ELj1ELj8ELj16ENS_18Kernel_traits_baseILj8192ES2_S2_S2_S2_fjLj256EEEEELb1ELb1ELb0ELb1EEEvNS_9FwdParamsE --------------------------
	.section	.nv.constant2._ZN10layer_norm13ln_fwd_kernelINS_13Kernel_traitsI6__halfS2_S2_S2_fjLj8192ELj1ELj1ELj8ELj16ENS_18Kernel_traits_baseILj8192ES2_S2_S2_S2_fjLj256EEEEELb1ELb1ELb0ELb1EEEvNS_9FwdParamsE,"a",@progbits
	.sectionflags	@""
	.align	4
.nv.constant2._ZN10layer_norm13ln_fwd_kernelINS_13Kernel_traitsI6__halfS2_S2_S2_fjLj8192ELj1ELj1ELj8ELj16ENS_18Kernel_traits_baseILj8192ES2_S2_S2_S2_fjLj256EEEEELb1ELb1ELb0ELb1EEEvNS_9FwdParamsE:
        /*0000*/ 	.byte	0xb0, 0x0f, 0x00, 0x00, 0xf0, 0x0f, 0x00, 0x00, 0x70, 0x0f, 0x00, 0x00


//--------------------- .nv.constant2._ZN10layer_norm13ln_fwd_kernelINS_13Kernel_traitsIf13__nv_bfloat16S2_S2_fjLj8192ELj1ELj1ELj8ELj16ENS_18Kernel_traits_baseILj8192EfS2_S2_S2_fjLj256EEEEELb1ELb0ELb0ELb0EEEvNS_9FwdParamsE --------------------------
	.section	.nv.constant2._ZN10layer_norm13ln_fwd_kernelINS_13Kernel_traitsIf13__nv_bfloat16S2_S2_fjLj8192ELj1ELj1ELj8ELj16ENS_18Kernel_traits_baseILj8192EfS2_S2_S2_fjLj256EEEEELb1ELb0ELb0ELb0EEEvNS_9FwdParamsE,"a",@progbits
	.sectionflags	@""
	.align	4
.nv.constant2._ZN10layer_norm13ln_fwd_kernelINS_13Kernel_traitsIf13__nv_bfloat16S2_S2_fjLj8192ELj1ELj1ELj8ELj16ENS_18Kernel_traits_baseILj8192EfS2_S2_S2_fjLj256EEEEELb1ELb0ELb0ELb0EEEvNS_9FwdParamsE:
        /*0000*/ 	.byte	0x10, 0x11, 0x00, 0x00, 0x50, 0x11, 0x00, 0x00, 0xd0, 0x10, 0x00, 0x00


//--------------------- .nv.constant2._ZN10layer_norm13ln_fwd_kernelINS_13Kernel_traitsIf13__nv_bfloat16S2_S2_fjLj8192ELj1ELj1ELj8ELj16ENS_18Kernel_traits_baseILj8192EfS2_S2_S2_fjLj256EEEEELb1ELb0ELb0ELb1EEEvNS_9FwdParamsE --------------------------
	.section	.nv.constant2._ZN10layer_norm13ln_fwd_kernelINS_13Kernel_traitsIf13__nv_bfloat16S2_S2_fjLj8192ELj1ELj1ELj8ELj16ENS_18Kernel_traits_baseILj8192EfS2_S2_S2_fjLj256EEEEELb1ELb0ELb0ELb1EEEvNS_9FwdParamsE,"a",@progbits
	.sectionflags	@""
	.align	4
.nv.constant2._ZN10layer_norm13ln_fwd_kernelINS_13Kernel_traitsIf13__nv_bfloat16S2_S2_fjLj8192ELj1ELj1ELj8ELj16ENS_18Kernel_traits_baseILj8192EfS2_S2_S2_fjLj256EEEEELb1ELb0ELb0ELb1EEEvNS_9FwdParamsE:
        /*0000*/ 	.byte	0x00, 0x0e, 0x00, 0x00, 0x40, 0x0e, 0x00, 0x00, 0xc0, 0x0d, 0x00, 0x00


//--------------------- .nv.constant2._ZN10layer_norm13ln_fwd_kernelINS_13Kernel_traitsIf13__nv_bfloat16S2_S2_fjLj8192ELj1ELj1ELj8ELj16ENS_18Kernel_traits_baseILj8192EfS2_S2_S2_fjLj256EEEEELb1ELb1ELb0ELb0EEEvNS_9FwdParamsE --------------------------
	.section	.nv.constant2._ZN10layer_norm13ln_fwd_kernelINS_13Kernel_traitsIf13__nv_bfloat16S2_S2_fjLj8192ELj1ELj1ELj8ELj16ENS_18Kernel_traits_baseILj8192EfS2_S2_S2_fjLj256EEEEELb1ELb1ELb0ELb0EEEvNS_9FwdParamsE,"a",@progbits
	.sectionflags	@""
	.align	4
.nv.constant2._ZN10layer_norm13ln_fwd_kernelINS_13Kernel_traitsIf13__nv_bfloat16S2_S2_fjLj8192ELj1ELj1ELj8ELj16ENS_18Kernel_traits_baseILj8192EfS2_S2_S2_fjLj256EEEEELb1ELb1ELb0ELb0EEEvNS_9FwdParamsE:
        /*0000*/ 	.byte	0x80, 0x12, 0x00, 0x00, 0xc0, 0x12, 0x00, 0x00, 0x40, 0x12, 0x00, 0x00


//--------------------- .nv.constant2._ZN10layer_norm13ln_fwd_kernelINS_13Kernel_traitsIf13__nv_bfloat16S2_S2_fjLj8192ELj1ELj1ELj8ELj16ENS_18Kernel_traits_baseILj8192EfS2_S2_S2_fjLj256EEEEELb1ELb1ELb0ELb1EEEvNS_9FwdParamsE --------------------------
	.section	.nv.constant2._ZN10layer_norm13ln_fwd_kernelINS_13Kernel_traitsIf13__nv_bfloat16S2_S2_fjLj8192ELj1ELj1ELj8ELj16ENS_18Kernel_traits_baseILj8192EfS2_S2_S2_fjLj256EEEEELb1ELb1ELb0ELb1EEEvNS_9FwdParamsE,"a",@progbits
	.sectionflags	@""
	.align	4
.nv.constant2._ZN10layer_norm13ln_fwd_kernelINS_13Kernel_traitsIf13__nv_bfloat16S2_S2_fjLj8192ELj1ELj1ELj8ELj16ENS_18Kernel_traits_baseILj8192EfS2_S2_S2_fjLj256EEEEELb1ELb1ELb0ELb1EEEvNS_9FwdParamsE:
        /*0000*/ 	.byte	0x00, 0x0e, 0x00, 0x00, 0x40, 0x0e, 0x00, 0x00, 0xc0, 0x0d, 0x00, 0x00


//--------------------- .nv.constant2._ZN10layer_norm13ln_fwd_kernelINS_13Kernel_traitsI13__nv_bfloat16S2_fS2_fjLj8192ELj1ELj1ELj8ELj16ENS_18Kernel_traits_baseILj8192ES2_S2_fS2_fjLj256EEEEELb1ELb0ELb0ELb0EEEvNS_9FwdParamsE --------------------------
	.section	.nv.constant2._ZN10layer_norm13ln_fwd_kernelINS_13Kernel_traitsI13__nv_bfloat16S2_fS2_fjLj8192ELj1ELj1ELj8ELj16ENS_18Kernel_traits_baseILj8192ES2_S2_fS2_fjLj256EEEEELb1ELb0ELb0ELb0EEEvNS_9FwdParamsE,"a",@progbits
	.sectionflags	@""
	.align	4
.nv.constant2._ZN10layer_norm13ln_fwd_kernelINS_13Kernel_traitsI13__nv_bfloat16S2_fS2_fjLj8192ELj1ELj1ELj8ELj16ENS_18Kernel_traits_baseILj8192ES2_S2_fS2_fjLj256EEEEELb1ELb0ELb0ELb0EEEvNS_9FwdParamsE:
        /*0000*/ 	.byte	0x20, 0x11, 0x00, 0x00, 0x60, 0x11, 0x00, 0x00, 0xe0, 0x10, 0x00, 0x00


//--------------------- .nv.constant2._ZN10layer_norm13ln_fwd_kernelINS_13Kernel_traitsI13__nv_bfloat16S2_fS2_fjLj8192ELj1ELj1ELj8ELj16ENS_18Kernel_traits_baseILj8192ES2_S2_fS2_fjLj256EEEEELb1ELb0ELb0ELb1EEEvNS_9FwdParamsE --------------------------
	.section	.nv.constant2._ZN10layer_norm13ln_fwd_kernelINS_13Kernel_traitsI13__nv_bfloat16S2_fS2_fjLj8192ELj1ELj1ELj8ELj16ENS_18Kernel_traits_baseILj8192ES2_S2_fS2_fjLj256EEEEELb1ELb0ELb0ELb1EEEvNS_9FwdParamsE,"a",@progbits
	.sectionflags	@""
	.align	4
.nv.constant2._ZN10layer_norm13ln_fwd_kernelINS_13Kernel_traitsI13__nv_bfloat16S2_fS2_fjLj8192ELj1ELj1ELj8ELj16ENS_18Kernel_traits_baseILj8192ES2_S2_fS2_fjLj256EEEEELb1ELb0ELb0ELb1EEEvNS_9FwdParamsE:
        /*0000*/ 	.byte	0x20, 0x0f, 0x00, 0x00, 0x60, 0x0f, 0x00, 0x00, 0xe0, 0x0e, 0x00, 0x00


//--------------------- .nv.constant2._ZN10layer_norm13ln_fwd_kernelINS_13Kernel_traitsI13__nv_bfloat16S2_fS2_fjLj8192ELj1ELj1ELj8ELj16ENS_18Kernel_traits_baseILj8192ES2_S2_fS2_fjLj256EEEEELb1ELb1ELb0ELb0EEEvNS_9FwdParamsE --------------------------
	.section	.nv.constant2._ZN10layer_norm13ln_fwd_kernelINS_13Kernel_traitsI13__nv_bfloat16S2_fS2_fjLj8192ELj1ELj1ELj8ELj16ENS_18Kernel_traits_baseILj8192ES2_S2_fS2_fjLj256EEEEELb1ELb1ELb0ELb0EEEvNS_9FwdParamsE,"a",@progbits
	.sectionflags	@""
	.align	4
.nv.constant2._ZN10layer_norm13ln_fwd_kernelINS_13Kernel_traitsI13__nv_bfloat16S2_fS2_fjLj8192ELj1ELj1ELj8ELj16ENS_18Kernel_traits_baseILj8192ES2_S2_fS2_fjLj256EEEEELb1ELb1ELb0ELb0EEEvNS_9FwdParamsE:
        /*0000*/ 	.byte	0xe0, 0x13, 0x00, 0x00, 0x20, 0x14, 0x00, 0x00, 0xa0, 0x13, 0x00, 0x00


//--------------------- .nv.constant2._ZN10layer_norm13ln_fwd_kernelINS_13Kernel_traitsI13__nv_bfloat16S2_fS2_fjLj8192ELj1ELj1ELj8ELj16ENS_18Kernel_traits_baseILj8192ES2_S2_fS2_fjLj256EEEEELb1ELb1ELb0ELb1EEEvNS_9FwdParamsE --------------------------
	.section	.nv.constant2._ZN10layer_norm13ln_fwd_kernelINS_13Kernel_traitsI13__nv_bfloat16S2_fS2_fjLj8192ELj1ELj1ELj8ELj16ENS_18Kernel_traits_baseILj8192ES2_S2_fS2_fjLj256EEEEELb1ELb1ELb0ELb1EEEvNS_9FwdParamsE,"a",@progbits
	.sectionflags	@""
	.align	4
.nv.constant2._ZN10layer_norm13ln_fwd_kernelINS_13Kernel_traitsI13__nv_bfloat16S2_fS2_fjLj8192ELj1ELj1ELj8ELj16ENS_18Kernel_traits_baseILj8192ES2_S2_fS2_fjLj256EEEEELb1ELb1ELb0ELb1EEEvNS_9FwdParamsE:
        /*0000*/ 	.byte	0x70, 0x12, 0x00, 0x00, 0xb0, 0x12, 0x00, 0x00, 0x30, 0x12, 0x00, 0x00


//--------------------- .nv.constant2._ZN10layer_norm13ln_fwd_kernelINS_13Kernel_traitsIf13__nv_bfloat16fS2_fjLj8192ELj1ELj1ELj8ELj16ENS_18Kernel_traits_baseILj8192EfS2_fS2_fjLj256EEEEELb1ELb0ELb0ELb0EEEvNS_9FwdParamsE --------------------------
	.section	.nv.constant2._ZN10layer_norm13ln_fwd_kernelINS_13Kernel_traitsIf13__nv_bfloat16fS2_fjLj8192ELj1ELj1ELj8ELj16ENS_18Kernel_traits_baseILj8192EfS2_fS2_fjLj256EEEEELb1ELb0ELb0ELb0EEEvNS_9FwdParamsE,"a",@progbits
	.sectionflags	@""
	.align	4
.nv.constant2._ZN10layer_norm13ln_fwd_kernelINS_13Kernel_traitsIf13__nv_bfloat16fS2_fjLj8192ELj1ELj1ELj8ELj16ENS_18Kernel_traits_baseILj8192EfS2_fS2_fjLj256EEEEELb1ELb0ELb0ELb0EEEvNS_9FwdParamsE:
        /*0000*/ 	.byte	0x20, 0x11, 0x00, 0x00, 0x60, 0x11, 0x00, 0x00, 0xe0, 0x10, 0x00, 0x00


//--------------------- .nv.constant2._ZN10layer_norm13ln_fwd_kernelINS_13Kernel_traitsIf13__nv_bfloat16fS2_fjLj8192ELj1ELj1ELj8ELj16ENS_18Kernel_traits_baseILj8192EfS2_fS2_fjLj256EEEEELb1ELb0ELb0ELb1EEEvNS_9FwdParamsE --------------------------
	.section	.nv.constant2._ZN10layer_norm13ln_fwd_kernelINS_13Kernel_traitsIf13__nv_bfloat16fS2_fjLj8192ELj1ELj1ELj8ELj16ENS_18Kernel_traits_baseILj8192EfS2_fS2_fjLj256EEEEELb1ELb0ELb0ELb1EEEvNS_9FwdParamsE,"a",@progbits
	.sectionflags	@""
	.align	4
.nv.constant2._ZN10layer_norm13ln_fwd_kernelINS_13Kernel_traitsIf13__nv_bfloat16fS2_fjLj8192ELj1ELj1ELj8ELj16ENS_18Kernel_traits_baseILj8192EfS2_fS2_fjLj256EEEEELb1ELb0ELb0ELb1EEEvNS_9FwdParamsE:
        /*0000*/ 	.byte	0xe0, 0x0d, 0x00, 0x00, 0x20, 0x0e, 0x00, 0x00, 0xa0, 0x0d, 0x00, 0x00


//--------------------- .nv.constant2._ZN10layer_norm13ln_fwd_kernelINS_13Kernel_traitsIf13__nv_bfloat16fS2_fjLj8192ELj1ELj1ELj8ELj16ENS_18Kernel_traits_baseILj8192EfS2_fS2_fjLj256EEEEELb1ELb1ELb0ELb0EEEvNS_9FwdParamsE --------------------------
	.section	.nv.constant2._ZN10layer_norm13ln_fwd_kernelINS_13Kernel_traitsIf13__nv_bfloat16fS2_fjLj8192ELj1ELj1ELj8ELj16ENS_18Kernel_traits_baseILj8192EfS2_fS2_fjLj256EEEEELb1ELb1ELb0ELb0EEEvNS_9FwdParamsE,"a",@progbits
	.sectionflags	@""
	.align	4
.nv.constant2._ZN10layer_norm13ln_fwd_kernelINS_13Kernel_traitsIf13__nv_bfloat16fS2_fjLj8192ELj1ELj1ELj8ELj16ENS_18Kernel_traits_baseILj8192EfS2_fS2_fjLj256EEEEELb1ELb1ELb0ELb0EEEvNS_9FwdParamsE:
        /*0000*/ 	.byte	0x70, 0x12, 0x00, 0x00, 0xb0, 0x12, 0x00, 0x00, 0x30, 0x12, 0x00, 0x00


//--------------------- .nv.constant2._ZN10layer_norm13ln_fwd_kernelINS_13Kernel_traitsIf13__nv_bfloat16fS2_fjLj8192ELj1ELj1ELj8ELj16ENS_18Kernel_traits_baseILj8192EfS2_fS2_fjLj256EEEEELb1ELb1ELb0ELb1EEEvNS_9FwdParamsE --------------------------
	.section	.nv.constant2._ZN10layer_norm13ln_fwd_kernelINS_13Kernel_traitsIf13__nv_bfloat16fS2_fjLj8192ELj1ELj1ELj8ELj16ENS_18Kernel_traits_baseILj8192EfS2_fS2_fjLj256EEEEELb1ELb1ELb0ELb1EEEvNS_9FwdParamsE,"a",@progbits
	.sectionflags	@""
	.align	4
.nv.constant2._ZN10layer_norm13ln_fwd_kernelINS_13Kernel_traitsIf13__nv_bfloat16fS2_fjLj8192ELj1ELj1ELj8ELj16ENS_18Kernel_traits_baseILj8192EfS2_fS2_fjLj256EEEEELb1ELb1ELb0ELb1EEEvNS_9FwdParamsE:
        /*0000*/ 	.byte	0x10, 0x0e, 0x00, 0x00, 0x50, 0x0e, 0x00, 0x00, 0xd0, 0x0d, 0x00, 0x00


//--------------------- .nv.constant2._ZN10layer_norm13ln_fwd_kernelINS_13Kernel_traitsIf6__halfS2_S2_fjLj8192ELj1ELj1ELj8ELj16ENS_18Kernel_traits_baseILj8192EfS2_S2_S2_fjLj256EEEEELb1ELb0ELb0ELb0EEEvNS_9FwdParamsE --------------------------
	.section	.nv.constant2._ZN10layer_norm13ln_fwd_kernelINS_13Kernel_traitsIf6__halfS2_S2_fjLj8192ELj1ELj1ELj8ELj16ENS_18Kernel_traits_baseILj8192EfS2_S2_S2_fjLj256EEEEELb1ELb0ELb0ELb0EEEvNS_9FwdParamsE,"a",@progbits
	.sectionflags	@""
	.align	4
.nv.constant2._ZN10layer_norm13ln_fwd_kernelINS_13Kernel_traitsIf6__halfS2_S2_fjLj8192ELj1ELj1ELj8ELj16ENS_18Kernel_traits_baseILj8192EfS2_S2_S2_fjLj256EEEEELb1ELb0ELb0ELb0EEEvNS_9FwdParamsE:
        /*0000*/ 	.byte	0x20, 0x11, 0x00, 0x00, 0x60, 0x11, 0x00, 0x00, 0xe0, 0x10, 0x00, 0x00


//--------------------- .nv.constant2._ZN10layer_norm13ln_fwd_kernelINS_13Kernel_traitsIf6__halfS2_S2_fjLj8192ELj1ELj1ELj8ELj16ENS_18Kernel_traits_baseILj8192EfS2_S2_S2_fjLj256EEEEELb1ELb0ELb0ELb1EEEvNS_9FwdParamsE --------------------------
	.section	.nv.constant2._ZN10layer_norm13ln_fwd_kernelINS_13Kernel_traitsIf6__halfS2_S2_fjLj8192ELj1ELj1ELj8ELj16ENS_18Kernel_traits_baseILj8192EfS2_S2_S2_fjLj256EEEEELb1ELb0ELb0ELb1EEEvNS_9FwdParamsE,"a",@progbits
	.sectionflags	@""
	.align	4
.nv.constant2._ZN10layer_norm13ln_fwd_kernelINS_13Kernel_traitsIf6__halfS2_S2_fjLj8192ELj1ELj1ELj8ELj16ENS_18Kernel_traits_baseILj8192EfS2_S2_S2_fjLj256EEEEELb1ELb0ELb0ELb1EEEvNS_9FwdParamsE:
        /*0000*/ 	.byte	0x40, 0x0e, 0x00, 0x00, 0x80, 0x0e, 0x00, 0x00, 0x00, 0x0e, 0x00, 0x00


//--------------------- .nv.constant2._ZN10layer_norm13ln_fwd_kernelINS_13Kernel_traitsIf6__halfS2_S2_fjLj8192ELj1ELj1ELj8ELj16ENS_18Kernel_traits_baseILj8192EfS2_S2_S2_fjLj256EEEEELb1ELb1ELb0ELb0EEEvNS_9FwdParamsE --------------------------
	.section	.nv.constant2._ZN10layer_norm13ln_fwd_kernelINS_13Kernel_traitsIf6__halfS2_S2_fjLj8192ELj1ELj1ELj8ELj16ENS_18Kernel_traits_baseILj8192EfS2_S2_S2_fjLj256EEEEELb1ELb1ELb0ELb0EEEvNS_9FwdParamsE,"a",@progbits
	.sectionflags	@""
	.align	4
.nv.constant2._ZN10layer_norm13ln_fwd_kernelINS_13Kernel_traitsIf6__halfS2_S2_fjLj8192ELj1ELj1ELj8ELj16ENS_18Kernel_traits_baseILj8192EfS2_S2_S2_fjLj256EEEEELb1ELb1ELb0ELb0EEEvNS_9FwdParamsE:
        /*0000*/ 	.byte	0x80, 0x12, 0x00, 0x00, 0xc0, 0x12, 0x00, 0x00, 0x40, 0x12, 0x00, 0x00


//--------------------- .nv.constant2._ZN10layer_norm13ln_fwd_kernelINS_13Kernel_traitsIf6__halfS2_S2_fjLj8192ELj1ELj1ELj8ELj16ENS_18Kernel_traits_baseILj8192EfS2_S2_S2_fjLj256EEEEELb1ELb1ELb0ELb1EEEvNS_9FwdParamsE --------------------------
	.section	.nv.constant2._ZN10layer_norm13ln_fwd_kernelINS_13Kernel_traitsIf6__halfS2_S2_fjLj8192ELj1ELj1ELj8ELj16ENS_18Kernel_traits_baseILj8192EfS2_S2_S2_fjLj256EEEEELb1ELb1ELb0ELb1EEEvNS_9FwdParamsE,"a",@progbits
	.sectionflags	@""
	.align	4
.nv.constant2._ZN10layer_norm13ln_fwd_kernelINS_13Kernel_traitsIf6__halfS2_S2_fjLj8192ELj1ELj1ELj8ELj16ENS_18Kernel_traits_baseILj8192EfS2_S2_S2_fjLj256EEEEELb1ELb1ELb0ELb1EEEvNS_9FwdParamsE:
        /*0000*/ 	.byte	0x00, 0x0e, 0x00, 0x00, 0x40, 0x0e, 0x00, 0x00, 0xc0, 0x0d, 0x00, 0x00


//--------------------- .nv.constant2._ZN10layer_norm13ln_fwd_kernelINS_13Kernel_traitsI6__halfS2_fS2_fjLj8192ELj1ELj1ELj8ELj16ENS_18Kernel_traits_baseILj8192ES2_S2_fS2_fjLj256EEEEELb1ELb0ELb0ELb0EEEvNS_9FwdParamsE --------------------------
	.section	.nv.constant2._ZN10layer_norm13ln_fwd_kernelINS_13Kernel_traitsI6__halfS2_fS2_fjLj8192ELj1ELj1ELj8ELj16ENS_18Kernel_traits_baseILj8192ES2_S2_fS2_fjLj256EEEEELb1ELb0ELb0ELb0EEEvNS_9FwdParamsE,"a",@progbits
	.sectionflags	@""
	.align	4
.nv.constant2._ZN10layer_norm13ln_fwd_kernelINS_13Kernel_traitsI6__halfS2_fS2_fjLj8192ELj1ELj1ELj8ELj16ENS_18Kernel_traits_baseILj8192ES2_S2_fS2_fjLj256EEEEELb1ELb0ELb0ELb0EEEvNS_9FwdParamsE:
        /*0000*/ 	.byte	0x90, 0x0f, 0x00, 0x00, 0xd0, 0x0f, 0x00, 0x00, 0x50, 0x0f, 0x00, 0x00


//--------------------- .nv.constant2._ZN10layer_norm13ln_fwd_kernelINS_13Kernel_traitsI6__halfS2_fS2_fjLj8192ELj1ELj1ELj8ELj16ENS_18Kernel_traits_baseILj8192ES2_S2_fS2_fjLj256EEEEELb1ELb0ELb0ELb1EEEvNS_9FwdParamsE --------------------------
	.section	.nv.constant2._ZN10layer_norm13ln_fwd_kernelINS_13Kernel_traitsI6__halfS2_fS2_fjLj8192ELj1ELj1ELj8ELj16ENS_18Kernel_traits_baseILj8192ES2_S2_fS2_fjLj256EEEEELb1ELb0ELb0ELb1EEEvNS_9FwdParamsE,"a",@progbits
	.sectionflags	@""
	.align	4
.nv.constant2._ZN10layer_norm13ln_fwd_kernelINS_13Kernel_traitsI6__halfS2_fS2_fjLj8192ELj1ELj1ELj8ELj16ENS_18Kernel_traits_baseILj8192ES2_S2_fS2_fjLj256EEEEELb1ELb0ELb0ELb1EEEvNS_9FwdParamsE:
        /*0000*/ 	.byte	0xb0, 0x0d, 0x00, 0x00, 0xf0, 0x0d, 0x00, 0x00, 0x70, 0x0d, 0x00, 0x00


//--------------------- .nv.constant2._ZN10layer_norm13ln_fwd_kernelINS_13Kernel_traitsI6__halfS2_fS2_fjLj8192ELj1ELj1ELj8ELj16ENS_18Kernel_traits_baseILj8192ES2_S2_fS2_fjLj256EEEEELb1ELb1ELb0ELb0EEEvNS_9FwdParamsE --------------------------
	.section	.nv.constant2._ZN10layer_norm13ln_fwd_kernelINS_13Kernel_traitsI6__halfS2_fS2_fjLj8192ELj1ELj1ELj8ELj16ENS_18Kernel_traits_baseILj8192ES2_S2_fS2_fjLj256EEEEELb1ELb1ELb0ELb0EEEvNS_9FwdParamsE,"a",@progbits
	.sectionflags	@""
	.align	4
.nv.constant2._ZN10layer_norm13ln_fwd_kernelINS_13Kernel_traitsI6__halfS2_fS2_fjLj8192ELj1ELj1ELj8ELj16ENS_18Kernel_traits_baseILj8192ES2_S2_fS2_fjLj256EEEEELb1ELb1ELb0ELb0EEEvNS_9FwdParamsE:
        /*0000*/ 	.byte	0x40, 0x11, 0x00, 0x00, 0x80, 0x11, 0x00, 0x00, 0x00, 0x11, 0x00, 0x00


//--------------------- .nv.constant2._ZN10layer_norm13ln_fwd_kernelINS_13Kernel_traitsI6__halfS2_fS2_fjLj8192ELj1ELj1ELj8ELj16ENS_18Kernel_traits_baseILj8192ES2_S2_fS2_fjLj256EEEEELb1ELb1ELb0ELb1EEEvNS_9FwdParamsE --------------------------
	.section	.nv.constant2._ZN10layer_norm13ln_fwd_kernelINS_13Kernel_traitsI6__halfS2_fS2_fjLj8192ELj1ELj1ELj8ELj16ENS_18Kernel_traits_baseILj8192ES2_S2_fS2_fjLj256EEEEELb1ELb1ELb0ELb1EEEvNS_9FwdParamsE,"a",@progbits
	.sectionflags	@""
	.align	4
.nv.constant2._ZN10layer_norm13ln_fwd_kernelINS_13Kernel_traitsI6__halfS2_fS2_fjLj8192ELj1ELj1ELj8ELj16ENS_18Kernel_traits_baseILj8192ES2_S2_fS2_fjLj256EEEEELb1ELb1ELb0ELb1EEEvNS_9FwdParamsE:
        /*0000*/ 	.byte	0xc0, 0x0f, 0x00, 0x00, 0x00, 0x10, 0x00, 0x00, 0x80, 0x0f, 0x00, 0x00


//--------------------- .nv.constant2._ZN10layer_norm13ln_fwd_kernelINS_13Kernel_traitsIf6__halffS2_fjLj8192ELj1ELj1ELj8ELj16ENS_18Kernel_traits_baseILj8192EfS2_fS2_fjLj256EEEEELb1ELb0ELb0ELb0EEEvNS_9FwdParamsE --------------------------
	.section	.nv.constant2._ZN10layer_norm13ln_fwd_kernelINS_13Kernel_traitsIf6__halffS2_fjLj8192ELj1ELj1ELj8ELj16ENS_18Kernel_traits_baseILj8192EfS2_fS2_fjLj256EEEEELb1ELb0ELb0ELb0EEEvNS_9FwdParamsE,"a",@progbits
	.sectionflags	@""
	.align	4
.nv.constant2._ZN10layer_norm13ln_fwd_kernelINS_13Kernel_traitsIf6__halffS2_fjLj8192ELj1ELj1ELj8ELj16ENS_18Kernel_traits_baseILj8192EfS2_fS2_fjLj256EEEEELb1ELb0ELb0ELb0EEEvNS_9FwdParamsE:
        /*0000*/ 	.byte	0x30, 0x11, 0x00, 0x00, 0x70, 0x11, 0x00, 0x00, 0xf0, 0x10, 0x00, 0x00


//--------------------- .nv.constant2._ZN10layer_norm13ln_fwd_kernelINS_13Kernel_traitsIf6__halffS2_fjLj8192ELj1ELj1ELj8ELj16ENS_18Kernel_traits_baseILj8192EfS2_fS2_fjLj256EEEEELb1ELb0ELb0ELb1EEEvNS_9FwdParamsE --------------------------
	.section	.nv.constant2._ZN10layer_norm13ln_fwd_kernelINS_13Kernel_traitsIf6__halffS2_fjLj8192ELj1ELj1ELj8ELj16ENS_18Kernel_traits_baseILj8192EfS2_fS2_fjLj256EEEEELb1ELb0ELb0ELb1EEEvNS_9FwdParamsE,"a",@progbits
	.sectionflags	@""
	.align	4
.nv.constant2._ZN10layer_norm13ln_fwd_kernelINS_13Kernel_traitsIf6__halffS2_fjLj8192ELj1ELj1ELj8ELj16ENS_18Kernel_traits_baseILj8192EfS2_fS2_fjLj256EEEEELb1ELb0ELb0ELb1EEEvNS_9FwdParamsE:
        /*0000*/ 	.byte	0xf0, 0x0d, 0x00, 0x00, 0x30, 0x0e, 0x00, 0x00, 0xb0, 0x0d, 0x00, 0x00


//--------------------- .nv.constant2._ZN10layer_norm13ln_fwd_kernelINS_13Kernel_traitsIf6__halffS2_fjLj8192ELj1ELj1ELj8ELj16ENS_18Kernel_traits_baseILj8192EfS2_fS2_fjLj256EEEEELb1ELb1ELb0ELb0EEEvNS_9FwdParamsE --------------------------
	.section	.nv.constant2._ZN10layer_norm13ln_fwd_kernelINS_13Kernel_traitsIf6__halffS2_fjLj8192ELj1ELj1ELj8ELj16ENS_18Kernel_traits_baseILj8192EfS2_fS2_fjLj256EEEEELb1ELb1ELb0ELb0EEEvNS_9FwdParamsE,"a",@progbits
	.sectionflags	@""
	.align	4
.nv.constant2._ZN10layer_norm13ln_fwd_kernelINS_13Kernel_traitsIf6__halffS2_fjLj8192ELj1ELj1ELj8ELj16ENS_18Kernel_traits_baseILj8192EfS2_fS2_fjLj256EEEEELb1ELb1ELb0ELb0EEEvNS_9FwdParamsE:
        /*0000*/ 	.byte	0x70, 0x12, 0x00, 0x00, 0xb0, 0x12, 0x00, 0x00, 0x30, 0x12, 0x00, 0x00


//--------------------- .nv.constant2._ZN10layer_norm13ln_fwd_kernelINS_13Kernel_traitsIf6__halffS2_fjLj8192ELj1ELj1ELj8ELj16ENS_18Kernel_traits_baseILj8192EfS2_fS2_fjLj256EEEEELb1ELb1ELb0ELb1EEEvNS_9FwdParamsE --------------------------
	.section	.nv.constant2._ZN10layer_norm13ln_fwd_kernelINS_13Kernel_traitsIf6__halffS2_fjLj8192ELj1ELj1ELj8ELj16ENS_18Kernel_traits_baseILj8192EfS2_fS2_fjLj256EEEEELb1ELb1ELb0ELb1EEEvNS_9FwdParamsE,"a",@progbits
	.sectionflags	@""
	.align	4
.nv.constant2._ZN10layer_norm13ln_fwd_kernelINS_13Kernel_traitsIf6__halffS2_fjLj8192ELj1ELj1ELj8ELj16ENS_18Kernel_traits_baseILj8192EfS2_fS2_fjLj256EEEEELb1ELb1ELb0ELb1EEEvNS_9FwdParamsE:
        /*0000*/ 	.byte	0x10, 0x0e, 0x00, 0x00, 0x50, 0x0e, 0x00, 0x00, 0xd0, 0x0d, 0x00, 0x00


//--------------------- .nv.constant2._ZN10layer_norm13ln_fwd_kernelINS_13Kernel_traitsI6__halfffffjLj8192ELj1ELj1ELj8ELj16ENS_18Kernel_traits_baseILj8192ES2_ffffjLj256EEEEELb1ELb0ELb0ELb0EEEvNS_9FwdParamsE --------------------------
	.section	.nv.constant2._ZN10layer_norm13ln_fwd_kernelINS_13Kernel_traitsI6__halfffffjLj8192ELj1ELj1ELj8ELj16ENS_18Kernel_traits_baseILj8192ES2_ffffjLj256EEEEELb1ELb0ELb0ELb0EEEvNS_9FwdParamsE,"a",@progbits
	.sectionflags	@""
	.align	4
.nv.constant2._ZN10layer_norm13ln_fwd_kernelINS_13Kernel_traitsI6__halfffffjLj8192ELj1ELj1ELj8ELj16ENS_18Kernel_traits_baseILj8192ES2_ffffjLj256EEEEELb1ELb0ELb0ELb0EEEvNS_9FwdParamsE:
        /*0000*/ 	.byte	0x50, 0x16, 0x00, 0x00, 0x90, 0x16, 0x00, 0x00, 0x10, 0x16, 0x00, 0x00


//--------------------- .nv.constant2._ZN10layer_norm13ln_fwd_kernelINS_13Kernel_traitsI6__halfffffjLj8192ELj1ELj1ELj8ELj16ENS_18Kernel_traits_baseILj8192ES2_ffffjLj256EEEEELb1ELb0ELb0ELb1EEEvNS_9FwdParamsE --------------------------
	.section	.nv.constant2._ZN10layer_norm13ln_fwd_kernelINS_13Kernel_traitsI6__halfffffjLj8192ELj1ELj1ELj8ELj16ENS_18Kernel_traits_baseILj8192ES2_ffffjLj256EEEEELb1ELb0ELb0ELb1EEEvNS_9FwdParamsE,"a",@progbits
	.sectionflags	@""
	.align	4
.nv.constant2._ZN10layer_norm13ln_fwd_kernelINS_13Kernel_traitsI6__halfffffjLj8192ELj1ELj1ELj8ELj16ENS_18Kernel_traits_baseILj8192ES2_ffffjLj256EEEEELb1ELb0ELb0ELb1EEEvNS_9FwdParamsE:
        /*0000*/ 	.byte	0x70, 0x14, 0x00, 0x00, 0xb0, 0x14, 0x00, 0x00, 0x30, 0x14, 0x00, 0x00


//--------------------- .nv.constant2._ZN10layer_norm13ln_fwd_kernelINS_13Kernel_traitsI6__halfffffjLj8192ELj1ELj1ELj8ELj16ENS_18Kernel_traits_baseILj8192ES2_ffffjLj256EEEEELb1ELb1ELb0ELb0EEEvNS_9FwdParamsE --------------------------
	.section	.nv.constant2._ZN10layer_norm13ln_fwd_kernelINS_13Kernel_traitsI6__halfffffjLj8192ELj1ELj1ELj8ELj16ENS_18Kernel_traits_baseILj8192ES2_ffffjLj256EEEEELb1ELb1ELb0ELb0EEEvNS_9FwdParamsE,"a",@progbits
	.sectionflags	@""
	.align	4
.nv.constant2._ZN10layer_norm13ln_fwd_kernelINS_13Kernel_traitsI6__halfffffjLj8192ELj1ELj1ELj8ELj16ENS_18Kernel_traits_baseILj8192ES2_ffffjLj256EEEEELb1ELb1ELb0ELb0EEEvNS_9FwdParamsE:
        /*0000*/ 	.byte	0x20, 0x1e, 0x00, 0x00, 0x60, 0x1e, 0x00, 0x00, 0xe0, 0x1d, 0x00, 0x00


//--------------------- .nv.constant2._ZN10layer_norm13ln_fwd_kernelINS_13Kernel_traitsI6__halfffffjLj8192ELj1ELj1ELj8ELj16ENS_18Kernel_traits_baseILj8192ES2_ffffjLj256EEEEELb1ELb1ELb0ELb1EEEvNS_9FwdParamsE --------------------------
	.section	.nv.constant2._ZN10layer_norm13ln_fwd_kernelINS_13Kernel_traitsI6__halfffffjLj8192ELj1ELj1ELj8ELj16ENS_18Kernel_traits_baseILj8192ES2_ffffjLj256EEEEELb1ELb1ELb0ELb1EEEvNS_9FwdParamsE,"a",@progbits
	.sectionflags	@""
	.align	4
.nv.constant2._ZN10layer_norm13ln_fwd_kernelINS_13Kernel_traitsI6__halfffffjLj8192ELj1ELj1ELj8ELj16ENS_18Kernel_traits_baseILj8192ES2_ffffjLj256EEEEELb1ELb1ELb0ELb1EEEvNS_9FwdParamsE:
        /*0000*/ 	.byte	0x50, 0x17, 0x00, 0x00, 0x90, 0x17, 0x00, 0x00, 0x10, 0x17, 0x00, 0x00


//--------------------- .nv.constant2._ZN10layer_norm13ln_fwd_kernelINS_13Kernel_traitsIfffffjLj8192ELj1ELj1ELj8ELj16ENS_18Kernel_traits_baseILj8192EfffffjLj256EEEEELb1ELb0ELb0ELb0EEEvNS_9FwdParamsE --------------------------
	.section	.nv.constant2._ZN10layer_norm13ln_fwd_kernelINS_13Kernel_traitsIfffffjLj8192ELj1ELj1ELj8ELj16ENS_18Kernel_traits_baseILj8192EfffffjLj256EEEEELb1ELb0ELb0ELb0EEEvNS_9FwdParamsE,"a",@progbits
	.sectionflags	@""
	.align	4
.nv.constant2._ZN10layer_norm13ln_fwd_kernelINS_13Kernel_traitsIfffffjLj8192ELj1ELj1ELj8ELj16ENS_18Kernel_traits_baseILj8192EfffffjLj256EEEEELb1ELb0ELb0ELb0EEEvNS_9FwdParamsE:
        /*0000*/ 	.byte	0x70, 0x13, 0x00, 0x00, 0xb0, 0x13, 0x00, 0x00, 0x30, 0x13, 0x00, 0x00


//--------------------- .nv.constant2._ZN10layer_norm13ln_fwd_kernelINS_13Kernel_traitsIfffffjLj8192ELj1ELj1ELj8ELj16ENS_18Kernel_traits_baseILj8192EfffffjLj256EEEEELb1ELb0ELb0ELb1EEEvNS_9FwdParamsE --------------------------
	.section	.nv.constant2._ZN10layer_norm13ln_fwd_kernelINS_13Kernel_traitsIfffffjLj8192ELj1ELj1ELj8ELj16ENS_18Kernel_traits_baseILj8192EfffffjLj256EEEEELb1ELb0ELb0ELb1EEEvNS_9FwdParamsE,"a",@progbits
	.sectionflags	@""
	.align	4
.nv.constant2._ZN10layer_norm13ln_fwd_kernelINS_13Kernel_traitsIfffffjLj8192ELj1ELj1ELj8ELj16ENS_18Kernel_traits_baseILj8192EfffffjLj256EEEEELb1ELb0ELb0ELb1EEEvNS_9FwdParamsE:
        /*0000*/ 	.byte	0xe0, 0x0d, 0x00, 0x00, 0x20, 0x0e, 0x00, 0x00, 0xa0, 0x0d, 0x00, 0x00


//--------------------- .nv.constant2._ZN10layer_norm13ln_fwd_kernelINS_13Kernel_traitsIfffffjLj8192ELj1ELj1ELj8ELj16ENS_18Kernel_traits_baseILj8192EfffffjLj256EEEEELb1ELb1ELb0ELb0EEEvNS_9FwdParamsE --------------------------
	.section	.nv.constant2._ZN10layer_norm13ln_fwd_kernelINS_13Kernel_traitsIfffffjLj8192ELj1ELj1ELj8ELj16ENS_18Kernel_traits_baseILj8192EfffffjLj256EEEEELb1ELb1ELb0ELb0EEEvNS_9FwdParamsE,"a",@progbits
	.sectionflags	@""
	.align	4
.nv.constant2._ZN10layer_norm13ln_fwd_kernelINS_13Kernel_traitsIfffffjLj8192ELj1ELj1ELj8ELj16ENS_18Kernel_traits_baseILj8192EfffffjLj256EEEEELb1ELb1ELb0ELb0EEEvNS_9FwdParamsE:
        /*0000*/ 	.byte	0xb0, 0x15, 0x00, 0x00, 0xf0, 0x15, 0x00, 0x00, 0x70, 0x15, 0x00, 0x00


//--------------------- .nv.constant2._ZN10layer_norm13ln_fwd_kernelINS_13Kernel_traitsIfffffjLj8192ELj1ELj1ELj8ELj16ENS_18Kernel_traits_baseILj8192EfffffjLj256EEEEELb1ELb1ELb0ELb1EEEvNS_9FwdParamsE --------------------------
	.section	.nv.constant2._ZN10layer_norm13ln_fwd_kernelINS_13Kernel_traitsIfffffjLj8192ELj1ELj1ELj8ELj16ENS_18Kernel_traits_baseILj8192EfffffjLj256EEEEELb1ELb1ELb0ELb1EEEvNS_9FwdParamsE,"a",@progbits
	.sectionflags	@""
	.align	4
.nv.constant2._ZN10layer_norm13ln_fwd_kernelINS_13Kernel_traitsIfffffjLj8192ELj1ELj1ELj8ELj16ENS_18Kernel_traits_baseILj8192EfffffjLj256EEEEELb1ELb1ELb0ELb1EEEvNS_9FwdParamsE:
        /*0000*/ 	.byte	0xd0, 0x0d, 0x00, 0x00, 0x10, 0x0e, 0x00, 0x00, 0x90, 0x0d, 0x00, 0x00


//--------------------- .text._ZN10layer_norm13ln_fwd_kernelINS_13Kernel_traitsI13__nv_bfloat16S2_S2_S2_fjLj8192ELj1ELj1ELj8ELj16ENS_18Kernel_traits_baseILj8192ES2_S2_S2_S2_fjLj256EEEEELb0ELb0ELb0ELb0EEEvNS_9FwdParamsE --------------------------
	.section	.text._ZN10layer_norm13ln_fwd_kernelINS_13Kernel_traitsI13__nv_bfloat16S2_S2_S2_fjLj8192ELj1ELj1ELj8ELj16ENS_18Kernel_traits_baseILj8192ES2_S2_S2_S2_fjLj256EEEEELb0ELb0ELb0ELb0EEEvNS_9FwdParamsE,"ax",@progbits
	.align	128
        .global         _ZN10layer_norm13ln_fwd_kernelINS_13Kernel_traitsI13__nv_bfloat16S2_S2_S2_fjLj8192ELj1ELj1ELj8ELj16ENS_18Kernel_traits_baseILj8192ES2_S2_S2_S2_fjLj256EEEEELb0ELb0ELb0ELb0EEEvNS_9FwdParamsE
        .type           _ZN10layer_norm13ln_fwd_kernelINS_13Kernel_traitsI13__nv_bfloat16S2_S2_S2_fjLj8192ELj1ELj1ELj8ELj16ENS_18Kernel_traits_baseILj8192ES2_S2_S2_S2_fjLj256EEEEELb0ELb0ELb0ELb0EEEvNS_9FwdParamsE,@function
        .size           _ZN10layer_norm13ln_fwd_kernelINS_13Kernel_traitsI13__nv_bfloat16S2_S2_S2_fjLj8192ELj1ELj1ELj8ELj16ENS_18Kernel_traits_baseILj8192ES2_S2_S2_S2_fjLj256EEEEELb0ELb0ELb0ELb0EEEvNS_9FwdParamsE,(.L_x_27460 - _ZN10layer_norm13ln_fwd_kernelINS_13Kernel_traitsI13__nv_bfloat16S2_S2_S2_fjLj8192ELj1ELj1ELj8ELj16ENS_18Kernel_traits_baseILj8192ES2_S2_S2_S2_fjLj256EEEEELb0ELb0ELb0ELb0EEEvNS_9FwdParamsE)
        .other          _ZN10layer_norm13ln_fwd_kernelINS_13Kernel_traitsI13__nv_bfloat16S2_S2_S2_fjLj8192ELj1ELj1ELj8ELj16ENS_18Kernel_traits_baseILj8192ES2_S2_S2_S2_fjLj256EEEEELb0ELb0ELb0ELb0EEEvNS_9FwdParamsE,@"STO_CUDA_ENTRY STV_DEFAULT"
_ZN10layer_norm13ln_fwd_kernelINS_13Kernel_traitsI13__nv_bfloat16S2_S2_S2_fjLj8192ELj1ELj1ELj8ELj16ENS_18Kernel_traits_baseILj8192ES2_S2_S2_S2_fjLj256EEEEELb0ELb0ELb0ELb0EEEvNS_9FwdParamsE:
.text._ZN10layer_norm13ln_fwd_kernelINS_13Kernel_traitsI13__nv_bfloat16S2_S2_S2_fjLj8192ELj1ELj1ELj8ELj16ENS_18Kernel_traits_baseILj8192ES2_S2_S2_S2_fjLj256EEEEELb0ELb0ELb0ELb0EEEvNS_9FwdParamsE:
[----:B------:R-:W-:Y:S01]  /*0000*/  LDC R1, c[0x0][0x37c] ;  /* 0x0000df00ff017b82 */ /* 0x000fe20000000800 */
[----:B------:R-:W0:Y:S01]  /*0010*/  S2R R76, SR_TID.X ;  /* 0x00000000004c7919 */ /* 0x000e220000002100 */
[----:B------:R-:W1:Y:S06]  /*0020*/  LDCU.64 UR12, c[0x0][0x438] ;  /* 0x00008700ff0c77ac */ /* 0x000e6c0008000a00 */
[----:B------:R-:W2:Y:S01]  /*0030*/  LDC R3, c[0x0][0x388] ;  /* 0x0000e200ff037b82 */ /* 0x000ea20000000800 */
[----:B------:R-:W-:Y:S01]  /*0040*/  BSSY.RECONVERGENT B0, `(.L_x_0) ;  /* 0x0000050000007945 */ /* 0x000fe20003800200 */
[----:B------:R-:W3:Y:S01]  /*0050*/  LDCU.64 UR4, c[0x0][0x3a0] ;  /* 0x00007400ff0477ac */ /* 0x000ee20008000a00 */
[----:B------:R-:W3:Y:S05]  /*0060*/  LDCU.64 UR10, c[0x0][0x3e0] ;  /* 0x00007c00ff0a77ac */ /* 0x000eea0008000a00 */
[----:B------:R-:W4:Y:S01]  /*0070*/  S2UR UR6, SR_CTAID.X ;  /* 0x00000000000679c3 */ /* 0x000f220000002500 */
[----:B------:R-:W0:Y:S01]  /*0080*/  LDCU.64 UR8, c[0x0][0x358] ;  /* 0x00006b00ff0877ac */ /* 0x000e220008000a00 */
[----:B-1----:R-:W-:-:S04]  /*0090*/  UISETP.NE.U32.AND UP1, UPT, UR12, URZ, UPT ;  /* 0x000000ff0c00728c */ /* 0x002fc8000bf25070 */
[----:B------:R-:W-:Y:S01]  /*00a0*/  UISETP.NE.AND.EX UP1, UPT, UR13, URZ, UPT, UP1 ;  /* 0x000000ff0d00728c */ /* 0x000fe2000bf25310 */
[----:B--2---:R-:W-:Y:S01]  /*00b0*/  SHF.R.S32.HI R0, RZ, 0x1f, R3 ;  /* 0x0000001fff007819 */ /* 0x004fe20000011403 */
[----:B---3--:R-:W-:-:S03]  /*00c0*/  ULOP3.LUT UP0, URZ, UR4, UR10, URZ, 0xfc, !UPT ;  /* 0x0000000a04ff7292 */ /* 0x008fc6000f80fcff */
[----:B------:R-:W-:Y:S01]  /*00d0*/  LEA.HI R14, R0, R3, RZ, 0x3 ;  /* 0x00000003000e7211 */ /* 0x000fe200078f18ff */
[----:B------:R-:W-:Y:S01]  /*00e0*/  ULOP3.LUT UP0, URZ, UR5, UR11, URZ, 0xfc, UP0 ;  /* 0x0000000b05ff7292 */ /* 0x000fe2000800fcff */
[C---:B0-----:R-:W-:Y:S02]  /*00f0*/  LOP3.LUT R15, R76.reuse, 0xe0, RZ, 0xc0, !PT ;  /* 0x000000e04c0f7812 */ /* 0x041fe400078ec0ff */
[----:B------:R-:W-:Y:S02]  /*0100*/  LOP3.LUT R0, R76, 0x1f, RZ, 0xc0, !PT ;  /* 0x0000001f4c007812 */ /* 0x000fe400078ec0ff */
[----:B------:R-:W-:-:S04]  /*0110*/  LOP3.LUT R17, R15, 0x1f, R76, 0xf8, !PT ;  /* 0x0000001f0f117812 */ /* 0x000fc800078ef84c */
[----:B------:R-:W-:-:S04]  /*0120*/  LOP3.LUT R75, R17, 0xff, RZ, 0x3c, !PT ;  /* 0x000000ff114b7812 */ /* 0x000fc800078e3cff */
[----:B------:R-:W-:Y:S01]  /*0130*/  LEA.HI.SX32 R75, R14, R75, 0x1d ;  /* 0x0000004b0e4b7211 */ /* 0x000fe200078feaff */
[----:B----4-:R-:W-:Y:S06]  /*0140*/  BRA.U !UP1, `(.L_x_1) ;  /* 0x0000000109847547 */ /* 0x010fec000b800000 */
[C---:B------:R-:W-:Y:S02]  /*0150*/  ISETP.GE.U32.AND P0, PT, R75.reuse, 0x100, PT ;  /* 0x000001004b00780c */ /* 0x040fe40003f06070 */
[C---:B------:R-:W-:Y:S02]  /*0160*/  ISETP.GE.U32.AND P1, PT, R75.reuse, 0x200, PT ;  /* 0x000002004b00780c */ /* 0x040fe40003f26070 */
[----:B------:R-:W-:-:S09]  /*0170*/  ISETP.GE.U32.AND P2, PT, R75, 0x300, PT ;  /* 0x000003004b00780c */ /* 0x000fd20003f46070 */
[----:B------:R-:W0:Y:S08]  /*0180*/  @P0 LDC.64 R2, c[0x0][0x3d0] ;  /* 0x0000f400ff020b82 */ /* 0x000e300000000a00 */
[----:B------:R-:W1:Y:S08]  /*0190*/  @P0 LDC.64 R4, c[0x0][0x438] ;  /* 0x00010e00ff040b82 */ /* 0x000e700000000a00 */
[----:B------:R-:W2:Y:S08]  /*01a0*/  @P1 LDC.64 R6, c[0x0][0x3d0] ;  /* 0x0000f400ff061b82 */ /* 0x000eb00000000a00 */
[----:B------:R-:W3:Y:S01]  /*01b0*/  @P1 LDC.64 R8, c[0x0][0x438] ;  /* 0x00010e00ff081b82 */ /* 0x000ee20000000a00 */
[----:B0-----:R-:W-:-:S05]  /*01c0*/  @P0 IMAD.WIDE.U32 R2, R17, 0x10, R2 ;  /* 0x0000001011020825 */ /* 0x001fca00078e0002 */
[----:B------:R0:W5:Y:S02]  /*01d0*/  @P0 LDG.E.128 R56, desc[UR8][R2.64] ;  /* 0x0000000802380981 */ /* 0x000164000c1e1d00 */
[----:B------:R-:W4:Y:S01]  /*01e0*/  @P2 LDC.64 R10, c[0x0][0x3d0] ;  /* 0x0000f400ff0a2b82 */ /* 0x000f220000000a00 */
[C---:B-1----:R-:W-:Y:S01]  /*01f0*/  @P0 IMAD.WIDE.U32 R4, R17.reuse, 0x10, R4 ;  /* 0x0000001011040825 */ /* 0x042fe200078e0004 */
[----:B------:R-:W-:-:S04]  /*0200*/  @P0 LOP3.LUT R17, R17, 0x100, RZ, 0xfc, !PT ;  /* 0x0000010011110812 */ /* 0x000fc800078efcff */
[----:B------:R0:W5:Y:S02]  /*0210*/  @P0 LD.E.128 R52, desc[UR8][R4.64] ;  /* 0x0000000804340980 */ /* 0x000164000c101d00 */
[----:B------:R-:W1:Y:S01]  /*0220*/  @P2 LDC.64 R12, c[0x0][0x438] ;  /* 0x00010e00ff0c2b82 */ /* 0x000e620000000a00 */
[----:B--2---:R-:W-:-:S05]  /*0230*/  @P1 IMAD.WIDE.U32 R6, R17, 0x10, R6 ;  /* 0x0000001011061825 */ /* 0x004fca00078e0006 */
[----:B------:R0:W5:Y:S01]  /*0240*/  @P1 LDG.E.128 R48, desc[UR8][R6.64] ;  /* 0x0000000806301981 */ /* 0x000162000c1e1d00 */
[C---:B---3--:R-:W-:Y:S01]  /*0250*/  @P1 IMAD.WIDE.U32 R8, R17.reuse, 0x10, R8 ;  /* 0x0000001011081825 */ /* 0x048fe200078e0008 */
[----:B------:R-:W-:-:S04]  /*0260*/  @P1 IADD3 R17, PT, PT, R17, 0x100, RZ ;  /* 0x0000010011111810 */ /* 0x000fc80007ffe0ff */
[----:B------:R0:W5:Y:S01]  /*0270*/  @P1 LD.E.128 R44, desc[UR8][R8.64] ;  /* 0x00000008082c1980 */ /* 0x000162000c101d00 */
[----:B----4-:R-:W-:-:S05]  /*0280*/  @P2 IMAD.WIDE.U32 R10, R17, 0x10, R10 ;  /* 0x00000010110a2825 */ /* 0x010fca00078e000a */
[----:B------:R0:W5:Y:S01]  /*0290*/  @P2 LDG.E.128 R40, desc[UR8][R10.64] ;  /* 0x000000080a282981 */ /* 0x000162000c1e1d00 */
[----:B-1----:R-:W-:-:S05]  /*02a0*/  @P2 IMAD.WIDE.U32 R12, R17, 0x10, R12 ;  /* 0x00000010110c2825 */ /* 0x002fca00078e000c */
[----:B------:R0:W5:Y:S01]  /*02b0*/  @P2 LD.E.128 R36, desc[UR8][R12.64] ;  /* 0x000000080c242980 */ /* 0x000162000c101d00 */
[----:B------:R-:W-:Y:S02]  /*02c0*/  ISETP.GE.U32.AND P0, PT, R75, 0x400, PT ;  /* 0x000004004b00780c */ /* 0x000fe40003f06070 */
[----:B------:R-:W-:-:S11]  /*02d0*/  @P2 IADD3 R17, PT, PT, R17, 0x100, RZ ;  /* 0x0000010011112810 */ /* 0x000fd60007ffe0ff */
[----:B0-----:R-:W-:Y:S05]  /*02e0*/  @!P0 BRA `(.L_x_2) ;  /* 0x0000000000948947 */ /* 0x001fea0003800000 */
[----:B------:R-:W0:Y:S08]  /*02f0*/  LDC.64 R32, c[0x0][0x3d0] ;  /* 0x0000f400ff207b82 */ /* 0x000e300000000a00 */
[----:B------:R-:W1:Y:S01]  /*0300*/  LDC.64 R28, c[0x0][0x438] ;  /* 0x00010e00ff1c7b82 */ /* 0x000e620000000a00 */
[----:B0-----:R-:W-:-:S06]  /*0310*/  IMAD.WIDE.U32 R32, R17, 0x10, R32 ;  /* 0x0000001011207825 */ /* 0x001fcc00078e0020 */
[----:B------:R-:W5:Y:S01]  /*0320*/  LDG.E.128 R32, desc[UR8][R32.64] ;  /* 0x0000000820207981 */ /* 0x000f62000c1e1d00 */
[----:B-1----:R-:W-:-:S06]  /*0330*/  IMAD.WIDE.U32 R28, R17, 0x10, R28 ;  /* 0x00000010111c7825 */ /* 0x002fcc00078e001c */
[----:B------:R-:W5:Y:S01]  /*0340*/  LD.E.128 R28, desc[UR8][R28.64] ;  /* 0x000000081c1c7980 */ /* 0x000f62000c101d00 */
[----:B------:R-:W-:Y:S05]  /*0350*/  BRA `(.L_x_2) ;  /* 0x0000000000787947 */ /* 0x000fea0003800000 */
.L_x_1:
[C---:B------:R-:W-:Y:S02]  /*0360*/  ISETP.GE.U32.AND P0, PT, R75.reuse, 0x100, PT ;  /* 0x000001004b00780c */ /* 0x040fe40003f06070 */
[C---:B------:R-:W-:Y:S02]  /*0370*/  ISETP.GE.U32.AND P1, PT, R75.reuse, 0x200, PT ;  /* 0x000002004b00780c */ /* 0x040fe40003f26070 */
[C---:B------:R-:W-:Y:S02]  /*0380*/  ISETP.GE.U32.AND P2, PT, R75.reuse, 0x300, PT ;  /* 0x000003004b00780c */ /* 0x040fe40003f46070 */
[----:B------:R-:W-:-:S07]  /*0390*/  ISETP.GE.U32.AND P3, PT, R75, 0x400, PT ;  /* 0x000004004b00780c */ /* 0x000fce0003f66070 */
[----:B------:R-:W0:Y:S08]  /*03a0*/  @P0 LDC.64 R2, c[0x0][0x3d0] ;  /* 0x0000f400ff020b82 */ /* 0x000e300000000a00 */
[----:B------:R-:W1:Y:S08]  /*03b0*/  @P1 LDC.64 R6, c[0x0][0x3d0] ;  /* 0x0000f400ff061b82 */ /* 0x000e700000000a00 */
[----:B------:R-:W2:Y:S08]  /*03c0*/  @P2 LDC.64 R8, c[0x0][0x3d0] ;  /* 0x0000f400ff082b82 */ /* 0x000eb00000000a00 */
[----:B------:R-:W3:Y:S01]  /*03d0*/  @P3 LDC.64 R10, c[0x0][0x3d0] ;  /* 0x0000f400ff0a3b82 */ /* 0x000ee20000000a00 */
[C---:B0-----:R-:W-:Y:S01]  /*03e0*/  @P0 IMAD.WIDE.U32 R4, R17.reuse, 0x10, R2 ;  /* 0x0000001011040825 */ /* 0x041fe200078e0002 */
[----:B------:R-:W-:-:S04]  /*03f0*/  @P0 LOP3.LUT R17, R17, 0x100, RZ, 0xfc, !PT ;  /* 0x0000010011110812 */ /* 0x000fc800078efcff */
[----:B------:R0:W5:Y:S01]  /*0400*/  @P0 LDG.E.128 R56, desc[UR8][R4.64] ;  /* 0x0000000804380981 */ /* 0x000162000c1e1d00 */
[C---:B-1----:R-:W-:Y:S01]  /*0410*/  @P1 IMAD.WIDE.U32 R6, R17.reuse, 0x10, R6 ;  /* 0x0000001011061825 */ /* 0x042fe200078e0006 */
[----:B------:R-:W-:-:S04]  /*0420*/  @P1 IADD3 R17, PT, PT, R17, 0x100, RZ ;  /* 0x0000010011111810 */ /* 0x000fc80007ffe0ff */
[----:B------:R0:W5:Y:S01]  /*0430*/  @P1 LDG.E.128 R48, desc[UR8][R6.64] ;  /* 0x0000000806301981 */ /* 0x000162000c1e1d00 */
[C---:B--2---:R-:W-:Y:S01]  /*0440*/  @P2 IMAD.WIDE.U32 R8, R17.reuse, 0x10, R8 ;  /* 0x0000001011082825 */ /* 0x044fe200078e0008 */
[----:B------:R-:W-:-:S04]  /*0450*/  @P2 IADD3 R17, PT, PT, R17, 0x100, RZ ;  /* 0x0000010011112810 */ /* 0x000fc80007ffe0ff */
[----:B------:R0:W5:Y:S01]  /*0460*/  @P2 LDG.E.128 R40, desc[UR8][R8.64] ;  /* 0x0000000808282981 */ /* 0x000162000c1e1d00 */
[----:B---3--:R-:W-:-:S05]  /*0470*/  @P3 IMAD.WIDE.U32 R2, R17, 0x10, R10 ;  /* 0x0000001011023825 */ /* 0x008fca00078e000a */
[----:B------:R0:W5:Y:S01]  /*0480*/  @P3 LDG.E.128 R32, desc[UR8][R2.64] ;  /* 0x0000000802203981 */ /* 0x000162000c1e1d00 */
[----:B------:R-:W-:Y:S02]  /*0490*/  HFMA2 R46, -RZ, RZ, 0, 0 ;  /* 0x00000000ff2e7431 */ /* 0x000fe400000001ff */
[----:B------:R-:W-:Y:S01]  /*04a0*/  IMAD.MOV.U32 R38, RZ, RZ, RZ ;  /* 0x000000ffff267224 */ /* 0x000fe200078e00ff */
[----:B------:R-:W-:Y:S02]  /*04b0*/  CS2R R36, SRZ ;  /* 0x0000000000247805 */ /* 0x000fe4000001ff00 */
[----:B------:R-:W-:Y:S02]  /*04c0*/  CS2R R44, SRZ ;  /* 0x00000000002c7805 */ /* 0x000fe4000001ff00 */
[----:B------:R-:W-:Y:S02]  /*04d0*/  MOV R54, RZ ;  /* 0x000000ff00367202 */ /* 0x000fe40000000f00 */
[----:B------:R-:W-:-:S02]  /*04e0*/  CS2R R52, SRZ ;  /* 0x0000000000347805 */ /* 0x000fc4000001ff00 */
[----:B------:R-:W-:Y:S02]  /*04f0*/  @P3 CS2R R30, SRZ ;  /* 0x00000000001e3805 */ /* 0x000fe4000001ff00 */
[----:B------:R-:W-:Y:S02]  /*0500*/  @P3 CS2R R28, SRZ ;  /* 0x00000000001c3805 */ /* 0x000fe4000001ff00 */
[----:B------:R-:W-:Y:S01]  /*0510*/  @P0 MOV R55, RZ ;  /* 0x000000ff00370202 */ /* 0x000fe20000000f00 */
[----:B------:R-:W-:Y:S01]  /*0520*/  @P2 IMAD.MOV.U32 R39, RZ, RZ, RZ ;  /* 0x000000ffff272224 */ /* 0x000fe200078e00ff */
[----:B0-----:R-:W-:-:S07]  /*0530*/  @P1 MOV R47, RZ ;  /* 0x000000ff002f1202 */ /* 0x001fce0000000f00 */
.L_x_2:
[----:B------:R-:W-:Y:S05]  /*0540*/  BSYNC.RECONVERGENT B0 ;  /* 0x0000000000007941 */ /* 0x000fea0003800200 */
.L_x_0:
[----:B------:R-:W0:Y:S02]  /*0550*/  LDCU UR4, c[0x0][0x384] ;  /* 0x00007080ff0477ac */ /* 0x000e240008000800 */
[----:B0-----:R-:W-:-:S06]  /*0560*/  UISETP.GE.AND UP1, UPT, UR6, UR4, UPT ;  /* 0x000000040600728c */ /* 0x001fcc000bf26270 */
[----:B------:R-:W-:-:S13]  /*0570*/  PLOP3.LUT P0, PT, PT, PT, UP1, 0x80, 0x8 ;  /* 0x000000000008781c */ /* 0x000fda0003f0f018 */
[----:B------:R-:W-:Y:S05]  /*0580*/  @P0 EXIT ;  /* 0x000000000000094d */ /* 0x000fea0003800000 */
[----:B------:R-:W-:Y:S01]  /*0590*/  SHF.R.S32.HI R14, RZ, 0x3, R14 ;  /* 0x00000003ff0e7819 */ /* 0x000fe2000001140e */
[----:B------:R-:W-:Y:S01]  /*05a0*/  UISETP.NE.U32.AND UP1, UPT, UR10, URZ, UPT ;  /* 0x000000ff0a00728c */ /* 0x000fe2000bf25070 */
[----:B-----5:R-:W-:Y:S01]  /*05b0*/  PRMT R73, R31, 0x7632, R73 ;  /* 0x000076321f497816 */ /* 0x020fe20000000049 */
[----:B------:R-:W-:Y:S01]  /*05c0*/  UPLOP3.LUT UP2, UPT, UPT, UPT, UPT, 0x40, 0x4 ;  /* 0x000000000004789c */ /* 0x000fe20003f4e870 */
[C---:B------:R-:W-:Y:S01]  /*05d0*/  LOP3.LUT R2, R14.reuse, 0xff, RZ, 0xc0, !PT ;  /* 0x000000ff0e027812 */ /* 0x040fe200078ec0ff */
[----:B------:R-:W-:Y:S01]  /*05e0*/  UISETP.NE.AND.EX UP1, UPT, UR11, URZ, UPT, UP1 ;  /* 0x000000ff0b00728c */ /* 0x000fe2000bf25310 */
[----:B------:R-:W-:Y:S01]  /*05f0*/  LOP3.LUT R14, R14, 0xffffff00, RZ, 0xc0, !PT ;  /* 0xffffff000e0e7812 */ /* 0x000fe200078ec0ff */
[----:B------:R-:W0:Y:S01]  /*0600*/  LDCU UR13, c[0x0][0x388] ;  /* 0x00007100ff0d77ac */ /* 0x000e220008000800 */
[----:B------:R-:W-:Y:S01]  /*0610*/  PRMT R72, R35, 0x7632, R72 ;  /* 0x0000763223487816 */ /* 0x000fe20000000048 */
[----:B------:R-:W-:Y:S01]  /*0620*/  IMAD R0, R0, -0x20, R2 ;  /* 0xffffffe000007824 */ /* 0x000fe200078e0202 */
[----:B------:R-:W-:Y:S01]  /*0630*/  VIADDMNMX R2, R2, -R15, RZ, !PT ;  /* 0x8000000f02027246 */ /* 0x000fe200078001ff */
[----:B------:R-:W1:Y:S01]  /*0640*/  LDCU.U8 UR7, c[0x0][0x410] ;  /* 0x00008200ff0777ac */ /* 0x000e620008000000 */
[----:B------:R-:W-:-:S02]  /*0650*/  PRMT R71, R30, 0x7632, R71 ;  /* 0x000076321e477816 */ /* 0x000fc40000000047 */
[----:B------:R-:W-:Y:S01]  /*0660*/  VIMNMX R3, PT, PT, R2, 0x20, PT ;  /* 0x0000002002037848 */ /* 0x000fe20003fe0100 */
[----:B------:R-:W2:Y:S01]  /*0670*/  LDCU UR12, c[0x0][0x400] ;  /* 0x00008000ff0c77ac */ /* 0x000ea20008000800 */
[----:B------:R-:W-:Y:S02]  /*0680*/  VIMNMX R0, PT, PT, RZ, R0, !PT ;  /* 0x00000000ff007248 */ /* 0x000fe40007fe0100 */
[-C--:B------:R-:W-:Y:S01]  /*0690*/  LEA R3, R3, R14.reuse, 0x3 ;  /* 0x0000000e03037211 */ /* 0x080fe200078e18ff */
[----:B------:R-:W3:Y:S01]  /*06a0*/  LDCU.64 UR16, c[0x0][0x3a0] ;  /* 0x00007400ff1077ac */ /* 0x000ee20008000a00 */
[----:B------:R-:W-:Y:S02]  /*06b0*/  VIMNMX R5, PT, PT, R0, 0x20, PT ;  /* 0x0000002000057848 */ /* 0x000fe40003fe0100 */
[----:B------:R-:W-:Y:S01]  /*06c0*/  I2FP.F32.U32 R10, R3 ;  /* 0x00000003000a7245 */ /* 0x000fe20000201000 */
[----:B------:R-:W4:Y:S01]  /*06d0*/  LDCU.64 UR18, c[0x0][0x3e0] ;  /* 0x00007c00ff1277ac */ /* 0x000f220008000a00 */
[----:B------:R-:W-:-:S02]  /*06e0*/  LEA R74, R5, R14, 0x3 ;  /* 0x0000000e054a7211 */ /* 0x000fc400078e18ff */
[----:B------:R-:W-:Y:S01]  /*06f0*/  PRMT R70, R34, 0x7632, R70 ;  /* 0x0000763222467816 */ /* 0x000fe20000000046 */
[----:B------:R-:W0:Y:S01]  /*0700*/  LDCU.64 UR14, c[0x0][0x380] ;  /* 0x00007000ff0e77ac */ /* 0x000e220008000a00 */
[----:B------:R-:W0:Y:S01]  /*0710*/  MUFU.RCP R10, R10 ;  /* 0x0000000a000a7308 */ /* 0x000e220000001000 */
[----:B------:R-:W-:Y:S02]  /*0720*/  PRMT R69, R29, 0x7632, R69 ;  /* 0x000076321d457816 */ /* 0x000fe40000000045 */
[----:B------:R-:W-:Y:S02]  /*0730*/  PRMT R68, R33, 0x7632, R68 ;  /* 0x0000763221447816 */ /* 0x000fe40000000044 */
[----:B------:R-:W-:Y:S02]  /*0740*/  PRMT R67, R28, 0x7632, R67 ;  /* 0x000076321c437816 */ /* 0x000fe40000000043 */
[----:B------:R-:W-:Y:S02]  /*0750*/  PRMT R66, R32, 0x7632, R66 ;  /* 0x0000763220427816 */ /* 0x000fe40000000042 */
[----:B------:R-:W-:-:S02]  /*0760*/  PRMT R65, R39, 0x7632, R65 ;  /* 0x0000763227417816 */ /* 0x000fc40000000041 */
[----:B------:R-:W-:Y:S02]  /*0770*/  PRMT R64, R43, 0x7632, R64 ;  /* 0x000076322b407816 */ /* 0x000fe40000000040 */
        /* <DEDUP_REMOVED lines=16> */
[----:B------:R-:W-:-:S02]  /*0880*/  PLOP3.LUT P0, PT, PT, PT, UP1, 0x80, 0x8 ;  /* 0x000000000008781c */ /* 0x000fc40003f0f018 */
[----:B------:R-:W-:Y:S02]  /*0890*/  PRMT R6, R54, 0x7632, R6 ;  /* 0x0000763236067816 */ /* 0x000fe40000000006 */
[----:B------:R-:W-:Y:S02]  /*08a0*/  PRMT R5, R58, 0x7632, R5 ;  /* 0x000076323a057816 */ /* 0x000fe40000000005 */
[----:B------:R-:W-:Y:S02]  /*08b0*/  PRMT R4, R53, 0x7632, R4 ;  /* 0x0000763235047816 */ /* 0x000fe40000000004 */
[----:B------:R-:W-:Y:S02]  /*08c0*/  PRMT R3, R57, 0x7632, R3 ;  /* 0x0000763239037816 */ /* 0x000fe40000000003 */
[----:B------:R-:W-:Y:S02]  /*08d0*/  PRMT R2, R52, 0x7632, R2 ;  /* 0x0000763234027816 */ /* 0x000fe40000000002 */
[----:B01234-:R-:W-:-:S07]  /*08e0*/  PRMT R0, R56, 0x7632, R0 ;  /* 0x0000763238007816 */ /* 0x01ffce0000000000 */
.L_x_35:
[----:B01234-:R-:W0:Y:S01]  /*08f0*/  @P0 LDC.64 R60, c[0x0][0x3e0] ;  /* 0x0000f800ff3c0b82 */ /* 0x01fe220000000a00 */
[----:B------:R-:W-:-:S05]  /*0900*/  MOV R63, UR6 ;  /* 0x00000006003f7c02 */ /* 0x000fca0008000f00 */
[----:B0-----:R-:W-:-:S06]  /*0910*/  @P0 IMAD.WIDE R60, R63, 0x2, R60 ;  /* 0x000000023f3c0825 */ /* 0x001fcc00078e023c */
[----:B------:R-:W2:Y:S01]  /*0920*/  @P0 LDG.E.U16 R60, desc[UR8][R60.64] ;  /* 0x000000083c3c0981 */ /* 0x000ea2000c1e1500 */
[----:B------:R-:W-:Y:S01]  /*0930*/  UIMAD UR4, UR6, UR13, URZ ;  /* 0x0000000d060472a4 */ /* 0x000fe2000f8e02ff */
[----:B------:R-:W-:Y:S01]  /*0940*/  ISETP.GE.U32.AND P1, PT, R75, 0x100, PT ;  /* 0x000001004b00780c */ /* 0x000fe20003f26070 */
[----:B------:R-:W-:Y:S01]  /*0950*/  BSSY.RECONVERGENT B0, `(.L_x_3) ;  /* 0x000006f000007945 */ /* 0x000fe20003800200 */
[----:B------:R-:W-:Y:S01]  /*0960*/  IMAD.MOV.U32 R110, RZ, RZ, 0x3f800000 ;  /* 0x3f800000ff6e7424 */ /* 0x000fe200078e00ff */
[----:B------:R-:W-:-:S04]  /*0970*/  USHF.R.S32.HI UR5, URZ, 0x1f, UR4 ;  /* 0x0000001fff057899 */ /* 0x000fc80008011404 */
[----:B------:R-:W-:-:S06]  /*0980*/  ULEA.HI UR5, UR5, UR4, URZ, 0x3 ;  /* 0x0000000405057291 */ /* 0x000fcc000f8f18ff */
[----:B------:R-:W-:-:S04]  /*0990*/  MOV R77, UR5 ;  /* 0x00000005004d7c02 */ /* 0x000fc80008000f00 */
[----:B------:R-:W-:-:S04]  /*09a0*/  LEA.HI.SX32 R77, R77, R76, 0x1d ;  /* 0x0000004c4d4d7211 */ /* 0x000fc800078feaff */
[----:B------:R-:W-:Y:S02]  /*09b0*/  MOV R111, R77 ;  /* 0x0000004d006f7202 */ /* 0x000fe40000000f00 */
[----:B--2---:R-:W-:Y:S01]  /*09c0*/  @P0 SHF.L.U32 R110, R60, 0x10, RZ ;  /* 0x000000103c6e0819 */ /* 0x004fe200000006ff */
[----:B------:R-:W-:Y:S06]  /*09d0*/  @!P1 BRA `(.L_x_4) ;  /* 0x0000000400989947 */ /* 0x000fec0003800000 */
[----:B------:R-:W0:Y:S02]  /*09e0*/  LDC.64 R60, c[0x0][0x390] ;  /* 0x0000e400ff3c7b82 */ /* 0x000e240000000a00 */
[----:B0-----:R-:W-:-:S06]  /*09f0*/  IMAD.WIDE.U32 R60, R77, 0x10, R60 ;  /* 0x000000104d3c7825 */ /* 0x001fcc00078e003c */
[----:B------:R-:W5:Y:S01]  /*0a00*/  LDG.E.128 R60, desc[UR8][R60.64] ;  /* 0x000000083c3c7981 */ /* 0x000f62000c1e1d00 */
[----:B------:R-:W-:-:S04]  /*0a10*/  UISETP.NE.U32.AND UP1, UPT, UR16, URZ, UPT ;  /* 0x000000ff1000728c */ /* 0x000fc8000bf25070 */
[----:B------:R-:W-:-:S09]  /*0a20*/  UISETP.NE.AND.EX UP1, UPT, UR17, URZ, UPT, UP1 ;  /* 0x000000ff1100728c */ /* 0x000fd2000bf25310 */
[----:B------:R-:W-:Y:S05]  /*0a30*/  BRA.U !UP1, `(.L_x_5) ;  /* 0x0000000109a07547 */ /* 0x000fea000b800000 */
[----:B------:R-:W0:Y:S02]  /*0a40*/  LDC.64 R24, c[0x0][0x3a0] ;  /* 0x0000e800ff187b82 */ /* 0x000e240000000a00 */
[----:B0-----:R-:W-:-:S06]  /*0a50*/  IMAD.WIDE.U32 R24, R77, 0x10, R24 ;  /* 0x000000104d187825 */ /* 0x001fcc00078e0018 */
[----:B------:R-:W2:Y:S01]  /*0a60*/  LDG.E.128 R24, desc[UR8][R24.64] ;  /* 0x0000000818187981 */ /* 0x000ea2000c1e1d00 */
[----:B-----5:R-:W-:Y:S01]  /*0a70*/  PRMT R78, R60, 0x7632, R78 ;  /* 0x000076323c4e7816 */ /* 0x020fe2000000004e */
[----:B------:R-:W-:Y:S01]  /*0a80*/  IMAD.U32 R85, R62, 0x10000, RZ ;  /* 0x000100003e557824 */ /* 0x000fe200078e00ff */
[----:B------:R-:W-:Y:S02]  /*0a90*/  SHF.L.U32 R79, R60, 0x10, RZ ;  /* 0x000000103c4f7819 */ /* 0x000fe400000006ff */
[----:B------:R-:W-:Y:S02]  /*0aa0*/  PRMT R83, R62, 0x7632, R83 ;  /* 0x000076323e537816 */ /* 0x000fe40000000053 */
[----:B------:R-:W-:Y:S02]  /*0ab0*/  PRMT R81, R61, 0x7632, R81 ;  /* 0x000076323d517816 */ /* 0x000fe40000000051 */
[----:B------:R-:W-:Y:S02]  /*0ac0*/  PRMT R62, R63, 0x7632, R62 ;  /* 0x000076323f3e7816 */ /* 0x000fe4000000003e */
[----:B------:R-:W-:-:S02]  /*0ad0*/  SHF.L.U32 R61, R61, 0x10, RZ ;  /* 0x000000103d3d7819 */ /* 0x000fc400000006ff */
[----:B------:R-:W-:Y:S02]  /*0ae0*/  SHF.L.U32 R63, R63, 0x10, RZ ;  /* 0x000000103f3f7819 */ /* 0x000fe400000006ff */
[----:B------:R-:W-:Y:S02]  /*0af0*/  SHF.L.U32 R81, R81, 0x10, RZ ;  /* 0x0000001051517819 */ /* 0x000fe400000006ff */
[----:B------:R-:W-:Y:S02]  /*0b00*/  SHF.L.U32 R83, R83, 0x10, RZ ;  /* 0x0000001053537819 */ /* 0x000fe400000006ff */
[C---:B--2---:R-:W-:Y:S01]  /*0b10*/  PRMT R60, R24.reuse, 0x7632, R60 ;  /* 0x00007632183c7816 */ /* 0x044fe2000000003c */
[----:B------:R-:W-:Y:S01]  /*0b20*/  IMAD.U32 R112, R27, 0x10000, RZ ;  /* 0x000100001b707824 */ /* 0x000fe200078e00ff */
[----:B------:R-:W-:Y:S02]  /*0b30*/  SHF.L.U32 R84, R24, 0x10, RZ ;  /* 0x0000001018547819 */ /* 0x000fe400000006ff */
[----:B------:R-:W-:-:S02]  /*0b40*/  PRMT R24, R25, 0x7632, R24 ;  /* 0x0000763219187816 */ /* 0x000fc40000000018 */
[----:B------:R-:W-:Y:S01]  /*0b50*/  SHF.L.U32 R82, R25, 0x10, RZ ;  /* 0x0000001019527819 */ /* 0x000fe200000006ff */
[-C--:B------:R-:W-:Y:S01]  /*0b60*/  FFMA.FTZ R84, R79, R110.reuse, R84 ;  /* 0x0000006e4f547223 */ /* 0x080fe20000010054 */
[C---:B------:R-:W-:Y:S02]  /*0b70*/  PRMT R25, R26.reuse, 0x7632, R25 ;  /* 0x000076321a197816 */ /* 0x040fe40000000019 */
[----:B------:R-:W-:Y:S01]  /*0b80*/  SHF.L.U32 R26, R26, 0x10, RZ ;  /* 0x000000101a1a7819 */ /* 0x000fe200000006ff */
[-C--:B------:R-:W-:Y:S01]  /*0b90*/  FFMA.FTZ R82, R61, R110.reuse, R82 ;  /* 0x0000006e3d527223 */ /* 0x080fe20000010052 */
[----:B------:R-:W-:Y:S02]  /*0ba0*/  PRMT R111, R27, 0x7632, R111 ;  /* 0x000076321b6f7816 */ /* 0x000fe4000000006f */
[----:B------:R-:W-:Y:S01]  /*0bb0*/  SHF.L.U32 R79, R78, 0x10, RZ ;  /* 0x000000104e4f7819 */ /* 0x000fe200000006ff */
[-C--:B------:R-:W-:Y:S01]  /*0bc0*/  FFMA.FTZ R80, R85, R110.reuse, R26 ;  /* 0x0000006e55507223 */ /* 0x080fe2000001001a */
[----:B------:R-:W-:Y:S01]  /*0bd0*/  SHF.L.U32 R85, R62, 0x10, RZ ;  /* 0x000000103e557819 */ /* 0x000fe200000006ff */
[----:B------:R-:W-:Y:S01]  /*0be0*/  IMAD.U32 R62, R111, 0x10000, RZ ;  /* 0x000100006f3e7824 */ /* 0x000fe200078e00ff */
[----:B------:R-:W-:Y:S01]  /*0bf0*/  SHF.L.U32 R26, R25, 0x10, RZ ;  /* 0x00000010191a7819 */ /* 0x000fe200000006ff */
[-C--:B------:R-:W-:Y:S01]  /*0c00*/  FFMA.FTZ R78, R63, R110.reuse, R112 ;  /* 0x0000006e3f4e7223 */ /* 0x080fe20000010070 */
[----:B------:R-:W-:Y:S01]  /*0c10*/  SHF.L.U32 R24, R24, 0x10, RZ ;  /* 0x0000001018187819 */ /* 0x000fe200000006ff */
[-C--:B------:R-:W-:Y:S01]  /*0c20*/  FFMA.FTZ R85, R85, R110.reuse, R62 ;  /* 0x0000006e55557223 */ /* 0x080fe2000001003e */
[----:B------:R-:W-:Y:S01]  /*0c30*/  SHF.L.U32 R60, R60, 0x10, RZ ;  /* 0x000000103c3c7819 */ /* 0x000fe200000006ff */
[----:B------:R-:W-:-:S02]  /*0c40*/  FFMA.FTZ R83, R83, R110, R26 ;  /* 0x0000006e53537223 */ /* 0x000fc4000001001a */
[----:B------:R-:W-:Y:S01]  /*0c50*/  FFMA.FTZ R81, R81, R110, R24 ;  /* 0x0000006e51517223 */ /* 0x000fe20000010018 */
[----:B------:R-:W-:Y:S01]  /*0c60*/  F2FP.BF16.F32.PACK_AB R27, R85, R78 ;  /* 0x0000004e551b723e */ /* 0x000fe200000010ff */
[----:B------:R-:W-:Y:S01]  /*0c70*/  FFMA.FTZ R79, R79, R110, R60 ;  /* 0x0000006e4f4f7223 */ /* 0x000fe2000001003c */
[----:B------:R-:W-:Y:S02]  /*0c80*/  F2FP.BF16.F32.PACK_AB R26, R83, R80 ;  /* 0x00000050531a723e */ /* 0x000fe400000010ff */
[----:B------:R-:W-:Y:S02]  /*0c90*/  F2FP.BF16.F32.PACK_AB R25, R81, R82 ;  /* 0x000000525119723e */ /* 0x000fe400000010ff */
[----:B------:R-:W-:Y:S01]  /*0ca0*/  F2FP.BF16.F32.PACK_AB R24, R79, R84 ;  /* 0x000000544f18723e */ /* 0x000fe200000010ff */
[----:B------:R-:W-:Y:S06]  /*0cb0*/  BRA `(.L_x_6) ;  /* 0x0000000000c47947 */ /* 0x000fec0003800000 */
.L_x_5:
[----:B------:R-:W-:-:S04]  /*0cc0*/  UISETP.NE.U32.AND UP1, UPT, UR18, URZ, UPT ;  /* 0x000000ff1200728c */ /* 0x000fc8000bf25070 */
[----:B------:R-:W-:-:S06]  /*0cd0*/  UISETP.NE.AND.EX UP1, UPT, UR19, URZ, UPT, UP1 ;  /* 0x000000ff1300728c */ /* 0x000fcc000bf25310 */
[----:B------:R-:W-:-:S13]  /*0ce0*/  PLOP3.LUT P0, PT, PT, PT, UP1, 0x80, 0x8 ;  /* 0x000000000008781c */ /* 0x000fda0003f0f018 */
[----:B------:R-:W-:Y:S05]  /*0cf0*/  @!P0 BRA `(.L_x_7) ;  /* 0x0000000000648947 */ /* 0x000fea0003800000 */
[C---:B-----5:R-:W-:Y:S02]  /*0d00*/  PRMT R24, R60.reuse, 0x7632, R24 ;  /* 0x000076323c187816 */ /* 0x060fe40000000018 */
[----:B------:R-:W-:Y:S02]  /*0d10*/  SHF.L.U32 R25, R60, 0x10, RZ ;  /* 0x000000103c197819 */ /* 0x000fe400000006ff */
[C---:B------:R-:W-:Y:S01]  /*0d20*/  PRMT R26, R61.reuse, 0x7632, R26 ;  /* 0x000076323d1a7816 */ /* 0x040fe2000000001a */
[----:B------:R-:W-:Y:S01]  /*0d30*/  IMAD.U32 R61, R61, 0x10000, RZ ;  /* 0x000100003d3d7824 */ /* 0x000fe200078e00ff */
[C---:B------:R-:W-:Y:S01]  /*0d40*/  PRMT R27, R62.reuse, 0x7632, R27 ;  /* 0x000076323e1b7816 */ /* 0x040fe2000000001b */
[-C--:B------:R-:W-:Y:S01]  /*0d50*/  FMUL.FTZ R84, R25, R110.reuse ;  /* 0x0000006e19547220 */ /* 0x080fe20000410000 */
[----:B------:R-:W-:Y:S01]  /*0d60*/  PRMT R60, R63, 0x7632, R60 ;  /* 0x000076323f3c7816 */ /* 0x000fe2000000003c */
[----:B------:R-:W-:Y:S01]  /*0d70*/  FMUL.FTZ R82, R61, R110 ;  /* 0x0000006e3d527220 */ /* 0x000fe20000410000 */
[----:B------:R-:W-:Y:S01]  /*0d80*/  SHF.L.U32 R83, R62, 0x10, RZ ;  /* 0x000000103e537819 */ /* 0x000fe200000006ff */
[----:B------:R-:W-:Y:S01]  /*0d90*/  IMAD.U32 R27, R27, 0x10000, RZ ;  /* 0x000100001b1b7824 */ /* 0x000fe200078e00ff */
[----:B------:R-:W-:-:S02]  /*0da0*/  SHF.L.U32 R63, R63, 0x10, RZ ;  /* 0x000000103f3f7819 */ /* 0x000fc400000006ff */
[----:B------:R-:W-:Y:S01]  /*0db0*/  SHF.L.U32 R79, R24, 0x10, RZ ;  /* 0x00000010184f7819 */ /* 0x000fe200000006ff */
[-C--:B------:R-:W-:Y:S01]  /*0dc0*/  FMUL.FTZ R80, R83, R110.reuse ;  /* 0x0000006e53507220 */ /* 0x080fe20000410000 */
[----:B------:R-:W-:Y:S01]  /*0dd0*/  SHF.L.U32 R85, R60, 0x10, RZ ;  /* 0x000000103c557819 */ /* 0x000fe200000006ff */
[-C--:B------:R-:W-:Y:S01]  /*0de0*/  FMUL.FTZ R78, R63, R110.reuse ;  /* 0x0000006e3f4e7220 */ /* 0x080fe20000410000 */
[----:B------:R-:W-:Y:S01]  /*0df0*/  SHF.L.U32 R81, R26, 0x10, RZ ;  /* 0x000000101a517819 */ /* 0x000fe200000006ff */
[-C--:B------:R-:W-:Y:S01]  /*0e00*/  FMUL.FTZ R83, R27, R110.reuse ;  /* 0x0000006e1b537220 */ /* 0x080fe20000410000 */
[-C--:B------:R-:W-:Y:S01]  /*0e10*/  FMUL.FTZ R79, R79, R110.reuse ;  /* 0x0000006e4f4f7220 */ /* 0x080fe20000410000 */
[-C--:B------:R-:W-:Y:S02]  /*0e20*/  FMUL.FTZ R85, R85, R110.reuse ;  /* 0x0000006e55557220 */ /* 0x080fe40000410000 */
[----:B------:R-:W-:Y:S01]  /*0e30*/  FMUL.FTZ R81, R81, R110 ;  /* 0x0000006e51517220 */ /* 0x000fe20000410000 */
[----:B------:R-:W-:-:S02]  /*0e40*/  F2FP.BF16.F32.PACK_AB R26, R83, R80 ;  /* 0x00000050531a723e */ /* 0x000fc400000010ff */
[----:B------:R-:W-:Y:S02]  /*0e50*/  F2FP.BF16.F32.PACK_AB R27, R85, R78 ;  /* 0x0000004e551b723e */ /* 0x000fe400000010ff */
[----:B------:R-:W-:Y:S02]  /*0e60*/  F2FP.BF16.F32.PACK_AB R25, R81, R82 ;  /* 0x000000525119723e */ /* 0x000fe400000010ff */
[----:B------:R-:W-:Y:S01]  /*0e70*/  F2FP.BF16.F32.PACK_AB R24, R79, R84 ;  /* 0x000000544f18723e */ /* 0x000fe200000010ff */
[----:B------:R-:W-:Y:S06]  /*0e80*/  BRA `(.L_x_6) ;  /* 0x0000000000507947 */ /* 0x000fec0003800000 */
.L_x_7:
[----:B-----5:R-:W-:Y:S02]  /*0e90*/  SHF.L.U32 R79, R60, 0x10, RZ ;  /* 0x000000103c4f7819 */ /* 0x020fe400000006ff */
[----:B------:R-:W-:Y:S02]  /*0ea0*/  SHF.L.U32 R85, R62, 0x10, RZ ;  /* 0x000000103e557819 */ /* 0x000fe400000006ff */
[----:B------:R-:W-:Y:S01]  /*0eb0*/  PRMT R78, R60, 0x7632, R78 ;  /* 0x000076323c4e7816 */ /* 0x000fe2000000004e */
[-C--:B------:R-:W-:Y:S01]  /*0ec0*/  FMUL.FTZ R84, R79, R110.reuse ;  /* 0x0000006e4f547220 */ /* 0x080fe20000410000 */
[----:B------:R-:W-:Y:S01]  /*0ed0*/  PRMT R83, R62, 0x7632, R83 ;  /* 0x000076323e537816 */ /* 0x000fe20000000053 */
[----:B------:R-:W-:Y:S01]  /*0ee0*/  FMUL.FTZ R80, R85, R110 ;  /* 0x0000006e55507220 */ /* 0x000fe20000410000 */
[----:B------:R-:W-:Y:S02]  /*0ef0*/  PRMT R60, R61, 0x7632, R60 ;  /* 0x000076323d3c7816 */ /* 0x000fe4000000003c */
[C---:B------:R-:W-:Y:S01]  /*0f00*/  PRMT R62, R63.reuse, 0x7632, R62 ;  /* 0x000076323f3e7816 */ /* 0x040fe2000000003e */
        /* <DEDUP_REMOVED lines=8> */
[----:B------:R-:W-:Y:S01]  /*0f90*/  SHF.L.U32 R85, R62, 0x10, RZ ;  /* 0x000000103e557819 */ /* 0x000fe200000006ff */
[-C--:B------:R-:W-:Y:S02]  /*0fa0*/  FMUL.FTZ R81, R81, R110.reuse ;  /* 0x0000006e51517220 */ /* 0x080fe40000410000 */
[-C--:B------:R-:W-:Y:S02]  /*0fb0*/  FMUL.FTZ R83, R83, R110.reuse ;  /* 0x0000006e53537220 */ /* 0x080fe40000410000 */
[----:B------:R-:W-:-:S07]  /*0fc0*/  FMUL.FTZ R85, R85, R110 ;  /* 0x0000006e55557220 */ /* 0x000fce0000410000 */
.L_x_6:
[----:B------:R-:W0:Y:S01]  /*0fd0*/  @UP0 LDCU.64 UR4, c[0x0][0x3a8] ;  /* 0x00007500ff0407ac */ /* 0x000e220008000a00 */
[----:B------:R-:W-:Y:S01]  /*0fe0*/  PLOP3.LUT P2, PT, PT, PT, UP0, 0x80, 0x8 ;  /* 0x000000000008781c */ /* 0x000fe20003f4f008 */
[----:B------:R-:W-:Y:S01]  /*0ff0*/  IMAD.MOV.U32 R60, RZ, RZ, 0x10 ;  /* 0x00000010ff3c7424 */ /* 0x000fe200078e00ff */
[----:B------:R-:W-:Y:S02]  /*1000*/  PLOP3.LUT P3, PT, PT, PT, UP0, 0x80, 0x8 ;  /* 0x000000000008781c */ /* 0x000fe40003f6f008 */
[----:B------:R-:W-:-:S09]  /*1010*/  IADD3 R111, PT, PT, R77, 0x100, RZ ;  /* 0x000001004d6f7810 */ /* 0x000fd20007ffe0ff */
[----:B0-----:R-:W-:-:S05]  /*1020*/  @P2 IMAD.WIDE.U32 R60, R77, R60, UR4 ;  /* 0x000000044d3c2e25 */ /* 0x001fca000f8e003c */
[----:B------:R0:W-:Y:S02]  /*1030*/  @P3 STG.E.128 desc[UR8][R60.64], R24 ;  /* 0x000000183c003986 */ /* 0x0001e4000c101d08 */
.L_x_4:
[----:B------:R-:W-:Y:S05]  /*1040*/  BSYNC.RECONVERGENT B0 ;  /* 0x0000000000007941 */ /* 0x000fea0003800200 */
.L_x_3:
[----:B------:R-:W-:Y:S01]  /*1050*/  ISETP.GE.U32.AND P2, PT, R75, 0x200, PT ;  /* 0x000002004b00780c */ /* 0x000fe20003f46070 */
[----:B------:R-:W-:-:S12]  /*1060*/  BSSY.RECONVERGENT B0, `(.L_x_8) ;  /* 0x0000067000007945 */ /* 0x000fd80003800200 */
[----:B------:R-:W-:Y:S05]  /*1070*/  @!P2 BRA `(.L_x_9) ;  /* 0x000000040094a947 */ /* 0x000fea0003800000 */
[----:B0-----:R-:W0:Y:S02]  /*1080*/  LDC.64 R60, c[0x0][0x390] ;  /* 0x0000e400ff3c7b82 */ /* 0x001e240000000a00 */
        /* <DEDUP_REMOVED lines=8> */
[C---:B-----5:R-:W-:Y:S02]  /*1110*/  PRMT R88, R61.reuse, 0x7632, R88 ;  /* 0x000076323d587816 */ /* 0x060fe40000000058 */
[----:B------:R-:W-:Y:S02]  /*1120*/  SHF.L.U32 R61, R61, 0x10, RZ ;  /* 0x000000103d3d7819 */ /* 0x000fe400000006ff */
[C---:B------:R-:W-:Y:S02]  /*1130*/  PRMT R86, R60.reuse, 0x7632, R86 ;  /* 0x000076323c567816 */ /* 0x040fe40000000056 */
[----:B------:R-:W-:Y:S02]  /*1140*/  SHF.L.U32 R87, R60, 0x10, RZ ;  /* 0x000000103c577819 */ /* 0x000fe400000006ff */
[C---:B------:R-:W-:Y:S02]  /*1150*/  PRMT R92, R62.reuse, 0x7632, R92 ;  /* 0x000076323e5c7816 */ /* 0x040fe4000000005c */
[----:B------:R-:W-:-:S02]  /*1160*/  SHF.L.U32 R91, R62, 0x10, RZ ;  /* 0x000000103e5b7819 */ /* 0x000fc400000006ff */
[C---:B------:R-:W-:Y:S01]  /*1170*/  PRMT R112, R63.reuse, 0x7632, R112 ;  /* 0x000076323f707816 */ /* 0x040fe20000000070 */
[----:B------:R-:W-:-:S03]  /*1180*/  IMAD.U32 R63, R63, 0x10000, RZ ;  /* 0x000100003f3f7824 */ /* 0x000fc600078e00ff */
[----:B------:R-:W-:Y:S02]  /*1190*/  SHF.L.U32 R115, R112, 0x10, RZ ;  /* 0x0000001070737819 */ /* 0x000fe400000006ff */
[----:B--2---:R-:W-:Y:S02]  /*11a0*/  SHF.L.U32 R90, R25, 0x10, RZ ;  /* 0x00000010195a7819 */ /* 0x004fe400000006ff */
[C---:B------:R-:W-:Y:S02]  /*11b0*/  PRMT R60, R24.reuse, 0x7632, R60 ;  /* 0x00007632183c7816 */ /* 0x040fe4000000003c */
[----:B------:R-:W-:Y:S01]  /*11c0*/  SHF.L.U32 R62, R24, 0x10, RZ ;  /* 0x00000010183e7819 */ /* 0x000fe200000006ff */
[-C--:B------:R-:W-:Y:S01]  /*11d0*/  FFMA.FTZ R89, R61, R110.reuse, R90 ;  /* 0x0000006e3d597223 */ /* 0x080fe2000001005a */
[----:B------:R-:W-:Y:S01]  /*11e0*/  PRMT R24, R25, 0x7632, R24 ;  /* 0x0000763219187816 */ /* 0x000fe20000000018 */
[----:B------:R-:W-:Y:S01]  /*11f0*/  IMAD.U32 R25, R86, 0x10000, RZ ;  /* 0x0001000056197824 */ /* 0x000fe200078e00ff */
[----:B------:R-:W-:Y:S01]  /*1200*/  PRMT R93, R26, 0x7632, R93 ;  /* 0x000076321a5d7816 */ /* 0x000fe2000000005d */
[----:B------:R-:W-:Y:S01]  /*1210*/  FFMA.FTZ R87, R87, R110, R62 ;  /* 0x0000006e57577223 */ /* 0x000fe2000001003e */
[----:B------:R-:W-:-:S02]  /*1220*/  PRMT R113, R27, 0x7632, R113 ;  /* 0x000076321b717816 */ /* 0x000fc40000000071 */
[----:B------:R-:W-:Y:S01]  /*1230*/  SHF.L.U32 R114, R27, 0x10, RZ ;  /* 0x000000101b727819 */ /* 0x000fe200000006ff */
[----:B------:R-:W-:Y:S01]  /*1240*/  IMAD.U32 R90, R93, 0x10000, RZ ;  /* 0x000100005d5a7824 */ /* 0x000fe200078e00ff */
[----:B------:R-:W-:Y:S02]  /*1250*/  SHF.L.U32 R61, R92, 0x10, RZ ;  /* 0x000000105c3d7819 */ /* 0x000fe400000006ff */
[----:B------:R-:W-:Y:S01]  /*1260*/  SHF.L.U32 R26, R26, 0x10, RZ ;  /* 0x000000101a1a7819 */ /* 0x000fe200000006ff */
[-C--:B------:R-:W-:Y:S01]  /*1270*/  FFMA.FTZ R93, R63, R110.reuse, R114 ;  /* 0x0000006e3f5d7223 */ /* 0x080fe20000010072 */
[----:B------:R-:W-:Y:S01]  /*1280*/  SHF.L.U32 R27, R88, 0x10, RZ ;  /* 0x00000010581b7819 */ /* 0x000fe200000006ff */
[-C--:B------:R-:W-:Y:S01]  /*1290*/  FFMA.FTZ R90, R61, R110.reuse, R90 ;  /* 0x0000006e3d5a7223 */ /* 0x080fe2000001005a */
[----:B------:R-:W-:Y:S01]  /*12a0*/  SHF.L.U32 R92, R113, 0x10, RZ ;  /* 0x00000010715c7819 */ /* 0x000fe200000006ff */
[----:B------:R-:W-:Y:S01]  /*12b0*/  FFMA.FTZ R91, R91, R110, R26 ;  /* 0x0000006e5b5b7223 */ /* 0x000fe2000001001a */
[----:B------:R-:W-:-:S02]  /*12c0*/  SHF.L.U32 R24, R24, 0x10, RZ ;  /* 0x0000001018187819 */ /* 0x000fc400000006ff */
[----:B------:R-:W-:Y:S01]  /*12d0*/  SHF.L.U32 R60, R60, 0x10, RZ ;  /* 0x000000103c3c7819 */ /* 0x000fe200000006ff */
[-C--:B------:R-:W-:Y:S01]  /*12e0*/  FFMA.FTZ R92, R115, R110.reuse, R92 ;  /* 0x0000006e735c7223 */ /* 0x080fe2000001005c */
[----:B------:R-:W-:Y:S01]  /*12f0*/  F2FP.BF16.F32.PACK_AB R26, R90, R91 ;  /* 0x0000005b5a1a723e */ /* 0x000fe200000010ff */
[-C--:B------:R-:W-:Y:S02]  /*1300*/  FFMA.FTZ R88, R27, R110.reuse, R24 ;  /* 0x0000006e1b587223 */ /* 0x080fe40000010018 */
[----:B------:R-:W-:Y:S01]  /*1310*/  FFMA.FTZ R86, R25, R110, R60 ;  /* 0x0000006e19567223 */ /* 0x000fe2000001003c */
[----:B------:R-:W-:Y:S02]  /*1320*/  F2FP.BF16.F32.PACK_AB R27, R92, R93 ;  /* 0x0000005d5c1b723e */ /* 0x000fe400000010ff */
[----:B------:R-:W-:Y:S02]  /*1330*/  F2FP.BF16.F32.PACK_AB R25, R88, R89 ;  /* 0x000000595819723e */ /* 0x000fe400000010ff */
[----:B------:R-:W-:Y:S01]  /*1340*/  F2FP.BF16.F32.PACK_AB R24, R86, R87 ;  /* 0x000000575618723e */ /* 0x000fe200000010ff */
[----:B------:R-:W-:Y:S06]  /*1350*/  BRA `(.L_x_11) ;  /* 0x0000000000c07947 */ /* 0x000fec0003800000 */
.L_x_10:
[----:B------:R-:W-:-:S04]  /*1360*/  UISETP.NE.U32.AND UP1, UPT, UR18, URZ, UPT ;  /* 0x000000ff1200728c */ /* 0x000fc8000bf25070 */
[----:B------:R-:W-:-:S09]  /*1370*/  UISETP.NE.AND.EX UP1, UPT, UR19, URZ, UPT, UP1 ;  /* 0x000000ff1300728c */ /* 0x000fd2000bf25310 */
[----:B------:R-:W-:Y:S05]  /*1380*/  BRA.U UP1, `(.L_x_12) ;  /* 0x0000000101547547 */ /* 0x000fea000b800000 */
[----:B-----5:R-:W-:Y:S01]  /*1390*/  PRMT R86, R60, 0x7632, R86 ;  /* 0x000076323c567816 */ /* 0x020fe20000000056 */
[----:B------:R-:W-:Y:S01]  /*13a0*/  IMAD.U32 R91, R62, 0x10000, RZ ;  /* 0x000100003e5b7824 */ /* 0x000fe200078e00ff */
[----:B------:R-:W-:Y:S02]  /*13b0*/  SHF.L.U32 R87, R60, 0x10, RZ ;  /* 0x000000103c577819 */ /* 0x000fe400000006ff */
[----:B------:R-:W-:Y:S01]  /*13c0*/  PRMT R88, R62, 0x7632, R88 ;  /* 0x000076323e587816 */ /* 0x000fe20000000058 */
[-C--:B------:R-:W-:Y:S01]  /*13d0*/  FMUL.FTZ R91, R91, R110.reuse ;  /* 0x0000006e5b5b7220 */ /* 0x080fe20000410000 */
[----:B------:R-:W-:Y:S01]  /*13e0*/  PRMT R60, R61, 0x7632, R60 ;  /* 0x000076323d3c7816 */ /* 0x000fe2000000003c */
[----:B------:R-:W-:Y:S01]  /*13f0*/  FMUL.FTZ R87, R87, R110 ;  /* 0x0000006e57577220 */ /* 0x000fe20000410000 */
[----:B------:R-:W-:Y:S02]  /*1400*/  PRMT R62, R63, 0x7632, R62 ;  /* 0x000076323f3e7816 */ /* 0x000fe4000000003e */
[----:B------:R-:W-:-:S02]  /*1410*/  SHF.L.U32 R89, R61, 0x10, RZ ;  /* 0x000000103d597819 */ /* 0x000fc400000006ff */
[----:B------:R-:W-:Y:S01]  /*1420*/  SHF.L.U32 R93, R63, 0x10, RZ ;  /* 0x000000103f5d7819 */ /* 0x000fe200000006ff */
[----:B------:R-:W-:Y:S01]  /*1430*/  IMAD.U32 R115, R62, 0x10000, RZ ;  /* 0x000100003e737824 */ /* 0x000fe200078e00ff */
        /* <DEDUP_REMOVED lines=9> */
[----:B------:R-:W-:Y:S06]  /*14d0*/  BRA `(.L_x_11) ;  /* 0x0000000000607947 */ /* 0x000fec0003800000 */
.L_x_12:
[C---:B-----5:R-:W-:Y:S02]  /*14e0*/  PRMT R26, R61.reuse, 0x7632, R26 ;  /* 0x000076323d1a7816 */ /* 0x060fe4000000001a */
[----:B------:R-:W-:Y:S02]  /*14f0*/  SHF.L.U32 R61, R61, 0x10, RZ ;  /* 0x000000103d3d7819 */ /* 0x000fe400000006ff */
[C---:B------:R-:W-:Y:S02]  /*1500*/  PRMT R24, R60.reuse, 0x7632, R24 ;  /* 0x000076323c187816 */ /* 0x040fe40000000018 */
[----:B------:R-:W-:Y:S01]  /*1510*/  SHF.L.U32 R87, R60, 0x10, RZ ;  /* 0x000000103c577819 */ /* 0x000fe200000006ff */
[-C--:B------:R-:W-:Y:S01]  /*1520*/  FMUL.FTZ R89, R61, R110.reuse ;  /* 0x0000006e3d597220 */ /* 0x080fe20000410000 */
[----:B------:R-:W-:Y:S01]  /*1530*/  PRMT R27, R62, 0x7632, R27 ;  /* 0x000076323e1b7816 */ /* 0x000fe2000000001b */
[----:B------:R-:W-:Y:S01]  /*1540*/  IMAD.U32 R25, R24, 0x10000, RZ ;  /* 0x0001000018197824 */ /* 0x000fe200078e00ff */
[----:B------:R-:W-:Y:S01]  /*1550*/  PRMT R60, R63, 0x7632, R60 ;  /* 0x000076323f3c7816 */ /* 0x000fe2000000003c */
[-C--:B------:R-:W-:Y:S01]  /*1560*/  FMUL.FTZ R87, R87, R110.reuse ;  /* 0x0000006e57577220 */ /* 0x080fe20000410000 */
[----:B------:R-:W-:Y:S01]  /*1570*/  SHF.L.U32 R61, R27, 0x10, RZ ;  /* 0x000000101b3d7819 */ /* 0x000fe200000006ff */
[----:B------:R-:W-:Y:S01]  /*1580*/  FMUL.FTZ R86, R25, R110 ;  /* 0x0000006e19567220 */ /* 0x000fe20000410000 */
[----:B------:R-:W-:-:S02]  /*1590*/  SHF.L.U32 R91, R62, 0x10, RZ ;  /* 0x000000103e5b7819 */ /* 0x000fc400000006ff */
[----:B------:R-:W-:Y:S01]  /*15a0*/  SHF.L.U32 R63, R63, 0x10, RZ ;  /* 0x000000103f3f7819 */ /* 0x000fe200000006ff */
[-C--:B------:R-:W-:Y:S01]  /*15b0*/  FMUL.FTZ R90, R61, R110.reuse ;  /* 0x0000006e3d5a7220 */ /* 0x080fe20000410000 */
[----:B------:R-:W-:Y:S01]  /*15c0*/  SHF.L.U32 R113, R60, 0x10, RZ ;  /* 0x000000103c717819 */ /* 0x000fe200000006ff */
[-C--:B------:R-:W-:Y:S01]  /*15d0*/  FMUL.FTZ R91, R91, R110.reuse ;  /* 0x0000006e5b5b7220 */ /* 0x080fe20000410000 */
[----:B------:R-:W-:Y:S01]  /*15e0*/  SHF.L.U32 R27, R26, 0x10, RZ ;  /* 0x000000101a1b7819 */ /* 0x000fe200000006ff */
[-C--:B------:R-:W-:Y:S01]  /*15f0*/  FMUL.FTZ R93, R63, R110.reuse ;  /* 0x0000006e3f5d7220 */ /* 0x080fe20000410000 */
[----:B------:R-:W-:Y:S01]  /*1600*/  F2FP.BF16.F32.PACK_AB R24, R86, R87 ;  /* 0x000000575618723e */ /* 0x000fe200000010ff */
[-C--:B------:R-:W-:Y:S01]  /*1610*/  FMUL.FTZ R92, R113, R110.reuse ;  /* 0x0000006e715c7220 */ /* 0x080fe20000410000 */
[----:B------:R-:W-:Y:S01]  /*1620*/  F2FP.BF16.F32.PACK_AB R26, R90, R91 ;  /* 0x0000005b5a1a723e */ /* 0x000fe200000010ff */
[----:B------:R-:W-:-:S03]  /*1630*/  FMUL.FTZ R88, R27, R110 ;  /* 0x0000006e1b587220 */ /* 0x000fc60000410000 */
[----:B------:R-:W-:Y:S02]  /*1640*/  F2FP.BF16.F32.PACK_AB R27, R92, R93 ;  /* 0x0000005d5c1b723e */ /* 0x000fe400000010ff */
[----:B------:R-:W-:-:S07]  /*1650*/  F2FP.BF16.F32.PACK_AB R25, R88, R89 ;  /* 0x000000595819723e */ /* 0x000fce00000010ff */
.L_x_11:
[----:B------:R-:W0:Y:S01]  /*1660*/  @UP0 LDCU.64 UR4, c[0x0][0x3a8] ;  /* 0x00007500ff0407ac */ /* 0x000e220008000a00 */
[----:B------:R-:W-:Y:S01]  /*1670*/  PLOP3.LUT P3, PT, PT, PT, UP0, 0x80, 0x8 ;  /* 0x000000000008781c */ /* 0x000fe20003f6f008 */
[----:B------:R-:W-:Y:S01]  /*1680*/  HFMA2 R60, -RZ, RZ, 0, 9.5367431640625e-07 ;  /* 0x00000010ff3c7431 */ /* 0x000fe200000001ff */
[----:B------:R-:W-:-:S11]  /*1690*/  PLOP3.LUT P4, PT, PT, PT, UP0, 0x80, 0x8 ;  /* 0x000000000008781c */ /* 0x000fd60003f8f008 */
[----:B0-----:R-:W-:-:S04]  /*16a0*/  @P3 IMAD.WIDE.U32 R60, R111, R60, UR4 ;  /* 0x000000046f3c3e25 */ /* 0x001fc8000f8e003c */
[----:B------:R-:W-:Y:S01]  /*16b0*/  VIADD R111, R111, 0x100 ;  /* 0x000001006f6f7836 */ /* 0x000fe20000000000 */
[----:B------:R1:W-:Y:S06]  /*16c0*/  @P4 STG.E.128 desc[UR8][R60.64], R24 ;  /* 0x000000183c004986 */ /* 0x0003ec000c101d08 */
.L_x_9:
[----:B------:R-:W-:Y:S05]  /*16d0*/  BSYNC.RECONVERGENT B0 ;  /* 0x0000000000007941 */ /* 0x000fea0003800200 */
.L_x_8:
[----:B------:R-:W-:Y:S01]  /*16e0*/  ISETP.GE.U32.AND P3, PT, R75, 0x300, PT ;  /* 0x000003004b00780c */ /* 0x000fe20003f66070 */
[----:B------:R-:W-:-:S12]  /*16f0*/  BSSY.RECONVERGENT B0, `(.L_x_13) ;  /* 0x0000067000007945 */ /* 0x000fd80003800200 */
[----:B------:R-:W-:Y:S05]  /*1700*/  @!P3 BRA `(.L_x_14) ;  /* 0x000000040094b947 */ /* 0x000fea0003800000 */
[----:B01----:R-:W0:Y:S02]  /*1710*/  LDC.64 R60, c[0x0][0x390] ;  /* 0x0000e400ff3c7b82 */ /* 0x003e240000000a00 */
        /* <DEDUP_REMOVED lines=14> */
[C---:B------:R-:W-:Y:S02]  /*1800*/  PRMT R112, R63.reuse, 0x7632, R112 ;  /* 0x000076323f707816 */ /* 0x040fe40000000070 */
[----:B------:R-:W-:Y:S02]  /*1810*/  SHF.L.U32 R63, R63, 0x10, RZ ;  /* 0x000000103f3f7819 */ /* 0x000fe400000006ff */
[----:B------:R-:W-:Y:S02]  /*1820*/  SHF.L.U32 R115, R112, 0x10, RZ ;  /* 0x0000001070737819 */ /* 0x000fe400000006ff */
[C---:B--2---:R-:W-:Y:S01]  /*1830*/  SHF.L.U32 R98, R25.reuse, 0x10, RZ ;  /* 0x0000001019627819 */ /* 0x044fe200000006ff */
[C---:B------:R-:W-:Y:S01]  /*1840*/  IMAD.U32 R62, R24.reuse, 0x10000, RZ ;  /* 0x00010000183e7824 */ /* 0x040fe200078e00ff */
[----:B------:R-:W-:Y:S02]  /*1850*/  PRMT R60, R24, 0x7632, R60 ;  /* 0x00007632183c7816 */ /* 0x000fe4000000003c */
[----:B------:R-:W-:Y:S01]  /*1860*/  PRMT R24, R25, 0x7632, R24 ;  /* 0x0000763219187816 */ /* 0x000fe20000000018 */
[-C--:B------:R-:W-:Y:S01]  /*1870*/  FFMA.FTZ R97, R61, R110.reuse, R98 ;  /* 0x0000006e3d617223 */ /* 0x080fe20000010062 */
[----:B------:R-:W-:Y:S01]  /*1880*/  PRMT R101, R26, 0x7632, R101 ;  /* 0x000076321a657816 */ /* 0x000fe20000000065 */
[----:B------:R-:W-:Y:S01]  /*1890*/  FFMA.FTZ R95, R95, R110, R62 ;  /* 0x0000006e5f5f7223 */ /* 0x000fe2000001003e */
[----:B------:R-:W-:Y:S01]  /*18a0*/  PRMT R113, R27, 0x7632, R113 ;  /* 0x000076321b717816 */ /* 0x000fe20000000071 */
[----:B------:R-:W-:Y:S01]  /*18b0*/  IMAD.U32 R24, R24, 0x10000, RZ ;  /* 0x0001000018187824 */ /* 0x000fe200078e00ff */
[----:B------:R-:W-:-:S02]  /*18c0*/  SHF.L.U32 R61, R100, 0x10, RZ ;  /* 0x00000010643d7819 */ /* 0x000fc400000006ff */
[----:B------:R-:W-:Y:S02]  /*18d0*/  SHF.L.U32 R26, R26, 0x10, RZ ;  /* 0x000000101a1a7819 */ /* 0x000fe400000006ff */
[----:B------:R-:W-:Y:S01]  /*18e0*/  SHF.L.U32 R114, R27, 0x10, RZ ;  /* 0x000000101b727819 */ /* 0x000fe200000006ff */
[----:B------:R-:W-:Y:S01]  /*18f0*/  IMAD.U32 R27, R96, 0x10000, RZ ;  /* 0x00010000601b7824 */ /* 0x000fe200078e00ff */
[----:B------:R-:W-:Y:S01]  /*1900*/  SHF.L.U32 R25, R94, 0x10, RZ ;  /* 0x000000105e197819 */ /* 0x000fe200000006ff */
[-C--:B------:R-:W-:Y:S01]  /*1910*/  FFMA.FTZ R99, R99, R110.reuse, R26 ;  /* 0x0000006e63637223 */ /* 0x080fe2000001001a */
[----:B------:R-:W-:Y:S01]  /*1920*/  SHF.L.U32 R100, R113, 0x10, RZ ;  /* 0x0000001071647819 */ /* 0x000fe200000006ff */
[-C--:B------:R-:W-:Y:S01]  /*1930*/  FFMA.FTZ R96, R27, R110.reuse, R24 ;  /* 0x0000006e1b607223 */ /* 0x080fe20000010018 */
[----:B------:R-:W-:Y:S01]  /*1940*/  SHF.L.U32 R98, R101, 0x10, RZ ;  /* 0x0000001065627819 */ /* 0x000fe200000006ff */
[-C--:B------:R-:W-:Y:S01]  /*1950*/  FFMA.FTZ R101, R63, R110.reuse, R114 ;  /* 0x0000006e3f657223 */ /* 0x080fe20000010072 */
[----:B------:R-:W-:Y:S01]  /*1960*/  SHF.L.U32 R60, R60, 0x10, RZ ;  /* 0x000000103c3c7819 */ /* 0x000fe200000006ff */
[----:B------:R-:W-:-:S02]  /*1970*/  FFMA.FTZ R100, R115, R110, R100 ;  /* 0x0000006e73647223 */ /* 0x000fc40000010064 */
[-C--:B------:R-:W-:Y:S02]  /*1980*/  FFMA.FTZ R98, R61, R110.reuse, R98 ;  /* 0x0000006e3d627223 */ /* 0x080fe40000010062 */
[----:B------:R-:W-:Y:S01]  /*1990*/  FFMA.FTZ R94, R25, R110, R60 ;  /* 0x0000006e195e7223 */ /* 0x000fe2000001003c */
[----:B------:R-:W-:Y:S02]  /*19a0*/  F2FP.BF16.F32.PACK_AB R27, R100, R101 ;  /* 0x00000065641b723e */ /* 0x000fe400000010ff */
[----:B------:R-:W-:Y:S02]  /*19b0*/  F2FP.BF16.F32.PACK_AB R26, R98, R99 ;  /* 0x00000063621a723e */ /* 0x000fe400000010ff */
[----:B------:R-:W-:Y:S02]  /*19c0*/  F2FP.BF16.F32.PACK_AB R25, R96, R97 ;  /* 0x000000616019723e */ /* 0x000fe400000010ff */
[----:B------:R-:W-:Y:S01]  /*19d0*/  F2FP.BF16.F32.PACK_AB R24, R94, R95 ;  /* 0x0000005f5e18723e */ /* 0x000fe200000010ff */
[----:B------:R-:W-:Y:S06]  /*19e0*/  BRA `(.L_x_16) ;  /* 0x0000000000c07947 */ /* 0x000fec0003800000 */
.L_x_15:
[----:B------:R-:W-:-:S04]  /*19f0*/  UISETP.NE.U32.AND UP1, UPT, UR18, URZ, UPT ;  /* 0x000000ff1200728c */ /* 0x000fc8000bf25070 */
[----:B------:R-:W-:-:S09]  /*1a00*/  UISETP.NE.AND.EX UP1, UPT, UR19, URZ, UPT, UP1 ;  /* 0x000000ff1300728c */ /* 0x000fd2000bf25310 */
[----:B------:R-:W-:Y:S05]  /*1a10*/  BRA.U UP1, `(.L_x_17) ;  /* 0x0000000101547547 */ /* 0x000fea000b800000 */
[C---:B-----5:R-:W-:Y:S01]  /*1a20*/  PRMT R94, R60.reuse, 0x7632, R94 ;  /* 0x000076323c5e7816 */ /* 0x060fe2000000005e */
[----:B------:R-:W-:Y:S01]  /*1a30*/  IMAD.U32 R101, R63, 0x10000, RZ ;  /* 0x000100003f657824 */ /* 0x000fe200078e00ff */
[----:B------:R-:W-:Y:S02]  /*1a40*/  SHF.L.U32 R95, R60, 0x10, RZ ;  /* 0x000000103c5f7819 */ /* 0x000fe400000006ff */
[C---:B------:R-:W-:Y:S01]  /*1a50*/  PRMT R96, R62.reuse, 0x7632, R96 ;  /* 0x000076323e607816 */ /* 0x040fe20000000060 */
[-C--:B------:R-:W-:Y:S01]  /*1a60*/  FMUL.FTZ R101, R101, R110.reuse ;  /* 0x0000006e65657220 */ /* 0x080fe20000410000 */
[----:B------:R-:W-:Y:S01]  /*1a70*/  SHF.L.U32 R99, R62, 0x10, RZ ;  /* 0x000000103e637819 */ /* 0x000fe200000006ff */
[-C--:B------:R-:W-:Y:S01]  /*1a80*/  FMUL.FTZ R95, R95, R110.reuse ;  /* 0x0000006e5f5f7220 */ /* 0x080fe20000410000 */
[----:B------:R-:W-:Y:S02]  /*1a90*/  PRMT R60, R61, 0x7632, R60 ;  /* 0x000076323d3c7816 */ /* 0x000fe4000000003c */
[----:B------:R-:W-:Y:S01]  /*1aa0*/  PRMT R62, R63, 0x7632, R62 ;  /* 0x000076323f3e7816 */ /* 0x000fe2000000003e */
[----:B------:R-:W-:Y:S01]  /*1ab0*/  FMUL.FTZ R99, R99, R110 ;  /* 0x0000006e63637220 */ /* 0x000fe20000410000 */
[----:B------:R-:W-:-:S02]  /*1ac0*/  SHF.L.U32 R97, R61, 0x10, RZ ;  /* 0x000000103d617819 */ /* 0x000fc400000006ff */
[----:B------:R-:W-:Y:S02]  /*1ad0*/  SHF.L.U32 R61, R94, 0x10, RZ ;  /* 0x000000105e3d7819 */ /* 0x000fe400000006ff */
[----:B------:R-:W-:Y:S01]  /*1ae0*/  SHF.L.U32 R63, R60, 0x10, RZ ;  /* 0x000000103c3f7819 */ /* 0x000fe200000006ff */
[-C--:B------:R-:W-:Y:S01]  /*1af0*/  FMUL.FTZ R97, R97, R110.reuse ;  /* 0x0000006e61617220 */ /* 0x080fe20000410000 */
[----:B------:R-:W-:Y:S01]  /*1b00*/  SHF.L.U32 R113, R96, 0x10, RZ ;  /* 0x0000001060717819 */ /* 0x000fe200000006ff */
[-C--:B------:R-:W-:Y:S01]  /*1b10*/  FMUL.FTZ R94, R61, R110.reuse ;  /* 0x0000006e3d5e7220 */ /* 0x080fe20000410000 */
[----:B------:R-:W-:Y:S01]  /*1b20*/  SHF.L.U32 R115, R62, 0x10, RZ ;  /* 0x000000103e737819 */ /* 0x000fe200000006ff */
[-C--:B------:R-:W-:Y:S02]  /*1b30*/  FMUL.FTZ R96, R63, R110.reuse ;  /* 0x0000006e3f607220 */ /* 0x080fe40000410000 */
[-C--:B------:R-:W-:Y:S02]  /*1b40*/  FMUL.FTZ R98, R113, R110.reuse ;  /* 0x0000006e71627220 */ /* 0x080fe40000410000 */
[----:B------:R-:W-:Y:S01]  /*1b50*/  FMUL.FTZ R100, R115, R110 ;  /* 0x0000006e73647220 */ /* 0x000fe20000410000 */
[----:B------:R-:W-:Y:S06]  /*1b60*/  BRA `(.L_x_16) ;  /* 0x0000000000607947 */ /* 0x000fec0003800000 */
.L_x_17:
[C---:B-----5:R-:W-:Y:S01]  /*1b70*/  PRMT R26, R61.reuse, 0x7632, R26 ;  /* 0x000076323d1a7816 */ /* 0x060fe2000000001a */
[C---:B------:R-:W-:Y:S01]  /*1b80*/  IMAD.U32 R95, R60.reuse, 0x10000, RZ ;  /* 0x000100003c5f7824 */ /* 0x040fe200078e00ff */
        /* <DEDUP_REMOVED lines=16> */
[-C--:B------:R-:W-:Y:S01]  /*1c90*/  FMUL.FTZ R94, R25, R110.reuse ;  /* 0x0000006e195e7220 */ /* 0x080fe20000410000 */
[----:B------:R-:W-:Y:S01]  /*1ca0*/  F2FP.BF16.F32.PACK_AB R26, R98, R99 ;  /* 0x00000063621a723e */ /* 0x000fe200000010ff */
[----:B------:R-:W-:-:S02]  /*1cb0*/  FMUL.FTZ R96, R27, R110 ;  /* 0x0000006e1b607220 */ /* 0x000fc40000410000 */
[----:B------:R-:W-:Y:S02]  /*1cc0*/  F2FP.BF16.F32.PACK_AB R27, R100, R101 ;  /* 0x00000065641b723e */ /* 0x000fe400000010ff */
[----:B------:R-:W-:Y:S02]  /*1cd0*/  F2FP.BF16.F32.PACK_AB R24, R94, R95 ;  /* 0x0000005f5e18723e */ /* 0x000fe400000010ff */
[----:B------:R-:W-:-:S07]  /*1ce0*/  F2FP.BF16.F32.PACK_AB R25, R96, R97 ;  /* 0x000000616019723e */ /* 0x000fce00000010ff */
.L_x_16:
[----:B------:R-:W0:Y:S01]  /*1cf0*/  @UP0 LDCU.64 UR4, c[0x0][0x3a8] ;  /* 0x00007500ff0407ac */ /* 0x000e220008000a00 */
[----:B------:R-:W-:Y:S02]  /*1d00*/  PLOP3.LUT P4, PT, PT, PT, UP0, 0x80, 0x8 ;  /* 0x000000000008781c */ /* 0x000fe40003f8f008 */
[----:B------:R-:W-:Y:S02]  /*1d10*/  PLOP3.LUT P5, PT, PT, PT, UP0, 0x80, 0x8 ;  /* 0x000000000008781c */ /* 0x000fe40003faf008 */
[----:B------:R-:W-:-:S09]  /*1d20*/  MOV R60, 0x10 ;  /* 0x00000010003c7802 */ /* 0x000fd20000000f00 */
[C---:B0-----:R-:W-:Y:S01]  /*1d30*/  @P4 IMAD.WIDE.U32 R60, R111.reuse, R60, UR4 ;  /* 0x000000046f3c4e25 */ /* 0x041fe2000f8e003c */
[----:B------:R-:W-:-:S04]  /*1d40*/  IADD3 R111, PT, PT, R111, 0x100, RZ ;  /* 0x000001006f6f7810 */ /* 0x000fc80007ffe0ff */
[----:B------:R2:W-:Y:S03]  /*1d50*/  @P5 STG.E.128 desc[UR8][R60.64], R24 ;  /* 0x000000183c005986 */ /* 0x0005e6000c101d08 */
.L_x_14:
[----:B------:R-:W-:Y:S05]  /*1d60*/  BSYNC.RECONVERGENT B0 ;  /* 0x0000000000007941 */ /* 0x000fea0003800200 */
.L_x_13:
[----:B------:R-:W-:Y:S01]  /*1d70*/  ISETP.GE.U32.AND P4, PT, R75, 0x400, PT ;  /* 0x000004004b00780c */ /* 0x000fe20003f86070 */
[----:B------:R-:W-:-:S12]  /*1d80*/  BSSY.RECONVERGENT B0, `(.L_x_18) ;  /* 0x0000066000007945 */ /* 0x000fd80003800200 */
[----:B------:R-:W-:Y:S05]  /*1d90*/  @!P4 BRA `(.L_x_19) ;  /* 0x000000040090c947 */ /* 0x000fea0003800000 */
[----:B012---:R-:W0:Y:S02]  /*1da0*/  LDC.64 R60, c[0x0][0x390] ;  /* 0x0000e400ff3c7b82 */ /* 0x007e240000000a00 */
        /* <DEDUP_REMOVED lines=8> */
[C---:B-----5:R-:W-:Y:S01]  /*1e30*/  PRMT R108, R63.reuse, 0x7632, R108 ;  /* 0x000076323f6c7816 */ /* 0x060fe2000000006c */
[----:B------:R-:W-:Y:S01]  /*1e40*/  IMAD.U32 R109, R63, 0x10000, RZ ;  /* 0x000100003f6d7824 */ /* 0x000fe200078e00ff */
[C---:B------:R-:W-:Y:S02]  /*1e50*/  PRMT R63, R60.reuse, 0x7632, R63 ;  /* 0x000076323c3f7816 */ /* 0x040fe4000000003f */
[----:B------:R-:W-:Y:S02]  /*1e60*/  SHF.L.U32 R103, R60, 0x10, RZ ;  /* 0x000000103c677819 */ /* 0x000fe400000006ff */
[C---:B------:R-:W-:Y:S02]  /*1e70*/  PRMT R60, R61.reuse, 0x7632, R60 ;  /* 0x000076323d3c7816 */ /* 0x040fe4000000003c */
[----:B------:R-:W-:Y:S02]  /*1e80*/  SHF.L.U32 R61, R61, 0x10, RZ ;  /* 0x000000103d3d7819 */ /* 0x000fe400000006ff */
[----:B------:R-:W-:-:S02]  /*1e90*/  PRMT R104, R62, 0x7632, R104 ;  /* 0x000076323e687816 */ /* 0x000fc40000000068 */
[----:B------:R-:W-:Y:S02]  /*1ea0*/  SHF.L.U32 R107, R62, 0x10, RZ ;  /* 0x000000103e6b7819 */ /* 0x000fe400000006ff */
[----:B------:R-:W-:Y:S02]  /*1eb0*/  SHF.L.U32 R113, R108, 0x10, RZ ;  /* 0x000000106c717819 */ /* 0x000fe400000006ff */
[----:B------:R-:W-:Y:S02]  /*1ec0*/  SHF.L.U32 R63, R63, 0x10, RZ ;  /* 0x000000103f3f7819 */ /* 0x000fe400000006ff */
[----:B--2---:R-:W-:Y:S01]  /*1ed0*/  PRMT R112, R27, 0x7632, R112 ;  /* 0x000076321b707816 */ /* 0x004fe20000000070 */
[----:B------:R-:W-:Y:S01]  /*1ee0*/  IMAD.U32 R102, R25, 0x10000, RZ ;  /* 0x0001000019667824 */ /* 0x000fe200078e00ff */
[----:B------:R-:W-:Y:S02]  /*1ef0*/  SHF.L.U32 R114, R27, 0x10, RZ ;  /* 0x000000101b727819 */ /* 0x000fe400000006ff */
[----:B------:R-:W-:Y:S01]  /*1f00*/  PRMT R27, R24, 0x7632, R27 ;  /* 0x00007632181b7816 */ /* 0x000fe2000000001b */
[-C--:B------:R-:W-:Y:S01]  /*1f10*/  FFMA.FTZ R105, R61, R110.reuse, R102 ;  /* 0x0000006e3d697223 */ /* 0x080fe20000010066 */
[----:B------:R-:W-:Y:S01]  /*1f20*/  PRMT R62, R25, 0x7632, R62 ;  /* 0x00007632193e7816 */ /* 0x000fe2000000003e */
[----:B------:R-:W-:Y:S01]  /*1f30*/  IMAD.U32 R112, R112, 0x10000, RZ ;  /* 0x0001000070707824 */ /* 0x000fe200078e00ff */
[----:B------:R-:W-:Y:S01]  /*1f40*/  PRMT R106, R26, 0x7632, R106 ;  /* 0x000076321a6a7816 */ /* 0x000fe2000000006a */
[-C--:B------:R-:W-:Y:S01]  /*1f50*/  FFMA.FTZ R109, R109, R110.reuse, R114 ;  /* 0x0000006e6d6d7223 */ /* 0x080fe20000010072 */
[----:B------:R-:W-:Y:S01]  /*1f60*/  SHF.L.U32 R24, R24, 0x10, RZ ;  /* 0x0000001018187819 */ /* 0x000fe200000006ff */
[----:B------:R-:W-:Y:S01]  /*1f70*/  FFMA.FTZ R108, R113, R110, R112 ;  /* 0x0000006e716c7223 */ /* 0x000fe20000010070 */
[----:B------:R-:W-:-:S02]  /*1f80*/  SHF.L.U32 R26, R26, 0x10, RZ ;  /* 0x000000101a1a7819 */ /* 0x000fc400000006ff */
[----:B------:R-:W-:Y:S01]  /*1f90*/  SHF.L.U32 R25, R60, 0x10, RZ ;  /* 0x000000103c197819 */ /* 0x000fe200000006ff */
[-C--:B------:R-:W-:Y:S01]  /*1fa0*/  FFMA.FTZ R103, R103, R110.reuse, R24 ;  /* 0x0000006e67677223 */ /* 0x080fe20000010018 */
[----:B------:R-:W-:Y:S01]  /*1fb0*/  SHF.L.U32 R61, R104, 0x10, RZ ;  /* 0x00000010683d7819 */ /* 0x000fe200000006ff */
[-C--:B------:R-:W-:Y:S01]  /*1fc0*/  FFMA.FTZ R107, R107, R110.reuse, R26 ;  /* 0x0000006e6b6b7223 */ /* 0x080fe2000001001a */
[----:B------:R-:W-:Y:S02]  /*1fd0*/  SHF.L.U32 R106, R106, 0x10, RZ ;  /* 0x000000106a6a7819 */ /* 0x000fe400000006ff */
[----:B------:R-:W-:Y:S02]  /*1fe0*/  SHF.L.U32 R62, R62, 0x10, RZ ;  /* 0x000000103e3e7819 */ /* 0x000fe400000006ff */
[----:B------:R-:W-:Y:S01]  /*1ff0*/  SHF.L.U32 R102, R27, 0x10, RZ ;  /* 0x000000101b667819 */ /* 0x000fe200000006ff */
[-C--:B------:R-:W-:Y:S01]  /*2000*/  FFMA.FTZ R106, R61, R110.reuse, R106 ;  /* 0x0000006e3d6a7223 */ /* 0x080fe2000001006a */
[----:B------:R-:W-:Y:S01]  /*2010*/  F2FP.BF16.F32.PACK_AB R27, R108, R109 ;  /* 0x0000006d6c1b723e */ /* 0x000fe200000010ff */
[----:B------:R-:W-:-:S02]  /*2020*/  FFMA.FTZ R104, R25, R110, R62 ;  /* 0x0000006e19687223 */ /* 0x000fc4000001003e */
[----:B------:R-:W-:Y:S01]  /*2030*/  FFMA.FTZ R102, R63, R110, R102 ;  /* 0x0000006e3f667223 */ /* 0x000fe20000010066 */
[----:B------:R-:W-:Y:S02]  /*2040*/  F2FP.BF16.F32.PACK_AB R26, R106, R107 ;  /* 0x0000006b6a1a723e */ /* 0x000fe400000010ff */
[----:B------:R-:W-:Y:S02]  /*2050*/  F2FP.BF16.F32.PACK_AB R25, R104, R105 ;  /* 0x000000696819723e */ /* 0x000fe400000010ff */
[----:B------:R-:W-:Y:S01]  /*2060*/  F2FP.BF16.F32.PACK_AB R24, R102, R103 ;  /* 0x000000676618723e */ /* 0x000fe200000010ff */
[----:B------:R-:W-:Y:S06]  /*2070*/  BRA `(.L_x_21) ;  /* 0x0000000000c07947 */ /* 0x000fec0003800000 */
.L_x_20:
[----:B------:R-:W-:-:S04]  /*2080*/  UISETP.NE.U32.AND UP1, UPT, UR18, URZ, UPT ;  /* 0x000000ff1200728c */ /* 0x000fc8000bf25070 */
[----:B------:R-:W-:-:S09]  /*2090*/  UISETP.NE.AND.EX UP1, UPT, UR19, URZ, UPT, UP1 ;  /* 0x000000ff1300728c */ /* 0x000fd2000bf25310 */
[----:B------:R-:W-:Y:S05]  /*20a0*/  BRA.U UP1, `(.L_x_22) ;  /* 0x0000000101547547 */ /* 0x000fea000b800000 */
[C---:B-----5:R-:W-:Y:S02]  /*20b0*/  PRMT R104, R63.reuse, 0x7632, R104 ;  /* 0x000076323f687816 */ /* 0x060fe40000000068 */
[----:B------:R-:W-:Y:S02]  /*20c0*/  SHF.L.U32 R109, R63, 0x10, RZ ;  /* 0x000000103f6d7819 */ /* 0x000fe400000006ff */
[C---:B------:R-:W-:Y:S02]  /*20d0*/  PRMT R63, R60.reuse, 0x7632, R63 ;  /* 0x000076323c3f7816 */ /* 0x040fe4000000003f */
[----:B------:R-:W-:Y:S01]  /*20e0*/  SHF.L.U32 R103, R60, 0x10, RZ ;  /* 0x000000103c677819 */ /* 0x000fe200000006ff */
[-C--:B------:R-:W-:Y:S01]  /*20f0*/  FMUL.FTZ R109, R109, R110.reuse ;  /* 0x0000006e6d6d7220 */ /* 0x080fe20000410000 */
[C---:B------:R-:W-:Y:S01]  /*2100*/  PRMT R60, R61.reuse, 0x7632, R60 ;  /* 0x000076323d3c7816 */ /* 0x040fe2000000003c */
[----:B------:R-:W-:Y:S01]  /*2110*/  IMAD.U32 R61, R61, 0x10000, RZ ;  /* 0x000100003d3d7824 */ /* 0x000fe200078e00ff */
[C---:B------:R-:W-:Y:S01]  /*2120*/  PRMT R102, R62.reuse, 0x7632, R102 ;  /* 0x000076323e667816 */ /* 0x040fe20000000066 */
        /* <DEDUP_REMOVED lines=13> */
.L_x_22:
[C---:B-----5:R-:W-:Y:S01]  /*2200*/  PRMT R25, R63.reuse, 0x7632, R25 ;  /* 0x000076323f197816 */ /* 0x060fe20000000019 */
[----:B------:R-:W-:Y:S01]  /*2210*/  IMAD.U32 R63, R63, 0x10000, RZ ;  /* 0x000100003f3f7824 */ /* 0x000fe200078e00ff */
[----:B------:R-:W-:Y:S02]  /*2220*/  PRMT R27, R62, 0x7632, R27 ;  /* 0x000076323e1b7816 */ /* 0x000fe4000000001b */
[C---:B------:R-:W-:Y:S01]  /*2230*/  PRMT R24, R60.reuse, 0x7632, R24 ;  /* 0x000076323c187816 */ /* 0x040fe20000000018 */
[-C--:B------:R-:W-:Y:S01]  /*2240*/  FMUL.FTZ R109, R63, R110.reuse ;  /* 0x0000006e3f6d7220 */ /* 0x080fe20000410000 */
[----:B------:R-:W-:Y:S01]  /*2250*/  PRMT R26, R61, 0x7632, R26 ;  /* 0x000076323d1a7816 */ /* 0x000fe2000000001a */
[----:B------:R-:W-:Y:S01]  /*2260*/  IMAD.U32 R63, R27, 0x10000, RZ ;  /* 0x000100001b3f7824 */ /* 0x000fe200078e00ff */
[----:B------:R-:W-:Y:S02]  /*2270*/  SHF.L.U32 R113, R25, 0x10, RZ ;  /* 0x0000001019717819 */ /* 0x000fe400000006ff */
[----:B------:R-:W-:Y:S01]  /*2280*/  SHF.L.U32 R103, R60, 0x10, RZ ;  /* 0x000000103c677819 */ /* 0x000fe200000006ff */
[-C--:B------:R-:W-:Y:S01]  /*2290*/  FMUL.FTZ R106, R63, R110.reuse ;  /* 0x0000006e3f6a7220 */ /* 0x080fe20000410000 */
[----:B------:R-:W-:Y:S01]  /*22a0*/  SHF.L.U32 R61, R61, 0x10, RZ ;  /* 0x000000103d3d7819 */ /* 0x000fe200000006ff */
[-C--:B------:R-:W-:Y:S01]  /*22b0*/  FMUL.FTZ R108, R113, R110.reuse ;  /* 0x0000006e716c7220 */ /* 0x080fe20000410000 */
[----:B------:R-:W-:Y:S01]  /*22c0*/  SHF.L.U32 R107, R62, 0x10, RZ ;  /* 0x000000103e6b7819 */ /* 0x000fe200000006ff */
[-C--:B------:R-:W-:Y:S01]  /*22d0*/  FMUL.FTZ R103, R103, R110.reuse ;  /* 0x0000006e67677220 */ /* 0x080fe20000410000 */
[----:B------:R-:W-:Y:S01]  /*22e0*/  SHF.L.U32 R25, R24, 0x10, RZ ;  /* 0x0000001018197819 */ /* 0x000fe200000006ff */
[-C--:B------:R-:W-:Y:S01]  /*22f0*/  FMUL.FTZ R105, R61, R110.reuse ;  /* 0x0000006e3d697220 */ /* 0x080fe20000410000 */
[----:B------:R-:W-:Y:S01]  /*2300*/  SHF.L.U32 R27, R26, 0x10, RZ ;  /* 0x000000101a1b7819 */ /* 0x000fe200000006ff */
[----:B------:R-:W-:-:S02]  /*2310*/  FMUL.FTZ R107, R107, R110 ;  /* 0x0000006e6b6b7220 */ /* 0x000fc40000410000 */
[-C--:B------:R-:W-:Y:S02]  /*2320*/  FMUL.FTZ R102, R25, R110.reuse ;  /* 0x0000006e19667220 */ /* 0x080fe40000410000 */
[----:B------:R-:W-:Y:S01]  /*2330*/  FMUL.FTZ R104, R27, R110 ;  /* 0x0000006e1b687220 */ /* 0x000fe20000410000 */
[----:B------:R-:W-:Y:S02]  /*2340*/  F2FP.BF16.F32.PACK_AB R27, R108, R109 ;  /* 0x0000006d6c1b723e */ /* 0x000fe400000010ff */
[----:B------:R-:W-:Y:S02]  /*2350*/  F2FP.BF16.F32.PACK_AB R26, R106, R107 ;  /* 0x0000006b6a1a723e */ /* 0x000fe400000010ff */
[----:B------:R-:W-:Y:S02]  /*2360*/  F2FP.BF16.F32.PACK_AB R25, R104, R105 ;  /* 0x000000696819723e */ /* 0x000fe400000010ff */
[----:B------:R-:W-:-:S07]  /*2370*/  F2FP.BF16.F32.PACK_AB R24, R102, R103 ;  /* 0x000000676618723e */ /* 0x000fce00000010ff */
.L_x_21:
[----:B------:R-:W0:Y:S01]  /*2380*/  @UP0 LDCU.64 UR4, c[0x0][0x3a8] ;  /* 0x00007500ff0407ac */ /* 0x000e220008000a00 */
[----:B------:R-:W-:Y:S01]  /*2390*/  PLOP3.LUT P5, PT, PT, PT, UP0, 0x80, 0x8 ;  /* 0x000000000008781c */ /* 0x000fe20003faf008 */
[----:B------:R-:W-:Y:S01]  /*23a0*/  HFMA2 R60, -RZ, RZ, 0, 9.5367431640625e-07 ;  /* 0x00000010ff3c7431 */ /* 0x000fe200000001ff */
[----:B------:R-:W-:-:S11]  /*23b0*/  PLOP3.LUT P6, PT, PT, PT, UP0, 0x80, 0x8 ;  /* 0x000000000008781c */ /* 0x000fd60003fcf008 */
[----:B0-----:R-:W-:-:S05]  /*23c0*/  @P5 IMAD.WIDE.U32 R60, R111, R60, UR4 ;  /* 0x000000046f3c5e25 */ /* 0x001fca000f8e003c */
[----:B------:R3:W-:Y:S02]  /*23d0*/  @P6 STG.E.128 desc[UR8][R60.64], R24 ;  /* 0x000000183c006986 */ /* 0x0007e4000c101d08 */
.L_x_19:
[----:B------:R-:W-:Y:S05]  /*23e0*/  BSYNC.RECONVERGENT B0 ;  /* 0x0000000000007941 */ /* 0x000fea0003800200 */
.L_x_18:
[----:B0123--:R-:W-:Y:S01]  /*23f0*/  FADD.FTZ R60, RZ, R84 ;  /* 0x00000054ff3c7221 */ /* 0x00ffe20000010000 */
[C---:B------:R-:W-:Y:S01]  /*2400*/  ISETP.GT.U32.AND P6, PT, R75.reuse, 0x1ff, PT ;  /* 0x000001ff4b00780c */ /* 0x040fe20003fc4070 */
[----:B------:R-:W-:Y:S01]  /*2410*/  BSSY.RECONVERGENT B0, `(.L_x_23) ;  /* 0x0000088000007945 */ /* 0x000fe20003800200 */
[----:B------:R-:W-:Y:S01]  /*2420*/  ISETP.GT.U32.AND P5, PT, R75, 0x2ff, PT ;  /* 0x000002ff4b00780c */ /* 0x000fe20003fa4070 */
[----:B------:R-:W-:Y:S01]  /*2430*/  FADD.FTZ R61, R79, R60 ;  /* 0x0000003c4f3d7221 */ /* 0x000fe20000010000 */
[----:B------:R-:W-:Y:S02]  /*2440*/  P2R R63, PR, RZ, 0x1 ;  /* 0x00000001ff3f7803 */ /* 0x000fe40000000000 */
[----:B------:R-:W-:Y:S01]  /*2450*/  ISETP.GT.U32.AND P0, PT, R75, 0x3ff, PT ;  /* 0x000003ff4b00780c */ /* 0x000fe20003f04070 */
[----:B------:R-:W-:Y:S01]  /*2460*/  FADD.FTZ R60, R82, R61 ;  /* 0x0000003d523c7221 */ /* 0x000fe20000010000 */
[----:B------:R-:W-:-:S03]  /*2470*/  LOP3.LUT R113, R76, 0x1f, RZ, 0xc0, !PT ;  /* 0x0000001f4c717812 */ /* 0x000fc600078ec0ff */
[----:B------:R-:W-:-:S04]  /*2480*/  FADD.FTZ R61, R81, R60 ;  /* 0x0000003c513d7221 */ /* 0x000fc80000010000 */
[----:B------:R-:W-:-:S04]  /*2490*/  FADD.FTZ R60, R80, R61 ;  /* 0x0000003d503c7221 */ /* 0x000fc80000010000 */
[----:B------:R-:W-:-:S04]  /*24a0*/  FADD.FTZ R61, R83, R60 ;  /* 0x0000003c533d7221 */ /* 0x000fc80000010000 */
[----:B------:R-:W-:-:S04]  /*24b0*/  FADD.FTZ R60, R78, R61 ;  /* 0x0000003d4e3c7221 */ /* 0x000fc80000010000 */
[----:B------:R-:W-:-:S05]  /*24c0*/  FADD.FTZ R60, R85, R60 ;  /* 0x0000003c553c7221 */ /* 0x000fca0000010000 */
[----:B------:R-:W-:-:S05]  /*24d0*/  FSEL R62, R60, RZ, P1 ;  /* 0x000000ff3c3e7208 */ /* 0x000fca0000800000 */
[----:B------:R-:W-:-:S04]  /*24e0*/  FADD.FTZ R61, R87, R62 ;  /* 0x0000003e573d7221 */ /* 0x000fc80000010000 */
[----:B------:R-:W-:-:S04]  /*24f0*/  FADD.FTZ R60, R86, R61 ;  /* 0x0000003d563c7221 */ /* 0x000fc80000010000 */
[----:B------:R-:W-:-:S04]  /*2500*/  FADD.FTZ R61, R89, R60 ;  /* 0x0000003c593d7221 */ /* 0x000fc80000010000 */
[----:B------:R-:W-:-:S04]  /*2510*/  FADD.FTZ R60, R88, R61 ;  /* 0x0000003d583c7221 */ /* 0x000fc80000010000 */
[----:B------:R-:W-:-:S04]  /*2520*/  FADD.FTZ R61, R91, R60 ;  /* 0x0000003c5b3d7221 */ /* 0x000fc80000010000 */
[----:B------:R-:W-:-:S04]  /*2530*/  FADD.FTZ R60, R90, R61 ;  /* 0x0000003d5a3c7221 */ /* 0x000fc80000010000 */
[----:B------:R-:W-:-:S04]  /*2540*/  FADD.FTZ R61, R93, R60 ;  /* 0x0000003c5d3d7221 */ /* 0x000fc80000010000 */
[----:B------:R-:W-:-:S04]  /*2550*/  @P6 FADD.FTZ R62, R92, R61 ;  /* 0x0000003d5c3e6221 */ /* 0x000fc80000010000 */
        /* <DEDUP_REMOVED lines=15> */
[----:B------:R-:W-:Y:S01]  /*2650*/  @P0 FADD.FTZ R62, R108, R61 ;  /* 0x0000003d6c3e0221 */ /* 0x000fe20000010000 */
[----:B------:R-:W-:-:S04]  /*2660*/  ISETP.NE.AND P0, PT, R63, RZ, PT ;  /* 0x000000ff3f00720c */ /* 0x000fc80003f05270 */
[----:B------:R-:W0:Y:S02]  /*2670*/  SHFL.BFLY PT, R61, R62, 0x1, 0x1f ;  /* 0x0c201f003e3d7f89 */ /* 0x000e2400000e0000 */
[----:B0-----:R-:W-:-:S05]  /*2680*/  FADD.FTZ R63, R62, R61 ;  /* 0x0000003d3e3f7221 */ /* 0x001fca0000010000 */
[----:B------:R-:W0:Y:S02]  /*2690*/  SHFL.BFLY PT, R60, R63, 0x2, 0x1f ;  /* 0x0c401f003f3c7f89 */ /* 0x000e2400000e0000 */
[----:B0-----:R-:W-:-:S05]  /*26a0*/  FADD.FTZ R110, R63, R60 ;  /* 0x0000003c3f6e7221 */ /* 0x001fca0000010000 */
[----:B------:R-:W0:Y:S02]  /*26b0*/  SHFL.BFLY PT, R61, R110, 0x4, 0x1f ;  /* 0x0c801f006e3d7f89 */ /* 0x000e2400000e0000 */
[----:B0-----:R-:W-:-:S05]  /*26c0*/  FADD.FTZ R111, R110, R61 ;  /* 0x0000003d6e6f7221 */ /* 0x001fca0000010000 */
[----:B------:R-:W0:Y:S02]  /*26d0*/  SHFL.BFLY PT, R60, R111, 0x8, 0x1f ;  /* 0x0d001f006f3c7f89 */ /* 0x000e2400000e0000 */
[----:B0-----:R-:W-:-:S05]  /*26e0*/  FADD.FTZ R112, R111, R60 ;  /* 0x0000003c6f707221 */ /* 0x001fca0000010000 */
[----:B------:R-:W0:Y:S02]  /*26f0*/  SHFL.BFLY PT, R61, R112, 0x10, 0x1f ;  /* 0x0e001f00703d7f89 */ /* 0x000e2400000e0000 */
[----:B0-----:R-:W-:-:S04]  /*2700*/  FADD.FTZ R61, R112, R61 ;  /* 0x0000003d703d7221 */ /* 0x001fc80000010000 */
[----:B------:R-:W-:-:S04]  /*2710*/  FMUL.FTZ R60, R10, R61 ;  /* 0x0000003d0a3c7220 */ /* 0x000fc80000410000 */
[--C-:B------:R-:W-:Y:S01]  /*2720*/  FADD.FTZ R61, R84, -R60.reuse ;  /* 0x8000003c543d7221 */ /* 0x100fe20000010000 */
[--C-:B------:R-:W-:Y:S01]  /*2730*/  FADD.FTZ R62, R79, -R60.reuse ;  /* 0x8000003c4f3e7221 */ /* 0x100fe20000010000 */
[--C-:B------:R-:W-:Y:S01]  /*2740*/  FADD.FTZ R114, R82, -R60.reuse ;  /* 0x8000003c52727221 */ /* 0x100fe20000010000 */
[--C-:B------:R-:W-:Y:S01]  /*2750*/  FADD.FTZ R110, R80, -R60.reuse ;  /* 0x8000003c506e7221 */ /* 0x100fe20000010000 */
[----:B------:R-:W-:Y:S01]  /*2760*/  FFMA.FTZ R61, R61, R61, RZ ;  /* 0x0000003d3d3d7223 */ /* 0x000fe200000100ff */
[--C-:B------:R-:W-:Y:S01]  /*2770*/  FADD.FTZ R63, R86, -R60.reuse ;  /* 0x8000003c563f7221 */ /* 0x100fe20000010000 */
[--C-:B------:R-:W-:Y:S02]  /*2780*/  FADD.FTZ R111, R89, -R60.reuse ;  /* 0x8000003c596f7221 */ /* 0x100fe40000010000 */
[----:B------:R-:W-:Y:S01]  /*2790*/  FFMA.FTZ R61, R62, R62, R61 ;  /* 0x0000003e3e3d7223 */ /* 0x000fe2000001003d */
[----:B------:R-:W-:-:S03]  /*27a0*/  FADD.FTZ R62, R81, -R60 ;  /* 0x8000003c513e7221 */ /* 0x000fc60000010000 */
[----:B------:R-:W-:-:S04]  /*27b0*/  FFMA.FTZ R61, R114, R114, R61 ;  /* 0x00000072723d7223 */ /* 0x000fc8000001003d */
[----:B------:R-:W-:Y:S01]  /*27c0*/  FFMA.FTZ R61, R62, R62, R61 ;  /* 0x0000003e3e3d7223 */ /* 0x000fe2000001003d */
[----:B------:R-:W-:-:S03]  /*27d0*/  FADD.FTZ R62, R83, -R60 ;  /* 0x8000003c533e7221 */ /* 0x000fc60000010000 */
[----:B------:R-:W-:Y:S01]  /*27e0*/  FFMA.FTZ R61, R110, R110, R61 ;  /* 0x0000006e6e3d7223 */ /* 0x000fe2000001003d */
[----:B------:R-:W-:-:S03]  /*27f0*/  FADD.FTZ R110, R78, -R60 ;  /* 0x8000003c4e6e7221 */ /* 0x000fc60000010000 */
[----:B------:R-:W-:Y:S01]  /*2800*/  FFMA.FTZ R61, R62, R62, R61 ;  /* 0x0000003e3e3d7223 */ /* 0x000fe2000001003d */
[----:B------:R-:W-:-:S03]  /*2810*/  FADD.FTZ R62, R85, -R60 ;  /* 0x8000003c553e7221 */ /* 0x000fc60000010000 */
[----:B------:R-:W-:Y:S01]  /*2820*/  FFMA.FTZ R61, R110, R110, R61 ;  /* 0x0000006e6e3d7223 */ /* 0x000fe2000001003d */
[----:B------:R-:W-:-:S03]  /*2830*/  FADD.FTZ R110, R103, -R60 ;  /* 0x8000003c676e7221 */ /* 0x000fc60000010000 */
[----:B------:R-:W-:Y:S01]  /*2840*/  FFMA.FTZ R61, R62, R62, R61 ;  /* 0x0000003e3e3d7223 */ /* 0x000fe2000001003d */
[----:B------:R-:W-:-:S04]  /*2850*/  FADD.FTZ R62, R87, -R60 ;  /* 0x8000003c573e7221 */ /* 0x000fc80000010000 */
[----:B------:R-:W-:-:S05]  /*2860*/  FSEL R61, R61, RZ, P1 ;  /* 0x000000ff3d3d7208 */ /* 0x000fca0000800000 */
        /* <DEDUP_REMOVED lines=13> */
[----:B------:R-:W-:Y:S01]  /*2940*/  @P6 FFMA.FTZ R61, R63, R63, R62 ;  /* 0x0000003f3f3d6223 */ /* 0x000fe2000001003e */
[--C-:B------:R-:W-:Y:S01]  /*2950*/  FADD.FTZ R62, R95, -R60.reuse ;  /* 0x8000003c5f3e7221 */ /* 0x100fe20000010000 */
[----:B------:R-:W-:Y:S01]  /*2960*/  FADD.FTZ R63, R94, -R60 ;  /* 0x8000003c5e3f7221 */ /* 0x000fe20000010000 */
[----:B------:R-:W-:Y:S02]  /*2970*/  ISETP.GT.U32.AND P6, PT, R75, 0x3ff, PT ;  /* 0x000003ff4b00780c */ /* 0x000fe40003fc4070 */
        /* <DEDUP_REMOVED lines=14> */
[----:B------:R-:W-:Y:S01]  /*2a60*/  FADD.FTZ R63, R102, -R60 ;  /* 0x8000003c663f7221 */ /* 0x000fe20000010000 */
[----:B------:R-:W-:Y:S02]  /*2a70*/  LOP3.LUT P5, RZ, R76, 0x1f, RZ, 0xc0, !PT ;  /* 0x0000001f4cff7812 */ /* 0x000fe400078ac0ff */
        /* <DEDUP_REMOVED lines=11> */
[----:B------:R-:W-:-:S04]  /*2b30*/  FFMA.FTZ R110, R111, R111, R110 ;  /* 0x0000006f6f6e7223 */ /* 0x000fc8000001006e */
[----:B------:R-:W-:Y:S01]  /*2b40*/  @P6 FFMA.FTZ R61, R63, R63, R110 ;  /* 0x0000003f3f3d6223 */ /* 0x000fe2000001006e */
[----:B------:R-:W-:Y:S02]  /*2b50*/  ISETP.GT.U32.AND P6, PT, R113, 0x7, PT ;  /* 0x000000077100780c */ /* 0x000fe40003fc4070 */
[----:B------:R-:W-:Y:S02]  /*2b60*/  MOV R113, RZ ;  /* 0x000000ff00717202 */ /* 0x000fe40000000f00 */
        /* <DEDUP_REMOVED lines=9> */
[----:B0-----:R-:W-:Y:S01]  /*2c00*/  FADD.FTZ R61, R111, R112 ;  /* 0x000000706f3d7221 */ /* 0x001fe20000010000 */
[----:B------:R-:W-:Y:S06]  /*2c10*/  @P5 BRA `(.L_x_24) ;  /* 0x00000000001c5947 */ /* 0x000fec0003800000 */
[----:B------:R-:W0:Y:S01]  /*2c20*/  S2UR UR5, SR_CgaCtaId ;  /* 0x00000000000579c3 */ /* 0x000e220000008800 */
[----:B------:R-:W-:Y:S01]  /*2c30*/  UMOV UR4, 0x400 ;  /* 0x0000040000047882 */ /* 0x000fe20000000000 */
[----:B------:R-:W-:-:S04]  /*2c40*/  SHF.R.U32.HI R62, RZ, 0x2, R76 ;  /* 0x00000002ff3e7819 */ /* 0x000fc8000001164c */
[----:B------:R-:W-:Y:S01]  /*2c50*/  LOP3.LUT R62, R62, 0x38, RZ, 0xc0, !PT ;  /* 0x000000383e3e7812 */ /* 0x000fe200078ec0ff */
[----:B0-----:R-:W-:-:S04]  /*2c60*/  ULEA UR4, UR5, UR4, 0x18 ;  /* 0x0000000405047291 */ /* 0x001fc8000f8ec0ff */
[----:B------:R-:W-:-:S09]  /*2c70*/  @UP2 UIADD3 UR4, UPT, UPT, UR4, 0x40, URZ ;  /* 0x0000004004042890 */ /* 0x000fd2000fffe0ff */
[----:B------:R0:W-:Y:S03]  /*2c80*/  STS.64 [R62+UR4], R60 ;  /* 0x0000003c3e007988 */ /* 0x0001e60008000a04 */
.L_x_24:
[----:B------:R-:W-:Y:S05]  /*2c90*/  BSYNC.RECONVERGENT B0 ;  /* 0x0000000000007941 */ /* 0x000fea0003800200 */
.L_x_23:
[----:B------:R-:W-:Y:S01]  /*2ca0*/  BAR.SYNC.DEFER_BLOCKING 0x0 ;  /* 0x0000000000007b1d */ /* 0x000fe20000010000 */
[----:B0-----:R-:W-:-:S05]  /*2cb0*/  CS2R R60, SRZ ;  /* 0x00000000003c7805 */ /* 0x001fca000001ff00 */
[----:B------:R-:W-:Y:S04]  /*2cc0*/  BSSY.RECONVERGENT B0, `(.L_x_25) ;  /* 0x000000a000007945 */ /* 0x000fe80003800200 */
[----:B------:R-:W-:Y:S05]  /*2cd0*/  @P6 BRA `(.L_x_26) ;  /* 0x0000000000206947 */ /* 0x000fea0003800000 */
[----:B------:R-:W0:Y:S01]  /*2ce0*/  S2UR UR5, SR_CgaCtaId ;  /* 0x00000000000579c3 */ /* 0x000e220000008800 */
[----:B------:R-:W-:Y:S01]  /*2cf0*/  UMOV UR4, 0x400 ;  /* 0x0000040000047882 */ /* 0x000fe20000000000 */
[----:B------:R-:W-:Y:S02]  /*2d00*/  SHF.L.U32 R60, R76, 0x3, RZ ;  /* 0x000000034c3c7819 */ /* 0x000fe400000006ff */
[----:B------:R-:W-:Y:S02]  /*2d10*/  MOV R113, R74 ;  /* 0x0000004a00717202 */ /* 0x000fe40000000f00 */
[----:B------:R-:W-:Y:S01]  /*2d20*/  LOP3.LUT R60, R60, 0xf8, RZ, 0xc0, !PT ;  /* 0x000000f83c3c7812 */ /* 0x000fe200078ec0ff */
[----:B0-----:R-:W-:-:S04]  /*2d30*/  ULEA UR4, UR5, UR4, 0x18 ;  /* 0x0000000405047291 */ /* 0x001fc8000f8ec0ff */
[----:B------:R-:W-:-:S09]  /*2d40*/  @UP2 UIADD3 UR4, UPT, UPT, UR4, 0x40, URZ ;  /* 0x0000004004042890 */ /* 0x000fd2000fffe0ff */
[----:B------:R-:W0:Y:S03]  /*2d50*/  LDS.64 R60, [R60+UR4] ;  /* 0x000000043c3c7984 */ /* 0x000e260008000a00 */
.L_x_26:
[----:B------:R-:W-:Y:S05]  /*2d60*/  BSYNC.RECONVERGENT B0 ;  /* 0x0000000000007941 */ /* 0x000fea0003800200 */
.L_x_25:
[----:B------:R-:W1:Y:S01]  /*2d70*/  SHFL.DOWN PT, R110, R113, 0x4, 0x1f ;  /* 0x08801f00716e7f89 */ /* 0x000e6200000e0000 */
[----:B------:R-:W-:Y:S01]  /*2d80*/  I2FP.F32.S32 R114, R113 ;  /* 0x0000007100727245 */ /* 0x000fe20000201400 */
[----:B------:R-:W-:Y:S01]  /*2d90*/  BSSY.RECONVERGENT B0, `(.L_x_27) ;  /* 0x0000075000007945 */ /* 0x000fe20003800200 */
[----:B------:R-:W-:Y:S01]  /*2da0*/  ISETP.NE.AND P6, PT, R76, RZ, PT ;  /* 0x000000ff4c00720c */ /* 0x000fe20003fc5270 */
[----:B0-----:R-:W0:Y:S01]  /*2db0*/  SHFL.DOWN PT, R115, R60, 0x4, 0x1f ;  /* 0x08801f003c737f89 */ /* 0x001e2200000e0000 */
[----:B------:R-:W-:-:S03]  /*2dc0*/  ISETP.NE.AND P5, PT, RZ, UR7, PT ;  /* 0x00000007ff007c0c */ /* 0x000fc6000bfa5270 */
[----:B------:R-:W2:Y:S01]  /*2dd0*/  SHFL.DOWN PT, R112, R61, 0x4, 0x1f ;  /* 0x08801f003d707f89 */ /* 0x000ea200000e0000 */
[----:B-1----:R-:W-:Y:S01]  /*2de0*/  IMAD.IADD R111, R110, 0x1, R113 ;  /* 0x000000016e6f7824 */ /* 0x002fe200078e0271 */
[----:B------:R-:W-:-:S04]  /*2df0*/  I2FP.F32.S32 R116, R110 ;  /* 0x0000006e00747245 */ /* 0x000fc80000201400 */
[----:B------:R-:W-:Y:S01]  /*2e00*/  I2FP.F32.S32 R62, R111 ;  /* 0x0000006f003e7245 */ /* 0x000fe20000201400 */
[C---:B0-----:R-:W-:Y:S01]  /*2e10*/  FMUL.FTZ R117, R115.reuse, R116 ;  /* 0x0000007473757220 */ /* 0x041fe20000410000 */
[----:B------:R-:W0:Y:S01]  /*2e20*/  SHFL.DOWN PT, R110, R111, 0x2, 0x1f ;  /* 0x08401f006f6e7f89 */ /* 0x000e2200000e0000 */
[----:B------:R-:W-:Y:S01]  /*2e30*/  FADD.FTZ R115, -R115, R60 ;  /* 0x0000003c73737221 */ /* 0x000fe20000010100 */
[----:B------:R-:W1:Y:S01]  /*2e40*/  MUFU.RCP R63, R62 ;  /* 0x0000003e003f7308 */ /* 0x000e620000001000 */
[----:B------:R-:W-:Y:S02]  /*2e50*/  FFMA.FTZ R118, R114, R60, R117 ;  /* 0x0000003c72767223 */ /* 0x000fe40000010075 */
[----:B------:R-:W-:-:S04]  /*2e60*/  FMUL.FTZ R115, R115, R115 ;  /* 0x0000007373737220 */ /* 0x000fc80000410000 */
[----:B------:R-:W-:Y:S01]  /*2e70*/  FMUL.FTZ R115, R115, R114 ;  /* 0x0000007273737220 */ /* 0x000fe20000410000 */
[----:B--2---:R-:W-:-:S03]  /*2e80*/  FADD.FTZ R114, R112, R61 ;  /* 0x0000003d70727221 */ /* 0x004fc60000010000 */
[----:B------:R-:W-:Y:S01]  /*2e90*/  FMUL.FTZ R115, R115, R116 ;  /* 0x0000007473737220 */ /* 0x000fe20000410000 */
[----:B-1----:R-:W-:-:S03]  /*2ea0*/  FMUL.FTZ R113, R63, R118 ;  /* 0x000000763f717220 */ /* 0x002fc60000410000 */
[----:B------:R-:W-:Y:S02]  /*2eb0*/  FFMA.FTZ R114, R63, R115, R114 ;  /* 0x000000733f727223 */ /* 0x000fe40000010072 */
[----:B------:R-:W1:Y:S01]  /*2ec0*/  SHFL.DOWN PT, R60, R113, 0x2, 0x1f ;  /* 0x08401f00713c7f89 */ /* 0x000e6200000e0000 */
[-C--:B0-----:R-:W-:Y:S02]  /*2ed0*/  IADD3 R112, PT, PT, R111, R110.reuse, RZ ;  /* 0x0000006e6f707210 */ /* 0x081fe40007ffe0ff */
[----:B------:R-:W-:Y:S01]  /*2ee0*/  I2FP.F32.S32 R115, R110 ;  /* 0x0000006e00737245 */ /* 0x000fe20000201400 */
[----:B------:R-:W0:Y:S01]  /*2ef0*/  SHFL.DOWN PT, R111, R114, 0x2, 0x1f ;  /* 0x08401f00726f7f89 */ /* 0x000e2200000e0000 */
[----:B------:R-:W-:-:S04]  /*2f00*/  I2FP.F32.S32 R61, R112 ;  /* 0x00000070003d7245 */ /* 0x000fc80000201400 */
[----:B------:R-:W2:Y:S01]  /*2f10*/  MUFU.RCP R110, R61 ;  /* 0x0000003d006e7308 */ /* 0x000ea20000001000 */
[----:B-1----:R-:W-:Y:S01]  /*2f20*/  FMUL.FTZ R63, R60, R115 ;  /* 0x000000733c3f7220 */ /* 0x002fe20000410000 */
[----:B------:R-:W-:-:S03]  /*2f30*/  FADD.FTZ R60, R113, -R60 ;  /* 0x8000003c713c7221 */ /* 0x000fc60000010000 */
[----:B------:R-:W-:Y:S01]  /*2f40*/  FFMA.FTZ R117, R62, R113, R63 ;  /* 0x000000713e757223 */ /* 0x000fe2000001003f */
[----:B------:R-:W-:Y:S01]  /*2f50*/  FMUL.FTZ R113, R60, R60 ;  /* 0x0000003c3c717220 */ /* 0x000fe20000410000 */
[----:B------:R-:W1:Y:S01]  /*2f60*/  SHFL.DOWN PT, R63, R112, 0x1, 0x1f ;  /* 0x08201f00703f7f89 */ /* 0x000e6200000e0000 */
[----:B0-----:R-:W-:Y:S01]  /*2f70*/  FADD.FTZ R111, R114, R111 ;  /* 0x0000006f726f7221 */ /* 0x001fe20000010000 */
[----:B--2---:R-:W-:Y:S01]  /*2f80*/  FMUL.FTZ R60, R110, R117 ;  /* 0x000000756e3c7220 */ /* 0x004fe20000410000 */
[----:B------:R-:W-:-:S04]  /*2f90*/  FMUL.FTZ R113, R62, R113 ;  /* 0x000000713e717220 */ /* 0x000fc80000410000 */
[----:B------:R-:W-:Y:S02]  /*2fa0*/  FMUL.FTZ R113, R113, R115 ;  /* 0x0000007371717220 */ /* 0x000fe40000410000 */
[----:B------:R-:W0:Y:S02]  /*2fb0*/  SHFL.DOWN PT, R115, R60, 0x1, 0x1f ;  /* 0x08201f003c737f89 */ /* 0x000e2400000e0000 */
[----:B------:R-:W-:-:S05]  /*2fc0*/  FFMA.FTZ R111, R110, R113, R111 ;  /* 0x000000716e6f7223 */ /* 0x000fca000001006f */
[----:B------:R-:W2:Y:S01]  /*2fd0*/  SHFL.DOWN PT, R62, R111, 0x1, 0x1f ;  /* 0x08201f006f3e7f89 */ /* 0x000ea200000e0000 */
[-C--:B-1----:R-:W-:Y:S02]  /*2fe0*/  IADD3 R110, PT, PT, R112, R63.reuse, RZ ;  /* 0x0000003f706e7210 */ /* 0x082fe40007ffe0ff */
[----:B------:R-:W-:Y:S02]  /*2ff0*/  I2FP.F32.S32 R113, R63 ;  /* 0x0000003f00717245 */ /* 0x000fe40000201400 */
[----:B------:R-:W-:Y:S01]  /*3000*/  I2FP.F32.S32 R110, R110 ;  /* 0x0000006e006e7245 */ /* 0x000fe20000201400 */
[----:B0-----:R-:W-:-:S05]  /*3010*/  FADD.FTZ R63, R60, -R115 ;  /* 0x800000733c3f7221 */ /* 0x001fca0000010000 */
[----:B------:R-:W0:Y:S01]  /*3020*/  MUFU.RCP R110, R110 ;  /* 0x0000006e006e7308 */ /* 0x000e220000001000 */
[----:B------:R-:W-:Y:S01]  /*3030*/  FMUL.FTZ R114, R115, R113 ;  /* 0x0000007173727220 */ /* 0x000fe20000410000 */
[----:B------:R-:W-:Y:S01]  /*3040*/  FMUL.FTZ R112, R63, R63 ;  /* 0x0000003f3f707220 */ /* 0x000fe20000410000 */
[----:B------:R-:W1:Y:S02]  /*3050*/  LDC R115, c[0x0][0x448] ;  /* 0x00011200ff737b82 */ /* 0x000e640000000800 */
[C---:B------:R-:W-:Y:S01]  /*3060*/  FFMA.FTZ R63, R61.reuse, R60, R114 ;  /* 0x0000003c3d3f7223 */ /* 0x040fe20000010072 */
[----:B------:R-:W-:Y:S01]  /*3070*/  FMUL.FTZ R112, R61, R112 ;  /* 0x000000703d707220 */ /* 0x000fe20000410000 */
[----:B--2---:R-:W-:-:S03]  /*3080*/  FADD.FTZ R61, R111, R62 ;  /* 0x0000003e6f3d7221 */ /* 0x004fc60000010000 */
[----:B------:R-:W-:Y:S01]  /*3090*/  FMUL.FTZ R112, R112, R113 ;  /* 0x0000007170707220 */ /* 0x000fe20000410000 */
[----:B0-----:R-:W-:-:S03]  /*30a0*/  FMUL.FTZ R114, R110, R63 ;  /* 0x0000003f6e727220 */ /* 0x001fc60000410000 */
[----:B------:R-:W-:Y:S01]  /*30b0*/  FFMA.FTZ R110, R110, R112, R61 ;  /* 0x000000706e6e7223 */ /* 0x000fe2000001003d */
[----:B------:R-:W0:Y:S01]  /*30c0*/  @!P6 LDC.64 R62, c[0x0][0x3c0] ;  /* 0x0000f000ff3eeb82 */ /* 0x000e220000000a00 */
[----:B------:R-:W2:Y:S04]  /*30d0*/  SHFL.IDX PT, R111, R114, RZ, 0x1f ;  /* 0x00001fff726f7589 */ /* 0x000ea800000e0000 */
[----:B------:R-:W1:Y:S03]  /*30e0*/  SHFL.IDX PT, R110, R110, RZ, 0x1f ;  /* 0x00001fff6e6e7589 */ /* 0x000e6600000e0000 */
[----:B------:R-:W3:Y:S01]  /*30f0*/  @!P6 LDC.64 R60, c[0x0][0x3c8] ;  /* 0x0000f200ff3ceb82 */ /* 0x000ee20000000a00 */
[----:B--2---:R-:W-:-:S05]  /*3100*/  FMUL.FTZ R112, R111, R111 ;  /* 0x0000006f6f707220 */ /* 0x004fca0000410000 */
[----:B------:R-:W-:Y:S01]  /*3110*/  FSEL R113, R112, RZ, P5 ;  /* 0x000000ff70717208 */ /* 0x000fe20002800000 */
[----:B-1----:R-:W-:Y:S01]  /*3120*/  FFMA.FTZ R112, R110, UR12, R115 ;  /* 0x0000000c6e707c23 */ /* 0x002fe20008010073 */
[----:B------:R-:W-:Y:S02]  /*3130*/  MOV R115, UR6 ;  /* 0x0000000600737c02 */ /* 0x000fe40008000f00 */
[----:B------:R-:W-:Y:S01]  /*3140*/  FSEL R110, R111, RZ, !P5 ;  /* 0x000000ff6f6e7208 */ /* 0x000fe20006800000 */
[----:B------:R-:W-:Y:S01]  /*3150*/  FADD.FTZ R112, R112, R113 ;  /* 0x0000007170707221 */ /* 0x000fe20000010000 */
[----:B------:R-:W-:Y:S01]  /*3160*/  MOV R113, UR6 ;  /* 0x0000000600717c02 */ /* 0x000fe20008000f00 */
[----:B---3--:R-:W-:Y:S01]  /*3170*/  @!P6 IMAD.WIDE R60, R115, 0x4, R60 ;  /* 0x00000004733ce825 */ /* 0x008fe200078e023c */
[----:B------:R-:W-:-:S03]  /*3180*/  R2UR UR4, R110 ;  /* 0x000000006e0472ca */ /* 0x000fc600000e0000 */
[----:B------:R-:W1:Y:S01]  /*3190*/  MUFU.RSQ R112, R112 ;  /* 0x0000007000707308 */ /* 0x000e620000001400 */
[----:B0-----:R-:W-:-:S05]  /*31a0*/  @!P6 IMAD.WIDE R62, R113, 0x4, R62 ;  /* 0x00000004713ee825 */ /* 0x001fca00078e023e */
[----:B------:R0:W-:Y:S04]  /*31b0*/  @!P6 STG.E desc[UR8][R62.64], R111 ;  /* 0x0000006f3e00e986 */ /* 0x0001e8000c101908 */
[----:B-1----:R0:W-:Y:S01]  /*31c0*/  @!P6 STG.E desc[UR8][R60.64], R112 ;  /* 0x000000703c00e986 */ /* 0x0021e2000c101908 */
[----:B------:R-:W-:Y:S05]  /*31d0*/  @!P1 BRA `(.L_x_28) ;  /* 0x0000000000c09947 */ /* 0x000fea0003800000 */
[----:B0-----:R-:W-:Y:S01]  /*31e0*/  FADD.FTZ R61, R84, -UR4 ;  /* 0x80000004543d7e21 */ /* 0x001fe20008010000 */
[----:B------:R-:W-:Y:S01]  /*31f0*/  SHF.L.U32 R63, R56, 0x10, RZ ;  /* 0x00000010383f7819 */ /* 0x000fe200000006ff */
[----:B------:R-:W-:Y:S01]  /*3200*/  FADD.FTZ R113, R82, -UR4 ;  /* 0x8000000452717e21 */ /* 0x000fe20008010000 */
[----:B------:R-:W-:Y:S02]  /*3210*/  IMAD.U32 R111, R52, 0x10000, RZ ;  /* 0x00010000346f7824 */ /* 0x000fe400078e00ff */
[C---:B------:R-:W-:Y:S01]  /*3220*/  FMUL.FTZ R60, R112.reuse, R61 ;  /* 0x0000003d703c7220 */ /* 0x040fe20000410000 */
[----:B------:R-:W-:Y:S01]  /*3230*/  SHF.L.U32 R62, R57, 0x10, RZ ;  /* 0x00000010393e7819 */ /* 0x000fe200000006ff */
[----:B------:R-:W-:Y:S01]  /*3240*/  FMUL.FTZ R61, R112, R113 ;  /* 0x00000071703d7220 */ /* 0x000fe20000410000 */
[----:B------:R-:W-:Y:S01]  /*3250*/  SHF.L.U32 R110, R53, 0x10, RZ ;  /* 0x00000010356e7819 */ /* 0x000fe200000006ff */
[----:B------:R-:W-:Y:S01]  /*3260*/  FFMA.FTZ R60, R60, R63, R111 ;  /* 0x0000003f3c3c7223 */ /* 0x000fe2000001006f */
[----:B------:R-:W-:Y:S01]  /*3270*/  FADD.FTZ R63, R81, -UR4 ;  /* 0x80000004513f7e21 */ /* 0x000fe20008010000 */
[----:B------:R-:W-:Y:S01]  /*3280*/  SHF.L.U32 R114, R3, 0x10, RZ ;  /* 0x0000001003727819 */ /* 0x000fe200000006ff */
[----:B------:R-:W-:Y:S01]  /*3290*/  FADD.FTZ R111, R80, -UR4 ;  /* 0x80000004506f7e21 */ /* 0x000fe20008010000 */
[----:B------:R-:W-:Y:S01]  /*32a0*/  FFMA.FTZ R61, R61, R62, R110 ;  /* 0x0000003e3d3d7223 */ /* 0x000fe2000001006e */
[----:B------:R-:W-:Y:S01]  /*32b0*/  SHF.L.U32 R62, R4, 0x10, RZ ;  /* 0x00000010043e7819 */ /* 0x000fe200000006ff */
[----:B------:R-:W-:Y:S01]  /*32c0*/  FMUL.FTZ R63, R112, R63 ;  /* 0x0000003f703f7220 */ /* 0x000fe20000410000 */
[----:B------:R-:W-:Y:S01]  /*32d0*/  SHF.L.U32 R110, R58, 0x10, RZ ;  /* 0x000000103a6e7819 */ /* 0x000fe200000006ff */
[----:B------:R-:W-:-:S02]  /*32e0*/  IMAD.U32 R116, R54, 0x10000, RZ ;  /* 0x0001000036747824 */ /* 0x000fc400078e00ff */
[----:B------:R-:W-:Y:S01]  /*32f0*/  FMUL.FTZ R111, R112, R111 ;  /* 0x0000006f706f7220 */ /* 0x000fe20000410000 */
[----:B------:R-:W-:Y:S01]  /*3300*/  FFMA.FTZ R114, R63, R114, R62 ;  /* 0x000000723f727223 */ /* 0x000fe2000001003e */
[----:B------:R-:W-:Y:S01]  /*3310*/  FADD.FTZ R63, R83, -UR4 ;  /* 0x80000004533f7e21 */ /* 0x000fe20008010000 */
[----:B------:R-:W-:Y:S01]  /*3320*/  SHF.L.U32 R118, R2, 0x10, RZ ;  /* 0x0000001002767819 */ /* 0x000fe200000006ff */
[----:B------:R-:W-:Y:S01]  /*3330*/  FFMA.FTZ R62, R111, R110, R116 ;  /* 0x0000006e6f3e7223 */ /* 0x000fe20000010074 */
[----:B------:R-:W-:Y:S01]  /*3340*/  SHF.L.U32 R110, R5, 0x10, RZ ;  /* 0x00000010056e7819 */ /* 0x000fe200000006ff */
[----:B------:R-:W-:Y:S01]  /*3350*/  FMUL.FTZ R63, R112, R63 ;  /* 0x0000003f703f7220 */ /* 0x000fe20000410000 */
[----:B------:R-:W-:Y:S01]  /*3360*/  SHF.L.U32 R116, R6, 0x10, RZ ;  /* 0x0000001006747819 */ /* 0x000fe200000006ff */
[----:B------:R-:W-:Y:S01]  /*3370*/  FADD.FTZ R111, R78, -UR4 ;  /* 0x800000044e6f7e21 */ /* 0x000fe20008010000 */
[----:B------:R-:W-:-:S03]  /*3380*/  F2FP.BF16.F32.PACK_AB R61, R114, R61 ;  /* 0x0000003d723d723e */ /* 0x000fc600000010ff */
        /* <DEDUP_REMOVED lines=9> */
[----:B------:R-:W-:-:S04]  /*3420*/  IMAD.U32 R116, R8, 0x10000, RZ ;  /* 0x0001000008747824 */ /* 0x000fc800078e00ff */
[----:B------:R-:W-:Y:S01]  /*3430*/  FFMA.FTZ R120, R63, R110, R116 ;  /* 0x0000006e3f787223 */ /* 0x000fe20000010074 */
[----:B------:R-:W-:Y:S01]  /*3440*/  FADD.FTZ R63, R79, -UR4 ;  /* 0x800000044f3f7e21 */ /* 0x000fe20008010000 */
[----:B------:R-:W0:Y:S01]  /*3450*/  LDC.64 R110, c[0x0][0x428] ;  /* 0x00010a00ff6e7b82 */ /* 0x000e220000000a00 */
[----:B------:R-:W-:Y:S02]  /*3460*/  SHF.L.U32 R116, R0, 0x10, RZ ;  /* 0x0000001000747819 */ /* 0x000fe400000006ff */
[----:B------:R-:W-:-:S04]  /*3470*/  FMUL.FTZ R63, R112, R63 ;  /* 0x0000003f703f7220 */ /* 0x000fc80000410000 */
[----:B------:R-:W-:Y:S01]  /*3480*/  FFMA.FTZ R115, R63, R116, R118 ;  /* 0x000000743f737223 */ /* 0x000fe20000010076 */
[----:B------:R-:W-:-:S04]  /*3490*/  F2FP.BF16.F32.PACK_AB R63, R120, R117 ;  /* 0x00000075783f723e */ /* 0x000fc800000010ff */
[----:B------:R-:W-:Y:S01]  /*34a0*/  F2FP.BF16.F32.PACK_AB R60, R115, R60 ;  /* 0x0000003c733c723e */ /* 0x000fe200000010ff */
[C---:B0-----:R-:W-:Y:S01]  /*34b0*/  IMAD.WIDE.U32 R110, R77.reuse, 0x10, R110 ;  /* 0x000000104d6e7825 */ /* 0x041fe200078e006e */
[----:B------:R-:W-:-:S04]  /*34c0*/  IADD3 R77, PT, PT, R77, 0x100, RZ ;  /* 0x000001004d4d7810 */ /* 0x000fc80007ffe0ff */
[----:B------:R1:W-:Y:S03]  /*34d0*/  STG.E.128 desc[UR8][R110.64], R60 ;  /* 0x0000003c6e007986 */ /* 0x0003e6000c101d08 */
.L_x_28:
[----:B------:R-:W-:Y:S05]  /*34e0*/  BSYNC.RECONVERGENT B0 ;  /* 0x0000000000007941 */ /* 0x000fea0003800200 */
.L_x_27:
[----:B------:R-:W-:Y:S04]  /*34f0*/  BSSY.RECONVERGENT B0, `(.L_x_29) ;  /* 0x0000032000007945 */ /* 0x000fe80003800200 */
[----:B------:R-:W-:Y:S05]  /*3500*/  @!P2 BRA `(.L_x_30) ;  /* 0x0000000000c0a947 */ /* 0x000fea0003800000 */
[----:B01----:R-:W-:Y:S01]  /*3510*/  FADD.FTZ R61, R87, -UR4 ;  /* 0x80000004573d7e21 */ /* 0x003fe20008010000 */
[----:B------:R-:W-:Y:S01]  /*3520*/  SHF.L.U32 R63, R48, 0x10, RZ ;  /* 0x00000010303f7819 */ /* 0x000fe200000006ff */
[----:B------:R-:W-:Y:S01]  /*3530*/  FADD.FTZ R113, R89, -UR4 ;  /* 0x8000000459717e21 */ /* 0x000fe20008010000 */
[----:B------:R-:W-:Y:S01]  /*3540*/  SHF.L.U32 R111, R44, 0x10, RZ ;  /* 0x000000102c6f7819 */ /* 0x000fe200000006ff */
[C---:B------:R-:W-:Y:S01]  /*3550*/  FMUL.FTZ R60, R112.reuse, R61 ;  /* 0x0000003d703c7220 */ /* 0x040fe20000410000 */
[----:B------:R-:W-:Y:S01]  /*3560*/  SHF.L.U32 R110, R45, 0x10, RZ ;  /* 0x000000102d6e7819 */ /* 0x000fe200000006ff */
[----:B------:R-:W-:Y:S02]  /*3570*/  IMAD.U32 R62, R49, 0x10000, RZ ;  /* 0x00010000313e7824 */ /* 0x000fe400078e00ff */
[----:B------:R-:W-:Y:S01]  /*3580*/  FMUL.FTZ R61, R112, R113 ;  /* 0x00000071703d7220 */ /* 0x000fe20000410000 */
[----:B------:R-:W-:Y:S01]  /*3590*/  FFMA.FTZ R60, R60, R63, R111 ;  /* 0x0000003f3c3c7223 */ /* 0x000fe2000001006f */
[----:B------:R-:W-:Y:S01]  /*35a0*/  FADD.FTZ R63, R88, -UR4 ;  /* 0x80000004583f7e21 */ /* 0x000fe20008010000 */
[----:B------:R-:W-:Y:S01]  /*35b0*/  SHF.L.U32 R114, R12, 0x10, RZ ;  /* 0x000000100c727819 */ /* 0x000fe200000006ff */
[----:B------:R-:W-:Y:S01]  /*35c0*/  FFMA.FTZ R61, R61, R62, R110 ;  /* 0x0000003e3d3d7223 */ /* 0x000fe2000001006e */
[----:B------:R-:W-:Y:S01]  /*35d0*/  SHF.L.U32 R62, R13, 0x10, RZ ;  /* 0x000000100d3e7819 */ /* 0x000fe200000006ff */
[----:B------:R-:W-:Y:S01]  /*35e0*/  FADD.FTZ R111, R91, -UR4 ;  /* 0x800000045b6f7e21 */ /* 0x000fe20008010000 */
[----:B------:R-:W-:Y:S01]  /*35f0*/  FMUL.FTZ R63, R112, R63 ;  /* 0x0000003f703f7220 */ /* 0x000fe20000410000 */
[----:B------:R-:W-:-:S02]  /*3600*/  SHF.L.U32 R110, R50, 0x10, RZ ;  /* 0x00000010326e7819 */ /* 0x000fc400000006ff */
[----:B------:R-:W-:Y:S01]  /*3610*/  SHF.L.U32 R116, R46, 0x10, RZ ;  /* 0x000000102e747819 */ /* 0x000fe200000006ff */
[----:B------:R-:W-:Y:S01]  /*3620*/  FMUL.FTZ R111, R112, R111 ;  /* 0x0000006f706f7220 */ /* 0x000fe20000410000 */
[----:B------:R-:W-:Y:S01]  /*3630*/  FFMA.FTZ R114, R63, R114, R62 ;  /* 0x000000723f727223 */ /* 0x000fe2000001003e */
[----:B------:R-:W-:Y:S01]  /*3640*/  FADD.FTZ R63, R90, -UR4 ;  /* 0x800000045a3f7e21 */ /* 0x000fe20008010000 */
[----:B------:R-:W-:Y:S01]  /*3650*/  SHF.L.U32 R118, R11, 0x10, RZ ;  /* 0x000000100b767819 */ /* 0x000fe200000006ff */
[----:B------:R-:W-:Y:S01]  /*3660*/  FFMA.FTZ R62, R111, R110, R116 ;  /* 0x0000006e6f3e7223 */ /* 0x000fe20000010074 */
[----:B------:R-:W-:Y:S01]  /*3670*/  SHF.L.U32 R116, R15, 0x10, RZ ;  /* 0x000000100f747819 */ /* 0x000fe200000006ff */
[----:B------:R-:W-:Y:S02]  /*3680*/  IMAD.U32 R110, R14, 0x10000, RZ ;  /* 0x000100000e6e7824 */ /* 0x000fe400078e00ff */
[----:B------:R-:W-:Y:S01]  /*3690*/  FMUL.FTZ R63, R112, R63 ;  /* 0x0000003f703f7220 */ /* 0x000fe20000410000 */
[----:B------:R-:W-:Y:S01]  /*36a0*/  FADD.FTZ R111, R93, -UR4 ;  /* 0x800000045d6f7e21 */ /* 0x000fe20008010000 */
[----:B------:R-:W-:-:S02]  /*36b0*/  F2FP.BF16.F32.PACK_AB R61, R114, R61 ;  /* 0x0000003d723d723e */ /* 0x000fc400000010ff */
        /* <DEDUP_REMOVED lines=9> */
[----:B------:R-:W-:-:S05]  /*3750*/  SHF.L.U32 R116, R17, 0x10, RZ ;  /* 0x0000001011747819 */ /* 0x000fca00000006ff */
[----:B------:R-:W-:Y:S01]  /*3760*/  FFMA.FTZ R120, R63, R110, R116 ;  /* 0x0000006e3f787223 */ /* 0x000fe20000010074 */
[----:B------:R-:W-:Y:S01]  /*3770*/  FADD.FTZ R63, R86, -UR4 ;  /* 0x80000004563f7e21 */ /* 0x000fe20008010000 */
[----:B------:R-:W0:Y:S01]  /*3780*/  LDC.64 R110, c[0x0][0x428] ;  /* 0x00010a00ff6e7b82 */ /* 0x000e220000000a00 */
[----:B------:R-:W-:Y:S02]  /*3790*/  IMAD.U32 R116, R9, 0x10000, RZ ;  /* 0x0001000009747824 */ /* 0x000fe400078e00ff */
[----:B------:R-:W-:-:S04]  /*37a0*/  FMUL.FTZ R63, R112, R63 ;  /* 0x0000003f703f7220 */ /* 0x000fc80000410000 */
[----:B------:R-:W-:Y:S01]  /*37b0*/  FFMA.FTZ R115, R63, R116, R118 ;  /* 0x000000743f737223 */ /* 0x000fe20000010076 */
[----:B------:R-:W-:-:S04]  /*37c0*/  F2FP.BF16.F32.PACK_AB R63, R120, R117 ;  /* 0x00000075783f723e */ /* 0x000fc800000010ff */
[----:B------:R-:W-:Y:S01]  /*37d0*/  F2FP.BF16.F32.PACK_AB R60, R115, R60 ;  /* 0x0000003c733c723e */ /* 0x000fe200000010ff */
[C---:B0-----:R-:W-:Y:S01]  /*37e0*/  IMAD.WIDE.U32 R110, R77.reuse, 0x10, R110 ;  /* 0x000000104d6e7825 */ /* 0x041fe200078e006e */
[----:B------:R-:W-:-:S04]  /*37f0*/  IADD3 R77, PT, PT, R77, 0x100, RZ ;  /* 0x000001004d4d7810 */ /* 0x000fc80007ffe0ff */
[----:B------:R2:W-:Y:S03]  /*3800*/  STG.E.128 desc[UR8][R110.64], R60 ;  /* 0x0000003c6e007986 */ /* 0x0005e6000c101d08 */
.L_x_30:
[----:B------:R-:W-:Y:S05]  /*3810*/  BSYNC.RECONVERGENT B0 ;  /* 0x0000000000007941 */ /* 0x000fea0003800200 */
.L_x_29:
[----:B------:R-:W-:Y:S04]  /*3820*/  BSSY.RECONVERGENT B0, `(.L_x_31) ;  /* 0x0000032000007945 */ /* 0x000fe80003800200 */
[----:B------:R-:W-:Y:S05]  /*3830*/  @!P3 BRA `(.L_x_32) ;  /* 0x0000000000c0b947 */ /* 0x000fea0003800000 */
[----:B012---:R-:W-:Y:S01]  /*3840*/  FADD.FTZ R61, R95, -UR4 ;  /* 0x800000045f3d7e21 */ /* 0x007fe20008010000 */
        /* <DEDUP_REMOVED lines=14> */
[----:B------:R-:W-:Y:S01]  /*3930*/  SHF.L.U32 R110, R42, 0x10, RZ ;  /* 0x000000102a6e7819 */ /* 0x000fe200000006ff */
[----:B------:R-:W-:Y:S01]  /*3940*/  IMAD.U32 R118, R19, 0x10000, RZ ;  /* 0x0001000013767824 */ /* 0x000fe200078e00ff */
[----:B------:R-:W-:Y:S01]  /*3950*/  SHF.L.U32 R116, R38, 0x10, RZ ;  /* 0x0000001026747819 */ /* 0x000fe200000006ff */
[----:B------:R-:W-:Y:S01]  /*3960*/  FMUL.FTZ R111, R112, R111 ;  /* 0x0000006f706f7220 */ /* 0x000fe20000410000 */
[----:B------:R-:W-:Y:S01]  /*3970*/  FFMA.FTZ R114, R63, R114, R62 ;  /* 0x000000723f727223 */ /* 0x000fe2000001003e */
[----:B------:R-:W-:-:S02]  /*3980*/  FADD.FTZ R63, R98, -UR4 ;  /* 0x80000004623f7e21 */ /* 0x000fc40008010000 */
[----:B------:R-:W-:Y:S01]  /*3990*/  FFMA.FTZ R62, R111, R110, R116 ;  /* 0x0000006e6f3e7223 */ /* 0x000fe20000010074 */
[----:B------:R-:W-:Y:S01]  /*39a0*/  SHF.L.U32 R110, R22, 0x10, RZ ;  /* 0x00000010166e7819 */ /* 0x000fe200000006ff */
[----:B------:R-:W-:Y:S02]  /*39b0*/  IMAD.U32 R116, R23, 0x10000, RZ ;  /* 0x0001000017747824 */ /* 0x000fe400078e00ff */
[----:B------:R-:W-:Y:S01]  /*39c0*/  FMUL.FTZ R63, R112, R63 ;  /* 0x0000003f703f7220 */ /* 0x000fe20000410000 */
[----:B------:R-:W-:Y:S01]  /*39d0*/  FADD.FTZ R111, R101, -UR4 ;  /* 0x80000004656f7e21 */ /* 0x000fe20008010000 */
[----:B------:R-:W-:Y:S02]  /*39e0*/  F2FP.BF16.F32.PACK_AB R61, R114, R61 ;  /* 0x0000003d723d723e */ /* 0x000fe400000010ff */
        /* <DEDUP_REMOVED lines=21> */
.L_x_32:
[----:B------:R-:W-:Y:S05]  /*3b40*/  BSYNC.RECONVERGENT B0 ;  /* 0x0000000000007941 */ /* 0x000fea0003800200 */
.L_x_31:
[----:B------:R-:W-:Y:S04]  /*3b50*/  BSSY.RECONVERGENT B0, `(.L_x_33) ;  /* 0x0000031000007945 */ /* 0x000fe80003800200 */
[----:B------:R-:W-:Y:S05]  /*3b60*/  @!P4 BRA `(.L_x_34) ;  /* 0x0000000000bcc947 */ /* 0x000fea0003800000 */
[----:B0123--:R-:W-:Y:S01]  /*3b70*/  FADD.FTZ R61, R103, -UR4 ;  /* 0x80000004673d7e21 */ /* 0x00ffe20008010000 */
[----:B------:R-:W-:Y:S01]  /*3b80*/  SHF.L.U32 R60, R32, 0x10, RZ ;  /* 0x00000010203c7819 */ /* 0x000fe200000006ff */
[----:B------:R-:W-:Y:S01]  /*3b90*/  FADD.FTZ R63, R105, -UR4 ;  /* 0x80000004693f7e21 */ /* 0x000fe20008010000 */
[----:B------:R-:W-:Y:S01]  /*3ba0*/  SHF.L.U32 R62, R28, 0x10, RZ ;  /* 0x000000101c3e7819 */ /* 0x000fe200000006ff */
[C---:B------:R-:W-:Y:S01]  /*3bb0*/  FMUL.FTZ R61, R112.reuse, R61 ;  /* 0x0000003d703d7220 */ /* 0x040fe20000410000 */
[----:B------:R-:W-:Y:S01]  /*3bc0*/  SHF.L.U32 R114, R33, 0x10, RZ ;  /* 0x0000001021727819 */ /* 0x000fe200000006ff */
[----:B------:R-:W-:Y:S01]  /*3bd0*/  FMUL.FTZ R63, R112, R63 ;  /* 0x0000003f703f7220 */ /* 0x000fe20000410000 */
[----:B------:R-:W-:Y:S01]  /*3be0*/  SHF.L.U32 R110, R29, 0x10, RZ ;  /* 0x000000101d6e7819 */ /* 0x000fe200000006ff */
[----:B------:R-:W-:Y:S01]  /*3bf0*/  FFMA.FTZ R113, R61, R60, R62 ;  /* 0x0000003c3d717223 */ /* 0x000fe2000001003e */
[----:B------:R-:W-:Y:S01]  /*3c00*/  FADD.FTZ R61, R104, -UR4 ;  /* 0x80000004683d7e21 */ /* 0x000fe20008010000 */
[----:B------:R-:W-:Y:S01]  /*3c10*/  SHF.L.U32 R62, R69, 0x10, RZ ;  /* 0x00000010453e7819 */ /* 0x000fe200000006ff */
[----:B------:R-:W-:-:S02]  /*3c20*/  IMAD.U32 R60, R68, 0x10000, RZ ;  /* 0x00010000443c7824 */ /* 0x000fc400078e00ff */
[----:B------:R-:W-:Y:S01]  /*3c30*/  FFMA.FTZ R114, R63, R114, R110 ;  /* 0x000000723f727223 */ /* 0x000fe2000001006e */
[----:B------:R-:W-:Y:S01]  /*3c40*/  FADD.FTZ R63, R107, -UR4 ;  /* 0x800000046b3f7e21 */ /* 0x000fe20008010000 */
[----:B------:R-:W-:Y:S01]  /*3c50*/  FMUL.FTZ R61, R112, R61 ;  /* 0x0000003d703d7220 */ /* 0x000fe20000410000 */
[----:B------:R-:W-:Y:S02]  /*3c60*/  SHF.L.U32 R110, R34, 0x10, RZ ;  /* 0x00000010226e7819 */ /* 0x000fe400000006ff */
[----:B------:R-:W-:Y:S01]  /*3c70*/  SHF.L.U32 R116, R30, 0x10, RZ ;  /* 0x000000101e747819 */ /* 0x000fe200000006ff */
[----:B------:R-:W-:Y:S01]  /*3c80*/  FMUL.FTZ R63, R112, R63 ;  /* 0x0000003f703f7220 */ /* 0x000fe20000410000 */
[----:B------:R-:W-:Y:S01]  /*3c90*/  FFMA.FTZ R115, R61, R60, R62 ;  /* 0x0000003c3d737223 */ /* 0x000fe2000001003e */
[----:B------:R-:W-:Y:S01]  /*3ca0*/  FADD.FTZ R61, R106, -UR4 ;  /* 0x800000046a3d7e21 */ /* 0x000fe20008010000 */
[----:B------:R-:W-:Y:S01]  /*3cb0*/  SHF.L.U32 R60, R70, 0x10, RZ ;  /* 0x00000010463c7819 */ /* 0x000fe200000006ff */
[----:B------:R-:W-:Y:S01]  /*3cc0*/  FFMA.FTZ R62, R63, R110, R116 ;  /* 0x0000006e3f3e7223 */ /* 0x000fe20000010074 */
[----:B------:R-:W-:Y:S01]  /*3cd0*/  SHF.L.U32 R110, R71, 0x10, RZ ;  /* 0x00000010476e7819 */ /* 0x000fe200000006ff */
[----:B------:R-:W-:Y:S01]  /*3ce0*/  FMUL.FTZ R61, R112, R61 ;  /* 0x0000003d703d7220 */ /* 0x000fe20000410000 */
[----:B------:R-:W-:Y:S01]  /*3cf0*/  FADD.FTZ R63, R109, -UR4 ;  /* 0x800000046d3f7e21 */ /* 0x000fe20008010000 */
[----:B------:R-:W-:-:S02]  /*3d00*/  SHF.L.U32 R116, R73, 0x10, RZ ;  /* 0x0000001049747819 */ /* 0x000fc400000006ff */
[----:B------:R-:W-:Y:S01]  /*3d10*/  FFMA.FTZ R117, R61, R60, R110 ;  /* 0x0000003c3d757223 */ /* 0x000fe2000001006e */
[----:B------:R-:W-:Y:S01]  /*3d20*/  IMAD.U32 R60, R35, 0x10000, RZ ;  /* 0x00010000233c7824 */ /* 0x000fe200078e00ff */
[----:B------:R-:W-:Y:S01]  /*3d30*/  SHF.L.U32 R110, R31, 0x10, RZ ;  /* 0x000000101f6e7819 */ /* 0x000fe200000006ff */
[----:B------:R-:W-:Y:S02]  /*3d40*/  FMUL.FTZ R63, R112, R63 ;  /* 0x0000003f703f7220 */ /* 0x000fe40000410000 */
[----:B------:R-:W-:Y:S02]  /*3d50*/  F2FP.BF16.F32.PACK_AB R62, R117, R62 ;  /* 0x0000003e753e723e */ /* 0x000fe400000010ff */
[----:B------:R-:W-:Y:S01]  /*3d60*/  FFMA.FTZ R111, R63, R60, R110 ;  /* 0x0000003c3f6f7223 */ /* 0x000fe2000001006e */
[----:B------:R-:W-:Y:S01]  /*3d70*/  FADD.FTZ R63, R108, -UR4 ;  /* 0x800000046c3f7e21 */ /* 0x000fe20008010000 */
[----:B------:R-:W0:Y:S01]  /*3d80*/  LDC.64 R60, c[0x0][0x428] ;  /* 0x00010a00ff3c7b82 */ /* 0x000e220000000a00 */
[----:B------:R-:W-:-:S02]  /*3d90*/  SHF.L.U32 R110, R72, 0x10, RZ ;  /* 0x00000010486e7819 */ /* 0x000fc400000006ff */
[----:B------:R-:W-:-:S04]  /*3da0*/  FMUL.FTZ R63, R112, R63 ;  /* 0x0000003f703f7220 */ /* 0x000fc80000410000 */
[----:B------:R-:W-:Y:S01]  /*3db0*/  FFMA.FTZ R116, R63, R110, R116 ;  /* 0x0000006e3f747223 */ /* 0x000fe20000010074 */
[----:B------:R-:W-:Y:S01]  /*3dc0*/  FADD.FTZ R63, R102, -UR4 ;  /* 0x80000004663f7e21 */ /* 0x000fe20008010000 */
[----:B------:R-:W-:-:S03]  /*3dd0*/  SHF.L.U32 R110, R66, 0x10, RZ ;  /* 0x00000010426e7819 */ /* 0x000fc600000006ff */
[----:B------:R-:W-:Y:S01]  /*3de0*/  FMUL.FTZ R63, R112, R63 ;  /* 0x0000003f703f7220 */ /* 0x000fe20000410000 */
[----:B------:R-:W-:-:S05]  /*3df0*/  SHF.L.U32 R112, R67, 0x10, RZ ;  /* 0x0000001043707819 */ /* 0x000fca00000006ff */
[----:B------:R-:W-:Y:S01]  /*3e00*/  FFMA.FTZ R112, R63, R110, R112 ;  /* 0x0000006e3f707223 */ /* 0x000fe20000010070 */
[----:B------:R-:W-:Y:S01]  /*3e10*/  F2FP.BF16.F32.PACK_AB R63, R116, R111 ;  /* 0x0000006f743f723e */ /* 0x000fe200000010ff */
[----:B0-----:R-:W-:Y:S01]  /*3e20*/  IMAD.WIDE.U32 R110, R77, 0x10, R60 ;  /* 0x000000104d6e7825 */ /* 0x001fe200078e003c */
[----:B------:R-:W-:Y:S02]  /*3e30*/  F2FP.BF16.F32.PACK_AB R61, R115, R114 ;  /* 0x00000072733d723e */ /* 0x000fe400000010ff */
[----:B------:R-:W-:-:S05]  /*3e40*/  F2FP.BF16.F32.PACK_AB R60, R112, R113 ;  /* 0x00000071703c723e */ /* 0x000fca00000010ff */
[----:B------:R4:W-:Y:S02]  /*3e50*/  STG.E.128 desc[UR8][R110.64], R60 ;  /* 0x0000003c6e007986 */ /* 0x0009e4000c101d08 */
.L_x_34:
[----:B------:R-:W-:Y:S05]  /*3e60*/  BSYNC.RECONVERGENT B0 ;  /* 0x0000000000007941 */ /* 0x000fea0003800200 */
.L_x_33:
[----:B------:R-:W-:Y:S02]  /*3e70*/  UIADD3 UR6, UPT, UPT, UR6, UR14, URZ ;  /* 0x0000000e06067290 */ /* 0x000fe4000fffe0ff */
[----:B------:R-:W-:Y:S02]  /*3e80*/  UPLOP3.LUT UP2, UPT, UPT, UPT, UP2, 0x40, 0x4 ;  /* 0x000000000004789c */ /* 0x000fe40003f4e820 */
[----:B------:R-:W-:-:S09]  /*3e90*/  UISETP.GE.AND UP1, UPT, UR6, UR15, UPT ;  /* 0x0000000f0600728c */ /* 0x000fd2000bf26270 */
[----:B------:R-:W-:Y:S05]  /*3ea0*/  BRA.U !UP1, `(.L_x_35) ;  /* 0xffffffc909907547 */ /* 0x000fea000b83ffff */
[----:B------:R-:W-:Y:S05]  /*3eb0*/  EXIT ;  /* 0x000000000000794d */ /* 0x000fea0003800000 */
.L_x_36:
[----:B------:R-:W-:-:S00]  /*3ec0*/  BRA `(.L_x_36) ;  /* 0xfffffffc00fc7947 */ /* 0x000fc0000383ffff */
[----:B------:R-:W-:-:S00]  /*3ed0*/  NOP ;  /* 0x0000000000007918 */ /* 0x000fc00000000000 */
        /* <DEDUP_REMOVED lines=10> */
.L_x_27460:


//--------------------- .text._ZN10layer_norm13ln_fwd_kernelINS_13Kernel_traitsI13__nv_bfloat16S2_S2_S2_fjLj8192ELj1ELj1ELj8ELj16ENS_18Kernel_traits_baseILj8192ES2_S2_S2_S2_fjLj256EEEEELb0ELb0ELb0ELb1EEEvNS_9FwdParamsE --------------------------
	.section	.text._ZN10layer_norm13ln_fwd_kernelINS_13Kernel_traitsI13__nv_bfloat16S2_S2_S2_fjLj8192ELj1ELj1ELj8ELj16ENS_18Kernel_traits_baseILj8192ES2_S2_S2_S2_fjLj256EEEEELb0ELb0ELb0ELb1EEEvNS_9FwdParamsE,"ax",@progbits
	.align	128
        .global         _ZN10layer_norm13ln_fwd_kernelINS_13Kernel_traitsI13__nv_bfloat16S2_S2_S2_fjLj8192ELj1ELj1ELj8ELj16ENS_18Kernel_traits_baseILj8192ES2_S2_S2_S2_fjLj256EEEEELb0ELb0ELb0ELb1EEEvNS_9FwdParamsE
        .type           _ZN10layer_norm13ln_fwd_kernelINS_13Kernel_traitsI13__nv_bfloat16S2_S2_S2_fjLj8192ELj1ELj1ELj8ELj16ENS_18Kernel_traits_baseILj8192ES2_S2_S2_S2_fjLj256EEEEELb0ELb0ELb0ELb1EEEvNS_9FwdParamsE,@function
        .size           _ZN10layer_norm13ln_fwd_kernelINS_13Kernel_traitsI13__nv_bfloat16S2_S2_S2_fjLj8192ELj1ELj1ELj8ELj16ENS_18Kernel_traits_baseILj8192ES2_S2_S2_S2_fjLj256EEEEELb0ELb0ELb0ELb1EEEvNS_9FwdParamsE,(.L_x_27461 - _ZN10layer_norm13ln_fwd_kernelINS_13Kernel_traitsI13__nv_bfloat16S2_S2_S2_fjLj8192ELj1ELj1ELj8ELj16ENS_18Kernel_traits_baseILj8192ES2_S2_S2_S2_fjLj256EEEEELb0ELb0ELb0ELb1EEEvNS_9FwdParamsE)
        .other          _ZN10layer_norm13ln_fwd_kernelINS_13Kernel_traitsI13__nv_bfloat16S2_S2_S2_fjLj8192ELj1ELj1ELj8ELj16ENS_18Kernel_traits_baseILj8192ES2_S2_S2_S2_fjLj256EEEEELb0ELb0ELb0ELb1EEEvNS_9FwdParamsE,@"STO_CUDA_ENTRY STV_DEFAULT"
_ZN10layer_norm13ln_fwd_kernelINS_13Kernel_traitsI13__nv_bfloat16S2_S2_S2_fjLj8192ELj1ELj1ELj8ELj16ENS_18Kernel_traits_baseILj8192ES2_S2_S2_S2_fjLj256EEEEELb0ELb0ELb0ELb1EEEvNS_9FwdParamsE:
.text._ZN10layer_norm13ln_fwd_kernelINS_13Kernel_traitsI13__nv_bfloat16S2_S2_S2_fjLj8192ELj1ELj1ELj8ELj16ENS_18Kernel_traits_baseILj8192ES2_S2_S2_S2_fjLj256EEEEELb0ELb0ELb0ELb1EEEvNS_9FwdParamsE:
[----:B------:R-:W-:Y:S01]  /*0000*/  LDC R1, c[0x0][0x37c] ;  /* 0x0000df00ff017b82 */ /* 0x000fe20000000800 */
[----:B------:R-:W0:Y:S01]  /*0010*/  LDCU.64 UR4, c[0x0][0x438] ;  /* 0x00008700ff0477ac */ /* 0x000e220008000a00 */
[----:B------:R-:W1:Y:S06]  /*0020*/  S2R R91, SR_TID.X ;  /* 0x00000000005b7919 */ /* 0x000e6c0000002100 */
[----:B------:R-:W1:Y:S01]  /*0030*/  LDC.64 R2, c[0x0][0x3d0] ;  /* 0x0000f400ff027b82 */ /* 0x000e620000000a00 */
[----:B------:R-:W2:Y:S01]  /*0040*/  LDCU.64 UR6, c[0x0][0x358] ;  /* 0x00006b00ff0677ac */ /* 0x000ea20008000a00 */
[----:B0-----:R-:W-:-:S04]  /*0050*/  ISETP.NE.U32.AND P0, PT, RZ, UR4, PT ;  /* 0x00000004ff007c0c */ /* 0x001fc8000bf05070 */
[----:B------:R-:W-:Y:S01]  /*0060*/  ISETP.NE.AND.EX P0, PT, RZ, UR5, PT, P0 ;  /* 0x00000005ff007c0c */ /* 0x000fe2000bf05300 */
[C---:B-1----:R-:W-:Y:S01]  /*0070*/  IMAD.WIDE.U32 R2, R91.reuse, 0x10, R2 ;  /* 0x000000105b027825 */ /* 0x042fe200078e0002 */
[----:B------:R-:W0:Y:S01]  /*0080*/  S2UR UR4, SR_CTAID.X ;  /* 0x00000000000479c3 */ /* 0x000e220000002500 */
[----:B------:R-:W1:Y:S03]  /*0090*/  LDCU UR5, c[0x0][0x384] ;  /* 0x00007080ff0577ac */ /* 0x000e660008000800 */
[----:B--2---:R-:W2:Y:S07]  /*00a0*/  LDG.E.128 R8, desc[UR6][R2.64] ;  /* 0x0000000602087981 */ /* 0x004eae000c1e1d00 */
[----:B------:R-:W3:Y:S01]  /*00b0*/  @P0 LDC.64 R4, c[0x0][0x438] ;  /* 0x00010e00ff040b82 */ /* 0x000ee20000000a00 */
[----:B------:R-:W4:Y:S04]  /*00c0*/  LDG.E.128 R12, desc[UR6][R2.64+0x1000] ;  /* 0x00100006020c7981 */ /* 0x000f28000c1e1d00 */
[----:B------:R-:W4:Y:S04]  /*00d0*/  LDG.E.128 R16, desc[UR6][R2.64+0x2000] ;  /* 0x0020000602107981 */ /* 0x000f28000c1e1d00 */
[----:B------:R1:W4:Y:S01]  /*00e0*/  LDG.E.128 R20, desc[UR6][R2.64+0x3000] ;  /* 0x0030000602147981 */ /* 0x000322000c1e1d00 */
[----:B0-----:R-:W-:Y:S01]  /*00f0*/  IMAD.U32 R77, RZ, RZ, UR4 ;  /* 0x00000004ff4d7e24 */ /* 0x001fe2000f8e00ff */
[----:B-1----:R-:W0:Y:S01]  /*0100*/  LDC.64 R2, c[0x0][0x3e0] ;  /* 0x0000f800ff027b82 */ /* 0x002e220000000a00 */
[----:B---3--:R-:W-:-:S05]  /*0110*/  @P0 IMAD.WIDE.U32 R4, R91, 0x10, R4 ;  /* 0x000000105b040825 */ /* 0x008fca00078e0004 */
[----:B------:R1:W5:Y:S04]  /*0120*/  @P0 LDG.E.128 R36, desc[UR6][R4.64] ;  /* 0x0000000604240981 */ /* 0x000368000c1e1d00 */
[----:B------:R1:W5:Y:S04]  /*0130*/  @P0 LDG.E.128 R32, desc[UR6][R4.64+0x1000] ;  /* 0x0010000604200981 */ /* 0x000368000c1e1d00 */
[----:B------:R1:W5:Y:S04]  /*0140*/  @P0 LDG.E.128 R28, desc[UR6][R4.64+0x2000] ;  /* 0x00200006041c0981 */ /* 0x000368000c1e1d00 */
[----:B------:R1:W5:Y:S01]  /*0150*/  @P0 LDG.E.128 R24, desc[UR6][R4.64+0x3000] ;  /* 0x0030000604180981 */ /* 0x000362000c1e1d00 */
[----:B------:R-:W-:Y:S01]  /*0160*/  ISETP.GE.AND P1, PT, R77, UR5, PT ;  /* 0x000000054d007c0c */ /* 0x000fe2000bf26270 */
[----:B------:R-:W3:Y:S01]  /*0170*/  LDCU.64 UR4, c[0x0][0x3a0] ;  /* 0x00007400ff0477ac */ /* 0x000ee20008000a00 */
[----:B--2---:R-:W-:-:S02]  /*0180*/  @P0 MOV R90, R8 ;  /* 0x00000008005a0202 */ /* 0x004fc40000000f00 */
[----:B------:R-:W-:Y:S01]  /*0190*/  @P0 MOV R89, R9 ;  /* 0x0000000900590202 */ /* 0x000fe20000000f00 */
[----:B------:R-:W-:Y:S01]  /*01a0*/  @!P0 IMAD.MOV.U32 R89, RZ, RZ, R9 ;  /* 0x000000ffff598224 */ /* 0x000fe200078e0009 */
[----:B------:R-:W-:Y:S01]  /*01b0*/  @P0 MOV R88, R10 ;  /* 0x0000000a00580202 */ /* 0x000fe20000000f00 */
[----:B----4-:R-:W-:Y:S01]  /*01c0*/  @P0 IMAD.MOV.U32 R84, RZ, RZ, R14 ;  /* 0x000000ffff540224 */ /* 0x010fe200078e000e */
[----:B------:R-:W-:Y:S02]  /*01d0*/  @P0 MOV R87, R11 ;  /* 0x0000000b00570202 */ /* 0x000fe40000000f00 */
[----:B------:R-:W-:Y:S02]  /*01e0*/  @P0 MOV R86, R12 ;  /* 0x0000000c00560202 */ /* 0x000fe40000000f00 */
[----:B------:R-:W-:Y:S02]  /*01f0*/  @P0 MOV R85, R13 ;  /* 0x0000000d00550202 */ /* 0x000fe40000000f00 */
[----:B------:R-:W-:-:S02]  /*0200*/  @P0 MOV R79, R15 ;  /* 0x0000000f004f0202 */ /* 0x000fc40000000f00 */
[----:B------:R-:W-:Y:S02]  /*0210*/  @P0 MOV R78, R16 ;  /* 0x00000010004e0202 */ /* 0x000fe40000000f00 */
[----:B------:R-:W-:Y:S02]  /*0220*/  @P0 MOV R76, R17 ;  /* 0x00000011004c0202 */ /* 0x000fe40000000f00 */
[----:B------:R-:W-:Y:S01]  /*0230*/  @P0 MOV R75, R18 ;  /* 0x00000012004b0202 */ /* 0x000fe20000000f00 */
[----:B------:R-:W-:Y:S01]  /*0240*/  @!P0 IMAD.MOV.U32 R75, RZ, RZ, R18 ;  /* 0x000000ffff4b8224 */ /* 0x000fe200078e0012 */
[----:B------:R-:W-:Y:S02]  /*0250*/  @P0 MOV R74, R19 ;  /* 0x00000013004a0202 */ /* 0x000fe40000000f00 */
[----:B------:R-:W-:Y:S02]  /*0260*/  @!P0 MOV R90, R8 ;  /* 0x00000008005a8202 */ /* 0x000fe40000000f00 */
[----:B------:R-:W-:-:S02]  /*0270*/  @!P0 MOV R88, R10 ;  /* 0x0000000a00588202 */ /* 0x000fc40000000f00 */
[----:B------:R-:W-:Y:S02]  /*0280*/  @!P0 MOV R87, R11 ;  /* 0x0000000b00578202 */ /* 0x000fe40000000f00 */
[----:B------:R-:W-:Y:S02]  /*0290*/  @!P0 MOV R86, R12 ;  /* 0x0000000c00568202 */ /* 0x000fe40000000f00 */
[----:B------:R-:W-:Y:S02]  /*02a0*/  @!P0 MOV R85, R13 ;  /* 0x0000000d00558202 */ /* 0x000fe40000000f00 */
[----:B------:R-:W-:Y:S02]  /*02b0*/  @!P0 MOV R84, R14 ;  /* 0x0000000e00548202 */ /* 0x000fe40000000f00 */
[----:B------:R-:W-:Y:S02]  /*02c0*/  @!P0 MOV R79, R15 ;  /* 0x0000000f004f8202 */ /* 0x000fe40000000f00 */
[----:B------:R-:W-:-:S02]  /*02d0*/  @!P0 MOV R78, R16 ;  /* 0x00000010004e8202 */ /* 0x000fc40000000f00 */
[----:B------:R-:W-:Y:S02]  /*02e0*/  @!P0 MOV R76, R17 ;  /* 0x00000011004c8202 */ /* 0x000fe40000000f00 */
[----:B------:R-:W-:Y:S02]  /*02f0*/  @!P0 MOV R74, R19 ;  /* 0x00000013004a8202 */ /* 0x000fe40000000f00 */
[----:B------:R-:W-:Y:S02]  /*0300*/  @P0 MOV R73, R20 ;  /* 0x0000001400490202 */ /* 0x000fe40000000f00 */
[----:B------:R-:W-:Y:S02]  /*0310*/  @P0 MOV R72, R21 ;  /* 0x0000001500480202 */ /* 0x000fe40000000f00 */
[----:B------:R-:W-:Y:S01]  /*0320*/  @P0 MOV R71, R22 ;  /* 0x0000001600470202 */ /* 0x000fe20000000f00 */
[----:B01-3--:R-:W-:Y:S06]  /*0330*/  @P1 EXIT ;  /* 0x000000000000194d */ /* 0x00bfec0003800000 */
[----:B-----5:R-:W-:Y:S02]  /*0340*/  @!P0 CS2R R38, SRZ ;  /* 0x0000000000268805 */ /* 0x020fe4000001ff00 */
[----:B------:R-:W-:Y:S02]  /*0350*/  @!P0 CS2R R36, SRZ ;  /* 0x0000000000248805 */ /* 0x000fe4000001ff00 */
[----:B------:R-:W-:Y:S02]  /*0360*/  @!P0 CS2R R34, SRZ ;  /* 0x0000000000228805 */ /* 0x000fe4000001ff00 */
[----:B------:R-:W-:Y:S02]  /*0370*/  @!P0 CS2R R32, SRZ ;  /* 0x0000000000208805 */ /* 0x000fe4000001ff00 */
[----:B------:R-:W-:Y:S02]  /*0380*/  @!P0 CS2R R30, SRZ ;  /* 0x00000000001e8805 */ /* 0x000fe4000001ff00 */
[----:B------:R-:W-:-:S02]  /*0390*/  @!P0 CS2R R28, SRZ ;  /* 0x00000000001c8805 */ /* 0x000fc4000001ff00 */
[----:B------:R-:W-:Y:S02]  /*03a0*/  @!P0 CS2R R26, SRZ ;  /* 0x00000000001a8805 */ /* 0x000fe4000001ff00 */
[----:B------:R-:W-:Y:S01]  /*03b0*/  @!P0 CS2R R24, SRZ ;  /* 0x0000000000188805 */ /* 0x000fe2000001ff00 */
[----:B------:R-:W-:Y:S01]  /*03c0*/  @!P0 IMAD.MOV.U32 R72, RZ, RZ, R21 ;  /* 0x000000ffff488224 */ /* 0x000fe200078e0015 */
[----:B------:R-:W-:Y:S01]  /*03d0*/  @P0 MOV R70, R23 ;  /* 0x0000001700460202 */ /* 0x000fe20000000f00 */
[----:B------:R-:W-:Y:S01]  /*03e0*/  UPLOP3.LUT UP2, UPT, UPT, UPT, UPT, 0x40, 0x4 ;  /* 0x000000000004789c */ /* 0x000fe20003f4e870 */
[C---:B------:R-:W-:Y:S01]  /*03f0*/  LOP3.LUT P1, RZ, R2.reuse, UR4, RZ, 0xfc, !PT ;  /* 0x0000000402ff7c12 */ /* 0x040fe2000f82fcff */
[----:B------:R-:W0:Y:S01]  /*0400*/  LDCU UR8, c[0x0][0x388] ;  /* 0x00007100ff0877ac */ /* 0x000e220008000800 */
[----:B------:R-:W-:Y:S02]  /*0410*/  ISETP.NE.U32.AND P2, PT, R2, RZ, PT ;  /* 0x000000ff0200720c */ /* 0x000fe40003f45070 */
[----:B------:R-:W-:Y:S01]  /*0420*/  @!P0 MOV R73, R20 ;  /* 0x0000001400498202 */ /* 0x000fe20000000f00 */
[----:B------:R-:W1:Y:S01]  /*0430*/  LDCU.U8 UR9, c[0x0][0x410] ;  /* 0x00008200ff0977ac */ /* 0x000e620008000000 */
[----:B------:R-:W-:-:S02]  /*0440*/  @!P0 MOV R71, R22 ;  /* 0x0000001600478202 */ /* 0x000fc40000000f00 */
[----:B------:R-:W-:Y:S01]  /*0450*/  @!P0 MOV R70, R23 ;  /* 0x0000001700468202 */ /* 0x000fe20000000f00 */
[----:B------:R-:W2:Y:S01]  /*0460*/  LDCU UR10, c[0x0][0x400] ;  /* 0x00008000ff0a77ac */ /* 0x000ea20008000800 */
[C---:B------:R-:W-:Y:S02]  /*0470*/  LOP3.LUT P1, RZ, R3.reuse, UR5, RZ, 0xfc, P1 ;  /* 0x0000000503ff7c12 */ /* 0x040fe4000882fcff */
[----:B------:R-:W-:Y:S01]  /*0480*/  ISETP.NE.AND.EX P2, PT, R3, RZ, PT, P2 ;  /* 0x000000ff0300720c */ /* 0x000fe20003f45320 */
[----:B------:R-:W3:Y:S01]  /*0490*/  LDCU.64 UR14, c[0x0][0x3e0] ;  /* 0x00007c00ff0e77ac */ /* 0x000ee20008000a00 */
[----:B------:R-:W-:Y:S02]  /*04a0*/  LOP3.LUT R69, R91, 0x1f, RZ, 0xc0, !PT ;  /* 0x0000001f5b457812 */ /* 0x000fe400078ec0ff */
[----:B------:R-:W-:Y:S01]  /*04b0*/  PRMT R68, R87, 0x7632, R68 ;  /* 0x0000763257447816 */ /* 0x000fe20000000044 */
[----:B------:R-:W4:Y:S01]  /*04c0*/  LDCU.64 UR12, c[0x0][0x3a0] ;  /* 0x00007400ff0c77ac */ /* 0x000f220008000a00 */
        /* <DEDUP_REMOVED lines=30> */
[----:B01234-:R-:W-:-:S07]  /*06b0*/  PRMT R0, R24, 0x7632, R0 ;  /* 0x0000763218007816 */ /* 0x01ffce0000000000 */
.L_x_51:
[----:B0-----:R-:W0:Y:S01]  /*06c0*/  @P2 LDC.64 R48, c[0x0][0x3e0] ;  /* 0x0000f800ff302b82 */ /* 0x001e220000000a00 */
[----:B------:R-:W-:Y:S01]  /*06d0*/  IMAD R44, R77, UR8, RZ ;  /* 0x000000084d2c7c24 */ /* 0x000fe2000f8e02ff */
[----:B------:R-:W-:-:S04]  /*06e0*/  LOP3.LUT R46, R91, 0xe0, RZ, 0xc0, !PT ;  /* 0x000000e05b2e7812 */ /* 0x000fc800078ec0ff */
[----:B------:R-:W-:Y:S02]  /*06f0*/  SHF.R.S32.HI R45, RZ, 0x1f, R44 ;  /* 0x0000001fff2d7819 */ /* 0x000fe4000001142c */
[----:B------:R-:W1:Y:S01]  /*0700*/  LDC.64 R106, c[0x0][0x390] ;  /* 0x0000e400ff6a7b82 */ /* 0x000e620000000a00 */
[----:B------:R-:W-:Y:S02]  /*0710*/  LOP3.LUT R46, R46, 0x1f, R91, 0xf8, !PT ;  /* 0x0000001f2e2e7812 */ /* 0x000fe400078ef85b */
[----:B------:R-:W-:-:S04]  /*0720*/  LEA.HI R45, R45, R44, RZ, 0x3 ;  /* 0x0000002c2d2d7211 */ /* 0x000fc800078f18ff */
[----:B------:R-:W-:Y:S01]  /*0730*/  LEA.HI.SX32 R80, R45, R46, 0x1d ;  /* 0x0000002e2d507211 */ /* 0x000fe200078feaff */
[----:B0-----:R-:W-:-:S06]  /*0740*/  @P2 IMAD.WIDE R48, R77, 0x2, R48 ;  /* 0x000000024d302825 */ /* 0x001fcc00078e0230 */
[----:B------:R-:W2:Y:S01]  /*0750*/  @P2 LDG.E.U16 R48, desc[UR6][R48.64] ;  /* 0x0000000630302981 */ /* 0x000ea2000c1e1500 */
[----:B-1----:R-:W-:-:S06]  /*0760*/  IMAD.WIDE.U32 R44, R80, 0x10, R106 ;  /* 0x00000010502c7825 */ /* 0x002fcc00078e006a */
[----:B------:R-:W5:Y:S01]  /*0770*/  LDG.E.128 R44, desc[UR6][R44.64] ;  /* 0x000000062c2c7981 */ /* 0x000f62000c1e1d00 */
[----:B------:R-:W-:Y:S01]  /*0780*/  UISETP.NE.U32.AND UP0, UPT, UR12, URZ, UPT ;  /* 0x000000ff0c00728c */ /* 0x000fe2000bf05070 */
[----:B------:R-:W-:-:S03]  /*0790*/  HFMA2 R50, -RZ, RZ, 1.875, 0 ;  /* 0x3f800000ff327431 */ /* 0x000fc600000001ff */
[----:B------:R-:W-:Y:S01]  /*07a0*/  UISETP.NE.AND.EX UP0, UPT, UR13, URZ, UPT, UP0 ;  /* 0x000000ff0d00728c */ /* 0x000fe2000bf05300 */
[----:B--2---:R-:W-:-:S08]  /*07b0*/  @P2 SHF.L.U32 R50, R48, 0x10, RZ ;  /* 0x0000001030322819 */ /* 0x004fd000000006ff */
[----:B------:R-:W-:Y:S05]  /*07c0*/  BRA.U !UP0, `(.L_x_37) ;  /* 0x0000000108a07547 */ /* 0x000fea000b800000 */
[----:B------:R-:W0:Y:S02]  /*07d0*/  LDC.64 R40, c[0x0][0x3a0] ;  /* 0x0000e800ff287b82 */ /* 0x000e240000000a00 */
[----:B0-----:R-:W-:-:S06]  /*07e0*/  IMAD.WIDE.U32 R40, R80, 0x10, R40 ;  /* 0x0000001050287825 */ /* 0x001fcc00078e0028 */
[----:B------:R-:W2:Y:S01]  /*07f0*/  LDG.E.128 R40, desc[UR6][R40.64] ;  /* 0x0000000628287981 */ /* 0x000ea2000c1e1d00 */
[C---:B-----5:R-:W-:Y:S01]  /*0800*/  PRMT R48, R44.reuse, 0x7632, R48 ;  /* 0x000076322c307816 */ /* 0x060fe20000000030 */
[----:B------:R-:W-:Y:S01]  /*0810*/  IMAD.U32 R49, R44, 0x10000, RZ ;  /* 0x000100002c317824 */ /* 0x000fe200078e00ff */
[C---:B------:R-:W-:Y:S02]  /*0820*/  SHF.L.U32 R53, R46.reuse, 0x10, RZ ;  /* 0x000000102e357819 */ /* 0x040fe400000006ff */
[----:B------:R-:W-:Y:S02]  /*0830*/  PRMT R52, R46, 0x7632, R52 ;  /* 0x000076322e347816 */ /* 0x000fe40000000034 */
[----:B------:R-:W-:Y:S02]  /*0840*/  PRMT R51, R45, 0x7632, R51 ;  /* 0x000076322d337816 */ /* 0x000fe40000000033 */
[----:B------:R-:W-:Y:S02]  /*0850*/  PRMT R46, R47, 0x7632, R46 ;  /* 0x000076322f2e7816 */ /* 0x000fe4000000002e */
[----:B------:R-:W-:-:S02]  /*0860*/  SHF.L.U32 R45, R45, 0x10, RZ ;  /* 0x000000102d2d7819 */ /* 0x000fc400000006ff */
[----:B------:R-:W-:Y:S02]  /*0870*/  SHF.L.U32 R47, R47, 0x10, RZ ;  /* 0x000000102f2f7819 */ /* 0x000fe400000006ff */
[----:B------:R-:W-:Y:S02]  /*0880*/  SHF.L.U32 R51, R51, 0x10, RZ ;  /* 0x0000001033337819 */ /* 0x000fe400000006ff */
[C---:B--2---:R-:W-:Y:S02]  /*0890*/  PRMT R44, R40.reuse, 0x7632, R44 ;  /* 0x00007632282c7816 */ /* 0x044fe4000000002c */
[----:B------:R-:W-:Y:S02]  /*08a0*/  SHF.L.U32 R58, R40, 0x10, RZ ;  /* 0x00000010283a7819 */ /* 0x000fe400000006ff */
[C---:B------:R-:W-:Y:S02]  /*08b0*/  PRMT R40, R41.reuse, 0x7632, R40 ;  /* 0x0000763229287816 */ /* 0x040fe40000000028 */
[----:B------:R-:W-:Y:S01]  /*08c0*/  SHF.L.U32 R56, R41, 0x10, RZ ;  /* 0x0000001029387819 */ /* 0x000fe200000006ff */
[-C--:B------:R-:W-:Y:S01]  /*08d0*/  FFMA.FTZ R58, R49, R50.reuse, R58 ;  /* 0x00000032313a7223 */ /* 0x080fe2000001003a */
[C---:B------:R-:W-:Y:S01]  /*08e0*/  PRMT R41, R42.reuse, 0x7632, R41 ;  /* 0x000076322a297816 */ /* 0x040fe20000000029 */
        /* <DEDUP_REMOVED lines=9> */
[----:B------:R-:W-:Y:S01]  /*0980*/  IMAD.U32 R46, R55, 0x10000, RZ ;  /* 0x00010000372e7824 */ /* 0x000fe200078e00ff */
[----:B------:R-:W-:Y:S02]  /*0990*/  SHF.L.U32 R42, R41, 0x10, RZ ;  /* 0x00000010292a7819 */ /* 0x000fe400000006ff */
[----:B------:R-:W-:Y:S01]  /*09a0*/  SHF.L.U32 R40, R40, 0x10, RZ ;  /* 0x0000001028287819 */ /* 0x000fe200000006ff */
[-C--:B------:R-:W-:Y:S01]  /*09b0*/  FFMA.FTZ R55, R43, R50.reuse, R46 ;  /* 0x000000322b377223 */ /* 0x080fe2000001002e */
[----:B------:R-:W-:Y:S01]  /*09c0*/  SHF.L.U32 R44, R44, 0x10, RZ ;  /* 0x000000102c2c7819 */ /* 0x000fe200000006ff */
[-C--:B------:R-:W-:Y:S02]  /*09d0*/  FFMA.FTZ R53, R53, R50.reuse, R42 ;  /* 0x0000003235357223 */ /* 0x080fe4000001002a */
[----:B------:R-:W-:Y:S01]  /*09e0*/  FFMA.FTZ R51, R51, R50, R40 ;  /* 0x0000003233337223 */ /* 0x000fe20000010028 */
[----:B------:R-:W-:Y:S01]  /*09f0*/  F2FP.BF16.F32.PACK_AB R43, R55, R52 ;  /* 0x00000034372b723e */ /* 0x000fe200000010ff */
[----:B------:R-:W-:Y:S01]  /*0a00*/  FFMA.FTZ R49, R49, R50, R44 ;  /* 0x0000003231317223 */ /* 0x000fe2000001002c */
[----:B------:R-:W-:-:S02]  /*0a10*/  F2FP.BF16.F32.PACK_AB R42, R53, R54 ;  /* 0x00000036352a723e */ /* 0x000fc400000010ff */
[----:B------:R-:W-:Y:S02]  /*0a20*/  F2FP.BF16.F32.PACK_AB R41, R51, R56 ;  /* 0x000000383329723e */ /* 0x000fe400000010ff */
[----:B------:R-:W-:Y:S01]  /*0a30*/  F2FP.BF16.F32.PACK_AB R40, R49, R58 ;  /* 0x0000003a3128723e */ /* 0x000fe200000010ff */
[----:B------:R-:W-:Y:S06]  /*0a40*/  BRA `(.L_x_38) ;  /* 0x0000000000c47947 */ /* 0x000fec0003800000 */
.L_x_37:
[----:B------:R-:W0:Y:S02]  /*0a50*/  LDC.64 R48, c[0x0][0x3e0] ;  /* 0x0000f800ff307b82 */ /* 0x000e240000000a00 */
[----:B0-----:R-:W-:-:S04]  /*0a60*/  ISETP.NE.U32.AND P2, PT, R48, RZ, PT ;  /* 0x000000ff3000720c */ /* 0x001fc80003f45070 */
[----:B------:R-:W-:-:S13]  /*0a70*/  ISETP.NE.AND.EX P2, PT, R49, RZ, PT, P2 ;  /* 0x000000ff3100720c */ /* 0x000fda0003f45320 */
[----:B------:R-:W-:Y:S05]  /*0a80*/  @!P2 BRA `(.L_x_39) ;  /* 0x000000000064a947 */ /* 0x000fea0003800000 */
        /* <DEDUP_REMOVED lines=18> */
[----:B------:R-:W-:Y:S01]  /*0bb0*/  FMUL.FTZ R53, R43, R50 ;  /* 0x000000322b357220 */ /* 0x000fe20000410000 */
[----:B------:R-:W-:Y:S01]  /*0bc0*/  F2FP.BF16.F32.PACK_AB R40, R49, R58 ;  /* 0x0000003a3128723e */ /* 0x000fe200000010ff */
[----:B------:R-:W-:Y:S01]  /*0bd0*/  FMUL.FTZ R51, R51, R50 ;  /* 0x0000003233337220 */ /* 0x000fe20000410000 */
[----:B------:R-:W-:-:S02]  /*0be0*/  F2FP.BF16.F32.PACK_AB R43, R55, R52 ;  /* 0x00000034372b723e */ /* 0x000fc400000010ff */
[----:B------:R-:W-:Y:S02]  /*0bf0*/  F2FP.BF16.F32.PACK_AB R42, R53, R54 ;  /* 0x00000036352a723e */ /* 0x000fe400000010ff */
[----:B------:R-:W-:Y:S01]  /*0c00*/  F2FP.BF16.F32.PACK_AB R41, R51, R56 ;  /* 0x000000383329723e */ /* 0x000fe200000010ff */
[----:B------:R-:W-:Y:S06]  /*0c10*/  BRA `(.L_x_38) ;  /* 0x0000000000507947 */ /* 0x000fec0003800000 */
.L_x_39:
[C---:B-----5:R-:W-:Y:S01]  /*0c20*/  PRMT R48, R44.reuse, 0x7632, R48 ;  /* 0x000076322c307816 */ /* 0x060fe20000000030 */
[----:B------:R-:W-:Y:S01]  /*0c30*/  IMAD.U32 R49, R44, 0x10000, RZ ;  /* 0x000100002c317824 */ /* 0x000fe200078e00ff */
[C---:B------:R-:W-:Y:S02]  /*0c40*/  PRMT R52, R46.reuse, 0x7632, R52 ;  /* 0x000076322e347816 */ /* 0x040fe40000000034 */
[----:B------:R-:W-:Y:S01]  /*0c50*/  SHF.L.U32 R53, R46, 0x10, RZ ;  /* 0x000000102e357819 */ /* 0x000fe200000006ff */
[-C--:B------:R-:W-:Y:S01]  /*0c60*/  FMUL.FTZ R58, R49, R50.reuse ;  /* 0x00000032313a7220 */ /* 0x080fe20000410000 */
[----:B------:R-:W-:Y:S02]  /*0c70*/  PRMT R44, R45, 0x7632, R44 ;  /* 0x000076322d2c7816 */ /* 0x000fe4000000002c */
        /* <DEDUP_REMOVED lines=13> */
[----:B------:R-:W-:-:S07]  /*0d50*/  FMUL.FTZ R55, R55, R50 ;  /* 0x0000003237377220 */ /* 0x000fce0000410000 */
.L_x_38:
[----:B------:R-:W0:Y:S01]  /*0d60*/  @P1 LDC.64 R82, c[0x0][0x3a8] ;  /* 0x0000ea00ff521b82 */ /* 0x000e220000000a00 */
[----:B------:R-:W-:-:S05]  /*0d70*/  IADD3 R48, PT, PT, R80, 0x100, RZ ;  /* 0x0000010050307810 */ /* 0x000fca0007ffe0ff */
[----:B------:R-:W-:-:S04]  /*0d80*/  IMAD.WIDE.U32 R44, R48, 0x10, R106 ;  /* 0x00000010302c7825 */ /* 0x000fc800078e006a */
[----:B0-----:R-:W-:-:S05]  /*0d90*/  @P1 IMAD.WIDE.U32 R82, R80, 0x10, R82 ;  /* 0x0000001050521825 */ /* 0x001fca00078e0052 */
[----:B------:R0:W-:Y:S04]  /*0da0*/  @P1 STG.E.128 desc[UR6][R82.64], R40 ;  /* 0x0000002852001986 */ /* 0x0001e8000c101d06 */
[----:B------:R-:W5:Y:S01]  /*0db0*/  LDG.E.128 R44, desc[UR6][R44.64] ;  /* 0x000000062c2c7981 */ /* 0x000f62000c1e1d00 */
[----:B------:R-:W-:Y:S05]  /*0dc0*/  BRA.U !UP0, `(.L_x_40) ;  /* 0x0000000108a07547 */ /* 0x000fea000b800000 */
[----:B0-----:R-:W0:Y:S02]  /*0dd0*/  LDC.64 R40, c[0x0][0x3a0] ;  /* 0x0000e800ff287b82 */ /* 0x001e240000000a00 */
[----:B0-----:R-:W-:-:S06]  /*0de0*/  IMAD.WIDE.U32 R40, R48, 0x10, R40 ;  /* 0x0000001030287825 */ /* 0x001fcc00078e0028 */
[----:B------:R-:W2:Y:S01]  /*0df0*/  LDG.E.128 R40, desc[UR6][R40.64] ;  /* 0x0000000628287981 */ /* 0x000ea2000c1e1d00 */
[C---:B-----5:R-:W-:Y:S02]  /*0e00*/  PRMT R57, R44.reuse, 0x7632, R57 ;  /* 0x000076322c397816 */ /* 0x060fe40000000039 */
[----:B------:R-:W-:Y:S02]  /*0e10*/  SHF.L.U32 R59, R44, 0x10, RZ ;  /* 0x000000102c3b7819 */ /* 0x000fe400000006ff */
[C---:B------:R-:W-:Y:S02]  /*0e20*/  PRMT R82, R46.reuse, 0x7632, R82 ;  /* 0x000076322e527816 */ /* 0x040fe40000000052 */
[----:B------:R-:W-:Y:S02]  /*0e30*/  SHF.L.U32 R83, R46, 0x10, RZ ;  /* 0x000000102e537819 */ /* 0x000fe400000006ff */
[C---:B------:R-:W-:Y:S01]  /*0e40*/  PRMT R46, R47.reuse, 0x7632, R46 ;  /* 0x000076322f2e7816 */ /* 0x040fe2000000002e */
[----:B------:R-:W-:Y:S01]  /*0e50*/  IMAD.U32 R47, R47, 0x10000, RZ ;  /* 0x000100002f2f7824 */ /* 0x000fe200078e00ff */
[----:B------:R-:W-:-:S02]  /*0e60*/  PRMT R81, R45, 0x7632, R81 ;  /* 0x000076322d517816 */ /* 0x000fc40000000051 */
[----:B------:R-:W-:Y:S02]  /*0e70*/  SHF.L.U32 R45, R45, 0x10, RZ ;  /* 0x000000102d2d7819 */ /* 0x000fe400000006ff */
[----:B------:R-:W-:Y:S01]  /*0e80*/  SHF.L.U32 R57, R57, 0x10, RZ ;  /* 0x0000001039397819 */ /* 0x000fe200000006ff */
[----:B------:R-:W-:Y:S01]  /*0e90*/  IMAD.U32 R81, R81, 0x10000, RZ ;  /* 0x0001000051517824 */ /* 0x000fe200078e00ff */
[C---:B--2---:R-:W-:Y:S02]  /*0ea0*/  PRMT R44, R40.reuse, 0x7632, R44 ;  /* 0x00007632282c7816 */ /* 0x044fe4000000002c */
[----:B------:R-:W-:Y:S02]  /*0eb0*/  SHF.L.U32 R96, R40, 0x10, RZ ;  /* 0x0000001028607819 */ /* 0x000fe400000006ff */
[C---:B------:R-:W-:Y:S01]  /*0ec0*/  PRMT R40, R41.reuse, 0x7632, R40 ;  /* 0x0000763229287816 */ /* 0x040fe20000000028 */
[----:B------:R-:W-:Y:S01]  /*0ed0*/  IMAD.U32 R44, R44, 0x10000, RZ ;  /* 0x000100002c2c7824 */ /* 0x000fe200078e00ff */
[----:B------:R-:W-:Y:S01]  /*0ee0*/  SHF.L.U32 R94, R41, 0x10, RZ ;  /* 0x00000010295e7819 */ /* 0x000fe200000006ff */
[-C--:B------:R-:W-:Y:S01]  /*0ef0*/  FFMA.FTZ R96, R59, R50.reuse, R96 ;  /* 0x000000323b607223 */ /* 0x080fe20000010060 */
[C---:B------:R-:W-:Y:S01]  /*0f00*/  PRMT R41, R42.reuse, 0x7632, R41 ;  /* 0x000076322a297816 */ /* 0x040fe20000000029 */
[-C--:B------:R-:W-:Y:S01]  /*0f10*/  FFMA.FTZ R59, R57, R50.reuse, R44 ;  /* 0x00000032393b7223 */ /* 0x080fe2000001002c */
[----:B------:R-:W-:Y:S01]  /*0f20*/  SHF.L.U32 R42, R42, 0x10, RZ ;  /* 0x000000102a2a7819 */ /* 0x000fe200000006ff */
[----:B------:R-:W-:Y:S01]  /*0f30*/  FFMA.FTZ R94, R45, R50, R94 ;  /* 0x000000322d5e7223 */ /* 0x000fe2000001005e */
[----:B------:R-:W-:-:S02]  /*0f40*/  PRMT R93, R43, 0x7632, R93 ;  /* 0x000076322b5d7816 */ /* 0x000fc4000000005d */
[----:B------:R-:W-:Y:S01]  /*0f50*/  SHF.L.U32 R98, R43, 0x10, RZ ;  /* 0x000000102b627819 */ /* 0x000fe200000006ff */
[-C--:B------:R-:W-:Y:S01]  /*0f60*/  FFMA.FTZ R92, R83, R50.reuse, R42 ;  /* 0x00000032535c7223 */ /* 0x080fe2000001002a */
[----:B------:R-:W-:Y:S02]  /*0f70*/  SHF.L.U32 R43, R46, 0x10, RZ ;  /* 0x000000102e2b7819 */ /* 0x000fe400000006ff */
[----:B------:R-:W-:Y:S01]  /*0f80*/  SHF.L.U32 R83, R82, 0x10, RZ ;  /* 0x0000001052537819 */ /* 0x000fe200000006ff */
[-C--:B------:R-:W-:Y:S01]  /*0f90*/  FFMA.FTZ R82, R47, R50.reuse, R98 ;  /* 0x000000322f527223 */ /* 0x080fe20000010062 */
[----:B------:R-:W-:Y:S02]  /*0fa0*/  SHF.L.U32 R46, R93, 0x10, RZ ;  /* 0x000000105d2e7819 */ /* 0x000fe400000006ff */
[----:B------:R-:W-:Y:S02]  /*0fb0*/  SHF.L.U32 R42, R41, 0x10, RZ ;  /* 0x00000010292a7819 */ /* 0x000fe400000006ff */
        /* <DEDUP_REMOVED lines=9> */
.L_x_40:
[----:B------:R-:W-:-:S04]  /*1050*/  UISETP.NE.U32.AND UP1, UPT, UR14, URZ, UPT ;  /* 0x000000ff0e00728c */ /* 0x000fc8000bf25070 */
[----:B------:R-:W-:-:S09]  /*1060*/  UISETP.NE.AND.EX UP1, UPT, UR15, URZ, UPT, UP1 ;  /* 0x000000ff0f00728c */ /* 0x000fd2000bf25310 */
[----:B------:R-:W-:Y:S05]  /*1070*/  BRA.U UP1, `(.L_x_42) ;  /* 0x0000000101547547 */ /* 0x000fea000b800000 */
[----:B0----5:R-:W-:Y:S02]  /*1080*/  SHF.L.U32 R83, R46, 0x10, RZ ;  /* 0x000000102e537819 */ /* 0x021fe400000006ff */
[C---:B------:R-:W-:Y:S02]  /*1090*/  PRMT R57, R44.reuse, 0x7632, R57 ;  /* 0x000076322c397816 */ /* 0x040fe40000000039 */
[----:B------:R-:W-:Y:S01]  /*10a0*/  SHF.L.U32 R59, R44, 0x10, RZ ;  /* 0x000000102c3b7819 */ /* 0x000fe200000006ff */
[-C--:B------:R-:W-:Y:S01]  /*10b0*/  FMUL.FTZ R92, R83, R50.reuse ;  /* 0x00000032535c7220 */ /* 0x080fe20000410000 */
[----:B------:R-:W-:Y:S02]  /*10c0*/  PRMT R82, R46, 0x7632, R82 ;  /* 0x000076322e527816 */ /* 0x000fe40000000052 */
[----:B------:R-:W-:Y:S01]  /*10d0*/  PRMT R44, R45, 0x7632, R44 ;  /* 0x000076322d2c7816 */ /* 0x000fe2000000002c */
[----:B------:R-:W-:Y:S01]  /*10e0*/  FMUL.FTZ R96, R59, R50 ;  /* 0x000000323b607220 */ /* 0x000fe20000410000 */
[----:B------:R-:W-:-:S02]  /*10f0*/  PRMT R46, R47, 0x7632, R46 ;  /* 0x000076322f2e7816 */ /* 0x000fc4000000002e */
[----:B------:R-:W-:Y:S01]  /*1100*/  SHF.L.U32 R45, R45, 0x10, RZ ;  /* 0x000000102d2d7819 */ /* 0x000fe200000006ff */
        /* <DEDUP_REMOVED lines=8> */
[-C--:B------:R-:W-:Y:S01]  /*1190*/  FMUL.FTZ R81, R81, R50.reuse ;  /* 0x0000003251517220 */ /* 0x080fe20000410000 */
[----:B------:R-:W-:-:S02]  /*11a0*/  FMUL.FTZ R83, R83, R50 ;  /* 0x0000003253537220 */ /* 0x000fc40000410000 */
[----:B------:R-:W-:Y:S01]  /*11b0*/  FMUL.FTZ R93, R93, R50 ;  /* 0x000000325d5d7220 */ /* 0x000fe20000410000 */
[----:B------:R-:W-:Y:S06]  /*11c0*/  BRA `(.L_x_41) ;  /* 0x0000000000607947 */ /* 0x000fec0003800000 */
.L_x_42:
[C---:B0----5:R-:W-:Y:S02]  /*11d0*/  PRMT R40, R44.reuse, 0x7632, R40 ;  /* 0x000076322c287816 */ /* 0x061fe40000000028 */
[----:B------:R-:W-:Y:S02]  /*11e0*/  SHF.L.U32 R41, R44, 0x10, RZ ;  /* 0x000000102c297819 */ /* 0x000fe400000006ff */
[----:B------:R-:W-:Y:S02]  /*11f0*/  PRMT R42, R45, 0x7632, R42 ;  /* 0x000076322d2a7816 */ /* 0x000fe4000000002a */
[----:B------:R-:W-:Y:S01]  /*1200*/  PRMT R43, R46, 0x7632, R43 ;  /* 0x000076322e2b7816 */ /* 0x000fe2000000002b */
[----:B------:R-:W-:Y:S01]  /*1210*/  FMUL.FTZ R96, R41, R50 ;  /* 0x0000003229607220 */ /* 0x000fe20000410000 */
        /* <DEDUP_REMOVED lines=18> */
[----:B------:R-:W-:-:S07]  /*1340*/  F2FP.BF16.F32.PACK_AB R41, R81, R94 ;  /* 0x0000005e5129723e */ /* 0x000fce00000010ff */
.L_x_41:
        /* <DEDUP_REMOVED lines=10> */
[C---:B-----5:R-:W-:Y:S01]  /*13f0*/  PRMT R95, R44.reuse, 0x7632, R95 ;  /* 0x000076322c5f7816 */ /* 0x060fe2000000005f */
[----:B------:R-:W-:Y:S01]  /*1400*/  IMAD.U32 R105, R44, 0x10000, RZ ;  /* 0x000100002c697824 */ /* 0x000fe200078e00ff */
[C---:B------:R-:W-:Y:S02]  /*1410*/  PRMT R97, R45.reuse, 0x7632, R97 ;  /* 0x000076322d617816 */ /* 0x040fe40000000061 */
[C---:B------:R-:W-:Y:S02]  /*1420*/  PRMT R100, R46.reuse, 0x7632, R100 ;  /* 0x000076322e647816 */ /* 0x040fe40000000064 */
[----:B------:R-:W-:Y:S02]  /*1430*/  SHF.L.U32 R101, R46, 0x10, RZ ;  /* 0x000000102e657819 */ /* 0x000fe400000006ff */
[----:B------:R-:W-:Y:S02]  /*1440*/  SHF.L.U32 R45, R45, 0x10, RZ ;  /* 0x000000102d2d7819 */ /* 0x000fe400000006ff */
[----:B------:R-:W-:-:S02]  /*1450*/  PRMT R102, R47, 0x7632, R102 ;  /* 0x000076322f667816 */ /* 0x000fc40000000066 */
[----:B------:R-:W-:Y:S02]  /*1460*/  SHF.L.U32 R47, R47, 0x10, RZ ;  /* 0x000000102f2f7819 */ /* 0x000fe400000006ff */
[----:B------:R-:W-:Y:S02]  /*1470*/  SHF.L.U32 R95, R95, 0x10, RZ ;  /* 0x000000105f5f7819 */ /* 0x000fe400000006ff */
[----:B------:R-:W-:Y:S02]  /*1480*/  SHF.L.U32 R97, R97, 0x10, RZ ;  /* 0x0000001061617819 */ /* 0x000fe400000006ff */
[C---:B--2---:R-:W-:Y:S02]  /*1490*/  PRMT R44, R40.reuse, 0x7632, R44 ;  /* 0x00007632282c7816 */ /* 0x044fe4000000002c */
[----:B------:R-:W-:Y:S02]  /*14a0*/  SHF.L.U32 R46, R40, 0x10, RZ ;  /* 0x00000010282e7819 */ /* 0x000fe400000006ff */
[----:B------:R-:W-:-:S02]  /*14b0*/  SHF.L.U32 R98, R41, 0x10, RZ ;  /* 0x0000001029627819 */ /* 0x000fc400000006ff */
[----:B------:R-:W-:Y:S01]  /*14c0*/  PRMT R40, R41, 0x7632, R40 ;  /* 0x0000763229287816 */ /* 0x000fe20000000028 */
[-C--:B------:R-:W-:Y:S01]  /*14d0*/  FFMA.FTZ R105, R105, R50.reuse, R46 ;  /* 0x0000003269697223 */ /* 0x080fe2000001002e */
[C---:B------:R-:W-:Y:S01]  /*14e0*/  PRMT R41, R42.reuse, 0x7632, R41 ;  /* 0x000076322a297816 */ /* 0x040fe20000000029 */
[----:B------:R-:W-:Y:S01]  /*14f0*/  IMAD.U32 R42, R42, 0x10000, RZ ;  /* 0x000100002a2a7824 */ /* 0x000fe200078e00ff */
[----:B------:R-:W-:Y:S01]  /*1500*/  PRMT R103, R43, 0x7632, R103 ;  /* 0x000076322b677816 */ /* 0x000fe20000000067 */
[-C--:B------:R-:W-:Y:S01]  /*1510*/  FFMA.FTZ R99, R45, R50.reuse, R98 ;  /* 0x000000322d637223 */ /* 0x080fe20000010062 */
[----:B------:R-:W-:Y:S01]  /*1520*/  SHF.L.U32 R104, R43, 0x10, RZ ;  /* 0x000000102b687819 */ /* 0x000fe200000006ff */
[-C--:B------:R-:W-:Y:S01]  /*1530*/  FFMA.FTZ R101, R101, R50.reuse, R42 ;  /* 0x0000003265657223 */ /* 0x080fe2000001002a */
[----:B------:R-:W-:Y:S01]  /*1540*/  SHF.L.U32 R45, R102, 0x10, RZ ;  /* 0x00000010662d7819 */ /* 0x000fe200000006ff */
[----:B------:R-:W-:Y:S01]  /*1550*/  IMAD.U32 R42, R103, 0x10000, RZ ;  /* 0x00010000672a7824 */ /* 0x000fe200078e00ff */
        /* <DEDUP_REMOVED lines=14> */
.L_x_43:
        /* <DEDUP_REMOVED lines=8> */
[----:B------:R-:W-:Y:S01]  /*16c0*/  SHF.L.U32 R45, R45, 0x10, RZ ;  /* 0x000000102d2d7819 */ /* 0x000fe200000006ff */
[-C--:B------:R-:W-:Y:S01]  /*16d0*/  FMUL.FTZ R105, R105, R50.reuse ;  /* 0x0000003269697220 */ /* 0x080fe20000410000 */
[----:B------:R-:W-:Y:S02]  /*16e0*/  PRMT R97, R46, 0x7632, R97 ;  /* 0x000076322e617816 */ /* 0x000fe40000000061 */
[----:B------:R-:W-:Y:S01]  /*16f0*/  PRMT R46, R47, 0x7632, R46 ;  /* 0x000076322f2e7816 */ /* 0x000fe2000000002e */
[----:B0-----:R-:W-:Y:S01]  /*1700*/  FMUL.FTZ R99, R45, R50 ;  /* 0x000000322d637220 */ /* 0x001fe20000410000 */
        /* <DEDUP_REMOVED lines=11> */
.L_x_45:
[C---:B0----5:R-:W-:Y:S01]  /*17c0*/  PRMT R42, R45.reuse, 0x7632, R42 ;  /* 0x000076322d2a7816 */ /* 0x061fe2000000002a */
[----:B------:R-:W-:Y:S01]  /*17d0*/  IMAD.U32 R105, R44, 0x10000, RZ ;  /* 0x000100002c697824 */ /* 0x000fe200078e00ff */
[----:B------:R-:W-:Y:S02]  /*17e0*/  SHF.L.U32 R45, R45, 0x10, RZ ;  /* 0x000000102d2d7819 */ /* 0x000fe400000006ff */
[----:B------:R-:W-:Y:S01]  /*17f0*/  PRMT R43, R46, 0x7632, R43 ;  /* 0x000076322e2b7816 */ /* 0x000fe2000000002b */
[-C--:B------:R-:W-:Y:S01]  /*1800*/  FMUL.FTZ R105, R105, R50.reuse ;  /* 0x0000003269697220 */ /* 0x080fe20000410000 */
[----:B------:R-:W-:Y:S01]  /*1810*/  PRMT R40, R44, 0x7632, R40 ;  /* 0x000076322c287816 */ /* 0x000fe20000000028 */
[----:B------:R-:W-:Y:S01]  /*1820*/  FMUL.FTZ R99, R45, R50 ;  /* 0x000000322d637220 */ /* 0x000fe20000410000 */
[----:B------:R-:W-:Y:S01]  /*1830*/  PRMT R44, R47, 0x7632, R44 ;  /* 0x000076322f2c7816 */ /* 0x000fe2000000002c */
        /* <DEDUP_REMOVED lines=10> */
[----:B------:R-:W-:Y:S01]  /*18e0*/  F2FP.BF16.F32.PACK_AB R42, R102, R101 ;  /* 0x00000065662a723e */ /* 0x000fe200000010ff */
[-C--:B------:R-:W-:Y:S02]  /*18f0*/  FMUL.FTZ R104, R95, R50.reuse ;  /* 0x000000325f687220 */ /* 0x080fe40000410000 */
[----:B------:R-:W-:Y:S01]  /*1900*/  FMUL.FTZ R100, R43, R50 ;  /* 0x000000322b647220 */ /* 0x000fe20000410000 */
[----:B------:R-:W-:-:S02]  /*1910*/  F2FP.BF16.F32.PACK_AB R40, R98, R105 ;  /* 0x000000696228723e */ /* 0x000fc400000010ff */
[----:B------:R-:W-:Y:S02]  /*1920*/  F2FP.BF16.F32.PACK_AB R43, R104, R103 ;  /* 0x00000067682b723e */ /* 0x000fe400000010ff */
[----:B------:R-:W-:-:S07]  /*1930*/  F2FP.BF16.F32.PACK_AB R41, R100, R99 ;  /* 0x000000636429723e */ /* 0x000fce00000010ff */
.L_x_44:
[----:B------:R-:W0:Y:S01]  /*1940*/  @P1 LDC.64 R44, c[0x0][0x3a8] ;  /* 0x0000ea00ff2c1b82 */ /* 0x000e220000000a00 */
[----:B------:R-:W-:Y:S01]  /*1950*/  IADD3 R97, PT, PT, R80, 0x300, RZ ;  /* 0x0000030050617810 */ /* 0x000fe20007ffe0ff */
[----:B0-----:R-:W-:-:S04]  /*1960*/  @P1 IMAD.WIDE.U32 R108, R57, 0x10, R44 ;  /* 0x00000010396c1825 */ /* 0x001fc800078e002c */
[----:B------:R-:W-:Y:S01]  /*1970*/  IMAD.WIDE.U32 R44, R97, 0x10, R106 ;  /* 0x00000010612c7825 */ /* 0x000fe200078e006a */
[----:B------:R0:W-:Y:S05]  /*1980*/  @P1 STG.E.128 desc[UR6][R108.64], R40 ;  /* 0x000000286c001986 */ /* 0x0001ea000c101d06 */
        /* <DEDUP_REMOVED lines=8> */
[----:B------:R-:W-:Y:S02]  /*1a10*/  SHF.L.U32 R111, R44, 0x10, RZ ;  /* 0x000000102c6f7819 */ /* 0x000fe400000006ff */
[----:B------:R-:W-:Y:S01]  /*1a20*/  SHF.L.U32 R47, R47, 0x10, RZ ;  /* 0x000000102f2f7819 */ /* 0x000fe200000006ff */
[----:B------:R-:W-:Y:S01]  /*1a30*/  IMAD.U32 R95, R95, 0x10000, RZ ;  /* 0x000100005f5f7824 */ /* 0x000fe200078e00ff */
[C---:B------:R-:W-:Y:S02]  /*1a40*/  PRMT R44, R45.reuse, 0x7632, R44 ;  /* 0x000076322d2c7816 */ /* 0x040fe4000000002c */
[----:B------:R-:W-:-:S02]  /*1a50*/  SHF.L.U32 R45, R45, 0x10, RZ ;  /* 0x000000102d2d7819 */ /* 0x000fc400000006ff */
[----:B------:R-:W-:Y:S02]  /*1a60*/  PRMT R108, R46, 0x7632, R108 ;  /* 0x000076322e6c7816 */ /* 0x000fe4000000006c */
[----:B------:R-:W-:Y:S02]  /*1a70*/  SHF.L.U32 R115, R112, 0x10, RZ ;  /* 0x0000001070737819 */ /* 0x000fe400000006ff */
[C---:B--2---:R-:W-:Y:S02]  /*1a80*/  PRMT R113, R43.reuse, 0x7632, R113 ;  /* 0x000076322b717816 */ /* 0x044fe40000000071 */
[----:B------:R-:W-:Y:S02]  /*1a90*/  SHF.L.U32 R110, R43, 0x10, RZ ;  /* 0x000000102b6e7819 */ /* 0x000fe400000006ff */
[C---:B------:R-:W-:Y:S02]  /*1aa0*/  PRMT R43, R40.reuse, 0x7632, R43 ;  /* 0x00007632282b7816 */ /* 0x040fe4000000002b */
[----:B------:R-:W-:Y:S01]  /*1ab0*/  SHF.L.U32 R106, R41, 0x10, RZ ;  /* 0x00000010296a7819 */ /* 0x000fe200000006ff */
[----:B------:R-:W-:Y:S01]  /*1ac0*/  FFMA.FTZ R110, R47, R50, R110 ;  /* 0x000000322f6e7223 */ /* 0x000fe2000001006e */
[----:B------:R-:W-:-:S02]  /*1ad0*/  SHF.L.U32 R40, R40, 0x10, RZ ;  /* 0x0000001028287819 */ /* 0x000fc400000006ff */
[----:B------:R-:W-:Y:S01]  /*1ae0*/  PRMT R46, R41, 0x7632, R46 ;  /* 0x00007632292e7816 */ /* 0x000fe2000000002e */
[-C--:B------:R-:W-:Y:S01]  /*1af0*/  FFMA.FTZ R47, R45, R50.reuse, R106 ;  /* 0x000000322d2f7223 */ /* 0x080fe2000001006a */
[----:B------:R-:W-:Y:S01]  /*1b00*/  PRMT R109, R42, 0x7632, R109 ;  /* 0x000076322a6d7816 */ /* 0x000fe2000000006d */
[-C--:B------:R-:W-:Y:S01]  /*1b10*/  FFMA.FTZ R111, R111, R50.reuse, R40 ;  /* 0x000000326f6f7223 */ /* 0x080fe20000010028 */
[----:B------:R-:W-:Y:S01]  /*1b20*/  SHF.L.U32 R41, R44, 0x10, RZ ;  /* 0x000000102c297819 */ /* 0x000fe200000006ff */
[----:B------:R-:W-:Y:S01]  /*1b30*/  IMAD.U32 R106, R43, 0x10000, RZ ;  /* 0x000100002b6a7824 */ /* 0x000fe200078e00ff */
[----:B------:R-:W-:Y:S02]  /*1b40*/  SHF.L.U32 R45, R108, 0x10, RZ ;  /* 0x000000106c2d7819 */ /* 0x000fe400000006ff */
[----:B------:R-:W-:Y:S01]  /*1b50*/  SHF.L.U32 R42, R42, 0x10, RZ ;  /* 0x000000102a2a7819 */ /* 0x000fe200000006ff */
[----:B------:R-:W-:Y:S01]  /*1b60*/  FFMA.FTZ R106, R95, R50, R106 ;  /* 0x000000325f6a7223 */ /* 0x000fe2000001006a */
[----:B------:R-:W-:-:S02]  /*1b70*/  SHF.L.U32 R44, R113, 0x10, RZ ;  /* 0x00000010712c7819 */ /* 0x000fc400000006ff */
[----:B------:R-:W-:Y:S01]  /*1b80*/  SHF.L.U32 R40, R109, 0x10, RZ ;  /* 0x000000106d287819 */ /* 0x000fe200000006ff */
[-C--:B------:R-:W-:Y:S01]  /*1b90*/  FFMA.FTZ R107, R107, R50.reuse, R42 ;  /* 0x000000326b6b7223 */ /* 0x080fe2000001002a */
[----:B------:R-:W-:Y:S01]  /*1ba0*/  SHF.L.U32 R108, R46, 0x10, RZ ;  /* 0x000000102e6c7819 */ /* 0x000fe200000006ff */
[-C--:B------:R-:W-:Y:S02]  /*1bb0*/  FFMA.FTZ R109, R115, R50.reuse, R44 ;  /* 0x00000032736d7223 */ /* 0x080fe4000001002c */
[-C--:B------:R-:W-:Y:S01]  /*1bc0*/  FFMA.FTZ R46, R45, R50.reuse, R40 ;  /* 0x000000322d2e7223 */ /* 0x080fe20000010028 */
[----:B------:R-:W-:Y:S01]  /*1bd0*/  F2FP.BF16.F32.PACK_AB R40, R106, R111 ;  /* 0x0000006f6a28723e */ /* 0x000fe200000010ff */
[----:B------:R-:W-:Y:S01]  /*1be0*/  FFMA.FTZ R108, R41, R50, R108 ;  /* 0x00000032296c7223 */ /* 0x000fe2000001006c */
[----:B------:R-:W-:Y:S02]  /*1bf0*/  F2FP.BF16.F32.PACK_AB R43, R109, R110 ;  /* 0x0000006e6d2b723e */ /* 0x000fe400000010ff */
[----:B------:R-:W-:-:S02]  /*1c00*/  F2FP.BF16.F32.PACK_AB R42, R46, R107 ;  /* 0x0000006b2e2a723e */ /* 0x000fc400000010ff */
[----:B------:R-:W-:Y:S01]  /*1c10*/  F2FP.BF16.F32.PACK_AB R41, R108, R47 ;  /* 0x0000002f6c29723e */ /* 0x000fe200000010ff */
[----:B------:R-:W-:Y:S06]  /*1c20*/  BRA `(.L_x_47) ;  /* 0x0000000000c07947 */ /* 0x000fec0003800000 */
.L_x_46:
[----:B------:R-:W-:-:S04]  /*1c30*/  UISETP.NE.U32.AND UP0, UPT, UR14, URZ, UPT ;  /* 0x000000ff0e00728c */ /* 0x000fc8000bf05070 */
[----:B------:R-:W-:-:S09]  /*1c40*/  UISETP.NE.AND.EX UP0, UPT, UR15, URZ, UPT, UP0 ;  /* 0x000000ff0f00728c */ /* 0x000fd2000bf05300 */
[----:B------:R-:W-:Y:S05]  /*1c50*/  BRA.U UP0, `(.L_x_48) ;  /* 0x0000000100547547 */ /* 0x000fea000b800000 */
[C---:B0----5:R-:W-:Y:S02]  /*1c60*/  PRMT R108, R47.reuse, 0x7632, R108 ;  /* 0x000076322f6c7816 */ /* 0x061fe4000000006c */
[----:B------:R-:W-:Y:S02]  /*1c70*/  SHF.L.U32 R109, R47, 0x10, RZ ;  /* 0x000000102f6d7819 */ /* 0x000fe400000006ff */
[C---:B------:R-:W-:Y:S02]  /*1c80*/  PRMT R47, R44.reuse, 0x7632, R47 ;  /* 0x000076322c2f7816 */ /* 0x040fe4000000002f */
[----:B------:R-:W-:Y:S01]  /*1c90*/  SHF.L.U32 R95, R45, 0x10, RZ ;  /* 0x000000102d5f7819 */ /* 0x000fe200000006ff */
[-C--:B------:R-:W-:Y:S01]  /*1ca0*/  FMUL.FTZ R110, R109, R50.reuse ;  /* 0x000000326d6e7220 */ /* 0x080fe20000410000 */
[----:B------:R-:W-:Y:S02]  /*1cb0*/  SHF.L.U32 R111, R44, 0x10, RZ ;  /* 0x000000102c6f7819 */ /* 0x000fe400000006ff */
[----:B------:R-:W-:Y:S01]  /*1cc0*/  PRMT R44, R45, 0x7632, R44 ;  /* 0x000076322d2c7816 */ /* 0x000fe2000000002c */
        /* <DEDUP_REMOVED lines=14> */
.L_x_48:
[----:B0----5:R-:W-:Y:S01]  /*1db0*/  PRMT R41, R47, 0x7632, R41 ;  /* 0x000076322f297816 */ /* 0x021fe20000000029 */
[C---:B------:R-:W-:Y:S01]  /*1dc0*/  IMAD.U32 R107, R46.reuse, 0x10000, RZ ;  /* 0x000100002e6b7824 */ /* 0x040fe200078e00ff */
[----:B------:R-:W-:Y:S02]  /*1dd0*/  PRMT R43, R46, 0x7632, R43 ;  /* 0x000076322e2b7816 */ /* 0x000fe4000000002b */
[----:B------:R-:W-:Y:S01]  /*1de0*/  PRMT R40, R44, 0x7632, R40 ;  /* 0x000076322c287816 */ /* 0x000fe20000000028 */
[----:B------:R-:W-:Y:S01]  /*1df0*/  FMUL.FTZ R107, R107, R50 ;  /* 0x000000326b6b7220 */ /* 0x000fe20000410000 */
[----:B------:R-:W-:Y:S02]  /*1e00*/  PRMT R42, R45, 0x7632, R42 ;  /* 0x000076322d2a7816 */ /* 0x000fe4000000002a */
[----:B------:R-:W-:Y:S02]  /*1e10*/  SHF.L.U32 R47, R47, 0x10, RZ ;  /* 0x000000102f2f7819 */ /* 0x000fe400000006ff */
        /* <DEDUP_REMOVED lines=12> */
[----:B------:R-:W-:-:S02]  /*1ee0*/  FMUL.FTZ R106, R41, R50 ;  /* 0x00000032296a7220 */ /* 0x000fc40000410000 */
[----:B------:R-:W-:Y:S01]  /*1ef0*/  FMUL.FTZ R108, R43, R50 ;  /* 0x000000322b6c7220 */ /* 0x000fe20000410000 */
[----:B------:R-:W-:Y:S02]  /*1f00*/  F2FP.BF16.F32.PACK_AB R43, R109, R110 ;  /* 0x0000006e6d2b723e */ /* 0x000fe400000010ff */
[----:B------:R-:W-:Y:S02]  /*1f10*/  F2FP.BF16.F32.PACK_AB R40, R106, R111 ;  /* 0x0000006f6a28723e */ /* 0x000fe400000010ff */
[----:B------:R-:W-:-:S07]  /*1f20*/  F2FP.BF16.F32.PACK_AB R41, R108, R47 ;  /* 0x0000002f6c29723e */ /* 0x000fce00000010ff */
.L_x_47:
[----:B------:R-:W-:Y:S01]  /*1f30*/  FADD.FTZ R44, RZ, R58 ;  /* 0x0000003aff2c7221 */ /* 0x000fe20000010000 */
[----:B------:R-:W-:Y:S01]  /*1f40*/  ISETP.NE.AND P0, PT, R69, RZ, PT ;  /* 0x000000ff4500720c */ /* 0x000fe20003f05270 */
[----:B------:R-:W-:Y:S02]  /*1f50*/  BSSY.RECONVERGENT B0, `(.L_x_49) ;  /* 0x0000080000007945 */ /* 0x000fe40003800200 */
[----:B------:R-:W-:-:S04]  /*1f60*/  FADD.FTZ R45, R44, R49 ;  /* 0x000000312c2d7221 */ /* 0x000fc80000010000 */
        /* <DEDUP_REMOVED lines=29> */
[----:B------:R-:W-:-:S05]  /*2140*/  FADD.FTZ R45, R44, R109 ;  /* 0x0000006d2c2d7221 */ /* 0x000fca0000010000 */
        /* <DEDUP_REMOVED lines=10> */
[----:B------:R-:W-:-:S04]  /*21f0*/  FMUL.FTZ R44, R44, 0.0009765625 ;  /* 0x3a8000002c2c7820 */ /* 0x000fc80000410000 */
[C---:B------:R-:W-:Y:S01]  /*2200*/  FADD.FTZ R45, -R44.reuse, R58 ;  /* 0x0000003a2c2d7221 */ /* 0x040fe20000010100 */
[C---:B------:R-:W-:Y:S01]  /*2210*/  FADD.FTZ R114, -R44.reuse, R49 ;  /* 0x000000312c727221 */ /* 0x040fe20000010100 */
[C---:B------:R-:W-:Y:S01]  /*2220*/  FADD.FTZ R50, -R44.reuse, R56 ;  /* 0x000000382c327221 */ /* 0x040fe20000010100 */
[----:B------:R-:W-:Y:S01]  /*2230*/  FADD.FTZ R112, -R44, R53 ;  /* 0x000000352c707221 */ /* 0x000fe20000010100 */
[----:B------:R-:W-:-:S04]  /*2240*/  FFMA.FTZ R45, R45, R45, RZ ;  /* 0x0000002d2d2d7223 */ /* 0x000fc800000100ff */
[----:B------:R-:W-:Y:S01]  /*2250*/  FFMA.FTZ R45, R114, R114, R45 ;  /* 0x00000072722d7223 */ /* 0x000fe2000001002d */
[----:B------:R-:W-:-:S03]  /*2260*/  FADD.FTZ R114, -R44, R51 ;  /* 0x000000332c727221 */ /* 0x000fc60000010100 */
[----:B------:R-:W-:Y:S01]  /*2270*/  FFMA.FTZ R45, R50, R50, R45 ;  /* 0x00000032322d7223 */ /* 0x000fe2000001002d */
[----:B------:R-:W-:-:S03]  /*2280*/  FADD.FTZ R50, -R44, R54 ;  /* 0x000000362c327221 */ /* 0x000fc60000010100 */
[----:B------:R-:W-:-:S04]  /*2290*/  FFMA.FTZ R45, R114, R114, R45 ;  /* 0x00000072722d7223 */ /* 0x000fc8000001002d */
[----:B------:R-:W-:Y:S01]  /*22a0*/  FFMA.FTZ R45, R50, R50, R45 ;  /* 0x00000032322d7223 */ /* 0x000fe2000001002d */
[----:B------:R-:W-:-:S03]  /*22b0*/  FADD.FTZ R50, -R44, R52 ;  /* 0x000000342c327221 */ /* 0x000fc60000010100 */
        /* <DEDUP_REMOVED lines=50> */
[----:B------:R-:W-:-:S04]  /*25e0*/  FFMA.FTZ R45, R50, R50, R45 ;  /* 0x00000032322d7223 */ /* 0x000fc8000001002d */
[----:B------:R-:W-:-:S05]  /*25f0*/  FFMA.FTZ R45, R112, R112, R45 ;  /* 0x00000070702d7223 */ /* 0x000fca000001002d */
[----:B------:R-:W0:Y:S02]  /*2600*/  SHFL.BFLY PT, R50, R45, 0x1, 0x1f ;  /* 0x0c201f002d327f89 */ /* 0x000e2400000e0000 */
[----:B0-----:R-:W-:-:S05]  /*2610*/  FADD.FTZ R50, R45, R50 ;  /* 0x000000322d327221 */ /* 0x001fca0000010000 */
[----:B------:R-:W0:Y:S02]  /*2620*/  SHFL.BFLY PT, R95, R50, 0x2, 0x1f ;  /* 0x0c401f00325f7f89 */ /* 0x000e2400000e0000 */
[----:B0-----:R-:W-:-:S05]  /*2630*/  FADD.FTZ R95, R50, R95 ;  /* 0x0000005f325f7221 */ /* 0x001fca0000010000 */
[----:B------:R-:W0:Y:S02]  /*2640*/  SHFL.BFLY PT, R112, R95, 0x4, 0x1f ;  /* 0x0c801f005f707f89 */ /* 0x000e2400000e0000 */
[----:B0-----:R-:W-:Y:S02]  /*2650*/  FADD.FTZ R114, R95, R112 ;  /* 0x000000705f727221 */ /* 0x001fe40000010000 */
[----:B------:R-:W0:Y:S03]  /*2660*/  @P1 LDC.64 R112, c[0x0][0x3a8] ;  /* 0x0000ea00ff701b82 */ /* 0x000e260000000a00 */
[----:B------:R-:W1:Y:S01]  /*2670*/  SHFL.BFLY PT, R115, R114, 0x8, 0x1f ;  /* 0x0d001f0072737f89 */ /* 0x000e6200000e0000 */
[----:B0-----:R-:W-:-:S04]  /*2680*/  @P1 IMAD.WIDE.U32 R112, R97, 0x10, R112 ;  /* 0x0000001061701825 */ /* 0x001fc800078e0070 */
[----:B-1----:R-:W-:Y:S01]  /*2690*/  FADD.FTZ R115, R114, R115 ;  /* 0x0000007372737221 */ /* 0x002fe20000010000 */
[----:B------:R-:W-:Y:S04]  /*26a0*/  @P1 STG.E.128 desc[UR6][R112.64], R40 ;  /* 0x0000002870001986 */ /* 0x000fe8000c101d06 */
        /* <DEDUP_REMOVED lines=10> */
.L_x_50:
[----:B------:R-:W-:Y:S05]  /*2750*/  BSYNC.RECONVERGENT B0 ;  /* 0x0000000000007941 */ /* 0x000fea0003800200 */
.L_x_49:
[----:B------:R-:W-:Y:S01]  /*2760*/  BAR.SYNC.DEFER_BLOCKING 0x0 ;  /* 0x0000000000007b1d */ /* 0x000fe20000010000 */
[----:B------:R-:W-:Y:S01]  /*2770*/  ISETP.GT.U32.AND P0, PT, R69, 0x7, PT ;  /* 0x000000074500780c */ /* 0x000fe20003f04070 */
[----:B------:R-:W-:Y:S01]  /*2780*/  HFMA2 R113, -RZ, RZ, 0, 0 ;  /* 0x00000000ff717431 */ /* 0x000fe200000001ff */
[----:B------:R-:W-:Y:S01]  /*2790*/  PLOP3.LUT P4, PT, PT, PT, UP2, 0x80, 0x8 ;  /* 0x000000000008781c */ /* 0x000fe20003f8f028 */
[----:B------:R-:W-:Y:S01]  /*27a0*/  UPLOP3.LUT UP2, UPT, UPT, UPT, UP2, 0x40, 0x4 ;  /* 0x000000000004789c */ /* 0x000fe20003f4e820 */
[----:B------:R-:W-:-:S03]  /*27b0*/  PLOP3.LUT P3, PT, PT, PT, PT, 0x8, 0x80 ;  /* 0x000000000080781c */ /* 0x000fc60003f6e170 */
[----:B------:R-:W1:Y:S06]  /*27c0*/  LDC.64 R122, c[0x0][0x428] ;  /* 0x00010a00ff7a7b82 */ /* 0x000e6c0000000a00 */
[----:B0-----:R-:W0:Y:S01]  /*27d0*/  @!P0 S2R R45, SR_CgaCtaId ;  /* 0x00000000002d8919 */ /* 0x001e220000008800 */
[----:B------:R-:W-:Y:S02]  /*27e0*/  @!P0 PLOP3.LUT P3, PT, P4, PT, PT, 0x80, 0x8 ;  /* 0x000000000008881c */ /* 0x000fe4000276f070 */
[----:B------:R-:W-:Y:S02]  /*27f0*/  @!P0 MOV R44, 0x400 ;  /* 0x00000400002c8802 */ /* 0x000fe40000000f00 */
[----:B------:R-:W-:-:S04]  /*2800*/  @!P0 MOV R113, 0x400 ;  /* 0x0000040000718802 */ /* 0x000fc80000000f00 */
[-C--:B------:R-:W-:Y:S01]  /*2810*/  I2FP.F32.U32 R117, R113.reuse ;  /* 0x0000007100757245 */ /* 0x080fe20000201000 */
[----:B------:R-:W2:Y:S01]  /*2820*/  SHFL.DOWN PT, R50, R113, 0x4, 0x1f ;  /* 0x08801f0071327f89 */ /* 0x000ea200000e0000 */
[----:B0-----:R-:W-:Y:S02]  /*2830*/  @!P0 LEA R114, R45, R44, 0x18 ;  /* 0x0000002c2d728211 */ /* 0x001fe400078ec0ff */
[----:B------:R-:W-:Y:S02]  /*2840*/  CS2R R44, SRZ ;  /* 0x00000000002c7805 */ /* 0x000fe4000001ff00 */
[----:B--2---:R-:W-:Y:S02]  /*2850*/  IADD3 R95, PT, PT, R50, R113, RZ ;  /* 0x00000071325f7210 */ /* 0x004fe40007ffe0ff */
[----:B------:R-:W-:Y:S02]  /*2860*/  @P3 IADD3 R114, PT, PT, R114, 0x40, RZ ;  /* 0x0000004072723810 */ /* 0x000fe40007ffe0ff */
[----:B------:R-:W-:Y:S01]  /*2870*/  I2FP.F32.S32 R118, R50 ;  /* 0x0000003200767245 */ /* 0x000fe20000201400 */
[----:B------:R-:W-:Y:S01]  /*2880*/  SHFL.DOWN PT, R120, R95, 0x2, 0x1f ;  /* 0x08401f005f787f89 */ /* 0x000fe200000e0000 */
[----:B------:R-:W-:Y:S01]  /*2890*/  I2FP.F32.S32 R50, R95 ;  /* 0x0000005f00327245 */ /* 0x000fe20000201400 */
[----:B------:R-:W-:Y:S01]  /*28a0*/  @!P0 IMAD R114, R69, 0x8, R114 ;  /* 0x0000000845728824 */ /* 0x000fe200078e0272 */
[----:B------:R-:W-:-:S02]  /*28b0*/  ISETP.NE.AND P3, PT, R91, RZ, PT ;  /* 0x000000ff5b00720c */ /* 0x000fc40003f65270 */
[----:B------:R-:W0:Y:S02]  /*28c0*/  MUFU.RCP R112, R50 ;  /* 0x0000003200707308 */ /* 0x000e240000001000 */
[----:B------:R-:W2:Y:S01]  /*28d0*/  @!P0 LDS.64 R44, [R114] ;  /* 0x00000000722c8984 */ /* 0x000ea20000000a00 */
[----:B------:R-:W-:-:S03]  /*28e0*/  ISETP.NE.AND P0, PT, RZ, UR9, PT ;  /* 0x00000009ff007c0c */ /* 0x000fc6000bf05270 */
[----:B--2---:R-:W2:Y:S02]  /*28f0*/  SHFL.DOWN PT, R115, R44, 0x4, 0x1f ;  /* 0x08801f002c737f89 */ /* 0x004ea400000e0000 */
[C---:B--2---:R-:W-:Y:S01]  /*2900*/  FMUL.FTZ R116, R115.reuse, R118 ;  /* 0x0000007673747220 */ /* 0x044fe20000410000 */
[----:B------:R-:W-:-:S03]  /*2910*/  FADD.FTZ R115, -R115, R44 ;  /* 0x0000002c73737221 */ /* 0x000fc60000010100 */
[----:B------:R-:W-:Y:S01]  /*2920*/  FFMA.FTZ R119, R117, R44, R116 ;  /* 0x0000002c75777223 */ /* 0x000fe20000010074 */
[----:B------:R-:W-:Y:S01]  /*2930*/  FMUL.FTZ R115, R115, R115 ;  /* 0x0000007373737220 */ /* 0x000fe20000410000 */
[----:B------:R-:W2:Y:S01]  /*2940*/  SHFL.DOWN PT, R116, R45, 0x4, 0x1f ;  /* 0x08801f002d747f89 */ /* 0x000ea200000e0000 */
[-C--:B------:R-:W-:Y:S01]  /*2950*/  IADD3 R44, PT, PT, R95, R120.reuse, RZ ;  /* 0x000000785f2c7210 */ /* 0x080fe20007ffe0ff */
[----:B0-----:R-:W-:Y:S01]  /*2960*/  FMUL.FTZ R113, R112, R119 ;  /* 0x0000007770717220 */ /* 0x001fe20000410000 */
[----:B------:R-:W-:Y:S01]  /*2970*/  FMUL.FTZ R115, R115, R117 ;  /* 0x0000007573737220 */ /* 0x000fe20000410000 */
[----:B------:R-:W-:-:S03]  /*2980*/  I2FP.F32.S32 R120, R120 ;  /* 0x0000007800787245 */ /* 0x000fc60000201400 */
[----:B------:R-:W0:Y:S01]  /*2990*/  SHFL.DOWN PT, R114, R113, 0x2, 0x1f ;  /* 0x08401f0071727f89 */ /* 0x000e2200000e0000 */
[----:B------:R-:W-:Y:S01]  /*29a0*/  FMUL.FTZ R118, R115, R118 ;  /* 0x0000007673767220 */ /* 0x000fe20000410000 */
[----:B--2---:R-:W-:Y:S01]  /*29b0*/  FADD.FTZ R115, R116, R45 ;  /* 0x0000002d74737221 */ /* 0x004fe20000010000 */
[----:B------:R-:W-:-:S03]  /*29c0*/  I2FP.F32.S32 R45, R44 ;  /* 0x0000002c002d7245 */ /* 0x000fc60000201400 */
[----:B------:R-:W-:Y:S01]  /*29d0*/  FFMA.FTZ R112, R112, R118, R115 ;  /* 0x0000007670707223 */ /* 0x000fe20000010073 */
[----:B------:R-:W2:Y:S01]  /*29e0*/  MUFU.RCP R95, R45 ;  /* 0x0000002d005f7308 */ /* 0x000ea20000001000 */
[----:B------:R-:W-:Y:S01]  /*29f0*/  SHF.L.U32 R118, R89, 0x10, RZ ;  /* 0x0000001059767819 */ /* 0x000fe200000006ff */
[----:B0-----:R-:W-:Y:S01]  /*2a00*/  FMUL.FTZ R117, R114, R120 ;  /* 0x0000007872757220 */ /* 0x001fe20000410000 */
[----:B------:R-:W-:Y:S01]  /*2a10*/  FADD.FTZ R114, R113, -R114 ;  /* 0x8000007271727221 */ /* 0x000fe20000010000 */
[----:B------:R-:W0:Y:S02]  /*2a20*/  SHFL.DOWN PT, R115, R112, 0x2, 0x1f ;  /* 0x08401f0070737f89 */ /* 0x000e2400000e0000 */
[----:B------:R-:W-:Y:S01]  /*2a30*/  FFMA.FTZ R116, R50, R113, R117 ;  /* 0x0000007132747223 */ /* 0x000fe20000010075 */
[----:B------:R-:W-:Y:S01]  /*2a40*/  FMUL.FTZ R117, R114, R114 ;  /* 0x0000007272757220 */ /* 0x000fe20000410000 */
[----:B------:R-:W3:Y:S03]  /*2a50*/  SHFL.DOWN PT, R113, R44, 0x1, 0x1f ;  /* 0x08201f002c717f89 */ /* 0x000ee600000e0000 */
[----:B------:R-:W-:-:S04]  /*2a60*/  FMUL.FTZ R117, R50, R117 ;  /* 0x0000007532757220 */ /* 0x000fc80000410000 */
[----:B------:R-:W-:Y:S01]  /*2a70*/  FMUL.FTZ R117, R117, R120 ;  /* 0x0000007875757220 */ /* 0x000fe20000410000 */
[----:B------:R-:W-:Y:S01]  /*2a80*/  SHF.L.U32 R120, R37, 0x10, RZ ;  /* 0x0000001025787819 */ /* 0x000fe200000006ff */
[----:B--2---:R-:W-:Y:S01]  /*2a90*/  FMUL.FTZ R50, R95, R116 ;  /* 0x000000745f327220 */ /* 0x004fe20000410000 */
[----:B------:R-:W-:Y:S01]  /*2aa0*/  SHF.L.U32 R116, R13, 0x10, RZ ;  /* 0x000000100d747819 */ /* 0x000fe200000006ff */
[----:B0-----:R-:W-:-:S03]  /*2ab0*/  FADD.FTZ R114, R112, R115 ;  /* 0x0000007370727221 */ /* 0x001fc60000010000 */
[----:B------:R-:W0:Y:S01]  /*2ac0*/  SHFL.DOWN PT, R115, R50, 0x1, 0x1f ;  /* 0x08201f0032737f89 */ /* 0x000e2200000e0000 */
[----:B------:R-:W-:Y:S01]  /*2ad0*/  FFMA.FTZ R114, R95, R117, R114 ;  /* 0x000000755f727223 */ /* 0x000fe20000010072 */
[-C--:B---3--:R-:W-:Y:S02]  /*2ae0*/  IADD3 R112, PT, PT, R44, R113.reuse, RZ ;  /* 0x000000712c707210 */ /* 0x088fe40007ffe0ff */
[----:B------:R-:W-:Y:S02]  /*2af0*/  I2FP.F32.S32 R113, R113 ;  /* 0x0000007100717245 */ /* 0x000fe40000201400 */
[----:B------:R-:W-:Y:S01]  /*2b00*/  I2FP.F32.S32 R112, R112 ;  /* 0x0000007000707245 */ /* 0x000fe20000201400 */
[----:B------:R-:W2:Y:S05]  /*2b10*/  SHFL.DOWN PT, R95, R114, 0x1, 0x1f ;  /* 0x08201f00725f7f89 */ /* 0x000eaa00000e0000 */
[----:B------:R-:W3:Y:S01]  /*2b20*/  MUFU.RCP R112, R112 ;  /* 0x0000007000707308 */ /* 0x000ee20000001000 */
[----:B0-----:R-:W-:Y:S01]  /*2b30*/  FMUL.FTZ R44, R115, R113 ;  /* 0x00000071732c7220 */ /* 0x001fe20000410000 */
[----:B------:R-:W-:-:S03]  /*2b40*/  FADD.FTZ R115, R50, -R115 ;  /* 0x8000007332737221 */ /* 0x000fc60000010000 */
[----:B------:R-:W-:Y:S01]  /*2b50*/  FFMA.FTZ R117, R45, R50, R44 ;  /* 0x000000322d757223 */ /* 0x000fe2000001002c */
[----:B------:R-:W-:-:S03]  /*2b60*/  FMUL.FTZ R44, R115, R115 ;  /* 0x00000073732c7220 */ /* 0x000fc60000410000 */
[----:B---3--:R-:W-:Y:S01]  /*2b70*/  FMUL.FTZ R115, R112, R117 ;  /* 0x0000007570737220 */ /* 0x008fe20000410000 */
[----:B------:R-:W-:Y:S01]  /*2b80*/  FMUL.FTZ R44, R45, R44 ;  /* 0x0000002c2d2c7220 */ /* 0x000fe20000410000 */
[----:B--2---:R-:W-:Y:S01]  /*2b90*/  FADD.FTZ R95, R114, R95 ;  /* 0x0000005f725f7221 */ /* 0x004fe20000010000 */
[----:B------:R-:W-:Y:S02]  /*2ba0*/  SHF.L.U32 R117, R36, 0x10, RZ ;  /* 0x0000001024757819 */ /* 0x000fe400000006ff */
[----:B------:R-:W-:Y:S01]  /*2bb0*/  FMUL.FTZ R44, R44, R113 ;  /* 0x000000712c2c7220 */ /* 0x000fe20000410000 */
[----:B------:R-:W0:Y:S01]  /*2bc0*/  SHFL.IDX PT, R115, R115, RZ, 0x1f ;  /* 0x00001fff73737589 */ /* 0x000e2200000e0000 */
[----:B------:R-:W2:Y:S01]  /*2bd0*/  LDC R113, c[0x0][0x448] ;  /* 0x00011200ff717b82 */ /* 0x000ea20000000800 */
[----:B------:R-:W-:Y:S01]  /*2be0*/  SHF.L.U32 R114, R65, 0x10, RZ ;  /* 0x0000001041727819 */ /* 0x000fe200000006ff */
[----:B------:R-:W-:-:S06]  /*2bf0*/  FFMA.FTZ R112, R112, R44, R95 ;  /* 0x0000002c70707223 */ /* 0x000fcc000001005f */
[----:B------:R-:W2:Y:S01]  /*2c00*/  SHFL.IDX PT, R112, R112, RZ, 0x1f ;  /* 0x00001fff70707589 */ /* 0x000ea200000e0000 */
[----:B------:R-:W3:Y:S01]  /*2c10*/  @!P3 LDC.64 R44, c[0x0][0x3c0] ;  /* 0x0000f000ff2cbb82 */ /* 0x000ee20000000a00 */
[----:B0-----:R-:W-:-:S05]  /*2c20*/  FMUL.FTZ R50, R115, R115 ;  /* 0x0000007373327220 */ /* 0x001fca0000410000 */
[----:B------:R-:W-:Y:S01]  /*2c30*/  FSEL R95, R50, RZ, P0 ;  /* 0x000000ff325f7208 */ /* 0x000fe20000000000 */
[----:B--2---:R-:W-:Y:S01]  /*2c40*/  FFMA.FTZ R50, R112, UR10, R113 ;  /* 0x0000000a70327c23 */ /* 0x004fe20008010071 */
[----:B---3--:R-:W-:-:S04]  /*2c50*/  @!P3 IMAD.WIDE R112, R77, 0x4, R44 ;  /* 0x000000044d70b825 */ /* 0x008fc800078e022c */
[----:B------:R-:W-:Y:S01]  /*2c60*/  FADD.FTZ R95, R50, R95 ;  /* 0x0000005f325f7221 */ /* 0x000fe20000010000 */
[----:B------:R-:W-:Y:S01]  /*2c70*/  FSEL R50, R115, RZ, !P0 ;  /* 0x000000ff73327208 */ /* 0x000fe20004000000 */
[----:B------:R-:W-:Y:S01]  /*2c80*/  IMAD.U32 R45, R90, 0x10000, RZ ;  /* 0x000100005a2d7824 */ /* 0x000fe200078e00ff */
[----:B------:R0:W-:Y:S03]  /*2c90*/  @!P3 STG.E desc[UR6][R112.64], R115 ;  /* 0x000000737000b986 */ /* 0x0001e6000c101906 */
[----:B------:R-:W2:Y:S01]  /*2ca0*/  MUFU.RSQ R95, R95 ;  /* 0x0000005f005f7308 */ /* 0x000ea20000001400 */
[C---:B------:R-:W-:Y:S01]  /*2cb0*/  FADD.FTZ R58, -R50.reuse, R58 ;  /* 0x0000003a323a7221 */ /* 0x040fe20000010100 */
[C---:B------:R-:W-:Y:S01]  /*2cc0*/  FADD.FTZ R56, -R50.reuse, R56 ;  /* 0x0000003832387221 */ /* 0x040fe20000010100 */
[C---:B------:R-:W-:Y:S01]  /*2cd0*/  FADD.FTZ R52, -R50.reuse, R52 ;  /* 0x0000003432347221 */ /* 0x040fe20000010100 */
[C---:B------:R-:W-:Y:S01]  /*2ce0*/  FADD.FTZ R96, -R50.reuse, R96 ;  /* 0x0000006032607221 */ /* 0x040fe20000010100 */
[C---:B------:R-:W-:Y:S01]  /*2cf0*/  FADD.FTZ R92, -R50.reuse, R92 ;  /* 0x0000005c325c7221 */ /* 0x040fe20000010100 */
[C---:B------:R-:W-:Y:S01]  /*2d00*/  FADD.FTZ R94, -R50.reuse, R94 ;  /* 0x0000005e325e7221 */ /* 0x040fe20000010100 */
[C---:B------:R-:W-:Y:S01]  /*2d10*/  FADD.FTZ R82, -R50.reuse, R82 ;  /* 0x0000005232527221 */ /* 0x040fe20000010100 */
[----:B------:R-:W-:Y:S01]  /*2d20*/  FADD.FTZ R98, -R50, R98 ;  /* 0x0000006232627221 */ /* 0x000fe20000010100 */
[----:B0-----:R-:W-:Y:S01]  /*2d30*/  SHF.L.U32 R115, R14, 0x10, RZ ;  /* 0x000000100e737819 */ /* 0x001fe200000006ff */
[----:B------:R-:W-:Y:S01]  /*2d40*/  IMAD.U32 R113, R66, 0x10000, RZ ;  /* 0x0001000042717824 */ /* 0x000fe200078e00ff */
[----:B------:R-:W-:Y:S01]  /*2d50*/  SHF.L.U32 R112, R88, 0x10, RZ ;  /* 0x0000001058707819 */ /* 0x000fe200000006ff */
[C---:B------:R-:W-:Y:S01]  /*2d60*/  FADD.FTZ R100, -R50.reuse, R100 ;  /* 0x0000006432647221 */ /* 0x040fe20000010100 */
[C---:B------:R-:W-:Y:S01]  /*2d70*/  FADD.FTZ R102, -R50.reuse, R102 ;  /* 0x0000006632667221 */ /* 0x040fe20000010100 */
[C---:B------:R-:W-:Y:S01]  /*2d80*/  FADD.FTZ R104, -R50.reuse, R104 ;  /* 0x0000006832687221 */ /* 0x040fe20000010100 */
[C---:B------:R-:W-:Y:S01]  /*2d90*/  FADD.FTZ R106, -R50.reuse, R106 ;  /* 0x0000006a326a7221 */ /* 0x040fe20000010100 */
[C---:B------:R-:W-:Y:S01]  /*2da0*/  FADD.FTZ R108, -R50.reuse, R108 ;  /* 0x0000006c326c7221 */ /* 0x040fe20000010100 */
[C---:B--2---:R-:W-:Y:S01]  /*2db0*/  FMUL.FTZ R44, R95.reuse, R58 ;  /* 0x0000003a5f2c7220 */ /* 0x044fe20000410000 */
[----:B------:R-:W-:Y:S01]  /*2dc0*/  FADD.FTZ R58, -R50, R49 ;  /* 0x00000031323a7221 */ /* 0x000fe20000010100 */
[C---:B------:R-:W-:Y:S01]  /*2dd0*/  FMUL.FTZ R52, R95.reuse, R52 ;  /* 0x000000345f347220 */ /* 0x040fe20000410000 */
[C---:B------:R-:W-:Y:S01]  /*2de0*/  FMUL.FTZ R96, R95.reuse, R96 ;  /* 0x000000605f607220 */ /* 0x040fe20000410000 */
[----:B------:R-:W-:Y:S01]  /*2df0*/  FFMA.FTZ R44, R44, R45, R117 ;  /* 0x0000002d2c2c7223 */ /* 0x000fe20000010075 */
[C---:B------:R-:W-:Y:S01]  /*2e00*/  FMUL.FTZ R45, R95.reuse, R56 ;  /* 0x000000385f2d7220 */ /* 0x040fe20000410000 */
[C---:B------:R-:W-:Y:S01]  /*2e10*/  FADD.FTZ R56, -R50.reuse, R51 ;  /* 0x0000003332387221 */ /* 0x040fe20000010100 */
[----:B------:R-:W-:Y:S01]  /*2e20*/  FMUL.FTZ R49, R95, R58 ;  /* 0x0000003a5f317220 */ /* 0x000fe20000410000 */
[C---:B------:R-:W-:Y:S01]  /*2e30*/  FADD.FTZ R58, -R50.reuse, R54 ;  /* 0x00000036323a7221 */ /* 0x040fe20000010100 */
[----:B------:R-:W-:Y:S01]  /*2e40*/  SHF.L.U32 R117, R39, 0x10, RZ ;  /* 0x0000001027757819 */ /* 0x000fe200000006ff */
[----:B------:R-:W-:Y:S01]  /*2e50*/  FMUL.FTZ R54, R95, R56 ;  /* 0x000000385f367220 */ /* 0x000fe20000410000 */
[----:B------:R-:W-:Y:S01]  /*2e60*/  FADD.FTZ R56, -R50, R53 ;  /* 0x0000003532387221 */ /* 0x000fe20000010100 */
[----:B------:R-:W-:Y:S01]  /*2e70*/  FFMA.FTZ R49, R49, R114, R116 ;  /* 0x0000007231317223 */ /* 0x000fe20000010074 */
[----:B------:R-:W-:Y:S01]  /*2e80*/  SHF.L.U32 R114, R38, 0x10, RZ ;  /* 0x0000001026727819 */ /* 0x000fe200000006ff */
[----:B------:R-:W-:Y:S01]  /*2e90*/  FFMA.FTZ R54, R54, R113, R115 ;  /* 0x0000007136367223 */ /* 0x000fe20000010073 */
[----:B------:R-:W-:Y:S01]  /*2ea0*/  FMUL.FTZ R51, R95, R58 ;  /* 0x0000003a5f337220 */ /* 0x000fe20000410000 */
[----:B------:R-:W-:Y:S01]  /*2eb0*/  SHF.L.U32 R113, R67, 0x10, RZ ;  /* 0x0000001043717819 */ /* 0x000fe200000006ff */
[----:B------:R-:W-:Y:S01]  /*2ec0*/  FMUL.FTZ R56, R95, R56 ;  /* 0x000000385f387220 */ /* 0x000fe20000410000 */
[----:B------:R-:W-:Y:S01]  /*2ed0*/  SHF.L.U32 R115, R15, 0x10, RZ ;  /* 0x000000100f737819 */ /* 0x000fe200000006ff */
[----:B------:R-:W-:-:S02]  /*2ee0*/  IMAD.U32 R53, R87, 0x10000, RZ ;  /* 0x0001000057357824 */ /* 0x000fc400078e00ff */
[----:B------:R-:W-:Y:S01]  /*2ef0*/  FFMA.FTZ R51, R51, R112, R114 ;  /* 0x0000007033337223 */ /* 0x000fe20000010072 */
[----:B------:R-:W-:Y:S02]  /*2f00*/  IMAD.U32 R58, R61, 0x10000, RZ ;  /* 0x000100003d3a7824 */ /* 0x000fe400078e00ff */
[C---:B------:R-:W-:Y:S01]  /*2f10*/  FMUL.FTZ R92, R95.reuse, R92 ;  /* 0x0000005c5f5c7220 */ /* 0x040fe20000410000 */
[----:B------:R-:W-:Y:S01]  /*2f20*/  FFMA.FTZ R112, R56, R113, R115 ;  /* 0x0000007138707223 */ /* 0x000fe20000010073 */
[----:B------:R-:W-:Y:S01]  /*2f30*/  FFMA.FTZ R113, R52, R53, R117 ;  /* 0x0000003534717223 */ /* 0x000fe20000010075 */
[----:B------:R-:W-:Y:S01]  /*2f40*/  FADD.FTZ R52, -R50, R55 ;  /* 0x0000003732347221 */ /* 0x000fe20000010100 */
[----:B------:R-:W-:Y:S01]  /*2f50*/  SHF.L.U32 R53, R68, 0x10, RZ ;  /* 0x0000001044357819 */ /* 0x000fe200000006ff */
[----:B------:R-:W-:Y:S01]  /*2f60*/  FADD.FTZ R56, -R50, R59 ;  /* 0x0000003b32387221 */ /* 0x000fe20000010100 */
[----:B------:R-:W-:Y:S01]  /*2f70*/  SHF.L.U32 R115, R16, 0x10, RZ ;  /* 0x0000001010737819 */ /* 0x000fe200000006ff */
[C---:B------:R-:W-:Y:S01]  /*2f80*/  FMUL.FTZ R52, R95.reuse, R52 ;  /* 0x000000345f347220 */ /* 0x040fe20000410000 */
[----:B------:R-:W-:Y:S01]  /*2f90*/  SHF.L.U32 R55, R86, 0x10, RZ ;  /* 0x0000001056377819 */ /* 0x000fe200000006ff */
[C---:B------:R-:W-:Y:S01]  /*2fa0*/  FMUL.FTZ R82, R95.reuse, R82 ;  /* 0x000000525f527220 */ /* 0x040fe20000410000 */
[----:B------:R-:W-:Y:S01]  /*2fb0*/  SHF.L.U32 R117, R32, 0x10, RZ ;  /* 0x0000001020757819 */ /* 0x000fe200000006ff */
[----:B------:R-:W-:Y:S01]  /*2fc0*/  FFMA.FTZ R114, R52, R53, R115 ;  /* 0x0000003534727223 */ /* 0x000fe20000010073 */
[----:B------:R-:W-:Y:S01]  /*2fd0*/  FMUL.FTZ R53, R95, R56 ;  /* 0x000000385f357220 */ /* 0x000fe20000410000 */
[----:B------:R-:W-:Y:S01]  /*2fe0*/  FADD.FTZ R56, -R50, R81 ;  /* 0x0000005132387221 */ /* 0x000fe20000010100 */
[----:B------:R-:W-:Y:S01]  /*2ff0*/  SHF.L.U32 R59, R62, 0x10, RZ ;  /* 0x000000103e3b7819 */ /* 0x000fe200000006ff */
[----:B------:R-:W-:Y:S01]  /*3000*/  FFMA.FTZ R52, R96, R55, R117 ;  /* 0x0000003760347223 */ /* 0x000fe20000010075 */
[----:B------:R-:W-:Y:S01]  /*3010*/  SHF.L.U32 R96, R9, 0x10, RZ ;  /* 0x0000001009607819 */ /* 0x000fe200000006ff */
[----:B------:R-:W-:Y:S01]  /*3020*/  FMUL.FTZ R56, R95, R56 ;  /* 0x000000385f387220 */ /* 0x000fe20000410000 */
[----:B------:R-:W-:Y:S01]  /*3030*/  SHF.L.U32 R115, R10, 0x10, RZ ;  /* 0x000000100a737819 */ /* 0x000fe200000006ff */
[----:B------:R-:W-:Y:S01]  /*3040*/  IMAD.U32 R81, R84, 0x10000, RZ ;  /* 0x0001000054517824 */ /* 0x000fe200078e00ff */
[----:B------:R-:W-:Y:S01]  /*3050*/  SHF.L.U32 R117, R34, 0x10, RZ ;  /* 0x0000001022757819 */ /* 0x000fe200000006ff */
[----:B------:R-:W-:Y:S01]  /*3060*/  FFMA.FTZ R53, R53, R58, R96 ;  /* 0x0000003a35357223 */ /* 0x000fe20000010060 */
[----:B------:R-:W-:Y:S01]  /*3070*/  FMUL.FTZ R55, R95, R94 ;  /* 0x0000005e5f377220 */ /* 0x000fe20000410000 */
[----:B------:R-:W-:Y:S01]  /*3080*/  FFMA.FTZ R58, R56, R59, R115 ;  /* 0x0000003b383a7223 */ /* 0x000fe20000010073 */
[----:B------:R-:W-:Y:S01]  /*3090*/  FADD.FTZ R56, -R50, R83 ;  /* 0x0000005332387221 */ /* 0x000fe20000010100 */
[----:B------:R-:W-:Y:S01]  /*30a0*/  FFMA.FTZ R59, R92, R81, R117 ;  /* 0x000000515c3b7223 */ /* 0x000fe20000010075 */
[----:B------:R-:W-:Y:S01]  /*30b0*/  SHF.L.U32 R81, R63, 0x10, RZ ;  /* 0x000000103f517819 */ /* 0x000fe200000006ff */
[----:B------:R-:W-:Y:S01]  /*30c0*/  FFMA.FTZ R45, R45, R118, R120 ;  /* 0x000000762d2d7223 */ /* 0x000fe20000010078 */
[----:B------:R-:W-:Y:S01]  /*30d0*/  SHF.L.U32 R115, R11, 0x10, RZ ;  /* 0x000000100b737819 */ /* 0x000fe200000006ff */
[----:B------:R-:W-:Y:S01]  /*30e0*/  FMUL.FTZ R56, R95, R56 ;  /* 0x000000385f387220 */ /* 0x000fe20000410000 */
[----:B------:R-:W-:Y:S01]  /*30f0*/  SHF.L.U32 R83, R79, 0x10, RZ ;  /* 0x000000104f537819 */ /* 0x000fe200000006ff */
[----:B------:R-:W-:Y:S01]  /*3100*/  FADD.FTZ R92, -R50, R105 ;  /* 0x00000069325c7221 */ /* 0x000fe20000010100 */
[----:B------:R-:W-:Y:S01]  /*3110*/  SHF.L.U32 R117, R35, 0x10, RZ ;  /* 0x0000001023757819 */ /* 0x000fe200000006ff */
[----:B------:R-:W-:Y:S01]  /*3120*/  FFMA.FTZ R94, R56, R81, R115 ;  /* 0x00000051385e7223 */ /* 0x000fe20000010073 */
[----:B------:R-:W-:Y:S01]  /*3130*/  FADD.FTZ R56, -R50, R93 ;  /* 0x0000005d32387221 */ /* 0x000fe20000010100 */
[----:B------:R-:W-:Y:S01]  /*3140*/  SHF.L.U32 R116, R85, 0x10, RZ ;  /* 0x0000001055747819 */ /* 0x000fe200000006ff */
[----:B------:R-:W-:Y:S01]  /*3150*/  FMUL.FTZ R92, R95, R92 ;  /* 0x0000005c5f5c7220 */ /* 0x000fe20000410000 */
[----:B------:R-:W-:Y:S01]  /*3160*/  SHF.L.U32 R118, R33, 0x10, RZ ;  /* 0x0000001021767819 */ /* 0x000fe200000006ff */
[----:B------:R-:W-:Y:S01]  /*3170*/  FFMA.FTZ R82, R82, R83, R117 ;  /* 0x0000005352527223 */ /* 0x000fe20000010075 */
[----:B------:R-:W-:Y:S01]  /*3180*/  SHF.L.U32 R81, R12, 0x10, RZ ;  /* 0x000000100c517819 */ /* 0x000fe200000006ff */
[----:B------:R-:W-:Y:S01]  /*3190*/  IMAD.U32 R83, R64, 0x10000, RZ ;  /* 0x0001000040537824 */ /* 0x000fe200078e00ff */
[----:B------:R-:W-:Y:S01]  /*31a0*/  SHF.L.U32 R93, R78, 0x10, RZ ;  /* 0x000000104e5d7819 */ /* 0x000fe200000006ff */
[----:B------:R-:W-:Y:S01]  /*31b0*/  FMUL.FTZ R56, R95, R56 ;  /* 0x000000385f387220 */ /* 0x000fe20000410000 */
[----:B------:R-:W-:Y:S01]  /*31c0*/  SHF.L.U32 R105, R28, 0x10, RZ ;  /* 0x000000101c697819 */ /* 0x000fe200000006ff */
        /* <DEDUP_REMOVED lines=8> */
[----:B------:R-:W-:-:S02]  /*3250*/  IMAD.U32 R99, R29, 0x10000, RZ ;  /* 0x000100001d637824 */ /* 0x000fc400078e00ff */
[----:B------:R-:W-:Y:S01]  /*3260*/  FMUL.FTZ R116, R95, R116 ;  /* 0x000000745f747220 */ /* 0x000fe20000410000 */
[----:B------:R-:W-:Y:S01]  /*3270*/  FFMA.FTZ R93, R93, R92, R96 ;  /* 0x0000005c5d5d7223 */ /* 0x000fe20000010060 */
[----:B------:R-:W-:Y:S01]  /*3280*/  SHF.L.U32 R96, R22, 0x10, RZ ;  /* 0x0000001016607819 */ /* 0x000fe200000006ff */
[C---:B------:R-:W-:Y:S01]  /*3290*/  FMUL.FTZ R102, R95.reuse, R102 ;  /* 0x000000665f667220 */ /* 0x040fe20000410000 */
[----:B------:R-:W-:Y:S01]  /*32a0*/  FFMA.FTZ R92, R116, R81, R99 ;  /* 0x00000051745c7223 */ /* 0x000fe20000010063 */
[----:B------:R-:W-:Y:S01]  /*32b0*/  FADD.FTZ R116, -R50, R101 ;  /* 0x0000006532747221 */ /* 0x000fe20000010100 */
[----:B------:R-:W-:Y:S01]  /*32c0*/  SHF.L.U32 R98, R6, 0x10, RZ ;  /* 0x0000001006627819 */ /* 0x000fe200000006ff */
[----:B------:R-:W-:Y:S01]  /*32d0*/  FMUL.FTZ R99, R95, R100 ;  /* 0x000000645f637220 */ /* 0x000fe20000410000 */
[----:B------:R-:W-:Y:S01]  /*32e0*/  SHF.L.U32 R81, R75, 0x10, RZ ;  /* 0x000000104b517819 */ /* 0x000fe200000006ff */
[----:B------:R-:W-:Y:S01]  /*32f0*/  FMUL.FTZ R116, R95, R116 ;  /* 0x000000745f747220 */ /* 0x000fe20000410000 */
[----:B------:R-:W-:Y:S01]  /*3300*/  SHF.L.U32 R101, R30, 0x10, RZ ;  /* 0x000000101e657819 */ /* 0x000fe200000006ff */
[----:B------:R-:W-:Y:S01]  /*3310*/  FFMA.FTZ R99, R99, R96, R98 ;  /* 0x0000006063637223 */ /* 0x000fe20000010062 */
[----:B------:R-:W-:Y:S01]  /*3320*/  FADD.FTZ R96, -R50, R103 ;  /* 0x0000006732607221 */ /* 0x000fe20000010100 */
[----:B------:R-:W-:Y:S01]  /*3330*/  SHF.L.U32 R115, R31, 0x10, RZ ;  /* 0x000000101f737819 */ /* 0x000fe200000006ff */
[----:B------:R-:W-:-:S02]  /*3340*/  IMAD.U32 R105, R74, 0x10000, RZ ;  /* 0x000100004a697824 */ /* 0x000fc400078e00ff */
[----:B------:R-:W-:Y:S01]  /*3350*/  FFMA.FTZ R98, R116, R81, R101 ;  /* 0x0000005174627223 */ /* 0x000fe20000010065 */
[----:B------:R-:W-:Y:S01]  /*3360*/  SHF.L.U32 R81, R23, 0x10, RZ ;  /* 0x0000001017517819 */ /* 0x000fe200000006ff */
[----:B------:R-:W-:Y:S01]  /*3370*/  FMUL.FTZ R96, R95, R96 ;  /* 0x000000605f607220 */ /* 0x000fe20000410000 */
[----:B------:R-:W-:Y:S01]  /*3380*/  SHF.L.U32 R101, R7, 0x10, RZ ;  /* 0x0000001007657819 */ /* 0x000fe200000006ff */
[----:B------:R-:W-:Y:S01]  /*3390*/  FMUL.FTZ R104, R95, R104 ;  /* 0x000000685f687220 */ /* 0x000fe20000410000 */
[C---:B------:R-:W-:Y:S01]  /*33a0*/  FADD.FTZ R116, -R50.reuse, R47 ;  /* 0x0000002f32747221 */ /* 0x040fe20000010100 */
[----:B------:R-:W-:Y:S01]  /*33b0*/  SHF.L.U32 R100, R17, 0x10, RZ ;  /* 0x0000001011647819 */ /* 0x000fe200000006ff */
[----:B------:R-:W-:Y:S01]  /*33c0*/  FADD.FTZ R46, -R50, R46 ;  /* 0x0000002e322e7221 */ /* 0x000fe20000010100 */
[----:B------:R-:W-:Y:S01]  /*33d0*/  FFMA.FTZ R103, R102, R81, R101 ;  /* 0x0000005166677223 */ /* 0x000fe20000010065 */
[----:B------:R-:W-:Y:S01]  /*33e0*/  SHF.L.U32 R81, R60, 0x10, RZ ;  /* 0x000000103c517819 */ /* 0x000fe200000006ff */
[----:B------:R-:W-:Y:S01]  /*33f0*/  FFMA.FTZ R102, R96, R105, R115 ;  /* 0x0000006960667223 */ /* 0x000fe20000010073 */
[----:B------:R-:W-:Y:S01]  /*3400*/  SHF.L.U32 R101, R8, 0x10, RZ ;  /* 0x0000001008657819 */ /* 0x000fe200000006ff */
[----:B------:R-:W-:Y:S01]  /*3410*/  FADD.FTZ R96, -R50, R111 ;  /* 0x0000006f32607221 */ /* 0x000fe20000010100 */
[----:B------:R-:W-:Y:S01]  /*3420*/  SHF.L.U32 R47, R72, 0x10, RZ ;  /* 0x00000010482f7819 */ /* 0x000fe200000006ff */
[----:B------:R-:W-:Y:S01]  /*3430*/  FMUL.FTZ R116, R95, R116 ;  /* 0x000000745f747220 */ /* 0x000fe20000410000 */
[----:B------:R-:W-:Y:S01]  /*3440*/  SHF.L.U32 R105, R73, 0x10, RZ ;  /* 0x0000001049697819 */ /* 0x000fe200000006ff */
[----:B------:R-:W-:Y:S01]  /*3450*/  FFMA.FTZ R111, R104, R81, R101 ;  /* 0x00000051686f7223 */ /* 0x000fe20000010065 */
[----:B------:R-:W-:Y:S01]  /*3460*/  IMAD.U32 R104, R0, 0x10000, RZ ;  /* 0x0001000000687824 */ /* 0x000fe200078e00ff */
[----:B------:R-:W-:Y:S01]  /*3470*/  SHF.L.U32 R81, R25, 0x10, RZ ;  /* 0x0000001019517819 */ /* 0x000fe200000006ff */
[C---:B------:R-:W-:Y:S01]  /*3480*/  FMUL.FTZ R101, R95.reuse, R106 ;  /* 0x0000006a5f657220 */ /* 0x040fe20000410000 */
[----:B------:R-:W-:Y:S01]  /*3490*/  SHF.L.U32 R115, R24, 0x10, RZ ;  /* 0x0000001018737819 */ /* 0x000fe200000006ff */
[----:B------:R-:W-:Y:S01]  /*34a0*/  FMUL.FTZ R96, R95, R96 ;  /* 0x000000605f607220 */ /* 0x000fe20000410000 */
[----:B------:R-:W-:Y:S01]  /*34b0*/  SHF.L.U32 R106, R2, 0x10, RZ ;  /* 0x00000010026a7819 */ /* 0x000fe200000006ff */
[----:B------:R-:W-:Y:S01]  /*34c0*/  FFMA.FTZ R101, R101, R100, R104 ;  /* 0x0000006465657223 */ /* 0x000fe20000010068 */
[----:B------:R-:W-:Y:S01]  /*34d0*/  FFMA.FTZ R100, R116, R47, R81 ;  /* 0x0000002f74647223 */ /* 0x000fe20000010051 */
[----:B------:R-:W-:Y:S01]  /*34e0*/  FADD.FTZ R116, -R50, R107 ;  /* 0x0000006b32747221 */ /* 0x000fe20000010100 */
[----:B------:R-:W-:Y:S01]  /*34f0*/  FFMA.FTZ R96, R96, R105, R115 ;  /* 0x0000006960607223 */ /* 0x000fe20000010073 */
[----:B------:R-:W-:Y:S01]  /*3500*/  SHF.L.U32 R104, R18, 0x10, RZ ;  /* 0x0000001012687819 */ /* 0x000fe200000006ff */
[----:B------:R-:W-:Y:S01]  /*3510*/  FMUL.FTZ R105, R95, R108 ;  /* 0x0000006c5f697220 */ /* 0x000fe20000410000 */
[----:B------:R-:W-:Y:S01]  /*3520*/  SHF.L.U32 R47, R71, 0x10, RZ ;  /* 0x00000010472f7819 */ /* 0x000fe200000006ff */
[----:B------:R-:W-:Y:S01]  /*3530*/  FMUL.FTZ R116, R95, R116 ;  /* 0x000000745f747220 */ /* 0x000fe20000410000 */
[----:B------:R-:W-:Y:S01]  /*3540*/  SHF.L.U32 R81, R26, 0x10, RZ ;  /* 0x000000101a517819 */ /* 0x000fe200000006ff */
[----:B------:R-:W-:Y:S01]  /*3550*/  FFMA.FTZ R105, R105, R104, R106 ;  /* 0x0000006869697223 */ /* 0x000fe2000001006a */
[----:B------:R-:W-:-:S02]  /*3560*/  IMAD.U32 R107, R19, 0x10000, RZ ;  /* 0x00010000136b7824 */ /* 0x000fc400078e00ff */
[----:B------:R-:W-:Y:S01]  /*3570*/  FMUL.FTZ R46, R95, R46 ;  /* 0x0000002e5f2e7220 */ /* 0x000fe20000410000 */
[----:B------:R-:W-:Y:S01]  /*3580*/  FADD.FTZ R110, -R50, R110 ;  /* 0x0000006e326e7221 */ /* 0x000fe20000010100 */
[----:B------:R-:W-:Y:S01]  /*3590*/  FFMA.FTZ R104, R116, R47, R81 ;  /* 0x0000002f74687223 */ /* 0x000fe20000010051 */
[----:B------:R-:W-:Y:S01]  /*35a0*/  SHF.L.U32 R47, R3, 0x10, RZ ;  /* 0x00000010032f7819 */ /* 0x000fe200000006ff */
[----:B------:R-:W0:Y:S01]  /*35b0*/  @!P3 LDC.64 R116, c[0x0][0x3c8] ;  /* 0x0000f200ff74bb82 */ /* 0x000e220000000a00 */
[----:B------:R-:W-:Y:S01]  /*35c0*/  SHF.L.U32 R81, R27, 0x10, RZ ;  /* 0x000000101b517819 */ /* 0x000fe200000006ff */
[----:B------:R-:W-:Y:S01]  /*35d0*/  FMUL.FTZ R106, R95, R110 ;  /* 0x0000006e5f6a7220 */ /* 0x000fe20000410000 */
[----:B------:R-:W-:Y:S01]  /*35e0*/  FADD.FTZ R50, -R50, R109 ;  /* 0x0000006d32327221 */ /* 0x000fe20000010100 */
[----:B------:R-:W-:Y:S01]  /*35f0*/  FFMA.FTZ R107, R46, R107, R47 ;  /* 0x0000006b2e6b7223 */ /* 0x000fe2000001002f */
[----:B------:R-:W-:Y:S01]  /*3600*/  F2FP.BF16.F32.PACK_AB R46, R112, R51 ;  /* 0x00000033702e723e */ /* 0x000fe200000010ff */
[----:B-1----:R-:W-:Y:S01]  /*3610*/  IMAD.WIDE.U32 R118, R48, 0x10, R122 ;  /* 0x0000001030767825 */ /* 0x002fe200078e007a */
[----:B------:R-:W-:-:S03]  /*3620*/  F2FP.BF16.F32.PACK_AB R51, R83, R82 ;  /* 0x000000525333723e */ /* 0x000fc600000010ff */
[----:B------:R-:W-:Y:S01]  /*3630*/  FMUL.FTZ R50, R95, R50 ;  /* 0x000000325f327220 */ /* 0x000fe20000410000 */
[----:B------:R-:W1:Y:S01]  /*3640*/  LDC.64 R82, c[0x0][0x380] ;  /* 0x0000e000ff527b82 */ /* 0x000e620000000a00 */
[----:B------:R-:W-:Y:S01]  /*3650*/  SHF.L.U32 R47, R70, 0x10, RZ ;  /* 0x00000010462f7819 */ /* 0x000fe200000006ff */
[----:B------:R-:W-:Y:S01]  /*3660*/  IMAD.WIDE.U32 R120, R57, 0x10, R122 ;  /* 0x0000001039787825 */ /* 0x000fe200078e007a */
[----:B------:R-:W-:Y:S02]  /*3670*/  SHF.L.U32 R109, R20, 0x10, RZ ;  /* 0x00000010146d7819 */ /* 0x000fe400000006ff */
[----:B------:R-:W-:Y:S01]  /*3680*/  F2FP.BF16.F32.PACK_AB R45, R54, R45 ;  /* 0x0000002d362d723e */ /* 0x000fe200000010ff */
[----:B------:R-:W-:Y:S01]  /*3690*/  FFMA.FTZ R106, R106, R47, R81 ;  /* 0x0000002f6a6a7223 */ /* 0x000fe20000010051 */
[----:B------:R-:W-:Y:S01]  /*36a0*/  SHF.L.U32 R47, R4, 0x10, RZ ;  /* 0x00000010042f7819 */ /* 0x000fe200000006ff */
[----:B------:R-:W-:Y:S01]  /*36b0*/  IMAD.WIDE.U32 R80, R80, 0x10, R122 ;  /* 0x0000001050507825 */ /* 0x000fe200078e007a */
[----:B------:R-:W-:-:S02]  /*36c0*/  F2FP.BF16.F32.PACK_AB R44, R49, R44 ;  /* 0x0000002c312c723e */ /* 0x000fc400000010ff */
[----:B------:R-:W-:Y:S01]  /*36d0*/  F2FP.BF16.F32.PACK_AB R49, R58, R55 ;  /* 0x000000373a31723e */ /* 0x000fe200000010ff */
[----:B------:R-:W-:Y:S01]  /*36e0*/  FFMA.FTZ R109, R50, R109, R47 ;  /* 0x0000006d326d7223 */ /* 0x000fe2000001002f */
[----:B------:R-:W-:Y:S01]  /*36f0*/  F2FP.BF16.F32.PACK_AB R47, R114, R113 ;  /* 0x00000071722f723e */ /* 0x000fe200000010ff */
[----:B------:R-:W-:Y:S01]  /*3700*/  IMAD.WIDE.U32 R122, R97, 0x10, R122 ;  /* 0x00000010617a7825 */ /* 0x000fe200078e007a */
[----:B------:R-:W-:Y:S02]  /*3710*/  F2FP.BF16.F32.PACK_AB R50, R94, R59 ;  /* 0x0000003b5e32723e */ /* 0x000fe400000010ff */
[----:B------:R-:W-:Y:S01]  /*3720*/  F2FP.BF16.F32.PACK_AB R48, R53, R52 ;  /* 0x000000343530723e */ /* 0x000fe200000010ff */
[----:B0-----:R-:W-:Y:S01]  /*3730*/  @!P3 IMAD.WIDE R116, R77, 0x4, R116 ;  /* 0x000000044d74b825 */ /* 0x001fe200078e0274 */
[----:B------:R-:W-:Y:S02]  /*3740*/  F2FP.BF16.F32.PACK_AB R55, R111, R102 ;  /* 0x000000666f37723e */ /* 0x000fe400000010ff */
[----:B------:R-:W-:-:S02]  /*3750*/  F2FP.BF16.F32.PACK_AB R54, R103, R98 ;  /* 0x000000626736723e */ /* 0x000fc400000010ff */
[----:B------:R-:W-:Y:S01]  /*3760*/  F2FP.BF16.F32.PACK_AB R53, R99, R92 ;  /* 0x0000005c6335723e */ /* 0x000fe200000010ff */
[----:B------:R0:W-:Y:S01]  /*3770*/  @!P3 STG.E desc[UR6][R116.64], R95 ;  /* 0x0000005f7400b986 */ /* 0x0001e2000c101906 */
[----:B------:R-:W-:Y:S02]  /*3780*/  F2FP.BF16.F32.PACK_AB R52, R93, R56 ;  /* 0x000000385d34723e */ /* 0x000fe400000010ff */
[----:B------:R-:W-:Y:S01]  /*3790*/  F2FP.BF16.F32.PACK_AB R59, R109, R106 ;  /* 0x0000006a6d3b723e */ /* 0x000fe200000010ff */
[----:B------:R0:W-:Y:S01]  /*37a0*/  STG.E.128 desc[UR6][R80.64], R44 ;  /* 0x0000002c50007986 */ /* 0x0001e2000c101d06 */
[----:B------:R-:W-:Y:S02]  /*37b0*/  F2FP.BF16.F32.PACK_AB R58, R107, R104 ;  /* 0x000000686b3a723e */ /* 0x000fe400000010ff */
[----:B------:R-:W-:Y:S01]  /*37c0*/  F2FP.BF16.F32.PACK_AB R57, R105, R100 ;  /* 0x000000646939723e */ /* 0x000fe200000010ff */
[----:B------:R0:W-:Y:S01]  /*37d0*/  STG.E.128 desc[UR6][R118.64], R48 ;  /* 0x0000003076007986 */ /* 0x0001e2000c101d06 */
[----:B------:R-:W-:-:S02]  /*37e0*/  F2FP.BF16.F32.PACK_AB R56, R101, R96 ;  /* 0x000000606538723e */ /* 0x000fc400000010ff */
[----:B-1----:R-:W-:Y:S01]  /*37f0*/  IADD3 R77, PT, PT, R77, R82, RZ ;  /* 0x000000524d4d7210 */ /* 0x002fe20007ffe0ff */
[----:B------:R0:W-:Y:S03]  /*3800*/  STG.E.128 desc[UR6][R120.64], R52 ;  /* 0x0000003478007986 */ /* 0x0001e6000c101d06 */
[----:B------:R-:W-:Y:S01]  /*3810*/  ISETP.GE.AND P0, PT, R77, R83, PT ;  /* 0x000000534d00720c */ /* 0x000fe20003f06270 */
[----:B------:R0:W-:-:S12]  /*3820*/  STG.E.128 desc[UR6][R122.64], R56 ;  /* 0x000000387a007986 */ /* 0x0001d8000c101d06 */
[----:B------:R-:W-:Y:S05]  /*3830*/  @!P0 BRA `(.L_x_51) ;  /* 0xffffffcc00a08947 */ /* 0x000fea000383ffff */
[----:B------:R-:W-:Y:S05]  /*3840*/  EXIT ;  /* 0x000000000000794d */ /* 0x000fea0003800000 */
.L_x_52:
        /* <DEDUP_REMOVED lines=11> */
.L_x_27461:


//--------------------- .text._ZN10layer_norm13ln_fwd_kernelINS_13Kernel_traitsI13__nv_bfloat16S2_S2_S2_fjLj8192ELj1ELj1ELj8ELj16ENS_18Kernel_traits_baseILj8192ES2_S2_S2_S2_fjLj256EEEEELb0ELb0ELb1ELb0EEEvNS_9FwdParamsE --------------------------
	.section	.text._ZN10layer_norm13ln_fwd_kernelINS_13Kernel_traitsI13__nv_bfloat16S2_S2_S2_fjLj8192ELj1ELj1ELj8ELj16ENS_18Kernel_traits_baseILj8192ES2_S2_S2_S2_fjLj256EEEEELb0ELb0ELb1ELb0EEEvNS_9FwdParamsE,"ax",@progbits
	.align	128
        .global         _ZN10layer_norm13ln_fwd_kernelINS_13Kernel_traitsI13__nv_bfloat16S2_S2_S2_fjLj8192ELj1ELj1ELj8ELj16ENS_18Kernel_traits_baseILj8192ES2_S2_S2_S2_fjLj256EEEEELb0ELb0ELb1ELb0EEEvNS_9FwdParamsE
        .type           _ZN10layer_norm13ln_fwd_kernelINS_13Kernel_traitsI13__nv_bfloat16S2_S2_S2_fjLj8192ELj1ELj1ELj8ELj16ENS_18Kernel_traits_baseILj8192ES2_S2_S2_S2_fjLj256EEEEELb0ELb0ELb1ELb0EEEvNS_9FwdParamsE,@function
        .size           _ZN10layer_norm13ln_fwd_kernelINS_13Kernel_traitsI13__nv_bfloat16S2_S2_S2_fjLj8192ELj1ELj1ELj8ELj16ENS_18Kernel_traits_baseILj8192ES2_S2_S2_S2_fjLj256EEEEELb0ELb0ELb1ELb0EEEvNS_9FwdParamsE,(.L_x_27462 - _ZN10layer_norm13ln_fwd_kernelINS_13Kernel_traitsI13__nv_bfloat16S2_S2_S2_fjLj8192ELj1ELj1ELj8ELj16ENS_18Kernel_traits_baseILj8192ES2_S2_S2_S2_fjLj256EEEEELb0ELb0ELb1ELb0EEEvNS_9FwdParamsE)
        .other          _ZN10layer_norm13ln_fwd_kernelINS_13Kernel_traitsI13__nv_bfloat16S2_S2_S2_fjLj8192ELj1ELj1ELj8ELj16ENS_18Kernel_traits_baseILj8192ES2_S2_S2_S2_fjLj256EEEEELb0ELb0ELb1ELb0EEEvNS_9FwdParamsE,@"STO_CUDA_ENTRY STV_DEFAULT"
_ZN10layer_norm13ln_fwd_kernelINS_13Kernel_traitsI13__nv_bfloat16S2_S2_S2_fjLj8192ELj1ELj1ELj8ELj16ENS_18Kernel_traits_baseILj8192ES2_S2_S2_S2_fjLj256EEEEELb0ELb0ELb1ELb0EEEvNS_9FwdParamsE:
.text._ZN10layer_norm13ln_fwd_kernelINS_13Kernel_traitsI13__nv_bfloat16S2_S2_S2_fjLj8192ELj1ELj1ELj8ELj16ENS_18Kernel_traits_baseILj8192ES2_S2_S2_S2_fjLj256EEEEELb0ELb0ELb1ELb0EEEvNS_9FwdParamsE:
[----:B------:R-:W-:Y:S01]  /*0000*/  LDC R1, c[0x0][0x37c] ;  /* 0x0000df00ff017b82 */ /* 0x000fe20000000800 */
[----:B------:R-:W0:Y:S01]  /*0010*/  S2R R3, SR_TID.X ;  /* 0x0000000000037919 */ /* 0x000e220000002100 */
[----:B------:R-:W1:Y:S06]  /*0020*/  LDCU.64 UR4, c[0x0][0x438] ;  /* 0x00008700ff0477ac */ /* 0x000e6c0008000a00 */
[----:B------:R-:W2:Y:S01]  /*0030*/  LDC R15, c[0x0][0x388] ;  /* 0x0000e200ff0f7b82 */ /* 0x000ea20000000800 */
[----:B------:R-:W-:Y:S01]  /*0040*/  BSSY.RECONVERGENT B0, `(.L_x_53) ;  /* 0x000004c000007945 */ /* 0x000fe20003800200 */
[----:B------:R-:W3:Y:S06]  /*0050*/  LDCU.64 UR12, c[0x0][0x358] ;  /* 0x00006b00ff0c77ac */ /* 0x000eec0008000a00 */
[----:B------:R-:W4:Y:S01]  /*0060*/  S2UR UR18, SR_CTAID.X ;  /* 0x00000000001279c3 */ /* 0x000f220000002500 */
[----:B-1----:R-:W-:-:S04]  /*0070*/  UISETP.NE.U32.AND UP0, UPT, UR4, URZ, UPT ;  /* 0x000000ff0400728c */ /* 0x002fc8000bf05070 */
[----:B------:R-:W-:Y:S01]  /*0080*/  UISETP.NE.AND.EX UP0, UPT, UR5, URZ, UPT, UP0 ;  /* 0x000000ff0500728c */ /* 0x000fe2000bf05300 */
[----:B--2---:R-:W-:-:S04]  /*0090*/  SHF.R.S32.HI R0, RZ, 0x1f, R15 ;  /* 0x0000001fff007819 */ /* 0x004fc8000001140f */
[----:B------:R-:W-:Y:S02]  /*00a0*/  LEA.HI R15, R0, R15, RZ, 0x3 ;  /* 0x0000000f000f7211 */ /* 0x000fe400078f18ff */
[C---:B0-----:R-:W-:Y:S02]  /*00b0*/  LOP3.LUT R14, R3.reuse, 0xe0, RZ, 0xc0, !PT ;  /* 0x000000e0030e7812 */ /* 0x041fe400078ec0ff */
[----:B------:R-:W-:Y:S02]  /*00c0*/  LOP3.LUT R0, R3, 0x1f, RZ, 0xc0, !PT ;  /* 0x0000001f03007812 */ /* 0x000fe400078ec0ff */
[----:B------:R-:W-:-:S04]  /*00d0*/  LOP3.LUT R17, R14, 0x1f, R3, 0xf8, !PT ;  /* 0x0000001f0e117812 */ /* 0x000fc800078ef803 */
[----:B------:R-:W-:-:S04]  /*00e0*/  LOP3.LUT R74, R17, 0xff, RZ, 0x3c, !PT ;  /* 0x000000ff114a7812 */ /* 0x000fc800078e3cff */
[----:B------:R-:W-:Y:S01]  /*00f0*/  LEA.HI.SX32 R74, R15, R74, 0x1d ;  /* 0x0000004a0f4a7211 */ /* 0x000fe200078feaff */
[----:B---34-:R-:W-:Y:S06]  /*0100*/  BRA.U !UP0, `(.L_x_54) ;  /* 0x0000000108847547 */ /* 0x018fec000b800000 */
        /* <DEDUP_REMOVED lines=23> */
[----:B------:R-:W-:Y:S01]  /*0280*/  ISETP.GE.U32.AND P0, PT, R74, 0x400, PT ;  /* 0x000004004a00780c */ /* 0x000fe20003f06070 */
[----:B------:R-:W-:-:S12]  /*0290*/  @P2 VIADD R17, R17, 0x100 ;  /* 0x0000010011112836 */ /* 0x000fd80000000000 */
        /* <DEDUP_REMOVED lines=8> */
.L_x_54:
        /* <DEDUP_REMOVED lines=14> */
[----:B--2---:R-:W-:-:S04]  /*0400*/  @P2 IMAD.WIDE.U32 R8, R17, 0x10, R8 ;  /* 0x0000001011082825 */ /* 0x004fc800078e0008 */
[----:B------:R-:W-:Y:S01]  /*0410*/  @P2 VIADD R17, R17, 0x100 ;  /* 0x0000010011112836 */ /* 0x000fe20000000000 */
[----:B------:R0:W5:Y:S03]  /*0420*/  @P2 LDG.E.128 R40, desc[UR12][R8.64] ;  /* 0x0000000c08282981 */ /* 0x000166000c1e1d00 */
[----:B---3--:R-:W-:-:S05]  /*0430*/  @P3 IMAD.WIDE.U32 R2, R17, 0x10, R10 ;  /* 0x0000001011023825 */ /* 0x008fca00078e000a */
[----:B------:R0:W5:Y:S01]  /*0440*/  @P3 LDG.E.128 R32, desc[UR12][R2.64] ;  /* 0x0000000c02203981 */ /* 0x000162000c1e1d00 */
[----:B------:R-:W-:Y:S01]  /*0450*/  HFMA2 R38, -RZ, RZ, 0, 0 ;  /* 0x00000000ff267431 */ /* 0x000fe200000001ff */
[----:B------:R-:W-:Y:S01]  /*0460*/  CS2R R36, SRZ ;  /* 0x0000000000247805 */ /* 0x000fe2000001ff00 */
[----:B------:R-:W-:Y:S01]  /*0470*/  IMAD.MOV.U32 R46, RZ, RZ, RZ ;  /* 0x000000ffff2e7224 */ /* 0x000fe200078e00ff */
[----:B------:R-:W-:Y:S02]  /*0480*/  CS2R R44, SRZ ;  /* 0x00000000002c7805 */ /* 0x000fe4000001ff00 */
[----:B------:R-:W-:Y:S02]  /*0490*/  MOV R54, RZ ;  /* 0x000000ff00367202 */ /* 0x000fe40000000f00 */
[----:B------:R-:W-:Y:S02]  /*04a0*/  CS2R R52, SRZ ;  /* 0x0000000000347805 */ /* 0x000fe4000001ff00 */
[----:B------:R-:W-:-:S02]  /*04b0*/  @P3 CS2R R30, SRZ ;  /* 0x00000000001e3805 */ /* 0x000fc4000001ff00 */
[----:B------:R-:W-:Y:S01]  /*04c0*/  @P3 CS2R R28, SRZ ;  /* 0x00000000001c3805 */ /* 0x000fe2000001ff00 */
[----:B------:R-:W-:Y:S01]  /*04d0*/  @P0 IMAD.MOV.U32 R55, RZ, RZ, RZ ;  /* 0x000000ffff370224 */ /* 0x000fe200078e00ff */
[----:B------:R-:W-:Y:S01]  /*04e0*/  @P1 MOV R47, RZ ;  /* 0x000000ff002f1202 */ /* 0x000fe20000000f00 */
[----:B0-----:R-:W-:-:S07]  /*04f0*/  @P2 IMAD.MOV.U32 R39, RZ, RZ, RZ ;  /* 0x000000ffff272224 */ /* 0x001fce00078e00ff */
.L_x_55:
[----:B------:R-:W-:Y:S05]  /*0500*/  BSYNC.RECONVERGENT B0 ;  /* 0x0000000000007941 */ /* 0x000fea0003800200 */
.L_x_53:
[----:B------:R-:W0:Y:S02]  /*0510*/  LDCU UR4, c[0x0][0x384] ;  /* 0x00007080ff0477ac */ /* 0x000e240008000800 */
[----:B0-----:R-:W-:-:S06]  /*0520*/  UISETP.GE.AND UP0, UPT, UR18, UR4, UPT ;  /* 0x000000041200728c */ /* 0x001fcc000bf06270 */
[----:B------:R-:W-:-:S13]  /*0530*/  PLOP3.LUT P0, PT, PT, PT, UP0, 0x80, 0x8 ;  /* 0x000000000008781c */ /* 0x000fda0003f0f008 */
[----:B------:R-:W-:Y:S05]  /*0540*/  @P0 EXIT ;  /* 0x000000000000094d */ /* 0x000fea0003800000 */
[----:B------:R-:W-:Y:S01]  /*0550*/  SHF.R.S32.HI R15, RZ, 0x3, R15 ;  /* 0x00000003ff0f7819 */ /* 0x000fe2000001140f */
[----:B------:R-:W-:Y:S01]  /*0560*/  UPLOP3.LUT UP1, UPT, UPT, UPT, UPT, 0x40, 0x4 ;  /* 0x000000000004789c */ /* 0x000fe20003f2e870 */
[----:B-----5:R-:W-:Y:S01]  /*0570*/  PRMT R72, R35, 0x7632, R72 ;  /* 0x0000763223487816 */ /* 0x020fe20000000048 */
[----:B------:R-:W0:Y:S01]  /*0580*/  LDCU UR22, c[0x0][0x388] ;  /* 0x00007100ff1677ac */ /* 0x000e220008000800 */
[C---:B------:R-:W-:Y:S02]  /*0590*/  LOP3.LUT R3, R15.reuse, 0xff, RZ, 0xc0, !PT ;  /* 0x000000ff0f037812 */ /* 0x040fe400078ec0ff */
[----:B------:R-:W-:Y:S01]  /*05a0*/  LOP3.LUT R15, R15, 0xffffff00, RZ, 0xc0, !PT ;  /* 0xffffff000f0f7812 */ /* 0x000fe200078ec0ff */
[----:B------:R-:W1:Y:S01]  /*05b0*/  LDCU.U8 UR19, c[0x0][0x410] ;  /* 0x00008200ff1377ac */ /* 0x000e620008000000 */
[----:B------:R-:W-:Y:S01]  /*05c0*/  PRMT R71, R30, 0x7632, R71 ;  /* 0x000076321e477816 */ /* 0x000fe20000000047 */
[----:B------:R-:W-:Y:S01]  /*05d0*/  IMAD R0, R0, -0x20, R3 ;  /* 0xffffffe000007824 */ /* 0x000fe200078e0203 */
[----:B------:R-:W-:Y:S01]  /*05e0*/  VIADDMNMX R3, R3, -R14, RZ, !PT ;  /* 0x8000000e03037246 */ /* 0x000fe200078001ff */
[----:B------:R-:W2:Y:S01]  /*05f0*/  LDCU UR20, c[0x0][0x400] ;  /* 0x00008000ff1477ac */ /* 0x000ea20008000800 */
[----:B------:R-:W-:-:S02]  /*0600*/  PRMT R70, R34, 0x7632, R70 ;  /* 0x0000763222467816 */ /* 0x000fc40000000046 */
[----:B------:R-:W-:Y:S01]  /*0610*/  VIMNMX R2, PT, PT, RZ, R0, !PT ;  /* 0x00000000ff027248 */ /* 0x000fe20007fe0100 */
[----:B------:R-:W3:Y:S01]  /*0620*/  LDCU.64 UR14, c[0x0][0x3a0] ;  /* 0x00007400ff0e77ac */ /* 0x000ee20008000a00 */
[----:B------:R-:W-:Y:S02]  /*0630*/  VIMNMX R0, PT, PT, R3, 0x20, PT ;  /* 0x0000002003007848 */ /* 0x000fe40003fe0100 */
[----:B------:R-:W-:Y:S01]  /*0640*/  VIMNMX R2, PT, PT, R2, 0x20, PT ;  /* 0x0000002002027848 */ /* 0x000fe20003fe0100 */
[----:B------:R-:W4:Y:S01]  /*0650*/  LDCU.128 UR8, c[0x0][0x3f0] ;  /* 0x00007e00ff0877ac */ /* 0x000f220008000c00 */
[----:B------:R-:W-:Y:S02]  /*0660*/  LEA R0, R0, R15, 0x3 ;  /* 0x0000000f00007211 */ /* 0x000fe400078e18ff */
[----:B------:R-:W-:Y:S01]  /*0670*/  PRMT R69, R29, 0x7632, R69 ;  /* 0x000076321d457816 */ /* 0x000fe20000000045 */
[----:B------:R-:W-:Y:S01]  /*0680*/  IMAD R73, R2, 0x8, R15 ;  /* 0x0000000802497824 */ /* 0x000fe200078e020f */
[----:B------:R-:W-:Y:S01]  /*0690*/  I2FP.F32.U32 R11, R0 ;  /* 0x00000000000b7245 */ /* 0x000fe20000201000 */
[----:B------:R-:W0:Y:S01]  /*06a0*/  LDCU.64 UR16, c[0x0][0x380] ;  /* 0x00007000ff1077ac */ /* 0x000e220008000a00 */
[----:B------:R-:W-:-:S02]  /*06b0*/  PRMT R68, R33, 0x7632, R68 ;  /* 0x0000763221447816 */ /* 0x000fc40000000044 */
[----:B------:R-:W-:Y:S02]  /*06c0*/  PRMT R67, R28, 0x7632, R67 ;  /* 0x000076321c437816 */ /* 0x000fe40000000043 */
        /* <DEDUP_REMOVED lines=25> */
[----:B01234-:R-:W-:-:S07]  /*0860*/  PRMT R0, R56, 0x7632, R0 ;  /* 0x0000763238007816 */ /* 0x01ffce0000000000 */
.L_x_88:
[----:B------:R-:W-:-:S06]  /*0870*/  UIMAD.WIDE UR4, UR18, 0x4, UR8 ;  /* 0x00000004120478a5 */ /* 0x000fcc000f8e0208 */
[----:B0123--:R-:W-:Y:S01]  /*0880*/  MOV R60, UR4 ;  /* 0x00000004003c7c02 */ /* 0x00ffe20008000f00 */
[----:B------:R-:W-:-:S05]  /*0890*/  IMAD.U32 R61, RZ, RZ, UR5 ;  /* 0x00000005ff3d7e24 */ /* 0x000fca000f8e00ff */
[----:B------:R0:W2:Y:S01]  /*08a0*/  LDG.E R62, desc[UR12][R60.64] ;  /* 0x0000000c3c3e7981 */ /* 0x0000a2000c1e1900 */
[----:B------:R-:W-:-:S06]  /*08b0*/  UIMAD.WIDE UR4, UR18, 0x4, UR10 ;  /* 0x00000004120478a5 */ /* 0x000fcc000f8e020a */
[----:B0-----:R-:W-:Y:S01]  /*08c0*/  MOV R60, UR4 ;  /* 0x00000004003c7c02 */ /* 0x001fe20008000f00 */
[----:B------:R-:W-:-:S05]  /*08d0*/  IMAD.U32 R61, RZ, RZ, UR5 ;  /* 0x00000005ff3d7e24 */ /* 0x000fca000f8e00ff */
[----:B------:R-:W3:Y:S01]  /*08e0*/  LDG.E R63, desc[UR12][R60.64] ;  /* 0x0000000c3c3f7981 */ /* 0x000ee2000c1e1900 */
[----:B------:R-:W-:Y:S01]  /*08f0*/  UIMAD UR4, UR18, UR22, URZ ;  /* 0x00000016120472a4 */ /* 0x000fe2000f8e02ff */
[----:B------:R-:W-:Y:S01]  /*0900*/  ISETP.GE.U32.AND P0, PT, R74, 0x100, PT ;  /* 0x000001004a00780c */ /* 0x000fe20003f06070 */
[----:B------:R-:W-:Y:S01]  /*0910*/  HFMA2 R109, -RZ, RZ, 0, 0 ;  /* 0x00000000ff6d7431 */ /* 0x000fe200000001ff */
[----:B------:R-:W0:Y:S01]  /*0920*/  S2R R107, SR_TID.X ;  /* 0x00000000006b7919 */ /* 0x000e220000002100 */
[----:B------:R-:W-:Y:S01]  /*0930*/  BSSY.RECONVERGENT B0, `(.L_x_56) ;  /* 0x0000084000007945 */ /* 0x000fe20003800200 */
[----:B--2---:R-:W-:-:S13]  /*0940*/  R2UR UR21, R62 ;  /* 0x000000003e1572ca */ /* 0x004fda00000e0000 */
[----:B------:R-:W-:-:S06]  /*0950*/  UISETP.GE.AND UP2, UPT, UR21, 0x1, UPT ;  /* 0x000000011500788c */ /* 0x000fcc000bf46270 */
[----:B------:R-:W-:-:S05]  /*0960*/  PLOP3.LUT P4, PT, PT, PT, UP2, 0x80, 0x8 ;  /* 0x000000000008781c */ /* 0x000fca0003f8f028 */
[----:B------:R-:W-:-:S04]  /*0970*/  @UP2 UIADD3 UR5, UPT, UPT, UR21, -0x1, URZ ;  /* 0xffffffff15052890 */ /* 0x000fc8000fffe0ff */
[----:B------:R-:W-:Y:S02]  /*0980*/  @UP2 UIMAD UR6, UR5, UR22, URZ ;  /* 0x00000016050622a4 */ /* 0x000fe4000f8e02ff */
[----:B------:R-:W-:Y:S02]  /*0990*/  USHF.R.S32.HI UR5, URZ, 0x1f, UR4 ;  /* 0x0000001fff057899 */ /* 0x000fe40008011404 */
[----:B------:R-:W-:Y:S02]  /*09a0*/  @UP2 USHF.R.S32.HI UR7, URZ, 0x1f, UR6 ;  /* 0x0000001fff072899 */ /* 0x000fe40008011406 */
[----:B------:R-:W-:Y:S02]  /*09b0*/  ULEA.HI UR5, UR5, UR4, URZ, 0x3 ;  /* 0x0000000405057291 */ /* 0x000fe4000f8f18ff */
[----:B------:R-:W-:Y:S01]  /*09c0*/  @UP2 ULEA.HI UR7, UR7, UR6, URZ, 0x3 ;  /* 0x0000000607072291 */ /* 0x000fe2000f8f18ff */
[----:B---3--:R-:W-:-:S03]  /*09d0*/  R2UR UR6, R63 ;  /* 0x000000003f0672ca */ /* 0x008fc600000e0000 */
[----:B------:R-:W-:Y:S02]  /*09e0*/  MOV R108, UR5 ;  /* 0x00000005006c7c02 */ /* 0x000fe40008000f00 */
[----:B------:R-:W-:Y:S02]  /*09f0*/  IMAD.U32 R60, RZ, RZ, UR7 ;  /* 0x00000007ff3c7e24 */ /* 0x000fe4000f8e00ff */
[----:B0-----:R-:W-:-:S03]  /*0a00*/  LEA.HI.SX32 R108, R108, R107, 0x1d ;  /* 0x0000006b6c6c7211 */ /* 0x001fc600078feaff */
[----:B------:R-:W-:Y:S01]  /*0a10*/  @P4 LEA.HI.SX32 R109, R60, R107, 0x1d ;  /* 0x0000006b3c6d4211 */ /* 0x000fe200078feaff */
[----:B------:R-:W-:Y:S06]  /*0a20*/  @!P0 BRA `(.L_x_57) ;  /* 0x0000000400d08947 */ /* 0x000fec0003800000 */
[----:B------:R-:W-:-:S04]  /*0a30*/  UISETP.NE.U32.AND UP0, UPT, UR14, URZ, UPT ;  /* 0x000000ff0e00728c */ /* 0x000fc8000bf05070 */
[----:B------:R-:W-:Y:S01]  /*0a40*/  UISETP.NE.AND.EX UP0, UPT, UR15, URZ, UPT, UP0 ;  /* 0x000000ff0f00728c */ /* 0x000fe2000bf05300 */
[----:B------:R-:W-:Y:S10]  /*0a50*/  BRA.U !UP2, `(.L_x_58) ;  /* 0x000000010a0c7547 */ /* 0x000ff4000b800000 */
[----:B------:R-:W0:Y:S02]  /*0a60*/  LDC.64 R24, c[0x0][0x390] ;  /* 0x0000e400ff187b82 */ /* 0x000e240000000a00 */
[----:B0-----:R-:W-:-:S06]  /*0a70*/  IMAD.WIDE.U32 R24, R109, 0x10, R24 ;  /* 0x000000106d187825 */ /* 0x001fcc00078e0018 */
[----:B------:R-:W5:Y:S02]  /*0a80*/  LDG.E.128 R24, desc[UR12][R24.64] ;  /* 0x0000000c18187981 */ /* 0x000f64000c1e1d00 */
.L_x_58:
[----:B------:R-:W-:Y:S05]  /*0a90*/  BRA.U !UP0, `(.L_x_59) ;  /* 0x0000000108e87547 */ /* 0x000fea000b800000 */
[----:B------:R-:W0:Y:S02]  /*0aa0*/  LDC.64 R60, c[0x0][0x3a0] ;  /* 0x0000e800ff3c7b82 */ /* 0x000e240000000a00 */
[----:B0-----:R-:W-:-:S06]  /*0ab0*/  IMAD.WIDE.U32 R60, R108, 0x10, R60 ;  /* 0x000000106c3c7825 */ /* 0x001fcc00078e003c */
[----:B------:R-:W2:Y:S01]  /*0ac0*/  LDG.E.128 R60, desc[UR12][R60.64] ;  /* 0x0000000c3c3c7981 */ /* 0x000ea2000c1e1d00 */
[----:B------:R-:W-:-:S13]  /*0ad0*/  ISETP.LT.AND P1, PT, RZ, UR21, PT ;  /* 0x00000015ff007c0c */ /* 0x000fda000bf21270 */
[----:B------:R-:W0:Y:S01]  /*0ae0*/  @P1 LDC R111, c[0x0][0x40c] ;  /* 0x00010300ff6f1b82 */ /* 0x000e220000000800 */
[----:B-----5:R-:W-:Y:S01]  /*0af0*/  @P1 PRMT R81, R24, 0x7632, R81 ;  /* 0x0000763218511816 */ /* 0x020fe20000000051 */
[C---:B------:R-:W-:Y:S01]  /*0b00*/  @P1 IMAD.U32 R88, R25.reuse, 0x10000, RZ ;  /* 0x0001000019581824 */ /* 0x040fe200078e00ff */
[----:B------:R-:W-:Y:S02]  /*0b10*/  @P1 PRMT R110, R25, 0x7632, R110 ;  /* 0x00007632196e1816 */ /* 0x000fe4000000006e */
[----:B------:R-:W-:-:S03]  /*0b20*/  @P1 SHF.L.U32 R87, R81, 0x10, RZ ;  /* 0x0000001051571819 */ /* 0x000fc600000006ff */
[----:B------:R-:W1:Y:S08]  /*0b30*/  @P1 LDC R112, c[0x0][0x40c] ;  /* 0x00010300ff701b82 */ /* 0x000e700000000800 */
[----:B------:R-:W3:Y:S08]  /*0b40*/  @P1 LDC R113, c[0x0][0x40c] ;  /* 0x00010300ff711b82 */ /* 0x000ef00000000800 */
[----:B------:R-:W4:Y:S08]  /*0b50*/  @P1 LDC R96, c[0x0][0x40c] ;  /* 0x00010300ff601b82 */ /* 0x000f300000000800 */
[----:B------:R-:W4:Y:S01]  /*0b60*/  @P1 LDC R95, c[0x0][0x40c] ;  /* 0x00010300ff5f1b82 */ /* 0x000f220000000800 */
[C---:B--2---:R-:W-:Y:S01]  /*0b70*/  PRMT R80, R60.reuse, 0x7632, R80 ;  /* 0x000076323c507816 */ /* 0x044fe20000000050 */
[----:B------:R-:W-:Y:S01]  /*0b80*/  IMAD.U32 R60, R60, 0x10000, RZ ;  /* 0x000100003c3c7824 */ /* 0x000fe200078e00ff */
[----:B------:R-:W-:-:S02]  /*0b90*/  PRMT R97, R61, 0x7632, R97 ;  /* 0x000076323d617816 */ /* 0x000fc40000000061 */
[----:B------:R-:W-:Y:S01]  /*0ba0*/  SHF.L.U32 R81, R61, 0x10, RZ ;  /* 0x000000103d517819 */ /* 0x000fe200000006ff */
[----:B------:R-:W-:Y:S01]  /*0bb0*/  IMAD.U32 R82, R80, 0x10000, RZ ;  /* 0x0001000050527824 */ /* 0x000fe200078e00ff */
[----:B------:R-:W-:Y:S01]  /*0bc0*/  @P1 SHF.L.U32 R61, R110, 0x10, RZ ;  /* 0x000000106e3d1819 */ /* 0x000fe200000006ff */
[----:B------:R-:W-:Y:S01]  /*0bd0*/  IMAD.U32 R80, R97, 0x10000, RZ ;  /* 0x0001000061507824 */ /* 0x000fe200078e00ff */
[----:B------:R-:W2:Y:S01]  /*0be0*/  @P1 LDC R110, c[0x0][0x40c] ;  /* 0x00010300ff6e1b82 */ /* 0x000ea20000000800 */
[----:B0-----:R-:W-:Y:S01]  /*0bf0*/  @P1 FFMA.FTZ R82, R87, R111, R82 ;  /* 0x0000006f57521223 */ /* 0x001fe20000010052 */
[----:B-1----:R-:W-:Y:S01]  /*0c00*/  @P1 FFMA.FTZ R81, R88, R112, R81 ;  /* 0x0000007058511223 */ /* 0x002fe20000010051 */
[----:B---3--:R-:W-:Y:S01]  /*0c10*/  @P1 FFMA.FTZ R80, R61, R113, R80 ;  /* 0x000000713d501223 */ /* 0x008fe20000010050 */
[----:B------:R-:W-:Y:S01]  /*0c20*/  PRMT R88, R62, 0x7632, R88 ;  /* 0x000076323e587816 */ /* 0x000fe20000000058 */
[----:B------:R-:W-:Y:S01]  /*0c30*/  @P1 IMAD.U32 R112, R26, 0x10000, RZ ;  /* 0x000100001a701824 */ /* 0x000fe200078e00ff */
[----:B------:R-:W-:Y:S01]  /*0c40*/  SHF.L.U32 R87, R62, 0x10, RZ ;  /* 0x000000103e577819 */ /* 0x000fe200000006ff */
[----:B------:R-:W-:Y:S01]  /*0c50*/  @P1 IMAD.U32 R111, R27, 0x10000, RZ ;  /* 0x000100001b6f1824 */ /* 0x000fe200078e00ff */
[----:B------:R-:W0:Y:S01]  /*0c60*/  @P1 LDC R61, c[0x0][0x40c] ;  /* 0x00010300ff3d1b82 */ /* 0x000e220000000800 */
[----:B------:R-:W-:Y:S01]  /*0c70*/  @P1 PRMT R97, R26, 0x7632, R97 ;  /* 0x000076321a611816 */ /* 0x000fe20000000061 */
[----:B------:R-:W-:-:S02]  /*0c80*/  IMAD.U32 R88, R88, 0x10000, RZ ;  /* 0x0001000058587824 */ /* 0x000fc400078e00ff */
[----:B----4-:R-:W-:Y:S01]  /*0c90*/  @P1 FFMA.FTZ R87, R112, R96, R87 ;  /* 0x0000006070571223 */ /* 0x010fe20000010057 */
[----:B------:R-:W-:Y:S02]  /*0ca0*/  PRMT R112, R63, 0x7632, R112 ;  /* 0x000076323f707816 */ /* 0x000fe40000000070 */
[----:B------:R-:W-:Y:S01]  /*0cb0*/  @P1 SHF.L.U32 R97, R97, 0x10, RZ ;  /* 0x0000001061611819 */ /* 0x000fe200000006ff */
[----:B------:R-:W1:Y:S01]  /*0cc0*/  @P1 LDC R62, c[0x0][0x40c] ;  /* 0x00010300ff3e1b82 */ /* 0x000e620000000800 */
[----:B------:R-:W-:-:S03]  /*0cd0*/  SHF.L.U32 R96, R63, 0x10, RZ ;  /* 0x000000103f607819 */ /* 0x000fc600000006ff */
[----:B------:R-:W-:Y:S01]  /*0ce0*/  @P1 FFMA.FTZ R88, R97, R95, R88 ;  /* 0x0000005f61581223 */ /* 0x000fe20000010058 */
[----:B------:R-:W-:Y:S01]  /*0cf0*/  @P1 PRMT R95, R27, 0x7632, R95 ;  /* 0x000076321b5f1816 */ /* 0x000fe2000000005f */
[----:B------:R-:W-:Y:S01]  /*0d00*/  IMAD.U32 R97, R112, 0x10000, RZ ;  /* 0x0001000070617824 */ /* 0x000fe200078e00ff */
[----:B------:R-:W-:Y:S02]  /*0d10*/  @P1 SHF.L.U32 R63, R24, 0x10, RZ ;  /* 0x00000010183f1819 */ /* 0x000fe400000006ff */
[----:B------:R-:W-:Y:S01]  /*0d20*/  @P1 SHF.L.U32 R112, R95, 0x10, RZ ;  /* 0x000000105f701819 */ /* 0x000fe200000006ff */
[--C-:B------:R-:W-:Y:S02]  /*0d30*/  @!P1 IMAD.MOV.U32 R95, RZ, RZ, R60.reuse ;  /* 0x000000ffff5f9224 */ /* 0x100fe400078e003c */
[----:B--2---:R-:W-:Y:S01]  /*0d40*/  @P1 FFMA.FTZ R95, R63, R110, R60 ;  /* 0x0000006e3f5f1223 */ /* 0x004fe2000001003c */
[----:B------:R-:W-:Y:S01]  /*0d50*/  F2FP.BF16.F32.PACK_AB R110, RZ, R82 ;  /* 0x00000052ff6e723e */ /* 0x000fe200000010ff */
[----:B0-----:R-:W-:Y:S01]  /*0d60*/  @P1 FFMA.FTZ R96, R111, R61, R96 ;  /* 0x0000003d6f601223 */ /* 0x001fe20000010060 */
[----:B------:R-:W-:-:S02]  /*0d70*/  F2FP.BF16.F32.PACK_AB R61, RZ, R81 ;  /* 0x00000051ff3d723e */ /* 0x000fc400000010ff */
[----:B------:R-:W-:Y:S02]  /*0d80*/  F2FP.BF16.F32.PACK_AB R111, RZ, R87 ;  /* 0x00000057ff6f723e */ /* 0x000fe400000010ff */
[----:B------:R-:W-:Y:S02]  /*0d90*/  F2FP.BF16.F32.PACK_AB R113, RZ, R96 ;  /* 0x00000060ff71723e */ /* 0x000fe400000010ff */
[----:B------:R-:W-:Y:S01]  /*0da0*/  F2FP.BF16.F32.PACK_AB R60, RZ, R95 ;  /* 0x0000005fff3c723e */ /* 0x000fe200000010ff */
[----:B-1----:R-:W-:Y:S01]  /*0db0*/  @P1 FFMA.FTZ R97, R112, R62, R97 ;  /* 0x0000003e70611223 */ /* 0x002fe20000010061 */
[----:B------:R-:W-:Y:S02]  /*0dc0*/  F2FP.BF16.F32.PACK_AB R62, RZ, R80 ;  /* 0x00000050ff3e723e */ /* 0x000fe400000010ff */
[----:B------:R-:W-:Y:S02]  /*0dd0*/  F2FP.BF16.F32.PACK_AB R112, RZ, R88 ;  /* 0x00000058ff70723e */ /* 0x000fe400000010ff */
[----:B------:R-:W-:-:S02]  /*0de0*/  F2FP.BF16.F32.PACK_AB R63, RZ, R97 ;  /* 0x00000061ff3f723e */ /* 0x000fc400000010ff */
[----:B------:R-:W-:Y:S02]  /*0df0*/  PRMT R61, R61, 0x5410, R62 ;  /* 0x000054103d3d7816 */ /* 0x000fe4000000003e */
[----:B------:R-:W-:Y:S02]  /*0e00*/  PRMT R62, R111, 0x5410, R112 ;  /* 0x000054106f3e7816 */ /* 0x000fe40000000070 */
[----:B------:R-:W-:Y:S02]  /*0e10*/  PRMT R60, R60, 0x5410, R110 ;  /* 0x000054103c3c7816 */ /* 0x000fe4000000006e */
[----:B------:R-:W-:Y:S01]  /*0e20*/  PRMT R63, R113, 0x5410, R63 ;  /* 0x00005410713f7816 */ /* 0x000fe2000000003f */
[----:B------:R-:W-:Y:S06]  /*0e30*/  BRA `(.L_x_60) ;  /* 0x0000000000b87947 */ /* 0x000fec0003800000 */
.L_x_59:
[----:B------:R-:W0:Y:S01]  /*0e40*/  @UP2 LDCU UR4, c[0x0][0x40c] ;  /* 0x00008180ff0427ac */ /* 0x000e220008000800 */
[----:B-----5:R-:W-:Y:S01]  /*0e50*/  @P4 IMAD.U32 R60, R24, 0x10000, RZ ;  /* 0x00010000183c4824 */ /* 0x020fe200078e00ff */
[----:B------:R-:W-:Y:S01]  /*0e60*/  MOV R95, RZ ;  /* 0x000000ff005f7202 */ /* 0x000fe20000000f00 */
[----:B------:R-:W-:Y:S01]  /*0e70*/  HFMA2 R87, -RZ, RZ, 0, 0 ;  /* 0x00000000ff577431 */ /* 0x000fe200000001ff */
[----:B------:R-:W1:Y:S01]  /*0e80*/  @UP2 LDCU UR7, c[0x0][0x40c] ;  /* 0x00008180ff0727ac */ /* 0x000e620008000800 */
[----:B------:R-:W-:Y:S01]  /*0e90*/  @P4 SHF.L.U32 R61, R25, 0x10, RZ ;  /* 0x00000010193d4819 */ /* 0x000fe200000006ff */
[----:B------:R-:W-:Y:S01]  /*0ea0*/  @P4 IMAD.U32 R62, R26, 0x10000, RZ ;  /* 0x000100001a3e4824 */ /* 0x000fe200078e00ff */
[----:B------:R-:W-:Y:S01]  /*0eb0*/  CS2R R80, SRZ ;  /* 0x0000000000507805 */ /* 0x000fe2000001ff00 */
[----:B------:R-:W2:Y:S01]  /*0ec0*/  @UP2 LDCU UR24, c[0x0][0x40c] ;  /* 0x00008180ff1827ac */ /* 0x000ea20008000800 */
[----:B------:R-:W-:Y:S01]  /*0ed0*/  @P4 PRMT R63, R27, 0x7632, R63 ;  /* 0x000076321b3f4816 */ /* 0x000fe2000000003f */
[----:B------:R-:W-:-:S02]  /*0ee0*/  HFMA2 R88, -RZ, RZ, 0, 0 ;  /* 0x00000000ff587431 */ /* 0x000fc400000001ff */
[----:B------:R-:W-:Y:S01]  /*0ef0*/  @P4 IMAD.U32 R110, R27, 0x10000, RZ ;  /* 0x000100001b6e4824 */ /* 0x000fe200078e00ff */
[----:B------:R-:W3:Y:S01]  /*0f00*/  @UP2 LDCU UR5, c[0x0][0x40c] ;  /* 0x00008180ff0527ac */ /* 0x000ee20008000800 */
[----:B------:R-:W-:Y:S02]  /*0f10*/  @P4 SHF.L.U32 R63, R63, 0x10, RZ ;  /* 0x000000103f3f4819 */ /* 0x000fe400000006ff */
[----:B------:R-:W-:Y:S02]  /*0f20*/  CS2R R96, SRZ ;  /* 0x0000000000607805 */ /* 0x000fe4000001ff00 */
[----:B------:R-:W-:Y:S01]  /*0f30*/  MOV R82, RZ ;  /* 0x000000ff00527202 */ /* 0x000fe20000000f00 */
[----:B------:R-:W4:Y:S01]  /*0f40*/  @UP2 LDCU UR23, c[0x0][0x40c] ;  /* 0x00008180ff1727ac */ /* 0x000f220008000800 */
[----:B0-----:R-:W-:Y:S01]  /*0f50*/  @P4 FMUL.FTZ R95, R60, UR4 ;  /* 0x000000043c5f4c20 */ /* 0x001fe20008410000 */
[----:B------:R-:W-:Y:S01]  /*0f60*/  @P4 PRMT R60, R24, 0x7632, R60 ;  /* 0x00007632183c4816 */ /* 0x000fe2000000003c */
[----:B------:R-:W0:Y:S01]  /*0f70*/  @UP2 LDCU UR25, c[0x0][0x40c] ;  /* 0x00008180ff1927ac */ /* 0x000e220008000800 */
[----:B-1----:R-:W-:Y:S01]  /*0f80*/  @P4 FMUL.FTZ R81, R61, UR7 ;  /* 0x000000073d514c20 */ /* 0x002fe20008410000 */
[----:B------:R-:W-:Y:S01]  /*0f90*/  @P4 PRMT R61, R25, 0x7632, R61 ;  /* 0x00007632193d4816 */ /* 0x000fe2000000003d */
[----:B------:R-:W1:Y:S01]  /*0fa0*/  @UP2 LDCU UR26, c[0x0][0x40c] ;  /* 0x00008180ff1a27ac */ /* 0x000e620008000800 */
[----:B------:R-:W-:Y:S01]  /*0fb0*/  @P4 SHF.L.U32 R60, R60, 0x10, RZ ;  /* 0x000000103c3c4819 */ /* 0x000fe200000006ff */
[----:B--2---:R-:W-:Y:S01]  /*0fc0*/  @P4 FMUL.FTZ R87, R62, UR24 ;  /* 0x000000183e574c20 */ /* 0x004fe20008410000 */
[----:B------:R-:W-:Y:S01]  /*0fd0*/  @P4 PRMT R62, R26, 0x7632, R62 ;  /* 0x000076321a3e4816 */ /* 0x000fe2000000003e */
[----:B------:R-:W2:Y:S01]  /*0fe0*/  @UP2 LDCU UR4, c[0x0][0x40c] ;  /* 0x00008180ff0427ac */ /* 0x000ea20008000800 */
[----:B------:R-:W-:Y:S01]  /*0ff0*/  @P4 SHF.L.U32 R61, R61, 0x10, RZ ;  /* 0x000000103d3d4819 */ /* 0x000fe200000006ff */
[----:B---3--:R-:W-:Y:S01]  /*1000*/  @P4 FMUL.FTZ R82, R60, UR5 ;  /* 0x000000053c524c20 */ /* 0x008fe20008410000 */
[----:B------:R-:W-:Y:S01]  /*1010*/  F2FP.BF16.F32.PACK_AB R60, RZ, R95 ;  /* 0x0000005fff3c723e */ /* 0x000fe200000010ff */
[----:B------:R-:W-:Y:S01]  /*1020*/  @P4 IMAD.U32 R62, R62, 0x10000, RZ ;  /* 0x000100003e3e4824 */ /* 0x000fe200078e00ff */
[----:B------:R-:W-:Y:S01]  /*1030*/  F2FP.BF16.F32.PACK_AB R111, RZ, R87 ;  /* 0x00000057ff6f723e */ /* 0x000fe200000010ff */
[----:B----4-:R-:W-:Y:S01]  /*1040*/  @P4 FMUL.FTZ R80, R61, UR23 ;  /* 0x000000173d504c20 */ /* 0x010fe20008410000 */
[----:B------:R-:W-:Y:S01]  /*1050*/  F2FP.BF16.F32.PACK_AB R61, RZ, R82 ;  /* 0x00000052ff3d723e */ /* 0x000fe200000010ff */
[----:B0-----:R-:W-:Y:S01]  /*1060*/  @P4 FMUL.FTZ R88, R62, UR25 ;  /* 0x000000193e584c20 */ /* 0x001fe20008410000 */
[----:B------:R-:W-:-:S02]  /*1070*/  F2FP.BF16.F32.PACK_AB R62, RZ, R81 ;  /* 0x00000051ff3e723e */ /* 0x000fc400000010ff */
[----:B------:R-:W-:Y:S01]  /*1080*/  PRMT R60, R60, 0x5410, R61 ;  /* 0x000054103c3c7816 */ /* 0x000fe2000000003d */
[----:B-1----:R-:W-:Y:S01]  /*1090*/  @P4 FMUL.FTZ R96, R110, UR26 ;  /* 0x0000001a6e604c20 */ /* 0x002fe20008410000 */
[----:B------:R-:W-:Y:S02]  /*10a0*/  F2FP.BF16.F32.PACK_AB R110, RZ, R80 ;  /* 0x00000050ff6e723e */ /* 0x000fe400000010ff */
[----:B------:R-:W-:Y:S01]  /*10b0*/  F2FP.BF16.F32.PACK_AB R112, RZ, R88 ;  /* 0x00000058ff70723e */ /* 0x000fe200000010ff */
[----:B--2---:R-:W-:Y:S01]  /*10c0*/  @P4 FMUL.FTZ R97, R63, UR4 ;  /* 0x000000043f614c20 */ /* 0x004fe20008410000 */
[----:B------:R-:W-:Y:S02]  /*10d0*/  F2FP.BF16.F32.PACK_AB R63, RZ, R96 ;  /* 0x00000060ff3f723e */ /* 0x000fe400000010ff */
[----:B------:R-:W-:Y:S02]  /*10e0*/  PRMT R61, R62, 0x5410, R110 ;  /* 0x000054103e3d7816 */ /* 0x000fe4000000006e */
[----:B------:R-:W-:-:S02]  /*10f0*/  F2FP.BF16.F32.PACK_AB R113, RZ, R97 ;  /* 0x00000061ff71723e */ /* 0x000fc400000010ff */
[----:B------:R-:W-:Y:S02]  /*1100*/  PRMT R62, R111, 0x5410, R112 ;  /* 0x000054106f3e7816 */ /* 0x000fe40000000070 */
[----:B------:R-:W-:-:S07]  /*1110*/  PRMT R63, R63, 0x5410, R113 ;  /* 0x000054103f3f7816 */ /* 0x000fce0000000071 */
.L_x_60:
[----:B------:R-:W0:Y:S01]  /*1120*/  LDC.64 R110, c[0x0][0x3a8] ;  /* 0x0000ea00ff6e7b82 */ /* 0x000e220000000a00 */
[----:B------:R-:W-:Y:S01]  /*1130*/  IADD3 R109, PT, PT, R109, 0x100, RZ ;  /* 0x000001006d6d7810 */ /* 0x000fe20007ffe0ff */
[----:B0-----:R-:W-:-:S04]  /*1140*/  IMAD.WIDE.U32 R110, R108, 0x10, R110 ;  /* 0x000000106c6e7825 */ /* 0x001fc800078e006e */
[----:B------:R-:W-:Y:S01]  /*1150*/  VIADD R108, R108, 0x100 ;  /* 0x000001006c6c7836 */ /* 0x000fe20000000000 */
[----:B------:R0:W-:Y:S06]  /*1160*/  STG.E.128 desc[UR12][R110.64], R60 ;  /* 0x0000003c6e007986 */ /* 0x0001ec000c101d0c */
.L_x_57:
[----:B------:R-:W-:Y:S05]  /*1170*/  BSYNC.RECONVERGENT B0 ;  /* 0x0000000000007941 */ /* 0x000fea0003800200 */
.L_x_56:
[----:B------:R-:W-:Y:S01]  /*1180*/  ISETP.GE.U32.AND P1, PT, R74, 0x200, PT ;  /* 0x000002004a00780c */ /* 0x000fe20003f26070 */
[----:B------:R-:W-:-:S12]  /*1190*/  BSSY.RECONVERGENT B0, `(.L_x_61) ;  /* 0x0000076000007945 */ /* 0x000fd80003800200 */
[----:B------:R-:W-:Y:S05]  /*11a0*/  @!P1 BRA `(.L_x_62) ;  /* 0x0000000400d09947 */ /* 0x000fea0003800000 */
[----:B------:R-:W-:-:S04]  /*11b0*/  UISETP.NE.U32.AND UP0, UPT, UR14, URZ, UPT ;  /* 0x000000ff0e00728c */ /* 0x000fc8000bf05070 */
[----:B------:R-:W-:Y:S01]  /*11c0*/  UISETP.NE.AND.EX UP0, UPT, UR15, URZ, UPT, UP0 ;  /* 0x000000ff0f00728c */ /* 0x000fe2000bf05300 */
[----:B------:R-:W-:Y:S10]  /*11d0*/  BRA.U !UP2, `(.L_x_63) ;  /* 0x000000010a0c7547 */ /* 0x000ff4000b800000 */
[----:B------:R-:W1:Y:S02]  /*11e0*/  LDC.64 R24, c[0x0][0x390] ;  /* 0x0000e400ff187b82 */ /* 0x000e640000000a00 */
[----:B-1----:R-:W-:-:S06]  /*11f0*/  IMAD.WIDE.U32 R24, R109, 0x10, R24 ;  /* 0x000000106d187825 */ /* 0x002fcc00078e0018 */
[----:B------:R-:W5:Y:S02]  /*1200*/  LDG.E.128 R24, desc[UR12][R24.64] ;  /* 0x0000000c18187981 */ /* 0x000f64000c1e1d00 */
.L_x_63:
[----:B------:R-:W-:Y:S05]  /*1210*/  BRA.U !UP0, `(.L_x_64) ;  /* 0x0000000108e87547 */ /* 0x000fea000b800000 */
[----:B0-----:R-:W0:Y:S02]  /*1220*/  LDC.64 R60, c[0x0][0x3a0] ;  /* 0x0000e800ff3c7b82 */ /* 0x001e240000000a00 */
[----:B0-----:R-:W-:-:S06]  /*1230*/  IMAD.WIDE.U32 R60, R108, 0x10, R60 ;  /* 0x000000106c3c7825 */ /* 0x001fcc00078e003c */
[----:B------:R-:W2:Y:S01]  /*1240*/  LDG.E.128 R60, desc[UR12][R60.64] ;  /* 0x0000000c3c3c7981 */ /* 0x000ea2000c1e1d00 */
[----:B------:R-:W-:-:S13]  /*1250*/  ISETP.LT.AND P2, PT, RZ, UR21, PT ;  /* 0x00000015ff007c0c */ /* 0x000fda000bf41270 */
[----:B------:R-:W0:Y:S01]  /*1260*/  @P2 LDC R110, c[0x0][0x40c] ;  /* 0x00010300ff6e2b82 */ /* 0x000e220000000800 */
[----:B-----5:R-:W-:Y:S02]  /*1270*/  @P2 PRMT R78, R24, 0x7632, R78 ;  /* 0x00007632184e2816 */ /* 0x020fe4000000004e */
[C---:B------:R-:W-:Y:S02]  /*1280*/  @P2 SHF.L.U32 R111, R25.reuse, 0x10, RZ ;  /* 0x00000010196f2819 */ /* 0x040fe400000006ff */
[----:B------:R-:W-:Y:S02]  /*1290*/  @P2 SHF.L.U32 R90, R78, 0x10, RZ ;  /* 0x000000104e5a2819 */ /* 0x000fe400000006ff */
[----:B------:R-:W-:Y:S01]  /*12a0*/  @P2 PRMT R100, R25, 0x7632, R100 ;  /* 0x0000763219642816 */ /* 0x000fe20000000064 */
[----:B------:R-:W1:Y:S01]  /*12b0*/  @P2 LDC R112, c[0x0][0x40c] ;  /* 0x00010300ff702b82 */ /* 0x000e620000000800 */
[----:B------:R-:W-:-:S03]  /*12c0*/  @P2 SHF.L.U32 R114, R27, 0x10, RZ ;  /* 0x000000101b722819 */ /* 0x000fc600000006ff */
[----:B------:R-:W-:-:S04]  /*12d0*/  @P2 IMAD.U32 R100, R100, 0x10000, RZ ;  /* 0x0001000064642824 */ /* 0x000fc800078e00ff */
[----:B------:R-:W3:Y:S08]  /*12e0*/  @P2 LDC R99, c[0x0][0x40c] ;  /* 0x00010300ff632b82 */ /* 0x000ef00000000800 */
[----:B------:R-:W4:Y:S08]  /*12f0*/  @P2 LDC R113, c[0x0][0x40c] ;  /* 0x00010300ff712b82 */ /* 0x000f300000000800 */
[----:B------:R-:W3:Y:S01]  /*1300*/  @P2 LDC R98, c[0x0][0x40c] ;  /* 0x00010300ff622b82 */ /* 0x000ee20000000800 */
[----:B--2---:R-:W-:-:S02]  /*1310*/  PRMT R77, R60, 0x7632, R77 ;  /* 0x000076323c4d7816 */ /* 0x004fc4000000004d */
[C---:B------:R-:W-:Y:S02]  /*1320*/  PRMT R89, R61.reuse, 0x7632, R89 ;  /* 0x000076323d597816 */ /* 0x040fe40000000059 */
[----:B------:R-:W-:Y:S01]  /*1330*/  SHF.L.U32 R78, R61, 0x10, RZ ;  /* 0x000000103d4e7819 */ /* 0x000fe200000006ff */
[----:B------:R-:W-:Y:S01]  /*1340*/  IMAD.U32 R79, R77, 0x10000, RZ ;  /* 0x000100004d4f7824 */ /* 0x000fe200078e00ff */
[----:B------:R-:W-:Y:S01]  /*1350*/  SHF.L.U32 R77, R89, 0x10, RZ ;  /* 0x00000010594d7819 */ /* 0x000fe200000006ff */
[----:B------:R-:W2:Y:S01]  /*1360*/  @P2 LDC R61, c[0x0][0x40c] ;  /* 0x00010300ff3d2b82 */ /* 0x000ea20000000800 */
[----:B------:R-:W-:Y:S01]  /*1370*/  SHF.L.U32 R89, R62, 0x10, RZ ;  /* 0x000000103e597819 */ /* 0x000fe200000006ff */
[----:B0-----:R-:W-:Y:S01]  /*1380*/  @P2 FFMA.FTZ R79, R90, R110, R79 ;  /* 0x0000006e5a4f2223 */ /* 0x001fe2000001004f */
[----:B------:R-:W-:Y:S01]  /*1390*/  PRMT R90, R62, 0x7632, R90 ;  /* 0x000076323e5a7816 */ /* 0x000fe2000000005a */
[----:B-1----:R-:W-:Y:S01]  /*13a0*/  @P2 FFMA.FTZ R78, R111, R112, R78 ;  /* 0x000000706f4e2223 */ /* 0x002fe2000001004e */
[----:B------:R-:W-:Y:S01]  /*13b0*/  @P2 SHF.L.U32 R112, R26, 0x10, RZ ;  /* 0x000000101a702819 */ /* 0x000fe200000006ff */
[----:B----4-:R-:W-:Y:S01]  /*13c0*/  @P2 FFMA.FTZ R77, R100, R113, R77 ;  /* 0x00000071644d2223 */ /* 0x010fe2000001004d */
[----:B------:R-:W-:Y:S01]  /*13d0*/  @P2 PRMT R100, R26, 0x7632, R100 ;  /* 0x000076321a642816 */ /* 0x000fe20000000064 */
[----:B------:R-:W0:Y:S01]  /*13e0*/  @P2 LDC R110, c[0x0][0x40c] ;  /* 0x00010300ff6e2b82 */ /* 0x000e220000000800 */
[----:B------:R-:W-:Y:S01]  /*13f0*/  SHF.L.U32 R111, R60, 0x10, RZ ;  /* 0x000000103c6f7819 */ /* 0x000fe200000006ff */
[----:B---3--:R-:W-:Y:S01]  /*1400*/  @P2 FFMA.FTZ R89, R112, R99, R89 ;  /* 0x0000006370592223 */ /* 0x008fe20000010059 */
[C---:B------:R-:W-:Y:S01]  /*1410*/  IMAD.U32 R99, R63.reuse, 0x10000, RZ ;  /* 0x000100003f637824 */ /* 0x040fe200078e00ff */
[----:B------:R-:W-:Y:S01]  /*1420*/  PRMT R63, R63, 0x7632, R63 ;  /* 0x000076323f3f7816 */ /* 0x000fe2000000003f */
[----:B------:R-:W-:Y:S01]  /*1430*/  IMAD.U32 R90, R90, 0x10000, RZ ;  /* 0x000100005a5a7824 */ /* 0x000fe200078e00ff */
[----:B------:R-:W-:-:S02]  /*1440*/  @P2 PRMT R60, R27, 0x7632, R60 ;  /* 0x000076321b3c2816 */ /* 0x000fc4000000003c */
[----:B------:R-:W1:Y:S01]  /*1450*/  @P2 LDC R62, c[0x0][0x40c] ;  /* 0x00010300ff3e2b82 */ /* 0x000e620000000800 */
[----:B------:R-:W-:Y:S01]  /*1460*/  @P2 SHF.L.U32 R113, R100, 0x10, RZ ;  /* 0x0000001064712819 */ /* 0x000fe200000006ff */
[----:B------:R-:W-:Y:S01]  /*1470*/  IMAD.U32 R100, R63, 0x10000, RZ ;  /* 0x000100003f647824 */ /* 0x000fe200078e00ff */
[----:B------:R-:W-:Y:S02]  /*1480*/  @P2 SHF.L.U32 R112, R24, 0x10, RZ ;  /* 0x0000001018702819 */ /* 0x000fe400000006ff */
[----:B------:R-:W-:Y:S01]  /*1490*/  @P2 SHF.L.U32 R63, R60, 0x10, RZ ;  /* 0x000000103c3f2819 */ /* 0x000fe200000006ff */
[----:B------:R-:W-:Y:S01]  /*14a0*/  @P2 FFMA.FTZ R90, R113, R98, R90 ;  /* 0x00000062715a2223 */ /* 0x000fe2000001005a */
[----:B------:R-:W-:Y:S01]  /*14b0*/  @!P2 MOV R98, R111 ;  /* 0x0000006f0062a202 */ /* 0x000fe20000000f00 */
[----:B--2---:R-:W-:Y:S01]  /*14c0*/  @P2 FFMA.FTZ R99, R114, R61, R99 ;  /* 0x0000003d72632223 */ /* 0x004fe20000010063 */
[----:B------:R-:W-:-:S04]  /*14d0*/  F2FP.BF16.F32.PACK_AB R61, RZ, R78 ;  /* 0x0000004eff3d723e */ /* 0x000fc800000010ff */
[----:B------:R-:W-:Y:S01]  /*14e0*/  F2FP.BF16.F32.PACK_AB R113, RZ, R99 ;  /* 0x00000063ff71723e */ /* 0x000fe200000010ff */
[----:B0-----:R-:W-:Y:S01]  /*14f0*/  @P2 FFMA.FTZ R98, R112, R110, R111 ;  /* 0x0000006e70622223 */ /* 0x001fe2000001006f */
[----:B------:R-:W-:Y:S02]  /*1500*/  F2FP.BF16.F32.PACK_AB R110, RZ, R79 ;  /* 0x0000004fff6e723e */ /* 0x000fe400000010ff */
[----:B------:R-:W-:Y:S02]  /*1510*/  F2FP.BF16.F32.PACK_AB R111, RZ, R89 ;  /* 0x00000059ff6f723e */ /* 0x000fe400000010ff */
[----:B------:R-:W-:Y:S02]  /*1520*/  F2FP.BF16.F32.PACK_AB R112, RZ, R90 ;  /* 0x0000005aff70723e */ /* 0x000fe400000010ff */
[----:B------:R-:W-:Y:S01]  /*1530*/  F2FP.BF16.F32.PACK_AB R60, RZ, R98 ;  /* 0x00000062ff3c723e */ /* 0x000fe200000010ff */
[----:B-1----:R-:W-:Y:S01]  /*1540*/  @P2 FFMA.FTZ R100, R63, R62, R100 ;  /* 0x0000003e3f642223 */ /* 0x002fe20000010064 */
[----:B------:R-:W-:-:S02]  /*1550*/  F2FP.BF16.F32.PACK_AB R62, RZ, R77 ;  /* 0x0000004dff3e723e */ /* 0x000fc400000010ff */
[----:B------:R-:W-:Y:S02]  /*1560*/  PRMT R60, R60, 0x5410, R110 ;  /* 0x000054103c3c7816 */ /* 0x000fe4000000006e */
[----:B------:R-:W-:Y:S02]  /*1570*/  F2FP.BF16.F32.PACK_AB R63, RZ, R100 ;  /* 0x00000064ff3f723e */ /* 0x000fe400000010ff */
[----:B------:R-:W-:Y:S02]  /*1580*/  PRMT R61, R61, 0x5410, R62 ;  /* 0x000054103d3d7816 */ /* 0x000fe4000000003e */
[----:B------:R-:W-:Y:S02]  /*1590*/  PRMT R62, R111, 0x5410, R112 ;  /* 0x000054106f3e7816 */ /* 0x000fe40000000070 */
[----:B------:R-:W-:Y:S01]  /*15a0*/  PRMT R63, R113, 0x5410, R63 ;  /* 0x00005410713f7816 */ /* 0x000fe2000000003f */
[----:B------:R-:W-:Y:S06]  /*15b0*/  BRA `(.L_x_65) ;  /* 0x0000000000b87947 */ /* 0x000fec0003800000 */
.L_x_64:
[----:B------:R-:W1:Y:S01]  /*15c0*/  @UP2 LDCU UR4, c[0x0][0x40c] ;  /* 0x00008180ff0427ac */ /* 0x000e620008000800 */
[----:B0----5:R-:W-:Y:S01]  /*15d0*/  @P4 IMAD.U32 R60, R24, 0x10000, RZ ;  /* 0x00010000183c4824 */ /* 0x021fe200078e00ff */
[----:B------:R-:W-:Y:S02]  /*15e0*/  CS2R R98, SRZ ;  /* 0x0000000000627805 */ /* 0x000fe4000001ff00 */
[----:B------:R-:W-:Y:S01]  /*15f0*/  @P4 SHF.L.U32 R61, R25, 0x10, RZ ;  /* 0x00000010193d4819 */ /* 0x000fe200000006ff */
[----:B------:R-:W0:Y:S01]  /*1600*/  @UP2 LDCU UR7, c[0x0][0x40c] ;  /* 0x00008180ff0727ac */ /* 0x000e220008000800 */
[----:B------:R-:W-:Y:S02]  /*1610*/  HFMA2 R89, -RZ, RZ, 0, 0 ;  /* 0x00000000ff597431 */ /* 0x000fe400000001ff */
        /* <DEDUP_REMOVED lines=8> */
[----:B------:R-:W-:Y:S01]  /*16a0*/  MOV R77, RZ ;  /* 0x000000ff004d7202 */ /* 0x000fe20000000f00 */
[----:B------:R-:W4:Y:S01]  /*16b0*/  @UP2 LDCU UR23, c[0x0][0x40c] ;  /* 0x00008180ff1727ac */ /* 0x000f220008000800 */
[----:B------:R-:W-:Y:S01]  /*16c0*/  MOV R100, RZ ;  /* 0x000000ff00647202 */ /* 0x000fe20000000f00 */
[----:B-1----:R-:W-:Y:S01]  /*16d0*/  @P4 FMUL.FTZ R98, R60, UR4 ;  /* 0x000000043c624c20 */ /* 0x002fe20008410000 */
[----:B------:R-:W-:Y:S01]  /*16e0*/  @P4 PRMT R60, R24, 0x7632, R60 ;  /* 0x00007632183c4816 */ /* 0x000fe2000000003c */
[----:B------:R-:W1:Y:S01]  /*16f0*/  @UP2 LDCU UR25, c[0x0][0x40c] ;  /* 0x00008180ff1927ac */ /* 0x000e620008000800 */
[----:B0-----:R-:W-:Y:S01]  /*1700*/  @P4 FMUL.FTZ R78, R61, UR7 ;  /* 0x000000073d4e4c20 */ /* 0x001fe20008410000 */
[----:B------:R-:W-:Y:S01]  /*1710*/  @P4 PRMT R61, R25, 0x7632, R61 ;  /* 0x00007632193d4816 */ /* 0x000fe2000000003d */
[----:B------:R-:W0:Y:S01]  /*1720*/  @UP2 LDCU UR26, c[0x0][0x40c] ;  /* 0x00008180ff1a27ac */ /* 0x000e220008000800 */
[----:B------:R-:W-:Y:S01]  /*1730*/  @P4 SHF.L.U32 R60, R60, 0x10, RZ ;  /* 0x000000103c3c4819 */ /* 0x000fe200000006ff */
[----:B--2---:R-:W-:Y:S01]  /*1740*/  @P4 FMUL.FTZ R89, R62, UR24 ;  /* 0x000000183e594c20 */ /* 0x004fe20008410000 */
[----:B------:R-:W-:Y:S01]  /*1750*/  @P4 PRMT R62, R26, 0x7632, R62 ;  /* 0x000076321a3e4816 */ /* 0x000fe2000000003e */
[----:B------:R-:W2:Y:S01]  /*1760*/  @UP2 LDCU UR4, c[0x0][0x40c] ;  /* 0x00008180ff0427ac */ /* 0x000ea20008000800 */
[----:B------:R-:W-:-:S02]  /*1770*/  @P4 IMAD.U32 R61, R61, 0x10000, RZ ;  /* 0x000100003d3d4824 */ /* 0x000fc400078e00ff */
[----:B---3--:R-:W-:Y:S01]  /*1780*/  @P4 FMUL.FTZ R79, R60, UR5 ;  /* 0x000000053c4f4c20 */ /* 0x008fe20008410000 */
[----:B------:R-:W-:Y:S02]  /*1790*/  @P4 SHF.L.U32 R62, R62, 0x10, RZ ;  /* 0x000000103e3e4819 */ /* 0x000fe400000006ff */
[----:B------:R-:W-:Y:S01]  /*17a0*/  F2FP.BF16.F32.PACK_AB R60, RZ, R98 ;  /* 0x00000062ff3c723e */ /* 0x000fe200000010ff */
[----:B----4-:R-:W-:Y:S01]  /*17b0*/  @P4 FMUL.FTZ R77, R61, UR23 ;  /* 0x000000173d4d4c20 */ /* 0x010fe20008410000 */
[----:B------:R-:W-:Y:S02]  /*17c0*/  F2FP.BF16.F32.PACK_AB R61, RZ, R79 ;  /* 0x0000004fff3d723e */ /* 0x000fe400000010ff */
[----:B------:R-:W-:Y:S01]  /*17d0*/  F2FP.BF16.F32.PACK_AB R111, RZ, R89 ;  /* 0x00000059ff6f723e */ /* 0x000fe200000010ff */
[----:B-1----:R-:W-:Y:S01]  /*17e0*/  @P4 FMUL.FTZ R90, R62, UR25 ;  /* 0x000000193e5a4c20 */ /* 0x002fe20008410000 */
[----:B------:R-:W-:Y:S02]  /*17f0*/  F2FP.BF16.F32.PACK_AB R62, RZ, R78 ;  /* 0x0000004eff3e723e */ /* 0x000fe400000010ff */
[----:B------:R-:W-:Y:S01]  /*1800*/  PRMT R60, R60, 0x5410, R61 ;  /* 0x000054103c3c7816 */ /* 0x000fe2000000003d */
[----:B0-----:R-:W-:Y:S01]  /*1810*/  @P4 FMUL.FTZ R99, R110, UR26 ;  /* 0x0000001a6e634c20 */ /* 0x001fe20008410000 */
[----:B------:R-:W-:-:S02]  /*1820*/  F2FP.BF16.F32.PACK_AB R110, RZ, R77 ;  /* 0x0000004dff6e723e */ /* 0x000fc400000010ff */
[----:B------:R-:W-:Y:S01]  /*1830*/  F2FP.BF16.F32.PACK_AB R112, RZ, R90 ;  /* 0x0000005aff70723e */ /* 0x000fe200000010ff */
[----:B--2---:R-:W-:Y:S01]  /*1840*/  @P4 FMUL.FTZ R100, R63, UR4 ;  /* 0x000000043f644c20 */ /* 0x004fe20008410000 */
[----:B------:R-:W-:Y:S02]  /*1850*/  F2FP.BF16.F32.PACK_AB R63, RZ, R99 ;  /* 0x00000063ff3f723e */ /* 0x000fe400000010ff */
[----:B------:R-:W-:Y:S02]  /*1860*/  PRMT R61, R62, 0x5410, R110 ;  /* 0x000054103e3d7816 */ /* 0x000fe4000000006e */
[----:B------:R-:W-:Y:S02]  /*1870*/  F2FP.BF16.F32.PACK_AB R113, RZ, R100 ;  /* 0x00000064ff71723e */ /* 0x000fe400000010ff */
[----:B------:R-:W-:Y:S02]  /*1880*/  PRMT R62, R111, 0x5410, R112 ;  /* 0x000054106f3e7816 */ /* 0x000fe40000000070 */
[----:B------:R-:W-:-:S07]  /*1890*/  PRMT R63, R63, 0x5410, R113 ;  /* 0x000054103f3f7816 */ /* 0x000fce0000000071 */
.L_x_65:
[----:B------:R-:W0:Y:S01]  /*18a0*/  LDC.64 R110, c[0x0][0x3a8] ;  /* 0x0000ea00ff6e7b82 */ /* 0x000e220000000a00 */
[----:B------:R-:W-:Y:S02]  /*18b0*/  VIADD R109, R109, 0x100 ;  /* 0x000001006d6d7836 */ /* 0x000fe40000000000 */
[C---:B0-----:R-:W-:Y:S01]  /*18c0*/  IMAD.WIDE.U32 R110, R108.reuse, 0x10, R110 ;  /* 0x000000106c6e7825 */ /* 0x041fe200078e006e */
[----:B------:R-:W-:-:S04]  /*18d0*/  IADD3 R108, PT, PT, R108, 0x100, RZ ;  /* 0x000001006c6c7810 */ /* 0x000fc80007ffe0ff */
[----:B------:R1:W-:Y:S03]  /*18e0*/  STG.E.128 desc[UR12][R110.64], R60 ;  /* 0x0000003c6e007986 */ /* 0x0003e6000c101d0c */
.L_x_62:
[----:B------:R-:W-:Y:S05]  /*18f0*/  BSYNC.RECONVERGENT B0 ;  /* 0x0000000000007941 */ /* 0x000fea0003800200 */
.L_x_61:
[----:B------:R-:W-:Y:S01]  /*1900*/  ISETP.GE.U32.AND P2, PT, R74, 0x300, PT ;  /* 0x000003004a00780c */ /* 0x000fe20003f46070 */
[----:B------:R-:W-:-:S12]  /*1910*/  BSSY.RECONVERGENT B0, `(.L_x_66) ;  /* 0x0000077000007945 */ /* 0x000fd80003800200 */
[----:B------:R-:W-:Y:S05]  /*1920*/  @!P2 BRA `(.L_x_67) ;  /* 0x0000000400d4a947 */ /* 0x000fea0003800000 */
[----:B------:R-:W-:-:S04]  /*1930*/  UISETP.NE.U32.AND UP0, UPT, UR14, URZ, UPT ;  /* 0x000000ff0e00728c */ /* 0x000fc8000bf05070 */
[----:B------:R-:W-:Y:S01]  /*1940*/  UISETP.NE.AND.EX UP0, UPT, UR15, URZ, UPT, UP0 ;  /* 0x000000ff0f00728c */ /* 0x000fe2000bf05300 */
[----:B------:R-:W-:Y:S10]  /*1950*/  BRA.U !UP2, `(.L_x_68) ;  /* 0x000000010a0c7547 */ /* 0x000ff4000b800000 */
[----:B------:R-:W2:Y:S02]  /*1960*/  LDC.64 R24, c[0x0][0x390] ;  /* 0x0000e400ff187b82 */ /* 0x000ea40000000a00 */
[----:B--2---:R-:W-:-:S06]  /*1970*/  IMAD.WIDE.U32 R24, R109, 0x10, R24 ;  /* 0x000000106d187825 */ /* 0x004fcc00078e0018 */
[----:B------:R-:W5:Y:S02]  /*1980*/  LDG.E.128 R24, desc[UR12][R24.64] ;  /* 0x0000000c18187981 */ /* 0x000f64000c1e1d00 */
.L_x_68:
[----:B------:R-:W-:Y:S05]  /*1990*/  BRA.U !UP0, `(.L_x_69) ;  /* 0x0000000108e87547 */ /* 0x000fea000b800000 */
[----:B01----:R-:W0:Y:S02]  /*19a0*/  LDC.64 R60, c[0x0][0x3a0] ;  /* 0x0000e800ff3c7b82 */ /* 0x003e240000000a00 */
[----:B0-----:R-:W-:-:S06]  /*19b0*/  IMAD.WIDE.U32 R60, R108, 0x10, R60 ;  /* 0x000000106c3c7825 */ /* 0x001fcc00078e003c */
[----:B------:R-:W2:Y:S01]  /*19c0*/  LDG.E.128 R60, desc[UR12][R60.64] ;  /* 0x0000000c3c3c7981 */ /* 0x000ea2000c1e1d00 */
[----:B------:R-:W-:-:S13]  /*19d0*/  ISETP.LT.AND P3, PT, RZ, UR21, PT ;  /* 0x00000015ff007c0c */ /* 0x000fda000bf61270 */
[----:B------:R-:W0:Y:S01]  /*19e0*/  @P3 LDC R103, c[0x0][0x40c] ;  /* 0x00010300ff673b82 */ /* 0x000e220000000800 */
[----:B-----5:R-:W-:Y:S02]  /*19f0*/  @P3 PRMT R76, R24, 0x7632, R76 ;  /* 0x00007632184c3816 */ /* 0x020fe4000000004c */
[C---:B------:R-:W-:Y:S02]  /*1a00*/  @P3 PRMT R92, R25.reuse, 0x7632, R92 ;  /* 0x00007632195c3816 */ /* 0x040fe4000000005c */
[----:B------:R-:W-:Y:S01]  /*1a10*/  @P3 SHF.L.U32 R110, R25, 0x10, RZ ;  /* 0x00000010196e3819 */ /* 0x000fe200000006ff */
[----:B------:R-:W-:Y:S01]  /*1a20*/  @P3 IMAD.U32 R91, R76, 0x10000, RZ ;  /* 0x000100004c5b3824 */ /* 0x000fe200078e00ff */
[----:B------:R-:W-:Y:S01]  /*1a30*/  @P3 SHF.L.U32 R92, R92, 0x10, RZ ;  /* 0x000000105c5c3819 */ /* 0x000fe200000006ff */
[----:B------:R-:W1:Y:S01]  /*1a40*/  @P3 LDC R112, c[0x0][0x40c] ;  /* 0x00010300ff703b82 */ /* 0x000e620000000800 */
[----:B------:R-:W-:-:S07]  /*1a50*/  @P3 SHF.L.U32 R113, R27, 0x10, RZ ;  /* 0x000000101b713819 */ /* 0x000fce00000006ff */
[----:B------:R-:W3:Y:S08]  /*1a60*/  @P3 LDC R111, c[0x0][0x40c] ;  /* 0x00010300ff6f3b82 */ /* 0x000ef00000000800 */
[----:B------:R-:W4:Y:S08]  /*1a70*/  @P3 LDC R102, c[0x0][0x40c] ;  /* 0x00010300ff663b82 */ /* 0x000f300000000800 */
[----:B------:R-:W4:Y:S01]  /*1a80*/  @P3 LDC R101, c[0x0][0x40c] ;  /* 0x00010300ff653b82 */ /* 0x000f220000000800 */
[----:B--2---:R-:W-:-:S02]  /*1a90*/  PRMT R75, R60, 0x7632, R75 ;  /* 0x000076323c4b7816 */ /* 0x004fc4000000004b */
[----:B------:R-:W-:Y:S02]  /*1aa0*/  PRMT R83, R61, 0x7632, R83 ;  /* 0x000076323d537816 */ /* 0x000fe40000000053 */
[----:B------:R-:W-:Y:S02]  /*1ab0*/  SHF.L.U32 R76, R75, 0x10, RZ ;  /* 0x000000104b4c7819 */ /* 0x000fe400000006ff */
[----:B------:R-:W-:Y:S01]  /*1ac0*/  SHF.L.U32 R75, R61, 0x10, RZ ;  /* 0x000000103d4b7819 */ /* 0x000fe200000006ff */
[----:B------:R-:W-:Y:S01]  /*1ad0*/  IMAD.U32 R83, R83, 0x10000, RZ ;  /* 0x0001000053537824 */ /* 0x000fe200078e00ff */
[----:B------:R-:W2:Y:S01]  /*1ae0*/  @P3 LDC R61, c[0x0][0x40c] ;  /* 0x00010300ff3d3b82 */ /* 0x000ea20000000800 */
[----:B0-----:R-:W-:Y:S01]  /*1af0*/  @P3 FFMA.FTZ R76, R91, R103, R76 ;  /* 0x000000675b4c3223 */ /* 0x001fe2000001004c */
[----:B------:R-:W-:Y:S02]  /*1b00*/  IMAD.U32 R91, R62, 0x10000, RZ ;  /* 0x000100003e5b7824 */ /* 0x000fe400078e00ff */
[----:B-1----:R-:W-:Y:S01]  /*1b10*/  @P3 FFMA.FTZ R83, R92, R112, R83 ;  /* 0x000000705c533223 */ /* 0x002fe20000010053 */
[----:B---3--:R-:W-:Y:S01]  /*1b20*/  @P3 FFMA.FTZ R75, R110, R111, R75 ;  /* 0x0000006f6e4b3223 */ /* 0x008fe2000001004b */
[----:B------:R-:W-:Y:S01]  /*1b30*/  PRMT R92, R62, 0x7632, R92 ;  /* 0x000076323e5c7816 */ /* 0x000fe2000000005c */
[----:B------:R-:W-:Y:S01]  /*1b40*/  IMAD.U32 R111, R60, 0x10000, RZ ;  /* 0x000100003c6f7824 */ /* 0x000fe200078e00ff */
[C---:B------:R-:W-:Y:S01]  /*1b50*/  @P3 SHF.L.U32 R112, R26.reuse, 0x10, RZ ;  /* 0x000000101a703819 */ /* 0x040fe200000006ff */
[----:B------:R-:W0:Y:S01]  /*1b60*/  @P3 LDC R110, c[0x0][0x40c] ;  /* 0x00010300ff6e3b82 */ /* 0x000e220000000800 */
[----:B------:R-:W-:-:S02]  /*1b70*/  @P3 PRMT R103, R26, 0x7632, R103 ;  /* 0x000076321a673816 */ /* 0x000fc40000000067 */
[----:B------:R-:W-:Y:S01]  /*1b80*/  SHF.L.U32 R92, R92, 0x10, RZ ;  /* 0x000000105c5c7819 */ /* 0x000fe200000006ff */
[----:B----4-:R-:W-:Y:S01]  /*1b90*/  @P3 FFMA.FTZ R91, R112, R102, R91 ;  /* 0x00000066705b3223 */ /* 0x010fe2000001005b */
[----:B------:R-:W-:Y:S01]  /*1ba0*/  @P3 SHF.L.U32 R103, R103, 0x10, RZ ;  /* 0x0000001067673819 */ /* 0x000fe200000006ff */
[----:B------:R-:W-:Y:S01]  /*1bb0*/  @P3 IMAD.U32 R112, R24, 0x10000, RZ ;  /* 0x0001000018703824 */ /* 0x000fe200078e00ff */
[C---:B------:R-:W-:Y:S01]  /*1bc0*/  SHF.L.U32 R102, R63.reuse, 0x10, RZ ;  /* 0x000000103f667819 */ /* 0x040fe200000006ff */
[----:B------:R-:W1:Y:S01]  /*1bd0*/  @P3 LDC R62, c[0x0][0x40c] ;  /* 0x00010300ff3e3b82 */ /* 0x000e620000000800 */
[----:B------:R-:W-:Y:S01]  /*1be0*/  PRMT R63, R63, 0x7632, R63 ;  /* 0x000076323f3f7816 */ /* 0x000fe2000000003f */
[----:B------:R-:W-:Y:S01]  /*1bf0*/  @P3 FFMA.FTZ R92, R103, R101, R92 ;  /* 0x00000065675c3223 */ /* 0x000fe2000001005c */
[----:B------:R-:W-:Y:S01]  /*1c00*/  @P3 PRMT R60, R27, 0x7632, R60 ;  /* 0x000076321b3c3816 */ /* 0x000fe2000000003c */
[----:B------:R-:W-:Y:S01]  /*1c10*/  @!P3 IMAD.MOV.U32 R101, RZ, RZ, R111 ;  /* 0x000000ffff65b224 */ /* 0x000fe200078e006f */
[----:B------:R-:W-:-:S02]  /*1c20*/  SHF.L.U32 R103, R63, 0x10, RZ ;  /* 0x000000103f677819 */ /* 0x000fc400000006ff */
[----:B------:R-:W-:Y:S01]  /*1c30*/  @P3 SHF.L.U32 R60, R60, 0x10, RZ ;  /* 0x000000103c3c3819 */ /* 0x000fe200000006ff */
[----:B--2---:R-:W-:Y:S01]  /*1c40*/  @P3 FFMA.FTZ R102, R113, R61, R102 ;  /* 0x0000003d71663223 */ /* 0x004fe20000010066 */
[----:B------:R-:W-:-:S04]  /*1c50*/  F2FP.BF16.F32.PACK_AB R61, RZ, R75 ;  /* 0x0000004bff3d723e */ /* 0x000fc800000010ff */
[----:B------:R-:W-:Y:S01]  /*1c60*/  F2FP.BF16.F32.PACK_AB R113, RZ, R102 ;  /* 0x00000066ff71723e */ /* 0x000fe200000010ff */
[----:B0-----:R-:W-:Y:S01]  /*1c70*/  @P3 FFMA.FTZ R101, R112, R110, R111 ;  /* 0x0000006e70653223 */ /* 0x001fe2000001006f */
[----:B------:R-:W-:Y:S02]  /*1c80*/  F2FP.BF16.F32.PACK_AB R110, RZ, R76 ;  /* 0x0000004cff6e723e */ /* 0x000fe400000010ff */
[----:B------:R-:W-:Y:S02]  /*1c90*/  F2FP.BF16.F32.PACK_AB R111, RZ, R91 ;  /* 0x0000005bff6f723e */ /* 0x000fe400000010ff */
[----:B------:R-:W-:Y:S01]  /*1ca0*/  F2FP.BF16.F32.PACK_AB R112, RZ, R92 ;  /* 0x0000005cff70723e */ /* 0x000fe200000010ff */
[----:B-1----:R-:W-:Y:S01]  /*1cb0*/  @P3 FFMA.FTZ R103, R60, R62, R103 ;  /* 0x0000003e3c673223 */ /* 0x002fe20000010067 */
[----:B------:R-:W-:Y:S02]  /*1cc0*/  F2FP.BF16.F32.PACK_AB R62, RZ, R83 ;  /* 0x00000053ff3e723e */ /* 0x000fe400000010ff */
[----:B------:R-:W-:-:S02]  /*1cd0*/  F2FP.BF16.F32.PACK_AB R60, RZ, R101 ;  /* 0x00000065ff3c723e */ /* 0x000fc400000010ff */
[----:B------:R-:W-:Y:S02]  /*1ce0*/  F2FP.BF16.F32.PACK_AB R63, RZ, R103 ;  /* 0x00000067ff3f723e */ /* 0x000fe400000010ff */
[----:B------:R-:W-:Y:S02]  /*1cf0*/  PRMT R61, R61, 0x5410, R62 ;  /* 0x000054103d3d7816 */ /* 0x000fe4000000003e */
[----:B------:R-:W-:Y:S02]  /*1d00*/  PRMT R62, R111, 0x5410, R112 ;  /* 0x000054106f3e7816 */ /* 0x000fe40000000070 */
[----:B------:R-:W-:Y:S02]  /*1d10*/  PRMT R60, R60, 0x5410, R110 ;  /* 0x000054103c3c7816 */ /* 0x000fe4000000006e */
[----:B------:R-:W-:Y:S01]  /*1d20*/  PRMT R63, R113, 0x5410, R63 ;  /* 0x00005410713f7816 */ /* 0x000fe2000000003f */
[----:B------:R-:W-:Y:S06]  /*1d30*/  BRA `(.L_x_70) ;  /* 0x0000000000bc7947 */ /* 0x000fec0003800000 */
.L_x_69:
[----:B------:R-:W2:Y:S01]  /*1d40*/  @UP2 LDCU UR4, c[0x0][0x40c] ;  /* 0x00008180ff0427ac */ /* 0x000ea20008000800 */
[----:B------:R-:W-:Y:S01]  /*1d50*/  HFMA2 R101, -RZ, RZ, 0, 0 ;  /* 0x00000000ff657431 */ /* 0x000fe200000001ff */
[----:B01---5:R-:W-:Y:S01]  /*1d60*/  @P4 SHF.L.U32 R60, R24, 0x10, RZ ;  /* 0x00000010183c4819 */ /* 0x023fe200000006ff */
[----:B------:R-:W-:Y:S01]  /*1d70*/  @P4 IMAD.U32 R62, R26, 0x10000, RZ ;  /* 0x000100001a3e4824 */ /* 0x000fe200078e00ff */
[----:B------:R-:W0:Y:S01]  /*1d80*/  @UP2 LDCU UR7, c[0x0][0x40c] ;  /* 0x00008180ff0727ac */ /* 0x000e220008000800 */
[----:B------:R-:W-:Y:S01]  /*1d90*/  @P4 SHF.L.U32 R61, R25, 0x10, RZ ;  /* 0x00000010193d4819 */ /* 0x000fe200000006ff */
[----:B------:R-:W-:Y:S01]  /*1da0*/  IMAD.MOV.U32 R75, RZ, RZ, RZ ;  /* 0x000000ffff4b7224 */ /* 0x000fe200078e00ff */
[----:B------:R-:W-:Y:S01]  /*1db0*/  MOV R91, RZ ;  /* 0x000000ff005b7202 */ /* 0x000fe20000000f00 */
[----:B------:R-:W1:Y:S01]  /*1dc0*/  @UP2 LDCU UR24, c[0x0][0x40c] ;  /* 0x00008180ff1827ac */ /* 0x000e620008000800 */
[C---:B------:R-:W-:Y:S01]  /*1dd0*/  @P4 PRMT R63, R27.reuse, 0x7632, R63 ;  /* 0x000076321b3f4816 */ /* 0x040fe2000000003f */
[----:B------:R-:W-:Y:S01]  /*1de0*/  HFMA2 R76, -RZ, RZ, 0, 0 ;  /* 0x00000000ff4c7431 */ /* 0x000fe200000001ff */
[----:B------:R-:W-:Y:S01]  /*1df0*/  @P4 SHF.L.U32 R110, R27, 0x10, RZ ;  /* 0x000000101b6e4819 */ /* 0x000fe200000006ff */
[----:B------:R-:W3:Y:S01]  /*1e00*/  @UP2 LDCU UR5, c[0x0][0x40c] ;  /* 0x00008180ff0527ac */ /* 0x000ee20008000800 */
[----:B------:R-:W-:-:S02]  /*1e10*/  @P4 SHF.L.U32 R63, R63, 0x10, RZ ;  /* 0x000000103f3f4819 */ /* 0x000fc400000006ff */
[----:B------:R-:W-:Y:S02]  /*1e20*/  CS2R R102, SRZ ;  /* 0x0000000000667805 */ /* 0x000fe4000001ff00 */
[----:B------:R-:W-:Y:S01]  /*1e30*/  MOV R83, RZ ;  /* 0x000000ff00537202 */ /* 0x000fe20000000f00 */
[----:B------:R-:W4:Y:S01]  /*1e40*/  @UP2 LDCU UR23, c[0x0][0x40c] ;  /* 0x00008180ff1727ac */ /* 0x000f220008000800 */
[----:B------:R-:W-:Y:S02]  /*1e50*/  IMAD.MOV.U32 R92, RZ, RZ, RZ ;  /* 0x000000ffff5c7224 */ /* 0x000fe400078e00ff */
[----:B--2---:R-:W-:Y:S01]  /*1e60*/  @P4 FMUL.FTZ R101, R60, UR4 ;  /* 0x000000043c654c20 */ /* 0x004fe20008410000 */
[----:B------:R-:W-:Y:S01]  /*1e70*/  @P4 PRMT R60, R24, 0x7632, R60 ;  /* 0x00007632183c4816 */ /* 0x000fe2000000003c */
[----:B------:R-:W2:Y:S01]  /*1e80*/  @UP2 LDCU UR25, c[0x0][0x40c] ;  /* 0x00008180ff1927ac */ /* 0x000ea20008000800 */
[----:B0-----:R-:W-:Y:S01]  /*1e90*/  @P4 FMUL.FTZ R75, R61, UR7 ;  /* 0x000000073d4b4c20 */ /* 0x001fe20008410000 */
[----:B------:R-:W-:Y:S01]  /*1ea0*/  @P4 PRMT R61, R25, 0x7632, R61 ;  /* 0x00007632193d4816 */ /* 0x000fe2000000003d */
[----:B------:R-:W0:Y:S01]  /*1eb0*/  @UP2 LDCU UR26, c[0x0][0x40c] ;  /* 0x00008180ff1a27ac */ /* 0x000e220008000800 */
[----:B------:R-:W-:Y:S01]  /*1ec0*/  @P4 SHF.L.U32 R60, R60, 0x10, RZ ;  /* 0x000000103c3c4819 */ /* 0x000fe200000006ff */
[----:B-1----:R-:W-:Y:S01]  /*1ed0*/  @P4 FMUL.FTZ R91, R62, UR24 ;  /* 0x000000183e5b4c20 */ /* 0x002fe20008410000 */
[----:B------:R-:W-:Y:S01]  /*1ee0*/  @P4 PRMT R62, R26, 0x7632, R62 ;  /* 0x000076321a3e4816 */ /* 0x000fe2000000003e */
[----:B------:R-:W1:Y:S01]  /*1ef0*/  @UP2 LDCU UR4, c[0x0][0x40c] ;  /* 0x00008180ff0427ac */ /* 0x000e620008000800 */
[----:B------:R-:W-:-:S02]  /*1f00*/  @P4 IMAD.U32 R61, R61, 0x10000, RZ ;  /* 0x000100003d3d4824 */ /* 0x000fc400078e00ff */
[----:B---3--:R-:W-:Y:S01]  /*1f10*/  @P4 FMUL.FTZ R76, R60, UR5 ;  /* 0x000000053c4c4c20 */ /* 0x008fe20008410000 */
[----:B------:R-:W-:Y:S02]  /*1f20*/  @P4 SHF.L.U32 R62, R62, 0x10, RZ ;  /* 0x000000103e3e4819 */ /* 0x000fe400000006ff */
[----:B------:R-:W-:Y:S01]  /*1f30*/  F2FP.BF16.F32.PACK_AB R60, RZ, R101 ;  /* 0x00000065ff3c723e */ /* 0x000fe200000010ff */
[----:B----4-:R-:W-:Y:S01]  /*1f40*/  @P4 FMUL.FTZ R83, R61, UR23 ;  /* 0x000000173d534c20 */ /* 0x010fe20008410000 */
[----:B------:R-:W-:Y:S02]  /*1f50*/  F2FP.BF16.F32.PACK_AB R61, RZ, R76 ;  /* 0x0000004cff3d723e */ /* 0x000fe400000010ff */
[----:B------:R-:W-:Y:S01]  /*1f60*/  F2FP.BF16.F32.PACK_AB R111, RZ, R91 ;  /* 0x0000005bff6f723e */ /* 0x000fe200000010ff */
[----:B--2---:R-:W-:Y:S01]  /*1f70*/  @P4 FMUL.FTZ R92, R62, UR25 ;  /* 0x000000193e5c4c20 */ /* 0x004fe20008410000 */
[----:B------:R-:W-:Y:S02]  /*1f80*/  F2FP.BF16.F32.PACK_AB R62, RZ, R75 ;  /* 0x0000004bff3e723e */ /* 0x000fe400000010ff */
[----:B------:R-:W-:Y:S01]  /*1f90*/  PRMT R60, R60, 0x5410, R61 ;  /* 0x000054103c3c7816 */ /* 0x000fe2000000003d */
[----:B0-----:R-:W-:Y:S01]  /*1fa0*/  @P4 FMUL.FTZ R102, R110, UR26 ;  /* 0x0000001a6e664c20 */ /* 0x001fe20008410000 */
[----:B------:R-:W-:-:S02]  /*1fb0*/  F2FP.BF16.F32.PACK_AB R110, RZ, R83 ;  /* 0x00000053ff6e723e */ /* 0x000fc400000010ff */
[----:B------:R-:W-:Y:S01]  /*1fc0*/  F2FP.BF16.F32.PACK_AB R112, RZ, R92 ;  /* 0x0000005cff70723e */ /* 0x000fe200000010ff */
[----:B-1----:R-:W-:Y:S01]  /*1fd0*/  @P4 FMUL.FTZ R103, R63, UR4 ;  /* 0x000000043f674c20 */ /* 0x002fe20008410000 */
[----:B------:R-:W-:Y:S02]  /*1fe0*/  F2FP.BF16.F32.PACK_AB R63, RZ, R102 ;  /* 0x00000066ff3f723e */ /* 0x000fe400000010ff */
[----:B------:R-:W-:Y:S02]  /*1ff0*/  PRMT R61, R62, 0x5410, R110 ;  /* 0x000054103e3d7816 */ /* 0x000fe4000000006e */
[----:B------:R-:W-:Y:S02]  /*2000*/  F2FP.BF16.F32.PACK_AB R113, RZ, R103 ;  /* 0x00000067ff71723e */ /* 0x000fe400000010ff */
[----:B------:R-:W-:Y:S02]  /*2010*/  PRMT R62, R111, 0x5410, R112 ;  /* 0x000054106f3e7816 */ /* 0x000fe40000000070 */
[----:B------:R-:W-:-:S07]  /*2020*/  PRMT R63, R63, 0x5410, R113 ;  /* 0x000054103f3f7816 */ /* 0x000fce0000000071 */
.L_x_70:
[----:B------:R-:W0:Y:S01]  /*2030*/  LDC.64 R110, c[0x0][0x3a8] ;  /* 0x0000ea00ff6e7b82 */ /* 0x000e220000000a00 */
[----:B------:R-:W-:Y:S02]  /*2040*/  VIADD R109, R109, 0x100 ;  /* 0x000001006d6d7836 */ /* 0x000fe40000000000 */
[C---:B0-----:R-:W-:Y:S01]  /*2050*/  IMAD.WIDE.U32 R110, R108.reuse, 0x10, R110 ;  /* 0x000000106c6e7825 */ /* 0x041fe200078e006e */
[----:B------:R-:W-:-:S04]  /*2060*/  IADD3 R108, PT, PT, R108, 0x100, RZ ;  /* 0x000001006c6c7810 */ /* 0x000fc80007ffe0ff */
[----:B------:R2:W-:Y:S03]  /*2070*/  STG.E.128 desc[UR12][R110.64], R60 ;  /* 0x0000003c6e007986 */ /* 0x0005e6000c101d0c */
.L_x_67:
[----:B------:R-:W-:Y:S05]  /*2080*/  BSYNC.RECONVERGENT B0 ;  /* 0x0000000000007941 */ /* 0x000fea0003800200 */
.L_x_66:
[----:B------:R-:W-:Y:S01]  /*2090*/  ISETP.GE.U32.AND P3, PT, R74, 0x400, PT ;  /* 0x000004004a00780c */ /* 0x000fe20003f66070 */
[----:B------:R-:W-:-:S12]  /*20a0*/  BSSY.RECONVERGENT B0, `(.L_x_71) ;  /* 0x0000075000007945 */ /* 0x000fd80003800200 */
[----:B------:R-:W-:Y:S05]  /*20b0*/  @!P3 BRA `(.L_x_72) ;  /* 0x0000000400ccb947 */ /* 0x000fea0003800000 */
[----:B------:R-:W-:-:S04]  /*20c0*/  UISETP.NE.U32.AND UP0, UPT, UR14, URZ, UPT ;  /* 0x000000ff0e00728c */ /* 0x000fc8000bf05070 */
[----:B------:R-:W-:Y:S01]  /*20d0*/  UISETP.NE.AND.EX UP0, UPT, UR15, URZ, UPT, UP0 ;  /* 0x000000ff0f00728c */ /* 0x000fe2000bf05300 */
[----:B------:R-:W-:Y:S10]  /*20e0*/  BRA.U !UP2, `(.L_x_73) ;  /* 0x000000010a0c7547 */ /* 0x000ff4000b800000 */
[----:B------:R-:W3:Y:S02]  /*20f0*/  LDC.64 R24, c[0x0][0x390] ;  /* 0x0000e400ff187b82 */ /* 0x000ee40000000a00 */
[----:B---3--:R-:W-:-:S06]  /*2100*/  IMAD.WIDE.U32 R24, R109, 0x10, R24 ;  /* 0x000000106d187825 */ /* 0x008fcc00078e0018 */
[----:B------:R-:W5:Y:S02]  /*2110*/  LDG.E.128 R24, desc[UR12][R24.64] ;  /* 0x0000000c18187981 */ /* 0x000f64000c1e1d00 */
.L_x_73:
[----:B------:R-:W-:Y:S05]  /*2120*/  BRA.U !UP0, `(.L_x_74) ;  /* 0x0000000108ec7547 */ /* 0x000fea000b800000 */
[----:B012---:R-:W0:Y:S02]  /*2130*/  LDC.64 R60, c[0x0][0x3a0] ;  /* 0x0000e800ff3c7b82 */ /* 0x007e240000000a00 */
[----:B0-----:R-:W-:-:S06]  /*2140*/  IMAD.WIDE.U32 R60, R108, 0x10, R60 ;  /* 0x000000106c3c7825 */ /* 0x001fcc00078e003c */
[----:B------:R-:W2:Y:S01]  /*2150*/  LDG.E.128 R60, desc[UR12][R60.64] ;  /* 0x0000000c3c3c7981 */ /* 0x000ea2000c1e1d00 */
[----:B------:R-:W-:-:S13]  /*2160*/  ISETP.LT.AND P4, PT, RZ, UR21, PT ;  /* 0x00000015ff007c0c */ /* 0x000fda000bf81270 */
[----:B------:R-:W0:Y:S01]  /*2170*/  @P4 LDC R109, c[0x0][0x40c] ;  /* 0x00010300ff6d4b82 */ /* 0x000e220000000800 */
[C---:B-----5:R-:W-:Y:S01]  /*2180*/  @P4 PRMT R85, R24.reuse, 0x7632, R85 ;  /* 0x0000763218554816 */ /* 0x060fe20000000055 */
[----:B------:R-:W-:Y:S01]  /*2190*/  @P4 IMAD.U32 R112, R24, 0x10000, RZ ;  /* 0x0001000018704824 */ /* 0x000fe200078e00ff */
[C---:B------:R-:W-:Y:S02]  /*21a0*/  @P4 PRMT R94, R25.reuse, 0x7632, R94 ;  /* 0x00007632195e4816 */ /* 0x040fe4000000005e */
[----:B------:R-:W-:Y:S01]  /*21b0*/  @P4 SHF.L.U32 R110, R25, 0x10, RZ ;  /* 0x00000010196e4819 */ /* 0x000fe200000006ff */
[----:B------:R-:W-:Y:S02]  /*21c0*/  @P4 IMAD.U32 R93, R85, 0x10000, RZ ;  /* 0x00010000555d4824 */ /* 0x000fe400078e00ff */
[----:B------:R-:W1:Y:S08]  /*21d0*/  @P4 LDC R111, c[0x0][0x40c] ;  /* 0x00010300ff6f4b82 */ /* 0x000e700000000800 */
[----:B------:R-:W3:Y:S08]  /*21e0*/  @P4 LDC R106, c[0x0][0x40c] ;  /* 0x00010300ff6a4b82 */ /* 0x000ef00000000800 */
[----:B------:R-:W4:Y:S08]  /*21f0*/  @P4 LDC R105, c[0x0][0x40c] ;  /* 0x00010300ff694b82 */ /* 0x000f300000000800 */
[----:B------:R-:W4:Y:S01]  /*2200*/  @P4 LDC R104, c[0x0][0x40c] ;  /* 0x00010300ff684b82 */ /* 0x000f220000000800 */
[----:B--2---:R-:W-:-:S02]  /*2210*/  PRMT R86, R61, 0x7632, R86 ;  /* 0x000076323d567816 */ /* 0x004fc40000000056 */
[----:B------:R-:W-:Y:S02]  /*2220*/  SHF.L.U32 R85, R61, 0x10, RZ ;  /* 0x000000103d557819 */ /* 0x000fe400000006ff */
[----:B------:R-:W-:Y:S01]  /*2230*/  @P4 SHF.L.U32 R61, R94, 0x10, RZ ;  /* 0x000000105e3d4819 */ /* 0x000fe200000006ff */
[----:B------:R-:W-:Y:S01]  /*2240*/  IMAD.U32 R86, R86, 0x10000, RZ ;  /* 0x0001000056567824 */ /* 0x000fe200078e00ff */
[----:B------:R-:W-:Y:S01]  /*2250*/  PRMT R84, R60, 0x7632, R84 ;  /* 0x000076323c547816 */ /* 0x000fe20000000054 */
[----:B0-----:R-:W-:Y:S01]  /*2260*/  @P4 FFMA.FTZ R85, R110, R109, R85 ;  /* 0x0000006d6e554223 */ /* 0x001fe20000010055 */
[----:B------:R-:W-:Y:S01]  /*2270*/  PRMT R94, R62, 0x7632, R94 ;  /* 0x000076323e5e7816 */ /* 0x000fe2000000005e */
[----:B-1----:R-:W-:Y:S01]  /*2280*/  @P4 FFMA.FTZ R86, R61, R111, R86 ;  /* 0x0000006f3d564223 */ /* 0x002fe20000010056 */
[----:B------:R-:W0:Y:S01]  /*2290*/  @P4 LDC R110, c[0x0][0x40c] ;  /* 0x00010300ff6e4b82 */ /* 0x000e220000000800 */
[----:B------:R-:W-:Y:S01]  /*22a0*/  SHF.L.U32 R84, R84, 0x10, RZ ;  /* 0x0000001054547819 */ /* 0x000fe200000006ff */
[----:B------:R-:W-:Y:S01]  /*22b0*/  IMAD.U32 R111, R60, 0x10000, RZ ;  /* 0x000100003c6f7824 */ /* 0x000fe200078e00ff */
[C---:B------:R-:W-:Y:S01]  /*22c0*/  SHF.L.U32 R60, R63.reuse, 0x10, RZ ;  /* 0x000000103f3c7819 */ /* 0x040fe200000006ff */
[----:B------:R-:W-:Y:S01]  /*22d0*/  IMAD.U32 R94, R94, 0x10000, RZ ;  /* 0x000100005e5e7824 */ /* 0x000fe200078e00ff */
[----:B------:R-:W-:Y:S01]  /*22e0*/  PRMT R63, R63, 0x7632, R63 ;  /* 0x000076323f3f7816 */ /* 0x000fe2000000003f */
[----:B---3--:R-:W-:Y:S01]  /*22f0*/  @P4 FFMA.FTZ R84, R93, R106, R84 ;  /* 0x0000006a5d544223 */ /* 0x008fe20000010054 */
[----:B------:R-:W-:Y:S01]  /*2300*/  SHF.L.U32 R93, R62, 0x10, RZ ;  /* 0x000000103e5d7819 */ /* 0x000fe200000006ff */
[----:B------:R-:W1:Y:S01]  /*2310*/  @P4 LDC R61, c[0x0][0x40c] ;  /* 0x00010300ff3d4b82 */ /* 0x000e620000000800 */
[----:B------:R-:W-:-:S02]  /*2320*/  @P4 PRMT R106, R26, 0x7632, R106 ;  /* 0x000076321a6a4816 */ /* 0x000fc4000000006a */
[----:B------:R-:W-:Y:S02]  /*2330*/  @P4 SHF.L.U32 R62, R26, 0x10, RZ ;  /* 0x000000101a3e4819 */ /* 0x000fe400000006ff */
[----:B------:R-:W-:Y:S02]  /*2340*/  @P4 SHF.L.U32 R113, R106, 0x10, RZ ;  /* 0x000000106a714819 */ /* 0x000fe400000006ff */
[----:B------:R-:W-:Y:S01]  /*2350*/  SHF.L.U32 R106, R63, 0x10, RZ ;  /* 0x000000103f6a7819 */ /* 0x000fe200000006ff */
[----:B------:R-:W2:Y:S01]  /*2360*/  @P4 LDC R109, c[0x0][0x40c] ;  /* 0x00010300ff6d4b82 */ /* 0x000ea20000000800 */
[----:B----4-:R-:W-:Y:S01]  /*2370*/  @P4 FFMA.FTZ R93, R62, R105, R93 ;  /* 0x000000693e5d4223 */ /* 0x010fe2000001005d */
[----:B------:R-:W-:Y:S01]  /*2380*/  @P4 PRMT R62, R27, 0x7632, R62 ;  /* 0x000076321b3e4816 */ /* 0x000fe2000000003e */
[----:B------:R-:W-:Y:S01]  /*2390*/  @P4 FFMA.FTZ R94, R113, R104, R94 ;  /* 0x00000068715e4223 */ /* 0x000fe2000001005e */
[----:B------:R-:W-:Y:S01]  /*23a0*/  @P4 SHF.L.U32 R113, R27, 0x10, RZ ;  /* 0x000000101b714819 */ /* 0x000fe200000006ff */
[----:B------:R-:W-:Y:S01]  /*23b0*/  @!P4 IMAD.MOV.U32 R105, RZ, RZ, R60 ;  /* 0x000000ffff69c224 */ /* 0x000fe200078e003c */
[----:B------:R-:W-:-:S02]  /*23c0*/  @P4 SHF.L.U32 R63, R62, 0x10, RZ ;  /* 0x000000103e3f4819 */ /* 0x000fc400000006ff */
[----:B------:R-:W-:Y:S01]  /*23d0*/  @!P4 MOV R104, R111 ;  /* 0x0000006f0068c202 */ /* 0x000fe20000000f00 */
        /* <DEDUP_REMOVED lines=8> */
[----:B------:R-:W-:Y:S01]  /*2460*/  PRMT R61, R61, 0x5410, R62 ;  /* 0x000054103d3d7816 */ /* 0x000fe2000000003e */
[----:B--2---:R-:W-:Y:S01]  /*2470*/  @P4 FFMA.FTZ R106, R63, R109, R106 ;  /* 0x0000006d3f6a4223 */ /* 0x004fe2000001006a */
[----:B------:R-:W-:Y:S02]  /*2480*/  F2FP.BF16.F32.PACK_AB R109, RZ, R84 ;  /* 0x00000054ff6d723e */ /* 0x000fe400000010ff */
[----:B------:R-:W-:Y:S02]  /*2490*/  PRMT R62, R110, 0x5410, R111 ;  /* 0x000054106e3e7816 */ /* 0x000fe4000000006f */
[----:B------:R-:W-:Y:S02]  /*24a0*/  F2FP.BF16.F32.PACK_AB R63, RZ, R106 ;  /* 0x0000006aff3f723e */ /* 0x000fe400000010ff */
[----:B------:R-:W-:-:S02]  /*24b0*/  PRMT R60, R60, 0x5410, R109 ;  /* 0x000054103c3c7816 */ /* 0x000fc4000000006d */
[----:B------:R-:W-:Y:S01]  /*24c0*/  PRMT R63, R112, 0x5410, R63 ;  /* 0x00005410703f7816 */ /* 0x000fe2000000003f */
[----:B------:R-:W-:Y:S06]  /*24d0*/  BRA `(.L_x_75) ;  /* 0x0000000000b87947 */ /* 0x000fec0003800000 */
.L_x_74:
[----:B------:R-:W3:Y:S01]  /*24e0*/  @UP2 LDCU UR4, c[0x0][0x40c] ;  /* 0x00008180ff0427ac */ /* 0x000ee20008000800 */
[----:B012--5:R-:W-:Y:S02]  /*24f0*/  @P4 SHF.L.U32 R60, R24, 0x10, RZ ;  /* 0x00000010183c4819 */ /* 0x027fe400000006ff */
[----:B------:R-:W-:Y:S01]  /*2500*/  CS2R R104, SRZ ;  /* 0x0000000000687805 */ /* 0x000fe2000001ff00 */
[----:B------:R-:W-:Y:S01]  /*2510*/  HFMA2 R93, -RZ, RZ, 0, 0 ;  /* 0x00000000ff5d7431 */ /* 0x000fe200000001ff */
[----:B------:R-:W0:Y:S01]  /*2520*/  @UP2 LDCU UR7, c[0x0][0x40c] ;  /* 0x00008180ff0727ac */ /* 0x000e220008000800 */
[----:B------:R-:W-:Y:S01]  /*2530*/  @P4 IMAD.U32 R61, R25, 0x10000, RZ ;  /* 0x00010000193d4824 */ /* 0x000fe200078e00ff */
[----:B------:R-:W-:Y:S02]  /*2540*/  @P4 SHF.L.U32 R62, R26, 0x10, RZ ;  /* 0x000000101a3e4819 */ /* 0x000fe400000006ff */
[----:B------:R-:W-:Y:S01]  /*2550*/  CS2R R84, SRZ ;  /* 0x0000000000547805 */ /* 0x000fe2000001ff00 */
[----:B------:R-:W1:Y:S01]  /*2560*/  @UP2 LDCU UR24, c[0x0][0x40c] ;  /* 0x00008180ff1827ac */ /* 0x000e620008000800 */
[C---:B------:R-:W-:Y:S01]  /*2570*/  @P4 PRMT R63, R27.reuse, 0x7632, R63 ;  /* 0x000076321b3f4816 */ /* 0x040fe2000000003f */
[----:B------:R-:W-:Y:S01]  /*2580*/  IMAD.MOV.U32 R86, RZ, RZ, RZ ;  /* 0x000000ffff567224 */ /* 0x000fe200078e00ff */
[----:B------:R-:W-:Y:S01]  /*2590*/  @P4 SHF.L.U32 R109, R27, 0x10, RZ ;  /* 0x000000101b6d4819 */ /* 0x000fe200000006ff */
[----:B------:R-:W2:Y:S01]  /*25a0*/  @UP2 LDCU UR5, c[0x0][0x40c] ;  /* 0x00008180ff0527ac */ /* 0x000ea20008000800 */
[----:B------:R-:W-:Y:S01]  /*25b0*/  @P4 SHF.L.U32 R63, R63, 0x10, RZ ;  /* 0x000000103f3f4819 */ /* 0x000fe200000006ff */
[----:B------:R-:W-:Y:S01]  /*25c0*/  IMAD.MOV.U32 R106, RZ, RZ, RZ ;  /* 0x000000ffff6a7224 */ /* 0x000fe200078e00ff */
[----:B------:R-:W-:Y:S01]  /*25d0*/  MOV R94, RZ ;  /* 0x000000ff005e7202 */ /* 0x000fe20000000f00 */
[----:B------:R-:W4:Y:S01]  /*25e0*/  @UP2 LDCU UR23, c[0x0][0x40c] ;  /* 0x00008180ff1727ac */ /* 0x000f220008000800 */
[----:B---3--:R-:W-:Y:S01]  /*25f0*/  @P4 FMUL.FTZ R104, R60, UR4 ;  /* 0x000000043c684c20 */ /* 0x008fe20008410000 */
[----:B------:R-:W-:Y:S01]  /*2600*/  @P4 PRMT R60, R24, 0x7632, R60 ;  /* 0x00007632183c4816 */ /* 0x000fe2000000003c */
[----:B------:R-:W3:Y:S01]  /*2610*/  @UP2 LDCU UR25, c[0x0][0x40c] ;  /* 0x00008180ff1927ac */ /* 0x000ee20008000800 */
[----:B0-----:R-:W-:Y:S01]  /*2620*/  @P4 FMUL.FTZ R85, R61, UR7 ;  /* 0x000000073d554c20 */ /* 0x001fe20008410000 */
[----:B------:R-:W-:Y:S01]  /*2630*/  @P4 PRMT R61, R25, 0x7632, R61 ;  /* 0x00007632193d4816 */ /* 0x000fe2000000003d */
[----:B------:R-:W0:Y:S01]  /*2640*/  @UP2 LDCU UR26, c[0x0][0x40c] ;  /* 0x00008180ff1a27ac */ /* 0x000e220008000800 */
[----:B------:R-:W-:Y:S01]  /*2650*/  @P4 SHF.L.U32 R60, R60, 0x10, RZ ;  /* 0x000000103c3c4819 */ /* 0x000fe200000006ff */
[----:B-1----:R-:W-:Y:S01]  /*2660*/  @P4 FMUL.FTZ R93, R62, UR24 ;  /* 0x000000183e5d4c20 */ /* 0x002fe20008410000 */
[----:B------:R-:W-:Y:S01]  /*2670*/  @P4 PRMT R62, R26, 0x7632, R62 ;  /* 0x000076321a3e4816 */ /* 0x000fe2000000003e */
[----:B------:R-:W1:Y:S01]  /*2680*/  @UP2 LDCU UR4, c[0x0][0x40c] ;  /* 0x00008180ff0427ac */ /* 0x000e620008000800 */
[----:B------:R-:W-:Y:S01]  /*2690*/  @P4 SHF.L.U32 R61, R61, 0x10, RZ ;  /* 0x000000103d3d4819 */ /* 0x000fe200000006ff */
[----:B--2---:R-:W-:Y:S01]  /*26a0*/  @P4 FMUL.FTZ R84, R60, UR5 ;  /* 0x000000053c544c20 */ /* 0x004fe20008410000 */
[----:B------:R-:W-:Y:S01]  /*26b0*/  F2FP.BF16.F32.PACK_AB R60, RZ, R104 ;  /* 0x00000068ff3c723e */ /* 0x000fe200000010ff */
[----:B------:R-:W-:Y:S01]  /*26c0*/  @P4 IMAD.U32 R62, R62, 0x10000, RZ ;  /* 0x000100003e3e4824 */ /* 0x000fe200078e00ff */
[----:B------:R-:W-:Y:S01]  /*26d0*/  F2FP.BF16.F32.PACK_AB R110, RZ, R93 ;  /* 0x0000005dff6e723e */ /* 0x000fe200000010ff */
[----:B----4-:R-:W-:Y:S01]  /*26e0*/  @P4 FMUL.FTZ R86, R61, UR23 ;  /* 0x000000173d564c20 */ /* 0x010fe20008410000 */
[----:B------:R-:W-:Y:S01]  /*26f0*/  F2FP.BF16.F32.PACK_AB R61, RZ, R84 ;  /* 0x00000054ff3d723e */ /* 0x000fe200000010ff */
[----:B---3--:R-:W-:Y:S01]  /*2700*/  @P4 FMUL.FTZ R94, R62, UR25 ;  /* 0x000000193e5e4c20 */ /* 0x008fe20008410000 */
[----:B------:R-:W-:-:S02]  /*2710*/  F2FP.BF16.F32.PACK_AB R62, RZ, R85 ;  /* 0x00000055ff3e723e */ /* 0x000fc400000010ff */
[----:B------:R-:W-:Y:S01]  /*2720*/  PRMT R60, R60, 0x5410, R61 ;  /* 0x000054103c3c7816 */ /* 0x000fe2000000003d */
[----:B0-----:R-:W-:Y:S01]  /*2730*/  @P4 FMUL.FTZ R105, R109, UR26 ;  /* 0x0000001a6d694c20 */ /* 0x001fe20008410000 */
[----:B------:R-:W-:Y:S02]  /*2740*/  F2FP.BF16.F32.PACK_AB R109, RZ, R86 ;  /* 0x00000056ff6d723e */ /* 0x000fe400000010ff */
[----:B------:R-:W-:Y:S01]  /*2750*/  F2FP.BF16.F32.PACK_AB R111, RZ, R94 ;  /* 0x0000005eff6f723e */ /* 0x000fe200000010ff */
[----:B-1----:R-:W-:Y:S01]  /*2760*/  @P4 FMUL.FTZ R106, R63, UR4 ;  /* 0x000000043f6a4c20 */ /* 0x002fe20008410000 */
[----:B------:R-:W-:Y:S02]  /*2770*/  F2FP.BF16.F32.PACK_AB R63, RZ, R105 ;  /* 0x00000069ff3f723e */ /* 0x000fe400000010ff */
[----:B------:R-:W-:Y:S02]  /*2780*/  PRMT R61, R62, 0x5410, R109 ;  /* 0x000054103e3d7816 */ /* 0x000fe4000000006d */
[----:B------:R-:W-:-:S02]  /*2790*/  F2FP.BF16.F32.PACK_AB R112, RZ, R106 ;  /* 0x0000006aff70723e */ /* 0x000fc400000010ff */
[----:B------:R-:W-:Y:S02]  /*27a0*/  PRMT R62, R110, 0x5410, R111 ;  /* 0x000054106e3e7816 */ /* 0x000fe4000000006f */
[----:B------:R-:W-:-:S07]  /*27b0*/  PRMT R63, R63, 0x5410, R112 ;  /* 0x000054103f3f7816 */ /* 0x000fce0000000070 */
.L_x_75:
[----:B------:R-:W0:Y:S02]  /*27c0*/  LDC.64 R110, c[0x0][0x3a8] ;  /* 0x0000ea00ff6e7b82 */ /* 0x000e240000000a00 */
[----:B0-----:R-:W-:-:S05]  /*27d0*/  IMAD.WIDE.U32 R110, R108, 0x10, R110 ;  /* 0x000000106c6e7825 */ /* 0x001fca00078e006e */
[----:B------:R3:W-:Y:S02]  /*27e0*/  STG.E.128 desc[UR12][R110.64], R60 ;  /* 0x0000003c6e007986 */ /* 0x0007e4000c101d0c */
.L_x_72:
[----:B------:R-:W-:Y:S05]  /*27f0*/  BSYNC.RECONVERGENT B0 ;  /* 0x0000000000007941 */ /* 0x000fea0003800200 */
.L_x_71:
[----:B0123--:R-:W-:Y:S01]  /*2800*/  FADD.FTZ R61, RZ, R95 ;  /* 0x0000005fff3d7221 */ /* 0x00ffe20000010000 */
[C---:B------:R-:W-:Y:S01]  /*2810*/  ISETP.GT.U32.AND P6, PT, R74.reuse, 0x1ff, PT ;  /* 0x000001ff4a00780c */ /* 0x040fe20003fc4070 */
[----:B------:R-:W-:Y:S01]  /*2820*/  BSSY.RECONVERGENT B0, `(.L_x_76) ;  /* 0x0000084000007945 */ /* 0x000fe20003800200 */
[----:B------:R-:W-:Y:S01]  /*2830*/  ISETP.GT.U32.AND P5, PT, R74, 0x2ff, PT ;  /* 0x000002ff4a00780c */ /* 0x000fe20003fa4070 */
[----:B------:R-:W-:Y:S01]  /*2840*/  FADD.FTZ R60, R82, R61 ;  /* 0x0000003d523c7221 */ /* 0x000fe20000010000 */
[----:B------:R-:W-:Y:S01]  /*2850*/  ISETP.GT.U32.AND P4, PT, R74, 0x3ff, PT ;  /* 0x000003ff4a00780c */ /* 0x000fe20003f84070 */
[----:B------:R-:W-:Y:S02]  /*2860*/  HFMA2 R112, -RZ, RZ, 0, 0 ;  /* 0x00000000ff707431 */ /* 0x000fe400000001ff */
[----:B------:R-:W-:-:S04]  /*2870*/  FADD.FTZ R61, R81, R60 ;  /* 0x0000003c513d7221 */ /* 0x000fc80000010000 */
        /* <DEDUP_REMOVED lines=29> */
[----:B------:R-:W-:-:S05]  /*2a50*/  @P4 FADD.FTZ R61, R106, R63 ;  /* 0x0000003f6a3d4221 */ /* 0x000fca0000010000 */
        /* <DEDUP_REMOVED lines=47> */
[----:B------:R-:W-:Y:S02]  /*2d50*/  FADD.FTZ R62, R104, -R60 ;  /* 0x8000003c683e7221 */ /* 0x000fe40000010000 */
        /* <DEDUP_REMOVED lines=27> */
[----:B------:R-:W-:-:S05]  /*2f10*/  @P4 FFMA.FTZ R61, R63, R63, R62 ;  /* 0x0000003f3f3d4223 */ /* 0x000fca000001003e */
        /* <DEDUP_REMOVED lines=8> */
[----:B------:R-:W-:-:S04]  /*2fa0*/  LOP3.LUT P4, R62, R107, 0x1f, RZ, 0xc0, !PT ;  /* 0x0000001f6b3e7812 */ /* 0x000fc8000788c0ff */
[----:B------:R-:W0:Y:S01]  /*2fb0*/  SHFL.BFLY PT, R111, R110, 0x10, 0x1f ;  /* 0x0e001f006e6f7f89 */ /* 0x000e2200000e0000 */
[----:B------:R-:W-:Y:S01]  /*2fc0*/  ISETP.GT.U32.AND P5, PT, R62, 0x7, PT ;  /* 0x000000073e00780c */ /* 0x000fe20003fa4070 */
[----:B0-----:R-:W-:-:S07]  /*2fd0*/  FADD.FTZ R61, R110, R111 ;  /* 0x0000006f6e3d7221 */ /* 0x001fce0000010000 */
[----:B------:R-:W-:Y:S05]  /*2fe0*/  @P4 BRA `(.L_x_77) ;  /* 0x00000000001c4947 */ /* 0x000fea0003800000 */
[----:B------:R-:W0:Y:S01]  /*2ff0*/  S2UR UR5, SR_CgaCtaId ;  /* 0x00000000000579c3 */ /* 0x000e220000008800 */
[----:B------:R-:W-:Y:S01]  /*3000*/  UMOV UR4, 0x400 ;  /* 0x0000040000047882 */ /* 0x000fe20000000000 */
[----:B------:R-:W-:-:S04]  /*3010*/  SHF.R.U32.HI R62, RZ, 0x2, R107 ;  /* 0x00000002ff3e7819 */ /* 0x000fc8000001166b */
[----:B------:R-:W-:Y:S01]  /*3020*/  LOP3.LUT R62, R62, 0x38, RZ, 0xc0, !PT ;  /* 0x000000383e3e7812 */ /* 0x000fe200078ec0ff */
[----:B0-----:R-:W-:-:S04]  /*3030*/  ULEA UR4, UR5, UR4, 0x18 ;  /* 0x0000000405047291 */ /* 0x001fc8000f8ec0ff */
[----:B------:R-:W-:-:S09]  /*3040*/  @UP1 UIADD3 UR4, UPT, UPT, UR4, 0x40, URZ ;  /* 0x0000004004041890 */ /* 0x000fd2000fffe0ff */
[----:B------:R0:W-:Y:S03]  /*3050*/  STS.64 [R62+UR4], R60 ;  /* 0x0000003c3e007988 */ /* 0x0001e60008000a04 */
.L_x_77:
[----:B------:R-:W-:Y:S05]  /*3060*/  BSYNC.RECONVERGENT B0 ;  /* 0x0000000000007941 */ /* 0x000fea0003800200 */
.L_x_76:
[----:B------:R-:W-:Y:S01]  /*3070*/  BAR.SYNC.DEFER_BLOCKING 0x0 ;  /* 0x0000000000007b1d */ /* 0x000fe20000010000 */
[----:B0-----:R-:W-:-:S05]  /*3080*/  CS2R R60, SRZ ;  /* 0x00000000003c7805 */ /* 0x001fca000001ff00 */
[----:B------:R-:W-:Y:S04]  /*3090*/  BSSY.RECONVERGENT B0, `(.L_x_78) ;  /* 0x000000a000007945 */ /* 0x000fe80003800200 */
[----:B------:R-:W-:Y:S05]  /*30a0*/  @P5 BRA `(.L_x_79) ;  /* 0x0000000000205947 */ /* 0x000fea0003800000 */
[----:B------:R-:W0:Y:S01]  /*30b0*/  S2UR UR5, SR_CgaCtaId ;  /* 0x00000000000579c3 */ /* 0x000e220000008800 */
[----:B------:R-:W-:Y:S01]  /*30c0*/  UMOV UR4, 0x400 ;  /* 0x0000040000047882 */ /* 0x000fe20000000000 */
[----:B------:R-:W-:Y:S01]  /*30d0*/  IMAD.SHL.U32 R60, R107, 0x8, RZ ;  /* 0x000000086b3c7824 */ /* 0x000fe200078e00ff */
[----:B------:R-:W-:-:S04]  /*30e0*/  MOV R112, R73 ;  /* 0x0000004900707202 */ /* 0x000fc80000000f00 */
[----:B------:R-:W-:Y:S01]  /*30f0*/  LOP3.LUT R60, R60, 0xf8, RZ, 0xc0, !PT ;  /* 0x000000f83c3c7812 */ /* 0x000fe200078ec0ff */
[----:B0-----:R-:W-:-:S04]  /*3100*/  ULEA UR4, UR5, UR4, 0x18 ;  /* 0x0000000405047291 */ /* 0x001fc8000f8ec0ff */
[----:B------:R-:W-:-:S09]  /*3110*/  @UP1 UIADD3 UR4, UPT, UPT, UR4, 0x40, URZ ;  /* 0x0000004004041890 */ /* 0x000fd2000fffe0ff */
[----:B------:R-:W0:Y:S03]  /*3120*/  LDS.64 R60, [R60+UR4] ;  /* 0x000000043c3c7984 */ /* 0x000e260008000a00 */
.L_x_79:
[----:B------:R-:W-:Y:S05]  /*3130*/  BSYNC.RECONVERGENT B0 ;  /* 0x0000000000007941 */ /* 0x000fea0003800200 */
.L_x_78:
[----:B------:R-:W1:Y:S01]  /*3140*/  SHFL.DOWN PT, R63, R112, 0x4, 0x1f ;  /* 0x08801f00703f7f89 */ /* 0x000e6200000e0000 */
[----:B------:R-:W-:Y:S01]  /*3150*/  I2FP.F32.S32 R113, R112 ;  /* 0x0000007000717245 */ /* 0x000fe20000201400 */
[----:B------:R-:W-:Y:S01]  /*3160*/  UISETP.GE.AND UP0, UPT, UR6, 0x1, UPT ;  /* 0x000000010600788c */ /* 0x000fe2000bf06270 */
[----:B------:R-:W-:Y:S01]  /*3170*/  ISETP.NE.AND P4, PT, R107, RZ, PT ;  /* 0x000000ff6b00720c */ /* 0x000fe20003f85270 */
[----:B0-----:R-:W0:Y:S01]  /*3180*/  SHFL.DOWN PT, R109, R60, 0x4, 0x1f ;  /* 0x08801f003c6d7f89 */ /* 0x001e2200000e0000 */
[----:B------:R-:W-:-:S03]  /*3190*/  ISETP.NE.AND P5, PT, RZ, UR19, PT ;  /* 0x00000013ff007c0c */ /* 0x000fc6000bfa5270 */
[----:B------:R-:W2:Y:S01]  /*31a0*/  SHFL.DOWN PT, R108, R61, 0x4, 0x1f ;  /* 0x08801f003d6c7f89 */ /* 0x000ea200000e0000 */
[----:B-1----:R-:W-:Y:S02]  /*31b0*/  IADD3 R110, PT, PT, R63, R112, RZ ;  /* 0x000000703f6e7210 */ /* 0x002fe40007ffe0ff */
[----:B------:R-:W-:Y:S02]  /*31c0*/  I2FP.F32.S32 R114, R63 ;  /* 0x0000003f00727245 */ /* 0x000fe40000201400 */
[----:B------:R-:W-:Y:S01]  /*31d0*/  I2FP.F32.S32 R62, R110 ;  /* 0x0000006e003e7245 */ /* 0x000fe20000201400 */
[----:B------:R-:W1:Y:S02]  /*31e0*/  SHFL.DOWN PT, R63, R110, 0x2, 0x1f ;  /* 0x08401f006e3f7f89 */ /* 0x000e6400000e0000 */
[C---:B0-----:R-:W-:Y:S01]  /*31f0*/  FMUL.FTZ R116, R109.reuse, R114 ;  /* 0x000000726d747220 */ /* 0x041fe20000410000 */
[----:B------:R-:W0:Y:S01]  /*3200*/  MUFU.RCP R111, R62 ;  /* 0x0000003e006f7308 */ /* 0x000e220000001000 */
[----:B------:R-:W-:Y:S01]  /*3210*/  FADD.FTZ R109, -R109, R60 ;  /* 0x0000003c6d6d7221 */ /* 0x000fe20000010100 */
[----:B--2---:R-:W-:Y:S01]  /*3220*/  FADD.FTZ R108, R108, R61 ;  /* 0x0000003d6c6c7221 */ /* 0x004fe20000010000 */
[----:B------:R-:W-:-:S02]  /*3230*/  FFMA.FTZ R116, R113, R60, R116 ;  /* 0x0000003c71747223 */ /* 0x000fc40000010074 */
[----:B------:R-:W-:-:S04]  /*3240*/  FMUL.FTZ R60, R109, R109 ;  /* 0x0000006d6d3c7220 */ /* 0x000fc80000410000 */
[----:B------:R-:W-:-:S04]  /*3250*/  FMUL.FTZ R60, R60, R113 ;  /* 0x000000713c3c7220 */ /* 0x000fc80000410000 */
[----:B------:R-:W-:Y:S01]  /*3260*/  FMUL.FTZ R114, R60, R114 ;  /* 0x000000723c727220 */ /* 0x000fe20000410000 */
[----:B0-----:R-:W-:-:S03]  /*3270*/  FMUL.FTZ R109, R111, R116 ;  /* 0x000000746f6d7220 */ /* 0x001fc60000410000 */
[----:B------:R-:W-:Y:S01]  /*3280*/  FFMA.FTZ R114, R111, R114, R108 ;  /* 0x000000726f727223 */ /* 0x000fe2000001006c */
[----:B-1----:R-:W-:Y:S01]  /*3290*/  IMAD.IADD R60, R110, 0x1, R63 ;  /* 0x000000016e3c7824 */ /* 0x002fe200078e023f */
[----:B------:R-:W0:Y:S01]  /*32a0*/  SHFL.DOWN PT, R112, R109, 0x2, 0x1f ;  /* 0x08401f006d707f89 */ /* 0x000e2200000e0000 */
[----:B------:R-:W-:-:S03]  /*32b0*/  I2FP.F32.S32 R113, R63 ;  /* 0x0000003f00717245 */ /* 0x000fc60000201400 */
[----:B------:R-:W-:Y:S01]  /*32c0*/  I2FP.F32.S32 R61, R60 ;  /* 0x0000003c003d7245 */ /* 0x000fe20000201400 */
[----:B------:R-:W1:Y:S03]  /*32d0*/  SHFL.DOWN PT, R111, R114, 0x2, 0x1f ;  /* 0x08401f00726f7f89 */ /* 0x000e6600000e0000 */
[----:B------:R-:W2:Y:S01]  /*32e0*/  MUFU.RCP R110, R61 ;  /* 0x0000003d006e7308 */ /* 0x000ea20000001000 */
[----:B------:R-:W3:Y:S01]  /*32f0*/  SHFL.DOWN PT, R63, R60, 0x1, 0x1f ;  /* 0x08201f003c3f7f89 */ /* 0x000ee200000e0000 */
[----:B0-----:R-:W-:Y:S01]  /*3300*/  FMUL.FTZ R115, R112, R113 ;  /* 0x0000007170737220 */ /* 0x001fe20000410000 */
[----:B------:R-:W-:-:S03]  /*3310*/  FADD.FTZ R112, R109, -R112 ;  /* 0x800000706d707221 */ /* 0x000fc60000010000 */
[----:B------:R-:W-:Y:S01]  /*3320*/  FFMA.FTZ R115, R62, R109, R115 ;  /* 0x0000006d3e737223 */ /* 0x000fe20000010073 */
[----:B------:R-:W-:Y:S01]  /*3330*/  FMUL.FTZ R109, R112, R112 ;  /* 0x00000070706d7220 */ /* 0x000fe20000410000 */
[----:B-1----:R-:W-:Y:S02]  /*3340*/  FADD.FTZ R111, R114, R111 ;  /* 0x0000006f726f7221 */ /* 0x002fe40000010000 */
[----:B--2---:R-:W-:Y:S01]  /*3350*/  FMUL.FTZ R108, R110, R115 ;  /* 0x000000736e6c7220 */ /* 0x004fe20000410000 */
[----:B------:R-:W-:Y:S01]  /*3360*/  FMUL.FTZ R109, R62, R109 ;  /* 0x0000006d3e6d7220 */ /* 0x000fe20000410000 */
[----:B---3--:R-:W-:-:S03]  /*3370*/  IADD3 R62, PT, PT, R60, R63, RZ ;  /* 0x0000003f3c3e7210 */ /* 0x008fc60007ffe0ff */
[----:B------:R-:W0:Y:S01]  /*3380*/  SHFL.DOWN PT, R115, R108, 0x1, 0x1f ;  /* 0x08201f006c737f89 */ /* 0x000e2200000e0000 */
[----:B------:R-:W-:Y:S01]  /*3390*/  FMUL.FTZ R109, R109, R113 ;  /* 0x000000716d6d7220 */ /* 0x000fe20000410000 */
[----:B------:R-:W-:-:S03]  /*33a0*/  I2FP.F32.S32 R62, R62 ;  /* 0x0000003e003e7245 */ /* 0x000fc60000201400 */
[----:B------:R-:W-:Y:S01]  /*33b0*/  FFMA.FTZ R109, R110, R109, R111 ;  /* 0x0000006d6e6d7223 */ /* 0x000fe2000001006f */
[----:B------:R-:W-:Y:S02]  /*33c0*/  I2FP.F32.S32 R111, R63 ;  /* 0x0000003f006f7245 */ /* 0x000fe40000201400 */
[----:B------:R-:W1:Y:S02]  /*33d0*/  MUFU.RCP R62, R62 ;  /* 0x0000003e003e7308 */ /* 0x000e640000001000 */
[----:B------:R-:W2:Y:S01]  /*33e0*/  SHFL.DOWN PT, R60, R109, 0x1, 0x1f ;  /* 0x08201f006d3c7f89 */ /* 0x000ea200000e0000 */
[----:B0-----:R-:W-:Y:S01]  /*33f0*/  FADD.FTZ R63, R108, -R115 ;  /* 0x800000736c3f7221 */ /* 0x001fe20000010000 */
[----:B------:R-:W-:-:S03]  /*3400*/  FMUL.FTZ R112, R115, R111 ;  /* 0x0000006f73707220 */ /* 0x000fc60000410000 */
[----:B------:R-:W-:Y:S01]  /*3410*/  FMUL.FTZ R110, R63, R63 ;  /* 0x0000003f3f6e7220 */ /* 0x000fe20000410000 */
[----:B------:R-:W-:-:S03]  /*3420*/  FFMA.FTZ R63, R61, R108, R112 ;  /* 0x0000006c3d3f7223 */ /* 0x000fc60000010070 */
[----:B------:R-:W-:Y:S01]  /*3430*/  FMUL.FTZ R110, R61, R110 ;  /* 0x0000006e3d6e7220 */ /* 0x000fe20000410000 */
[----:B-1----:R-:W-:Y:S01]  /*3440*/  FMUL.FTZ R112, R62, R63 ;  /* 0x0000003f3e707220 */ /* 0x002fe20000410000 */
[----:B--2---:R-:W-:Y:S02]  /*3450*/  FADD.FTZ R61, R109, R60 ;  /* 0x0000003c6d3d7221 */ /* 0x004fe40000010000 */
[----:B------:R-:W-:Y:S02]  /*3460*/  FMUL.FTZ R110, R110, R111 ;  /* 0x0000006f6e6e7220 */ /* 0x000fe40000410000 */
[----:B------:R-:W0:Y:S01]  /*3470*/  SHFL.IDX PT, R113, R112, RZ, 0x1f ;  /* 0x00001fff70717589 */ /* 0x000e2200000e0000 */
[----:B------:R-:W1:Y:S01]  /*3480*/  LDC R111, c[0x0][0x448] ;  /* 0x00011200ff6f7b82 */ /* 0x000e620000000800 */
[----:B------:R-:W-:-:S06]  /*3490*/  FFMA.FTZ R108, R62, R110, R61 ;  /* 0x0000006e3e6c7223 */ /* 0x000fcc000001003d */
[----:B------:R-:W1:Y:S01]  /*34a0*/  SHFL.IDX PT, R108, R108, RZ, 0x1f ;  /* 0x00001fff6c6c7589 */ /* 0x000e6200000e0000 */
[----:B------:R-:W2:Y:S08]  /*34b0*/  @!P4 LDC.64 R62, c[0x0][0x3c0] ;  /* 0x0000f000ff3ecb82 */ /* 0x000eb00000000a00 */
[----:B------:R-:W3:Y:S01]  /*34c0*/  @!P4 LDC.64 R60, c[0x0][0x3c8] ;  /* 0x0000f200ff3ccb82 */ /* 0x000ee20000000a00 */
[----:B0-----:R-:W-:-:S05]  /*34d0*/  FMUL.FTZ R109, R113, R113 ;  /* 0x00000071716d7220 */ /* 0x001fca0000410000 */
[----:B------:R-:W-:Y:S01]  /*34e0*/  FSEL R110, R109, RZ, P5 ;  /* 0x000000ff6d6e7208 */ /* 0x000fe20002800000 */
[----:B-1----:R-:W-:Y:S01]  /*34f0*/  FFMA.FTZ R109, R108, UR20, R111 ;  /* 0x000000146c6d7c23 */ /* 0x002fe2000801006f */
[----:B------:R-:W-:-:S03]  /*3500*/  IMAD.U32 R111, RZ, RZ, UR18 ;  /* 0x00000012ff6f7e24 */ /* 0x000fc6000f8e00ff */
[----:B------:R-:W-:Y:S01]  /*3510*/  FADD.FTZ R110, R109, R110 ;  /* 0x0000006e6d6e7221 */ /* 0x000fe20000010000 */
[----:B------:R-:W-:Y:S01]  /*3520*/  MOV R109, UR18 ;  /* 0x00000012006d7c02 */ /* 0x000fe20008000f00 */
[----:B---3--:R-:W-:-:S04]  /*3530*/  @!P4 IMAD.WIDE R60, R111, 0x4, R60 ;  /* 0x000000046f3cc825 */ /* 0x008fc800078e023c */
[----:B------:R-:W0:Y:S01]  /*3540*/  MUFU.RSQ R110, R110 ;  /* 0x0000006e006e7308 */ /* 0x000e220000001400 */
[----:B--2---:R-:W-:-:S05]  /*3550*/  @!P4 IMAD.WIDE R62, R109, 0x4, R62 ;  /* 0x000000046d3ec825 */ /* 0x004fca00078e023e */
[----:B------:R1:W-:Y:S04]  /*3560*/  @!P4 STG.E desc[UR12][R62.64], R113 ;  /* 0x000000713e00c986 */ /* 0x0003e8000c10190c */
[----:B0-----:R1:W-:Y:S01]  /*3570*/  @!P4 STG.E desc[UR12][R60.64], R110 ;  /* 0x0000006e3c00c986 */ /* 0x0013e2000c10190c */
[----:B------:R-:W-:Y:S05]  /*3580*/  BRA.U !UP0, `(.L_x_80) ;  /* 0x0000000d08507547 */ /* 0x000fea000b800000 */
[----:B------:R-:W-:Y:S01]  /*3590*/  UIADD3 UR4, UPT, UPT, UR6, -0x1, URZ ;  /* 0xffffffff06047890 */ /* 0x000fe2000fffe0ff */
[----:B-1----:R-:W-:Y:S01]  /*35a0*/  FSEL R113, R113, RZ, !P5 ;  /* 0x000000ff71717208 */ /* 0x002fe20006800000 */
[----:B------:R-:W-:Y:S02]  /*35b0*/  BSSY.RECONVERGENT B0, `(.L_x_81) ;  /* 0x0000038000007945 */ /* 0x000fe40003800200 */
[----:B------:R-:W-:-:S04]  /*35c0*/  UIMAD UR4, UR4, UR22, URZ ;  /* 0x00000016040472a4 */ /* 0x000fc8000f8e02ff */
[----:B------:R-:W-:-:S04]  /*35d0*/  USHF.R.S32.HI UR5, URZ, 0x1f, UR4 ;  /* 0x0000001fff057899 */ /* 0x000fc80008011404 */
[----:B------:R-:W-:Y:S01]  /*35e0*/  ULEA.HI UR5, UR5, UR4, URZ, 0x3 ;  /* 0x0000000405057291 */ /* 0x000fe2000f8f18ff */
[----:B------:R-:W-:-:S05]  /*35f0*/  R2UR UR4, R113 ;  /* 0x00000000710472ca */ /* 0x000fca00000e0000 */
[----:B------:R-:W-:-:S04]  /*3600*/  MOV R60, UR5 ;  /* 0x00000005003c7c02 */ /* 0x000fc80008000f00 */
[----:B------:R-:W-:Y:S01]  /*3610*/  LEA.HI.SX32 R107, R60, R107, 0x1d ;  /* 0x0000006b3c6b7211 */ /* 0x000fe200078feaff */
[----:B------:R-:W-:Y:S06]  /*3620*/  @!P0 BRA `(.L_x_82) ;  /* 0x0000000000c08947 */ /* 0x000fec0003800000 */
[----:B------:R-:W-:Y:S01]  /*3630*/  FADD.FTZ R61, R95, -UR4 ;  /* 0x800000045f3d7e21 */ /* 0x000fe20008010000 */
[----:B------:R-:W-:Y:S01]  /*3640*/  SHF.L.U32 R63, R56, 0x10, RZ ;  /* 0x00000010383f7819 */ /* 0x000fe200000006ff */
[----:B------:R-:W-:Y:S01]  /*3650*/  IMAD.U32 R109, R52, 0x10000, RZ ;  /* 0x00010000346d7824 */ /* 0x000fe200078e00ff */
[----:B------:R-:W-:Y:S01]  /*3660*/  SHF.L.U32 R62, R57, 0x10, RZ ;  /* 0x00000010393e7819 */ /* 0x000fe200000006ff */
[----:B------:R-:W-:Y:S01]  /*3670*/  FMUL.FTZ R60, R110, R61 ;  /* 0x0000003d6e3c7220 */ /* 0x000fe20000410000 */
[----:B------:R-:W-:Y:S01]  /*3680*/  FADD.FTZ R61, R81, -UR4 ;  /* 0x80000004513d7e21 */ /* 0x000fe20008010000 */
[----:B------:R-:W-:Y:S01]  /*3690*/  SHF.L.U32 R108, R53, 0x10, RZ ;  /* 0x00000010356c7819 */ /* 0x000fe200000006ff */
[----:B------:R-:W-:Y:S02]  /*36a0*/  IMAD.U32 R118, R54, 0x10000, RZ ;  /* 0x0001000036767824 */ /* 0x000fe400078e00ff */
[----:B------:R-:W-:Y:S01]  /*36b0*/  FFMA.FTZ R60, R60, R63, R109 ;  /* 0x0000003f3c3c7223 */ /* 0x000fe2000001006d */
[----:B------:R-:W-:Y:S01]  /*36c0*/  FADD.FTZ R109, R87, -UR4 ;  /* 0x80000004576d7e21 */ /* 0x000fe20008010000 */
[----:B------:R-:W-:Y:S01]  /*36d0*/  FADD.FTZ R63, R80, -UR4 ;  /* 0x80000004503f7e21 */ /* 0x000fe20008010000 */
[----:B------:R-:W-:Y:S01]  /*36e0*/  SHF.L.U32 R116, R58, 0x10, RZ ;  /* 0x000000103a747819 */ /* 0x000fe200000006ff */
[----:B------:R-:W-:Y:S01]  /*36f0*/  FMUL.FTZ R61, R110, R61 ;  /* 0x0000003d6e3d7220 */ /* 0x000fe20000410000 */
[----:B------:R-:W-:Y:S01]  /*3700*/  SHF.L.U32 R114, R4, 0x10, RZ ;  /* 0x0000001004727819 */ /* 0x000fe200000006ff */
[----:B------:R-:W-:Y:S01]  /*3710*/  FMUL.FTZ R109, R110, R109 ;  /* 0x0000006d6e6d7220 */ /* 0x000fe20000410000 */
[----:B------:R-:W-:-:S02]  /*3720*/  IMAD.U32 R112, R3, 0x10000, RZ ;  /* 0x0001000003707824 */ /* 0x000fc400078e00ff */
[----:B------:R-:W-:Y:S01]  /*3730*/  FMUL.FTZ R63, R110, R63 ;  /* 0x0000003f6e3f7220 */ /* 0x000fe20000410000 */
[----:B------:R-:W-:Y:S01]  /*3740*/  FFMA.FTZ R61, R61, R62, R108 ;  /* 0x0000003e3d3d7223 */ /* 0x000fe2000001006c */
[----:B------:R-:W-:Y:S01]  /*3750*/  FFMA.FTZ R62, R109, R116, R118 ;  /* 0x000000746d3e7223 */ /* 0x000fe20000010076 */
[----:B------:R-:W-:Y:S01]  /*3760*/  FADD.FTZ R109, R96, -UR4 ;  /* 0x80000004606d7e21 */ /* 0x000fe20008010000 */
[----:B------:R-:W-:Y:S01]  /*3770*/  FFMA.FTZ R112, R63, R112, R114 ;  /* 0x000000703f707223 */ /* 0x000fe20000010072 */
[----:B------:R-:W-:Y:S01]  /*3780*/  FADD.FTZ R63, R88, -UR4 ;  /* 0x80000004583f7e21 */ /* 0x000fe20008010000 */
[----:B------:R-:W-:Y:S01]  /*3790*/  SHF.L.U32 R108, R5, 0x10, RZ ;  /* 0x00000010056c7819 */ /* 0x000fe200000006ff */
[----:B------:R-:W-:Y:S01]  /*37a0*/  FMUL.FTZ R109, R110, R109 ;  /* 0x0000006d6e6d7220 */ /* 0x000fe20000410000 */
[----:B------:R-:W-:Y:S01]  /*37b0*/  SHF.L.U32 R114, R6, 0x10, RZ ;  /* 0x0000001006727819 */ /* 0x000fe200000006ff */
[----:B------:R-:W-:Y:S01]  /*37c0*/  FMUL.FTZ R63, R110, R63 ;  /* 0x0000003f6e3f7220 */ /* 0x000fe20000410000 */
[----:B------:R-:W-:Y:S01]  /*37d0*/  SHF.L.U32 R118, R55, 0x10, RZ ;  /* 0x0000001037767819 */ /* 0x000fe200000006ff */
[----:B------:R-:W-:Y:S01]  /*37e0*/  IMAD.U32 R116, R59, 0x10000, RZ ;  /* 0x000100003b747824 */ /* 0x000fe200078e00ff */
[----:B------:R-:W-:Y:S01]  /*37f0*/  F2FP.BF16.F32.PACK_AB R61, R112, R61 ;  /* 0x0000003d703d723e */ /* 0x000fe200000010ff */
[----:B------:R-:W-:Y:S01]  /*3800*/  FFMA.FTZ R111, R63, R108, R114 ;  /* 0x0000006c3f6f7223 */ /* 0x000fe20000010072 */
[----:B------:R-:W-:Y:S01]  /*3810*/  FADD.FTZ R63, R97, -UR4 ;  /* 0x80000004613f7e21 */ /* 0x000fe20008010000 */
[----:B------:R-:W-:Y:S01]  /*3820*/  FFMA.FTZ R118, R109, R116, R118 ;  /* 0x000000746d767223 */ /* 0x000fe20000010076 */
[----:B------:R-:W-:Y:S01]  /*3830*/  SHF.L.U32 R114, R7, 0x10, RZ ;  /* 0x0000001007727819 */ /* 0x000fe200000006ff */
[----:B------:R-:W0:Y:S01]  /*3840*/  LDC.64 R108, c[0x0][0x428] ;  /* 0x00010a00ff6c7b82 */ /* 0x000e220000000a00 */
[----:B------:R-:W-:Y:S01]  /*3850*/  FMUL.FTZ R63, R110, R63 ;  /* 0x0000003f6e3f7220 */ /* 0x000fe20000410000 */
[----:B------:R-:W-:Y:S01]  /*3860*/  IMAD.U32 R116, R8, 0x10000, RZ ;  /* 0x0001000008747824 */ /* 0x000fe200078e00ff */
[----:B------:R-:W-:-:S03]  /*3870*/  F2FP.BF16.F32.PACK_AB R62, R111, R62 ;  /* 0x0000003e6f3e723e */ /* 0x000fc600000010ff */
[----:B------:R-:W-:Y:S01]  /*3880*/  FFMA.FTZ R115, R63, R114, R116 ;  /* 0x000000723f737223 */ /* 0x000fe20000010074 */
[----:B------:R-:W-:Y:S01]  /*3890*/  FADD.FTZ R63, R82, -UR4 ;  /* 0x80000004523f7e21 */ /* 0x000fe20008010000 */
[----:B------:R-:W-:Y:S02]  /*38a0*/  SHF.L.U32 R114, R0, 0x10, RZ ;  /* 0x0000001000727819 */ /* 0x000fe400000006ff */
[----:B------:R-:W-:Y:S01]  /*38b0*/  SHF.L.U32 R116, R2, 0x10, RZ ;  /* 0x0000001002747819 */ /* 0x000fe200000006ff */
[----:B------:R-:W-:-:S04]  /*38c0*/  FMUL.FTZ R63, R110, R63 ;  /* 0x0000003f6e3f7220 */ /* 0x000fc80000410000 */
[----:B------:R-:W-:Y:S01]  /*38d0*/  FFMA.FTZ R113, R63, R114, R116 ;  /* 0x000000723f717223 */ /* 0x000fe20000010074 */
[----:B------:R-:W-:-:S04]  /*38e0*/  F2FP.BF16.F32.PACK_AB R63, R115, R118 ;  /* 0x00000076733f723e */ /* 0x000fc800000010ff */
[----:B------:R-:W-:Y:S01]  /*38f0*/  F2FP.BF16.F32.PACK_AB R60, R113, R60 ;  /* 0x0000003c713c723e */ /* 0x000fe200000010ff */
[----:B0-----:R-:W-:-:S04]  /*3900*/  IMAD.WIDE.U32 R108, R107, 0x10, R108 ;  /* 0x000000106b6c7825 */ /* 0x001fc800078e006c */
[----:B------:R-:W-:Y:S01]  /*3910*/  VIADD R107, R107, 0x100 ;  /* 0x000001006b6b7836 */ /* 0x000fe20000000000 */
[----:B------:R0:W-:Y:S06]  /*3920*/  STG.E.128 desc[UR12][R108.64], R60 ;  /* 0x0000003c6c007986 */ /* 0x0001ec000c101d0c */
.L_x_82:
[----:B------:R-:W-:Y:S05]  /*3930*/  BSYNC.RECONVERGENT B0 ;  /* 0x0000000000007941 */ /* 0x000fea0003800200 */
.L_x_81:
[----:B------:R-:W-:Y:S04]  /*3940*/  BSSY.RECONVERGENT B0, `(.L_x_83) ;  /* 0x0000032000007945 */ /* 0x000fe80003800200 */
[----:B------:R-:W-:Y:S05]  /*3950*/  @!P1 BRA `(.L_x_84) ;  /* 0x0000000000c09947 */ /* 0x000fea0003800000 */
[----:B0-----:R-:W-:Y:S01]  /*3960*/  FADD.FTZ R61, R98, -UR4 ;  /* 0x80000004623d7e21 */ /* 0x001fe20008010000 */
        /* <DEDUP_REMOVED lines=14> */
[----:B------:R-:W-:Y:S01]  /*3a50*/  SHF.L.U32 R112, R12, 0x10, RZ ;  /* 0x000000100c707819 */ /* 0x000fe200000006ff */
[----:B------:R-:W-:Y:S01]  /*3a60*/  FMUL.FTZ R63, R110, R63 ;  /* 0x0000003f6e3f7220 */ /* 0x000fe20000410000 */
[----:B------:R-:W-:Y:S01]  /*3a70*/  FFMA.FTZ R61, R61, R62, R108 ;  /* 0x0000003e3d3d7223 */ /* 0x000fe2000001006c */
[----:B------:R-:W-:Y:S01]  /*3a80*/  FFMA.FTZ R62, R109, R116, R118 ;  /* 0x000000746d3e7223 */ /* 0x000fe20000010076 */
[----:B------:R-:W-:Y:S01]  /*3a90*/  FADD.FTZ R109, R99, -UR4 ;  /* 0x80000004636d7e21 */ /* 0x000fe20008010000 */
[----:B------:R-:W-:Y:S01]  /*3aa0*/  FFMA.FTZ R112, R63, R112, R114 ;  /* 0x000000703f707223 */ /* 0x000fe20000010072 */
[----:B------:R-:W-:Y:S01]  /*3ab0*/  FADD.FTZ R63, R90, -UR4 ;  /* 0x800000045a3f7e21 */ /* 0x000fe20008010000 */
[----:B------:R-:W-:Y:S01]  /*3ac0*/  IMAD.U32 R108, R14, 0x10000, RZ ;  /* 0x000100000e6c7824 */ /* 0x000fe200078e00ff */
[----:B------:R-:W-:Y:S01]  /*3ad0*/  SHF.L.U32 R114, R15, 0x10, RZ ;  /* 0x000000100f727819 */ /* 0x000fe200000006ff */
[C---:B------:R-:W-:Y:S01]  /*3ae0*/  FMUL.FTZ R109, R110.reuse, R109 ;  /* 0x0000006d6e6d7220 */ /* 0x040fe20000410000 */
[----:B------:R-:W-:Y:S01]  /*3af0*/  SHF.L.U32 R116, R51, 0x10, RZ ;  /* 0x0000001033747819 */ /* 0x000fe200000006ff */
[----:B------:R-:W-:Y:S01]  /*3b00*/  FMUL.FTZ R63, R110, R63 ;  /* 0x0000003f6e3f7220 */ /* 0x000fe20000410000 */
[----:B------:R-:W-:Y:S01]  /*3b10*/  IMAD.U32 R118, R47, 0x10000, RZ ;  /* 0x000100002f767824 */ /* 0x000fe200078e00ff */
[----:B------:R-:W-:-:S02]  /*3b20*/  F2FP.BF16.F32.PACK_AB R61, R112, R61 ;  /* 0x0000003d703d723e */ /* 0x000fc400000010ff */
[----:B------:R-:W-:Y:S01]  /*3b30*/  FFMA.FTZ R111, R63, R108, R114 ;  /* 0x0000006c3f6f7223 */ /* 0x000fe20000010072 */
[----:B------:R-:W-:Y:S01]  /*3b40*/  FFMA.FTZ R118, R109, R116, R118 ;  /* 0x000000746d767223 */ /* 0x000fe20000010076 */
[----:B------:R-:W-:Y:S01]  /*3b50*/  FADD.FTZ R63, R100, -UR4 ;  /* 0x80000004643f7e21 */ /* 0x000fe20008010000 */
[----:B------:R-:W0:Y:S01]  /*3b60*/  LDC.64 R108, c[0x0][0x428] ;  /* 0x00010a00ff6c7b82 */ /* 0x000e220000000a00 */
[----:B------:R-:W-:Y:S02]  /*3b70*/  SHF.L.U32 R114, R16, 0x10, RZ ;  /* 0x0000001010727819 */ /* 0x000fe400000006ff */
[----:B------:R-:W-:Y:S01]  /*3b80*/  SHF.L.U32 R116, R17, 0x10, RZ ;  /* 0x0000001011747819 */ /* 0x000fe200000006ff */
[----:B------:R-:W-:Y:S01]  /*3b90*/  FMUL.FTZ R63, R110, R63 ;  /* 0x0000003f6e3f7220 */ /* 0x000fe20000410000 */
[----:B------:R-:W-:-:S03]  /*3ba0*/  F2FP.BF16.F32.PACK_AB R62, R111, R62 ;  /* 0x0000003e6f3e723e */ /* 0x000fc600000010ff */
[----:B------:R-:W-:Y:S01]  /*3bb0*/  FFMA.FTZ R115, R63, R114, R116 ;  /* 0x000000723f737223 */ /* 0x000fe20000010074 */
[----:B------:R-:W-:Y:S01]  /*3bc0*/  FADD.FTZ R63, R79, -UR4 ;  /* 0x800000044f3f7e21 */ /* 0x000fe20008010000 */
[----:B------:R-:W-:Y:S01]  /*3bd0*/  SHF.L.U32 R116, R10, 0x10, RZ ;  /* 0x000000100a747819 */ /* 0x000fe200000006ff */
        /* <DEDUP_REMOVED lines=8> */
.L_x_84:
[----:B------:R-:W-:Y:S05]  /*3c60*/  BSYNC.RECONVERGENT B0 ;  /* 0x0000000000007941 */ /* 0x000fea0003800200 */
.L_x_83:
[----:B------:R-:W-:Y:S04]  /*3c70*/  BSSY.RECONVERGENT B0, `(.L_x_85) ;  /* 0x0000032000007945 */ /* 0x000fe80003800200 */
[----:B------:R-:W-:Y:S05]  /*3c80*/  @!P2 BRA `(.L_x_86) ;  /* 0x0000000000c0a947 */ /* 0x000fea0003800000 */
[----:B01----:R-:W-:Y:S01]  /*3c90*/  FADD.FTZ R61, R101, -UR4 ;  /* 0x80000004653d7e21 */ /* 0x003fe20008010000 */
[----:B------:R-:W-:Y:S01]  /*3ca0*/  SHF.L.U32 R109, R36, 0x10, RZ ;  /* 0x00000010246d7819 */ /* 0x000fe200000006ff */
[----:B------:R-:W-:Y:S01]  /*3cb0*/  IMAD.U32 R63, R40, 0x10000, RZ ;  /* 0x00010000283f7824 */ /* 0x000fe200078e00ff */
[----:B------:R-:W-:Y:S01]  /*3cc0*/  SHF.L.U32 R62, R41, 0x10, RZ ;  /* 0x00000010293e7819 */ /* 0x000fe200000006ff */
[----:B------:R-:W-:Y:S01]  /*3cd0*/  FMUL.FTZ R60, R110, R61 ;  /* 0x0000003d6e3c7220 */ /* 0x000fe20000410000 */
[----:B------:R-:W-:Y:S01]  /*3ce0*/  FADD.FTZ R61, R75, -UR4 ;  /* 0x800000044b3d7e21 */ /* 0x000fe20008010000 */
[----:B------:R-:W-:Y:S01]  /*3cf0*/  IMAD.U32 R108, R37, 0x10000, RZ ;  /* 0x00010000256c7824 */ /* 0x000fe200078e00ff */
[----:B------:R-:W-:Y:S01]  /*3d00*/  SHF.L.U32 R118, R38, 0x10, RZ ;  /* 0x0000001026767819 */ /* 0x000fe200000006ff */
[----:B------:R-:W-:Y:S01]  /*3d10*/  FFMA.FTZ R60, R60, R63, R109 ;  /* 0x0000003f3c3c7223 */ /* 0x000fe2000001006d */
[----:B------:R-:W-:Y:S01]  /*3d20*/  FADD.FTZ R109, R91, -UR4 ;  /* 0x800000045b6d7e21 */ /* 0x000fe20008010000 */
[----:B------:R-:W-:Y:S01]  /*3d30*/  FADD.FTZ R63, R83, -UR4 ;  /* 0x80000004533f7e21 */ /* 0x000fe20008010000 */
[----:B------:R-:W-:Y:S01]  /*3d40*/  FMUL.FTZ R61, R110, R61 ;  /* 0x0000003d6e3d7220 */ /* 0x000fe20000410000 */
[----:B------:R-:W-:Y:S01]  /*3d50*/  SHF.L.U32 R112, R20, 0x10, RZ ;  /* 0x0000001014707819 */ /* 0x000fe200000006ff */
[----:B------:R-:W-:Y:S01]  /*3d60*/  IMAD.U32 R116, R42, 0x10000, RZ ;  /* 0x000100002a747824 */ /* 0x000fe200078e00ff */
[----:B------:R-:W-:Y:S01]  /*3d70*/  SHF.L.U32 R114, R21, 0x10, RZ ;  /* 0x0000001015727819 */ /* 0x000fe200000006ff */
[C---:B------:R-:W-:Y:S01]  /*3d80*/  FMUL.FTZ R109, R110.reuse, R109 ;  /* 0x0000006d6e6d7220 */ /* 0x040fe20000410000 */
[----:B------:R-:W-:Y:S01]  /*3d90*/  FMUL.FTZ R63, R110, R63 ;  /* 0x0000003f6e3f7220 */ /* 0x000fe20000410000 */
[----:B------:R-:W-:Y:S01]  /*3da0*/  FFMA.FTZ R61, R61, R62, R108 ;  /* 0x0000003e3d3d7223 */ /* 0x000fe2000001006c */
[----:B------:R-:W-:Y:S01]  /*3db0*/  SHF.L.U32 R108, R22, 0x10, RZ ;  /* 0x00000010166c7819 */ /* 0x000fe200000006ff */
[----:B------:R-:W-:Y:S01]  /*3dc0*/  FFMA.FTZ R62, R109, R116, R118 ;  /* 0x000000746d3e7223 */ /* 0x000fe20000010076 */
[----:B------:R-:W-:Y:S01]  /*3dd0*/  FFMA.FTZ R112, R63, R112, R114 ;  /* 0x000000703f707223 */ /* 0x000fe20000010072 */
[----:B------:R-:W-:Y:S01]  /*3de0*/  FADD.FTZ R109, R102, -UR4 ;  /* 0x80000004666d7e21 */ /* 0x000fe20008010000 */
[----:B------:R-:W-:Y:S01]  /*3df0*/  FADD.FTZ R63, R92, -UR4 ;  /* 0x800000045c3f7e21 */ /* 0x000fe20008010000 */
[----:B------:R-:W-:Y:S01]  /*3e00*/  SHF.L.U32 R116, R43, 0x10, RZ ;  /* 0x000000102b747819 */ /* 0x000fe200000006ff */
[----:B------:R-:W-:Y:S01]  /*3e10*/  IMAD.U32 R114, R23, 0x10000, RZ ;  /* 0x0001000017727824 */ /* 0x000fe200078e00ff */
[----:B------:R-:W-:Y:S01]  /*3e20*/  SHF.L.U32 R118, R39, 0x10, RZ ;  /* 0x0000001027767819 */ /* 0x000fe200000006ff */
[C---:B------:R-:W-:Y:S01]  /*3e30*/  FMUL.FTZ R109, R110.reuse, R109 ;  /* 0x0000006d6e6d7220 */ /* 0x040fe20000410000 */
[----:B------:R-:W-:Y:S01]  /*3e40*/  FMUL.FTZ R63, R110, R63 ;  /* 0x0000003f6e3f7220 */ /* 0x000fe20000410000 */
[----:B------:R-:W-:-:S02]  /*3e50*/  F2FP.BF16.F32.PACK_AB R61, R112, R61 ;  /* 0x0000003d703d723e */ /* 0x000fc400000010ff */
[----:B------:R-:W-:Y:S01]  /*3e60*/  FFMA.FTZ R118, R109, R116, R118 ;  /* 0x000000746d767223 */ /* 0x000fe20000010076 */
[----:B------:R-:W-:Y:S01]  /*3e70*/  FFMA.FTZ R111, R63, R108, R114 ;  /* 0x0000006c3f6f7223 */ /* 0x000fe20000010072 */
[----:B------:R-:W-:Y:S01]  /*3e80*/  FADD.FTZ R63, R103, -UR4 ;  /* 0x80000004673f7e21 */ /* 0x000fe20008010000 */
[----:B------:R-:W0:Y:S01]  /*3e90*/  LDC.64 R108, c[0x0][0x428] ;  /* 0x00010a00ff6c7b82 */ /* 0x000e220000000a00 */
[----:B------:R-:W-:Y:S01]  /*3ea0*/  SHF.L.U32 R116, R65, 0x10, RZ ;  /* 0x0000001041747819 */ /* 0x000fe200000006ff */
[----:B------:R-:W-:Y:S02]  /*3eb0*/  IMAD.U32 R114, R64, 0x10000, RZ ;  /* 0x0001000040727824 */ /* 0x000fe400078e00ff */
        /* <DEDUP_REMOVED lines=13> */
.L_x_86:
[----:B------:R-:W-:Y:S05]  /*3f90*/  BSYNC.RECONVERGENT B0 ;  /* 0x0000000000007941 */ /* 0x000fea0003800200 */
.L_x_85:
[----:B------:R-:W-:Y:S04]  /*3fa0*/  BSSY.RECONVERGENT B0, `(.L_x_80) ;  /* 0x0000032000007945 */ /* 0x000fe80003800200 */
[----:B------:R-:W-:Y:S05]  /*3fb0*/  @!P3 BRA `(.L_x_87) ;  /* 0x0000000000c0b947 */ /* 0x000fea0003800000 */
[----:B012---:R-:W-:Y:S01]  /*3fc0*/  FADD.FTZ R61, R104, -UR4 ;  /* 0x80000004683d7e21 */ /* 0x007fe20008010000 */
[----:B------:R-:W-:Y:S01]  /*3fd0*/  SHF.L.U32 R60, R32, 0x10, RZ ;  /* 0x00000010203c7819 */ /* 0x000fe200000006ff */
[----:B------:R-:W-:Y:S02]  /*3fe0*/  IMAD.U32 R62, R28, 0x10000, RZ ;  /* 0x000100001c3e7824 */ /* 0x000fe400078e00ff */
[----:B------:R-:W-:Y:S01]  /*3ff0*/  FADD.FTZ R109, R86, -UR4 ;  /* 0x80000004566d7e21 */ /* 0x000fe20008010000 */
[----:B------:R-:W-:Y:S01]  /*4000*/  FMUL.FTZ R61, R110, R61 ;  /* 0x0000003d6e3d7220 */ /* 0x000fe20000410000 */
[----:B------:R-:W-:Y:S01]  /*4010*/  FADD.FTZ R63, R85, -UR4 ;  /* 0x80000004553f7e21 */ /* 0x000fe20008010000 */
[----:B------:R-:W-:Y:S01]  /*4020*/  SHF.L.U32 R116, R69, 0x10, RZ ;  /* 0x0000001045747819 */ /* 0x000fe200000006ff */
[----:B------:R-:W-:Y:S01]  /*4030*/  IMAD.U32 R114, R68, 0x10000, RZ ;  /* 0x0001000044727824 */ /* 0x000fe200078e00ff */
[----:B------:R-:W-:Y:S01]  /*4040*/  SHF.L.U32 R112, R33, 0x10, RZ ;  /* 0x0000001021707819 */ /* 0x000fe200000006ff */
[C---:B------:R-:W-:Y:S01]  /*4050*/  FMUL.FTZ R109, R110.reuse, R109 ;  /* 0x0000006d6e6d7220 */ /* 0x040fe20000410000 */
[----:B------:R-:W-:Y:S01]  /*4060*/  SHF.L.U32 R108, R29, 0x10, RZ ;  /* 0x000000101d6c7819 */ /* 0x000fe200000006ff */
[----:B------:R-:W-:Y:S01]  /*4070*/  FFMA.FTZ R111, R61, R60, R62 ;  /* 0x0000003c3d6f7223 */ /* 0x000fe2000001003e */
[----:B------:R-:W-:Y:S01]  /*4080*/  FMUL.FTZ R63, R110, R63 ;  /* 0x0000003f6e3f7220 */ /* 0x000fe20000410000 */
[----:B------:R-:W-:Y:S01]  /*4090*/  FADD.FTZ R61, R93, -UR4 ;  /* 0x800000045d3d7e21 */ /* 0x000fe20008010000 */
[----:B------:R-:W-:Y:S01]  /*40a0*/  FFMA.FTZ R113, R109, R114, R116 ;  /* 0x000000726d717223 */ /* 0x000fe20000010074 */
[----:B------:R-:W-:Y:S01]  /*40b0*/  SHF.L.U32 R62, R34, 0x10, RZ ;  /* 0x00000010223e7819 */ /* 0x000fe200000006ff */
[----:B------:R-:W-:Y:S01]  /*40c0*/  FFMA.FTZ R112, R63, R112, R108 ;  /* 0x000000703f707223 */ /* 0x000fe2000001006c */
[----:B------:R-:W-:Y:S01]  /*40d0*/  IMAD.U32 R60, R30, 0x10000, RZ ;  /* 0x000100001e3c7824 */ /* 0x000fe200078e00ff */
[----:B------:R-:W-:Y:S01]  /*40e0*/  PRMT R114, R31, 0x7632, R114 ;  /* 0x000076321f727816 */ /* 0x000fe20000000072 */
[----:B------:R-:W-:Y:S01]  /*40f0*/  FMUL.FTZ R61, R110, R61 ;  /* 0x0000003d6e3d7220 */ /* 0x000fe20000410000 */
[----:B------:R-:W-:Y:S01]  /*4100*/  FADD.FTZ R63, R106, -UR4 ;  /* 0x800000046a3f7e21 */ /* 0x000fe20008010000 */
[----:B------:R-:W-:Y:S01]  /*4110*/  SHF.L.U32 R108, R72, 0x10, RZ ;  /* 0x00000010486c7819 */ /* 0x000fe200000006ff */
[----:B------:R-:W-:Y:S01]  /*4120*/  IMAD.U32 R109, R70, 0x10000, RZ ;  /* 0x00010000466d7824 */ /* 0x000fe200078e00ff */
[----:B------:R-:W-:Y:S01]  /*4130*/  SHF.L.U32 R114, R114, 0x10, RZ ;  /* 0x0000001072727819 */ /* 0x000fe200000006ff */
[----:B------:R-:W-:Y:S01]  /*4140*/  FFMA.FTZ R62, R61, R62, R60 ;  /* 0x0000003e3d3e7223 */ /* 0x000fe2000001003c */
[----:B------:R-:W-:Y:S01]  /*4150*/  FMUL.FTZ R63, R110, R63 ;  /* 0x0000003f6e3f7220 */ /* 0x000fe20000410000 */
[----:B------:R-:W-:Y:S01]  /*4160*/  FADD.FTZ R61, R94, -UR4 ;  /* 0x800000045e3d7e21 */ /* 0x000fe20008010000 */
[----:B------:R-:W-:Y:S01]  /*4170*/  SHF.L.U32 R115, R71, 0x10, RZ ;  /* 0x0000001047737819 */ /* 0x000fe200000006ff */
[----:B------:R-:W-:Y:S01]  /*4180*/  FADD.FTZ R117, R105, -UR4 ;  /* 0x8000000469757e21 */ /* 0x000fe20008010000 */
[----:B------:R-:W-:Y:S01]  /*4190*/  FFMA.FTZ R63, R63, R108, R114 ;  /* 0x0000006c3f3f7223 */ /* 0x000fe20000010072 */
[C---:B------:R-:W-:Y:S01]  /*41a0*/  FMUL.FTZ R108, R110.reuse, R61 ;  /* 0x0000003d6e6c7220 */ /* 0x040fe20000410000 */
[----:B------:R-:W-:Y:S01]  /*41b0*/  IMAD.U32 R114, R31, 0x10000, RZ ;  /* 0x000100001f727824 */ /* 0x000fe200078e00ff */
[----:B------:R-:W0:Y:S01]  /*41c0*/  LDC.64 R60, c[0x0][0x428] ;  /* 0x00010a00ff3c7b82 */ /* 0x000e220000000a00 */
[----:B------:R-:W-:Y:S01]  /*41d0*/  FMUL.FTZ R117, R110, R117 ;  /* 0x000000756e757220 */ /* 0x000fe20000410000 */
[----:B------:R-:W-:Y:S01]  /*41e0*/  FFMA.FTZ R115, R108, R109, R115 ;  /* 0x0000006d6c737223 */ /* 0x000fe20000010073 */
[----:B------:R-:W-:Y:S01]  /*41f0*/  SHF.L.U32 R108, R35, 0x10, RZ ;  /* 0x00000010236c7819 */ /* 0x000fe200000006ff */
[----:B------:R-:W-:-:S03]  /*4200*/  FADD.FTZ R109, R84, -UR4 ;  /* 0x80000004546d7e21 */ /* 0x000fc60008010000 */
[----:B------:R-:W-:Y:S01]  /*4210*/  F2FP.BF16.F32.PACK_AB R62, R115, R62 ;  /* 0x0000003e733e723e */ /* 0x000fe200000010ff */
[----:B------:R-:W-:Y:S01]  /*4220*/  FFMA.FTZ R114, R117, R108, R114 ;  /* 0x0000006c75727223 */ /* 0x000fe20000010072 */
[----:B------:R-:W-:Y:S01]  /*4230*/  FMUL.FTZ R109, R110, R109 ;  /* 0x0000006d6e6d7220 */ /* 0x000fe20000410000 */
[----:B------:R-:W-:Y:S02]  /*4240*/  SHF.L.U32 R108, R66, 0x10, RZ ;  /* 0x00000010426c7819 */ /* 0x000fe400000006ff */
[----:B------:R-:W-:Y:S02]  /*4250*/  SHF.L.U32 R110, R67, 0x10, RZ ;  /* 0x00000010436e7819 */ /* 0x000fe400000006ff */
[----:B------:R-:W-:-:S03]  /*4260*/  F2FP.BF16.F32.PACK_AB R63, R63, R114 ;  /* 0x000000723f3f723e */ /* 0x000fc600000010ff */
[----:B------:R-:W-:Y:S01]  /*4270*/  FFMA.FTZ R110, R109, R108, R110 ;  /* 0x0000006c6d6e7223 */ /* 0x000fe2000001006e */
[----:B0-----:R-:W-:Y:S01]  /*4280*/  IMAD.WIDE.U32 R108, R107, 0x10, R60 ;  /* 0x000000106b6c7825 */ /* 0x001fe200078e003c */
[----:B------:R-:W-:-:S03]  /*4290*/  F2FP.BF16.F32.PACK_AB R61, R113, R112 ;  /* 0x00000070713d723e */ /* 0x000fc600000010ff */
[----:B------:R-:W-:-:S05]  /*42a0*/  F2FP.BF16.F32.PACK_AB R60, R110, R111 ;  /* 0x0000006f6e3c723e */ /* 0x000fca00000010ff */
[----:B------:R3:W-:Y:S02]  /*42b0*/  STG.E.128 desc[UR12][R108.64], R60 ;  /* 0x0000003c6c007986 */ /* 0x0007e4000c101d0c */
.L_x_87:
[----:B------:R-:W-:Y:S05]  /*42c0*/  BSYNC.RECONVERGENT B0 ;  /* 0x0000000000007941 */ /* 0x000fea0003800200 */
.L_x_80:
[----:B------:R-:W-:Y:S02]  /*42d0*/  UIADD3 UR18, UPT, UPT, UR18, UR16, URZ ;  /* 0x0000001012127290 */ /* 0x000fe4000fffe0ff */
[----:B------:R-:W-:Y:S02]  /*42e0*/  UPLOP3.LUT UP1, UPT, UPT, UPT, UP1, 0x40, 0x4 ;  /* 0x000000000004789c */ /* 0x000fe40003f2e810 */
[----:B------:R-:W-:-:S09]  /*42f0*/  UISETP.GE.AND UP0, UPT, UR18, UR17, UPT ;  /* 0x000000111200728c */ /* 0x000fd2000bf06270 */
[----:B------:R-:W-:Y:S05]  /*4300*/  BRA.U !UP0, `(.L_x_88) ;  /* 0xffffffc508587547 */ /* 0x000fea000b83ffff */
[----:B------:R-:W-:Y:S05]  /*4310*/  EXIT ;  /* 0x000000000000794d */ /* 0x000fea0003800000 */
.L_x_89:
        /* <DEDUP_REMOVED lines=14> */
.L_x_27462:


//--------------------- .text._ZN10layer_norm13ln_fwd_kernelINS_13Kernel_traitsI13__nv_bfloat16S2_S2_S2_fjLj8192ELj1ELj1ELj8ELj16ENS_18Kernel_traits_baseILj8192ES2_S2_S2_S2_fjLj256EEEEELb0ELb0ELb1ELb1EEEvNS_9FwdParamsE --------------------------
	.section	.text._ZN10layer_norm13ln_fwd_kernelINS_13Kernel_traitsI13__nv_bfloat16S2_S2_S2_fjLj8192ELj1ELj1ELj8ELj16ENS_18Kernel_traits_baseILj8192ES2_S2_S2_S2_fjLj256EEEEELb0ELb0ELb1ELb1EEEvNS_9FwdParamsE,"ax",@progbits
	.align	128
        .global         _ZN10layer_norm13ln_fwd_kernelINS_13Kernel_traitsI13__nv_bfloat16S2_S2_S2_fjLj8192ELj1ELj1ELj8ELj16ENS_18Kernel_traits_baseILj8192ES2_S2_S2_S2_fjLj256EEEEELb0ELb0ELb1ELb1EEEvNS_9FwdParamsE
        .type           _ZN10layer_norm13ln_fwd_kernelINS_13Kernel_traitsI13__nv_bfloat16S2_S2_S2_fjLj8192ELj1ELj1ELj8ELj16ENS_18Kernel_traits_baseILj8192ES2_S2_S2_S2_fjLj256EEEEELb0ELb0ELb1ELb1EEEvNS_9FwdParamsE,@function
        .size           _ZN10layer_norm13ln_fwd_kernelINS_13Kernel_traitsI13__nv_bfloat16S2_S2_S2_fjLj8192ELj1ELj1ELj8ELj16ENS_18Kernel_traits_baseILj8192ES2_S2_S2_S2_fjLj256EEEEELb0ELb0ELb1ELb1EEEvNS_9FwdParamsE,(.L_x_27463 - _ZN10layer_norm13ln_fwd_kernelINS_13Kernel_traitsI13__nv_bfloat16S2_S2_S2_fjLj8192ELj1ELj1ELj8ELj16ENS_18Kernel_traits_baseILj8192ES2_S2_S2_S2_fjLj256EEEEELb0ELb0ELb1ELb1EEEvNS_9FwdParamsE)
        .other          _ZN10layer_norm13ln_fwd_kernelINS_13Kernel_traitsI13__nv_bfloat16S2_S2_S2_fjLj8192ELj1ELj1ELj8ELj16ENS_18Kernel_traits_baseILj8192ES2_S2_S2_S2_fjLj256EEEEELb0ELb0ELb1ELb1EEEvNS_9FwdParamsE,@"STO_CUDA_ENTRY STV_DEFAULT"
_ZN10layer_norm13ln_fwd_kernelINS_13Kernel_traitsI13__nv_bfloat16S2_S2_S2_fjLj8192ELj1ELj1ELj8ELj16ENS_18Kernel_traits_baseILj8192ES2_S2_S2_S2_fjLj256EEEEELb0ELb0ELb1ELb1EEEvNS_9FwdParamsE:
.text._ZN10layer_norm13ln_fwd_kernelINS_13Kernel_traitsI13__nv_bfloat16S2_S2_S2_fjLj8192ELj1ELj1ELj8ELj16ENS_18Kernel_traits_baseILj8192ES2_S2_S2_S2_fjLj256EEEEELb0ELb0ELb1ELb1EEEvNS_9FwdParamsE:
[----:B------:R-:W-:Y:S01]  /*0000*/  LDC R1, c[0x0][0x37c] ;  /* 0x0000df00ff017b82 */ /* 0x000fe20000000800 */
[----:B------:R-:W0:Y:S07]  /*0010*/  S2R R0, SR_TID.X ;  /* 0x0000000000007919 */ /* 0x000e2e0000002100 */
[----:B------:R-:W0:Y:S01]  /*0020*/  LDC.64 R4, c[0x0][0x3d0] ;  /* 0x0000f400ff047b82 */ /* 0x000e220000000a00 */
[----:B------:R-:W1:Y:S01]  /*0030*/  LDCU.64 UR12, c[0x0][0x358] ;  /* 0x00006b00ff0c77ac */ /* 0x000e620008000a00 */
[----:B------:R-:W2:Y:S01]  /*0040*/  LDCU.64 UR4, c[0x0][0x438] ;  /* 0x00008700ff0477ac */ /* 0x000ea20008000a00 */
[----:B0-----:R-:W-:-:S05]  /*0050*/  IMAD.WIDE.U32 R4, R0, 0x10, R4 ;  /* 0x0000001000047825 */ /* 0x001fca00078e0004 */
[----:B-1----:R-:W3:Y:S04]  /*0060*/  LDG.E.128 R8, desc[UR12][R4.64] ;  /* 0x0000000c04087981 */ /* 0x002ee8000c1e1d00 */
[----:B------:R-:W4:Y:S01]  /*0070*/  LDG.E.128 R12, desc[UR12][R4.64+0x1000] ;  /* 0x0010000c040c7981 */ /* 0x000f22000c1e1d00 */
[----:B--2---:R-:W-:Y:S01]  /*0080*/  ISETP.NE.U32.AND P0, PT, RZ, UR4, PT ;  /* 0x00000004ff007c0c */ /* 0x004fe2000bf05070 */
[----:B------:R-:W0:Y:S01]  /*0090*/  S2UR UR7, SR_CTAID.X ;  /* 0x00000000000779c3 */ /* 0x000e220000002500 */
[----:B------:R-:W0:Y:S01]  /*00a0*/  LDCU UR4, c[0x0][0x384] ;  /* 0x00007080ff0477ac */ /* 0x000e220008000800 */
[----:B------:R-:W2:Y:S01]  /*00b0*/  LDG.E.128 R16, desc[UR12][R4.64+0x2000] ;  /* 0x0020000c04107981 */ /* 0x000ea2000c1e1d00 */
[----:B------:R-:W-:-:S03]  /*00c0*/  ISETP.NE.AND.EX P0, PT, RZ, UR5, PT, P0 ;  /* 0x00000005ff007c0c */ /* 0x000fc6000bf05300 */
[----:B------:R1:W2:Y:S10]  /*00d0*/  LDG.E.128 R20, desc[UR12][R4.64+0x3000] ;  /* 0x0030000c04147981 */ /* 0x0002b4000c1e1d00 */
[----:B------:R-:W1:Y:S01]  /*00e0*/  @P0 LDC.64 R6, c[0x0][0x438] ;  /* 0x00010e00ff060b82 */ /* 0x000e620000000a00 */
[----:B0-----:R-:W-:-:S06]  /*00f0*/  UISETP.GE.AND UP0, UPT, UR7, UR4, UPT ;  /* 0x000000040700728c */ /* 0x001fcc000bf06270 */
[----:B------:R-:W-:Y:S01]  /*0100*/  PLOP3.LUT P1, PT, PT, PT, UP0, 0x80, 0x8 ;  /* 0x000000000008781c */ /* 0x000fe20003f2f008 */
[----:B-1----:R-:W-:-:S05]  /*0110*/  @P0 IMAD.WIDE.U32 R6, R0, 0x10, R6 ;  /* 0x0000001000060825 */ /* 0x002fca00078e0006 */
[----:B------:R-:W5:Y:S04]  /*0120*/  @P0 LDG.E.128 R36, desc[UR12][R6.64] ;  /* 0x0000000c06240981 */ /* 0x000f68000c1e1d00 */
[----:B------:R-:W5:Y:S04]  /*0130*/  @P0 LDG.E.128 R32, desc[UR12][R6.64+0x1000] ;  /* 0x0010000c06200981 */ /* 0x000f68000c1e1d00 */
[----:B------:R-:W5:Y:S04]  /*0140*/  @P0 LDG.E.128 R28, desc[UR12][R6.64+0x2000] ;  /* 0x0020000c061c0981 */ /* 0x000f68000c1e1d00 */
[----:B------:R4:W5:Y:S01]  /*0150*/  @P0 LDG.E.128 R24, desc[UR12][R6.64+0x3000] ;  /* 0x0030000c06180981 */ /* 0x000962000c1e1d00 */
[-C--:B---3--:R-:W-:Y:S01]  /*0160*/  @P0 MOV R2, R8.reuse ;  /* 0x0000000800020202 */ /* 0x088fe20000000f00 */
[----:B------:R-:W-:Y:S01]  /*0170*/  @P0 IMAD.MOV.U32 R4, RZ, RZ, R10 ;  /* 0x000000ffff040224 */ /* 0x000fe200078e000a */
[----:B------:R-:W-:Y:S01]  /*0180*/  @P0 MOV R3, R9 ;  /* 0x0000000900030202 */ /* 0x000fe20000000f00 */
[----:B------:R-:W-:Y:S01]  /*0190*/  @!P0 IMAD.MOV.U32 R3, RZ, RZ, R9 ;  /* 0x000000ffff038224 */ /* 0x000fe200078e0009 */
[----:B------:R-:W-:Y:S01]  /*01a0*/  @P0 MOV R5, R11 ;  /* 0x0000000b00050202 */ /* 0x000fe20000000f00 */
[----:B----4-:R-:W-:Y:S01]  /*01b0*/  @P0 IMAD.MOV.U32 R6, RZ, RZ, R12 ;  /* 0x000000ffff060224 */ /* 0x010fe200078e000c */
[----:B------:R-:W-:Y:S01]  /*01c0*/  @!P0 MOV R2, R8 ;  /* 0x0000000800028202 */ /* 0x000fe20000000f00 */
[----:B------:R-:W-:Y:S01]  /*01d0*/  @P0 IMAD.MOV.U32 R9, RZ, RZ, R15 ;  /* 0x000000ffff090224 */ /* 0x000fe200078e000f */
[----:B------:R-:W-:-:S02]  /*01e0*/  @P0 MOV R7, R13 ;  /* 0x0000000d00070202 */ /* 0x000fc40000000f00 */
[----:B------:R-:W-:Y:S02]  /*01f0*/  @!P0 MOV R4, R10 ;  /* 0x0000000a00048202 */ /* 0x000fe40000000f00 */
[----:B------:R-:W-:Y:S01]  /*0200*/  @!P0 MOV R5, R11 ;  /* 0x0000000b00058202 */ /* 0x000fe20000000f00 */
[----:B--2---:R-:W-:Y:S01]  /*0210*/  @P0 IMAD.MOV.U32 R11, RZ, RZ, R17 ;  /* 0x000000ffff0b0224 */ /* 0x004fe200078e0011 */
[----:B------:R-:W-:Y:S01]  /*0220*/  @P0 MOV R8, R14 ;  /* 0x0000000e00080202 */ /* 0x000fe20000000f00 */
[----:B------:R-:W-:Y:S01]  /*0230*/  @!P0 IMAD.MOV.U32 R8, RZ, RZ, R14 ;  /* 0x000000ffff088224 */ /* 0x000fe200078e000e */
[----:B------:R-:W-:Y:S02]  /*0240*/  @!P0 MOV R6, R12 ;  /* 0x0000000c00068202 */ /* 0x000fe40000000f00 */
[----:B------:R-:W-:Y:S02]  /*0250*/  @!P0 MOV R7, R13 ;  /* 0x0000000d00078202 */ /* 0x000fe40000000f00 */
[----:B------:R-:W-:Y:S01]  /*0260*/  @P0 MOV R10, R16 ;  /* 0x00000010000a0202 */ /* 0x000fe20000000f00 */
[----:B------:R-:W-:Y:S01]  /*0270*/  @!P0 IMAD.MOV.U32 R10, RZ, RZ, R16 ;  /* 0x000000ffff0a8224 */ /* 0x000fe200078e0010 */
[----:B------:R-:W-:-:S02]  /*0280*/  @P0 MOV R12, R18 ;  /* 0x00000012000c0202 */ /* 0x000fc40000000f00 */
[----:B------:R-:W-:Y:S01]  /*0290*/  @P0 MOV R13, R19 ;  /* 0x00000013000d0202 */ /* 0x000fe20000000f00 */
[----:B------:R-:W-:Y:S01]  /*02a0*/  @!P0 IMAD.MOV.U32 R13, RZ, RZ, R19 ;  /* 0x000000ffff0d8224 */ /* 0x000fe200078e0013 */
[----:B------:R-:W-:Y:S02]  /*02b0*/  @!P0 MOV R9, R15 ;  /* 0x0000000f00098202 */ /* 0x000fe40000000f00 */
[----:B------:R-:W-:Y:S02]  /*02c0*/  @!P0 MOV R11, R17 ;  /* 0x00000011000b8202 */ /* 0x000fe40000000f00 */
[----:B------:R-:W-:Y:S02]  /*02d0*/  @!P0 MOV R12, R18 ;  /* 0x00000012000c8202 */ /* 0x000fe40000000f00 */
[----:B------:R-:W-:Y:S01]  /*02e0*/  @P0 MOV R14, R20 ;  /* 0x00000014000e0202 */ /* 0x000fe20000000f00 */
[----:B------:R-:W-:Y:S06]  /*02f0*/  @P1 EXIT ;  /* 0x000000000000194d */ /* 0x000fec0003800000 */
[----:B------:R-:W0:Y:S01]  /*0300*/  LDCU.U8 UR4, c[0x0][0x410] ;  /* 0x00008200ff0477ac */ /* 0x000e220008000000 */
[----:B------:R-:W-:Y:S01]  /*0310*/  @P0 IMAD.MOV.U32 R15, RZ, RZ, R21 ;  /* 0x000000ffff0f0224 */ /* 0x000fe200078e0015 */
[----:B-----5:R-:W-:Y:S02]  /*0320*/  @!P0 CS2R R38, SRZ ;  /* 0x0000000000268805 */ /* 0x020fe4000001ff00 */
[----:B------:R-:W-:Y:S02]  /*0330*/  @!P0 CS2R R36, SRZ ;  /* 0x0000000000248805 */ /* 0x000fe4000001ff00 */
[----:B------:R-:W-:Y:S02]  /*0340*/  @!P0 CS2R R34, SRZ ;  /* 0x0000000000228805 */ /* 0x000fe4000001ff00 */
[----:B------:R-:W-:Y:S02]  /*0350*/  @!P0 CS2R R32, SRZ ;  /* 0x0000000000208805 */ /* 0x000fe4000001ff00 */
[----:B------:R-:W-:-:S02]  /*0360*/  @!P0 CS2R R30, SRZ ;  /* 0x00000000001e8805 */ /* 0x000fc4000001ff00 */
[----:B------:R-:W-:Y:S02]  /*0370*/  @!P0 CS2R R28, SRZ ;  /* 0x00000000001c8805 */ /* 0x000fe4000001ff00 */
[----:B------:R-:W-:Y:S02]  /*0380*/  @!P0 CS2R R26, SRZ ;  /* 0x00000000001a8805 */ /* 0x000fe4000001ff00 */
[----:B------:R-:W-:Y:S02]  /*0390*/  @!P0 CS2R R24, SRZ ;  /* 0x0000000000188805 */ /* 0x000fe4000001ff00 */
[----:B------:R-:W-:Y:S01]  /*03a0*/  @P0 MOV R16, R22 ;  /* 0x0000001600100202 */ /* 0x000fe20000000f00 */
[----:B------:R-:W-:Y:S01]  /*03b0*/  @!P0 IMAD.MOV.U32 R15, RZ, RZ, R21 ;  /* 0x000000ffff0f8224 */ /* 0x000fe200078e0015 */
[----:B------:R-:W-:Y:S01]  /*03c0*/  @P0 MOV R17, R23 ;  /* 0x0000001700110202 */ /* 0x000fe20000000f00 */
[----:B------:R-:W-:Y:S01]  /*03d0*/  UPLOP3.LUT UP1, UPT, UPT, UPT, UPT, 0x40, 0x4 ;  /* 0x000000000004789c */ /* 0x000fe20003f2e870 */
[----:B------:R-:W-:Y:S01]  /*03e0*/  @!P0 MOV R14, R20 ;  /* 0x00000014000e8202 */ /* 0x000fe20000000f00 */
[----:B------:R-:W1:Y:S01]  /*03f0*/  LDCU UR14, c[0x0][0x388] ;  /* 0x00007100ff0e77ac */ /* 0x000e620008000800 */
[----:B------:R-:W-:-:S02]  /*0400*/  @!P0 MOV R16, R22 ;  /* 0x0000001600108202 */ /* 0x000fc40000000f00 */
[----:B------:R-:W-:Y:S01]  /*0410*/  @!P0 MOV R17, R23 ;  /* 0x0000001700118202 */ /* 0x000fe20000000f00 */
[----:B------:R-:W2:Y:S01]  /*0420*/  LDCU UR15, c[0x0][0x400] ;  /* 0x00008000ff0f77ac */ /* 0x000ea20008000800 */
[----:B------:R-:W-:Y:S02]  /*0430*/  LOP3.LUT R18, R0, 0x1f, RZ, 0xc0, !PT ;  /* 0x0000001f00127812 */ /* 0x000fe400078ec0ff */
[----:B------:R-:W-:Y:S01]  /*0440*/  PRMT R19, R5, 0x7632, R19 ;  /* 0x0000763205137816 */ /* 0x000fe20000000013 */
[----:B------:R-:W3:Y:S01]  /*0450*/  LDCU.128 UR8, c[0x0][0x3f0] ;  /* 0x00007e00ff0877ac */ /* 0x000ee20008000c00 */
[----:B------:R-:W-:Y:S02]  /*0460*/  PRMT R20, R4, 0x7632, R20 ;  /* 0x0000763204147816 */ /* 0x000fe40000000014 */
[----:B------:R-:W-:Y:S01]  /*0470*/  PRMT R21, R3, 0x7632, R21 ;  /* 0x0000763203157816 */ /* 0x000fe20000000015 */
[----:B------:R-:W4:Y:S01]  /*0480*/  LDCU.64 UR16, c[0x0][0x3a0] ;  /* 0x00007400ff1077ac */ /* 0x000f220008000a00 */
[----:B------:R-:W-:-:S02]  /*0490*/  PRMT R22, R2, 0x7632, R22 ;  /* 0x0000763202167816 */ /* 0x000fc40000000016 */
[----:B------:R-:W-:Y:S01]  /*04a0*/  PRMT R23, R9, 0x7632, R23 ;  /* 0x0000763209177816 */ /* 0x000fe20000000017 */
[----:B------:R-:W0:Y:S01]  /*04b0*/  LDCU.64 UR18, c[0x0][0x380] ;  /* 0x00007000ff1277ac */ /* 0x000e220008000a00 */
        /* <DEDUP_REMOVED lines=11> */
[----:B0-----:R-:W-:Y:S02]  /*0570*/  ISETP.NE.AND P0, PT, RZ, UR4, PT ;  /* 0x00000004ff007c0c */ /* 0x001fe4000bf05270 */
        /* <DEDUP_REMOVED lines=15> */
[----:B-1234-:R-:W-:-:S07]  /*0670*/  PRMT R86, R24, 0x7632, R86 ;  /* 0x0000763218567816 */ /* 0x01efce0000000056 */
.L_x_99:
[----:B------:R-:W-:-:S06]  /*0680*/  UIMAD.WIDE UR4, UR7, 0x4, UR8 ;  /* 0x00000004070478a5 */ /* 0x000fcc000f8e0208 */
[----:B01----:R-:W-:Y:S01]  /*0690*/  IMAD.U32 R44, RZ, RZ, UR4 ;  /* 0x00000004ff2c7e24 */ /* 0x003fe2000f8e00ff */
[----:B------:R-:W-:-:S05]  /*06a0*/  MOV R45, UR5 ;  /* 0x00000005002d7c02 */ /* 0x000fca0008000f00 */
[----:B------:R-:W2:Y:S01]  /*06b0*/  LDG.E R44, desc[UR12][R44.64] ;  /* 0x0000000c2c2c7981 */ /* 0x000ea2000c1e1900 */
[----:B------:R-:W-:Y:S01]  /*06c0*/  IMAD.MOV.U32 R52, RZ, RZ, RZ ;  /* 0x000000ffff347224 */ /* 0x000fe200078e00ff */
[----:B--2---:R-:W-:-:S13]  /*06d0*/  R2UR UR20, R44 ;  /* 0x000000002c1472ca */ /* 0x004fda00000e0000 */
[----:B------:R-:W-:-:S06]  /*06e0*/  UISETP.GE.AND UP0, UPT, UR20, 0x1, UPT ;  /* 0x000000011400788c */ /* 0x000fcc000bf06270 */
[----:B------:R-:W-:-:S05]  /*06f0*/  PLOP3.LUT P1, PT, PT, PT, UP0, 0x80, 0x8 ;  /* 0x000000000008781c */ /* 0x000fca0003f2f008 */
[----:B------:R-:W-:-:S06]  /*0700*/  @UP0 UIADD3 UR4, UPT, UPT, UR20, -0x1, URZ ;  /* 0xffffffff14040890 */ /* 0x000fcc000fffe0ff */
[----:B------:R-:W-:Y:S01]  /*0710*/  MOV R48, UR4 ;  /* 0x0000000400307c02 */ /* 0x000fe20008000f00 */
[----:B------:R-:W-:Y:S01]  /*0720*/  UIMAD.WIDE UR4, UR7, 0x4, UR10 ;  /* 0x00000004070478a5 */ /* 0x000fe2000f8e020a */
[----:B------:R-:W0:Y:S03]  /*0730*/  @P1 LDC.64 R46, c[0x0][0x390] ;  /* 0x0000e400ff2e1b82 */ /* 0x000e260000000a00 */
[----:B------:R-:W-:Y:S02]  /*0740*/  @P1 IMAD R48, R48, UR14, RZ ;  /* 0x0000000e30301c24 */ /* 0x000fe4000f8e02ff */
[----:B------:R-:W-:Y:S02]  /*0750*/  MOV R44, UR4 ;  /* 0x00000004002c7c02 */ /* 0x000fe40008000f00 */
[----:B------:R-:W-:Y:S02]  /*0760*/  MOV R45, UR5 ;  /* 0x00000005002d7c02 */ /* 0x000fe40008000f00 */
[----:B------:R-:W-:-:S03]  /*0770*/  @P1 SHF.R.S32.HI R49, RZ, 0x1f, R48 ;  /* 0x0000001fff311819 */ /* 0x000fc60000011430 */
[----:B------:R-:W2:Y:S01]  /*0780*/  LDG.E R44, desc[UR12][R44.64] ;  /* 0x0000000c2c2c7981 */ /* 0x000ea2000c1e1900 */
[----:B------:R-:W-:-:S04]  /*0790*/  @P1 LEA.HI R49, R49, R48, RZ, 0x3 ;  /* 0x0000003031311211 */ /* 0x000fc800078f18ff */
[----:B------:R-:W-:-:S05]  /*07a0*/  @P1 LEA.HI.SX32 R52, R49, R0, 0x1d ;  /* 0x0000000031341211 */ /* 0x000fca00078feaff */
[----:B0-----:R-:W-:-:S05]  /*07b0*/  @P1 IMAD.WIDE.U32 R46, R52, 0x10, R46 ;  /* 0x00000010342e1825 */ /* 0x001fca00078e002e */
[----:B------:R-:W3:Y:S01]  /*07c0*/  @P1 LDG.E.128 R40, desc[UR12][R46.64] ;  /* 0x0000000c2e281981 */ /* 0x000ee2000c1e1d00 */
[----:B------:R-:W-:Y:S02]  /*07d0*/  UIMAD UR4, UR7, UR14, URZ ;  /* 0x0000000e070472a4 */ /* 0x000fe4000f8e02ff */
[----:B------:R-:W-:Y:S02]  /*07e0*/  UISETP.NE.U32.AND UP0, UPT, UR16, URZ, UPT ;  /* 0x000000ff1000728c */ /* 0x000fe4000bf05070 */
[----:B------:R-:W-:Y:S02]  /*07f0*/  USHF.R.S32.HI UR5, URZ, 0x1f, UR4 ;  /* 0x0000001fff057899 */ /* 0x000fe40008011404 */
[----:B------:R-:W-:Y:S02]  /*0800*/  UISETP.NE.AND.EX UP0, UPT, UR17, URZ, UPT, UP0 ;  /* 0x000000ff1100728c */ /* 0x000fe4000bf05300 */
[----:B------:R-:W-:-:S06]  /*0810*/  ULEA.HI UR5, UR5, UR4, URZ, 0x3 ;  /* 0x0000000405057291 */ /* 0x000fcc000f8f18ff */
[----:B------:R-:W-:-:S05]  /*0820*/  IMAD.U32 R113, RZ, RZ, UR5 ;  /* 0x00000005ff717e24 */ /* 0x000fca000f8e00ff */
[----:B------:R-:W-:Y:S02]  /*0830*/  LEA.HI.SX32 R113, R113, R0, 0x1d ;  /* 0x0000000071717211 */ /* 0x000fe400078feaff */
[----:B--2---:R-:W-:Y:S02]  /*0840*/  R2UR UR6, R44 ;  /* 0x000000002c0672ca */ /* 0x004fe400000e0000 */
[----:B---3--:R-:W-:Y:S02]  /*0850*/  PRMT R48, R43, 0x7632, R48 ;  /* 0x000076322b307816 */ /* 0x008fe40000000030 */
[----:B------:R-:W-:Y:S02]  /*0860*/  PRMT R49, R42, 0x7632, R49 ;  /* 0x000076322a317816 */ /* 0x000fe40000000031 */
[----:B------:R-:W-:Y:S02]  /*0870*/  PRMT R50, R41, 0x7632, R50 ;  /* 0x0000763229327816 */ /* 0x000fe40000000032 */
[----:B------:R-:W-:Y:S01]  /*0880*/  PRMT R51, R40, 0x7632, R51 ;  /* 0x0000763228337816 */ /* 0x000fe20000000033 */
[----:B------:R-:W-:Y:S06]  /*0890*/  BRA.U !UP0, `(.L_x_90) ;  /* 0x0000000108d47547 */ /* 0x000fec000b800000 */
[----:B------:R-:W0:Y:S02]  /*08a0*/  LDC.64 R44, c[0x0][0x3a0] ;  /* 0x0000e800ff2c7b82 */ /* 0x000e240000000a00 */
[----:B0-----:R-:W-:-:S06]  /*08b0*/  IMAD.WIDE.U32 R44, R113, 0x10, R44 ;  /* 0x00000010712c7825 */ /* 0x001fcc00078e002c */
[----:B------:R-:W2:Y:S01]  /*08c0*/  LDG.E.128 R44, desc[UR12][R44.64] ;  /* 0x0000000c2c2c7981 */ /* 0x000ea2000c1e1d00 */
[----:B------:R-:W-:-:S13]  /*08d0*/  ISETP.LT.AND P2, PT, RZ, UR20, PT ;  /* 0x00000014ff007c0c */ /* 0x000fda000bf41270 */
[----:B------:R-:W0:Y:S01]  /*08e0*/  @P2 LDC R53, c[0x0][0x40c] ;  /* 0x00010300ff352b82 */ /* 0x000e220000000800 */
[----:B------:R-:W-:Y:S01]  /*08f0*/  @P2 SHF.L.U32 R54, R51, 0x10, RZ ;  /* 0x0000001033362819 */ /* 0x000fe200000006ff */
[----:B------:R-:W-:Y:S01]  /*0900*/  @P2 IMAD.U32 R56, R41, 0x10000, RZ ;  /* 0x0001000029382824 */ /* 0x000fe200078e00ff */
[----:B------:R-:W-:-:S05]  /*0910*/  @P2 SHF.L.U32 R58, R50, 0x10, RZ ;  /* 0x00000010323a2819 */ /* 0x000fca00000006ff */
[----:B------:R-:W1:Y:S08]  /*0920*/  @P2 LDC R87, c[0x0][0x40c] ;  /* 0x00010300ff572b82 */ /* 0x000e700000000800 */
[----:B------:R-:W3:Y:S08]  /*0930*/  @P2 LDC R88, c[0x0][0x40c] ;  /* 0x00010300ff582b82 */ /* 0x000ef00000000800 */
[----:B------:R-:W4:Y:S08]  /*0940*/  @P2 LDC R90, c[0x0][0x40c] ;  /* 0x00010300ff5a2b82 */ /* 0x000f300000000800 */
[----:B------:R-:W5:Y:S08]  /*0950*/  @P2 LDC R92, c[0x0][0x40c] ;  /* 0x00010300ff5c2b82 */ /* 0x000f700000000800 */
[----:B------:R-:W5:Y:S08]  /*0960*/  @P2 LDC R94, c[0x0][0x40c] ;  /* 0x00010300ff5e2b82 */ /* 0x000f700000000800 */
[----:B------:R-:W5:Y:S08]  /*0970*/  @P2 LDC R51, c[0x0][0x40c] ;  /* 0x00010300ff332b82 */ /* 0x000f700000000800 */
[----:B------:R-:W5:Y:S01]  /*0980*/  @P2 LDC R96, c[0x0][0x40c] ;  /* 0x00010300ff602b82 */ /* 0x000f620000000800 */
[----:B--2---:R-:W-:Y:S01]  /*0990*/  PRMT R50, R44, 0x7632, R50 ;  /* 0x000076322c327816 */ /* 0x004fe20000000032 */
[----:B------:R-:W-:Y:S01]  /*09a0*/  IMAD.U32 R91, R47, 0x10000, RZ ;  /* 0x000100002f5b7824 */ /* 0x000fe200078e00ff */
[----:B------:R-:W-:-:S02]  /*09b0*/  SHF.L.U32 R57, R45, 0x10, RZ ;  /* 0x000000102d397819 */ /* 0x000fc400000006ff */
[----:B------:R-:W-:Y:S01]  /*09c0*/  PRMT R45, R45, 0x7632, R45 ;  /* 0x000076322d2d7816 */ /* 0x000fe2000000002d */
[----:B------:R-:W-:Y:S01]  /*09d0*/  IMAD.U32 R59, R50, 0x10000, RZ ;  /* 0x00010000323b7824 */ /* 0x000fe200078e00ff */
[----:B------:R-:W-:Y:S01]  /*09e0*/  SHF.L.U32 R89, R44, 0x10, RZ ;  /* 0x000000102c597819 */ /* 0x000fe200000006ff */
[----:B-1----:R-:W-:Y:S01]  /*09f0*/  @P2 FFMA.FTZ R57, R56, R87, R57 ;  /* 0x0000005738392223 */ /* 0x002fe20000010039 */
[----:B------:R-:W-:Y:S01]  /*0a00*/  PRMT R44, R46, 0x7632, R44 ;  /* 0x000076322e2c7816 */ /* 0x000fe2000000002c */
[----:B0-----:R-:W-:Y:S01]  /*0a10*/  @P2 FFMA.FTZ R59, R54, R53, R59 ;  /* 0x00000035363b2223 */ /* 0x001fe2000001003b */
[----:B------:R-:W-:Y:S02]  /*0a20*/  PRMT R47, R47, 0x7632, R47 ;  /* 0x000076322f2f7816 */ /* 0x000fe4000000002f */
[----:B------:R-:W-:Y:S02]  /*0a30*/  SHF.L.U32 R55, R45, 0x10, RZ ;  /* 0x000000102d377819 */ /* 0x000fe400000006ff */
[----:B------:R-:W-:-:S02]  /*0a40*/  @P2 SHF.L.U32 R54, R48, 0x10, RZ ;  /* 0x0000001030362819 */ /* 0x000fc400000006ff */
[----:B------:R-:W-:Y:S01]  /*0a50*/  SHF.L.U32 R95, R46, 0x10, RZ ;  /* 0x000000102e5f7819 */ /* 0x000fe200000006ff */
[----:B------:R-:W-:Y:S01]  /*0a60*/  @P2 IMAD.U32 R46, R42, 0x10000, RZ ;  /* 0x000100002a2e2824 */ /* 0x000fe200078e00ff */
[----:B------:R-:W-:Y:S01]  /*0a70*/  @P2 SHF.L.U32 R50, R49, 0x10, RZ ;  /* 0x0000001031322819 */ /* 0x000fe200000006ff */
[----:B---3--:R-:W-:Y:S01]  /*0a80*/  @P2 FFMA.FTZ R55, R58, R88, R55 ;  /* 0x000000583a372223 */ /* 0x008fe20000010037 */
[----:B------:R-:W-:Y:S01]  /*0a90*/  @P2 SHF.L.U32 R48, R43, 0x10, RZ ;  /* 0x000000102b302819 */ /* 0x000fe200000006ff */
[----:B----4-:R-:W-:Y:S01]  /*0aa0*/  @P2 FFMA.FTZ R95, R46, R90, R95 ;  /* 0x0000005a2e5f2223 */ /* 0x010fe2000001005f */
[----:B------:R-:W-:Y:S01]  /*0ab0*/  SHF.L.U32 R93, R44, 0x10, RZ ;  /* 0x000000102c5d7819 */ /* 0x000fe200000006ff */
[----:B------:R-:W-:Y:S01]  /*0ac0*/  @P2 IMAD.U32 R44, R40, 0x10000, RZ ;  /* 0x00010000282c2824 */ /* 0x000fe200078e00ff */
[----:B------:R-:W-:Y:S01]  /*0ad0*/  SHF.L.U32 R87, R47, 0x10, RZ ;  /* 0x000000102f577819 */ /* 0x000fe200000006ff */
[----:B-----5:R-:W-:Y:S01]  /*0ae0*/  @P2 FFMA.FTZ R91, R48, R94, R91 ;  /* 0x0000005e305b2223 */ /* 0x020fe2000001005b */
[----:B------:R-:W-:Y:S01]  /*0af0*/  F2FP.BF16.F32.PACK_AB R45, RZ, R57 ;  /* 0x00000039ff2d723e */ /* 0x000fe200000010ff */
[----:B------:R-:W-:Y:S01]  /*0b00*/  @P2 FFMA.FTZ R93, R50, R92, R93 ;  /* 0x0000005c325d2223 */ /* 0x000fe2000001005d */
[----:B------:R-:W-:Y:S01]  /*0b10*/  @P2 FFMA.FTZ R89, R44, R51, R89 ;  /* 0x000000332c592223 */ /* 0x000fe20000010059 */
[----:B------:R-:W-:Y:S01]  /*0b20*/  @P2 FFMA.FTZ R87, R54, R96, R87 ;  /* 0x0000006036572223 */ /* 0x000fe20000010057 */
[----:B------:R-:W-:-:S02]  /*0b30*/  F2FP.BF16.F32.PACK_AB R46, RZ, R55 ;  /* 0x00000037ff2e723e */ /* 0x000fc400000010ff */
[----:B------:R-:W-:Y:S02]  /*0b40*/  F2FP.BF16.F32.PACK_AB R48, RZ, R59 ;  /* 0x0000003bff30723e */ /* 0x000fe400000010ff */
[----:B------:R-:W-:Y:S02]  /*0b50*/  F2FP.BF16.F32.PACK_AB R49, RZ, R95 ;  /* 0x0000005fff31723e */ /* 0x000fe400000010ff */
[----:B------:R-:W-:Y:S02]  /*0b60*/  F2FP.BF16.F32.PACK_AB R50, RZ, R93 ;  /* 0x0000005dff32723e */ /* 0x000fe400000010ff */
        /* <DEDUP_REMOVED lines=8> */
.L_x_90:
[----:B------:R-:W0:Y:S01]  /*0bf0*/  @P1 LDC R44, c[0x0][0x40c] ;  /* 0x00010300ff2c1b82 */ /* 0x000e220000000800 */
[----:B------:R-:W-:Y:S01]  /*0c00*/  HFMA2 R59, -RZ, RZ, 0, 0 ;  /* 0x00000000ff3b7431 */ /* 0x000fe200000001ff */
[----:B------:R-:W-:Y:S01]  /*0c10*/  @P1 SHF.L.U32 R51, R51, 0x10, RZ ;  /* 0x0000001033331819 */ /* 0x000fe200000006ff */
[----:B------:R-:W-:Y:S01]  /*0c20*/  @P1 IMAD.U32 R50, R50, 0x10000, RZ ;  /* 0x0001000032321824 */ /* 0x000fe200078e00ff */
[----:B------:R-:W-:Y:S01]  /*0c30*/  @P1 SHF.L.U32 R49, R49, 0x10, RZ ;  /* 0x0000001031311819 */ /* 0x000fe200000006ff */
[----:B------:R-:W-:Y:S01]  /*0c40*/  HFMA2 R89, -RZ, RZ, 0, 0 ;  /* 0x00000000ff597431 */ /* 0x000fe200000001ff */
[----:B------:R-:W-:Y:S01]  /*0c50*/  MOV R93, RZ ;  /* 0x000000ff005d7202 */ /* 0x000fe20000000f00 */
[----:B------:R-:W-:Y:S01]  /*0c60*/  IMAD.MOV.U32 R55, RZ, RZ, RZ ;  /* 0x000000ffff377224 */ /* 0x000fe200078e00ff */
[----:B------:R-:W1:Y:S01]  /*0c70*/  @P1 LDC R46, c[0x0][0x40c] ;  /* 0x00010300ff2e1b82 */ /* 0x000e620000000800 */
[----:B------:R-:W-:Y:S02]  /*0c80*/  HFMA2 R91, -RZ, RZ, 0, 0 ;  /* 0x00000000ff5b7431 */ /* 0x000fe400000001ff */
[----:B------:R-:W-:Y:S01]  /*0c90*/  IMAD.MOV.U32 R57, RZ, RZ, RZ ;  /* 0x000000ffff397224 */ /* 0x000fe200078e00ff */
[----:B------:R-:W-:Y:S01]  /*0ca0*/  MOV R95, RZ ;  /* 0x000000ff005f7202 */ /* 0x000fe20000000f00 */
[----:B------:R-:W-:-:S03]  /*0cb0*/  IMAD.MOV.U32 R87, RZ, RZ, RZ ;  /* 0x000000ffff577224 */ /* 0x000fc600078e00ff */
[----:B------:R-:W2:Y:S08]  /*0cc0*/  @P1 LDC R53, c[0x0][0x40c] ;  /* 0x00010300ff351b82 */ /* 0x000eb00000000800 */
[----:B------:R-:W3:Y:S01]  /*0cd0*/  @P1 LDC R45, c[0x0][0x40c] ;  /* 0x00010300ff2d1b82 */ /* 0x000ee20000000800 */
[----:B0-----:R-:W-:Y:S01]  /*0ce0*/  @P1 FMUL.FTZ R59, R51, R44 ;  /* 0x0000002c333b1220 */ /* 0x001fe20000410000 */
[----:B------:R-:W-:-:S06]  /*0cf0*/  @P1 SHF.L.U32 R44, R40, 0x10, RZ ;  /* 0x00000010282c1819 */ /* 0x000fcc00000006ff */
[----:B------:R-:W0:Y:S01]  /*0d00*/  @P1 LDC R47, c[0x0][0x40c] ;  /* 0x00010300ff2f1b82 */ /* 0x000e220000000800 */
[----:B-1----:R-:W-:Y:S01]  /*0d10*/  @P1 FMUL.FTZ R93, R49, R46 ;  /* 0x0000002e315d1220 */ /* 0x002fe20000410000 */
[----:B------:R-:W-:Y:S02]  /*0d20*/  @P1 SHF.L.U32 R46, R41, 0x10, RZ ;  /* 0x00000010292e1819 */ /* 0x000fe400000006ff */
[----:B------:R-:W-:-:S04]  /*0d30*/  @P1 SHF.L.U32 R49, R43, 0x10, RZ ;  /* 0x000000102b311819 */ /* 0x000fc800000006ff */
[----:B------:R-:W1:Y:S01]  /*0d40*/  @P1 LDC R99, c[0x0][0x40c] ;  /* 0x00010300ff631b82 */ /* 0x000e620000000800 */
[----:B--2---:R-:W-:Y:S01]  /*0d50*/  @P1 FMUL.FTZ R55, R50, R53 ;  /* 0x0000003532371220 */ /* 0x004fe20000410000 */
[----:B------:R-:W-:Y:S01]  /*0d60*/  @P1 SHF.L.U32 R50, R48, 0x10, RZ ;  /* 0x0000001030321819 */ /* 0x000fe200000006ff */
[----:B------:R-:W-:-:S05]  /*0d70*/  @P1 IMAD.U32 R48, R42, 0x10000, RZ ;  /* 0x000100002a301824 */ /* 0x000fca00078e00ff */
[----:B------:R-:W2:Y:S01]  /*0d80*/  @P1 LDC R97, c[0x0][0x40c] ;  /* 0x00010300ff611b82 */ /* 0x000ea20000000800 */
[----:B---3--:R-:W-:Y:S01]  /*0d90*/  @P1 FMUL.FTZ R89, R44, R45 ;  /* 0x0000002d2c591220 */ /* 0x008fe20000410000 */
[----:B------:R-:W-:-:S04]  /*0da0*/  F2FP.BF16.F32.PACK_AB R45, RZ, R59 ;  /* 0x0000003bff2d723e */ /* 0x000fc800000010ff */
[----:B------:R-:W-:Y:S02]  /*0db0*/  F2FP.BF16.F32.PACK_AB R44, RZ, R89 ;  /* 0x00000059ff2c723e */ /* 0x000fe400000010ff */
[----:B------:R-:W3:Y:S01]  /*0dc0*/  @P1 LDC R54, c[0x0][0x40c] ;  /* 0x00010300ff361b82 */ /* 0x000ee20000000800 */
[----:B0-----:R-:W-:Y:S01]  /*0dd0*/  @P1 FMUL.FTZ R57, R46, R47 ;  /* 0x0000002f2e391220 */ /* 0x001fe20000410000 */
[----:B------:R-:W-:Y:S02]  /*0de0*/  F2FP.BF16.F32.PACK_AB R47, RZ, R55 ;  /* 0x00000037ff2f723e */ /* 0x000fe400000010ff */
[----:B------:R-:W-:Y:S02]  /*0df0*/  PRMT R44, R44, 0x5410, R45 ;  /* 0x000054102c2c7816 */ /* 0x000fe4000000002d */
[----:B------:R-:W-:Y:S01]  /*0e00*/  F2FP.BF16.F32.PACK_AB R46, RZ, R57 ;  /* 0x00000039ff2e723e */ /* 0x000fe200000010ff */
[----:B-1----:R-:W-:-:S03]  /*0e10*/  @P1 FMUL.FTZ R87, R50, R99 ;  /* 0x0000006332571220 */ /* 0x002fc60000410000 */
[----:B------:R-:W-:Y:S02]  /*0e20*/  PRMT R45, R46, 0x5410, R47 ;  /* 0x000054102e2d7816 */ /* 0x000fe4000000002f */
[----:B------:R-:W-:Y:S01]  /*0e30*/  F2FP.BF16.F32.PACK_AB R51, RZ, R87 ;  /* 0x00000057ff33723e */ /* 0x000fe200000010ff */
[----:B--2---:R-:W-:-:S05]  /*0e40*/  @P1 FMUL.FTZ R95, R48, R97 ;  /* 0x00000061305f1220 */ /* 0x004fca0000410000 */
[----:B------:R-:W-:Y:S01]  /*0e50*/  F2FP.BF16.F32.PACK_AB R48, RZ, R95 ;  /* 0x0000005fff30723e */ /* 0x000fe200000010ff */
[----:B---3--:R-:W-:Y:S01]  /*0e60*/  @P1 FMUL.FTZ R91, R49, R54 ;  /* 0x00000036315b1220 */ /* 0x008fe20000410000 */
[----:B------:R-:W-:-:S04]  /*0e70*/  F2FP.BF16.F32.PACK_AB R49, RZ, R93 ;  /* 0x0000005dff31723e */ /* 0x000fc800000010ff */
[----:B------:R-:W-:Y:S02]  /*0e80*/  F2FP.BF16.F32.PACK_AB R50, RZ, R91 ;  /* 0x0000005bff32723e */ /* 0x000fe400000010ff */
[----:B------:R-:W-:Y:S02]  /*0e90*/  PRMT R46, R48, 0x5410, R49 ;  /* 0x00005410302e7816 */ /* 0x000fe40000000031 */
[----:B------:R-:W-:-:S07]  /*0ea0*/  PRMT R47, R50, 0x5410, R51 ;  /* 0x00005410322f7816 */ /* 0x000fce0000000033 */
.L_x_91:
[----:B------:R-:W0:Y:S01]  /*0eb0*/  LDC.64 R48, c[0x0][0x3a8] ;  /* 0x0000ea00ff307b82 */ /* 0x000e220000000a00 */
[----:B------:R-:W-:-:S07]  /*0ec0*/  @P1 VIADD R53, R52, 0x100 ;  /* 0x0000010034351836 */ /* 0x000fce0000000000 */
[----:B------:R-:W1:Y:S01]  /*0ed0*/  @P1 LDC.64 R50, c[0x0][0x390] ;  /* 0x0000e400ff321b82 */ /* 0x000e620000000a00 */
[----:B0-----:R-:W-:-:S05]  /*0ee0*/  IMAD.WIDE.U32 R96, R113, 0x10, R48 ;  /* 0x0000001071607825 */ /* 0x001fca00078e0030 */
[----:B------:R0:W-:Y:S01]  /*0ef0*/  STG.E.128 desc[UR12][R96.64], R44 ;  /* 0x0000002c60007986 */ /* 0x0001e2000c101d0c */
[----:B-1----:R-:W-:-:S05]  /*0f00*/  @P1 IMAD.WIDE.U32 R50, R53, 0x10, R50 ;  /* 0x0000001035321825 */ /* 0x002fca00078e0032 */
[----:B------:R-:W2:Y:S01]  /*0f10*/  @P1 LDG.E.128 R40, desc[UR12][R50.64] ;  /* 0x0000000c32281981 */ /* 0x000ea2000c1e1d00 */
[----:B------:R-:W-:Y:S02]  /*0f20*/  IADD3 R115, PT, PT, R113, 0x100, RZ ;  /* 0x0000010071737810 */ /* 0x000fe40007ffe0ff */
[----:B--2---:R-:W-:Y:S02]  /*0f30*/  PRMT R53, R43, 0x7632, R53 ;  /* 0x000076322b357816 */ /* 0x004fe40000000035 */
[----:B------:R-:W-:Y:S02]  /*0f40*/  PRMT R54, R42, 0x7632, R54 ;  /* 0x000076322a367816 */ /* 0x000fe40000000036 */
[----:B------:R-:W-:Y:S02]  /*0f50*/  PRMT R56, R41, 0x7632, R56 ;  /* 0x0000763229387816 */ /* 0x000fe40000000038 */
[----:B------:R-:W-:Y:S01]  /*0f60*/  PRMT R58, R40, 0x7632, R58 ;  /* 0x00007632283a7816 */ /* 0x000fe2000000003a */
[----:B0-----:R-:W-:Y:S06]  /*0f70*/  BRA.U !UP0, `(.L_x_92) ;  /* 0x0000000108d47547 */ /* 0x001fec000b800000 */
[----:B------:R-:W0:Y:S02]  /*0f80*/  LDC.64 R44, c[0x0][0x3a0] ;  /* 0x0000e800ff2c7b82 */ /* 0x000e240000000a00 */
[----:B0-----:R-:W-:-:S06]  /*0f90*/  IMAD.WIDE.U32 R44, R115, 0x10, R44 ;  /* 0x00000010732c7825 */ /* 0x001fcc00078e002c */
[----:B------:R-:W2:Y:S01]  /*0fa0*/  LDG.E.128 R44, desc[UR12][R44.64] ;  /* 0x0000000c2c2c7981 */ /* 0x000ea2000c1e1d00 */
[----:B------:R-:W-:-:S13]  /*0fb0*/  ISETP.LT.AND P2, PT, RZ, UR20, PT ;  /* 0x00000014ff007c0c */ /* 0x000fda000bf41270 */
[----:B------:R-:W0:Y:S01]  /*0fc0*/  @P2 LDC R94, c[0x0][0x40c] ;  /* 0x00010300ff5e2b82 */ /* 0x000e220000000800 */
[----:B------:R-:W-:Y:S01]  /*0fd0*/  @P2 IMAD.U32 R56, R56, 0x10000, RZ ;  /* 0x0001000038382824 */ /* 0x000fe200078e00ff */
[----:B------:R-:W-:Y:S02]  /*0fe0*/  @P2 SHF.L.U32 R90, R41, 0x10, RZ ;  /* 0x00000010295a2819 */ /* 0x000fe400000006ff */
[----:B------:R-:W-:Y:S02]  /*0ff0*/  @P2 SHF.L.U32 R58, R58, 0x10, RZ ;  /* 0x000000103a3a2819 */ /* 0x000fe400000006ff */
[----:B------:R-:W-:Y:S02]  /*1000*/  @P2 SHF.L.U32 R54, R54, 0x10, RZ ;  /* 0x0000001036362819 */ /* 0x000fe400000006ff */
[----:B------:R-:W1:Y:S08]  /*1010*/  @P2 LDC R92, c[0x0][0x40c] ;  /* 0x00010300ff5c2b82 */ /* 0x000e700000000800 */
[----:B------:R-:W3:Y:S08]  /*1020*/  @P2 LDC R88, c[0x0][0x40c] ;  /* 0x00010300ff582b82 */ /* 0x000ef00000000800 */
[----:B------:R-:W4:Y:S08]  /*1030*/  @P2 LDC R96, c[0x0][0x40c] ;  /* 0x00010300ff602b82 */ /* 0x000f300000000800 */
[----:B------:R-:W5:Y:S08]  /*1040*/  @P2 LDC R98, c[0x0][0x40c] ;  /* 0x00010300ff622b82 */ /* 0x000f700000000800 */
[----:B------:R-:W4:Y:S08]  /*1050*/  @P2 LDC R100, c[0x0][0x40c] ;  /* 0x00010300ff642b82 */ /* 0x000f300000000800 */
[----:B------:R-:W4:Y:S08]  /*1060*/  @P2 LDC R51, c[0x0][0x40c] ;  /* 0x00010300ff332b82 */ /* 0x000f300000000800 */
[----:B------:R-:W4:Y:S01]  /*1070*/  @P2 LDC R102, c[0x0][0x40c] ;  /* 0x00010300ff662b82 */ /* 0x000f220000000800 */
[C---:B--2---:R-:W-:Y:S01]  /*1080*/  SHF.L.U32 R99, R45.reuse, 0x10, RZ ;  /* 0x000000102d637819 */ /* 0x044fe200000006ff */
[----:B------:R-:W-:Y:S01]  /*1090*/  IMAD.U32 R105, R44, 0x10000, RZ ;  /* 0x000100002c697824 */ /* 0x000fe200078e00ff */
[----:B------:R-:W-:-:S02]  /*10a0*/  PRMT R45, R45, 0x7632, R45 ;  /* 0x000076322d2d7816 */ /* 0x000fc4000000002d */
[----:B------:R-:W-:Y:S01]  /*10b0*/  SHF.L.U32 R111, R46, 0x10, RZ ;  /* 0x000000102e6f7819 */ /* 0x000fe200000006ff */
[----:B-1----:R-:W-:Y:S01]  /*10c0*/  @P2 FFMA.FTZ R99, R90, R92, R99 ;  /* 0x0000005c5a632223 */ /* 0x002fe20000010063 */
[----:B------:R-:W-:Y:S01]  /*10d0*/  PRMT R46, R46, 0x7632, R46 ;  /* 0x000076322e2e7816 */ /* 0x000fe2000000002e */
[----:B------:R-:W-:Y:S01]  /*10e0*/  IMAD.U32 R101, R45, 0x10000, RZ ;  /* 0x000100002d657824 */ /* 0x000fe200078e00ff */
[----:B------:R-:W-:Y:S01]  /*10f0*/  PRMT R50, R44, 0x7632, R50 ;  /* 0x000076322c327816 */ /* 0x000fe20000000032 */
[----:B------:R-:W-:Y:S01]  /*1100*/  @P2 IMAD.U32 R44, R53, 0x10000, RZ ;  /* 0x00010000352c2824 */ /* 0x000fe200078e00ff */
[C---:B------:R-:W-:Y:S01]  /*1110*/  SHF.L.U32 R107, R47.reuse, 0x10, RZ ;  /* 0x000000102f6b7819 */ /* 0x040fe200000006ff */
[----:B0-----:R-:W-:Y:S01]  /*1120*/  @P2 FFMA.FTZ R101, R56, R94, R101 ;  /* 0x0000005e38652223 */ /* 0x001fe20000010065 */
[----:B------:R-:W-:Y:S01]  /*1130*/  PRMT R47, R47, 0x7632, R47 ;  /* 0x000076322f2f7816 */ /* 0x000fe2000000002f */
[----:B------:R-:W-:Y:S01]  /*1140*/  IMAD.U32 R109, R46, 0x10000, RZ ;  /* 0x000100002e6d7824 */ /* 0x000fe200078e00ff */
[----:B------:R-:W-:-:S02]  /*1150*/  SHF.L.U32 R97, R50, 0x10, RZ ;  /* 0x0000001032617819 */ /* 0x000fc400000006ff */
[----:B------:R-:W-:Y:S01]  /*1160*/  @P2 SHF.L.U32 R50, R42, 0x10, RZ ;  /* 0x000000102a322819 */ /* 0x000fe200000006ff */
[----:B-----5:R-:W-:Y:S01]  /*1170*/  @P2 FFMA.FTZ R109, R54, R98, R109 ;  /* 0x00000062366d2223 */ /* 0x020fe2000001006d */
[----:B------:R-:W-:Y:S01]  /*1180*/  @P2 SHF.L.U32 R56, R43, 0x10, RZ ;  /* 0x000000102b382819 */ /* 0x000fe200000006ff */
[----:B---3--:R-:W-:Y:S01]  /*1190*/  @P2 FFMA.FTZ R97, R58, R88, R97 ;  /* 0x000000583a612223 */ /* 0x008fe20000010061 */
[----:B------:R-:W-:Y:S01]  /*11a0*/  @P2 SHF.L.U32 R46, R40, 0x10, RZ ;  /* 0x00000010282e2819 */ /* 0x000fe200000006ff */
[----:B----4-:R-:W-:Y:S01]  /*11b0*/  @P2 FFMA.FTZ R111, R50, R96, R111 ;  /* 0x00000060326f2223 */ /* 0x010fe2000001006f */
[----:B------:R-:W-:Y:S01]  /*11c0*/  SHF.L.U32 R103, R47, 0x10, RZ ;  /* 0x000000102f677819 */ /* 0x000fe200000006ff */
[----:B------:R-:W-:Y:S01]  /*11d0*/  @P2 FFMA.FTZ R107, R56, R100, R107 ;  /* 0x00000064386b2223 */ /* 0x000fe2000001006b */
[----:B------:R-:W-:Y:S01]  /*11e0*/  F2FP.BF16.F32.PACK_AB R45, RZ, R99 ;  /* 0x00000063ff2d723e */ /* 0x000fe200000010ff */
[----:B------:R-:W-:Y:S01]  /*11f0*/  @P2 FFMA.FTZ R105, R46, R51, R105 ;  /* 0x000000332e692223 */ /* 0x000fe20000010069 */
[----:B------:R-:W-:Y:S01]  /*1200*/  F2FP.BF16.F32.PACK_AB R46, RZ, R101 ;  /* 0x00000065ff2e723e */ /* 0x000fe200000010ff */
[----:B------:R-:W-:Y:S01]  /*1210*/  @P2 FFMA.FTZ R103, R44, R102, R103 ;  /* 0x000000662c672223 */ /* 0x000fe20000010067 */
[----:B------:R-:W-:-:S02]  /*1220*/  F2FP.BF16.F32.PACK_AB R50, RZ, R97 ;  /* 0x00000061ff32723e */ /* 0x000fc400000010ff */
[----:B------:R-:W-:Y:S02]  /*1230*/  F2FP.BF16.F32.PACK_AB R51, RZ, R111 ;  /* 0x0000006fff33723e */ /* 0x000fe400000010ff */
[----:B------:R-:W-:Y:S02]  /*1240*/  F2FP.BF16.F32.PACK_AB R53, RZ, R109 ;  /* 0x0000006dff35723e */ /* 0x000fe400000010ff */
[----:B------:R-:W-:Y:S02]  /*1250*/  F2FP.BF16.F32.PACK_AB R54, RZ, R107 ;  /* 0x0000006bff36723e */ /* 0x000fe400000010ff */
[----:B------:R-:W-:Y:S02]  /*1260*/  F2FP.BF16.F32.PACK_AB R44, RZ, R105 ;  /* 0x00000069ff2c723e */ /* 0x000fe400000010ff */
[----:B------:R-:W-:Y:S02]  /*1270*/  F2FP.BF16.F32.PACK_AB R47, RZ, R103 ;  /* 0x00000067ff2f723e */ /* 0x000fe400000010ff */
[----:B------:R-:W-:-:S02]  /*1280*/  PRMT R45, R45, 0x5410, R46 ;  /* 0x000054102d2d7816 */ /* 0x000fc4000000002e */
[----:B------:R-:W-:Y:S02]  /*1290*/  PRMT R46, R51, 0x5410, R53 ;  /* 0x00005410332e7816 */ /* 0x000fe40000000035 */
[----:B------:R-:W-:Y:S02]  /*12a0*/  PRMT R44, R44, 0x5410, R50 ;  /* 0x000054102c2c7816 */ /* 0x000fe40000000032 */
[----:B------:R-:W-:Y:S01]  /*12b0*/  PRMT R47, R54, 0x5410, R47 ;  /* 0x00005410362f7816 */ /* 0x000fe2000000002f */
[----:B------:R-:W-:Y:S06]  /*12c0*/  BRA `(.L_x_93) ;  /* 0x0000000000b07947 */ /* 0x000fec0003800000 */
.L_x_92:
[----:B------:R-:W0:Y:S01]  /*12d0*/  @P1 LDC R47, c[0x0][0x40c] ;  /* 0x00010300ff2f1b82 */ /* 0x000e220000000800 */
[----:B------:R-:W-:Y:S01]  /*12e0*/  HFMA2 R109, -RZ, RZ, 0, 0 ;  /* 0x00000000ff6d7431 */ /* 0x000fe200000001ff */
[----:B------:R-:W-:Y:S01]  /*12f0*/  @P1 SHF.L.U32 R54, R54, 0x10, RZ ;  /* 0x0000001036361819 */ /* 0x000fe200000006ff */
[----:B------:R-:W-:Y:S01]  /*1300*/  @P1 IMAD.U32 R58, R58, 0x10000, RZ ;  /* 0x000100003a3a1824 */ /* 0x000fe200078e00ff */
[----:B------:R-:W-:Y:S01]  /*1310*/  @P1 SHF.L.U32 R56, R56, 0x10, RZ ;  /* 0x0000001038381819 */ /* 0x000fe200000006ff */
[----:B------:R-:W-:Y:S02]  /*1320*/  HFMA2 R105, -RZ, RZ, 0, 0 ;  /* 0x00000000ff697431 */ /* 0x000fe400000001ff */
[----:B------:R-:W-:Y:S01]  /*1330*/  IMAD.MOV.U32 R97, RZ, RZ, RZ ;  /* 0x000000ffff617224 */ /* 0x000fe200078e00ff */
[----:B------:R-:W-:Y:S01]  /*1340*/  @P1 SHF.L.U32 R46, R41, 0x10, RZ ;  /* 0x00000010292e1819 */ /* 0x000fe200000006ff */
[----:B------:R-:W1:Y:S01]  /*1350*/  @P1 LDC R103, c[0x0][0x40c] ;  /* 0x00010300ff671b82 */ /* 0x000e620000000800 */
[----:B------:R-:W-:-:S02]  /*1360*/  @P1 IMAD.U32 R44, R40, 0x10000, RZ ;  /* 0x00010000282c1824 */ /* 0x000fc400078e00ff */
[----:B------:R-:W-:Y:S01]  /*1370*/  HFMA2 R107, -RZ, RZ, 0, 0 ;  /* 0x00000000ff6b7431 */ /* 0x000fe200000001ff */
        /* <DEDUP_REMOVED lines=8> */
[----:B------:R-:W-:Y:S01]  /*1400*/  @P1 IMAD.U32 R54, R53, 0x10000, RZ ;  /* 0x0001000035361824 */ /* 0x000fe200078e00ff */
[----:B------:R-:W-:Y:S01]  /*1410*/  MOV R103, RZ ;  /* 0x000000ff00677202 */ /* 0x000fe20000000f00 */
[----:B------:R-:W-:-:S04]  /*1420*/  @P1 IMAD.U32 R53, R43, 0x10000, RZ ;  /* 0x000100002b351824 */ /* 0x000fc800078e00ff */
[----:B------:R-:W1:Y:S01]  /*1430*/  @P1 LDC R117, c[0x0][0x40c] ;  /* 0x00010300ff751b82 */ /* 0x000e620000000800 */
[----:B--2---:R-:W-:Y:S01]  /*1440*/  @P1 FMUL.FTZ R101, R56, R99 ;  /* 0x0000006338651220 */ /* 0x004fe20000410000 */
[----:B------:R-:W-:-:S06]  /*1450*/  MOV R99, RZ ;  /* 0x000000ff00637202 */ /* 0x000fcc0000000f00 */
        /* <DEDUP_REMOVED lines=9> */
[----:B-1----:R-:W-:-:S05]  /*14f0*/  @P1 FMUL.FTZ R103, R54, R117 ;  /* 0x0000007536671220 */ /* 0x002fca0000410000 */
[----:B------:R-:W-:Y:S01]  /*1500*/  F2FP.BF16.F32.PACK_AB R54, RZ, R103 ;  /* 0x00000067ff36723e */ /* 0x000fe200000010ff */
[----:B--2---:R-:W-:Y:S01]  /*1510*/  @P1 FMUL.FTZ R111, R47, R50 ;  /* 0x000000322f6f1220 */ /* 0x004fe20000410000 */
[----:B------:R-:W-:-:S04]  /*1520*/  F2FP.BF16.F32.PACK_AB R47, RZ, R101 ;  /* 0x00000065ff2f723e */ /* 0x000fc800000010ff */
[----:B------:R-:W-:Y:S02]  /*1530*/  F2FP.BF16.F32.PACK_AB R50, RZ, R111 ;  /* 0x0000006fff32723e */ /* 0x000fe400000010ff */
[----:B------:R-:W-:Y:S01]  /*1540*/  PRMT R45, R46, 0x5410, R47 ;  /* 0x000054102e2d7816 */ /* 0x000fe2000000002f */
[----:B---3--:R-:W-:Y:S01]  /*1550*/  @P1 FMUL.FTZ R107, R53, R88 ;  /* 0x00000058356b1220 */ /* 0x008fe20000410000 */
[----:B------:R-:W-:-:S04]  /*1560*/  PRMT R46, R50, 0x5410, R51 ;  /* 0x00005410322e7816 */ /* 0x000fc80000000033 */
[----:B------:R-:W-:-:S04]  /*1570*/  F2FP.BF16.F32.PACK_AB R53, RZ, R107 ;  /* 0x0000006bff35723e */ /* 0x000fc800000010ff */
[----:B------:R-:W-:-:S07]  /*1580*/  PRMT R47, R53, 0x5410, R54 ;  /* 0x00005410352f7816 */ /* 0x000fce0000000036 */
.L_x_93:
[----:B------:R-:W0:Y:S01]  /*1590*/  @P1 LDC.64 R50, c[0x0][0x390] ;  /* 0x0000e400ff321b82 */ /* 0x000e220000000a00 */
[----:B------:R-:W-:Y:S01]  /*15a0*/  @P1 IADD3 R53, PT, PT, R52, 0x200, RZ ;  /* 0x0000020034351810 */ /* 0x000fe20007ffe0ff */
[----:B------:R-:W-:-:S05]  /*15b0*/  IMAD.WIDE.U32 R114, R115, 0x10, R48 ;  /* 0x0000001073727825 */ /* 0x000fca00078e0030 */
[----:B------:R1:W-:Y:S01]  /*15c0*/  STG.E.128 desc[UR12][R114.64], R44 ;  /* 0x0000002c72007986 */ /* 0x0003e2000c101d0c */
[----:B0-----:R-:W-:-:S05]  /*15d0*/  @P1 IMAD.WIDE.U32 R50, R53, 0x10, R50 ;  /* 0x0000001035321825 */ /* 0x001fca00078e0032 */
[----:B------:R1:W5:Y:S01]  /*15e0*/  @P1 LDG.E.128 R40, desc[UR12][R50.64] ;  /* 0x0000000c32281981 */ /* 0x000362000c1e1d00 */
[----:B------:R-:W-:Y:S05]  /*15f0*/  BRA.U !UP0, `(.L_x_94) ;  /* 0x0000000108e87547 */ /* 0x000fea000b800000 */
[----:B-1----:R-:W0:Y:S01]  /*1600*/  LDC.64 R44, c[0x0][0x3a0] ;  /* 0x0000e800ff2c7b82 */ /* 0x002e220000000a00 */
[----:B------:R-:W-:-:S05]  /*1610*/  IADD3 R47, PT, PT, R113, 0x200, RZ ;  /* 0x00000200712f7810 */ /* 0x000fca0007ffe0ff */
[----:B0-----:R-:W-:-:S06]  /*1620*/  IMAD.WIDE.U32 R44, R47, 0x10, R44 ;  /* 0x000000102f2c7825 */ /* 0x001fcc00078e002c */
[----:B------:R-:W2:Y:S01]  /*1630*/  LDG.E.128 R44, desc[UR12][R44.64] ;  /* 0x0000000c2c2c7981 */ /* 0x000ea2000c1e1d00 */
[----:B------:R-:W-:-:S13]  /*1640*/  ISETP.LT.AND P2, PT, RZ, UR20, PT ;  /* 0x00000014ff007c0c */ /* 0x000fda000bf41270 */
[----:B------:R-:W0:Y:S01]  /*1650*/  @P2 LDC R94, c[0x0][0x40c] ;  /* 0x00010300ff5e2b82 */ /* 0x000e220000000800 */
[C---:B-----5:R-:W-:Y:S01]  /*1660*/  @P2 PRMT R56, R41.reuse, 0x7632, R56 ;  /* 0x0000763229382816 */ /* 0x060fe20000000038 */
[----:B------:R-:W-:Y:S01]  /*1670*/  @P2 IMAD.U32 R96, R41, 0x10000, RZ ;  /* 0x0001000029602824 */ /* 0x000fe200078e00ff */
[----:B------:R-:W-:Y:S02]  /*1680*/  @P2 PRMT R54, R40, 0x7632, R54 ;  /* 0x0000763228362816 */ /* 0x000fe40000000036 */
[----:B------:R-:W-:Y:S02]  /*1690*/  @P2 SHF.L.U32 R92, R56, 0x10, RZ ;  /* 0x00000010385c2819 */ /* 0x000fe400000006ff */
[----:B------:R-:W-:Y:S01]  /*16a0*/  @P2 SHF.L.U32 R90, R54, 0x10, RZ ;  /* 0x00000010365a2819 */ /* 0x000fe200000006ff */
[----:B------:R-:W1:Y:S08]  /*16b0*/  @P2 LDC R100, c[0x0][0x40c] ;  /* 0x00010300ff642b82 */ /* 0x000e700000000800 */
[----:B------:R-:W3:Y:S08]  /*16c0*/  @P2 LDC R98, c[0x0][0x40c] ;  /* 0x00010300ff622b82 */ /* 0x000ef00000000800 */
[----:B------:R-:W4:Y:S08]  /*16d0*/  @P2 LDC R51, c[0x0][0x40c] ;  /* 0x00010300ff332b82 */ /* 0x000f300000000800 */
[----:B------:R-:W4:Y:S08]  /*16e0*/  @P2 LDC R50, c[0x0][0x40c] ;  /* 0x00010300ff322b82 */ /* 0x000f300000000800 */
[----:B------:R-:W4:Y:S08]  /*16f0*/  @P2 LDC R88, c[0x0][0x40c] ;  /* 0x00010300ff582b82 */ /* 0x000f300000000800 */
[----:B------:R-:W4:Y:S08]  /*1700*/  @P2 LDC R58, c[0x0][0x40c] ;  /* 0x00010300ff3a2b82 */ /* 0x000f300000000800 */
[----:B------:R-:W4:Y:S01]  /*1710*/  @P2 LDC R53, c[0x0][0x40c] ;  /* 0x00010300ff352b82 */ /* 0x000f220000000800 */
[----:B--2---:R-:W-:Y:S01]  /*1720*/  PRMT R56, R44, 0x7632, R56 ;  /* 0x000076322c387816 */ /* 0x004fe20000000038 */
[C---:B------:R-:W-:Y:S01]  /*1730*/  IMAD.U32 R117, R45.reuse, 0x10000, RZ ;  /* 0x000100002d757824 */ /* 0x040fe200078e00ff */
[----:B------:R-:W-:Y:S01]  /*1740*/  PRMT R45, R45, 0x7632, R45 ;  /* 0x000076322d2d7816 */ /* 0x000fe2000000002d */
[----:B------:R-:W-:Y:S01]  /*1750*/  IMAD.U32 R121, R46, 0x10000, RZ ;  /* 0x000100002e797824 */ /* 0x000fe200078e00ff */
[----:B------:R-:W-:Y:S01]  /*1760*/  SHF.L.U32 R119, R56, 0x10, RZ ;  /* 0x0000001038777819 */ /* 0x000fe200000006ff */
[----:B---3--:R-:W-:Y:S01]  /*1770*/  @P2 FFMA.FTZ R117, R96, R98, R117 ;  /* 0x0000006260752223 */ /* 0x008fe20000010075 */
[----:B------:R-:W-:-:S02]  /*1780*/  SHF.L.U32 R54, R44, 0x10, RZ ;  /* 0x000000102c367819 */ /* 0x000fc400000006ff */
[----:B------:R-:W-:Y:S01]  /*1790*/  SHF.L.U32 R115, R45, 0x10, RZ ;  /* 0x000000102d737819 */ /* 0x000fe200000006ff */
[----:B0-----:R-:W-:Y:S01]  /*17a0*/  @P2 FFMA.FTZ R119, R90, R94, R119 ;  /* 0x0000005e5a772223 */ /* 0x001fe20000010077 */
[C---:B------:R-:W-:Y:S02]  /*17b0*/  SHF.L.U32 R125, R47.reuse, 0x10, RZ ;  /* 0x000000102f7d7819 */ /* 0x040fe400000006ff */
[----:B------:R-:W-:Y:S01]  /*17c0*/  PRMT R46, R46, 0x7632, R46 ;  /* 0x000076322e2e7816 */ /* 0x000fe2000000002e */
[----:B-1----:R-:W-:Y:S01]  /*17d0*/  @P2 FFMA.FTZ R115, R92, R100, R115 ;  /* 0x000000645c732223 */ /* 0x002fe20000010073 */
[----:B------:R-:W-:Y:S01]  /*17e0*/  PRMT R47, R47, 0x7632, R47 ;  /* 0x000076322f2f7816 */ /* 0x000fe2000000002f */
[C---:B------:R-:W-:Y:S01]  /*17f0*/  @P2 IMAD.U32 R92, R42.reuse, 0x10000, RZ ;  /* 0x000100002a5c2824 */ /* 0x040fe200078e00ff */
[----:B------:R-:W-:Y:S02]  /*1800*/  @P2 PRMT R44, R42, 0x7632, R44 ;  /* 0x000076322a2c2816 */ /* 0x000fe4000000002c */
[----:B------:R-:W-:Y:S01]  /*1810*/  @P2 PRMT R45, R43, 0x7632, R45 ;  /* 0x000076322b2d2816 */ /* 0x000fe2000000002d */
[----:B------:R-:W-:Y:S01]  /*1820*/  IMAD.U32 R56, R47, 0x10000, RZ ;  /* 0x000100002f387824 */ /* 0x000fe200078e00ff */
[----:B------:R-:W-:Y:S01]  /*1830*/  @P2 SHF.L.U32 R94, R43, 0x10, RZ ;  /* 0x000000102b5e2819 */ /* 0x000fe200000006ff */
[----:B------:R-:W-:Y:S01]  /*1840*/  @P2 IMAD.U32 R44, R44, 0x10000, RZ ;  /* 0x000100002c2c2824 */ /* 0x000fe200078e00ff */
[----:B------:R-:W-:Y:S01]  /*1850*/  @P2 SHF.L.U32 R90, R40, 0x10, RZ ;  /* 0x00000010285a2819 */ /* 0x000fe200000006ff */
[----:B----4-:R-:W-:Y:S01]  /*1860*/  @P2 FFMA.FTZ R121, R92, R51, R121 ;  /* 0x000000335c792223 */ /* 0x010fe20000010079 */
[----:B------:R-:W-:Y:S01]  /*1870*/  SHF.L.U32 R123, R46, 0x10, RZ ;  /* 0x000000102e7b7819 */ /* 0x000fe200000006ff */
[----:B------:R-:W-:Y:S01]  /*1880*/  @P2 FFMA.FTZ R125, R94, R88, R125 ;  /* 0x000000585e7d2223 */ /* 0x000fe2000001007d */
[----:B------:R-:W-:Y:S01]  /*1890*/  @P2 SHF.L.U32 R45, R45, 0x10, RZ ;  /* 0x000000102d2d2819 */ /* 0x000fe200000006ff */
        /* <DEDUP_REMOVED lines=16> */
.L_x_94:
[----:B-1----:R-:W0:Y:S01]  /*19a0*/  @P1 LDC R47, c[0x0][0x40c] ;  /* 0x00010300ff2f1b82 */ /* 0x002e220000000800 */
[----:B-----5:R-:W-:Y:S01]  /*19b0*/  @P1 PRMT R44, R40, 0x7632, R44 ;  /* 0x00007632282c1816 */ /* 0x020fe2000000002c */
[----:B------:R-:W-:Y:S01]  /*19c0*/  HFMA2 R115, -RZ, RZ, 0, 0 ;  /* 0x00000000ff737431 */ /* 0x000fe200000001ff */
[----:B------:R-:W-:Y:S01]  /*19d0*/  @P1 PRMT R45, R41, 0x7632, R45 ;  /* 0x00007632292d1816 */ /* 0x000fe2000000002d */
[----:B------:R-:W-:Y:S01]  /*19e0*/  IMAD.MOV.U32 R123, RZ, RZ, RZ ;  /* 0x000000ffff7b7224 */ /* 0x000fe200078e00ff */
[----:B------:R-:W-:Y:S01]  /*19f0*/  @P1 PRMT R46, R42, 0x7632, R46 ;  /* 0x000076322a2e1816 */ /* 0x000fe2000000002e */
[----:B------:R-:W-:Y:S01]  /*1a00*/  HFMA2 R121, -RZ, RZ, 0, 0 ;  /* 0x00000000ff797431 */ /* 0x000fe200000001ff */
[----:B------:R-:W-:Y:S01]  /*1a10*/  @P1 SHF.L.U32 R44, R44, 0x10, RZ ;  /* 0x000000102c2c1819 */ /* 0x000fe200000006ff */
[----:B------:R-:W1:Y:S01]  /*1a20*/  @P1 LDC R54, c[0x0][0x40c] ;  /* 0x00010300ff361b82 */ /* 0x000e620000000800 */
[----:B------:R-:W-:Y:S01]  /*1a30*/  @P1 SHF.L.U32 R45, R45, 0x10, RZ ;  /* 0x000000102d2d1819 */ /* 0x000fe200000006ff */
[----:B------:R-:W-:Y:S01]  /*1a40*/  @P1 IMAD.U32 R46, R46, 0x10000, RZ ;  /* 0x000100002e2e1824 */ /* 0x000fe200078e00ff */
[----:B------:R-:W-:Y:S01]  /*1a50*/  MOV R119, RZ ;  /* 0x000000ff00777202 */ /* 0x000fe20000000f00 */
[----:B------:R-:W-:Y:S01]  /*1a60*/  IMAD.MOV.U32 R125, RZ, RZ, RZ ;  /* 0x000000ffff7d7224 */ /* 0x000fe200078e00ff */
[----:B------:R-:W-:-:S02]  /*1a70*/  MOV R117, RZ ;  /* 0x000000ff00757202 */ /* 0x000fc40000000f00 */
[----:B------:R-:W-:Y:S01]  /*1a80*/  MOV R56, RZ ;  /* 0x000000ff00387202 */ /* 0x000fe20000000f00 */
[----:B------:R-:W2:Y:S08]  /*1a90*/  @P1 LDC R53, c[0x0][0x40c] ;  /* 0x00010300ff351b82 */ /* 0x000eb00000000800 */
[----:B------:R-:W3:Y:S01]  /*1aa0*/  @P1 LDC R50, c[0x0][0x40c] ;  /* 0x00010300ff321b82 */ /* 0x000ee20000000800 */
[----:B0-----:R-:W-:Y:S01]  /*1ab0*/  @P1 FMUL.FTZ R119, R44, R47 ;  /* 0x0000002f2c771220 */ /* 0x001fe20000410000 */
[----:B------:R-:W-:-:S02]  /*1ac0*/  @P1 PRMT R44, R43, 0x7632, R44 ;  /* 0x000076322b2c1816 */ /* 0x000fc4000000002c */
[----:B------:R-:W-:-:S03]  /*1ad0*/  @P1 SHF.L.U32 R47, R42, 0x10, RZ ;  /* 0x000000102a2f1819 */ /* 0x000fc600000006ff */
[----:B------:R-:W-:Y:S01]  /*1ae0*/  @P1 IMAD.U32 R44, R44, 0x10000, RZ ;  /* 0x000100002c2c1824 */ /* 0x000fe200078e00ff */
[----:B------:R-:W0:Y:S01]  /*1af0*/  @P1 LDC R51, c[0x0][0x40c] ;  /* 0x00010300ff331b82 */ /* 0x000e220000000800 */
[----:B-1----:R-:W-:Y:S01]  /*1b00*/  @P1 FMUL.FTZ R115, R45, R54 ;  /* 0x000000362d731220 */ /* 0x002fe20000410000 */
[----:B------:R-:W-:Y:S02]  /*1b10*/  HFMA2 R54, -RZ, RZ, 0, 0 ;  /* 0x00000000ff367431 */ /* 0x000fe400000001ff */
[----:B------:R-:W-:-:S04]  /*1b20*/  @P1 IMAD.U32 R45, R40, 0x10000, RZ ;  /* 0x00010000282d1824 */ /* 0x000fc800078e00ff */
[----:B------:R-:W1:Y:S01]  /*1b30*/  @P1 LDC R90, c[0x0][0x40c] ;  /* 0x00010300ff5a1b82 */ /* 0x000e620000000800 */
[----:B--2---:R-:W-:Y:S01]  /*1b40*/  @P1 FMUL.FTZ R123, R46, R53 ;  /* 0x000000352e7b1220 */ /* 0x004fe20000410000 */
[----:B------:R-:W-:Y:S02]  /*1b50*/  @P1 SHF.L.U32 R46, R41, 0x10, RZ ;  /* 0x00000010292e1819 */ /* 0x000fe400000006ff */
[----:B------:R-:W-:-:S04]  /*1b60*/  @P1 SHF.L.U32 R53, R43, 0x10, RZ ;  /* 0x000000102b351819 */ /* 0x000fc800000006ff */
[----:B------:R-:W2:Y:S01]  /*1b70*/  @P1 LDC R58, c[0x0][0x40c] ;  /* 0x00010300ff3a1b82 */ /* 0x000ea20000000800 */
[----:B---3--:R-:W-:Y:S01]  /*1b80*/  @P1 FMUL.FTZ R54, R45, R50 ;  /* 0x000000322d361220 */ /* 0x008fe20000410000 */
[----:B------:R-:W-:-:S06]  /*1b90*/  F2FP.BF16.F32.PACK_AB R45, RZ, R119 ;  /* 0x00000077ff2d723e */ /* 0x000fcc00000010ff */
[----:B------:R-:W3:Y:S01]  /*1ba0*/  @P1 LDC R88, c[0x0][0x40c] ;  /* 0x00010300ff581b82 */ /* 0x000ee20000000800 */
[----:B0-----:R-:W-:Y:S01]  /*1bb0*/  @P1 FMUL.FTZ R117, R46, R51 ;  /* 0x000000332e751220 */ /* 0x001fe20000410000 */
[----:B------:R-:W-:-:S04]  /*1bc0*/  F2FP.BF16.F32.PACK_AB R51, RZ, R123 ;  /* 0x0000007bff33723e */ /* 0x000fc800000010ff */
[----:B------:R-:W-:Y:S01]  /*1bd0*/  F2FP.BF16.F32.PACK_AB R46, RZ, R117 ;  /* 0x00000075ff2e723e */ /* 0x000fe200000010ff */
[----:B-1----:R-:W-:Y:S01]  /*1be0*/  @P1 FMUL.FTZ R56, R44, R90 ;  /* 0x0000005a2c381220 */ /* 0x002fe20000410000 */
[----:B------:R-:W-:-:S04]  /*1bf0*/  F2FP.BF16.F32.PACK_AB R44, RZ, R54 ;  /* 0x00000036ff2c723e */ /* 0x000fc800000010ff */
[----:B------:R-:W-:Y:S01]  /*1c00*/  PRMT R44, R44, 0x5410, R45 ;  /* 0x000054102c2c7816 */ /* 0x000fe2000000002d */
[----:B--2---:R-:W-:Y:S01]  /*1c10*/  @P1 FMUL.FTZ R121, R47, R58 ;  /* 0x0000003a2f791220 */ /* 0x004fe20000410000 */
[----:B------:R-:W-:Y:S02]  /*1c20*/  F2FP.BF16.F32.PACK_AB R47, RZ, R115 ;  /* 0x00000073ff2f723e */ /* 0x000fe400000010ff */
[----:B------:R-:W-:Y:S02]  /*1c30*/  F2FP.BF16.F32.PACK_AB R58, RZ, R56 ;  /* 0x00000038ff3a723e */ /* 0x000fe400000010ff */
[----:B------:R-:W-:Y:S02]  /*1c40*/  F2FP.BF16.F32.PACK_AB R50, RZ, R121 ;  /* 0x00000079ff32723e */ /* 0x000fe400000010ff */
[----:B------:R-:W-:Y:S01]  /*1c50*/  PRMT R45, R46, 0x5410, R47 ;  /* 0x000054102e2d7816 */ /* 0x000fe2000000002f */
[----:B---3--:R-:W-:Y:S01]  /*1c60*/  @P1 FMUL.FTZ R125, R53, R88 ;  /* 0x00000058357d1220 */ /* 0x008fe20000410000 */
[----:B------:R-:W-:-:S04]  /*1c70*/  PRMT R46, R50, 0x5410, R51 ;  /* 0x00005410322e7816 */ /* 0x000fc80000000033 */
[----:B------:R-:W-:-:S04]  /*1c80*/  F2FP.BF16.F32.PACK_AB R53, RZ, R125 ;  /* 0x0000007dff35723e */ /* 0x000fc800000010ff */
[----:B------:R-:W-:-:S07]  /*1c90*/  PRMT R47, R53, 0x5410, R58 ;  /* 0x00005410352f7816 */ /* 0x000fce000000003a */
.L_x_95:
[----:B------:R-:W0:Y:S01]  /*1ca0*/  @P1 LDC.64 R50, c[0x0][0x390] ;  /* 0x0000e400ff321b82 */ /* 0x000e220000000a00 */
[----:B------:R-:W-:Y:S01]  /*1cb0*/  IADD3 R53, PT, PT, R113, 0x200, RZ ;  /* 0x0000020071357810 */ /* 0x000fe20007ffe0ff */
[----:B------:R-:W-:-:S04]  /*1cc0*/  @P1 VIADD R58, R52, 0x300 ;  /* 0x00000300343a1836 */ /* 0x000fc80000000000 */
[----:B------:R-:W-:-:S05]  /*1cd0*/  IMAD.WIDE.U32 R52, R53, 0x10, R48 ;  /* 0x0000001035347825 */ /* 0x000fca00078e0030 */
[----:B------:R1:W-:Y:S01]  /*1ce0*/  STG.E.128 desc[UR12][R52.64], R44 ;  /* 0x0000002c34007986 */ /* 0x0003e2000c101d0c */
[----:B0-----:R-:W-:-:S05]  /*1cf0*/  @P1 IMAD.WIDE.U32 R50, R58, 0x10, R50 ;  /* 0x000000103a321825 */ /* 0x001fca00078e0032 */
[----:B------:R1:W5:Y:S01]  /*1d00*/  @P1 LDG.E.128 R40, desc[UR12][R50.64] ;  /* 0x0000000c32281981 */ /* 0x000362000c1e1d00 */
[----:B------:R-:W-:Y:S01]  /*1d10*/  IADD3 R100, PT, PT, R113, 0x300, RZ ;  /* 0x0000030071647810 */ /* 0x000fe20007ffe0ff */
[----:B------:R-:W-:Y:S06]  /*1d20*/  BRA.U !UP0, `(.L_x_96) ;  /* 0x0000000108e87547 */ /* 0x000fec000b800000 */
[----:B-1----:R-:W0:Y:S02]  /*1d30*/  LDC.64 R44, c[0x0][0x3a0] ;  /* 0x0000e800ff2c7b82 */ /* 0x002e240000000a00 */
[----:B0-----:R-:W-:-:S06]  /*1d40*/  IMAD.WIDE.U32 R44, R100, 0x10, R44 ;  /* 0x00000010642c7825 */ /* 0x001fcc00078e002c */
[----:B------:R-:W2:Y:S01]  /*1d50*/  LDG.E.128 R44, desc[UR12][R44.64] ;  /* 0x0000000c2c2c7981 */ /* 0x000ea2000c1e1d00 */
[----:B------:R-:W-:-:S06]  /*1d60*/  UISETP.GT.AND UP0, UPT, UR20, URZ, UPT ;  /* 0x000000ff1400728c */ /* 0x000fcc000bf04270 */
[----:B------:R-:W-:-:S05]  /*1d70*/  PLOP3.LUT P1, PT, PT, PT, UP0, 0x80, 0x8 ;  /* 0x000000000008781c */ /* 0x000fca0003f2f008 */
[----:B------:R-:W0:Y:S01]  /*1d80*/  @UP0 LDCU UR4, c[0x0][0x40c] ;  /* 0x00008180ff0407ac */ /* 0x000e220008000800 */
[----:B------:R-:W1:Y:S01]  /*1d90*/  @UP0 LDCU UR20, c[0x0][0x40c] ;  /* 0x00008180ff1407ac */ /* 0x000e620008000800 */
[----:B------:R-:W3:Y:S06]  /*1da0*/  @UP0 LDCU UR23, c[0x0][0x40c] ;  /* 0x00008180ff1707ac */ /* 0x000eec0008000800 */
[----:B-----5:R-:W-:Y:S02]  /*1db0*/  @P1 SHF.L.U32 R53, R42, 0x10, RZ ;  /* 0x000000102a351819 */ /* 0x020fe400000006ff */
[----:B------:R-:W-:Y:S01]  /*1dc0*/  @P1 PRMT R88, R43, 0x7632, R88 ;  /* 0x000076322b581816 */ /* 0x000fe20000000058 */
[----:B------:R-:W4:Y:S01]  /*1dd0*/  @UP0 LDCU UR22, c[0x0][0x40c] ;  /* 0x00008180ff1607ac */ /* 0x000f220008000800 */
[----:B------:R-:W4:Y:S01]  /*1de0*/  @UP0 LDCU UR5, c[0x0][0x40c] ;  /* 0x00008180ff0507ac */ /* 0x000f220008000800 */
[----:B------:R-:W4:Y:S01]  /*1df0*/  @UP0 LDCU UR21, c[0x0][0x40c] ;  /* 0x00008180ff1507ac */ /* 0x000f220008000800 */
[----:B--2---:R-:W-:Y:S01]  /*1e00*/  SHF.L.U32 R92, R44, 0x10, RZ ;  /* 0x000000102c5c7819 */ /* 0x004fe200000006ff */
[C---:B------:R-:W-:Y:S01]  /*1e10*/  IMAD.U32 R94, R45.reuse, 0x10000, RZ ;  /* 0x000100002d5e7824 */ /* 0x040fe200078e00ff */
[----:B------:R-:W-:Y:S01]  /*1e20*/  PRMT R51, R45, 0x7632, R51 ;  /* 0x000076322d337816 */ /* 0x000fe20000000033 */
[----:B------:R-:W-:Y:S01]  /*1e30*/  @P1 IMAD.U32 R45, R40, 0x10000, RZ ;  /* 0x00010000282d1824 */ /* 0x000fe200078e00ff */
[----:B------:R-:W-:-:S02]  /*1e40*/  SHF.L.U32 R113, R47, 0x10, RZ ;  /* 0x000000102f717819 */ /* 0x000fc400000006ff */
[----:B------:R-:W-:Y:S01]  /*1e50*/  PRMT R58, R47, 0x7632, R58 ;  /* 0x000076322f3a7816 */ /* 0x000fe2000000003a */
[----:B------:R-:W-:Y:S02]  /*1e60*/  @P1 IMAD.U32 R47, R41, 0x10000, RZ ;  /* 0x00010000292f1824 */ /* 0x000fe400078e00ff */
[----:B0-----:R-:W-:Y:S01]  /*1e70*/  @P1 FFMA.FTZ R92, R45, UR4, R92 ;  /* 0x000000042d5c1c23 */ /* 0x001fe2000801005c */
[----:B------:R-:W-:Y:S01]  /*1e80*/  PRMT R50, R44, 0x7632, R50 ;  /* 0x000076322c327816 */ /* 0x000fe20000000032 */
[----:B------:R-:W0:Y:S01]  /*1e90*/  @UP0 LDCU UR4, c[0x0][0x40c] ;  /* 0x00008180ff0407ac */ /* 0x000e220008000800 */
[----:B-1----:R-:W-:Y:S01]  /*1ea0*/  @P1 FFMA.FTZ R94, R47, UR20, R94 ;  /* 0x000000142f5e1c23 */ /* 0x002fe2000801005e */
[----:B------:R-:W-:Y:S01]  /*1eb0*/  @P1 SHF.L.U32 R44, R43, 0x10, RZ ;  /* 0x000000102b2c1819 */ /* 0x000fe200000006ff */
[----:B------:R-:W1:Y:S01]  /*1ec0*/  @UP0 LDCU UR20, c[0x0][0x40c] ;  /* 0x00008180ff1407ac */ /* 0x000e620008000800 */
[----:B------:R-:W-:-:S03]  /*1ed0*/  SHF.L.U32 R96, R46, 0x10, RZ ;  /* 0x000000102e607819 */ /* 0x000fc600000006ff */
[----:B---3--:R-:W-:Y:S01]  /*1ee0*/  @P1 FFMA.FTZ R113, R44, UR23, R113 ;  /* 0x000000172c711c23 */ /* 0x008fe20008010071 */
[----:B------:R-:W-:Y:S02]  /*1ef0*/  PRMT R52, R46, 0x7632, R52 ;  /* 0x000076322e347816 */ /* 0x000fe40000000034 */
[----:B------:R-:W-:Y:S01]  /*1f00*/  @P1 PRMT R44, R40, 0x7632, R44 ;  /* 0x00007632282c1816 */ /* 0x000fe2000000002c */
[----:B----4-:R-:W-:Y:S01]  /*1f10*/  @P1 FFMA.FTZ R96, R53, UR22, R96 ;  /* 0x0000001635601c23 */ /* 0x010fe20008010060 */
[----:B------:R-:W-:Y:S02]  /*1f20*/  @P1 PRMT R46, R41, 0x7632, R46 ;  /* 0x00007632292e1816 */ /* 0x000fe4000000002e */
[----:B------:R-:W-:Y:S02]  /*1f30*/  @P1 PRMT R53, R42, 0x7632, R53 ;  /* 0x000076322a351816 */ /* 0x000fe40000000035 */
[----:B------:R-:W-:Y:S02]  /*1f40*/  @P1 SHF.L.U32 R45, R44, 0x10, RZ ;  /* 0x000000102c2d1819 */ /* 0x000fe400000006ff */
[----:B------:R-:W-:Y:S01]  /*1f50*/  SHF.L.U32 R98, R50, 0x10, RZ ;  /* 0x0000001032627819 */ /* 0x000fe200000006ff */
[----:B------:R-:W-:Y:S01]  /*1f60*/  @P1 IMAD.U32 R53, R53, 0x10000, RZ ;  /* 0x0001000035351824 */ /* 0x000fe200078e00ff */
[----:B------:R-:W-:-:S02]  /*1f70*/  @P1 SHF.L.U32 R47, R46, 0x10, RZ ;  /* 0x000000102e2f1819 */ /* 0x000fc400000006ff */
[----:B------:R-:W-:Y:S01]  /*1f80*/  @P1 SHF.L.U32 R44, R88, 0x10, RZ ;  /* 0x00000010582c1819 */ /* 0x000fe200000006ff */
[----:B------:R-:W-:Y:S01]  /*1f90*/  IMAD.U32 R88, R51, 0x10000, RZ ;  /* 0x0001000033587824 */ /* 0x000fe200078e00ff */
[----:B------:R-:W-:Y:S01]  /*1fa0*/  SHF.L.U32 R90, R52, 0x10, RZ ;  /* 0x00000010345a7819 */ /* 0x000fe200000006ff */
[----:B------:R-:W-:Y:S01]  /*1fb0*/  @P1 FFMA.FTZ R98, R45, UR5, R98 ;  /* 0x000000052d621c23 */ /* 0x000fe20008010062 */
[----:B------:R-:W-:Y:S01]  /*1fc0*/  SHF.L.U32 R58, R58, 0x10, RZ ;  /* 0x000000103a3a7819 */ /* 0x000fe200000006ff */
[----:B------:R-:W-:Y:S01]  /*1fd0*/  @P1 FFMA.FTZ R88, R47, UR21, R88 ;  /* 0x000000152f581c23 */ /* 0x000fe20008010058 */
[----:B------:R-:W-:Y:S01]  /*1fe0*/  F2FP.BF16.F32.PACK_AB R46, RZ, R94 ;  /* 0x0000005eff2e723e */ /* 0x000fe200000010ff */
[----:B-1----:R-:W-:Y:S01]  /*1ff0*/  @P1 FFMA.FTZ R90, R53, UR20, R90 ;  /* 0x00000014355a1c23 */ /* 0x002fe2000801005a */
[----:B------:R-:W-:Y:S01]  /*2000*/  F2FP.BF16.F32.PACK_AB R45, RZ, R98 ;  /* 0x00000062ff2d723e */ /* 0x000fe200000010ff */
[----:B0-----:R-:W-:Y:S01]  /*2010*/  @P1 FFMA.FTZ R58, R44, UR4, R58 ;  /* 0x000000042c3a1c23 */ /* 0x001fe2000801003a */
        /* <DEDUP_REMOVED lines=11> */
.L_x_96:
[----:B-1----:R-:W0:Y:S01]  /*20d0*/  @P1 LDC R53, c[0x0][0x40c] ;  /* 0x00010300ff351b82 */ /* 0x002e220000000800 */
[----:B-----5:R-:W-:Y:S01]  /*20e0*/  @P1 PRMT R44, R40, 0x7632, R44 ;  /* 0x00007632282c1816 */ /* 0x020fe2000000002c */
[----:B------:R-:W-:Y:S01]  /*20f0*/  HFMA2 R90, -RZ, RZ, 0, 0 ;  /* 0x00000000ff5a7431 */ /* 0x000fe200000001ff */
[----:B------:R-:W-:Y:S01]  /*2100*/  @P1 PRMT R45, R41, 0x7632, R45 ;  /* 0x00007632292d1816 */ /* 0x000fe2000000002d */
[----:B------:R-:W-:Y:S01]  /*2110*/  IMAD.MOV.U32 R98, RZ, RZ, RZ ;  /* 0x000000ffff627224 */ /* 0x000fe200078e00ff */
[----:B------:R-:W-:Y:S01]  /*2120*/  @P1 PRMT R46, R42, 0x7632, R46 ;  /* 0x000076322a2e1816 */ /* 0x000fe2000000002e */
[----:B------:R-:W-:Y:S01]  /*2130*/  HFMA2 R94, -RZ, RZ, 0, 0 ;  /* 0x00000000ff5e7431 */ /* 0x000fe200000001ff */
[----:B------:R-:W-:Y:S01]  /*2140*/  @P1 PRMT R47, R43, 0x7632, R47 ;  /* 0x000076322b2f1816 */ /* 0x000fe2000000002f */
[----:B------:R-:W1:Y:S01]  /*2150*/  @P1 LDC R52, c[0x0][0x40c] ;  /* 0x00010300ff341b82 */ /* 0x000e620000000800 */
[----:B------:R-:W-:Y:S01]  /*2160*/  @P1 SHF.L.U32 R44, R44, 0x10, RZ ;  /* 0x000000102c2c1819 */ /* 0x000fe200000006ff */
[----:B------:R-:W-:Y:S01]  /*2170*/  @P1 IMAD.U32 R46, R46, 0x10000, RZ ;  /* 0x000100002e2e1824 */ /* 0x000fe200078e00ff */
[----:B------:R-:W-:Y:S01]  /*2180*/  @P1 SHF.L.U32 R45, R45, 0x10, RZ ;  /* 0x000000102d2d1819 */ /* 0x000fe200000006ff */
[----:B------:R-:W-:Y:S01]  /*2190*/  IMAD.MOV.U32 R58, RZ, RZ, RZ ;  /* 0x000000ffff3a7224 */ /* 0x000fe200078e00ff */
[----:B------:R-:W-:Y:S01]  /*21a0*/  @P1 SHF.L.U32 R47, R47, 0x10, RZ ;  /* 0x000000102f2f1819 */ /* 0x000fe200000006ff */
[----:B------:R-:W-:Y:S01]  /*21b0*/  IMAD.MOV.U32 R96, RZ, RZ, RZ ;  /* 0x000000ffff607224 */ /* 0x000fe200078e00ff */
[----:B------:R-:W-:Y:S01]  /*21c0*/  MOV R88, RZ ;  /* 0x000000ff00587202 */ /* 0x000fe20000000f00 */
[----:B------:R-:W2:Y:S08]  /*21d0*/  @P1 LDC R113, c[0x0][0x40c] ;  /* 0x00010300ff711b82 */ /* 0x000eb00000000800 */
[----:B------:R-:W3:Y:S01]  /*21e0*/  @P1 LDC R92, c[0x0][0x40c] ;  /* 0x00010300ff5c1b82 */ /* 0x000ee20000000800 */
[----:B0-----:R-:W-:Y:S01]  /*21f0*/  @P1 FMUL.FTZ R98, R44, R53 ;  /* 0x000000352c621220 */ /* 0x001fe20000410000 */
[----:B------:R-:W-:-:S06]  /*2200*/  @P1 IMAD.U32 R44, R40, 0x10000, RZ ;  /* 0x00010000282c1824 */ /* 0x000fcc00078e00ff */
[----:B------:R-:W0:Y:S01]  /*2210*/  @P1 LDC R51, c[0x0][0x40c] ;  /* 0x00010300ff331b82 */ /* 0x000e220000000800 */
[----:B-1----:R-:W-:Y:S01]  /*2220*/  @P1 FMUL.FTZ R88, R45, R52 ;  /* 0x000000342d581220 */ /* 0x002fe20000410000 */
[----:B------:R-:W-:-:S06]  /*2230*/  @P1 SHF.L.U32 R45, R41, 0x10, RZ ;  /* 0x00000010292d1819 */ /* 0x000fcc00000006ff */
[----:B------:R-:W1:Y:S01]  /*2240*/  @P1 LDC R50, c[0x0][0x40c] ;  /* 0x00010300ff321b82 */ /* 0x000e620000000800 */
[----:B--2---:R-:W-:Y:S01]  /*2250*/  @P1 FMUL.FTZ R90, R46, R113 ;  /* 0x000000712e5a1220 */ /* 0x004fe20000410000 */
[----:B------:R-:W-:Y:S02]  /*2260*/  @P1 SHF.L.U32 R46, R42, 0x10, RZ ;  /* 0x000000102a2e1819 */ /* 0x000fe400000006ff */
[----:B------:R-:W-:-:S04]  /*2270*/  MOV R113, RZ ;  /* 0x000000ff00717202 */ /* 0x000fc80000000f00 */
[----:B------:R-:W2:Y:S01]  /*2280*/  @P1 LDC R102, c[0x0][0x40c] ;  /* 0x00010300ff661b82 */ /* 0x000ea20000000800 */
[----:B---3--:R-:W-:Y:S01]  /*2290*/  @P1 FMUL.FTZ R58, R47, R92 ;  /* 0x0000005c2f3a1220 */ /* 0x008fe20000410000 */
[----:B------:R-:W-:Y:S01]  /*22a0*/  @P1 IMAD.U32 R47, R43, 0x10000, RZ ;  /* 0x000100002b2f1824 */ /* 0x000fe200078e00ff */
[----:B------:R-:W-:-:S03]  /*22b0*/  MOV R92, RZ ;  /* 0x000000ff005c7202 */ /* 0x000fc60000000f00 */
[----:B------:R-:W-:Y:S02]  /*22c0*/  F2FP.BF16.F32.PACK_AB R53, RZ, R58 ;  /* 0x0000003aff35723e */ /* 0x000fe400000010ff */
        /* <DEDUP_REMOVED lines=8> */
[----:B------:R-:W-:-:S04]  /*2350*/  F2FP.BF16.F32.PACK_AB R46, RZ, R94 ;  /* 0x0000005eff2e723e */ /* 0x000fc800000010ff */
[----:B------:R-:W-:Y:S01]  /*2360*/  F2FP.BF16.F32.PACK_AB R50, RZ, R96 ;  /* 0x00000060ff32723e */ /* 0x000fe200000010ff */
[----:B---3--:R-:W-:Y:S01]  /*2370*/  @P1 FMUL.FTZ R113, R47, R104 ;  /* 0x000000682f711220 */ /* 0x008fe20000410000 */
[----:B------:R-:W-:-:S04]  /*2380*/  F2FP.BF16.F32.PACK_AB R47, RZ, R88 ;  /* 0x00000058ff2f723e */ /* 0x000fc800000010ff */
[----:B------:R-:W-:Y:S02]  /*2390*/  F2FP.BF16.F32.PACK_AB R52, RZ, R113 ;  /* 0x00000071ff34723e */ /* 0x000fe400000010ff */
[----:B------:R-:W-:Y:S02]  /*23a0*/  PRMT R45, R46, 0x5410, R47 ;  /* 0x000054102e2d7816 */ /* 0x000fe4000000002f */
[----:B------:R-:W-:Y:S02]  /*23b0*/  PRMT R46, R50, 0x5410, R51 ;  /* 0x00005410322e7816 */ /* 0x000fe40000000033 */
[----:B------:R-:W-:-:S07]  /*23c0*/  PRMT R47, R52, 0x5410, R53 ;  /* 0x00005410342f7816 */ /* 0x000fce0000000035 */
.L_x_97:
[----:B------:R-:W-:Y:S01]  /*23d0*/  FADD.FTZ R50, RZ, R89 ;  /* 0x00000059ff327221 */ /* 0x000fe20000010000 */
[----:B------:R-:W0:Y:S01]  /*23e0*/  S2UR UR5, SR_CgaCtaId ;  /* 0x00000000000579c3 */ /* 0x000e220000008800 */
[----:B------:R-:W-:Y:S01]  /*23f0*/  ISETP.NE.AND P1, PT, R18, RZ, PT ;  /* 0x000000ff1200720c */ /* 0x000fe20003f25270 */
[----:B------:R-:W-:Y:S01]  /*2400*/  UMOV UR4, 0x400 ;  /* 0x0000040000047882 */ /* 0x000fe20000000000 */
[----:B------:R-:W-:Y:S01]  /*2410*/  FADD.FTZ R50, R50, R59 ;  /* 0x0000003b32327221 */ /* 0x000fe20000010000 */
[----:B------:R-:W-:Y:S01]  /*2420*/  ISETP.GT.U32.AND P2, PT, R18, 0x7, PT ;  /* 0x000000071200780c */ /* 0x000fe20003f44070 */
[----:B------:R-:W-:Y:S02]  /*2430*/  UISETP.GE.AND UP0, UPT, UR6, 0x1, UPT ;  /* 0x000000010600788c */ /* 0x000fe4000bf06270 */
[----:B------:R-:W-:-:S04]  /*2440*/  FADD.FTZ R50, R50, R57 ;  /* 0x0000003932327221 */ /* 0x000fc80000010000 */
[----:B------:R-:W-:-:S03]  /*2450*/  FADD.FTZ R50, R50, R55 ;  /* 0x0000003732327221 */ /* 0x000fc60000010000 */
[----:B------:R-:W-:Y:S01]  /*2460*/  @!P1 SHF.R.U32.HI R108, RZ, 0x2, R0 ;  /* 0x00000002ff6c9819 */ /* 0x000fe20000011600 */
[----:B------:R-:W-:-:S03]  /*2470*/  FADD.FTZ R50, R50, R95 ;  /* 0x0000005f32327221 */ /* 0x000fc60000010000 */
[----:B------:R-:W-:Y:S01]  /*2480*/  @!P1 LOP3.LUT R108, R108, 0x38, RZ, 0xc0, !PT ;  /* 0x000000386c6c9812 */ /* 0x000fe200078ec0ff */
[----:B------:R-:W-:-:S04]  /*2490*/  FADD.FTZ R50, R50, R93 ;  /* 0x0000005d32327221 */ /* 0x000fc80000010000 */
[----:B------:R-:W-:Y:S01]  /*24a0*/  FADD.FTZ R50, R50, R91 ;  /* 0x0000005b32327221 */ /* 0x000fe20000010000 */
[----:B0-----:R-:W-:-:S03]  /*24b0*/  ULEA UR4, UR5, UR4, 0x18 ;  /* 0x0000000405047291 */ /* 0x001fc6000f8ec0ff */
[----:B------:R-:W-:Y:S01]  /*24c0*/  FADD.FTZ R50, R50, R87 ;  /* 0x0000005732327221 */ /* 0x000fe20000010000 */
[----:B------:R-:W-:-:S03]  /*24d0*/  @UP1 UIADD3 UR4, UPT, UPT, UR4, 0x40, URZ ;  /* 0x0000004004041890 */ /* 0x000fc6000fffe0ff */
        /* <DEDUP_REMOVED lines=104> */
[----:B0-----:R-:W-:Y:S01]  /*2b60*/  FADD.FTZ R102, R53, R102 ;  /* 0x0000006635667221 */ /* 0x001fe20000010000 */
[----:B------:R-:W-:Y:S01]  /*2b70*/  IMAD.WIDE.U32 R52, R100, 0x10, R48 ;  /* 0x0000001064347825 */ /* 0x000fe200078e0030 */
[----:B------:R-:W-:-:S03]  /*2b80*/  CS2R R48, SRZ ;  /* 0x0000000000307805 */ /* 0x000fc6000001ff00 */
[----:B------:R-:W0:Y:S04]  /*2b90*/  SHFL.BFLY PT, R104, R102, 0x8, 0x1f ;  /* 0x0d001f0066687f89 */ /* 0x000e2800000e0000 */
[----:B------:R1:W-:Y:S01]  /*2ba0*/  STG.E.128 desc[UR12][R52.64], R44 ;  /* 0x0000002c34007986 */ /* 0x0003e2000c101d0c */
[----:B0-----:R-:W-:Y:S01]  /*2bb0*/  FADD.FTZ R104, R102, R104 ;  /* 0x0000006866687221 */ /* 0x001fe20000010000 */
[----:B------:R-:W-:Y:S02]  /*2bc0*/  MOV R102, RZ ;  /* 0x000000ff00667202 */ /* 0x000fe40000000f00 */
[----:B------:R-:W-:Y:S02]  /*2bd0*/  @!P2 MOV R102, 0x400 ;  /* 0x000004000066a802 */ /* 0x000fe40000000f00 */
[----:B------:R-:W0:Y:S02]  /*2be0*/  SHFL.BFLY PT, R106, R104, 0x10, 0x1f ;  /* 0x0e001f00686a7f89 */ /* 0x000e2400000e0000 */
[----:B-1----:R-:W-:Y:S01]  /*2bf0*/  I2FP.F32.U32 R47, R102 ;  /* 0x00000066002f7245 */ /* 0x002fe20000201000 */
[----:B0-----:R-:W-:Y:S01]  /*2c00*/  FADD.FTZ R51, R104, R106 ;  /* 0x0000006a68337221 */ /* 0x001fe20000010000 */
[----:B------:R-:W-:Y:S01]  /*2c10*/  @!P2 LEA R104, R18, UR4, 0x3 ;  /* 0x000000041268ac11 */ /* 0x000fe2000f8e18ff */
[----:B------:R-:W0:Y:S04]  /*2c20*/  SHFL.DOWN PT, R106, R102, 0x4, 0x1f ;  /* 0x08801f00666a7f89 */ /* 0x000e2800000e0000 */
[----:B------:R1:W-:Y:S01]  /*2c30*/  @!P1 STS.64 [R108+UR4], R50 ;  /* 0x000000326c009988 */ /* 0x0003e20008000a04 */
[----:B------:R-:W-:Y:S01]  /*2c40*/  BAR.SYNC.DEFER_BLOCKING 0x0 ;  /* 0x0000000000007b1d */ /* 0x000fe20000010000 */
[----:B------:R-:W-:Y:S01]  /*2c50*/  ISETP.NE.AND P1, PT, R0, RZ, PT ;  /* 0x000000ff0000720c */ /* 0x000fe20003f25270 */
[----:B0-----:R-:W-:Y:S01]  /*2c60*/  IMAD.IADD R112, R106, 0x1, R102 ;  /* 0x000000016a707824 */ /* 0x001fe200078e0266 */
[----:B-1----:R-:W-:-:S04]  /*2c70*/  I2FP.F32.S32 R51, R106 ;  /* 0x0000006a00337245 */ /* 0x002fc80000201400 */
[----:B------:R-:W-:Y:S01]  /*2c80*/  I2FP.F32.S32 R100, R112 ;  /* 0x0000007000647245 */ /* 0x000fe20000201400 */
[----:B------:R-:W-:Y:S03]  /*2c90*/  SHFL.DOWN PT, R44, R112, 0x2, 0x1f ;  /* 0x08401f00702c7f89 */ /* 0x000fe600000e0000 */
[----:B------:R-:W0:Y:S01]  /*2ca0*/  MUFU.RCP R114, R100 ;  /* 0x0000006400727308 */ /* 0x000e220000001000 */
[----:B------:R-:W1:Y:S04]  /*2cb0*/  @!P2 LDS.64 R48, [R104] ;  /* 0x000000006830a984 */ /* 0x000e680000000a00 */
[----:B-1----:R-:W1:Y:S04]  /*2cc0*/  SHFL.DOWN PT, R110, R48, 0x4, 0x1f ;  /* 0x08801f00306e7f89 */ /* 0x002e6800000e0000 */
[----:B------:R-:W2:Y:S01]  /*2cd0*/  SHFL.DOWN PT, R46, R49, 0x4, 0x1f ;  /* 0x08801f00312e7f89 */ /* 0x000ea200000e0000 */
[C---:B-1----:R-:W-:Y:S01]  /*2ce0*/  FMUL.FTZ R50, R110.reuse, R51 ;  /* 0x000000336e327220 */ /* 0x042fe20000410000 */
[----:B------:R-:W-:-:S03]  /*2cf0*/  FADD.FTZ R110, -R110, R48 ;  /* 0x000000306e6e7221 */ /* 0x000fc60000010100 */
[----:B------:R-:W-:Y:S01]  /*2d00*/  FFMA.FTZ R45, R47, R48, R50 ;  /* 0x000000302f2d7223 */ /* 0x000fe20000010032 */
[----:B------:R-:W-:Y:S01]  /*2d10*/  FMUL.FTZ R110, R110, R110 ;  /* 0x0000006e6e6e7220 */ /* 0x000fe20000410000 */
[----:B--2---:R-:W-:Y:S01]  /*2d20*/  FADD.FTZ R49, R46, R49 ;  /* 0x000000312e317221 */ /* 0x004fe20000010000 */
[-C--:B------:R-:W-:Y:S01]  /*2d30*/  IADD3 R46, PT, PT, R112, R44.reuse, RZ ;  /* 0x0000002c702e7210 */ /* 0x080fe20007ffe0ff */
[----:B0-----:R-:W-:Y:S01]  /*2d40*/  FMUL.FTZ R45, R114, R45 ;  /* 0x0000002d722d7220 */ /* 0x001fe20000410000 */
[----:B------:R-:W-:Y:S01]  /*2d50*/  FMUL.FTZ R110, R110, R47 ;  /* 0x0000002f6e6e7220 */ /* 0x000fe20000410000 */
[----:B------:R-:W-:Y:S02]  /*2d60*/  I2FP.F32.S32 R44, R44 ;  /* 0x0000002c002c7245 */ /* 0x000fe40000201400 */
[----:B------:R-:W-:Y:S01]  /*2d70*/  I2FP.F32.S32 R47, R46 ;  /* 0x0000002e002f7245 */ /* 0x000fe20000201400 */
[----:B------:R-:W0:Y:S01]  /*2d80*/  SHFL.DOWN PT, R48, R45, 0x2, 0x1f ;  /* 0x08401f002d307f89 */ /* 0x000e2200000e0000 */
[----:B------:R-:W-:-:S02]  /*2d90*/  FMUL.FTZ R110, R110, R51 ;  /* 0x000000336e6e7220 */ /* 0x000fc40000410000 */
[----:B------:R-:W1:Y:S02]  /*2da0*/  MUFU.RCP R50, R47 ;  /* 0x0000002f00327308 */ /* 0x000e640000001000 */
[----:B------:R-:W-:Y:S02]  /*2db0*/  FFMA.FTZ R110, R114, R110, R49 ;  /* 0x0000006e726e7223 */ /* 0x000fe40000010031 */
[----:B------:R-:W2:Y:S04]  /*2dc0*/  SHFL.DOWN PT, R49, R46, 0x1, 0x1f ;  /* 0x08201f002e317f89 */ /* 0x000ea800000e0000 */
[----:B------:R-:W3:Y:S01]  /*2dd0*/  SHFL.DOWN PT, R51, R110, 0x2, 0x1f ;  /* 0x08401f006e337f89 */ /* 0x000ee200000e0000 */
[----:B0-----:R-:W-:Y:S01]  /*2de0*/  FMUL.FTZ R53, R48, R44 ;  /* 0x0000002c30357220 */ /* 0x001fe20000410000 */
[----:B------:R-:W-:-:S03]  /*2df0*/  FADD.FTZ R48, R45, -R48 ;  /* 0x800000302d307221 */ /* 0x000fc60000010000 */
[----:B------:R-:W-:Y:S01]  /*2e00*/  FFMA.FTZ R53, R100, R45, R53 ;  /* 0x0000002d64357223 */ /* 0x000fe20000010035 */
[----:B------:R-:W-:Y:S01]  /*2e10*/  FMUL.FTZ R45, R48, R48 ;  /* 0x00000030302d7220 */ /* 0x000fe20000410000 */
[----:B--2---:R-:W-:Y:S02]  /*2e20*/  IADD3 R46, PT, PT, R46, R49, RZ ;  /* 0x000000312e2e7210 */ /* 0x004fe40007ffe0ff */
[----:B-1----:R-:W-:Y:S01]  /*2e30*/  FMUL.FTZ R48, R50, R53 ;  /* 0x0000003532307220 */ /* 0x002fe20000410000 */
[----:B------:R-:W-:Y:S01]  /*2e40*/  FMUL.FTZ R45, R100, R45 ;  /* 0x0000002d642d7220 */ /* 0x000fe20000410000 */
[----:B---3--:R-:W-:Y:S01]  /*2e50*/  FADD.FTZ R51, R110, R51 ;  /* 0x000000336e337221 */ /* 0x008fe20000010000 */
[----:B------:R-:W-:Y:S02]  /*2e60*/  I2FP.F32.S32 R46, R46 ;  /* 0x0000002e002e7245 */ /* 0x000fe40000201400 */
[----:B------:R-:W0:Y:S01]  /*2e70*/  SHFL.DOWN PT, R53, R48, 0x1, 0x1f ;  /* 0x08201f0030357f89 */ /* 0x000e2200000e0000 */
[----:B------:R-:W-:-:S04]  /*2e80*/  FMUL.FTZ R45, R45, R44 ;  /* 0x0000002c2d2d7220 */ /* 0x000fc80000410000 */
[----:B------:R-:W-:Y:S01]  /*2e90*/  FFMA.FTZ R45, R50, R45, R51 ;  /* 0x0000002d322d7223 */ /* 0x000fe20000010033 */
[----:B------:R-:W1:Y:S01]  /*2ea0*/  MUFU.RCP R46, R46 ;  /* 0x0000002e002e7308 */ /* 0x000e620000001000 */
[----:B------:R-:W-:-:S03]  /*2eb0*/  I2FP.F32.S32 R51, R49 ;  /* 0x0000003100337245 */ /* 0x000fc60000201400 */
[----:B------:R-:W2:Y:S01]  /*2ec0*/  SHFL.DOWN PT, R44, R45, 0x1, 0x1f ;  /* 0x08201f002d2c7f89 */ /* 0x000ea200000e0000 */
[----:B0-----:R-:W-:Y:S01]  /*2ed0*/  FADD.FTZ R49, R48, -R53 ;  /* 0x8000003530317221 */ /* 0x001fe20000010000 */
[----:B------:R-:W-:-:S03]  /*2ee0*/  FMUL.FTZ R52, R53, R51 ;  /* 0x0000003335347220 */ /* 0x000fc60000410000 */
[----:B------:R-:W-:Y:S01]  /*2ef0*/  FMUL.FTZ R50, R49, R49 ;  /* 0x0000003131327220 */ /* 0x000fe20000410000 */
[C---:B------:R-:W-:Y:S02]  /*2f00*/  FFMA.FTZ R49, R47.reuse, R48, R52 ;  /* 0x000000302f317223 */ /* 0x040fe40000010034 */
[----:B------:R-:W0:Y:S01]  /*2f10*/  LDC R52, c[0x0][0x448] ;  /* 0x00011200ff347b82 */ /* 0x000e220000000800 */
[----:B------:R-:W-:Y:S01]  /*2f20*/  FMUL.FTZ R50, R47, R50 ;  /* 0x000000322f327220 */ /* 0x000fe20000410000 */
[----:B-1----:R-:W-:Y:S01]  /*2f30*/  FMUL.FTZ R49, R46, R49 ;  /* 0x000000312e317220 */ /* 0x002fe20000410000 */
[----:B--2---:R-:W-:Y:S02]  /*2f40*/  FADD.FTZ R47, R45, R44 ;  /* 0x0000002c2d2f7221 */ /* 0x004fe40000010000 */
[----:B------:R-:W-:Y:S02]  /*2f50*/  FMUL.FTZ R50, R50, R51 ;  /* 0x0000003332327220 */ /* 0x000fe40000410000 */
[----:B------:R-:W1:Y:S01]  /*2f60*/  SHFL.IDX PT, R53, R49, RZ, 0x1f ;  /* 0x00001fff31357589 */ /* 0x000e6200000e0000 */
[----:B------:R-:W2:Y:S01]  /*2f70*/  @!P1 LDC.64 R44, c[0x0][0x3c8] ;  /* 0x0000f200ff2c9b82 */ /* 0x000ea20000000a00 */
[----:B------:R-:W-:-:S06]  /*2f80*/  FFMA.FTZ R50, R46, R50, R47 ;  /* 0x000000322e327223 */ /* 0x000fcc000001002f */
[----:B------:R-:W0:Y:S01]  /*2f90*/  SHFL.IDX PT, R50, R50, RZ, 0x1f ;  /* 0x00001fff32327589 */ /* 0x000e2200000e0000 */
[----:B------:R-:W3:Y:S01]  /*2fa0*/  @!P1 LDC.64 R46, c[0x0][0x3c0] ;  /* 0x0000f000ff2e9b82 */ /* 0x000ee20000000a00 */
[----:B-1----:R-:W-:-:S05]  /*2fb0*/  FMUL.FTZ R48, R53, R53 ;  /* 0x0000003535307220 */ /* 0x002fca0000410000 */
[----:B------:R-:W-:Y:S01]  /*2fc0*/  FSEL R51, R48, RZ, P0 ;  /* 0x000000ff30337208 */ /* 0x000fe20000000000 */
[----:B0-----:R-:W-:Y:S01]  /*2fd0*/  FFMA.FTZ R48, R50, UR15, R52 ;  /* 0x0000000f32307c23 */ /* 0x001fe20008010034 */
[----:B------:R-:W-:-:S03]  /*2fe0*/  MOV R52, UR7 ;  /* 0x0000000700347c02 */ /* 0x000fc60008000f00 */
[----:B------:R-:W-:Y:S01]  /*2ff0*/  FADD.FTZ R48, R48, R51 ;  /* 0x0000003330307221 */ /* 0x000fe20000010000 */
[----:B------:R-:W-:Y:S02]  /*3000*/  IMAD.U32 R51, RZ, RZ, UR7 ;  /* 0x00000007ff337e24 */ /* 0x000fe4000f8e00ff */
[----:B--2---:R-:W-:Y:S01]  /*3010*/  @!P1 IMAD.WIDE R44, R52, 0x4, R44 ;  /* 0x00000004342c9825 */ /* 0x004fe200078e022c */
[----:B------:R-:W0:Y:S03]  /*3020*/  MUFU.RSQ R49, R48 ;  /* 0x0000003000317308 */ /* 0x000e260000001400 */
[----:B---3--:R-:W-:-:S05]  /*3030*/  @!P1 IMAD.WIDE R46, R51, 0x4, R46 ;  /* 0x00000004332e9825 */ /* 0x008fca00078e022e */
[----:B------:R1:W-:Y:S04]  /*3040*/  @!P1 STG.E desc[UR12][R46.64], R53 ;  /* 0x000000352e009986 */ /* 0x0003e8000c10190c */
[----:B0-----:R1:W-:Y:S01]  /*3050*/  @!P1 STG.E desc[UR12][R44.64], R49 ;  /* 0x000000312c009986 */ /* 0x0013e2000c10190c */
[----:B------:R-:W-:Y:S05]  /*3060*/  BRA.U !UP0, `(.L_x_98) ;  /* 0x0000000d08107547 */ /* 0x000fea000b800000 */
[----:B-1----:R-:W-:Y:S01]  /*3070*/  FSEL R53, R53, RZ, !P0 ;  /* 0x000000ff35357208 */ /* 0x002fe20004000000 */
[----:B------:R-:W-:Y:S01]  /*3080*/  IMAD.U32 R44, R36, 0x10000, RZ ;  /* 0x00010000242c7824 */ /* 0x000fe200078e00ff */
[----:B------:R-:W-:Y:S02]  /*3090*/  SHF.L.U32 R47, R2, 0x10, RZ ;  /* 0x00000010022f7819 */ /* 0x000fe400000006ff */
[----:B------:R-:W-:Y:S01]  /*30a0*/  R2UR UR4, R53 ;  /* 0x00000000350472ca */ /* 0x000fe200000e0000 */
[----:B------:R-:W-:Y:S01]  /*30b0*/  IMAD.U32 R53, R73, 0x10000, RZ ;  /* 0x0001000049357824 */ /* 0x000fe200078e00ff */
[----:B------:R-:W-:Y:S02]  /*30c0*/  SHF.L.U32 R46, R22, 0x10, RZ ;  /* 0x00000010162e7819 */ /* 0x000fe400000006ff */
[----:B------:R-:W-:-:S09]  /*30d0*/  SHF.L.U32 R45, R74, 0x10, RZ ;  /* 0x000000104a2d7819 */ /* 0x000fd200000006ff */
[----:B------:R-:W-:Y:S01]  /*30e0*/  FADD.FTZ R48, R89, -UR4 ;  /* 0x8000000459307e21 */ /* 0x000fe20008010000 */
[----:B------:R-:W-:Y:S01]  /*30f0*/  FADD.FTZ R50, R59, -UR4 ;  /* 0x800000043b327e21 */ /* 0x000fe20008010000 */
[----:B------:R-:W-:Y:S01]  /*3100*/  FADD.FTZ R52, R57, -UR4 ;  /* 0x8000000439347e21 */ /* 0x000fe20008010000 */
[----:B------:R-:W-:Y:S01]  /*3110*/  FADD.FTZ R100, R55, -UR4 ;  /* 0x8000000437647e21 */ /* 0x000fe20008010000 */
[----:B------:R-:W-:Y:S01]  /*3120*/  FMUL.FTZ R51, R49, R48 ;  /* 0x0000003031337220 */ /* 0x000fe20000410000 */
[----:B------:R-:W-:Y:S01]  /*3130*/  FADD.FTZ R102, R95, -UR4 ;  /* 0x800000045f667e21 */ /* 0x000fe20008010000 */
        /* <DEDUP_REMOVED lines=27> */
[----:B------:R-:W-:Y:S01]  /*32f0*/  FMUL.FTZ R50, R49, R50 ;  /* 0x0000003231327220 */ /* 0x000fe20000410000 */
[----:B------:R-:W-:Y:S01]  /*3300*/  FFMA.FTZ R44, R51, R47, R44 ;  /* 0x0000002f332c7223 */ /* 0x000fe2000001002c */
[C---:B------:R-:W-:Y:S01]  /*3310*/  FMUL.FTZ R52, R49.reuse, R52 ;  /* 0x0000003431347220 */ /* 0x040fe20000410000 */
        /* <DEDUP_REMOVED lines=28> */
[----:B------:R-:W-:Y:S01]  /*34e0*/  FMUL.FTZ R58, R49, R58 ;  /* 0x0000003a313a7220 */ /* 0x000fe20000410000 */
[----:B------:R-:W-:Y:S01]  /*34f0*/  SHF.L.U32 R51, R21, 0x10, RZ ;  /* 0x0000001015337819 */ /* 0x000fe200000006ff */
[----:B------:R-:W-:Y:S01]  /*3500*/  FFMA.FTZ R49, R50, R46, R45 ;  /* 0x0000002e32317223 */ /* 0x000fe2000001002d */
[----:B------:R-:W-:Y:S01]  /*3510*/  SHF.L.U32 R47, R37, 0x10, RZ ;  /* 0x00000010252f7819 */ /* 0x000fe200000006ff */
[----:B------:R-:W-:Y:S01]  /*3520*/  IMAD.U32 R45, R3, 0x10000, RZ ;  /* 0x00010000032d7824 */ /* 0x000fe200078e00ff */
[----:B------:R-:W-:Y:S01]  /*3530*/  SHF.L.U32 R55, R4, 0x10, RZ ;  /* 0x0000001004377819 */ /* 0x000fe200000006ff */
[----:B------:R-:W-:Y:S01]  /*3540*/  IMAD.U32 R59, R20, 0x10000, RZ ;  /* 0x00010000143b7824 */ /* 0x000fe200078e00ff */
[----:B------:R-:W-:Y:S01]  /*3550*/  SHF.L.U32 R57, R38, 0x10, RZ ;  /* 0x0000001026397819 */ /* 0x000fe200000006ff */
[----:B------:R-:W-:Y:S01]  /*3560*/  IMAD.U32 R91, R39, 0x10000, RZ ;  /* 0x00010000275b7824 */ /* 0x000fe200078e00ff */
[----:B------:R-:W-:Y:S01]  /*3570*/  SHF.L.U32 R87, R72, 0x10, RZ ;  /* 0x0000001048577819 */ /* 0x000fe200000006ff */
[----:B------:R-:W-:Y:S01]  /*3580*/  FFMA.FTZ R100, R100, R51, R53 ;  /* 0x0000003364647223 */ /* 0x000fe20000010035 */
[----:B------:R-:W-:Y:S01]  /*3590*/  SHF.L.U32 R89, R5, 0x10, RZ ;  /* 0x0000001005597819 */ /* 0x000fe200000006ff */
[----:B------:R-:W-:Y:S01]  /*35a0*/  FFMA.FTZ R45, R52, R45, R47 ;  /* 0x0000002d342d7223 */ /* 0x000fe2000001002f */
[----:B------:R-:W-:Y:S01]  /*35b0*/  FFMA.FTZ R46, R102, R55, R57 ;  /* 0x00000037662e7223 */ /* 0x000fe20000010039 */
[----:B------:R-:W-:Y:S01]  /*35c0*/  FFMA.FTZ R51, R104, R59, R87 ;  /* 0x0000003b68337223 */ /* 0x000fe20000010057 */
[----:B------:R-:W-:Y:S01]  /*35d0*/  SHF.L.U32 R53, R19, 0x10, RZ ;  /* 0x0000001013357819 */ /* 0x000fe200000006ff */
[----:B------:R-:W-:Y:S01]  /*35e0*/  FFMA.FTZ R47, R106, R89, R91 ;  /* 0x000000596a2f7223 */ /* 0x000fe2000001005b */
        /* <DEDUP_REMOVED lines=29> */
[----:B------:R-:W-:Y:S01]  /*37c0*/  UIADD3 UR4, UPT, UPT, UR6, -0x1, URZ ;  /* 0xffffffff06047890 */ /* 0x000fe2000fffe0ff */
[----:B------:R-:W-:Y:S01]  /*37d0*/  SHF.L.U32 R95, R23, 0x10, RZ ;  /* 0x00000010175f7819 */ /* 0x000fe200000006ff */
[----:B------:R-:W-:Y:S01]  /*37e0*/  FFMA.FTZ R119, R119, R54, R88 ;  /* 0x0000003677777223 */ /* 0x000fe20000010058 */
[----:B------:R-:W-:Y:S01]  /*37f0*/  SHF.L.U32 R97, R75, 0x10, RZ ;  /* 0x000000104b617819 */ /* 0x000fe200000006ff */
[----:B------:R-:W-:Y:S01]  /*3800*/  IMAD.U32 R91, R9, 0x10000, RZ ;  /* 0x00010000095b7824 */ /* 0x000fe200078e00ff */
[----:B------:R-:W-:Y:S01]  /*3810*/  SHF.L.U32 R104, R31, 0x10, RZ ;  /* 0x000000101f687819 */ /* 0x000fe200000006ff */
[----:B------:R-:W-:Y:S01]  /*3820*/  IMAD.U32 R88, R13, 0x10000, RZ ;  /* 0x000100000d587824 */ /* 0x000fe200078e00ff */
[----:B------:R-:W-:Y:S01]  /*3830*/  SHF.L.U32 R87, R63, 0x10, RZ ;  /* 0x000000103f577819 */ /* 0x000fe200000006ff */
[----:B------:R-:W-:Y:S01]  /*3840*/  UIMAD UR4, UR4, UR14, URZ ;  /* 0x0000000e040472a4 */ /* 0x000fe2000f8e02ff */
        /* <DEDUP_REMOVED lines=9> */
[----:B------:R-:W0:Y:S01]  /*38e0*/  LDC.64 R88, c[0x0][0x428] ;  /* 0x00010a00ff587b82 */ /* 0x000e220000000a00 */
[----:B------:R-:W-:Y:S01]  /*38f0*/  USHF.R.S32.HI UR5, URZ, 0x1f, UR4 ;  /* 0x0000001fff057899 */ /* 0x000fe20008011404 */
[----:B------:R-:W-:Y:S01]  /*3900*/  FFMA.FTZ R56, R92, R91, R93 ;  /* 0x0000005b5c387223 */ /* 0x000fe2000001005d */
[----:B------:R-:W-:Y:S01]  /*3910*/  SHF.L.U32 R93, R69, 0x10, RZ ;  /* 0x00000010455d7819 */ /* 0x000fe200000006ff */
[----:B------:R-:W-:Y:S01]  /*3920*/  FFMA.FTZ R87, R98, R95, R97 ;  /* 0x0000005f62577223 */ /* 0x000fe20000010061 */
[----:B------:R-:W-:Y:S01]  /*3930*/  SHF.L.U32 R95, R85, 0x10, RZ ;  /* 0x00000010555f7819 */ /* 0x000fe200000006ff */
[----:B------:R-:W-:Y:S01]  /*3940*/  ULEA.HI UR5, UR5, UR4, URZ, 0x3 ;  /* 0x0000000405057291 */ /* 0x000fe2000f8f18ff */
[----:B------:R-:W-:Y:S01]  /*3950*/  SHF.L.U32 R91, R25, 0x10, RZ ;  /* 0x00000010195b7819 */ /* 0x000fe200000006ff */
[----:B------:R-:W-:Y:S01]  /*3960*/  IMAD.U32 R97, R15, 0x10000, RZ ;  /* 0x000100000f617824 */ /* 0x000fe200078e00ff */
[----:B------:R-:W-:Y:S01]  /*3970*/  SHF.L.U32 R101, R26, 0x10, RZ ;  /* 0x000000101a657819 */ /* 0x000fe200000006ff */
[----:B------:R-:W-:Y:S01]  /*3980*/  FFMA.FTZ R98, R48, R93, R95 ;  /* 0x0000005d30627223 */ /* 0x000fe2000001005f */
[----:B------:R-:W-:-:S02]  /*3990*/  IMAD.U32 R99, R16, 0x10000, RZ ;  /* 0x0001000010637824 */ /* 0x000fc400078e00ff */
[----:B------:R-:W-:Y:S01]  /*39a0*/  FFMA.FTZ R97, R94, R97, R91 ;  /* 0x000000615e617223 */ /* 0x000fe2000001005b */
[----:B------:R-:W-:Y:S01]  /*39b0*/  IMAD.U32 R95, RZ, RZ, UR5 ;  /* 0x00000005ff5f7e24 */ /* 0x000fe2000f8e00ff */
        /* <DEDUP_REMOVED lines=8> */
[----:B------:R-:W-:-:S02]  /*3a40*/  SHF.L.U32 R118, R30, 0x10, RZ ;  /* 0x000000101e767819 */ /* 0x000fc400000006ff */
[----:B------:R-:W-:Y:S01]  /*3a50*/  SHF.L.U32 R120, R64, 0x10, RZ ;  /* 0x0000001040787819 */ /* 0x000fe200000006ff */
[----:B------:R-:W-:Y:S01]  /*3a60*/  FFMA.FTZ R102, R115, R106, R112 ;  /* 0x0000006a73667223 */ /* 0x000fe20000010070 */
[----:B------:R-:W-:Y:S01]  /*3a70*/  SHF.L.U32 R124, R80, 0x10, RZ ;  /* 0x00000010507c7819 */ /* 0x000fe200000006ff */
[----:B------:R-:W-:Y:S01]  /*3a80*/  FFMA.FTZ R54, R121, R116, R118 ;  /* 0x0000007479367223 */ /* 0x000fe20000010076 */
[----:B------:R-:W-:Y:S02]  /*3a90*/  SHF.L.U32 R48, R17, 0x10, RZ ;  /* 0x0000001011307819 */ /* 0x000fe400000006ff */
[----:B------:R-:W-:Y:S01]  /*3aa0*/  SHF.L.U32 R92, R27, 0x10, RZ ;  /* 0x000000101b5c7819 */ /* 0x000fe200000006ff */
[----:B------:R-:W-:Y:S01]  /*3ab0*/  FFMA.FTZ R123, R123, R120, R124 ;  /* 0x000000787b7b7223 */ /* 0x000fe2000001007c */
[----:B------:R-:W-:Y:S02]  /*3ac0*/  LEA.HI.SX32 R95, R95, R0, 0x1d ;  /* 0x000000005f5f7211 */ /* 0x000fe400078feaff */
[----:B------:R-:W-:Y:S01]  /*3ad0*/  SHF.L.U32 R103, R67, 0x10, RZ ;  /* 0x0000001043677819 */ /* 0x000fe200000006ff */
[----:B------:R-:W-:Y:S01]  /*3ae0*/  FFMA.FTZ R113, R113, R48, R92 ;  /* 0x0000003071717223 */ /* 0x000fe2000001005c */
[----:B------:R-:W-:-:S02]  /*3af0*/  IADD3 R93, PT, PT, R95, 0x100, RZ ;  /* 0x000001005f5d7810 */ /* 0x000fc40007ffe0ff */
[C---:B------:R-:W-:Y:S01]  /*3b00*/  IADD3 R91, PT, PT, R95.reuse, 0x200, RZ ;  /* 0x000002005f5b7810 */ /* 0x040fe20007ffe0ff */
[----:B------:R-:W-:Y:S01]  /*3b10*/  FFMA.FTZ R58, R58, R103, R105 ;  /* 0x000000673a3a7223 */ /* 0x000fe20000010069 */
[C---:B------:R-:W-:Y:S01]  /*3b20*/  IADD3 R101, PT, PT, R95.reuse, 0x300, RZ ;  /* 0x000003005f657810 */ /* 0x040fe20007ffe0ff */
[--C-:B0-----:R-:W-:Y:S01]  /*3b30*/  IMAD.WIDE.U32 R94, R95, 0x10, R88.reuse ;  /* 0x000000105f5e7825 */ /* 0x101fe200078e0058 */
[----:B------:R-:W-:Y:S02]  /*3b40*/  F2FP.BF16.F32.PACK_AB R47, R108, R47 ;  /* 0x0000002f6c2f723e */ /* 0x000fe400000010ff */
[----:B------:R-:W-:Y:S01]  /*3b50*/  F2FP.BF16.F32.PACK_AB R46, R51, R46 ;  /* 0x0000002e332e723e */ /* 0x000fe200000010ff */
[--C-:B------:R-:W-:Y:S01]  /*3b60*/  IMAD.WIDE.U32 R92, R93, 0x10, R88.reuse ;  /* 0x000000105d5c7825 */ /* 0x100fe200078e0058 */
[----:B------:R-:W-:Y:S02]  /*3b70*/  F2FP.BF16.F32.PACK_AB R45, R100, R45 ;  /* 0x0000002d642d723e */ /* 0x000fe400000010ff */
[----:B------:R-:W-:Y:S01]  /*3b80*/  F2FP.BF16.F32.PACK_AB R44, R49, R44 ;  /* 0x0000002c312c723e */ /* 0x000fe200000010ff */
[----:B------:R-:W-:Y:S01]  /*3b90*/  IMAD.WIDE.U32 R90, R91, 0x10, R88 ;  /* 0x000000105b5a7825 */ /* 0x000fe200078e0058 */
[----:B------:R-:W-:-:S02]  /*3ba0*/  F2FP.BF16.F32.PACK_AB R51, R59, R122 ;  /* 0x0000007a3b33723e */ /* 0x000fc400000010ff */
[----:B------:R-:W-:Y:S01]  /*3bb0*/  F2FP.BF16.F32.PACK_AB R50, R57, R50 ;  /* 0x000000323932723e */ /* 0x000fe200000010ff */
[----:B------:R-:W-:Y:S01]  /*3bc0*/  IMAD.WIDE.U32 R88, R101, 0x10, R88 ;  /* 0x0000001065587825 */ /* 0x000fe200078e0058 */
[----:B------:R-:W-:Y:S01]  /*3bd0*/  F2FP.BF16.F32.PACK_AB R49, R55, R114 ;  /* 0x000000723731723e */ /* 0x000fe200000010ff */
[----:B------:R0:W-:Y:S01]  /*3be0*/  STG.E.128 desc[UR12][R94.64], R44 ;  /* 0x0000002c5e007986 */ /* 0x0001e2000c101d0c */
[----:B------:R-:W-:Y:S02]  /*3bf0*/  F2FP.BF16.F32.PACK_AB R48, R53, R110 ;  /* 0x0000006e3530723e */ /* 0x000fe400000010ff */
[----:B------:R-:W-:Y:S02]  /*3c00*/  F2FP.BF16.F32.PACK_AB R55, R104, R125 ;  /* 0x0000007d6837723e */ /* 0x000fe400000010ff */
[----:B------:R-:W-:Y:S01]  /*3c10*/  F2FP.BF16.F32.PACK_AB R54, R123, R54 ;  /* 0x000000367b36723e */ /* 0x000fe200000010ff */
[----:B------:R0:W-:Y:S01]  /*3c20*/  STG.E.128 desc[UR12][R92.64], R48 ;  /* 0x000000305c007986 */ /* 0x0001e2000c101d0c */
[----:B------:R-:W-:-:S02]  /*3c30*/  F2FP.BF16.F32.PACK_AB R53, R102, R117 ;  /* 0x000000756635723e */ /* 0x000fc400000010ff */
[----:B------:R-:W-:Y:S02]  /*3c40*/  F2FP.BF16.F32.PACK_AB R52, R119, R52 ;  /* 0x000000347734723e */ /* 0x000fe400000010ff */
[----:B------:R-:W-:Y:S02]  /*3c50*/  F2FP.BF16.F32.PACK_AB R59, R58, R113 ;  /* 0x000000713a3b723e */ /* 0x000fe400000010ff */
[----:B------:R-:W-:Y:S01]  /*3c60*/  F2FP.BF16.F32.PACK_AB R58, R99, R96 ;  /* 0x00000060633a723e */ /* 0x000fe200000010ff */
[----:B------:R0:W-:Y:S01]  /*3c70*/  STG.E.128 desc[UR12][R90.64], R52 ;  /* 0x000000345a007986 */ /* 0x0001e2000c101d0c */
[----:B------:R-:W-:Y:S02]  /*3c80*/  F2FP.BF16.F32.PACK_AB R57, R98, R97 ;  /* 0x000000616239723e */ /* 0x000fe400000010ff */
[----:B------:R-:W-:-:S05]  /*3c90*/  F2FP.BF16.F32.PACK_AB R56, R87, R56 ;  /* 0x000000385738723e */ /* 0x000fca00000010ff */
[----:B------:R0:W-:Y:S02]  /*3ca0*/  STG.E.128 desc[UR12][R88.64], R56 ;  /* 0x0000003858007986 */ /* 0x0001e4000c101d0c */
.L_x_98:
[----:B------:R-:W-:Y:S02]  /*3cb0*/  UIADD3 UR7, UPT, UPT, UR7, UR18, URZ ;  /* 0x0000001207077290 */ /* 0x000fe4000fffe0ff */
[----:B------:R-:W-:Y:S02]  /*3cc0*/  UPLOP3.LUT UP1, UPT, UPT, UPT, UP1, 0x40, 0x4 ;  /* 0x000000000004789c */ /* 0x000fe40003f2e810 */
[----:B------:R-:W-:-:S09]  /*3cd0*/  UISETP.GE.AND UP0, UPT, UR7, UR19, UPT ;  /* 0x000000130700728c */ /* 0x000fd2000bf06270 */
[----:B------:R-:W-:Y:S05]  /*3ce0*/  BRA.U !UP0, `(.L_x_99) ;  /* 0xffffffc908647547 */ /* 0x000fea000b83ffff */
[----:B------:R-:W-:Y:S05]  /*3cf0*/  EXIT ;  /* 0x000000000000794d */ /* 0x000fea0003800000 */
.L_x_100:
        /* <DEDUP_REMOVED lines=16> */
.L_x_27463:


//--------------------- .text._ZN10layer_norm13ln_fwd_kernelINS_13Kernel_traitsI13__nv_bfloat16S2_S2_S2_fjLj8192ELj1ELj1ELj8ELj16ENS_18Kernel_traits_baseILj8192ES2_S2_S2_S2_fjLj256EEEEELb0ELb1ELb0ELb0EEEvNS_9FwdParamsE --------------------------
	.section	.text._ZN10layer_norm13ln_fwd_kernelINS_13Kernel_traitsI13__nv_bfloat16S2_S2_S2_fjLj8192ELj1ELj1ELj8ELj16ENS_18Kernel_traits_baseILj8192ES2_S2_S2_S2_fjLj256EEEEELb0ELb1ELb0ELb0EEEvNS_9FwdParamsE,"ax",@progbits
	.align	128
        .global         _ZN10layer_norm13ln_fwd_kernelINS_13Kernel_traitsI13__nv_bfloat16S2_S2_S2_fjLj8192ELj1ELj1ELj8ELj16ENS_18Kernel_traits_baseILj8192ES2_S2_S2_S2_fjLj256EEEEELb0ELb1ELb0ELb0EEEvNS_9FwdParamsE
        .type           _ZN10layer_norm13ln_fwd_kernelINS_13Kernel_traitsI13__nv_bfloat16S2_S2_S2_fjLj8192ELj1ELj1ELj8ELj16ENS_18Kernel_traits_baseILj8192ES2_S2_S2_S2_fjLj256EEEEELb0ELb1ELb0ELb0EEEvNS_9FwdParamsE,@function
        .size           _ZN10layer_norm13ln_fwd_kernelINS_13Kernel_traitsI13__nv_bfloat16S2_S2_S2_fjLj8192ELj1ELj1ELj8ELj16ENS_18Kernel_traits_baseILj8192ES2_S2_S2_S2_fjLj256EEEEELb0ELb1ELb0ELb0EEEvNS_9FwdParamsE,(.L_x_27464 - _ZN10layer_norm13ln_fwd_kernelINS_13Kernel_traitsI13__nv_bfloat16S2_S2_S2_fjLj8192ELj1ELj1ELj8ELj16ENS_18Kernel_traits_baseILj8192ES2_S2_S2_S2_fjLj256EEEEELb0ELb1ELb0ELb0EEEvNS_9FwdParamsE)
        .other          _ZN10layer_norm13ln_fwd_kernelINS_13Kernel_traitsI13__nv_bfloat16S2_S2_S2_fjLj8192ELj1ELj1ELj8ELj16ENS_18Kernel_traits_baseILj8192ES2_S2_S2_S2_fjLj256EEEEELb0ELb1ELb0ELb0EEEvNS_9FwdParamsE,@"STO_CUDA_ENTRY STV_DEFAULT"
_ZN10layer_norm13ln_fwd_kernelINS_13Kernel_traitsI13__nv_bfloat16S2_S2_S2_fjLj8192ELj1ELj1ELj8ELj16ENS_18Kernel_traits_baseILj8192ES2_S2_S2_S2_fjLj256EEEEELb0ELb1ELb0ELb0EEEvNS_9FwdParamsE:
.text._ZN10layer_norm13ln_fwd_kernelINS_13Kernel_traitsI13__nv_bfloat16S2_S2_S2_fjLj8192ELj1ELj1ELj8ELj16ENS_18Kernel_traits_baseILj8192ES2_S2_S2_S2_fjLj256EEEEELb0ELb1ELb0ELb0EEEvNS_9FwdParamsE:
[----:B------:R-:W-:Y:S01]  /*0000*/  LDC R1, c[0x0][0x37c] ;  /* 0x0000df00ff017b82 */ /* 0x000fe20000000800 */
[----:B------:R-:W0:Y:S07]  /*0010*/  S2R R69, SR_TID.X ;  /* 0x0000000000457919 */ /* 0x000e2e0000002100 */
[----:B------:R-:W1:Y:S01]  /*0020*/  LDC R3, c[0x0][0x388] ;  /* 0x0000e200ff037b82 */ /* 0x000e620000000800 */
[----:B------:R-:W2:Y:S01]  /*0030*/  LDCU.64 UR8, c[0x0][0x438] ;  /* 0x00008700ff0877ac */ /* 0x000ea20008000a00 */
[----:B------:R-:W-:Y:S01]  /*0040*/  BSSY.RECONVERGENT B0, `(.L_x_101) ;  /* 0x0000064000007945 */ /* 0x000fe20003800200 */
[----:B------:R-:W3:Y:S05]  /*0050*/  LDCU.64 UR6, c[0x0][0x358] ;  /* 0x00006b00ff0677ac */ /* 0x000eea0008000a00 */
[----:B------:R-:W4:Y:S01]  /*0060*/  S2UR UR4, SR_CTAID.X ;  /* 0x00000000000479c3 */ /* 0x000f220000002500 */
[----:B--2---:R-:W-:-:S04]  /*0070*/  UISETP.NE.U32.AND UP0, UPT, UR8, URZ, UPT ;  /* 0x000000ff0800728c */ /* 0x004fc8000bf05070 */
[----:B------:R-:W-:Y:S01]  /*0080*/  UISETP.NE.AND.EX UP0, UPT, UR9, URZ, UPT, UP0 ;  /* 0x000000ff0900728c */ /* 0x000fe2000bf05300 */
[----:B-1----:R-:W-:-:S04]  /*0090*/  SHF.R.S32.HI R0, RZ, 0x1f, R3 ;  /* 0x0000001fff007819 */ /* 0x002fc80000011403 */
[----:B------:R-:W-:Y:S02]  /*00a0*/  LEA.HI R0, R0, R3, RZ, 0x3 ;  /* 0x0000000300007211 */ /* 0x000fe400078f18ff */
[----:B0-----:R-:W-:Y:S02]  /*00b0*/  LOP3.LUT R3, R69, 0xff, RZ, 0x3c, !PT ;  /* 0x000000ff45037812 */ /* 0x001fe400078e3cff */
[----:B----4-:R-:W-:Y:S02]  /*00c0*/  MOV R2, UR4 ;  /* 0x0000000400027c02 */ /* 0x010fe40008000f00 */
[----:B------:R-:W-:Y:S01]  /*00d0*/  LEA.HI.SX32 R3, R0, R3, 0x1d ;  /* 0x0000000300037211 */ /* 0x000fe200078feaff */
[----:B---3--:R-:W-:Y:S06]  /*00e0*/  BRA.U !UP0, `(.L_x_102) ;  /* 0x0000000108b87547 */ /* 0x008fec000b800000 */
[C---:B------:R-:W-:Y:S02]  /*00f0*/  ISETP.GE.U32.AND P1, PT, R3.reuse, 0x200, PT ;  /* 0x000002000300780c */ /* 0x040fe40003f26070 */
[C---:B------:R-:W-:Y:S02]  /*0100*/  ISETP.GE.U32.AND P2, PT, R3.reuse, 0x300, PT ;  /* 0x000003000300780c */ /* 0x040fe40003f46070 */
[----:B------:R-:W-:Y:S02]  /*0110*/  ISETP.GE.U32.AND P0, PT, R3, 0x100, PT ;  /* 0x000001000300780c */ /* 0x000fe40003f06070 */
[----:B------:R-:W-:-:S07]  /*0120*/  MOV R59, R69 ;  /* 0x00000045003b7202 */ /* 0x000fce0000000f00 */
[----:B------:R-:W0:Y:S04]  /*0130*/  @P1 LDC.64 R10, c[0x0][0x3d0] ;  /* 0x0000f400ff0a1b82 */ /* 0x000e280000000a00 */
[----:B------:R-:W-:-:S04]  /*0140*/  @P0 LOP3.LUT R59, R69, 0x100, RZ, 0xfc, !PT ;  /* 0x00000100453b0812 */ /* 0x000fc800078efcff */
[----:B------:R-:W1:Y:S08]  /*0150*/  @P1 LDC.64 R12, c[0x0][0x438] ;  /* 0x00010e00ff0c1b82 */ /* 0x000e700000000a00 */
[----:B------:R-:W2:Y:S08]  /*0160*/  @P1 LDC.64 R14, c[0x0][0x3e8] ;  /* 0x0000fa00ff0e1b82 */ /* 0x000eb00000000a00 */
[----:B------:R-:W3:Y:S01]  /*0170*/  @P2 LDC.64 R16, c[0x0][0x3d0] ;  /* 0x0000f400ff102b82 */ /* 0x000ee20000000a00 */
[----:B0-----:R-:W-:-:S05]  /*0180*/  @P1 IMAD.WIDE.U32 R10, R59, 0x10, R10 ;  /* 0x000000103b0a1825 */ /* 0x001fca00078e000a */
[----:B------:R0:W5:Y:S02]  /*0190*/  @P1 LDG.E.128 R40, desc[UR6][R10.64] ;  /* 0x000000060a281981 */ /* 0x000164000c1e1d00 */
[----:B------:R-:W4:Y:S01]  /*01a0*/  @P2 LDC.64 R18, c[0x0][0x438] ;  /* 0x00010e00ff122b82 */ /* 0x000f220000000a00 */
[----:B-1----:R-:W-:-:S05]  /*01b0*/  @P1 IMAD.WIDE.U32 R12, R59, 0x10, R12 ;  /* 0x000000103b0c1825 */ /* 0x002fca00078e000c */
[----:B------:R0:W5:Y:S02]  /*01c0*/  @P1 LD.E.128 R36, desc[UR6][R12.64] ;  /* 0x000000060c241980 */ /* 0x000164000c101d00 */
[----:B------:R-:W1:Y:S01]  /*01d0*/  @P2 LDC.64 R56, c[0x0][0x3e8] ;  /* 0x0000fa00ff382b82 */ /* 0x000e620000000a00 */
[C---:B--2---:R-:W-:Y:S01]  /*01e0*/  @P1 IMAD.WIDE.U32 R14, R59.reuse, 0x10, R14 ;  /* 0x000000103b0e1825 */ /* 0x044fe200078e000e */
[----:B------:R-:W-:-:S04]  /*01f0*/  @P1 IADD3 R59, PT, PT, R59, 0x100, RZ ;  /* 0x000001003b3b1810 */ /* 0x000fc80007ffe0ff */
[----:B------:R0:W5:Y:S01]  /*0200*/  @P1 LDG.E.128 R32, desc[UR6][R14.64] ;  /* 0x000000060e201981 */ /* 0x000162000c1e1d00 */
[C---:B---3--:R-:W-:Y:S01]  /*0210*/  @P2 IMAD.WIDE.U32 R16, R59.reuse, 0x10, R16 ;  /* 0x000000103b102825 */ /* 0x048fe200078e0010 */
[----:B------:R-:W2:Y:S04]  /*0220*/  @P0 LDC.64 R4, c[0x0][0x3d0] ;  /* 0x0000f400ff040b82 */ /* 0x000ea80000000a00 */
[----:B------:R0:W5:Y:S01]  /*0230*/  @P2 LDG.E.128 R28, desc[UR6][R16.64] ;  /* 0x00000006101c2981 */ /* 0x000162000c1e1d00 */
[----:B----4-:R-:W-:-:S03]  /*0240*/  @P2 IMAD.WIDE.U32 R18, R59, 0x10, R18 ;  /* 0x000000103b122825 */ /* 0x010fc600078e0012 */
[----:B------:R-:W3:Y:S02]  /*0250*/  @P0 LDC.64 R6, c[0x0][0x438] ;  /* 0x00010e00ff060b82 */ /* 0x000ee40000000a00 */
[----:B------:R0:W5:Y:S01]  /*0260*/  @P2 LD.E.128 R24, desc[UR6][R18.64] ;  /* 0x0000000612182980 */ /* 0x000162000c101d00 */
[----:B-1----:R-:W-:-:S05]  /*0270*/  @P2 IMAD.WIDE.U32 R56, R59, 0x10, R56 ;  /* 0x000000103b382825 */ /* 0x002fca00078e0038 */
[----:B------:R-:W1:Y:S01]  /*0280*/  @P0 LDC.64 R8, c[0x0][0x3e8] ;  /* 0x0000fa00ff080b82 */ /* 0x000e620000000a00 */
[----:B------:R0:W5:Y:S01]  /*0290*/  @P2 LDG.E.128 R20, desc[UR6][R56.64] ;  /* 0x0000000638142981 */ /* 0x000162000c1e1d00 */
[----:B--2---:R-:W-:-:S05]  /*02a0*/  @P0 IMAD.WIDE.U32 R4, R69, 0x10, R4 ;  /* 0x0000001045040825 */ /* 0x004fca00078e0004 */
[----:B------:R0:W5:Y:S01]  /*02b0*/  @P0 LDG.E.128 R52, desc[UR6][R4.64] ;  /* 0x0000000604340981 */ /* 0x000162000c1e1d00 */
[----:B---3--:R-:W-:-:S05]  /*02c0*/  @P0 IMAD.WIDE.U32 R6, R69, 0x10, R6 ;  /* 0x0000001045060825 */ /* 0x008fca00078e0006 */
[----:B------:R0:W5:Y:S01]  /*02d0*/  @P0 LD.E.128 R48, desc[UR6][R6.64] ;  /* 0x0000000606300980 */ /* 0x000162000c101d00 */
[----:B-1----:R-:W-:-:S05]  /*02e0*/  @P0 IMAD.WIDE.U32 R8, R69, 0x10, R8 ;  /* 0x0000001045080825 */ /* 0x002fca00078e0008 */
[----:B------:R0:W5:Y:S01]  /*02f0*/  @P0 LDG.E.128 R44, desc[UR6][R8.64] ;  /* 0x00000006082c0981 */ /* 0x000162000c1e1d00 */
[----:B------:R-:W-:Y:S02]  /*0300*/  ISETP.GE.U32.AND P0, PT, R3, 0x400, PT ;  /* 0x000004000300780c */ /* 0x000fe40003f06070 */
[----:B------:R-:W-:-:S11]  /*0310*/  @P2 IADD3 R59, PT, PT, R59, 0x100, RZ ;  /* 0x000001003b3b2810 */ /* 0x000fd60007ffe0ff */
[----:B0-----:R-:W-:Y:S05]  /*0320*/  @!P0 BRA `(.L_x_103) ;  /* 0x0000000000d48947 */ /* 0x001fea0003800000 */
[----:B------:R-:W0:Y:S08]  /*0330*/  LDC.64 R16, c[0x0][0x3d0] ;  /* 0x0000f400ff107b82 */ /* 0x000e300000000a00 */
[----:B------:R-:W1:Y:S08]  /*0340*/  LDC.64 R12, c[0x0][0x438] ;  /* 0x00010e00ff0c7b82 */ /* 0x000e700000000a00 */
[----:B------:R-:W2:Y:S01]  /*0350*/  LDC.64 R8, c[0x0][0x3e8] ;  /* 0x0000fa00ff087b82 */ /* 0x000ea20000000a00 */
[----:B0-----:R-:W-:-:S06]  /*0360*/  IMAD.WIDE.U32 R16, R59, 0x10, R16 ;  /* 0x000000103b107825 */ /* 0x001fcc00078e0010 */
[----:B------:R-:W5:Y:S01]  /*0370*/  LDG.E.128 R16, desc[UR6][R16.64] ;  /* 0x0000000610107981 */ /* 0x000f62000c1e1d00 */
[----:B-1----:R-:W-:-:S06]  /*0380*/  IMAD.WIDE.U32 R12, R59, 0x10, R12 ;  /* 0x000000103b0c7825 */ /* 0x002fcc00078e000c */
[----:B------:R-:W5:Y:S01]  /*0390*/  LD.E.128 R12, desc[UR6][R12.64] ;  /* 0x000000060c0c7980 */ /* 0x000f62000c101d00 */
[----:B--2---:R-:W-:-:S06]  /*03a0*/  IMAD.WIDE.U32 R8, R59, 0x10, R8 ;  /* 0x000000103b087825 */ /* 0x004fcc00078e0008 */
[----:B------:R-:W5:Y:S01]  /*03b0*/  LDG.E.128 R8, desc[UR6][R8.64] ;  /* 0x0000000608087981 */ /* 0x000f62000c1e1d00 */
[----:B------:R-:W-:Y:S05]  /*03c0*/  BRA `(.L_x_103) ;  /* 0x0000000000ac7947 */ /* 0x000fea0003800000 */
.L_x_102:
[C---:B------:R-:W-:Y:S02]  /*03d0*/  ISETP.GE.U32.AND P1, PT, R3.reuse, 0x200, PT ;  /* 0x000002000300780c */ /* 0x040fe40003f26070 */
[C---:B------:R-:W-:Y:S02]  /*03e0*/  ISETP.GE.U32.AND P2, PT, R3.reuse, 0x300, PT ;  /* 0x000003000300780c */ /* 0x040fe40003f46070 */
[C---:B------:R-:W-:Y:S02]  /*03f0*/  ISETP.GE.U32.AND P3, PT, R3.reuse, 0x400, PT ;  /* 0x000004000300780c */ /* 0x040fe40003f66070 */
[----:B------:R-:W-:Y:S02]  /*0400*/  ISETP.GE.U32.AND P0, PT, R3, 0x100, PT ;  /* 0x000001000300780c */ /* 0x000fe40003f06070 */
[----:B------:R-:W-:-:S05]  /*0410*/  MOV R67, R69 ;  /* 0x0000004500437202 */ /* 0x000fca0000000f00 */
[----:B------:R-:W0:Y:S06]  /*0420*/  @P1 LDC.64 R4, c[0x0][0x3d0] ;  /* 0x0000f400ff041b82 */ /* 0x000e2c0000000a00 */
[----:B------:R-:W-:Y:S02]  /*0430*/  @P0 LOP3.LUT R67, R69, 0x100, RZ, 0xfc, !PT ;  /* 0x0000010045430812 */ /* 0x000fe400078efcff */
[----:B------:R-:W1:Y:S08]  /*0440*/  @P1 LDC.64 R6, c[0x0][0x3e8] ;  /* 0x0000fa00ff061b82 */ /* 0x000e700000000a00 */
[----:B------:R-:W2:Y:S08]  /*0450*/  @P2 LDC.64 R48, c[0x0][0x3d0] ;  /* 0x0000f400ff302b82 */ /* 0x000eb00000000a00 */
[----:B------:R-:W3:Y:S01]  /*0460*/  @P2 LDC.64 R56, c[0x0][0x3e8] ;  /* 0x0000fa00ff382b82 */ /* 0x000ee20000000a00 */
[----:B0-----:R-:W-:-:S05]  /*0470*/  @P1 IMAD.WIDE.U32 R4, R67, 0x10, R4 ;  /* 0x0000001043041825 */ /* 0x001fca00078e0004 */
[----:B------:R-:W5:Y:S02]  /*0480*/  @P1 LDG.E.128 R40, desc[UR6][R4.64] ;  /* 0x0000000604281981 */ /* 0x000f64000c1e1d00 */
[----:B------:R-:W0:Y:S01]  /*0490*/  @P3 LDC.64 R58, c[0x0][0x3d0] ;  /* 0x0000f400ff3a3b82 */ /* 0x000e220000000a00 */
[C---:B-1----:R-:W-:Y:S01]  /*04a0*/  @P1 IMAD.WIDE.U32 R6, R67.reuse, 0x10, R6 ;  /* 0x0000001043061825 */ /* 0x042fe200078e0006 */
[----:B------:R-:W-:-:S04]  /*04b0*/  @P1 IADD3 R67, PT, PT, R67, 0x100, RZ ;  /* 0x0000010043431810 */ /* 0x000fc80007ffe0ff */
[----:B------:R-:W5:Y:S02]  /*04c0*/  @P1 LDG.E.128 R32, desc[UR6][R6.64] ;  /* 0x0000000606201981 */ /* 0x000f64000c1e1d00 */
[----:B------:R-:W1:Y:S01]  /*04d0*/  @P3 LDC.64 R60, c[0x0][0x3e8] ;  /* 0x0000fa00ff3c3b82 */ /* 0x000e620000000a00 */
[----:B--2---:R-:W-:-:S05]  /*04e0*/  @P2 IMAD.WIDE.U32 R62, R67, 0x10, R48 ;  /* 0x00000010433e2825 */ /* 0x004fca00078e0030 */
[----:B------:R-:W5:Y:S02]  /*04f0*/  @P2 LDG.E.128 R28, desc[UR6][R62.64] ;  /* 0x000000063e1c2981 */ /* 0x000f64000c1e1d00 */
[----:B------:R-:W2:Y:S01]  /*0500*/  @P0 LDC.64 R24, c[0x0][0x3d0] ;  /* 0x0000f400ff180b82 */ /* 0x000ea20000000a00 */
[----:B---3--:R-:W-:-:S04]  /*0510*/  @P2 IMAD.WIDE.U32 R64, R67, 0x10, R56 ;  /* 0x0000001043402825 */ /* 0x008fc800078e0038 */
[----:B------:R-:W-:Y:S01]  /*0520*/  @P2 VIADD R67, R67, 0x100 ;  /* 0x0000010043432836 */ /* 0x000fe20000000000 */
[----:B------:R-:W5:Y:S02]  /*0530*/  @P2 LDG.E.128 R20, desc[UR6][R64.64] ;  /* 0x0000000640142981 */ /* 0x000f64000c1e1d00 */
[----:B------:R-:W3:Y:S01]  /*0540*/  @P0 LDC.64 R36, c[0x0][0x3e8] ;  /* 0x0000fa00ff240b82 */ /* 0x000ee20000000a00 */
[----:B0-----:R-:W-:-:S04]  /*0550*/  @P3 IMAD.WIDE.U32 R48, R67, 0x10, R58 ;  /* 0x0000001043303825 */ /* 0x001fc800078e003a */
[----:B------:R-:W-:Y:S02]  /*0560*/  HFMA2 R26, -RZ, RZ, 0, 0 ;  /* 0x00000000ff1a7431 */ /* 0x000fe400000001ff */
[----:B------:R-:W-:Y:S01]  /*0570*/  HFMA2 R50, -RZ, RZ, 0, 0 ;  /* 0x00000000ff327431 */ /* 0x000fe200000001ff */
[----:B------:R-:W-:Y:S01]  /*0580*/  MOV R38, RZ ;  /* 0x000000ff00267202 */ /* 0x000fe20000000f00 */
[----:B------:R0:W5:Y:S01]  /*0590*/  @P3 LDG.E.128 R16, desc[UR6][R48.64] ;  /* 0x0000000630103981 */ /* 0x000162000c1e1d00 */
[----:B-1----:R-:W-:-:S05]  /*05a0*/  @P3 IMAD.WIDE.U32 R56, R67, 0x10, R60 ;  /* 0x0000001043383825 */ /* 0x002fca00078e003c */
[----:B------:R1:W5:Y:S01]  /*05b0*/  @P3 LDG.E.128 R8, desc[UR6][R56.64] ;  /* 0x0000000638083981 */ /* 0x000362000c1e1d00 */
[----:B--2---:R-:W-:-:S05]  /*05c0*/  @P0 IMAD.WIDE.U32 R58, R69, 0x10, R24 ;  /* 0x00000010453a0825 */ /* 0x004fca00078e0018 */
[----:B------:R1:W5:Y:S01]  /*05d0*/  @P0 LDG.E.128 R52, desc[UR6][R58.64] ;  /* 0x000000063a340981 */ /* 0x000362000c1e1d00 */
[----:B---3--:R-:W-:-:S05]  /*05e0*/  @P0 IMAD.WIDE.U32 R60, R69, 0x10, R36 ;  /* 0x00000010453c0825 */ /* 0x008fca00078e0024 */
[----:B------:R1:W5:Y:S01]  /*05f0*/  @P0 LDG.E.128 R44, desc[UR6][R60.64] ;  /* 0x000000063c2c0981 */ /* 0x000362000c1e1d00 */
[----:B------:R-:W-:Y:S02]  /*0600*/  CS2R R24, SRZ ;  /* 0x0000000000187805 */ /* 0x000fe4000001ff00 */
[----:B------:R-:W-:Y:S02]  /*0610*/  CS2R R36, SRZ ;  /* 0x0000000000247805 */ /* 0x000fe4000001ff00 */
[----:B0-----:R-:W-:Y:S02]  /*0620*/  CS2R R48, SRZ ;  /* 0x0000000000307805 */ /* 0x001fe4000001ff00 */
[----:B------:R-:W-:Y:S02]  /*0630*/  @P3 CS2R R14, SRZ ;  /* 0x00000000000e3805 */ /* 0x000fe4000001ff00 */
[----:B------:R-:W-:Y:S02]  /*0640*/  @P3 CS2R R12, SRZ ;  /* 0x00000000000c3805 */ /* 0x000fe4000001ff00 */
[----:B------:R-:W-:-:S02]  /*0650*/  @P1 MOV R39, RZ ;  /* 0x000000ff00271202 */ /* 0x000fc40000000f00 */
[----:B------:R-:W-:Y:S02]  /*0660*/  @P2 MOV R27, RZ ;  /* 0x000000ff001b2202 */ /* 0x000fe40000000f00 */
[----:B-1----:R-:W-:-:S07]  /*0670*/  @P0 MOV R51, RZ ;  /* 0x000000ff00330202 */ /* 0x002fce0000000f00 */
.L_x_103:
[----:B------:R-:W-:Y:S05]  /*0680*/  BSYNC.RECONVERGENT B0 ;  /* 0x0000000000007941 */ /* 0x000fea0003800200 */
.L_x_101:
[----:B------:R-:W0:Y:S02]  /*0690*/  LDCU UR4, c[0x0][0x384] ;  /* 0x00007080ff0477ac */ /* 0x000e240008000800 */
[----:B0-----:R-:W-:-:S13]  /*06a0*/  ISETP.GE.AND P0, PT, R2, UR4, PT ;  /* 0x0000000402007c0c */ /* 0x001fda000bf06270 */
[----:B------:R-:W-:Y:S05]  /*06b0*/  @P0 EXIT ;  /* 0x000000000000094d */ /* 0x000fea0003800000 */
[----:B------:R-:W-:Y:S01]  /*06c0*/  SHF.R.S32.HI R0, RZ, 0x3, R0 ;  /* 0x00000003ff007819 */ /* 0x000fe20000011400 */
[----:B------:R-:W0:Y:S01]  /*06d0*/  LDC.64 R56, c[0x0][0x3e0] ;  /* 0x0000f800ff387b82 */ /* 0x000e220000000a00 */
[C---:B------:R-:W-:Y:S01]  /*06e0*/  LOP3.LUT R5, R69.reuse, 0xe0, RZ, 0xc0, !PT ;  /* 0x000000e045057812 */ /* 0x040fe200078ec0ff */
[----:B------:R-:W-:Y:S01]  /*06f0*/  IMAD.SHL.U32 R6, R69, 0x20, RZ ;  /* 0x0000002045067824 */ /* 0x000fe200078e00ff */
[C---:B------:R-:W-:Y:S01]  /*0700*/  LOP3.LUT R4, R0.reuse, 0xff, RZ, 0xc0, !PT ;  /* 0x000000ff00047812 */ /* 0x040fe200078ec0ff */
[----:B------:R-:W-:Y:S01]  /*0710*/  UPLOP3.LUT UP1, UPT, UPT, UPT, UPT, 0x40, 0x4 ;  /* 0x000000000004789c */ /* 0x000fe20003f2e870 */
[----:B------:R-:W-:Y:S01]  /*0720*/  LOP3.LUT R0, R0, 0xffffff00, RZ, 0xc0, !PT ;  /* 0xffffff0000007812 */ /* 0x000fe200078ec0ff */
[----:B------:R-:W1:Y:S01]  /*0730*/  LDCU UR12, c[0x0][0x388] ;  /* 0x00007100ff0c77ac */ /* 0x000e620008000800 */
[----:B------:R-:W-:Y:S02]  /*0740*/  VIADDMNMX R5, R4, -R5, RZ, !PT ;  /* 0x8000000504057246 */ /* 0x000fe400078001ff */
[----:B------:R-:W-:Y:S01]  /*0750*/  LOP3.LUT R7, R6, 0x3e0, RZ, 0xc0, !PT ;  /* 0x000003e006077812 */ /* 0x000fe200078ec0ff */
[----:B------:R-:W2:Y:S01]  /*0760*/  LDCU.U8 UR10, c[0x0][0x410] ;  /* 0x00008200ff0a77ac */ /* 0x000ea20008000000 */
[----:B------:R-:W-:-:S02]  /*0770*/  VIMNMX R5, PT, PT, R5, 0x20, PT ;  /* 0x0000002005057848 */ /* 0x000fc40003fe0100 */
[----:B------:R-:W-:Y:S01]  /*0780*/  VIADDMNMX R7, R4, -R7, RZ, !PT ;  /* 0x8000000704077246 */ /* 0x000fe200078001ff */
[----:B------:R-:W3:Y:S01]  /*0790*/  LDCU UR11, c[0x0][0x400] ;  /* 0x00008000ff0b77ac */ /* 0x000ee20008000800 */
[-C--:B------:R-:W-:Y:S02]  /*07a0*/  LEA R5, R5, R0.reuse, 0x3 ;  /* 0x0000000005057211 */ /* 0x080fe400078e18ff */
[----:B------:R-:W-:Y:S01]  /*07b0*/  VIMNMX R7, PT, PT, R7, 0x20, PT ;  /* 0x0000002007077848 */ /* 0x000fe20003fe0100 */
[----:B------:R-:W4:Y:S01]  /*07c0*/  LDCU.64 UR8, c[0x0][0x3a0] ;  /* 0x00007400ff0877ac */ /* 0x000f220008000a00 */
[----:B------:R-:W-:Y:S02]  /*07d0*/  I2FP.F32.U32 R5, R5 ;  /* 0x0000000500057245 */ /* 0x000fe40000201000 */
[----:B------:R-:W-:Y:S02]  /*07e0*/  LEA R60, R7, R0, 0x3 ;  /* 0x00000000073c7211 */ /* 0x000fe400078e18ff */
[----:B------:R0:W0:Y:S02]  /*07f0*/  MUFU.RCP R61, R5 ;  /* 0x00000005003d7308 */ /* 0x0000240000001000 */
[----:B0-----:R-:W-:-:S02]  /*0800*/  ISETP.NE.U32.AND P0, PT, R56, RZ, PT ;  /* 0x000000ff3800720c */ /* 0x001fc40003f05070 */
[----:B-----5:R-:W-:Y:S02]  /*0810*/  PRMT R110, R15, 0x7632, R110 ;  /* 0x000076320f6e7816 */ /* 0x020fe4000000006e */
[----:B------:R-:W-:Y:S02]  /*0820*/  ISETP.NE.AND.EX P0, PT, R57, RZ, PT, P0 ;  /* 0x000000ff3900720c */ /* 0x000fe40003f05300 */
        /* <DEDUP_REMOVED lines=46> */
[----:B-1234-:R-:W-:-:S07]  /*0b10*/  PRMT R71, R44, 0x7632, R71 ;  /* 0x000076322c477816 */ /* 0x01efce0000000047 */
.L_x_132:
[----:B------:R-:W0:Y:S02]  /*0b20*/  @P0 LDC.64 R56, c[0x0][0x3e0] ;  /* 0x0000f800ff380b82 */ /* 0x000e240000000a00 */
[----:B0-----:R-:W-:-:S06]  /*0b30*/  @P0 IMAD.WIDE R56, R2, 0x2, R56 ;  /* 0x0000000202380825 */ /* 0x001fcc00078e0238 */
[----:B------:R-:W2:Y:S01]  /*0b40*/  @P0 LDG.E.U16 R56, desc[UR6][R56.64] ;  /* 0x0000000638380981 */ /* 0x000ea2000c1e1500 */
[----:B------:R-:W-:Y:S01]  /*0b50*/  IMAD R0, R2, UR12, RZ ;  /* 0x0000000c02007c24 */ /* 0x000fe2000f8e02ff */
[----:B------:R-:W-:Y:S01]  /*0b60*/  ISETP.GE.U32.AND P1, PT, R3, 0x100, PT ;  /* 0x000001000300780c */ /* 0x000fe20003f26070 */
[----:B------:R-:W-:Y:S01]  /*0b70*/  BSSY.RECONVERGENT B0, `(.L_x_104) ;  /* 0x0000073000007945 */ /* 0x000fe20003800200 */
[----:B------:R-:W0:Y:S02]  /*0b80*/  S2R R105, SR_TID.X ;  /* 0x0000000000697919 */ /* 0x000e240000002100 */
[----:B------:R-:W-:-:S04]  /*0b90*/  SHF.R.S32.HI R59, RZ, 0x1f, R0 ;  /* 0x0000001fff3b7819 */ /* 0x000fc80000011400 */
[----:B------:R-:W-:Y:S01]  /*0ba0*/  LEA.HI R80, R59, R0, RZ, 0x3 ;  /* 0x000000003b507211 */ /* 0x000fe200078f18ff */
[----:B------:R-:W-:-:S03]  /*0bb0*/  HFMA2 R0, -RZ, RZ, 1.875, 0 ;  /* 0x3f800000ff007431 */ /* 0x000fc600000001ff */
[----:B0-----:R-:W-:-:S04]  /*0bc0*/  LEA.HI.SX32 R80, R80, R105, 0x1d ;  /* 0x0000006950507211 */ /* 0x001fc800078feaff */
        /* <DEDUP_REMOVED lines=14> */
[C---:B------:R-:W-:Y:S01]  /*0cb0*/  PRMT R84, R57.reuse, 0x7632, R84 ;  /* 0x0000763239547816 */ /* 0x040fe20000000054 */
[----:B------:R-:W-:Y:S01]  /*0cc0*/  IMAD.U32 R57, R57, 0x10000, RZ ;  /* 0x0001000039397824 */ /* 0x000fe200078e00ff */
[----:B------:R-:W-:Y:S01]  /*0cd0*/  SHF.L.U32 R81, R56, 0x10, RZ ;  /* 0x0000001038517819 */ /* 0x000fe200000006ff */
[-C--:B------:R-:W-:Y:S01]  /*0ce0*/  FMUL.FTZ R59, R59, R0.reuse ;  /* 0x000000003b3b7220 */ /* 0x080fe20000410000 */
[----:B------:R-:W-:Y:S01]  /*0cf0*/  SHF.L.U32 R83, R58, 0x10, RZ ;  /* 0x000000103a537819 */ /* 0x000fe200000006ff */
[-C--:B------:R-:W-:Y:S01]  /*0d00*/  FMUL.FTZ R57, R57, R0.reuse ;  /* 0x0000000039397220 */ /* 0x080fe20000410000 */
[----:B------:R-:W-:Y:S01]  /*0d10*/  SHF.L.U32 R150, R47, 0x10, RZ ;  /* 0x000000102f967819 */ /* 0x000fe200000006ff */
[-C--:B------:R-:W-:Y:S01]  /*0d20*/  FMUL.FTZ R81, R81, R0.reuse ;  /* 0x0000000051517220 */ /* 0x080fe20000410000 */
[----:B------:R-:W-:Y:S01]  /*0d30*/  PRMT R82, R56, 0x7632, R82 ;  /* 0x0000763238527816 */ /* 0x000fe20000000052 */
[----:B------:R-:W-:Y:S01]  /*0d40*/  FMUL.FTZ R85, R83, R0 ;  /* 0x0000000053557220 */ /* 0x000fe20000410000 */
[----:B------:R-:W-:-:S02]  /*0d50*/  SHF.L.U32 R86, R45, 0x10, RZ ;  /* 0x000000102d567819 */ /* 0x000fc400000006ff */
[----:B------:R-:W-:Y:S02]  /*0d60*/  PRMT R106, R58, 0x7632, R106 ;  /* 0x000076323a6a7816 */ /* 0x000fe4000000006a */
[----:B------:R-:W-:Y:S02]  /*0d70*/  SHF.L.U32 R56, R44, 0x10, RZ ;  /* 0x000000102c387819 */ /* 0x000fe400000006ff */
[----:B------:R-:W-:Y:S02]  /*0d80*/  SHF.L.U32 R108, R46, 0x10, RZ ;  /* 0x000000102e6c7819 */ /* 0x000fe400000006ff */
[----:B------:R-:W-:Y:S02]  /*0d90*/  SHF.L.U32 R107, R106, 0x10, RZ ;  /* 0x000000106a6b7819 */ /* 0x000fe400000006ff */
[----:B------:R-:W-:Y:S02]  /*0da0*/  SHF.L.U32 R109, R109, 0x10, RZ ;  /* 0x000000106d6d7819 */ /* 0x000fe400000006ff */
[----:B------:R-:W-:Y:S01]  /*0db0*/  SHF.L.U32 R106, R68, 0x10, RZ ;  /* 0x00000010446a7819 */ /* 0x000fe200000006ff */
[----:B------:R-:W-:-:S02]  /*0dc0*/  FMUL.FTZ R107, R107, R0 ;  /* 0x000000006b6b7220 */ /* 0x000fc40000410000 */
[----:B------:R-:W-:Y:S01]  /*0dd0*/  FMUL.FTZ R109, R109, R0 ;  /* 0x000000006d6d7220 */ /* 0x000fe20000410000 */
[----:B--2---:R-:W-:Y:S01]  /*0de0*/  SHF.L.U32 R152, R7, 0x10, RZ ;  /* 0x0000001007987819 */ /* 0x004fe200000006ff */
[----:B------:R-:W-:Y:S01]  /*0df0*/  IMAD.U32 R58, R4, 0x10000, RZ ;  /* 0x00010000043a7824 */ /* 0x000fe200078e00ff */
[----:B------:R-:W-:Y:S02]  /*0e00*/  SHF.L.U32 R88, R5, 0x10, RZ ;  /* 0x0000001005587819 */ /* 0x000fe400000006ff */
[----:B------:R-:W-:Y:S01]  /*0e10*/  SHF.L.U32 R148, R6, 0x10, RZ ;  /* 0x0000001006947819 */ /* 0x000fe200000006ff */
[----:B------:R-:W-:Y:S01]  /*0e20*/  FFMA.FTZ R87, R59, R150, R152 ;  /* 0x000000963b577223 */ /* 0x000fe20000010098 */
[----:B------:R-:W-:Y:S02]  /*0e30*/  IMAD.U32 R59, R84, 0x10000, RZ ;  /* 0x00010000543b7824 */ /* 0x000fe400078e00ff */
[----:B------:R-:W-:Y:S01]  /*0e40*/  FFMA.FTZ R83, R57, R86, R88 ;  /* 0x0000005639537223 */ /* 0x000fe20000010058 */
[----:B------:R-:W-:Y:S01]  /*0e50*/  FFMA.FTZ R81, R81, R56, R58 ;  /* 0x0000003851517223 */ /* 0x000fe2000001003a */
[----:B------:R-:W-:Y:S01]  /*0e60*/  SHF.L.U32 R57, R82, 0x10, RZ ;  /* 0x0000001052397819 */ /* 0x000fe200000006ff */
[----:B------:R-:W-:Y:S01]  /*0e70*/  FFMA.FTZ R85, R85, R108, R148 ;  /* 0x0000006c55557223 */ /* 0x000fe20000010094 */
[----:B------:R-:W-:Y:S01]  /*0e80*/  PRMT R84, R7, 0x7632, R84 ;  /* 0x0000763207547816 */ /* 0x000fe20000000054 */
[-C--:B------:R-:W-:Y:S01]  /*0e90*/  FMUL.FTZ R59, R59, R0.reuse ;  /* 0x000000003b3b7220 */ /* 0x080fe20000410000 */
[----:B------:R-:W-:Y:S01]  /*0ea0*/  PRMT R82, R6, 0x7632, R82 ;  /* 0x0000763206527816 */ /* 0x000fe20000000052 */
[----:B------:R-:W-:Y:S01]  /*0eb0*/  FMUL.FTZ R57, R57, R0 ;  /* 0x0000000039397220 */ /* 0x000fe20000410000 */
[----:B------:R-:W-:-:S02]  /*0ec0*/  PRMT R58, R5, 0x7632, R58 ;  /* 0x00007632053a7816 */ /* 0x000fc4000000003a */
[----:B------:R-:W-:Y:S02]  /*0ed0*/  PRMT R56, R4, 0x7632, R56 ;  /* 0x0000763204387816 */ /* 0x000fe40000000038 */
[----:B------:R-:W-:Y:S01]  /*0ee0*/  SHF.L.U32 R148, R84, 0x10, RZ ;  /* 0x0000001054947819 */ /* 0x000fe200000006ff */
[----:B------:R-:W-:Y:S01]  /*0ef0*/  IMAD.U32 R58, R58, 0x10000, RZ ;  /* 0x000100003a3a7824 */ /* 0x000fe200078e00ff */
[----:B------:R-:W-:Y:S02]  /*0f00*/  SHF.L.U32 R88, R71, 0x10, RZ ;  /* 0x0000001047587819 */ /* 0x000fe400000006ff */
[----:B------:R-:W-:Y:S02]  /*0f10*/  SHF.L.U32 R86, R70, 0x10, RZ ;  /* 0x0000001046567819 */ /* 0x000fe400000006ff */
[----:B------:R-:W-:Y:S02]  /*0f20*/  SHF.L.U32 R108, R69, 0x10, RZ ;  /* 0x00000010456c7819 */ /* 0x000fe400000006ff */
[----:B------:R-:W-:Y:S01]  /*0f30*/  SHF.L.U32 R84, R82, 0x10, RZ ;  /* 0x0000001052547819 */ /* 0x000fe200000006ff */
[----:B------:R-:W-:Y:S01]  /*0f40*/  FFMA.FTZ R82, R109, R106, R148 ;  /* 0x0000006a6d527223 */ /* 0x000fe20000010094 */
        /* <DEDUP_REMOVED lines=9> */
.L_x_106:
[----:B-----5:R-:W-:Y:S02]  /*0fe0*/  PRMT R84, R57, 0x7632, R84 ;  /* 0x0000763239547816 */ /* 0x020fe40000000054 */
[----:B------:R-:W-:Y:S02]  /*0ff0*/  PRMT R107, R59, 0x7632, R107 ;  /* 0x000076323b6b7816 */ /* 0x000fe4000000006b */
[----:B------:R-:W-:Y:S02]  /*1000*/  SHF.L.U32 R57, R57, 0x10, RZ ;  /* 0x0000001039397819 */ /* 0x000fe400000006ff */
[----:B------:R-:W-:Y:S02]  /*1010*/  SHF.L.U32 R59, R59, 0x10, RZ ;  /* 0x000000103b3b7819 */ /* 0x000fe400000006ff */
[----:B------:R-:W-:Y:S01]  /*1020*/  SHF.L.U32 R83, R58, 0x10, RZ ;  /* 0x000000103a537819 */ /* 0x000fe200000006ff */
[-C--:B------:R-:W-:Y:S01]  /*1030*/  FMUL.FTZ R57, R57, R0.reuse ;  /* 0x0000000039397220 */ /* 0x080fe20000410000 */
[----:B------:R-:W-:Y:S01]  /*1040*/  SHF.L.U32 R81, R56, 0x10, RZ ;  /* 0x0000001038517819 */ /* 0x000fe200000006ff */
[-C--:B------:R-:W-:Y:S01]  /*1050*/  FMUL.FTZ R59, R59, R0.reuse ;  /* 0x000000003b3b7220 */ /* 0x080fe20000410000 */
[----:B------:R-:W-:Y:S01]  /*1060*/  PRMT R106, R58, 0x7632, R106 ;  /* 0x000076323a6a7816 */ /* 0x000fe2000000006a */
[----:B------:R-:W-:Y:S01]  /*1070*/  IMAD.U32 R58, R45, 0x10000, RZ ;  /* 0x000100002d3a7824 */ /* 0x000fe200078e00ff */
[----:B------:R-:W-:Y:S01]  /*1080*/  SHF.L.U32 R88, R47, 0x10, RZ ;  /* 0x000000102f587819 */ /* 0x000fe200000006ff */
[-C--:B------:R-:W-:Y:S01]  /*1090*/  FMUL.FTZ R85, R83, R0.reuse ;  /* 0x0000000053557220 */ /* 0x080fe20000410000 */
[----:B------:R-:W-:Y:S01]  /*10a0*/  PRMT R82, R56, 0x7632, R82 ;  /* 0x0000763238527816 */ /* 0x000fe20000000052 */
[----:B------:R-:W-:Y:S01]  /*10b0*/  FMUL.FTZ R81, R81, R0 ;  /* 0x0000000051517220 */ /* 0x000fe20000410000 */
[----:B------:R-:W-:Y:S01]  /*10c0*/  SHF.L.U32 R56, R44, 0x10, RZ ;  /* 0x000000102c387819 */ /* 0x000fe200000006ff */
[----:B------:R-:W-:Y:S01]  /*10d0*/  FMUL.FTZ R83, R57, R58 ;  /* 0x0000003a39537220 */ /* 0x000fe20000410000 */
[----:B------:R-:W-:Y:S01]  /*10e0*/  SHF.L.U32 R86, R46, 0x10, RZ ;  /* 0x000000102e567819 */ /* 0x000fe200000006ff */
[----:B------:R-:W-:Y:S01]  /*10f0*/  FMUL.FTZ R87, R59, R88 ;  /* 0x000000583b577220 */ /* 0x000fe20000410000 */
[----:B------:R-:W-:Y:S01]  /*1100*/  SHF.L.U32 R109, R107, 0x10, RZ ;  /* 0x000000106b6d7819 */ /* 0x000fe200000006ff */
[----:B------:R-:W-:Y:S01]  /*1110*/  IMAD.U32 R107, R106, 0x10000, RZ ;  /* 0x000100006a6b7824 */ /* 0x000fe200078e00ff */
[----:B------:R-:W-:Y:S01]  /*1120*/  SHF.L.U32 R59, R84, 0x10, RZ ;  /* 0x00000010543b7819 */ /* 0x000fe200000006ff */
[----:B------:R-:W-:Y:S01]  /*1130*/  FMUL.FTZ R81, R81, R56 ;  /* 0x0000003851517220 */ /* 0x000fe20000410000 */
[----:B------:R-:W-:Y:S01]  /*1140*/  SHF.L.U32 R57, R82, 0x10, RZ ;  /* 0x0000001052397819 */ /* 0x000fe200000006ff */
[----:B------:R-:W-:Y:S01]  /*1150*/  FMUL.FTZ R85, R85, R86 ;  /* 0x0000005655557220 */ /* 0x000fe20000410000 */
        /* <DEDUP_REMOVED lines=8> */
[----:B------:R-:W-:Y:S01]  /*11e0*/  FMUL.FTZ R84, R107, R56 ;  /* 0x000000386b547220 */ /* 0x000fe20000410000 */
[----:B------:R-:W-:Y:S01]  /*11f0*/  FMUL.FTZ R86, R59, R86 ;  /* 0x000000563b567220 */ /* 0x000fe20000410000 */
[----:B------:R-:W-:Y:S01]  /*1200*/  FMUL.FTZ R82, R109, R82 ;  /* 0x000000526d527220 */ /* 0x000fe20000410000 */
[----:B------:R-:W-:Y:S02]  /*1210*/  FMUL.FTZ R88, R57, R88 ;  /* 0x0000005839587220 */ /* 0x000fe40000410000 */
[----:B------:R-:W-:Y:S02]  /*1220*/  F2FP.BF16.F32.PACK_AB R58, R84, R85 ;  /* 0x00000055543a723e */ /* 0x000fe400000010ff */
[----:B------:R-:W-:Y:S02]  /*1230*/  F2FP.BF16.F32.PACK_AB R59, R82, R87 ;  /* 0x00000057523b723e */ /* 0x000fe400000010ff */
[----:B------:R-:W-:Y:S02]  /*1240*/  F2FP.BF16.F32.PACK_AB R57, R86, R83 ;  /* 0x000000535639723e */ /* 0x000fe400000010ff */
[----:B------:R-:W-:-:S07]  /*1250*/  F2FP.BF16.F32.PACK_AB R56, R88, R81 ;  /* 0x000000515838723e */ /* 0x000fce00000010ff */
.L_x_107:
[----:B------:R-:W0:Y:S01]  /*1260*/  LDC.64 R108, c[0x0][0x3a8] ;  /* 0x0000ea00ff6c7b82 */ /* 0x000e220000000a00 */
[C---:B------:R-:W-:Y:S01]  /*1270*/  IADD3 R106, PT, PT, R80.reuse, 0x100, RZ ;  /* 0x00000100506a7810 */ /* 0x040fe20007ffe0ff */
[----:B0-----:R-:W-:-:S05]  /*1280*/  IMAD.WIDE.U32 R108, R80, 0x10, R108 ;  /* 0x00000010506c7825 */ /* 0x001fca00078e006c */
[----:B------:R0:W-:Y:S02]  /*1290*/  STG.E.128 desc[UR6][R108.64], R56 ;  /* 0x000000386c007986 */ /* 0x0001e4000c101d06 */
.L_x_105:
[----:B------:R-:W-:Y:S05]  /*12a0*/  BSYNC.RECONVERGENT B0 ;  /* 0x0000000000007941 */ /* 0x000fea0003800200 */
.L_x_104:
[----:B------:R-:W-:Y:S01]  /*12b0*/  ISETP.GE.U32.AND P2, PT, R3, 0x200, PT ;  /* 0x000002000300780c */ /* 0x000fe20003f46070 */
[----:B------:R-:W-:-:S12]  /*12c0*/  BSSY.RECONVERGENT B0, `(.L_x_108) ;  /* 0x000006c000007945 */ /* 0x000fd80003800200 */
[----:B------:R-:W-:Y:S05]  /*12d0*/  @!P2 BRA `(.L_x_109) ;  /* 0x0000000400a8a947 */ /* 0x000fea0003800000 */
[----:B------:R-:W-:Y:S01]  /*12e0*/  ISETP.NE.U32.AND P3, PT, RZ, UR8, PT ;  /* 0x00000008ff007c0c */ /* 0x000fe2000bf65070 */
[----:B0-----:R-:W0:Y:S03]  /*12f0*/  LDC.64 R56, c[0x0][0x390] ;  /* 0x0000e400ff387b82 */ /* 0x001e260000000a00 */
[----:B------:R-:W-:-:S13]  /*1300*/  ISETP.NE.AND.EX P3, PT, RZ, UR9, PT, P3 ;  /* 0x00000009ff007c0c */ /* 0x000fda000bf65330 */
[----:B------:R-:W1:Y:S01]  /*1310*/  @P3 LDC.64 R90, c[0x0][0x3a0] ;  /* 0x0000e800ff5a3b82 */ /* 0x000e620000000a00 */
[----:B0-----:R-:W-:-:S06]  /*1320*/  IMAD.WIDE.U32 R56, R106, 0x10, R56 ;  /* 0x000000106a387825 */ /* 0x001fcc00078e0038 */
[----:B------:R-:W5:Y:S01]  /*1330*/  LDG.E.128 R56, desc[UR6][R56.64] ;  /* 0x0000000638387981 */ /* 0x000f62000c1e1d00 */
[----:B-1----:R-:W-:-:S05]  /*1340*/  @P3 IMAD.WIDE.U32 R90, R106, 0x10, R90 ;  /* 0x000000106a5a3825 */ /* 0x002fca00078e005a */
[----:B------:R0:W5:Y:S01]  /*1350*/  @P3 LDG.E.128 R4, desc[UR6][R90.64] ;  /* 0x000000065a043981 */ /* 0x000162000c1e1d00 */
[----:B------:R-:W-:Y:S05]  /*1360*/  @!P3 BRA `(.L_x_110) ;  /* 0x0000000000d4b947 */ /* 0x000fea0003800000 */
[----:B-----5:R-:W-:Y:S01]  /*1370*/  PRMT R109, R59, 0x7632, R109 ;  /* 0x000076323b6d7816 */ /* 0x020fe2000000006d */
[----:B0-----:R-:W-:Y:S01]  /*1380*/  IMAD.U32 R91, R58, 0x10000, RZ ;  /* 0x000100003a5b7824 */ /* 0x001fe200078e00ff */
[----:B------:R-:W-:Y:S01]  /*1390*/  SHF.L.U32 R89, R56, 0x10, RZ ;  /* 0x0000001038597819 */ /* 0x000fe200000006ff */
[----:B------:R-:W-:Y:S01]  /*13a0*/  IMAD.U32 R148, R6, 0x10000, RZ ;  /* 0x0001000006947824 */ /* 0x000fe200078e00ff */
[----:B------:R-:W-:Y:S01]  /*13b0*/  PRMT R92, R57, 0x7632, R92 ;  /* 0x00007632395c7816 */ /* 0x000fe2000000005c */
[-C--:B------:R-:W-:Y:S01]  /*13c0*/  FMUL.FTZ R93, R91, R0.reuse ;  /* 0x000000005b5d7220 */ /* 0x080fe20000410000 */
[----:B------:R-:W-:Y:S01]  /*13d0*/  SHF.L.U32 R59, R59, 0x10, RZ ;  /* 0x000000103b3b7819 */ /* 0x000fe200000006ff */
[-C--:B------:R-:W-:Y:S01]  /*13e0*/  FMUL.FTZ R89, R89, R0.reuse ;  /* 0x0000000059597220 */ /* 0x080fe20000410000 */
[----:B------:R-:W-:Y:S02]  /*13f0*/  SHF.L.U32 R57, R57, 0x10, RZ ;  /* 0x0000001039397819 */ /* 0x000fe400000006ff */
[----:B------:R-:W-:Y:S01]  /*1400*/  PRMT R90, R56, 0x7632, R90 ;  /* 0x00007632385a7816 */ /* 0x000fe2000000005a */
[-C--:B------:R-:W-:Y:S01]  /*1410*/  FMUL.FTZ R59, R59, R0.reuse ;  /* 0x000000003b3b7220 */ /* 0x080fe20000410000 */
[----:B------:R-:W-:Y:S01]  /*1420*/  PRMT R107, R58, 0x7632, R107 ;  /* 0x000076323a6b7816 */ /* 0x000fe2000000006b */
[----:B------:R-:W-:Y:S01]  /*1430*/  FMUL.FTZ R57, R57, R0 ;  /* 0x0000000039397220 */ /* 0x000fe20000410000 */
[----:B------:R-:W-:-:S02]  /*1440*/  SHF.L.U32 R56, R32, 0x10, RZ ;  /* 0x0000001020387819 */ /* 0x000fc400000006ff */
[----:B------:R-:W-:Y:S02]  /*1450*/  SHF.L.U32 R58, R4, 0x10, RZ ;  /* 0x00000010043a7819 */ /* 0x000fe400000006ff */
[----:B------:R-:W-:Y:S02]  /*1460*/  SHF.L.U32 R108, R34, 0x10, RZ ;  /* 0x00000010226c7819 */ /* 0x000fe400000006ff */
[----:B------:R-:W-:Y:S01]  /*1470*/  SHF.L.U32 R150, R35, 0x10, RZ ;  /* 0x0000001023967819 */ /* 0x000fe200000006ff */
[----:B------:R-:W-:Y:S01]  /*1480*/  FFMA.FTZ R89, R89, R56, R58 ;  /* 0x0000003859597223 */ /* 0x000fe2000001003a */
[----:B------:R-:W-:Y:S01]  /*1490*/  SHF.L.U32 R152, R7, 0x10, RZ ;  /* 0x0000001007987819 */ /* 0x000fe200000006ff */
[----:B------:R-:W-:Y:S01]  /*14a0*/  FFMA.FTZ R93, R93, R108, R148 ;  /* 0x0000006c5d5d7223 */ /* 0x000fe20000010094 */
[----:B------:R-:W-:Y:S02]  /*14b0*/  SHF.L.U32 R94, R33, 0x10, RZ ;  /* 0x00000010215e7819 */ /* 0x000fe400000006ff */
[----:B------:R-:W-:Y:S01]  /*14c0*/  SHF.L.U32 R96, R5, 0x10, RZ ;  /* 0x0000001005607819 */ /* 0x000fe200000006ff */
[----:B------:R-:W-:Y:S01]  /*14d0*/  FFMA.FTZ R95, R59, R150, R152 ;  /* 0x000000963b5f7223 */ /* 0x000fe20000010098 */
[----:B------:R-:W-:-:S02]  /*14e0*/  PRMT R56, R4, 0x7632, R56 ;  /* 0x0000763204387816 */ /* 0x000fc40000000038 */
[----:B------:R-:W-:Y:S01]  /*14f0*/  PRMT R58, R5, 0x7632, R58 ;  /* 0x00007632053a7816 */ /* 0x000fe2000000003a */
[----:B------:R-:W-:Y:S01]  /*1500*/  FFMA.FTZ R91, R57, R94, R96 ;  /* 0x0000005e395b7223 */ /* 0x000fe20000010060 */
[----:B------:R-:W-:Y:S01]  /*1510*/  PRMT R108, R6, 0x7632, R108 ;  /* 0x00007632066c7816 */ /* 0x000fe2000000006c */
[----:B------:R-:W-:Y:S01]  /*1520*/  IMAD.U32 R57, R90, 0x10000, RZ ;  /* 0x000100005a397824 */ /* 0x000fe200078e00ff */
[----:B------:R-:W-:Y:S02]  /*1530*/  PRMT R149, R7, 0x7632, R149 ;  /* 0x0000763207957816 */ /* 0x000fe40000000095 */
[----:B------:R-:W-:Y:S01]  /*1540*/  SHF.L.U32 R59, R92, 0x10, RZ ;  /* 0x000000105c3b7819 */ /* 0x000fe200000006ff */
[-C--:B------:R-:W-:Y:S01]  /*1550*/  FMUL.FTZ R57, R57, R0.reuse ;  /* 0x0000000039397220 */ /* 0x080fe20000410000 */
[----:B------:R-:W-:Y:S01]  /*1560*/  SHF.L.U32 R109, R109, 0x10, RZ ;  /* 0x000000106d6d7819 */ /* 0x000fe200000006ff */
[----:B------:R-:W-:Y:S01]  /*1570*/  IMAD.U32 R90, R149, 0x10000, RZ ;  /* 0x00010000955a7824 */ /* 0x000fe200078e00ff */
[----:B------:R-:W-:Y:S01]  /*1580*/  SHF.L.U32 R107, R107, 0x10, RZ ;  /* 0x000000106b6b7819 */ /* 0x000fe200000006ff */
[-C--:B------:R-:W-:Y:S01]  /*1590*/  FMUL.FTZ R59, R59, R0.reuse ;  /* 0x000000003b3b7220 */ /* 0x080fe20000410000 */
[----:B------:R-:W-:Y:S01]  /*15a0*/  SHF.L.U32 R96, R67, 0x10, RZ ;  /* 0x0000001043607819 */ /* 0x000fe200000006ff */
[-C--:B------:R-:W-:Y:S01]  /*15b0*/  FMUL.FTZ R109, R109, R0.reuse ;  /* 0x000000006d6d7220 */ /* 0x080fe20000410000 */
[----:B------:R-:W-:Y:S01]  /*15c0*/  SHF.L.U32 R94, R66, 0x10, RZ ;  /* 0x00000010425e7819 */ /* 0x000fe200000006ff */
[----:B------:R-:W-:Y:S01]  /*15d0*/  FMUL.FTZ R107, R107, R0 ;  /* 0x000000006b6b7220 */ /* 0x000fe20000410000 */
[----:B------:R-:W-:-:S02]  /*15e0*/  SHF.L.U32 R148, R65, 0x10, RZ ;  /* 0x0000001041947819 */ /* 0x000fc400000006ff */
[----:B------:R-:W-:Y:S02]  /*15f0*/  SHF.L.U32 R150, R64, 0x10, RZ ;  /* 0x0000001040967819 */ /* 0x000fe400000006ff */
[----:B------:R-:W-:Y:S02]  /*1600*/  SHF.L.U32 R56, R56, 0x10, RZ ;  /* 0x0000001038387819 */ /* 0x000fe400000006ff */
[----:B------:R-:W-:Y:S01]  /*1610*/  SHF.L.U32 R58, R58, 0x10, RZ ;  /* 0x000000103a3a7819 */ /* 0x000fe200000006ff */
[----:B------:R-:W-:Y:S01]  /*1620*/  FFMA.FTZ R90, R109, R150, R90 ;  /* 0x000000966d5a7223 */ /* 0x000fe2000001005a */
[----:B------:R-:W-:Y:S01]  /*1630*/  SHF.L.U32 R108, R108, 0x10, RZ ;  /* 0x000000106c6c7819 */ /* 0x000fe200000006ff */
[----:B------:R-:W-:Y:S02]  /*1640*/  FFMA.FTZ R96, R57, R96, R56 ;  /* 0x0000006039607223 */ /* 0x000fe40000010038 */
[----:B------:R-:W-:Y:S01]  /*1650*/  FFMA.FTZ R94, R59, R94, R58 ;  /* 0x0000005e3b5e7223 */ /* 0x000fe2000001003a */
[----:B------:R-:W-:Y:S01]  /*1660*/  F2FP.BF16.F32.PACK_AB R59, R90, R95 ;  /* 0x0000005f5a3b723e */ /* 0x000fe200000010ff */
[----:B------:R-:W-:Y:S01]  /*1670*/  FFMA.FTZ R92, R107, R148, R108 ;  /* 0x000000946b5c7223 */ /* 0x000fe2000001006c */
[----:B------:R-:W-:-:S02]  /*1680*/  F2FP.BF16.F32.PACK_AB R56, R96, R89 ;  /* 0x000000596038723e */ /* 0x000fc400000010ff */
[----:B------:R-:W-:Y:S02]  /*1690*/  F2FP.BF16.F32.PACK_AB R57, R94, R91 ;  /* 0x0000005b5e39723e */ /* 0x000fe400000010ff */
[----:B------:R-:W-:Y:S01]  /*16a0*/  F2FP.BF16.F32.PACK_AB R58, R92, R93 ;  /* 0x0000005d5c3a723e */ /* 0x000fe200000010ff */
[----:B------:R-:W-:Y:S06]  /*16b0*/  BRA `(.L_x_111) ;  /* 0x0000000000a07947 */ /* 0x000fec0003800000 */
.L_x_110:
[C---:B-----5:R-:W-:Y:S01]  /*16c0*/  PRMT R92, R57.reuse, 0x7632, R92 ;  /* 0x00007632395c7816 */ /* 0x060fe2000000005c */
[----:B------:R-:W-:Y:S01]  /*16d0*/  IMAD.U32 R94, R34, 0x10000, RZ ;  /* 0x00010000225e7824 */ /* 0x000fe200078e00ff */
[----:B------:R-:W-:Y:S02]  /*16e0*/  SHF.L.U32 R57, R57, 0x10, RZ ;  /* 0x0000001039397819 */ /* 0x000fe400000006ff */
[C---:B------:R-:W-:Y:S02]  /*16f0*/  PRMT R108, R59.reuse, 0x7632, R108 ;  /* 0x000076323b6c7816 */ /* 0x040fe4000000006c */
[----:B------:R-:W-:Y:S01]  /*1700*/  SHF.L.U32 R59, R59, 0x10, RZ ;  /* 0x000000103b3b7819 */ /* 0x000fe200000006ff */
[-C--:B------:R-:W-:Y:S01]  /*1710*/  FMUL.FTZ R57, R57, R0.reuse ;  /* 0x0000000039397220 */ /* 0x080fe20000410000 */
[C---:B------:R-:W-:Y:S02]  /*1720*/  PRMT R107, R58.reuse, 0x7632, R107 ;  /* 0x000076323a6b7816 */ /* 0x040fe4000000006b */
[----:B0-----:R-:W-:Y:S01]  /*1730*/  SHF.L.U32 R91, R58, 0x10, RZ ;  /* 0x000000103a5b7819 */ /* 0x001fe200000006ff */
[----:B------:R-:W-:Y:S01]  /*1740*/  FMUL.FTZ R59, R59, R0 ;  /* 0x000000003b3b7220 */ /* 0x000fe20000410000 */
[----:B------:R-:W-:-:S02]  /*1750*/  SHF.L.U32 R89, R56, 0x10, RZ ;  /* 0x0000001038597819 */ /* 0x000fc400000006ff */
[----:B------:R-:W-:Y:S01]  /*1760*/  SHF.L.U32 R58, R33, 0x10, RZ ;  /* 0x00000010213a7819 */ /* 0x000fe200000006ff */
[-C--:B------:R-:W-:Y:S01]  /*1770*/  FMUL.FTZ R93, R91, R0.reuse ;  /* 0x000000005b5d7220 */ /* 0x080fe20000410000 */
[----:B------:R-:W-:Y:S01]  /*1780*/  SHF.L.U32 R96, R35, 0x10, RZ ;  /* 0x0000001023607819 */ /* 0x000fe200000006ff */
[----:B------:R-:W-:Y:S01]  /*1790*/  FMUL.FTZ R89, R89, R0 ;  /* 0x0000000059597220 */ /* 0x000fe20000410000 */
[----:B------:R-:W-:Y:S01]  /*17a0*/  PRMT R90, R56, 0x7632, R90 ;  /* 0x00007632385a7816 */ /* 0x000fe2000000005a */
        /* <DEDUP_REMOVED lines=25> */
.L_x_111:
[----:B------:R-:W0:Y:S02]  /*1940*/  LDC.64 R108, c[0x0][0x3a8] ;  /* 0x0000ea00ff6c7b82 */ /* 0x000e240000000a00 */
[C---:B0-----:R-:W-:Y:S01]  /*1950*/  IMAD.WIDE.U32 R108, R106.reuse, 0x10, R108 ;  /* 0x000000106a6c7825 */ /* 0x041fe200078e006c */
[----:B------:R-:W-:-:S04]  /*1960*/  IADD3 R106, PT, PT, R106, 0x100, RZ ;  /* 0x000001006a6a7810 */ /* 0x000fc80007ffe0ff */
[----:B------:R1:W-:Y:S03]  /*1970*/  STG.E.128 desc[UR6][R108.64], R56 ;  /* 0x000000386c007986 */ /* 0x0003e6000c101d06 */
.L_x_109:
[----:B------:R-:W-:Y:S05]  /*1980*/  BSYNC.RECONVERGENT B0 ;  /* 0x0000000000007941 */ /* 0x000fea0003800200 */
.L_x_108:
[----:B------:R-:W-:Y:S01]  /*1990*/  ISETP.GE.U32.AND P3, PT, R3, 0x300, PT ;  /* 0x000003000300780c */ /* 0x000fe20003f66070 */
[----:B------:R-:W-:-:S12]  /*19a0*/  BSSY.RECONVERGENT B0, `(.L_x_112) ;  /* 0x000006c000007945 */ /* 0x000fd80003800200 */
[----:B------:R-:W-:Y:S05]  /*19b0*/  @!P3 BRA `(.L_x_113) ;  /* 0x0000000400a8b947 */ /* 0x000fea0003800000 */
[----:B------:R-:W-:Y:S01]  /*19c0*/  ISETP.NE.U32.AND P4, PT, RZ, UR8, PT ;  /* 0x00000008ff007c0c */ /* 0x000fe2000bf85070 */
[----:B01----:R-:W0:Y:S03]  /*19d0*/  LDC.64 R56, c[0x0][0x390] ;  /* 0x0000e400ff387b82 */ /* 0x003e260000000a00 */
[----:B------:R-:W-:-:S13]  /*19e0*/  ISETP.NE.AND.EX P4, PT, RZ, UR9, PT, P4 ;  /* 0x00000009ff007c0c */ /* 0x000fda000bf85340 */
[----:B------:R-:W1:Y:S01]  /*19f0*/  @P4 LDC.64 R58, c[0x0][0x3a0] ;  /* 0x0000e800ff3a4b82 */ /* 0x000e620000000a00 */
[----:B0-----:R-:W-:-:S04]  /*1a00*/  IMAD.WIDE.U32 R56, R106, 0x10, R56 ;  /* 0x000000106a387825 */ /* 0x001fc800078e0038 */
[----:B-1----:R-:W-:Y:S02]  /*1a10*/  @P4 IMAD.WIDE.U32 R98, R106, 0x10, R58 ;  /* 0x000000106a624825 */ /* 0x002fe400078e003a */
[----:B------:R-:W5:Y:S04]  /*1a20*/  LDG.E.128 R56, desc[UR6][R56.64] ;  /* 0x0000000638387981 */ /* 0x000f68000c1e1d00 */
[----:B------:R0:W5:Y:S01]  /*1a30*/  @P4 LDG.E.128 R4, desc[UR6][R98.64] ;  /* 0x0000000662044981 */ /* 0x000162000c1e1d00 */
[----:B------:R-:W-:Y:S05]  /*1a40*/  @!P4 BRA `(.L_x_114) ;  /* 0x0000000000d4c947 */ /* 0x000fea0003800000 */
[----:B-----5:R-:W-:Y:S01]  /*1a50*/  PRMT R100, R57, 0x7632, R100 ;  /* 0x0000763239647816 */ /* 0x020fe20000000064 */
[----:B------:R-:W-:Y:S01]  /*1a60*/  IMAD.U32 R104, R23, 0x10000, RZ ;  /* 0x0001000017687824 */ /* 0x000fe200078e00ff */
[C---:B------:R-:W-:Y:S02]  /*1a70*/  SHF.L.U32 R97, R56.reuse, 0x10, RZ ;  /* 0x0000001038617819 */ /* 0x040fe400000006ff */
[----:B------:R-:W-:Y:S02]  /*1a80*/  SHF.L.U32 R57, R57, 0x10, RZ ;  /* 0x0000001039397819 */ /* 0x000fe400000006ff */
[C---:B------:R-:W-:Y:S01]  /*1a90*/  PRMT R109, R59.reuse, 0x7632, R109 ;  /* 0x000076323b6d7816 */ /* 0x040fe2000000006d */
[----:B------:R-:W-:Y:S01]  /*1aa0*/  IMAD.U32 R59, R59, 0x10000, RZ ;  /* 0x000100003b3b7824 */ /* 0x000fe200078e00ff */
[----:B0-----:R-:W-:Y:S01]  /*1ab0*/  PRMT R98, R56, 0x7632, R98 ;  /* 0x0000763238627816 */ /* 0x001fe20000000062 */
[-C--:B------:R-:W-:Y:S01]  /*1ac0*/  FMUL.FTZ R97, R97, R0.reuse ;  /* 0x0000000061617220 */ /* 0x080fe20000410000 */
[C---:B------:R-:W-:Y:S01]  /*1ad0*/  PRMT R107, R58.reuse, 0x7632, R107 ;  /* 0x000076323a6b7816 */ /* 0x040fe2000000006b */
[-C--:B------:R-:W-:Y:S01]  /*1ae0*/  FMUL.FTZ R57, R57, R0.reuse ;  /* 0x0000000039397220 */ /* 0x080fe20000410000 */
[----:B------:R-:W-:Y:S01]  /*1af0*/  SHF.L.U32 R99, R58, 0x10, RZ ;  /* 0x000000103a637819 */ /* 0x000fe200000006ff */
[----:B------:R-:W-:Y:S01]  /*1b00*/  FMUL.FTZ R59, R59, R0 ;  /* 0x000000003b3b7220 */ /* 0x000fe20000410000 */
[----:B------:R-:W-:-:S02]  /*1b10*/  SHF.L.U32 R56, R20, 0x10, RZ ;  /* 0x0000001014387819 */ /* 0x000fc400000006ff */
[----:B------:R-:W-:Y:S01]  /*1b20*/  SHF.L.U32 R108, R4, 0x10, RZ ;  /* 0x00000010046c7819 */ /* 0x000fe200000006ff */
[----:B------:R-:W-:Y:S01]  /*1b30*/  FMUL.FTZ R101, R99, R0 ;  /* 0x0000000063657220 */ /* 0x000fe20000410000 */
[----:B------:R-:W-:Y:S02]  /*1b40*/  SHF.L.U32 R58, R21, 0x10, RZ ;  /* 0x00000010153a7819 */ /* 0x000fe400000006ff */
[----:B------:R-:W-:Y:S01]  /*1b50*/  SHF.L.U32 R148, R5, 0x10, RZ ;  /* 0x0000001005947819 */ /* 0x000fe200000006ff */
[----:B------:R-:W-:Y:S01]  /*1b60*/  FFMA.FTZ R97, R97, R56, R108 ;  /* 0x0000003861617223 */ /* 0x000fe2000001006c */
[----:B------:R-:W-:Y:S02]  /*1b70*/  SHF.L.U32 R152, R7, 0x10, RZ ;  /* 0x0000001007987819 */ /* 0x000fe400000006ff */
[----:B------:R-:W-:Y:S01]  /*1b80*/  SHF.L.U32 R102, R22, 0x10, RZ ;  /* 0x0000001016667819 */ /* 0x000fe200000006ff */
[----:B------:R-:W-:Y:S01]  /*1b90*/  FFMA.FTZ R99, R57, R58, R148 ;  /* 0x0000003a39637223 */ /* 0x000fe20000010094 */
        /* <DEDUP_REMOVED lines=8> */
[----:B------:R-:W-:Y:S02]  /*1c20*/  SHF.L.U32 R57, R98, 0x10, RZ ;  /* 0x0000001062397819 */ /* 0x000fe400000006ff */
        /* <DEDUP_REMOVED lines=8> */
[----:B------:R-:W-:Y:S01]  /*1cb0*/  FMUL.FTZ R107, R107, R0 ;  /* 0x000000006b6b7220 */ /* 0x000fe20000410000 */
[----:B------:R-:W-:Y:S01]  /*1cc0*/  SHF.L.U32 R148, R147, 0x10, RZ ;  /* 0x0000001093947819 */ /* 0x000fe200000006ff */
[----:B------:R-:W-:Y:S01]  /*1cd0*/  FFMA.FTZ R104, R57, R104, R56 ;  /* 0x0000006839687223 */ /* 0x000fe20000010038 */
[----:B------:R-:W-:-:S02]  /*1ce0*/  SHF.L.U32 R150, R146, 0x10, RZ ;  /* 0x0000001092967819 */ /* 0x000fc400000006ff */
[----:B------:R-:W-:Y:S02]  /*1cf0*/  SHF.L.U32 R58, R58, 0x10, RZ ;  /* 0x000000103a3a7819 */ /* 0x000fe400000006ff */
[----:B------:R-:W-:Y:S02]  /*1d00*/  SHF.L.U32 R108, R108, 0x10, RZ ;  /* 0x000000106c6c7819 */ /* 0x000fe400000006ff */
[----:B------:R-:W-:Y:S01]  /*1d10*/  SHF.L.U32 R98, R149, 0x10, RZ ;  /* 0x0000001095627819 */ /* 0x000fe200000006ff */
[----:B------:R-:W-:Y:S01]  /*1d20*/  FFMA.FTZ R102, R59, R102, R58 ;  /* 0x000000663b667223 */ /* 0x000fe2000001003a */
[----:B------:R-:W-:Y:S01]  /*1d30*/  F2FP.BF16.F32.PACK_AB R56, R104, R97 ;  /* 0x000000616838723e */ /* 0x000fe200000010ff */
[----:B------:R-:W-:Y:S02]  /*1d40*/  FFMA.FTZ R100, R107, R148, R108 ;  /* 0x000000946b647223 */ /* 0x000fe4000001006c */
[----:B------:R-:W-:Y:S01]  /*1d50*/  FFMA.FTZ R98, R109, R150, R98 ;  /* 0x000000966d627223 */ /* 0x000fe20000010062 */
[----:B------:R-:W-:-:S02]  /*1d60*/  F2FP.BF16.F32.PACK_AB R57, R102, R99 ;  /* 0x000000636639723e */ /* 0x000fc400000010ff */
[----:B------:R-:W-:Y:S02]  /*1d70*/  F2FP.BF16.F32.PACK_AB R58, R100, R101 ;  /* 0x00000065643a723e */ /* 0x000fe400000010ff */
[----:B------:R-:W-:Y:S01]  /*1d80*/  F2FP.BF16.F32.PACK_AB R59, R98, R103 ;  /* 0x00000067623b723e */ /* 0x000fe200000010ff */
[----:B------:R-:W-:Y:S06]  /*1d90*/  BRA `(.L_x_115) ;  /* 0x0000000000a07947 */ /* 0x000fec0003800000 */
.L_x_114:
[----:B-----5:R-:W-:Y:S01]  /*1da0*/  PRMT R108, R59, 0x7632, R108 ;  /* 0x000076323b6c7816 */ /* 0x020fe2000000006c */
[----:B------:R-:W-:Y:S01]  /*1db0*/  IMAD.U32 R97, R56, 0x10000, RZ ;  /* 0x0001000038617824 */ /* 0x000fe200078e00ff */
[----:B------:R-:W-:Y:S01]  /*1dc0*/  PRMT R100, R57, 0x7632, R100 ;  /* 0x0000763239647816 */ /* 0x000fe20000000064 */
[----:B------:R-:W-:Y:S01]  /*1dd0*/  IMAD.U32 R104, R23, 0x10000, RZ ;  /* 0x0001000017687824 */ /* 0x000fe200078e00ff */
[----:B------:R-:W-:Y:S01]  /*1de0*/  SHF.L.U32 R59, R59, 0x10, RZ ;  /* 0x000000103b3b7819 */ /* 0x000fe200000006ff */
[-C--:B------:R-:W-:Y:S01]  /*1df0*/  FMUL.FTZ R97, R97, R0.reuse ;  /* 0x0000000061617220 */ /* 0x080fe20000410000 */
[----:B------:R-:W-:Y:S02]  /*1e00*/  SHF.L.U32 R57, R57, 0x10, RZ ;  /* 0x0000001039397819 */ /* 0x000fe400000006ff */
[C---:B------:R-:W-:Y:S01]  /*1e10*/  PRMT R107, R58.reuse, 0x7632, R107 ;  /* 0x000076323a6b7816 */ /* 0x040fe2000000006b */
[-C--:B------:R-:W-:Y:S01]  /*1e20*/  FMUL.FTZ R59, R59, R0.reuse ;  /* 0x000000003b3b7220 */ /* 0x080fe20000410000 */
[----:B0-----:R-:W-:Y:S01]  /*1e30*/  SHF.L.U32 R99, R58, 0x10, RZ ;  /* 0x000000103a637819 */ /* 0x001fe200000006ff */
[----:B------:R-:W-:Y:S01]  /*1e40*/  FMUL.FTZ R57, R57, R0 ;  /* 0x0000000039397220 */ /* 0x000fe20000410000 */
        /* <DEDUP_REMOVED lines=21> */
[----:B------:R-:W-:-:S02]  /*1fa0*/  FMUL.FTZ R102, R59, R102 ;  /* 0x000000663b667220 */ /* 0x000fc40000410000 */
[----:B------:R-:W-:Y:S01]  /*1fb0*/  FMUL.FTZ R100, R107, R56 ;  /* 0x000000386b647220 */ /* 0x000fe20000410000 */
[----:B------:R-:W-:Y:S01]  /*1fc0*/  FMUL.FTZ R104, R57, R104 ;  /* 0x0000006839687220 */ /* 0x000fe20000410000 */
[----:B------:R-:W-:Y:S01]  /*1fd0*/  FMUL.FTZ R98, R109, R98 ;  /* 0x000000626d627220 */ /* 0x000fe20000410000 */
[----:B------:R-:W-:Y:S02]  /*1fe0*/  F2FP.BF16.F32.PACK_AB R57, R102, R99 ;  /* 0x000000636639723e */ /* 0x000fe400000010ff */
[----:B------:R-:W-:Y:S02]  /*1ff0*/  F2FP.BF16.F32.PACK_AB R58, R100, R101 ;  /* 0x00000065643a723e */ /* 0x000fe400000010ff */
[----:B------:R-:W-:Y:S02]  /*2000*/  F2FP.BF16.F32.PACK_AB R59, R98, R103 ;  /* 0x00000067623b723e */ /* 0x000fe400000010ff */
[----:B------:R-:W-:-:S07]  /*2010*/  F2FP.BF16.F32.PACK_AB R56, R104, R97 ;  /* 0x000000616838723e */ /* 0x000fce00000010ff */
.L_x_115:
[----:B------:R-:W0:Y:S02]  /*2020*/  LDC.64 R108, c[0x0][0x3a8] ;  /* 0x0000ea00ff6c7b82 */ /* 0x000e240000000a00 */
[C---:B0-----:R-:W-:Y:S01]  /*2030*/  IMAD.WIDE.U32 R108, R106.reuse, 0x10, R108 ;  /* 0x000000106a6c7825 */ /* 0x041fe200078e006c */
[----:B------:R-:W-:-:S04]  /*2040*/  IADD3 R106, PT, PT, R106, 0x100, RZ ;  /* 0x000001006a6a7810 */ /* 0x000fc80007ffe0ff */
[----:B------:R2:W-:Y:S03]  /*2050*/  STG.E.128 desc[UR6][R108.64], R56 ;  /* 0x000000386c007986 */ /* 0x0005e6000c101d06 */
.L_x_113:
[----:B------:R-:W-:Y:S05]  /*2060*/  BSYNC.RECONVERGENT B0 ;  /* 0x0000000000007941 */ /* 0x000fea0003800200 */
.L_x_112:
[----:B------:R-:W-:Y:S01]  /*2070*/  ISETP.GE.U32.AND P4, PT, R3, 0x400, PT ;  /* 0x000004000300780c */ /* 0x000fe20003f86070 */
[----:B------:R-:W-:-:S12]  /*2080*/  BSSY.RECONVERGENT B0, `(.L_x_116) ;  /* 0x000006b000007945 */ /* 0x000fd80003800200 */
[----:B------:R-:W-:Y:S05]  /*2090*/  @!P4 BRA `(.L_x_117) ;  /* 0x0000000400a4c947 */ /* 0x000fea0003800000 */
[----:B------:R-:W-:Y:S01]  /*20a0*/  ISETP.NE.U32.AND P5, PT, RZ, UR8, PT ;  /* 0x00000008ff007c0c */ /* 0x000fe2000bfa5070 */
[----:B012---:R-:W0:Y:S03]  /*20b0*/  LDC.64 R56, c[0x0][0x390] ;  /* 0x0000e400ff387b82 */ /* 0x007e260000000a00 */
[----:B------:R-:W-:-:S13]  /*20c0*/  ISETP.NE.AND.EX P5, PT, RZ, UR9, PT, P5 ;  /* 0x00000009ff007c0c */ /* 0x000fda000bfa5350 */
[----:B------:R-:W1:Y:S01]  /*20d0*/  @P5 LDC.64 R72, c[0x0][0x3a0] ;  /* 0x0000e800ff485b82 */ /* 0x000e620000000a00 */
[----:B0-----:R-:W-:-:S06]  /*20e0*/  IMAD.WIDE.U32 R56, R106, 0x10, R56 ;  /* 0x000000106a387825 */ /* 0x001fcc00078e0038 */
[----:B------:R-:W5:Y:S01]  /*20f0*/  LDG.E.128 R56, desc[UR6][R56.64] ;  /* 0x0000000638387981 */ /* 0x000f62000c1e1d00 */
[----:B-1----:R-:W-:-:S05]  /*2100*/  @P5 IMAD.WIDE.U32 R72, R106, 0x10, R72 ;  /* 0x000000106a485825 */ /* 0x002fca00078e0048 */
[----:B------:R0:W5:Y:S01]  /*2110*/  @P5 LDG.E.128 R4, desc[UR6][R72.64] ;  /* 0x0000000648045981 */ /* 0x000162000c1e1d00 */
[----:B------:R-:W-:Y:S05]  /*2120*/  @!P5 BRA `(.L_x_118) ;  /* 0x0000000000d4d947 */ /* 0x000fea0003800000 */
[----:B-----5:R-:W-:Y:S01]  /*2130*/  SHF.L.U32 R75, R56, 0x10, RZ ;  /* 0x00000010384b7819 */ /* 0x020fe200000006ff */
[----:B0-----:R-:W-:Y:S01]  /*2140*/  IMAD.U32 R72, R8, 0x10000, RZ ;  /* 0x0001000008487824 */ /* 0x001fe200078e00ff */
[----:B------:R-:W-:Y:S01]  /*2150*/  PRMT R74, R57, 0x7632, R74 ;  /* 0x00007632394a7816 */ /* 0x000fe2000000004a */
[----:B------:R-:W-:Y:S01]  /*2160*/  IMAD.U32 R154, R7, 0x10000, RZ ;  /* 0x00010000079a7824 */ /* 0x000fe200078e00ff */
[----:B------:R-:W-:Y:S01]  /*2170*/  SHF.L.U32 R57, R57, 0x10, RZ ;  /* 0x0000001039397819 */ /* 0x000fe200000006ff */
[-C--:B------:R-:W-:Y:S01]  /*2180*/  FMUL.FTZ R75, R75, R0.reuse ;  /* 0x000000004b4b7220 */ /* 0x080fe20000410000 */
[C---:B------:R-:W-:Y:S02]  /*2190*/  PRMT R108, R59.reuse, 0x7632, R108 ;  /* 0x000076323b6c7816 */ /* 0x040fe4000000006c */
[----:B------:R-:W-:Y:S01]  /*21a0*/  SHF.L.U32 R59, R59, 0x10, RZ ;  /* 0x000000103b3b7819 */ /* 0x000fe200000006ff */
[----:B------:R-:W-:Y:S01]  /*21b0*/  FMUL.FTZ R57, R57, R0 ;  /* 0x0000000039397220 */ /* 0x000fe20000410000 */
[----:B------:R-:W-:-:S02]  /*21c0*/  PRMT R73, R56, 0x7632, R73 ;  /* 0x0000763238497816 */ /* 0x000fc40000000049 */
[----:B------:R-:W-:Y:S01]  /*21d0*/  SHF.L.U32 R148, R4, 0x10, RZ ;  /* 0x0000001004947819 */ /* 0x000fe200000006ff */
[----:B------:R-:W-:Y:S01]  /*21e0*/  FMUL.FTZ R59, R59, R0 ;  /* 0x000000003b3b7220 */ /* 0x000fe20000410000 */
[C---:B------:R-:W-:Y:S02]  /*21f0*/  SHF.L.U32 R77, R58.reuse, 0x10, RZ ;  /* 0x000000103a4d7819 */ /* 0x040fe400000006ff */
[----:B------:R-:W-:Y:S01]  /*2200*/  SHF.L.U32 R56, R9, 0x10, RZ ;  /* 0x0000001009387819 */ /* 0x000fe200000006ff */
[----:B------:R-:W-:Y:S01]  /*2210*/  FFMA.FTZ R72, R75, R72, R148 ;  /* 0x000000484b487223 */ /* 0x000fe20000010094 */
[----:B------:R-:W-:Y:S01]  /*2220*/  SHF.L.U32 R150, R5, 0x10, RZ ;  /* 0x0000001005967819 */ /* 0x000fe200000006ff */
[----:B------:R-:W-:Y:S01]  /*2230*/  FMUL.FTZ R77, R77, R0 ;  /* 0x000000004d4d7220 */ /* 0x000fe20000410000 */
[----:B------:R-:W-:Y:S02]  /*2240*/  SHF.L.U32 R78, R11, 0x10, RZ ;  /* 0x000000100b4e7819 */ /* 0x000fe400000006ff */
[----:B------:R-:W-:Y:S01]  /*2250*/  PRMT R76, R58, 0x7632, R76 ;  /* 0x000076323a4c7816 */ /* 0x000fe2000000004c */
[----:B------:R-:W-:Y:S01]  /*2260*/  FFMA.FTZ R75, R57, R56, R150 ;  /* 0x00000038394b7223 */ /* 0x000fe20000010096 */
[----:B------:R-:W-:Y:S01]  /*2270*/  SHF.L.U32 R58, R10, 0x10, RZ ;  /* 0x000000100a3a7819 */ /* 0x000fe200000006ff */
[----:B------:R-:W-:Y:S01]  /*2280*/  FFMA.FTZ R79, R59, R78, R154 ;  /* 0x0000004e3b4f7223 */ /* 0x000fe2000001009a */
[----:B------:R-:W-:Y:S01]  /*2290*/  SHF.L.U32 R152, R6, 0x10, RZ ;  /* 0x0000001006987819 */ /* 0x000fe200000006ff */
[----:B------:R-:W-:Y:S01]  /*22a0*/  IMAD.U32 R59, R74, 0x10000, RZ ;  /* 0x000100004a3b7824 */ /* 0x000fe200078e00ff */
[----:B------:R-:W-:-:S02]  /*22b0*/  PRMT R56, R4, 0x7632, R56 ;  /* 0x0000763204387816 */ /* 0x000fc40000000038 */
[----:B------:R-:W-:Y:S01]  /*22c0*/  PRMT R57, R5, 0x7632, R57 ;  /* 0x0000763205397816 */ /* 0x000fe20000000039 */
[----:B------:R-:W-:Y:S01]  /*22d0*/  FFMA.FTZ R77, R77, R58, R152 ;  /* 0x0000003a4d4d7223 */ /* 0x000fe20000010098 */
[----:B------:R-:W-:Y:S01]  /*22e0*/  PRMT R107, R6, 0x7632, R107 ;  /* 0x00007632066b7816 */ /* 0x000fe2000000006b */
[-C--:B------:R-:W-:Y:S01]  /*22f0*/  FMUL.FTZ R59, R59, R0.reuse ;  /* 0x000000003b3b7220 */ /* 0x080fe20000410000 */
        /* <DEDUP_REMOVED lines=24> */
.L_x_118:
[C---:B0----5:R-:W-:Y:S02]  /*2480*/  PRMT R73, R56.reuse, 0x7632, R73 ;  /* 0x0000763238497816 */ /* 0x061fe40000000049 */
[----:B------:R-:W-:Y:S02]  /*2490*/  SHF.L.U32 R75, R56, 0x10, RZ ;  /* 0x00000010384b7819 */ /* 0x000fe400000006ff */
        /* <DEDUP_REMOVED lines=18> */
[-C--:B------:R-:W-:Y:S01]  /*25c0*/  FMUL.FTZ R79, R79, R0.reuse ;  /* 0x000000004f4f7220 */ /* 0x080fe20000410000 */
[----:B------:R-:W-:Y:S01]  /*25d0*/  SHF.L.U32 R107, R78, 0x10, RZ ;  /* 0x000000104e6b7819 */ /* 0x000fe200000006ff */
[-C--:B------:R-:W-:Y:S01]  /*25e0*/  FMUL.FTZ R73, R73, R0.reuse ;  /* 0x0000000049497220 */ /* 0x080fe20000410000 */
[-C--:B------:R-:W-:Y:S01]  /*25f0*/  FMUL.FTZ R57, R57, R0.reuse ;  /* 0x0000000039397220 */ /* 0x080fe20000410000 */
[-C--:B------:R-:W-:Y:S01]  /*2600*/  FMUL.FTZ R59, R59, R0.reuse ;  /* 0x000000003b3b7220 */ /* 0x080fe20000410000 */
        /* <DEDUP_REMOVED lines=8> */
[----:B------:R-:W-:Y:S01]  /*2690*/  FMUL.FTZ R73, R73, R0 ;  /* 0x0000000049497220 */ /* 0x000fe20000410000 */
[----:B------:R-:W-:-:S02]  /*26a0*/  FMUL.FTZ R76, R59, R76 ;  /* 0x0000004c3b4c7220 */ /* 0x000fc40000410000 */
[----:B------:R-:W-:Y:S01]  /*26b0*/  FMUL.FTZ R78, R57, R78 ;  /* 0x0000004e394e7220 */ /* 0x000fe20000410000 */
[----:B------:R-:W-:Y:S02]  /*26c0*/  F2FP.BF16.F32.PACK_AB R59, R74, R79 ;  /* 0x0000004f4a3b723e */ /* 0x000fe400000010ff */
[----:B------:R-:W-:Y:S02]  /*26d0*/  F2FP.BF16.F32.PACK_AB R58, R76, R77 ;  /* 0x0000004d4c3a723e */ /* 0x000fe400000010ff */
[----:B------:R-:W-:Y:S02]  /*26e0*/  F2FP.BF16.F32.PACK_AB R57, R78, R75 ;  /* 0x0000004b4e39723e */ /* 0x000fe400000010ff */
[----:B------:R-:W-:-:S07]  /*26f0*/  F2FP.BF16.F32.PACK_AB R56, R73, R72 ;  /* 0x000000484938723e */ /* 0x000fce00000010ff */
.L_x_119:
[----:B------:R-:W0:Y:S02]  /*2700*/  LDC.64 R108, c[0x0][0x3a8] ;  /* 0x0000ea00ff6c7b82 */ /* 0x000e240000000a00 */
[----:B0-----:R-:W-:-:S05]  /*2710*/  IMAD.WIDE.U32 R106, R106, 0x10, R108 ;  /* 0x000000106a6a7825 */ /* 0x001fca00078e006c */
[----:B------:R3:W-:Y:S02]  /*2720*/  STG.E.128 desc[UR6][R106.64], R56 ;  /* 0x000000386a007986 */ /* 0x0007e4000c101d06 */
.L_x_117:
[----:B------:R-:W-:Y:S05]  /*2730*/  BSYNC.RECONVERGENT B0 ;  /* 0x0000000000007941 */ /* 0x000fea0003800200 */
.L_x_116:
[----:B0123--:R-:W-:Y:S01]  /*2740*/  FADD.FTZ R57, RZ, R81 ;  /* 0x00000051ff397221 */ /* 0x00ffe20000010000 */
[C---:B------:R-:W-:Y:S01]  /*2750*/  ISETP.GT.U32.AND P6, PT, R3.reuse, 0x1ff, PT ;  /* 0x000001ff0300780c */ /* 0x040fe20003fc4070 */
[----:B------:R-:W-:Y:S01]  /*2760*/  BSSY.RECONVERGENT B0, `(.L_x_120) ;  /* 0x0000088000007945 */ /* 0x000fe20003800200 */
[C---:B------:R-:W-:Y:S01]  /*2770*/  ISETP.GT.U32.AND P5, PT, R3.reuse, 0x2ff, PT ;  /* 0x000002ff0300780c */ /* 0x040fe20003fa4070 */
        /* <DEDUP_REMOVED lines=53> */
[----:B------:R-:W-:Y:S02]  /*2ad0*/  FADD.FTZ R106, R91, -R56 ;  /* 0x800000385b6a7221 */ /* 0x000fe40000010000 */
        /* <DEDUP_REMOVED lines=60> */
[----:B------:R-:W-:Y:S01]  /*2ea0*/  ISETP.GT.U32.AND P6, PT, R108, 0x7, PT ;  /* 0x000000076c00780c */ /* 0x000fe20003fc4070 */
[----:B------:R-:W-:-:S03]  /*2eb0*/  HFMA2 R108, -RZ, RZ, 0, 0 ;  /* 0x00000000ff6c7431 */ /* 0x000fc600000001ff */
        /* <DEDUP_REMOVED lines=18> */
.L_x_121:
[----:B------:R-:W-:Y:S05]  /*2fe0*/  BSYNC.RECONVERGENT B0 ;  /* 0x0000000000007941 */ /* 0x000fea0003800200 */
.L_x_120:
        /* <DEDUP_REMOVED lines=11> */
[----:B------:R0:W1:Y:S03]  /*30a0*/  LDS.64 R56, [R0+UR4] ;  /* 0x0000000400387984 */ /* 0x0000660008000a00 */
.L_x_123:
[----:B------:R-:W-:Y:S05]  /*30b0*/  BSYNC.RECONVERGENT B0 ;  /* 0x0000000000007941 */ /* 0x000fea0003800200 */
.L_x_122:
[----:B------:R-:W2:Y:S01]  /*30c0*/  SHFL.DOWN PT, R59, R108, 0x4, 0x1f ;  /* 0x08801f006c3b7f89 */ /* 0x000ea200000e0000 */
[----:B------:R-:W-:Y:S01]  /*30d0*/  ISETP.NE.AND P5, PT, R105, RZ, PT ;  /* 0x000000ff6900720c */ /* 0x000fe20003fa5270 */
[----:B------:R-:W-:Y:S01]  /*30e0*/  BSSY.RECONVERGENT B0, `(.L_x_124) ;  /* 0x0000072000007945 */ /* 0x000fe20003800200 */
[----:B------:R-:W-:Y:S01]  /*30f0*/  ISETP.NE.AND P6, PT, RZ, UR10, PT ;  /* 0x0000000aff007c0c */ /* 0x000fe2000bfc5270 */
[----:B-1----:R-:W1:Y:S04]  /*3100*/  SHFL.DOWN PT, R107, R56, 0x4, 0x1f ;  /* 0x08801f00386b7f89 */ /* 0x002e6800000e0000 */
[----:B0-----:R-:W0:Y:S01]  /*3110*/  SHFL.DOWN PT, R0, R57, 0x4, 0x1f ;  /* 0x08801f0039007f89 */ /* 0x001e2200000e0000 */
[----:B--2---:R-:W-:Y:S02]  /*3120*/  IADD3 R58, PT, PT, R59, R108, RZ ;  /* 0x0000006c3b3a7210 */ /* 0x004fe40007ffe0ff */
[----:B------:R-:W-:-:S02]  /*3130*/  I2FP.F32.S32 R148, R59 ;  /* 0x0000003b00947245 */ /* 0x000fc40000201400 */
[----:B------:R-:W-:Y:S01]  /*3140*/  I2FP.F32.S32 R106, R58 ;  /* 0x0000003a006a7245 */ /* 0x000fe20000201400 */
[----:B------:R-:W2:Y:S01]  /*3150*/  SHFL.DOWN PT, R151, R58, 0x2, 0x1f ;  /* 0x08401f003a977f89 */ /* 0x000ea200000e0000 */
[----:B------:R-:W-:Y:S01]  /*3160*/  I2FP.F32.S32 R59, R108 ;  /* 0x0000006c003b7245 */ /* 0x000fe20000201400 */
[C---:B-1----:R-:W-:Y:S01]  /*3170*/  FMUL.FTZ R150, R107.reuse, R148 ;  /* 0x000000946b967220 */ /* 0x042fe20000410000 */
[----:B------:R-:W1:Y:S01]  /*3180*/  MUFU.RCP R109, R106 ;  /* 0x0000006a006d7308 */ /* 0x000e620000001000 */
[----:B------:R-:W-:Y:S01]  /*3190*/  FADD.FTZ R107, -R107, R56 ;  /* 0x000000386b6b7221 */ /* 0x000fe20000010100 */
[----:B0-----:R-:W-:Y:S01]  /*31a0*/  FADD.FTZ R0, R0, R57 ;  /* 0x0000003900007221 */ /* 0x001fe20000010000 */
[----:B------:R-:W-:Y:S02]  /*31b0*/  FFMA.FTZ R150, R59, R56, R150 ;  /* 0x000000383b967223 */ /* 0x000fe40000010096 */
[----:B------:R-:W-:-:S04]  /*31c0*/  FMUL.FTZ R107, R107, R107 ;  /* 0x0000006b6b6b7220 */ /* 0x000fc80000410000 */
[----:B------:R-:W-:-:S04]  /*31d0*/  FMUL.FTZ R107, R107, R59 ;  /* 0x0000003b6b6b7220 */ /* 0x000fc80000410000 */
[----:B------:R-:W-:Y:S01]  /*31e0*/  FMUL.FTZ R107, R107, R148 ;  /* 0x000000946b6b7220 */ /* 0x000fe20000410000 */
[----:B-1----:R-:W-:-:S03]  /*31f0*/  FMUL.FTZ R149, R109, R150 ;  /* 0x000000966d957220 */ /* 0x002fc60000410000 */
[----:B------:R-:W-:Y:S01]  /*3200*/  FFMA.FTZ R0, R109, R107, R0 ;  /* 0x0000006b6d007223 */ /* 0x000fe20000010000 */
[-C--:B--2---:R-:W-:Y:S01]  /*3210*/  IADD3 R58, PT, PT, R58, R151.reuse, RZ ;  /* 0x000000973a3a7210 */ /* 0x084fe20007ffe0ff */
[----:B------:R-:W0:Y:S01]  /*3220*/  SHFL.DOWN PT, R56, R149, 0x2, 0x1f ;  /* 0x08401f0095387f89 */ /* 0x000e2200000e0000 */
[----:B------:R-:W-:Y:S02]  /*3230*/  I2FP.F32.S32 R151, R151 ;  /* 0x0000009700977245 */ /* 0x000fe40000201400 */
        /* <DEDUP_REMOVED lines=11> */
[-C--:B---3--:R-:W-:Y:S02]  /*32f0*/  IADD3 R58, PT, PT, R58, R153.reuse, RZ ;  /* 0x000000993a3a7210 */ /* 0x088fe40007ffe0ff */
[----:B------:R-:W-:Y:S01]  /*3300*/  I2FP.F32.S32 R153, R153 ;  /* 0x0000009900997245 */ /* 0x000fe20000201400 */
[----:B------:R-:W0:Y:S01]  /*3310*/  SHFL.DOWN PT, R149, R108, 0x1, 0x1f ;  /* 0x08201f006c957f89 */ /* 0x000e2200000e0000 */
[----:B------:R-:W-:Y:S01]  /*3320*/  FMUL.FTZ R109, R109, R151 ;  /* 0x000000976d6d7220 */ /* 0x000fe20000410000 */
[----:B------:R-:W-:-:S03]  /*3330*/  I2FP.F32.S32 R58, R58 ;  /* 0x0000003a003a7245 */ /* 0x000fc60000201400 */
[----:B------:R-:W-:-:S03]  /*3340*/  FFMA.FTZ R0, R107, R109, R0 ;  /* 0x0000006d6b007223 */ /* 0x000fc60000010000 */
[----:B------:R-:W1:Y:S02]  /*3350*/  MUFU.RCP R58, R58 ;  /* 0x0000003a003a7308 */ /* 0x000e640000001000 */
        /* <DEDUP_REMOVED lines=9> */
[----:B------:R-:W-:-:S03]  /*33f0*/  FMUL.FTZ R56, R56, R153 ;  /* 0x0000009938387220 */ /* 0x000fc60000410000 */
[----:B------:R-:W1:Y:S01]  /*3400*/  SHFL.IDX PT, R107, R107, RZ, 0x1f ;  /* 0x00001fff6b6b7589 */ /* 0x000e6200000e0000 */
[----:B------:R-:W-:Y:S02]  /*3410*/  FFMA.FTZ R106, R58, R56, R57 ;  /* 0x000000383a6a7223 */ /* 0x000fe40000010039 */
[----:B------:R-:W2:Y:S03]  /*3420*/  @!P5 LDC.64 R56, c[0x0][0x3c0] ;  /* 0x0000f000ff38db82 */ /* 0x000ea60000000a00 */
[----:B------:R-:W0:Y:S05]  /*3430*/  SHFL.IDX PT, R109, R106, RZ, 0x1f ;  /* 0x00001fff6a6d7589 */ /* 0x000e2a00000e0000 */
[----:B------:R-:W3:Y:S01]  /*3440*/  @!P5 LDC.64 R58, c[0x0][0x3c8] ;  /* 0x0000f200ff3adb82 */ /* 0x000ee20000000a00 */
[----:B-1----:R-:W-:Y:S01]  /*3450*/  FMUL.FTZ R0, R107, R107 ;  /* 0x0000006b6b007220 */ /* 0x002fe20000410000 */
[----:B--2---:R-:W-:-:S04]  /*3460*/  @!P5 IMAD.WIDE R56, R2, 0x4, R56 ;  /* 0x000000040238d825 */ /* 0x004fc800078e0238 */
[----:B------:R-:W-:Y:S01]  /*3470*/  FSEL R105, R0, RZ, P6 ;  /* 0x000000ff00697208 */ /* 0x000fe20003000000 */
[----:B0-----:R-:W-:Y:S01]  /*3480*/  FFMA.FTZ R0, R109, UR11, R108 ;  /* 0x0000000b6d007c23 */ /* 0x001fe2000801006c */
[----:B------:R0:W-:Y:S03]  /*3490*/  @!P5 STG.E desc[UR6][R56.64], R107 ;  /* 0x0000006b3800d986 */ /* 0x0001e6000c101906 */
[----:B------:R-:W-:Y:S01]  /*34a0*/  FADD.FTZ R0, R0, R105 ;  /* 0x0000006900007221 */ /* 0x000fe20000010000 */
[----:B---3--:R-:W-:Y:S01]  /*34b0*/  @!P5 IMAD.WIDE R58, R2, 0x4, R58 ;  /* 0x00000004023ad825 */ /* 0x008fe200078e023a */
[----:B------:R-:W-:-:S04]  /*34c0*/  FSEL R105, R107, RZ, !P6 ;  /* 0x000000ff6b697208 */ /* 0x000fc80007000000 */
[----:B------:R-:W1:Y:S02]  /*34d0*/  MUFU.RSQ R0, R0 ;  /* 0x0000000000007308 */ /* 0x000e640000001400 */
[----:B-1----:R0:W-:Y:S01]  /*34e0*/  @!P5 STG.E desc[UR6][R58.64], R0 ;  /* 0x000000003a00d986 */ /* 0x0021e2000c101906 */
[----:B------:R-:W-:Y:S05]  /*34f0*/  @!P1 BRA `(.L_x_125) ;  /* 0x0000000000c09947 */ /* 0x000fea0003800000 */
[--C-:B0-----:R-:W-:Y:S01]  /*3500*/  FADD.FTZ R57, R81, -R105.reuse ;  /* 0x8000006951397221 */ /* 0x101fe20000010000 */
[----:B------:R-:W-:Y:S01]  /*3510*/  SHF.L.U32 R58, R48, 0x10, RZ ;  /* 0x00000010303a7819 */ /* 0x000fe200000006ff */
[--C-:B------:R-:W-:Y:S01]  /*3520*/  FADD.FTZ R59, R83, -R105.reuse ;  /* 0x80000069533b7221 */ /* 0x100fe20000010000 */
[----:B------:R-:W-:Y:S02]  /*3530*/  IMAD.U32 R56, R52, 0x10000, RZ ;  /* 0x0001000034387824 */ /* 0x000fe400078e00ff */
[C---:B------:R-:W-:Y:S01]  /*3540*/  FMUL.FTZ R57, R0.reuse, R57 ;  /* 0x0000003900397220 */ /* 0x040fe20000410000 */
[----:B------:R-:W-:Y:S01]  /*3550*/  SHF.L.U32 R106, R53, 0x10, RZ ;  /* 0x00000010356a7819 */ /* 0x000fe200000006ff */
[----:B------:R-:W-:Y:S01]  /*3560*/  FMUL.FTZ R59, R0, R59 ;  /* 0x0000003b003b7220 */ /* 0x000fe20000410000 */
[----:B------:R-:W-:Y:S01]  /*3570*/  SHF.L.U32 R108, R49, 0x10, RZ ;  /* 0x00000010316c7819 */ /* 0x000fe200000006ff */
[----:B------:R-:W-:Y:S01]  /*3580*/  FFMA.FTZ R56, R57, R56, R58 ;  /* 0x0000003839387223 */ /* 0x000fe2000001003a */
[--C-:B------:R-:W-:Y:S01]  /*3590*/  FADD.FTZ R57, R86, -R105.reuse ;  /* 0x8000006956397221 */ /* 0x100fe20000010000 */
[--C-:B------:R-:W-:Y:S01]  /*35a0*/  FADD.FTZ R107, R84, -R105.reuse ;  /* 0x80000069546b7221 */ /* 0x100fe20000010000 */
[----:B------:R-:W-:Y:S01]  /*35b0*/  SHF.L.U32 R58, R139, 0x10, RZ ;  /* 0x000000108b3a7819 */ /* 0x000fe200000006ff */
[----:B------:R-:W-:Y:S01]  /*35c0*/  FFMA.FTZ R148, R59, R106, R108 ;  /* 0x0000006a3b947223 */ /* 0x000fe2000001006c */
[----:B------:R-:W-:Y:S01]  /*35d0*/  SHF.L.U32 R106, R138, 0x10, RZ ;  /* 0x000000108a6a7819 */ /* 0x000fe200000006ff */
[----:B------:R-:W-:Y:S01]  /*35e0*/  FADD.FTZ R59, R85, -R105 ;  /* 0x80000069553b7221 */ /* 0x000fe20000010000 */
[----:B------:R-:W-:Y:S01]  /*35f0*/  SHF.L.U32 R152, R137, 0x10, RZ ;  /* 0x0000001089987819 */ /* 0x000fe200000006ff */
[----:B------:R-:W-:Y:S01]  /*3600*/  FMUL.FTZ R57, R0, R57 ;  /* 0x0000003900397220 */ /* 0x000fe20000410000 */
[----:B------:R-:W-:Y:S01]  /*3610*/  SHF.L.U32 R154, R136, 0x10, RZ ;  /* 0x00000010889a7819 */ /* 0x000fe200000006ff */
[----:B------:R-:W-:Y:S01]  /*3620*/  FMUL.FTZ R107, R0, R107 ;  /* 0x0000006b006b7220 */ /* 0x000fe20000410000 */
[----:B------:R-:W-:Y:S01]  /*3630*/  SHF.L.U32 R108, R54, 0x10, RZ ;  /* 0x00000010366c7819 */ /* 0x000fe200000006ff */
[----:B------:R-:W-:-:S02]  /*3640*/  IMAD.U32 R150, R50, 0x10000, RZ ;  /* 0x0001000032967824 */ /* 0x000fc400078e00ff */
[C---:B------:R-:W-:Y:S01]  /*3650*/  FMUL.FTZ R59, R0.reuse, R59 ;  /* 0x0000003b003b7220 */ /* 0x040fe20000410000 */
[----:B------:R-:W-:Y:S01]  /*3660*/  FFMA.FTZ R149, R57, R58, R106 ;  /* 0x0000003a39957223 */ /* 0x000fe2000001006a */
[--C-:B------:R-:W-:Y:S01]  /*3670*/  FADD.FTZ R57, R87, -R105.reuse ;  /* 0x8000006957397221 */ /* 0x100fe20000010000 */
[----:B------:R-:W-:Y:S01]  /*3680*/  FFMA.FTZ R151, R107, R152, R154 ;  /* 0x000000986b977223 */ /* 0x000fe2000001009a */
[----:B------:R-:W-:Y:S01]  /*3690*/  FFMA.FTZ R150, R59, R108, R150 ;  /* 0x0000006c3b967223 */ /* 0x000fe20000010096 */
[----:B------:R-:W0:Y:S01]  /*36a0*/  LDC.64 R106, c[0x0][0x428] ;  /* 0x00010a00ff6a7b82 */ /* 0x000e220000000a00 */
[----:B------:R-:W-:Y:S01]  /*36b0*/  SHF.L.U32 R58, R55, 0x10, RZ ;  /* 0x00000010373a7819 */ /* 0x000fe200000006ff */
[----:B------:R-:W-:Y:S01]  /*36c0*/  FMUL.FTZ R57, R0, R57 ;  /* 0x0000003900397220 */ /* 0x000fe20000410000 */
[----:B------:R-:W-:Y:S01]  /*36d0*/  SHF.L.U32 R108, R51, 0x10, RZ ;  /* 0x00000010336c7819 */ /* 0x000fe200000006ff */
[----:B------:R-:W-:-:S04]  /*36e0*/  FADD.FTZ R109, R82, -R105 ;  /* 0x80000069526d7221 */ /* 0x000fc80000010000 */
[----:B------:R-:W-:Y:S01]  /*36f0*/  FFMA.FTZ R59, R57, R58, R108 ;  /* 0x0000003a393b7223 */ /* 0x000fe2000001006c */
[----:B------:R-:W-:Y:S01]  /*3700*/  SHF.L.U32 R58, R135, 0x10, RZ ;  /* 0x00000010873a7819 */ /* 0x000fe200000006ff */
[----:B------:R-:W-:Y:S01]  /*3710*/  FMUL.FTZ R109, R0, R109 ;  /* 0x0000006d006d7220 */ /* 0x000fe20000410000 */
[----:B------:R-:W-:Y:S01]  /*3720*/  SHF.L.U32 R108, R134, 0x10, RZ ;  /* 0x00000010866c7819 */ /* 0x000fe200000006ff */
[----:B------:R-:W-:-:S04]  /*3730*/  FADD.FTZ R57, R88, -R105 ;  /* 0x8000006958397221 */ /* 0x000fc80000010000 */
[----:B------:R-:W-:Y:S01]  /*3740*/  FFMA.FTZ R152, R109, R58, R108 ;  /* 0x0000003a6d987223 */ /* 0x000fe2000001006c */
[----:B------:R-:W-:Y:S01]  /*3750*/  SHF.L.U32 R108, R140, 0x10, RZ ;  /* 0x000000108c6c7819 */ /* 0x000fe200000006ff */
[----:B------:R-:W-:Y:S01]  /*3760*/  FMUL.FTZ R57, R0, R57 ;  /* 0x0000003900397220 */ /* 0x000fe20000410000 */
[----:B------:R-:W-:Y:S02]  /*3770*/  IMAD.U32 R58, R141, 0x10000, RZ ;  /* 0x000100008d3a7824 */ /* 0x000fe400078e00ff */
[----:B------:R-:W-:Y:S02]  /*3780*/  F2FP.BF16.F32.PACK_AB R59, R152, R59 ;  /* 0x0000003b983b723e */ /* 0x000fe400000010ff */
[----:B------:R-:W-:Y:S01]  /*3790*/  FFMA.FTZ R109, R57, R58, R108 ;  /* 0x0000003a396d7223 */ /* 0x000fe2000001006c */
[----:B------:R-:W-:Y:S01]  /*37a0*/  F2FP.BF16.F32.PACK_AB R58, R151, R150 ;  /* 0x00000096973a723e */ /* 0x000fe200000010ff */
[----:B0-----:R-:W-:Y:S01]  /*37b0*/  IMAD.WIDE.U32 R106, R80, 0x10, R106 ;  /* 0x00000010506a7825 */ /* 0x001fe200078e006a */
[----:B------:R-:W-:-:S02]  /*37c0*/  F2FP.BF16.F32.PACK_AB R57, R149, R148 ;  /* 0x000000949539723e */ /* 0x000fc400000010ff */
[----:B------:R-:W-:Y:S02]  /*37d0*/  F2FP.BF16.F32.PACK_AB R56, R109, R56 ;  /* 0x000000386d38723e */ /* 0x000fe400000010ff */
[----:B------:R-:W-:-:S03]  /*37e0*/  IADD3 R80, PT, PT, R80, 0x100, RZ ;  /* 0x0000010050507810 */ /* 0x000fc60007ffe0ff */
[----:B------:R1:W-:Y:S04]  /*37f0*/  STG.E.128 desc[UR6][R106.64], R56 ;  /* 0x000000386a007986 */ /* 0x0003e8000c101d06 */
.L_x_125:
[----:B------:R-:W-:Y:S05]  /*3800*/  BSYNC.RECONVERGENT B0 ;  /* 0x0000000000007941 */ /* 0x000fea0003800200 */
.L_x_124:
[----:B------:R-:W-:Y:S04]  /*3810*/  BSSY.RECONVERGENT B0, `(.L_x_126) ;  /* 0x0000032000007945 */ /* 0x000fe80003800200 */
[----:B------:R-:W-:Y:S05]  /*3820*/  @!P2 BRA `(.L_x_127) ;  /* 0x0000000000c0a947 */ /* 0x000fea0003800000 */
[--C-:B01----:R-:W-:Y:S01]  /*3830*/  FADD.FTZ R57, R89, -R105.reuse ;  /* 0x8000006959397221 */ /* 0x103fe20000010000 */
[----:B------:R-:W-:Y:S01]  /*3840*/  SHF.L.U32 R56, R40, 0x10, RZ ;  /* 0x0000001028387819 */ /* 0x000fe200000006ff */
[--C-:B------:R-:W-:Y:S01]  /*3850*/  FADD.FTZ R59, R91, -R105.reuse ;  /* 0x800000695b3b7221 */ /* 0x100fe20000010000 */
[----:B------:R-:W-:Y:S01]  /*3860*/  SHF.L.U32 R58, R36, 0x10, RZ ;  /* 0x00000010243a7819 */ /* 0x000fe200000006ff */
[C---:B------:R-:W-:Y:S01]  /*3870*/  FMUL.FTZ R57, R0.reuse, R57 ;  /* 0x0000003900397220 */ /* 0x040fe20000410000 */
[----:B------:R-:W-:Y:S01]  /*3880*/  SHF.L.U32 R106, R41, 0x10, RZ ;  /* 0x00000010296a7819 */ /* 0x000fe200000006ff */
[----:B------:R-:W-:Y:S01]  /*3890*/  FMUL.FTZ R59, R0, R59 ;  /* 0x0000003b003b7220 */ /* 0x000fe20000410000 */
[----:B------:R-:W-:Y:S01]  /*38a0*/  SHF.L.U32 R108, R37, 0x10, RZ ;  /* 0x00000010256c7819 */ /* 0x000fe200000006ff */
[----:B------:R-:W-:Y:S01]  /*38b0*/  FFMA.FTZ R56, R57, R56, R58 ;  /* 0x0000003839387223 */ /* 0x000fe2000001003a */
[--C-:B------:R-:W-:Y:S01]  /*38c0*/  FADD.FTZ R57, R94, -R105.reuse ;  /* 0x800000695e397221 */ /* 0x100fe20000010000 */
[----:B------:R-:W-:Y:S01]  /*38d0*/  FADD.FTZ R107, R92, -R105 ;  /* 0x800000695c6b7221 */ /* 0x000fe20000010000 */
[----:B------:R-:W-:-:S02]  /*38e0*/  IMAD.U32 R58, R131, 0x10000, RZ ;  /* 0x00010000833a7824 */ /* 0x000fc400078e00ff */
[----:B------:R-:W-:Y:S01]  /*38f0*/  FFMA.FTZ R148, R59, R106, R108 ;  /* 0x0000006a3b947223 */ /* 0x000fe2000001006c */
[----:B------:R-:W-:Y:S01]  /*3900*/  SHF.L.U32 R106, R130, 0x10, RZ ;  /* 0x00000010826a7819 */ /* 0x000fe200000006ff */
[--C-:B------:R-:W-:Y:S01]  /*3910*/  FADD.FTZ R59, R93, -R105.reuse ;  /* 0x800000695d3b7221 */ /* 0x100fe20000010000 */
[----:B------:R-:W-:Y:S01]  /*3920*/  SHF.L.U32 R152, R129, 0x10, RZ ;  /* 0x0000001081987819 */ /* 0x000fe200000006ff */
[----:B------:R-:W-:Y:S01]  /*3930*/  FMUL.FTZ R57, R0, R57 ;  /* 0x0000003900397220 */ /* 0x000fe20000410000 */
[----:B------:R-:W-:Y:S01]  /*3940*/  SHF.L.U32 R154, R128, 0x10, RZ ;  /* 0x00000010809a7819 */ /* 0x000fe200000006ff */
[----:B------:R-:W-:Y:S01]  /*3950*/  FMUL.FTZ R107, R0, R107 ;  /* 0x0000006b006b7220 */ /* 0x000fe20000410000 */
[----:B------:R-:W-:Y:S01]  /*3960*/  SHF.L.U32 R108, R42, 0x10, RZ ;  /* 0x000000102a6c7819 */ /* 0x000fe200000006ff */
[----:B------:R-:W-:Y:S01]  /*3970*/  FMUL.FTZ R59, R0, R59 ;  /* 0x0000003b003b7220 */ /* 0x000fe20000410000 */
[----:B------:R-:W-:Y:S01]  /*3980*/  SHF.L.U32 R150, R38, 0x10, RZ ;  /* 0x0000001026967819 */ /* 0x000fe200000006ff */
[----:B------:R-:W-:Y:S01]  /*3990*/  FFMA.FTZ R149, R57, R58, R106 ;  /* 0x0000003a39957223 */ /* 0x000fe2000001006a */
[----:B------:R-:W-:Y:S01]  /*39a0*/  FADD.FTZ R57, R95, -R105 ;  /* 0x800000695f397221 */ /* 0x000fe20000010000 */
[----:B------:R-:W-:Y:S01]  /*39b0*/  FFMA.FTZ R151, R107, R152, R154 ;  /* 0x000000986b977223 */ /* 0x000fe2000001009a */
[----:B------:R-:W-:Y:S01]  /*39c0*/  SHF.L.U32 R58, R43, 0x10, RZ ;  /* 0x000000102b3a7819 */ /* 0x000fe200000006ff */
[----:B------:R-:W0:Y:S01]  /*39d0*/  LDC.64 R106, c[0x0][0x428] ;  /* 0x00010a00ff6a7b82 */ /* 0x000e220000000a00 */
[----:B------:R-:W-:Y:S01]  /*39e0*/  FFMA.FTZ R150, R59, R108, R150 ;  /* 0x0000006c3b967223 */ /* 0x000fe20000010096 */
[----:B------:R-:W-:-:S02]  /*39f0*/  IMAD.U32 R108, R39, 0x10000, RZ ;  /* 0x00010000276c7824 */ /* 0x000fc400078e00ff */
[----:B------:R-:W-:Y:S01]  /*3a00*/  FMUL.FTZ R57, R0, R57 ;  /* 0x0000003900397220 */ /* 0x000fe20000410000 */
[----:B------:R-:W-:-:S03]  /*3a10*/  FADD.FTZ R109, R90, -R105 ;  /* 0x800000695a6d7221 */ /* 0x000fc60000010000 */
        /* <DEDUP_REMOVED lines=8> */
[----:B------:R-:W-:Y:S02]  /*3aa0*/  SHF.L.U32 R108, R132, 0x10, RZ ;  /* 0x00000010846c7819 */ /* 0x000fe400000006ff */
[----:B------:R-:W-:-:S03]  /*3ab0*/  F2FP.BF16.F32.PACK_AB R59, R152, R59 ;  /* 0x0000003b983b723e */ /* 0x000fc600000010ff */
[----:B------:R-:W-:Y:S01]  /*3ac0*/  FFMA.FTZ R109, R57, R58, R108 ;  /* 0x0000003a396d7223 */ /* 0x000fe2000001006c */
[----:B------:R-:W-:Y:S01]  /*3ad0*/  F2FP.BF16.F32.PACK_AB R58, R151, R150 ;  /* 0x00000096973a723e */ /* 0x000fe200000010ff */
[C---:B0-----:R-:W-:Y:S01]  /*3ae0*/  IMAD.WIDE.U32 R106, R80.reuse, 0x10, R106 ;  /* 0x00000010506a7825 */ /* 0x041fe200078e006a */
[----:B------:R-:W-:Y:S02]  /*3af0*/  F2FP.BF16.F32.PACK_AB R57, R149, R148 ;  /* 0x000000949539723e */ /* 0x000fe400000010ff */
[----:B------:R-:W-:Y:S02]  /*3b00*/  F2FP.BF16.F32.PACK_AB R56, R109, R56 ;  /* 0x000000386d38723e */ /* 0x000fe400000010ff */
[----:B------:R-:W-:-:S03]  /*3b10*/  IADD3 R80, PT, PT, R80, 0x100, RZ ;  /* 0x0000010050507810 */ /* 0x000fc60007ffe0ff */
[----:B------:R2:W-:Y:S04]  /*3b20*/  STG.E.128 desc[UR6][R106.64], R56 ;  /* 0x000000386a007986 */ /* 0x0005e8000c101d06 */
.L_x_127:
[----:B------:R-:W-:Y:S05]  /*3b30*/  BSYNC.RECONVERGENT B0 ;  /* 0x0000000000007941 */ /* 0x000fea0003800200 */
.L_x_126:
[----:B------:R-:W-:Y:S04]  /*3b40*/  BSSY.RECONVERGENT B0, `(.L_x_128) ;  /* 0x0000032000007945 */ /* 0x000fe80003800200 */
[----:B------:R-:W-:Y:S05]  /*3b50*/  @!P3 BRA `(.L_x_129) ;  /* 0x0000000000c0b947 */ /* 0x000fea0003800000 */
[--C-:B012---:R-:W-:Y:S01]  /*3b60*/  FADD.FTZ R57, R97, -R105.reuse ;  /* 0x8000006961397221 */ /* 0x107fe20000010000 */
[----:B------:R-:W-:Y:S01]  /*3b70*/  SHF.L.U32 R56, R28, 0x10, RZ ;  /* 0x000000101c387819 */ /* 0x000fe200000006ff */
[--C-:B------:R-:W-:Y:S01]  /*3b80*/  FADD.FTZ R59, R99, -R105.reuse ;  /* 0x80000069633b7221 */ /* 0x100fe20000010000 */
[----:B------:R-:W-:Y:S01]  /*3b90*/  SHF.L.U32 R58, R24, 0x10, RZ ;  /* 0x00000010183a7819 */ /* 0x000fe200000006ff */
[C---:B------:R-:W-:Y:S01]  /*3ba0*/  FMUL.FTZ R57, R0.reuse, R57 ;  /* 0x0000003900397220 */ /* 0x040fe20000410000 */
[----:B------:R-:W-:Y:S01]  /*3bb0*/  SHF.L.U32 R108, R25, 0x10, RZ ;  /* 0x00000010196c7819 */ /* 0x000fe200000006ff */
[----:B------:R-:W-:Y:S02]  /*3bc0*/  IMAD.U32 R106, R29, 0x10000, RZ ;  /* 0x000100001d6a7824 */ /* 0x000fe400078e00ff */
[----:B------:R-:W-:Y:S01]  /*3bd0*/  FMUL.FTZ R59, R0, R59 ;  /* 0x0000003b003b7220 */ /* 0x000fe20000410000 */
[----:B------:R-:W-:Y:S01]  /*3be0*/  FFMA.FTZ R56, R57, R56, R58 ;  /* 0x0000003839387223 */ /* 0x000fe2000001003a */
[--C-:B------:R-:W-:Y:S01]  /*3bf0*/  FADD.FTZ R57, R102, -R105.reuse ;  /* 0x8000006966397221 */ /* 0x100fe20000010000 */
[--C-:B------:R-:W-:Y:S01]  /*3c00*/  FADD.FTZ R107, R100, -R105.reuse ;  /* 0x80000069646b7221 */ /* 0x100fe20000010000 */
[----:B------:R-:W-:Y:S01]  /*3c10*/  FFMA.FTZ R148, R59, R106, R108 ;  /* 0x0000006a3b947223 */ /* 0x000fe2000001006c */
[----:B------:R-:W-:Y:S01]  /*3c20*/  SHF.L.U32 R58, R123, 0x10, RZ ;  /* 0x000000107b3a7819 */ /* 0x000fe200000006ff */
[--C-:B------:R-:W-:Y:S01]  /*3c30*/  FADD.FTZ R59, R101, -R105.reuse ;  /* 0x80000069653b7221 */ /* 0x100fe20000010000 */
[----:B------:R-:W-:Y:S01]  /*3c40*/  SHF.L.U32 R106, R122, 0x10, RZ ;  /* 0x000000107a6a7819 */ /* 0x000fe200000006ff */
[C---:B------:R-:W-:Y:S01]  /*3c50*/  FMUL.FTZ R57, R0.reuse, R57 ;  /* 0x0000003900397220 */ /* 0x040fe20000410000 */
[----:B------:R-:W-:Y:S01]  /*3c60*/  SHF.L.U32 R152, R121, 0x10, RZ ;  /* 0x0000001079987819 */ /* 0x000fe200000006ff */
[----:B------:R-:W-:Y:S01]  /*3c70*/  FMUL.FTZ R107, R0, R107 ;  /* 0x0000006b006b7220 */ /* 0x000fe20000410000 */
[----:B------:R-:W-:Y:S01]  /*3c80*/  SHF.L.U32 R154, R120, 0x10, RZ ;  /* 0x00000010789a7819 */ /* 0x000fe200000006ff */
[----:B------:R-:W-:Y:S01]  /*3c90*/  FMUL.FTZ R59, R0, R59 ;  /* 0x0000003b003b7220 */ /* 0x000fe20000410000 */
[----:B------:R-:W-:Y:S01]  /*3ca0*/  SHF.L.U32 R108, R30, 0x10, RZ ;  /* 0x000000101e6c7819 */ /* 0x000fe200000006ff */
[----:B------:R-:W-:Y:S01]  /*3cb0*/  FFMA.FTZ R149, R57, R58, R106 ;  /* 0x0000003a39957223 */ /* 0x000fe2000001006a */
[----:B------:R-:W-:Y:S01]  /*3cc0*/  SHF.L.U32 R150, R26, 0x10, RZ ;  /* 0x000000101a967819 */ /* 0x000fe200000006ff */
[--C-:B------:R-:W-:Y:S01]  /*3cd0*/  FADD.FTZ R57, R103, -R105.reuse ;  /* 0x8000006967397221 */ /* 0x100fe20000010000 */
[----:B------:R-:W-:Y:S01]  /*3ce0*/  FFMA.FTZ R151, R107, R152, R154 ;  /* 0x000000986b977223 */ /* 0x000fe2000001009a */
[----:B------:R-:W-:Y:S01]  /*3cf0*/  IMAD.U32 R58, R31, 0x10000, RZ ;  /* 0x000100001f3a7824 */ /* 0x000fe200078e00ff */
[----:B------:R-:W0:Y:S01]  /*3d00*/  LDC.64 R106, c[0x0][0x428] ;  /* 0x00010a00ff6a7b82 */ /* 0x000e220000000a00 */
[----:B------:R-:W-:Y:S01]  /*3d10*/  FFMA.FTZ R150, R59, R108, R150 ;  /* 0x0000006c3b967223 */ /* 0x000fe20000010096 */
[----:B------:R-:W-:Y:S01]  /*3d20*/  SHF.L.U32 R108, R27, 0x10, RZ ;  /* 0x000000101b6c7819 */ /* 0x000fe200000006ff */
        /* <DEDUP_REMOVED lines=19> */
.L_x_129:
[----:B------:R-:W-:Y:S05]  /*3e60*/  BSYNC.RECONVERGENT B0 ;  /* 0x0000000000007941 */ /* 0x000fea0003800200 */
.L_x_128:
[----:B------:R-:W-:Y:S04]  /*3e70*/  BSSY.RECONVERGENT B0, `(.L_x_130) ;  /* 0x0000031000007945 */ /* 0x000fe80003800200 */
[----:B------:R-:W-:Y:S05]  /*3e80*/  @!P4 BRA `(.L_x_131) ;  /* 0x0000000000bcc947 */ /* 0x000fea0003800000 */
[--C-:B0123--:R-:W-:Y:S01]  /*3e90*/  FADD.FTZ R57, R72, -R105.reuse ;  /* 0x8000006948397221 */ /* 0x10ffe20000010000 */
[----:B------:R-:W-:Y:S01]  /*3ea0*/  SHF.L.U32 R56, R16, 0x10, RZ ;  /* 0x0000001010387819 */ /* 0x000fe200000006ff */
[----:B------:R-:W-:Y:S02]  /*3eb0*/  IMAD.U32 R58, R12, 0x10000, RZ ;  /* 0x000100000c3a7824 */ /* 0x000fe400078e00ff */
[--C-:B------:R-:W-:Y:S01]  /*3ec0*/  FADD.FTZ R59, R75, -R105.reuse ;  /* 0x800000694b3b7221 */ /* 0x100fe20000010000 */
[C---:B------:R-:W-:Y:S01]  /*3ed0*/  FMUL.FTZ R57, R0.reuse, R57 ;  /* 0x0000003900397220 */ /* 0x040fe20000410000 */
[--C-:B------:R-:W-:Y:S01]  /*3ee0*/  FADD.FTZ R107, R77, -R105.reuse ;  /* 0x800000694d6b7221 */ /* 0x100fe20000010000 */
[----:B------:R-:W-:Y:S01]  /*3ef0*/  SHF.L.U32 R106, R17, 0x10, RZ ;  /* 0x00000010116a7819 */ /* 0x000fe200000006ff */
[----:B------:R-:W-:Y:S01]  /*3f00*/  FMUL.FTZ R59, R0, R59 ;  /* 0x0000003b003b7220 */ /* 0x000fe20000410000 */
[----:B------:R-:W-:Y:S01]  /*3f10*/  SHF.L.U32 R148, R13, 0x10, RZ ;  /* 0x000000100d947819 */ /* 0x000fe200000006ff */
[----:B------:R-:W-:Y:S01]  /*3f20*/  FFMA.FTZ R108, R57, R56, R58 ;  /* 0x00000038396c7223 */ /* 0x000fe2000001003a */
[----:B------:R-:W-:Y:S01]  /*3f30*/  SHF.L.U32 R150, R18, 0x10, RZ ;  /* 0x0000001012967819 */ /* 0x000fe200000006ff */
[----:B------:R-:W-:Y:S01]  /*3f40*/  FMUL.FTZ R107, R0, R107 ;  /* 0x0000006b006b7220 */ /* 0x000fe20000410000 */
[----:B------:R-:W-:Y:S01]  /*3f50*/  SHF.L.U32 R152, R14, 0x10, RZ ;  /* 0x000000100e987819 */ /* 0x000fe200000006ff */
[--C-:B------:R-:W-:Y:S01]  /*3f60*/  FADD.FTZ R57, R76, -R105.reuse ;  /* 0x800000694c397221 */ /* 0x100fe20000010000 */
[----:B------:R-:W-:Y:S01]  /*3f70*/  FFMA.FTZ R148, R59, R106, R148 ;  /* 0x0000006a3b947223 */ /* 0x000fe20000010094 */
[----:B------:R-:W-:Y:S01]  /*3f80*/  SHF.L.U32 R59, R113, 0x10, RZ ;  /* 0x00000010713b7819 */ /* 0x000fe200000006ff */
[----:B------:R-:W-:Y:S01]  /*3f90*/  FADD.FTZ R109, R79, -R105 ;  /* 0x800000694f6d7221 */ /* 0x000fe20000010000 */
[----:B------:R-:W-:Y:S01]  /*3fa0*/  FFMA.FTZ R152, R107, R150, R152 ;  /* 0x000000966b987223 */ /* 0x000fe20000010098 */
[----:B------:R-:W-:Y:S01]  /*3fb0*/  SHF.L.U32 R107, R112, 0x10, RZ ;  /* 0x00000010706b7819 */ /* 0x000fe200000006ff */
[----:B------:R-:W-:Y:S01]  /*3fc0*/  FMUL.FTZ R58, R0, R57 ;  /* 0x00000039003a7220 */ /* 0x000fe20000410000 */
[----:B------:R-:W-:Y:S01]  /*3fd0*/  SHF.L.U32 R106, R19, 0x10, RZ ;  /* 0x00000010136a7819 */ /* 0x000fe200000006ff */
[----:B------:R-:W0:Y:S01]  /*3fe0*/  LDC.64 R56, c[0x0][0x428] ;  /* 0x00010a00ff387b82 */ /* 0x000e220000000a00 */
[----:B------:R-:W-:-:S02]  /*3ff0*/  IMAD.U32 R150, R15, 0x10000, RZ ;  /* 0x000100000f967824 */ /* 0x000fc400078e00ff */
[----:B------:R-:W-:Y:S01]  /*4000*/  FMUL.FTZ R109, R0, R109 ;  /* 0x0000006d006d7220 */ /* 0x000fe20000410000 */
[----:B------:R-:W-:Y:S01]  /*4010*/  FFMA.FTZ R149, R58, R59, R107 ;  /* 0x0000003b3a957223 */ /* 0x000fe2000001006b */
[--C-:B------:R-:W-:Y:S01]  /*4020*/  FADD.FTZ R107, R74, -R105.reuse ;  /* 0x800000694a6b7221 */ /* 0x100fe20000010000 */
[----:B------:R-:W-:Y:S01]  /*4030*/  SHF.L.U32 R58, R111, 0x10, RZ ;  /* 0x000000106f3a7819 */ /* 0x000fe200000006ff */
[----:B------:R-:W-:Y:S01]  /*4040*/  FFMA.FTZ R151, R109, R106, R150 ;  /* 0x0000006a6d977223 */ /* 0x000fe20000010096 */
[----:B------:R-:W-:Y:S01]  /*4050*/  SHF.L.U32 R106, R110, 0x10, RZ ;  /* 0x000000106e6a7819 */ /* 0x000fe200000006ff */
[--C-:B------:R-:W-:Y:S01]  /*4060*/  FADD.FTZ R59, R73, -R105.reuse ;  /* 0x80000069493b7221 */ /* 0x100fe20000010000 */
[----:B------:R-:W-:Y:S01]  /*4070*/  FMUL.FTZ R107, R0, R107 ;  /* 0x0000006b006b7220 */ /* 0x000fe20000410000 */
[----:B------:R-:W-:Y:S01]  /*4080*/  FADD.FTZ R105, R78, -R105 ;  /* 0x800000694e697221 */ /* 0x000fe20000010000 */
[----:B------:R-:W-:Y:S01]  /*4090*/  SHF.L.U32 R150, R114, 0x10, RZ ;  /* 0x0000001072967819 */ /* 0x000fe200000006ff */
[C---:B------:R-:W-:Y:S01]  /*40a0*/  FMUL.FTZ R59, R0.reuse, R59 ;  /* 0x0000003b003b7220 */ /* 0x040fe20000410000 */
[----:B------:R-:W-:Y:S01]  /*40b0*/  FFMA.FTZ R154, R107, R58, R106 ;  /* 0x0000003a6b9a7223 */ /* 0x000fe2000001006a */
[----:B------:R-:W-:Y:S01]  /*40c0*/  FMUL.FTZ R105, R0, R105 ;  /* 0x0000006900697220 */ /* 0x000fe20000410000 */
[----:B------:R-:W-:-:S02]  /*40d0*/  SHF.L.U32 R106, R115, 0x10, RZ ;  /* 0x00000010736a7819 */ /* 0x000fc400000006ff */
[----:B------:R-:W-:Y:S02]  /*40e0*/  SHF.L.U32 R0, R117, 0x10, RZ ;  /* 0x0000001075007819 */ /* 0x000fe400000006ff */
[----:B------:R-:W-:Y:S01]  /*40f0*/  SHF.L.U32 R58, R116, 0x10, RZ ;  /* 0x00000010743a7819 */ /* 0x000fe200000006ff */
[----:B------:R-:W-:-:S04]  /*4100*/  FFMA.FTZ R109, R105, R106, R150 ;  /* 0x0000006a696d7223 */ /* 0x000fc80000010096 */
[----:B------:R-:W-:Y:S01]  /*4110*/  FFMA.FTZ R105, R59, R0, R58 ;  /* 0x000000003b697223 */ /* 0x000fe2000001003a */
[----:B0-----:R-:W-:Y:S01]  /*4120*/  IMAD.WIDE.U32 R106, R80, 0x10, R56 ;  /* 0x00000010506a7825 */ /* 0x001fe200078e0038 */
[----:B------:R-:W-:Y:S02]  /*4130*/  F2FP.BF16.F32.PACK_AB R59, R154, R151 ;  /* 0x000000979a3b723e */ /* 0x000fe400000010ff */
[----:B------:R-:W-:Y:S02]  /*4140*/  F2FP.BF16.F32.PACK_AB R58, R149, R152 ;  /* 0x00000098953a723e */ /* 0x000fe400000010ff */
[----:B------:R-:W-:Y:S02]  /*4150*/  F2FP.BF16.F32.PACK_AB R57, R109, R148 ;  /* 0x000000946d39723e */ /* 0x000fe400000010ff */
[----:B------:R-:W-:-:S05]  /*4160*/  F2FP.BF16.F32.PACK_AB R56, R105, R108 ;  /* 0x0000006c6938723e */ /* 0x000fca00000010ff */
[----:B------:R4:W-:Y:S02]  /*4170*/  STG.E.128 desc[UR6][R106.64], R56 ;  /* 0x000000386a007986 */ /* 0x0009e4000c101d06 */
.L_x_131:
[----:B------:R-:W-:Y:S05]  /*4180*/  BSYNC.RECONVERGENT B0 ;  /* 0x0000000000007941 */ /* 0x000fea0003800200 */
.L_x_130:
[----:B01234-:R-:W0:Y:S01]  /*4190*/  LDC.64 R56, c[0x0][0x380] ;  /* 0x0000e000ff387b82 */ /* 0x01fe220000000a00 */
[----:B------:R-:W-:Y:S01]  /*41a0*/  UPLOP3.LUT UP1, UPT, UPT, UPT, UP1, 0x40, 0x4 ;  /* 0x000000000004789c */ /* 0x000fe20003f2e810 */
[----:B0-----:R-:W-:-:S04]  /*41b0*/  IADD3 R2, PT, PT, R2, R56, RZ ;  /* 0x0000003802027210 */ /* 0x001fc80007ffe0ff */
[----:B------:R-:W-:-:S13]  /*41c0*/  ISETP.GE.AND P1, PT, R2, R57, PT ;  /* 0x000000390200720c */ /* 0x000fda0003f26270 */
[----:B------:R-:W-:Y:S05]  /*41d0*/  @!P1 BRA `(.L_x_132) ;  /* 0xffffffc800509947 */ /* 0x000fea000383ffff */
[----:B------:R-:W-:Y:S05]  /*41e0*/  EXIT ;  /* 0x000000000000794d */ /* 0x000fea0003800000 */
.L_x_133:
        /* <DEDUP_REMOVED lines=9> */
.L_x_27464:


//--------------------- .text._ZN10layer_norm13ln_fwd_kernelINS_13Kernel_traitsI13__nv_bfloat16S2_S2_S2_fjLj8192ELj1ELj1ELj8ELj16ENS_18Kernel_traits_baseILj8192ES2_S2_S2_S2_fjLj256EEEEELb0ELb1ELb0ELb1EEEvNS_9FwdParamsE --------------------------
	.section	.text._ZN10layer_norm13ln_fwd_kernelINS_13Kernel_traitsI13__nv_bfloat16S2_S2_S2_fjLj8192ELj1ELj1ELj8ELj16ENS_18Kernel_traits_baseILj8192ES2_S2_S2_S2_fjLj256EEEEELb0ELb1ELb0ELb1EEEvNS_9FwdParamsE,"ax",@progbits
	.align	128
        .global         _ZN10layer_norm13ln_fwd_kernelINS_13Kernel_traitsI13__nv_bfloat16S2_S2_S2_fjLj8192ELj1ELj1ELj8ELj16ENS_18Kernel_traits_baseILj8192ES2_S2_S2_S2_fjLj256EEEEELb0ELb1ELb0ELb1EEEvNS_9FwdParamsE
        .type           _ZN10layer_norm13ln_fwd_kernelINS_13Kernel_traitsI13__nv_bfloat16S2_S2_S2_fjLj8192ELj1ELj1ELj8ELj16ENS_18Kernel_traits_baseILj8192ES2_S2_S2_S2_fjLj256EEEEELb0ELb1ELb0ELb1EEEvNS_9FwdParamsE,@function
        .size           _ZN10layer_norm13ln_fwd_kernelINS_13Kernel_traitsI13__nv_bfloat16S2_S2_S2_fjLj8192ELj1ELj1ELj8ELj16ENS_18Kernel_traits_baseILj8192ES2_S2_S2_S2_fjLj256EEEEELb0ELb1ELb0ELb1EEEvNS_9FwdParamsE,(.L_x_27465 - _ZN10layer_norm13ln_fwd_kernelINS_13Kernel_traitsI13__nv_bfloat16S2_S2_S2_fjLj8192ELj1ELj1ELj8ELj16ENS_18Kernel_traits_baseILj8192ES2_S2_S2_S2_fjLj256EEEEELb0ELb1ELb0ELb1EEEvNS_9FwdParamsE)
        .other          _ZN10layer_norm13ln_fwd_kernelINS_13Kernel_traitsI13__nv_bfloat16S2_S2_S2_fjLj8192ELj1ELj1ELj8ELj16ENS_18Kernel_traits_baseILj8192ES2_S2_S2_S2_fjLj256EEEEELb0ELb1ELb0ELb1EEEvNS_9FwdParamsE,@"STO_CUDA_ENTRY STV_DEFAULT"
_ZN10layer_norm13ln_fwd_kernelINS_13Kernel_traitsI13__nv_bfloat16S2_S2_S2_fjLj8192ELj1ELj1ELj8ELj16ENS_18Kernel_traits_baseILj8192ES2_S2_S2_S2_fjLj256EEEEELb0ELb1ELb0ELb1EEEvNS_9FwdParamsE:
.text._ZN10layer_norm13ln_fwd_kernelINS_13Kernel_traitsI13__nv_bfloat16S2_S2_S2_fjLj8192ELj1ELj1ELj8ELj16ENS_18Kernel_traits_baseILj8192ES2_S2_S2_S2_fjLj256EEEEELb0ELb1ELb0ELb1EEEvNS_9FwdParamsE:
[----:B------:R-:W-:Y:S01]  /*0000*/  LDC R1, c[0x0][0x37c] ;  /* 0x0000df00ff017b82 */ /* 0x000fe20000000800 */
[----:B------:R-:W0:Y:S01]  /*0010*/  LDCU.64 UR4, c[0x0][0x438] ;  /* 0x00008700ff0477ac */ /* 0x000e220008000a00 */
[----:B------:R-:W1:Y:S06]  /*0020*/  S2R R5, SR_TID.X ;  /* 0x0000000000057919 */ /* 0x000e6c0000002100 */
[----:B------:R-:W1:Y:S01]  /*0030*/  LDC.64 R2, c[0x0][0x3d0] ;  /* 0x0000f400ff027b82 */ /* 0x000e620000000a00 */
[----:B------:R-:W2:Y:S07]  /*0040*/  LDCU.64 UR6, c[0x0][0x358] ;  /* 0x00006b00ff0677ac */ /* 0x000eae0008000a00 */
[----:B------:R-:W3:Y:S01]  /*0050*/  LDC.64 R22, c[0x0][0x3e8] ;  /* 0x0000fa00ff167b82 */ /* 0x000ee20000000a00 */
[----:B0-----:R-:W-:-:S04]  /*0060*/  ISETP.NE.U32.AND P1, PT, RZ, UR4, PT ;  /* 0x00000004ff007c0c */ /* 0x001fc8000bf25070 */
[----:B------:R-:W-:Y:S01]  /*0070*/  ISETP.NE.AND.EX P1, PT, RZ, UR5, PT, P1 ;  /* 0x00000005ff007c0c */ /* 0x000fe2000bf25310 */
[----:B-1----:R-:W-:-:S04]  /*0080*/  IMAD.WIDE.U32 R2, R5, 0x10, R2 ;  /* 0x0000001005027825 */ /* 0x002fc800078e0002 */
[----:B---3--:R-:W-:-:S08]  /*0090*/  IMAD.WIDE.U32 R22, R5, 0x10, R22 ;  /* 0x0000001005167825 */ /* 0x008fd000078e0016 */
[----:B------:R-:W0:Y:S01]  /*00a0*/  @P1 LDC.64 R20, c[0x0][0x438] ;  /* 0x00010e00ff141b82 */ /* 0x000e220000000a00 */
[----:B--2---:R-:W2:Y:S01]  /*00b0*/  LDG.E.128 R28, desc[UR6][R2.64+0x2000] ;  /* 0x00200006021c7981 */ /* 0x004ea2000c1e1d00 */
[----:B------:R-:W1:Y:S03]  /*00c0*/  LDCU UR5, c[0x0][0x384] ;  /* 0x00007080ff0577ac */ /* 0x000e660008000800 */
[----:B------:R-:W3:Y:S04]  /*00d0*/  LDG.E.128 R24, desc[UR6][R22.64+0x1000] ;  /* 0x0010000616187981 */ /* 0x000ee8000c1e1d00 */
[----:B------:R-:W4:Y:S04]  /*00e0*/  LDG.E.128 R32, desc[UR6][R22.64+0x2000] ;  /* 0x0020000616207981 */ /* 0x000f28000c1e1d00 */
[----:B------:R0:W5:Y:S04]  /*00f0*/  LDG.E.128 R40, desc[UR6][R2.64] ;  /* 0x0000000602287981 */ /* 0x000168000c1e1d00 */
[----:B------:R0:W5:Y:S04]  /*0100*/  LDG.E.128 R44, desc[UR6][R22.64] ;  /* 0x00000006162c7981 */ /* 0x000168000c1e1d00 */
[----:B------:R0:W5:Y:S02]  /*0110*/  LDG.E.128 R48, desc[UR6][R2.64+0x1000] ;  /* 0x0010000602307981 */ /* 0x000164000c1e1d00 */
[----:B0-----:R-:W-:-:S02]  /*0120*/  @P1 IMAD.WIDE.U32 R20, R5, 0x10, R20 ;  /* 0x0000001005141825 */ /* 0x001fc400078e0014 */
[----:B------:R0:W5:Y:S04]  /*0130*/  LDG.E.128 R36, desc[UR6][R2.64+0x3000] ;  /* 0x0030000602247981 */ /* 0x000168000c1e1d00 */
[----:B------:R0:W5:Y:S04]  /*0140*/  LDG.E.128 R72, desc[UR6][R22.64+0x3000] ;  /* 0x0030000616487981 */ /* 0x000168000c1e1d00 */
[----:B------:R0:W5:Y:S04]  /*0150*/  @P1 LDG.E.128 R16, desc[UR6][R20.64] ;  /* 0x0000000614101981 */ /* 0x000168000c1e1d00 */
[----:B------:R0:W5:Y:S04]  /*0160*/  @P1 LDG.E.128 R12, desc[UR6][R20.64+0x1000] ;  /* 0x00100006140c1981 */ /* 0x000168000c1e1d00 */
[----:B------:R0:W5:Y:S04]  /*0170*/  @P1 LDG.E.128 R8, desc[UR6][R20.64+0x2000] ;  /* 0x0020000614081981 */ /* 0x000168000c1e1d00 */
[----:B------:R0:W5:Y:S01]  /*0180*/  @P1 LDG.E.128 R4, desc[UR6][R20.64+0x3000] ;  /* 0x0030000614041981 */ /* 0x000162000c1e1d00 */
[----:B------:R-:W1:Y:S02]  /*0190*/  S2UR UR4, SR_CTAID.X ;  /* 0x00000000000479c3 */ /* 0x000e640000002500 */
[----:B-1----:R-:W-:-:S04]  /*01a0*/  MOV R55, UR4 ;  /* 0x0000000400377c02 */ /* 0x002fc80008000f00 */
[----:B------:R-:W-:Y:S02]  /*01b0*/  ISETP.GE.AND P0, PT, R55, UR5, PT ;  /* 0x0000000537007c0c */ /* 0x000fe4000bf06270 */
[----:B--2---:R-:W-:Y:S02]  /*01c0*/  @P1 MOV R57, R28 ;  /* 0x0000001c00391202 */ /* 0x004fe40000000f00 */
[----:B------:R-:W-:Y:S01]  /*01d0*/  @P1 MOV R58, R29 ;  /* 0x0000001d003a1202 */ /* 0x000fe20000000f00 */
[----:B------:R-:W-:Y:S01]  /*01e0*/  @!P1 IMAD.MOV.U32 R58, RZ, RZ, R29 ;  /* 0x000000ffff3a9224 */ /* 0x000fe200078e001d */
[----:B---3--:R-:W-:Y:S02]  /*01f0*/  @P1 MOV R52, R24 ;  /* 0x0000001800341202 */ /* 0x008fe40000000f00 */
[----:B------:R-:W-:Y:S02]  /*0200*/  @P1 MOV R53, R25 ;  /* 0x0000001900351202 */ /* 0x000fe40000000f00 */
[----:B------:R-:W-:Y:S01]  /*0210*/  @P1 MOV R54, R26 ;  /* 0x0000001a00361202 */ /* 0x000fe20000000f00 */
[----:B------:R-:W-:Y:S01]  /*0220*/  @!P1 IMAD.MOV.U32 R54, RZ, RZ, R26 ;  /* 0x000000ffff369224 */ /* 0x000fe200078e001a */
[----:B------:R-:W-:-:S02]  /*0230*/  @P1 MOV R56, R27 ;  /* 0x0000001b00381202 */ /* 0x000fc40000000f00 */
[----:B------:R-:W-:Y:S02]  /*0240*/  @P1 MOV R59, R30 ;  /* 0x0000001e003b1202 */ /* 0x000fe40000000f00 */
[----:B------:R-:W-:Y:S02]  /*0250*/  @!P1 MOV R52, R24 ;  /* 0x0000001800349202 */ /* 0x000fe40000000f00 */
[----:B------:R-:W-:Y:S02]  /*0260*/  @!P1 MOV R53, R25 ;  /* 0x0000001900359202 */ /* 0x000fe40000000f00 */
[----:B------:R-:W-:Y:S02]  /*0270*/  @!P1 MOV R56, R27 ;  /* 0x0000001b00389202 */ /* 0x000fe40000000f00 */
[----:B------:R-:W-:Y:S02]  /*0280*/  @!P1 MOV R57, R28 ;  /* 0x0000001c00399202 */ /* 0x000fe40000000f00 */
[----:B------:R-:W-:-:S02]  /*0290*/  @!P1 MOV R59, R30 ;  /* 0x0000001e003b9202 */ /* 0x000fc40000000f00 */
[----:B------:R-:W-:Y:S02]  /*02a0*/  @P1 MOV R60, R31 ;  /* 0x0000001f003c1202 */ /* 0x000fe40000000f00 */
[----:B----4-:R-:W-:Y:S02]  /*02b0*/  @P1 MOV R61, R32 ;  /* 0x00000020003d1202 */ /* 0x010fe40000000f00 */
[----:B------:R-:W-:Y:S01]  /*02c0*/  @P1 MOV R62, R33 ;  /* 0x00000021003e1202 */ /* 0x000fe20000000f00 */
[----:B0-----:R-:W-:Y:S06]  /*02d0*/  @P0 EXIT ;  /* 0x000000000000094d */ /* 0x001fec0003800000 */
[----:B------:R-:W0:Y:S01]  /*02e0*/  LDC.64 R2, c[0x0][0x3e0] ;  /* 0x0000f800ff027b82 */ /* 0x000e220000000a00 */
[----:B-----5:R-:W-:Y:S02]  /*02f0*/  @P1 MOV R69, R72 ;  /* 0x0000004800451202 */ /* 0x020fe40000000f00 */
[----:B------:R-:W-:Y:S02]  /*0300*/  @!P1 CS2R R18, SRZ ;  /* 0x0000000000129805 */ /* 0x000fe4000001ff00 */
[----:B------:R-:W-:Y:S02]  /*0310*/  @P1 MOV R64, R35 ;  /* 0x0000002300401202 */ /* 0x000fe40000000f00 */
[----:B------:R-:W-:Y:S02]  /*0320*/  @!P1 CS2R R16, SRZ ;  /* 0x0000000000109805 */ /* 0x000fe4000001ff00 */
[----:B------:R-:W-:Y:S02]  /*0330*/  @P1 MOV R68, R39 ;  /* 0x0000002700441202 */ /* 0x000fe40000000f00 */
[----:B------:R-:W-:-:S02]  /*0340*/  @!P1 CS2R R14, SRZ ;  /* 0x00000000000e9805 */ /* 0x000fc4000001ff00 */
[----:B------:R-:W-:Y:S02]  /*0350*/  @!P1 MOV R69, R72 ;  /* 0x0000004800459202 */ /* 0x000fe40000000f00 */
[----:B------:R-:W-:Y:S02]  /*0360*/  @!P1 CS2R R12, SRZ ;  /* 0x00000000000c9805 */ /* 0x000fe4000001ff00 */
[----:B------:R-:W-:Y:S02]  /*0370*/  @!P1 CS2R R10, SRZ ;  /* 0x00000000000a9805 */ /* 0x000fe4000001ff00 */
[----:B------:R-:W-:Y:S02]  /*0380*/  @!P1 CS2R R8, SRZ ;  /* 0x0000000000089805 */ /* 0x000fe4000001ff00 */
[----:B------:R-:W-:Y:S02]  /*0390*/  @!P1 CS2R R6, SRZ ;  /* 0x0000000000069805 */ /* 0x000fe4000001ff00 */
[----:B------:R-:W-:-:S02]  /*03a0*/  @!P1 CS2R R4, SRZ ;  /* 0x0000000000049805 */ /* 0x000fc4000001ff00 */
[----:B------:R-:W-:Y:S01]  /*03b0*/  @P1 MOV R63, R34 ;  /* 0x00000022003f1202 */ /* 0x000fe20000000f00 */
[----:B------:R-:W-:Y:S01]  /*03c0*/  @!P1 IMAD.MOV.U32 R61, RZ, RZ, R32 ;  /* 0x000000ffff3d9224 */ /* 0x000fe200078e0020 */
[----:B------:R-:W-:Y:S01]  /*03d0*/  @P1 MOV R65, R36 ;  /* 0x0000002400411202 */ /* 0x000fe20000000f00 */
[----:B------:R-:W-:Y:S01]  /*03e0*/  @!P1 IMAD.MOV.U32 R64, RZ, RZ, R35 ;  /* 0x000000ffff409224 */ /* 0x000fe200078e0023 */
[----:B------:R-:W-:Y:S01]  /*03f0*/  @P1 MOV R66, R37 ;  /* 0x0000002500421202 */ /* 0x000fe20000000f00 */
[----:B------:R-:W-:Y:S01]  /*0400*/  @!P1 IMAD.MOV.U32 R68, RZ, RZ, R39 ;  /* 0x000000ffff449224 */ /* 0x000fe200078e0027 */
[----:B------:R-:W-:Y:S01]  /*0410*/  @P1 MOV R67, R38 ;  /* 0x0000002600431202 */ /* 0x000fe20000000f00 */
[----:B------:R-:W-:Y:S01]  /*0420*/  UPLOP3.LUT UP0, UPT, UPT, UPT, UPT, 0x40, 0x4 ;  /* 0x000000000004789c */ /* 0x000fe20003f0e870 */
[----:B------:R-:W-:Y:S01]  /*0430*/  @P1 MOV R70, R73 ;  /* 0x0000004900461202 */ /* 0x000fe20000000f00 */
[----:B------:R-:W1:Y:S01]  /*0440*/  LDCU UR10, c[0x0][0x388] ;  /* 0x00007100ff0a77ac */ /* 0x000e620008000800 */
[----:B------:R-:W-:-:S02]  /*0450*/  @P1 MOV R71, R74 ;  /* 0x0000004a00471202 */ /* 0x000fc40000000f00 */
[----:B------:R-:W-:Y:S01]  /*0460*/  @P1 MOV R72, R75 ;  /* 0x0000004b00481202 */ /* 0x000fe20000000f00 */
[----:B------:R-:W2:Y:S01]  /*0470*/  LDCU.U8 UR11, c[0x0][0x410] ;  /* 0x00008200ff0b77ac */ /* 0x000ea20008000000 */
[----:B------:R-:W-:Y:S02]  /*0480*/  @!P1 MOV R60, R31 ;  /* 0x0000001f003c9202 */ /* 0x000fe40000000f00 */
[----:B------:R-:W-:Y:S01]  /*0490*/  @!P1 MOV R62, R33 ;  /* 0x00000021003e9202 */ /* 0x000fe20000000f00 */
[----:B------:R-:W3:Y:S01]  /*04a0*/  LDCU UR12, c[0x0][0x400] ;  /* 0x00008000ff0c77ac */ /* 0x000ee20008000800 */
[----:B------:R-:W-:Y:S02]  /*04b0*/  @!P1 MOV R63, R34 ;  /* 0x00000022003f9202 */ /* 0x000fe40000000f00 */
[----:B------:R-:W-:Y:S01]  /*04c0*/  @!P1 MOV R65, R36 ;  /* 0x0000002400419202 */ /* 0x000fe20000000f00 */
[----:B------:R-:W4:Y:S01]  /*04d0*/  LDCU.64 UR8, c[0x0][0x3a0] ;  /* 0x00007400ff0877ac */ /* 0x000f220008000a00 */
[----:B------:R-:W-:-:S02]  /*04e0*/  @!P1 MOV R66, R37 ;  /* 0x0000002500429202 */ /* 0x000fc40000000f00 */
[----:B------:R-:W-:Y:S02]  /*04f0*/  @!P1 MOV R67, R38 ;  /* 0x0000002600439202 */ /* 0x000fe40000000f00 */
[----:B------:R-:W-:Y:S02]  /*0500*/  @!P1 MOV R70, R73 ;  /* 0x0000004900469202 */ /* 0x000fe40000000f00 */
[----:B0-----:R-:W-:Y:S02]  /*0510*/  ISETP.NE.U32.AND P0, PT, R2, RZ, PT ;  /* 0x000000ff0200720c */ /* 0x001fe40003f05070 */
[----:B------:R-:W-:Y:S02]  /*0520*/  @!P1 MOV R71, R74 ;  /* 0x0000004a00479202 */ /* 0x000fe40000000f00 */
[----:B------:R-:W-:Y:S02]  /*0530*/  @!P1 MOV R72, R75 ;  /* 0x0000004b00489202 */ /* 0x000fe40000000f00 */
[----:B------:R-:W-:-:S02]  /*0540*/  ISETP.NE.AND.EX P0, PT, R3, RZ, PT, P0 ;  /* 0x000000ff0300720c */ /* 0x000fc40003f05300 */
        /* <DEDUP_REMOVED lines=47> */
[----:B-1234-:R-:W-:-:S07]  /*0840*/  PRMT R147, R4, 0x7632, R147 ;  /* 0x0000763204937816 */ /* 0x01efce0000000093 */
.L_x_146:
[----:B------:R-:W0:Y:S01]  /*0850*/  S2R R38, SR_TID.X ;  /* 0x0000000000267919 */ /* 0x000e220000002100 */
[----:B------:R-:W1:Y:S01]  /*0860*/  @P0 LDC.64 R2, c[0x0][0x3e0] ;  /* 0x0000f800ff020b82 */ /* 0x000e620000000a00 */
[----:B------:R-:W-:-:S05]  /*0870*/  IMAD R0, R55, UR10, RZ ;  /* 0x0000000a37007c24 */ /* 0x000fca000f8e02ff */
[----:B------:R-:W-:Y:S02]  /*0880*/  SHF.R.S32.HI R25, RZ, 0x1f, R0 ;  /* 0x0000001fff197819 */ /* 0x000fe40000011400 */
[----:B------:R-:W2:Y:S02]  /*0890*/  LDC.64 R32, c[0x0][0x390] ;  /* 0x0000e400ff207b82 */ /* 0x000ea40000000a00 */
[----:B------:R-:W-:Y:S01]  /*08a0*/  LEA.HI R25, R25, R0, RZ, 0x3 ;  /* 0x0000000019197211 */ /* 0x000fe200078f18ff */
[----:B-1----:R-:W-:-:S06]  /*08b0*/  @P0 IMAD.WIDE R2, R55, 0x2, R2 ;  /* 0x0000000237020825 */ /* 0x002fcc00078e0202 */
[----:B------:R-:W3:Y:S01]  /*08c0*/  @P0 LDG.E.U16 R2, desc[UR6][R2.64] ;  /* 0x0000000602020981 */ /* 0x000ee2000c1e1500 */
[----:B0-----:R-:W-:-:S05]  /*08d0*/  LEA.HI.SX32 R39, R25, R38, 0x1d ;  /* 0x0000002619277211 */ /* 0x001fca00078feaff */
[----:B--2---:R-:W-:-:S06]  /*08e0*/  IMAD.WIDE.U32 R24, R39, 0x10, R32 ;  /* 0x0000001027187825 */ /* 0x004fcc00078e0020 */
[----:B------:R-:W5:Y:S01]  /*08f0*/  LDG.E.128 R24, desc[UR6][R24.64] ;  /* 0x0000000618187981 */ /* 0x000f62000c1e1d00 */
[----:B------:R-:W-:-:S04]  /*0900*/  ISETP.NE.U32.AND P1, PT, RZ, UR8, PT ;  /* 0x00000008ff007c0c */ /* 0x000fc8000bf25070 */
[----:B------:R-:W-:Y:S01]  /*0910*/  ISETP.NE.AND.EX P1, PT, RZ, UR9, PT, P1 ;  /* 0x00000009ff007c0c */ /* 0x000fe2000bf25310 */
[----:B------:R-:W-:Y:S01]  /*0920*/  IMAD.MOV.U32 R0, RZ, RZ, 0x3f800000 ;  /* 0x3f800000ff007424 */ /* 0x000fe200078e00ff */
[----:B---3--:R-:W-:-:S11]  /*0930*/  @P0 SHF.L.U32 R0, R2, 0x10, RZ ;  /* 0x0000001002000819 */ /* 0x008fd600000006ff */
[----:B------:R-:W-:Y:S05]  /*0940*/  @!P1 BRA `(.L_x_134) ;  /* 0x0000000000e09947 */ /* 0x000fea0003800000 */
[----:B------:R-:W0:Y:S02]  /*0950*/  LDC.64 R20, c[0x0][0x3a0] ;  /* 0x0000e800ff147b82 */ /* 0x000e240000000a00 */
[----:B0-----:R-:W-:-:S06]  /*0960*/  IMAD.WIDE.U32 R20, R39, 0x10, R20 ;  /* 0x0000001027147825 */ /* 0x001fcc00078e0014 */
[----:B------:R-:W2:Y:S01]  /*0970*/  LDG.E.128 R20, desc[UR6][R20.64] ;  /* 0x0000000614147981 */ /* 0x000ea2000c1e1d00 */
[C---:B-----5:R-:W-:Y:S01]  /*0980*/  SHF.L.U32 R3, R24.reuse, 0x10, RZ ;  /* 0x0000001018037819 */ /* 0x060fe200000006ff */
[----:B------:R-:W-:Y:S01]  /*0990*/  IMAD.U32 R30, R45, 0x10000, RZ ;  /* 0x000100002d1e7824 */ /* 0x000fe200078e00ff */
[----:B------:R-:W-:Y:S01]  /*09a0*/  PRMT R28, R25, 0x7632, R28 ;  /* 0x00007632191c7816 */ /* 0x000fe2000000001c */
[----:B------:R-:W-:Y:S01]  /*09b0*/  IMAD.U32 R80, R107, 0x10000, RZ ;  /* 0x000100006b507824 */ /* 0x000fe200078e00ff */
[----:B------:R-:W-:Y:S01]  /*09c0*/  PRMT R35, R27, 0x7632, R35 ;  /* 0x000076321b237816 */ /* 0x000fe20000000023 */
[-C--:B------:R-:W-:Y:S01]  /*09d0*/  FMUL.FTZ R3, R3, R0.reuse ;  /* 0x0000000003037220 */ /* 0x080fe20000410000 */
[----:B------:R-:W-:Y:S02]  /*09e0*/  SHF.L.U32 R25, R25, 0x10, RZ ;  /* 0x0000001019197819 */ /* 0x000fe400000006ff */
[----:B------:R-:W-:Y:S02]  /*09f0*/  SHF.L.U32 R27, R27, 0x10, RZ ;  /* 0x000000101b1b7819 */ /* 0x000fe400000006ff */
[----:B------:R-:W-:Y:S01]  /*0a00*/  PRMT R2, R24, 0x7632, R2 ;  /* 0x0000763218027816 */ /* 0x000fe20000000002 */
[-C--:B------:R-:W-:Y:S01]  /*0a10*/  FMUL.FTZ R25, R25, R0.reuse ;  /* 0x0000000019197220 */ /* 0x080fe20000410000 */
[C---:B------:R-:W-:Y:S01]  /*0a20*/  PRMT R29, R26.reuse, 0x7632, R29 ;  /* 0x000076321a1d7816 */ /* 0x040fe2000000001d */
[----:B------:R-:W-:Y:S01]  /*0a30*/  FMUL.FTZ R27, R27, R0 ;  /* 0x000000001b1b7220 */ /* 0x000fe20000410000 */
[----:B------:R-:W-:-:S02]  /*0a40*/  SHF.L.U32 R31, R26, 0x10, RZ ;  /* 0x000000101a1f7819 */ /* 0x000fc400000006ff */
[----:B------:R-:W-:Y:S02]  /*0a50*/  SHF.L.U32 R24, R44, 0x10, RZ ;  /* 0x000000102c187819 */ /* 0x000fe400000006ff */
[----:B------:R-:W-:Y:S01]  /*0a60*/  SHF.L.U32 R76, R47, 0x10, RZ ;  /* 0x000000102f4c7819 */ /* 0x000fe200000006ff */
[----:B------:R-:W-:Y:S01]  /*0a70*/  FMUL.FTZ R31, R31, R0 ;  /* 0x000000001f1f7220 */ /* 0x000fe20000410000 */
[----:B------:R-:W-:Y:S02]  /*0a80*/  SHF.L.U32 R36, R46, 0x10, RZ ;  /* 0x000000102e247819 */ /* 0x000fe400000006ff */
[----:B------:R-:W-:Y:S02]  /*0a90*/  SHF.L.U32 R29, R29, 0x10, RZ ;  /* 0x000000101d1d7819 */ /* 0x000fe400000006ff */
[----:B------:R-:W-:-:S03]  /*0aa0*/  SHF.L.U32 R35, R35, 0x10, RZ ;  /* 0x0000001023237819 */ /* 0x000fc600000006ff */
[-C--:B------:R-:W-:Y:S02]  /*0ab0*/  FMUL.FTZ R29, R29, R0.reuse ;  /* 0x000000001d1d7220 */ /* 0x080fe40000410000 */
[----:B------:R-:W-:Y:S01]  /*0ac0*/  FMUL.FTZ R35, R35, R0 ;  /* 0x0000000023237220 */ /* 0x000fe20000410000 */
[----:B--2---:R-:W-:Y:S02]  /*0ad0*/  SHF.L.U32 R26, R20, 0x10, RZ ;  /* 0x00000010141a7819 */ /* 0x004fe400000006ff */
[----:B------:R-:W-:Y:S02]  /*0ae0*/  SHF.L.U32 R34, R21, 0x10, RZ ;  /* 0x0000001015227819 */ /* 0x000fe400000006ff */
[----:B------:R-:W-:Y:S01]  /*0af0*/  SHF.L.U32 R78, R23, 0x10, RZ ;  /* 0x00000010174e7819 */ /* 0x000fe200000006ff */
[----:B------:R-:W-:Y:S01]  /*0b00*/  FFMA.FTZ R73, R3, R24, R26 ;  /* 0x0000001803497223 */ /* 0x000fe2000001001a */
[----:B------:R-:W-:Y:S01]  /*0b10*/  SHF.L.U32 R74, R22, 0x10, RZ ;  /* 0x00000010164a7819 */ /* 0x000fe200000006ff */
[----:B------:R-:W-:Y:S01]  /*0b20*/  FFMA.FTZ R75, R25, R30, R34 ;  /* 0x0000001e194b7223 */ /* 0x000fe20000010022 */
[----:B------:R-:W-:-:S02]  /*0b30*/  IMAD.U32 R3, R2, 0x10000, RZ ;  /* 0x0001000002037824 */ /* 0x000fc400078e00ff */
[----:B------:R-:W-:Y:S01]  /*0b40*/  FFMA.FTZ R79, R27, R76, R78 ;  /* 0x0000004c1b4f7223 */ /* 0x000fe2000001004e */
[----:B------:R-:W-:Y:S01]  /*0b50*/  SHF.L.U32 R25, R28, 0x10, RZ ;  /* 0x000000101c197819 */ /* 0x000fe200000006ff */
[----:B------:R-:W-:Y:S01]  /*0b60*/  FFMA.FTZ R77, R31, R36, R74 ;  /* 0x000000241f4d7223 */ /* 0x000fe2000001004a */
[----:B------:R-:W-:Y:S01]  /*0b70*/  PRMT R27, R23, 0x7632, R27 ;  /* 0x00007632171b7816 */ /* 0x000fe2000000001b */
[-C--:B------:R-:W-:Y:S01]  /*0b80*/  FMUL.FTZ R3, R3, R0.reuse ;  /* 0x0000000003037220 */ /* 0x080fe20000410000 */
[----:B------:R-:W-:Y:S01]  /*0b90*/  PRMT R26, R22, 0x7632, R26 ;  /* 0x00007632161a7816 */ /* 0x000fe2000000001a */
[----:B------:R-:W-:Y:S01]  /*0ba0*/  FMUL.FTZ R25, R25, R0 ;  /* 0x0000000019197220 */ /* 0x000fe20000410000 */
[----:B------:R-:W-:Y:S02]  /*0bb0*/  PRMT R24, R21, 0x7632, R24 ;  /* 0x0000763215187816 */ /* 0x000fe40000000018 */
[----:B------:R-:W-:Y:S02]  /*0bc0*/  PRMT R2, R20, 0x7632, R2 ;  /* 0x0000763214027816 */ /* 0x000fe40000000002 */
[----:B------:R-:W-:-:S02]  /*0bd0*/  SHF.L.U32 R78, R106, 0x10, RZ ;  /* 0x000000106a4e7819 */ /* 0x000fc400000006ff */
[----:B------:R-:W-:Y:S02]  /*0be0*/  SHF.L.U32 R76, R105, 0x10, RZ ;  /* 0x00000010694c7819 */ /* 0x000fe400000006ff */
        /* <DEDUP_REMOVED lines=14> */
.L_x_134:
[----:B-----5:R-:W-:Y:S01]  /*0cd0*/  PRMT R28, R25, 0x7632, R28 ;  /* 0x00007632191c7816 */ /* 0x020fe2000000001c */
[----:B------:R-:W-:Y:S01]  /*0ce0*/  IMAD.U32 R31, R26, 0x10000, RZ ;  /* 0x000100001a1f7824 */ /* 0x000fe200078e00ff */
[----:B------:R-:W-:Y:S01]  /*0cf0*/  PRMT R34, R27, 0x7632, R34 ;  /* 0x000076321b227816 */ /* 0x000fe20000000022 */
[----:B------:R-:W-:Y:S01]  /*0d00*/  IMAD.U32 R78, R106, 0x10000, RZ ;  /* 0x000100006a4e7824 */ /* 0x000fe200078e00ff */
[C---:B------:R-:W-:Y:S01]  /*0d10*/  SHF.L.U32 R3, R24.reuse, 0x10, RZ ;  /* 0x0000001018037819 */ /* 0x040fe200000006ff */
[-C--:B------:R-:W-:Y:S01]  /*0d20*/  FMUL.FTZ R31, R31, R0.reuse ;  /* 0x000000001f1f7220 */ /* 0x080fe20000410000 */
[----:B------:R-:W-:Y:S02]  /*0d30*/  SHF.L.U32 R25, R25, 0x10, RZ ;  /* 0x0000001019197819 */ /* 0x000fe400000006ff */
[----:B------:R-:W-:Y:S01]  /*0d40*/  SHF.L.U32 R27, R27, 0x10, RZ ;  /* 0x000000101b1b7819 */ /* 0x000fe200000006ff */
[-C--:B------:R-:W-:Y:S01]  /*0d50*/  FMUL.FTZ R3, R3, R0.reuse ;  /* 0x0000000003037220 */ /* 0x080fe20000410000 */
[----:B------:R-:W-:Y:S01]  /*0d60*/  PRMT R2, R24, 0x7632, R2 ;  /* 0x0000763218027816 */ /* 0x000fe20000000002 */
[-C--:B------:R-:W-:Y:S01]  /*0d70*/  FMUL.FTZ R25, R25, R0.reuse ;  /* 0x0000000019197220 */ /* 0x080fe20000410000 */
[----:B------:R-:W-:Y:S01]  /*0d80*/  PRMT R29, R26, 0x7632, R29 ;  /* 0x000076321a1d7816 */ /* 0x000fe2000000001d */
[----:B------:R-:W-:Y:S01]  /*0d90*/  FMUL.FTZ R27, R27, R0 ;  /* 0x000000001b1b7220 */ /* 0x000fe20000410000 */
[----:B------:R-:W-:-:S02]  /*0da0*/  SHF.L.U32 R24, R44, 0x10, RZ ;  /* 0x000000102c187819 */ /* 0x000fc400000006ff */
[----:B------:R-:W-:Y:S02]  /*0db0*/  SHF.L.U32 R26, R45, 0x10, RZ ;  /* 0x000000102d1a7819 */ /* 0x000fe400000006ff */
[----:B------:R-:W-:Y:S01]  /*0dc0*/  SHF.L.U32 R36, R47, 0x10, RZ ;  /* 0x000000102f247819 */ /* 0x000fe200000006ff */
[----:B------:R-:W-:Y:S01]  /*0dd0*/  FMUL.FTZ R73, R3, R24 ;  /* 0x0000001803497220 */ /* 0x000fe20000410000 */
        /* <DEDUP_REMOVED lines=23> */
.L_x_135:
[----:B------:R-:W0:Y:S01]  /*0f50*/  LDC.64 R2, c[0x0][0x3a8] ;  /* 0x0000ea00ff027b82 */ /* 0x000e220000000a00 */
[----:B------:R-:W-:-:S04]  /*0f60*/  VIADD R81, R39, 0x100 ;  /* 0x0000010027517836 */ /* 0x000fc80000000000 */
[----:B------:R-:W-:-:S03]  /*0f70*/  IMAD.WIDE.U32 R28, R81, 0x10, R32 ;  /* 0x00000010511c7825 */ /* 0x000fc600078e0020 */
[----:B------:R-:W1:Y:S01]  /*0f80*/  @P1 LDC.64 R36, c[0x0][0x3a0] ;  /* 0x0000e800ff241b82 */ /* 0x000e620000000a00 */
[----:B0-----:R-:W-:-:S05]  /*0f90*/  IMAD.WIDE.U32 R34, R39, 0x10, R2 ;  /* 0x0000001027227825 */ /* 0x001fca00078e0002 */
[----:B------:R0:W-:Y:S01]  /*0fa0*/  STG.E.128 desc[UR6][R34.64], R24 ;  /* 0x0000001822007986 */ /* 0x0001e2000c101d06 */
[----:B-1----:R-:W-:-:S03]  /*0fb0*/  @P1 IMAD.WIDE.U32 R36, R81, 0x10, R36 ;  /* 0x0000001051241825 */ /* 0x002fc600078e0024 */
[----:B------:R-:W5:Y:S04]  /*0fc0*/  LDG.E.128 R28, desc[UR6][R28.64] ;  /* 0x000000061c1c7981 */ /* 0x000f68000c1e1d00 */
[----:B------:R0:W5:Y:S01]  /*0fd0*/  @P1 LDG.E.128 R20, desc[UR6][R36.64] ;  /* 0x0000000624141981 */ /* 0x000162000c1e1d00 */
[----:B------:R-:W-:Y:S05]  /*0fe0*/  @!P1 BRA `(.L_x_136) ;  /* 0x0000000000d49947 */ /* 0x000fea0003800000 */
[C---:B0----5:R-:W-:Y:S02]  /*0ff0*/  SHF.L.U32 R25, R28.reuse, 0x10, RZ ;  /* 0x000000101c197819 */ /* 0x061fe400000006ff */
[----:B------:R-:W-:Y:S02]  /*1000*/  PRMT R24, R28, 0x7632, R24 ;  /* 0x000076321c187816 */ /* 0x000fe40000000018 */
[----:B------:R-:W-:Y:S01]  /*1010*/  SHF.L.U32 R27, R30, 0x10, RZ ;  /* 0x000000101e1b7819 */ /* 0x000fe200000006ff */
[-C--:B------:R-:W-:Y:S01]  /*1020*/  FMUL.FTZ R25, R25, R0.reuse ;  /* 0x0000000019197220 */ /* 0x080fe20000410000 */
[----:B------:R-:W-:Y:S02]  /*1030*/  PRMT R34, R29, 0x7632, R34 ;  /* 0x000076321d227816 */ /* 0x000fe40000000022 */
[----:B------:R-:W-:Y:S01]  /*1040*/  SHF.L.U32 R26, R52, 0x10, RZ ;  /* 0x00000010341a7819 */ /* 0x000fe200000006ff */
[----:B------:R-:W-:Y:S01]  /*1050*/  FMUL.FTZ R27, R27, R0 ;  /* 0x000000001b1b7220 */ /* 0x000fe20000410000 */
[----:B------:R-:W-:-:S02]  /*1060*/  SHF.L.U32 R28, R20, 0x10, RZ ;  /* 0x00000010141c7819 */ /* 0x000fc400000006ff */
[----:B------:R-:W-:Y:S02]  /*1070*/  SHF.L.U32 R29, R29, 0x10, RZ ;  /* 0x000000101d1d7819 */ /* 0x000fe400000006ff */
[----:B------:R-:W-:Y:S01]  /*1080*/  SHF.L.U32 R82, R54, 0x10, RZ ;  /* 0x0000001036527819 */ /* 0x000fe200000006ff */
[----:B------:R-:W-:Y:S01]  /*1090*/  FFMA.FTZ R83, R25, R26, R28 ;  /* 0x0000001a19537223 */ /* 0x000fe2000001001c */
[----:B------:R-:W-:Y:S01]  /*10a0*/  SHF.L.U32 R84, R22, 0x10, RZ ;  /* 0x0000001016547819 */ /* 0x000fe200000006ff */
[----:B------:R-:W-:Y:S01]  /*10b0*/  FMUL.FTZ R29, R29, R0 ;  /* 0x000000001d1d7220 */ /* 0x000fe20000410000 */
[----:B------:R-:W-:Y:S02]  /*10c0*/  PRMT R37, R31, 0x7632, R37 ;  /* 0x000076321f257816 */ /* 0x000fe40000000025 */
[----:B------:R-:W-:Y:S01]  /*10d0*/  PRMT R35, R30, 0x7632, R35 ;  /* 0x000076321e237816 */ /* 0x000fe20000000023 */
[----:B------:R-:W-:Y:S01]  /*10e0*/  IMAD.U32 R30, R53, 0x10000, RZ ;  /* 0x00010000351e7824 */ /* 0x000fe200078e00ff */
[----:B------:R-:W-:Y:S01]  /*10f0*/  SHF.L.U32 R31, R31, 0x10, RZ ;  /* 0x000000101f1f7819 */ /* 0x000fe200000006ff */
[----:B------:R-:W-:Y:S01]  /*1100*/  FFMA.FTZ R87, R27, R82, R84 ;  /* 0x000000521b577223 */ /* 0x000fe20000010054 */
[----:B------:R-:W-:Y:S01]  /*1110*/  SHF.L.U32 R36, R21, 0x10, RZ ;  /* 0x0000001015247819 */ /* 0x000fe200000006ff */
[----:B------:R-:W-:Y:S01]  /*1120*/  IMAD.U32 R35, R35, 0x10000, RZ ;  /* 0x0001000023237824 */ /* 0x000fe200078e00ff */
[----:B------:R-:W-:Y:S01]  /*1130*/  PRMT R25, R20, 0x7632, R25 ;  /* 0x0000763214197816 */ /* 0x000fe20000000019 */
[----:B------:R-:W-:Y:S01]  /*1140*/  FMUL.FTZ R31, R31, R0 ;  /* 0x000000001f1f7220 */ /* 0x000fe20000410000 */
[----:B------:R-:W-:Y:S01]  /*1150*/  SHF.L.U32 R86, R56, 0x10, RZ ;  /* 0x0000001038567819 */ /* 0x000fe200000006ff */
[----:B------:R-:W-:Y:S01]  /*1160*/  FFMA.FTZ R85, R29, R30, R36 ;  /* 0x0000001e1d557223 */ /* 0x000fe20000010024 */
[----:B------:R-:W-:Y:S01]  /*1170*/  SHF.L.U32 R88, R23, 0x10, RZ ;  /* 0x0000001017587819 */ /* 0x000fe200000006ff */
[----:B------:R-:W-:Y:S01]  /*1180*/  FMUL.FTZ R35, R35, R0 ;  /* 0x0000000023237220 */ /* 0x000fe20000410000 */
[----:B------:R-:W-:-:S02]  /*1190*/  SHF.L.U32 R27, R24, 0x10, RZ ;  /* 0x00000010181b7819 */ /* 0x000fc400000006ff */
[----:B------:R-:W-:Y:S01]  /*11a0*/  SHF.L.U32 R24, R25, 0x10, RZ ;  /* 0x0000001019187819 */ /* 0x000fe200000006ff */
[----:B------:R-:W-:Y:S01]  /*11b0*/  FFMA.FTZ R89, R31, R86, R88 ;  /* 0x000000561f597223 */ /* 0x000fe20000010058 */
[----:B------:R-:W-:Y:S01]  /*11c0*/  PRMT R26, R21, 0x7632, R26 ;  /* 0x00007632151a7816 */ /* 0x000fe2000000001a */
[----:B------:R-:W-:Y:S01]  /*11d0*/  IMAD.U32 R86, R114, 0x10000, RZ ;  /* 0x0001000072567824 */ /* 0x000fe200078e00ff */
        /* <DEDUP_REMOVED lines=8> */
[----:B------:R-:W-:Y:S01]  /*1260*/  FMUL.FTZ R37, R37, R0 ;  /* 0x0000000025257220 */ /* 0x000fe20000410000 */
[----:B------:R-:W-:Y:S01]  /*1270*/  SHF.L.U32 R82, R112, 0x10, RZ ;  /* 0x0000001070527819 */ /* 0x000fe200000006ff */
[----:B------:R-:W-:Y:S01]  /*1280*/  FFMA.FTZ R88, R27, R88, R24 ;  /* 0x000000581b587223 */ /* 0x000fe20000010018 */
[----:B------:R-:W-:Y:S02]  /*1290*/  SHF.L.U32 R26, R26, 0x10, RZ ;  /* 0x000000101a1a7819 */ /* 0x000fe400000006ff */
[----:B------:R-:W-:Y:S02]  /*12a0*/  SHF.L.U32 R28, R28, 0x10, RZ ;  /* 0x000000101c1c7819 */ /* 0x000fe400000006ff */
[----:B------:R-:W-:Y:S01]  /*12b0*/  SHF.L.U32 R30, R29, 0x10, RZ ;  /* 0x000000101d1e7819 */ /* 0x000fe200000006ff */
[----:B------:R-:W-:Y:S01]  /*12c0*/  FFMA.FTZ R86, R25, R86, R26 ;  /* 0x0000005619567223 */ /* 0x000fe2000001001a */
[----:B------:R-:W-:Y:S01]  /*12d0*/  F2FP.BF16.F32.PACK_AB R24, R88, R83 ;  /* 0x000000535818723e */ /* 0x000fe200000010ff */
[----:B------:R-:W-:-:S02]  /*12e0*/  FFMA.FTZ R84, R35, R84, R28 ;  /* 0x0000005423547223 */ /* 0x000fc4000001001c */
[----:B------:R-:W-:Y:S01]  /*12f0*/  FFMA.FTZ R82, R37, R82, R30 ;  /* 0x0000005225527223 */ /* 0x000fe2000001001e */
[----:B------:R-:W-:Y:S02]  /*1300*/  F2FP.BF16.F32.PACK_AB R25, R86, R85 ;  /* 0x000000555619723e */ /* 0x000fe400000010ff */
[----:B------:R-:W-:Y:S02]  /*1310*/  F2FP.BF16.F32.PACK_AB R26, R84, R87 ;  /* 0x00000057541a723e */ /* 0x000fe400000010ff */
[----:B------:R-:W-:Y:S01]  /*1320*/  F2FP.BF16.F32.PACK_AB R27, R82, R89 ;  /* 0x00000059521b723e */ /* 0x000fe200000010ff */
[----:B------:R-:W-:Y:S06]  /*1330*/  BRA `(.L_x_137) ;  /* 0x0000000000a07947 */ /* 0x000fec0003800000 */
.L_x_136:
[----:B0----5:R-:W-:Y:S01]  /*1340*/  PRMT R27, R29, 0x7632, R27 ;  /* 0x000076321d1b7816 */ /* 0x021fe2000000001b */
[----:B------:R-:W-:Y:S01]  /*1350*/  IMAD.U32 R84, R113, 0x10000, RZ ;  /* 0x0001000071547824 */ /* 0x000fe200078e00ff */
[C---:B------:R-:W-:Y:S02]  /*1360*/  SHF.L.U32 R25, R28.reuse, 0x10, RZ ;  /* 0x000000101c197819 */ /* 0x040fe400000006ff */
[----:B------:R-:W-:Y:S02]  /*1370*/  SHF.L.U32 R29, R29, 0x10, RZ ;  /* 0x000000101d1d7819 */ /* 0x000fe400000006ff */
[C---:B------:R-:W-:Y:S01]  /*1380*/  PRMT R36, R31.reuse, 0x7632, R36 ;  /* 0x000076321f247816 */ /* 0x040fe20000000024 */
[----:B------:R-:W-:Y:S01]  /*1390*/  IMAD.U32 R31, R31, 0x10000, RZ ;  /* 0x000100001f1f7824 */ /* 0x000fe200078e00ff */
[----:B------:R-:W-:Y:S01]  /*13a0*/  PRMT R24, R28, 0x7632, R24 ;  /* 0x000076321c187816 */ /* 0x000fe20000000018 */
[-C--:B------:R-:W-:Y:S01]  /*13b0*/  FMUL.FTZ R25, R25, R0.reuse ;  /* 0x0000000019197220 */ /* 0x080fe20000410000 */
[----:B------:R-:W-:Y:S01]  /*13c0*/  SHF.L.U32 R26, R52, 0x10, RZ ;  /* 0x00000010341a7819 */ /* 0x000fe200000006ff */
[-C--:B------:R-:W-:Y:S01]  /*13d0*/  FMUL.FTZ R29, R29, R0.reuse ;  /* 0x000000001d1d7220 */ /* 0x080fe20000410000 */
[----:B------:R-:W-:Y:S01]  /*13e0*/  SHF.L.U32 R28, R53, 0x10, RZ ;  /* 0x00000010351c7819 */ /* 0x000fe200000006ff */
[----:B------:R-:W-:Y:S01]  /*13f0*/  FMUL.FTZ R31, R31, R0 ;  /* 0x000000001f1f7220 */ /* 0x000fe20000410000 */
[----:B------:R-:W-:Y:S01]  /*1400*/  SHF.L.U32 R82, R56, 0x10, RZ ;  /* 0x0000001038527819 */ /* 0x000fe200000006ff */
[----:B------:R-:W-:Y:S01]  /*1410*/  FMUL.FTZ R83, R25, R26 ;  /* 0x0000001a19537220 */ /* 0x000fe20000410000 */
[C---:B------:R-:W-:Y:S01]  /*1420*/  PRMT R34, R30.reuse, 0x7632, R34 ;  /* 0x000076321e227816 */ /* 0x040fe20000000022 */
[----:B------:R-:W-:Y:S01]  /*1430*/  FMUL.FTZ R85, R29, R28 ;  /* 0x0000001c1d557220 */ /* 0x000fe20000410000 */
        /* <DEDUP_REMOVED lines=24> */
.L_x_137:
[----:B------:R-:W0:Y:S01]  /*15c0*/  @P1 LDC.64 R36, c[0x0][0x3a0] ;  /* 0x0000e800ff241b82 */ /* 0x000e220000000a00 */
[----:B------:R-:W-:Y:S01]  /*15d0*/  IADD3 R91, PT, PT, R39, 0x200, RZ ;  /* 0x00000200275b7810 */ /* 0x000fe20007ffe0ff */
[----:B------:R-:W-:-:S04]  /*15e0*/  IMAD.WIDE.U32 R34, R81, 0x10, R2 ;  /* 0x0000001051227825 */ /* 0x000fc800078e0002 */
[C---:B------:R-:W-:Y:S01]  /*15f0*/  IMAD.WIDE.U32 R28, R91.reuse, 0x10, R32 ;  /* 0x000000105b1c7825 */ /* 0x040fe200078e0020 */
[----:B------:R1:W-:Y:S05]  /*1600*/  STG.E.128 desc[UR6][R34.64], R24 ;  /* 0x0000001822007986 */ /* 0x0003ea000c101d06 */
[----:B------:R-:W5:Y:S01]  /*1610*/  LDG.E.128 R28, desc[UR6][R28.64] ;  /* 0x000000061c1c7981 */ /* 0x000f62000c1e1d00 */
[----:B0-----:R-:W-:-:S05]  /*1620*/  @P1 IMAD.WIDE.U32 R36, R91, 0x10, R36 ;  /* 0x000000105b241825 */ /* 0x001fca00078e0024 */
[----:B------:R1:W5:Y:S01]  /*1630*/  @P1 LDG.E.128 R20, desc[UR6][R36.64] ;  /* 0x0000000624141981 */ /* 0x000362000c1e1d00 */
[----:B------:R-:W-:Y:S05]  /*1640*/  @!P1 BRA `(.L_x_138) ;  /* 0x0000000000d49947 */ /* 0x000fea0003800000 */
[C---:B-1---5:R-:W-:Y:S01]  /*1650*/  IMAD.U32 R25, R28.reuse, 0x10000, RZ ;  /* 0x000100001c197824 */ /* 0x062fe200078e00ff */
[----:B------:R-:W-:Y:S01]  /*1660*/  PRMT R24, R28, 0x7632, R24 ;  /* 0x000076321c187816 */ /* 0x000fe20000000018 */
[----:B------:R-:W-:Y:S01]  /*1670*/  IMAD.U32 R94, R21, 0x10000, RZ ;  /* 0x00010000155e7824 */ /* 0x000fe200078e00ff */
[----:B------:R-:W-:Y:S01]  /*1680*/  SHF.L.U32 R27, R30, 0x10, RZ ;  /* 0x000000101e1b7819 */ /* 0x000fe200000006ff */
[-C--:B------:R-:W-:Y:S01]  /*1690*/  FMUL.FTZ R25, R25, R0.reuse ;  /* 0x0000000019197220 */ /* 0x080fe20000410000 */
[----:B------:R-:W-:Y:S02]  /*16a0*/  PRMT R28, R29, 0x7632, R28 ;  /* 0x000076321d1c7816 */ /* 0x000fe4000000001c */
[----:B------:R-:W-:Y:S01]  /*16b0*/  PRMT R35, R31, 0x7632, R35 ;  /* 0x000076321f237816 */ /* 0x000fe20000000023 */
[----:B------:R-:W-:Y:S01]  /*16c0*/  FMUL.FTZ R27, R27, R0 ;  /* 0x000000001b1b7220 */ /* 0x000fe20000410000 */
[----:B------:R-:W-:Y:S02]  /*16d0*/  SHF.L.U32 R26, R61, 0x10, RZ ;  /* 0x000000103d1a7819 */ /* 0x000fe400000006ff */
[----:B------:R-:W-:-:S02]  /*16e0*/  SHF.L.U32 R92, R20, 0x10, RZ ;  /* 0x00000010145c7819 */ /* 0x000fc400000006ff */
[----:B------:R-:W-:Y:S02]  /*16f0*/  SHF.L.U32 R29, R29, 0x10, RZ ;  /* 0x000000101d1d7819 */ /* 0x000fe400000006ff */
[----:B------:R-:W-:Y:S01]  /*1700*/  SHF.L.U32 R31, R31, 0x10, RZ ;  /* 0x000000101f1f7819 */ /* 0x000fe200000006ff */
[----:B------:R-:W-:Y:S01]  /*1710*/  FFMA.FTZ R93, R25, R26, R92 ;  /* 0x0000001a195d7223 */ /* 0x000fe2000001005c */
[----:B------:R-:W-:Y:S01]  /*1720*/  SHF.L.U32 R36, R63, 0x10, RZ ;  /* 0x000000103f247819 */ /* 0x000fe200000006ff */
[-C--:B------:R-:W-:Y:S01]  /*1730*/  FMUL.FTZ R29, R29, R0.reuse ;  /* 0x000000001d1d7220 */ /* 0x080fe20000410000 */
[----:B------:R-:W-:Y:S01]  /*1740*/  SHF.L.U32 R96, R22, 0x10, RZ ;  /* 0x0000001016607819 */ /* 0x000fe200000006ff */
[----:B------:R-:W-:Y:S01]  /*1750*/  FMUL.FTZ R31, R31, R0 ;  /* 0x000000001f1f7220 */ /* 0x000fe20000410000 */
[----:B------:R-:W-:Y:S01]  /*1760*/  PRMT R34, R30, 0x7632, R34 ;  /* 0x000076321e227816 */ /* 0x000fe20000000022 */
[----:B------:R-:W-:Y:S01]  /*1770*/  IMAD.U32 R92, R121, 0x10000, RZ ;  /* 0x00010000795c7824 */ /* 0x000fe200078e00ff */
[----:B------:R-:W-:Y:S01]  /*1780*/  SHF.L.U32 R30, R62, 0x10, RZ ;  /* 0x000000103e1e7819 */ /* 0x000fe200000006ff */
[----:B------:R-:W-:Y:S01]  /*1790*/  FFMA.FTZ R97, R27, R36, R96 ;  /* 0x000000241b617223 */ /* 0x000fe20000010060 */
[----:B------:R-:W-:-:S02]  /*17a0*/  SHF.L.U32 R90, R64, 0x10, RZ ;  /* 0x00000010405a7819 */ /* 0x000fc400000006ff */
[----:B------:R-:W-:Y:S01]  /*17b0*/  SHF.L.U32 R148, R23, 0x10, RZ ;  /* 0x0000001017947819 */ /* 0x000fe200000006ff */
[----:B------:R-:W-:Y:S01]  /*17c0*/  FFMA.FTZ R95, R29, R30, R94 ;  /* 0x0000001e1d5f7223 */ /* 0x000fe2000001005e */
[----:B------:R-:W-:Y:S02]  /*17d0*/  PRMT R25, R20, 0x7632, R25 ;  /* 0x0000763214197816 */ /* 0x000fe40000000019 */
[----:B------:R-:W-:Y:S01]  /*17e0*/  SHF.L.U32 R27, R24, 0x10, RZ ;  /* 0x00000010181b7819 */ /* 0x000fe200000006ff */
[----:B------:R-:W-:Y:S01]  /*17f0*/  FFMA.FTZ R101, R31, R90, R148 ;  /* 0x0000005a1f657223 */ /* 0x000fe20000010094 */
[----:B------:R-:W-:Y:S02]  /*1800*/  SHF.L.U32 R24, R25, 0x10, RZ ;  /* 0x0000001019187819 */ /* 0x000fe400000006ff */
[----:B------:R-:W-:Y:S01]  /*1810*/  PRMT R26, R21, 0x7632, R26 ;  /* 0x00007632151a7816 */ /* 0x000fe2000000001a */
[----:B------:R-:W-:Y:S01]  /*1820*/  FMUL.FTZ R27, R27, R0 ;  /* 0x000000001b1b7220 */ /* 0x000fe20000410000 */
[----:B------:R-:W-:-:S02]  /*1830*/  PRMT R29, R22, 0x7632, R29 ;  /* 0x00007632161d7816 */ /* 0x000fc4000000001d */
[----:B------:R-:W-:Y:S01]  /*1840*/  PRMT R30, R23, 0x7632, R30 ;  /* 0x00007632171e7816 */ /* 0x000fe2000000001e */
[----:B------:R-:W-:Y:S01]  /*1850*/  IMAD.U32 R26, R26, 0x10000, RZ ;  /* 0x000100001a1a7824 */ /* 0x000fe200078e00ff */
        /* <DEDUP_REMOVED lines=10> */
[----:B------:R-:W-:Y:S01]  /*1900*/  SHF.L.U32 R28, R29, 0x10, RZ ;  /* 0x000000101d1c7819 */ /* 0x000fe200000006ff */
[----:B------:R-:W-:Y:S01]  /*1910*/  FFMA.FTZ R94, R25, R94, R26 ;  /* 0x0000005e195e7223 */ /* 0x000fe2000001001a */
[----:B------:R-:W-:-:S02]  /*1920*/  SHF.L.U32 R30, R30, 0x10, RZ ;  /* 0x000000101e1e7819 */ /* 0x000fc400000006ff */
[----:B------:R-:W-:Y:S01]  /*1930*/  F2FP.BF16.F32.PACK_AB R24, R96, R93 ;  /* 0x0000005d6018723e */ /* 0x000fe200000010ff */
[----:B------:R-:W-:Y:S01]  /*1940*/  FFMA.FTZ R92, R31, R92, R28 ;  /* 0x0000005c1f5c7223 */ /* 0x000fe2000001001c */
[----:B------:R-:W-:Y:S01]  /*1950*/  F2FP.BF16.F32.PACK_AB R25, R94, R95 ;  /* 0x0000005f5e19723e */ /* 0x000fe200000010ff */
[----:B------:R-:W-:-:S03]  /*1960*/  FFMA.FTZ R90, R35, R90, R30 ;  /* 0x0000005a235a7223 */ /* 0x000fc6000001001e */
[----:B------:R-:W-:Y:S02]  /*1970*/  F2FP.BF16.F32.PACK_AB R26, R92, R97 ;  /* 0x000000615c1a723e */ /* 0x000fe400000010ff */
[----:B------:R-:W-:Y:S01]  /*1980*/  F2FP.BF16.F32.PACK_AB R27, R90, R101 ;  /* 0x000000655a1b723e */ /* 0x000fe200000010ff */
[----:B------:R-:W-:Y:S06]  /*1990*/  BRA `(.L_x_139) ;  /* 0x0000000000a07947 */ /* 0x000fec0003800000 */
.L_x_138:
[----:B-1---5:R-:W-:Y:S01]  /*19a0*/  PRMT R27, R29, 0x7632, R27 ;  /* 0x000076321d1b7816 */ /* 0x022fe2000000001b */
[----:B------:R-:W-:Y:S01]  /*19b0*/  IMAD.U32 R26, R61, 0x10000, RZ ;  /* 0x000100003d1a7824 */ /* 0x000fe200078e00ff */
[C---:B------:R-:W-:Y:S02]  /*19c0*/  SHF.L.U32 R25, R28.reuse, 0x10, RZ ;  /* 0x000000101c197819 */ /* 0x040fe400000006ff */
[----:B------:R-:W-:Y:S02]  /*19d0*/  SHF.L.U32 R29, R29, 0x10, RZ ;  /* 0x000000101d1d7819 */ /* 0x000fe400000006ff */
[----:B------:R-:W-:Y:S01]  /*19e0*/  PRMT R36, R31, 0x7632, R36 ;  /* 0x000076321f247816 */ /* 0x000fe20000000024 */
[-C--:B------:R-:W-:Y:S01]  /*19f0*/  FMUL.FTZ R25, R25, R0.reuse ;  /* 0x0000000019197220 */ /* 0x080fe20000410000 */
[----:B------:R-:W-:Y:S01]  /*1a00*/  SHF.L.U32 R31, R31, 0x10, RZ ;  /* 0x000000101f1f7819 */ /* 0x000fe200000006ff */
[----:B------:R-:W-:Y:S01]  /*1a10*/  FMUL.FTZ R29, R29, R0 ;  /* 0x000000001d1d7220 */ /* 0x000fe20000410000 */
[----:B------:R-:W-:Y:S01]  /*1a20*/  PRMT R24, R28, 0x7632, R24 ;  /* 0x000076321c187816 */ /* 0x000fe20000000018 */
[----:B------:R-:W-:Y:S01]  /*1a30*/  FMUL.FTZ R93, R25, R26 ;  /* 0x0000001a195d7220 */ /* 0x000fe20000410000 */
[----:B------:R-:W-:Y:S01]  /*1a40*/  SHF.L.U32 R28, R62, 0x10, RZ ;  /* 0x000000103e1c7819 */ /* 0x000fe200000006ff */
[----:B------:R-:W-:Y:S01]  /*1a50*/  FMUL.FTZ R31, R31, R0 ;  /* 0x000000001f1f7220 */ /* 0x000fe20000410000 */
[----:B------:R-:W-:-:S02]  /*1a60*/  SHF.L.U32 R90, R64, 0x10, RZ ;  /* 0x00000010405a7819 */ /* 0x000fc400000006ff */
[C---:B------:R-:W-:Y:S01]  /*1a70*/  PRMT R34, R30.reuse, 0x7632, R34 ;  /* 0x000076321e227816 */ /* 0x040fe20000000022 */
[----:B------:R-:W-:Y:S01]  /*1a80*/  FMUL.FTZ R95, R29, R28 ;  /* 0x0000001c1d5f7220 */ /* 0x000fe20000410000 */
[----:B------:R-:W-:Y:S01]  /*1a90*/  SHF.L.U32 R35, R30, 0x10, RZ ;  /* 0x000000101e237819 */ /* 0x000fe200000006ff */
[----:B------:R-:W-:Y:S01]  /*1aa0*/  FMUL.FTZ R101, R31, R90 ;  /* 0x0000005a1f657220 */ /* 0x000fe20000410000 */
        /* <DEDUP_REMOVED lines=23> */
.L_x_139:
        /* <DEDUP_REMOVED lines=9> */
[----:B-1---5:R-:W-:Y:S01]  /*1cb0*/  SHF.L.U32 R25, R28, 0x10, RZ ;  /* 0x000000101c197819 */ /* 0x022fe200000006ff */
[----:B------:R-:W-:Y:S01]  /*1cc0*/  IMAD.U32 R34, R71, 0x10000, RZ ;  /* 0x0001000047227824 */ /* 0x000fe200078e00ff */
[----:B------:R-:W-:Y:S02]  /*1cd0*/  SHF.L.U32 R27, R30, 0x10, RZ ;  /* 0x000000101e1b7819 */ /* 0x000fe400000006ff */
[----:B------:R-:W-:Y:S01]  /*1ce0*/  PRMT R24, R28, 0x7632, R24 ;  /* 0x000076321c187816 */ /* 0x000fe20000000018 */
[-C--:B------:R-:W-:Y:S01]  /*1cf0*/  FMUL.FTZ R25, R25, R0.reuse ;  /* 0x0000000019197220 */ /* 0x080fe20000410000 */
[----:B------:R-:W-:Y:S01]  /*1d00*/  SHF.L.U32 R26, R69, 0x10, RZ ;  /* 0x00000010451a7819 */ /* 0x000fe200000006ff */
[----:B------:R-:W-:Y:S01]  /*1d10*/  FMUL.FTZ R27, R27, R0 ;  /* 0x000000001b1b7220 */ /* 0x000fe20000410000 */
[----:B------:R-:W-:Y:S02]  /*1d20*/  SHF.L.U32 R148, R20, 0x10, RZ ;  /* 0x0000001014947819 */ /* 0x000fe400000006ff */
[C---:B------:R-:W-:Y:S01]  /*1d30*/  PRMT R28, R29.reuse, 0x7632, R28 ;  /* 0x000076321d1c7816 */ /* 0x040fe2000000001c */
[----:B------:R-:W-:Y:S01]  /*1d40*/  IMAD.U32 R29, R29, 0x10000, RZ ;  /* 0x000100001d1d7824 */ /* 0x000fe200078e00ff */
[----:B------:R-:W-:Y:S01]  /*1d50*/  PRMT R149, R31, 0x7632, R149 ;  /* 0x000076321f957816 */ /* 0x000fe20000000095 */
[----:B------:R-:W-:Y:S01]  /*1d60*/  FFMA.FTZ R37, R25, R26, R148 ;  /* 0x0000001a19257223 */ /* 0x000fe20000010094 */
[----:B------:R-:W-:Y:S01]  /*1d70*/  SHF.L.U32 R152, R22, 0x10, RZ ;  /* 0x0000001016987819 */ /* 0x000fe200000006ff */
[----:B------:R-:W-:Y:S01]  /*1d80*/  FMUL.FTZ R29, R29, R0 ;  /* 0x000000001d1d7220 */ /* 0x000fe20000410000 */
[----:B------:R-:W-:-:S02]  /*1d90*/  PRMT R32, R30, 0x7632, R32 ;  /* 0x000076321e207816 */ /* 0x000fc40000000020 */
[----:B------:R-:W-:Y:S01]  /*1da0*/  SHF.L.U32 R31, R31, 0x10, RZ ;  /* 0x000000101f1f7819 */ /* 0x000fe200000006ff */
[----:B------:R-:W-:Y:S01]  /*1db0*/  FFMA.FTZ R33, R27, R34, R152 ;  /* 0x000000221b217223 */ /* 0x000fe20000010098 */
[----:B------:R-:W-:Y:S02]  /*1dc0*/  SHF.L.U32 R30, R70, 0x10, RZ ;  /* 0x00000010461e7819 */ /* 0x000fe400000006ff */
[----:B------:R-:W-:Y:S01]  /*1dd0*/  SHF.L.U32 R150, R21, 0x10, RZ ;  /* 0x0000001015967819 */ /* 0x000fe200000006ff */
[----:B------:R-:W-:Y:S01]  /*1de0*/  FMUL.FTZ R35, R31, R0 ;  /* 0x000000001f237220 */ /* 0x000fe20000410000 */
[----:B------:R-:W-:Y:S02]  /*1df0*/  PRMT R25, R20, 0x7632, R25 ;  /* 0x0000763214197816 */ /* 0x000fe40000000019 */
[----:B------:R-:W-:Y:S01]  /*1e00*/  SHF.L.U32 R36, R72, 0x10, RZ ;  /* 0x0000001048247819 */ /* 0x000fe200000006ff */
[----:B------:R-:W-:Y:S01]  /*1e10*/  FFMA.FTZ R31, R29, R30, R150 ;  /* 0x0000001e1d1f7223 */ /* 0x000fe20000010096 */
[----:B------:R-:W-:Y:S01]  /*1e20*/  SHF.L.U32 R154, R23, 0x10, RZ ;  /* 0x00000010179a7819 */ /* 0x000fe200000006ff */
[----:B------:R-:W-:Y:S01]  /*1e30*/  IMAD.U32 R150, R128, 0x10000, RZ ;  /* 0x0001000080967824 */ /* 0x000fe200078e00ff */
[----:B------:R-:W-:-:S02]  /*1e40*/  SHF.L.U32 R27, R24, 0x10, RZ ;  /* 0x00000010181b7819 */ /* 0x000fc400000006ff */
[----:B------:R-:W-:Y:S01]  /*1e50*/  SHF.L.U32 R24, R25, 0x10, RZ ;  /* 0x0000001019187819 */ /* 0x000fe200000006ff */
[----:B------:R-:W-:Y:S01]  /*1e60*/  FFMA.FTZ R35, R35, R36, R154 ;  /* 0x0000002423237223 */ /* 0x000fe2000001009a */
[----:B------:R-:W-:Y:S01]  /*1e70*/  SHF.L.U32 R151, R149, 0x10, RZ ;  /* 0x0000001095977819 */ /* 0x000fe200000006ff */
[-C--:B------:R-:W-:Y:S01]  /*1e80*/  FMUL.FTZ R27, R27, R0.reuse ;  /* 0x000000001b1b7220 */ /* 0x080fe20000410000 */
[----:B------:R-:W-:Y:S02]  /*1e90*/  PRMT R26, R21, 0x7632, R26 ;  /* 0x00007632151a7816 */ /* 0x000fe4000000001a */
        /* <DEDUP_REMOVED lines=22> */
.L_x_140:
[----:B-1---5:R-:W-:Y:S01]  /*2000*/  PRMT R27, R29, 0x7632, R27 ;  /* 0x000076321d1b7816 */ /* 0x022fe2000000001b */
[----:B------:R-:W-:Y:S01]  /*2010*/  IMAD.U32 R36, R131, 0x10000, RZ ;  /* 0x0001000083247824 */ /* 0x000fe200078e00ff */
[----:B------:R-:W-:Y:S02]  /*2020*/  SHF.L.U32 R29, R29, 0x10, RZ ;  /* 0x000000101d1d7819 */ /* 0x000fe400000006ff */
[C---:B------:R-:W-:Y:S02]  /*2030*/  SHF.L.U32 R25, R28.reuse, 0x10, RZ ;  /* 0x000000101c197819 */ /* 0x040fe400000006ff */
[----:B------:R-:W-:Y:S01]  /*2040*/  PRMT R24, R28, 0x7632, R24 ;  /* 0x000076321c187816 */ /* 0x000fe20000000018 */
[-C--:B------:R-:W-:Y:S01]  /*2050*/  FMUL.FTZ R29, R29, R0.reuse ;  /* 0x000000001d1d7220 */ /* 0x080fe20000410000 */
[----:B------:R-:W-:Y:S01]  /*2060*/  SHF.L.U32 R28, R70, 0x10, RZ ;  /* 0x00000010461c7819 */ /* 0x000fe200000006ff */
[----:B------:R-:W-:Y:S01]  /*2070*/  FMUL.FTZ R25, R25, R0 ;  /* 0x0000000019197220 */ /* 0x000fe20000410000 */
[----:B------:R-:W-:-:S02]  /*2080*/  SHF.L.U32 R26, R69, 0x10, RZ ;  /* 0x00000010451a7819 */ /* 0x000fc400000006ff */
[C---:B------:R-:W-:Y:S02]  /*2090*/  PRMT R32, R30.reuse, 0x7632, R32 ;  /* 0x000076321e207816 */ /* 0x040fe40000000020 */
[----:B------:R-:W-:Y:S01]  /*20a0*/  SHF.L.U32 R33, R30, 0x10, RZ ;  /* 0x000000101e217819 */ /* 0x000fe200000006ff */
[----:B------:R-:W-:Y:S01]  /*20b0*/  FMUL.FTZ R37, R25, R26 ;  /* 0x0000001a19257220 */ /* 0x000fe20000410000 */
[C---:B------:R-:W-:Y:S01]  /*20c0*/  PRMT R34, R31.reuse, 0x7632, R34 ;  /* 0x000076321f227816 */ /* 0x040fe20000000022 */
[----:B------:R-:W-:Y:S01]  /*20d0*/  IMAD.U32 R25, R24, 0x10000, RZ ;  /* 0x0001000018197824 */ /* 0x000fe200078e00ff */
[----:B------:R-:W-:Y:S01]  /*20e0*/  SHF.L.U32 R35, R31, 0x10, RZ ;  /* 0x000000101f237819 */ /* 0x000fe200000006ff */
[----:B------:R-:W-:Y:S01]  /*20f0*/  FMUL.FTZ R31, R29, R28 ;  /* 0x0000001c1d1f7220 */ /* 0x000fe20000410000 */
[----:B------:R-:W-:Y:S01]  /*2100*/  SHF.L.U32 R30, R71, 0x10, RZ ;  /* 0x00000010471e7819 */ /* 0x000fe200000006ff */
[-C--:B------:R-:W-:Y:S01]  /*2110*/  FMUL.FTZ R33, R33, R0.reuse ;  /* 0x0000000021217220 */ /* 0x080fe20000410000 */
[----:B------:R-:W-:Y:S01]  /*2120*/  SHF.L.U32 R27, R27, 0x10, RZ ;  /* 0x000000101b1b7819 */ /* 0x000fe200000006ff */
[----:B------:R-:W-:Y:S01]  /*2130*/  FMUL.FTZ R35, R35, R0 ;  /* 0x0000000023237220 */ /* 0x000fe20000410000 */
[----:B------:R-:W-:Y:S01]  /*2140*/  SHF.L.U32 R29, R32, 0x10, RZ ;  /* 0x00000010201d7819 */ /* 0x000fe200000006ff */
[----:B------:R-:W-:Y:S01]  /*2150*/  FMUL.FTZ R33, R33, R30 ;  /* 0x0000001e21217220 */ /* 0x000fe20000410000 */
[----:B------:R-:W-:Y:S01]  /*2160*/  SHF.L.U32 R149, R34, 0x10, RZ ;  /* 0x0000001022957819 */ /* 0x000fe200000006ff */
[-C--:B------:R-:W-:Y:S01]  /*2170*/  FMUL.FTZ R25, R25, R0.reuse ;  /* 0x0000000019197220 */ /* 0x080fe20000410000 */
[-C--:B------:R-:W-:Y:S01]  /*2180*/  FMUL.FTZ R27, R27, R0.reuse ;  /* 0x000000001b1b7220 */ /* 0x080fe20000410000 */
[-C--:B------:R-:W-:Y:S01]  /*2190*/  FMUL.FTZ R29, R29, R0.reuse ;  /* 0x000000001d1d7220 */ /* 0x080fe20000410000 */
[----:B------:R-:W-:Y:S01]  /*21a0*/  SHF.L.U32 R30, R128, 0x10, RZ ;  /* 0x00000010801e7819 */ /* 0x000fe200000006ff */
[----:B------:R-:W-:Y:S01]  /*21b0*/  FMUL.FTZ R149, R149, R0 ;  /* 0x0000000095957220 */ /* 0x000fe20000410000 */
[----:B------:R-:W-:Y:S01]  /*21c0*/  SHF.L.U32 R0, R72, 0x10, RZ ;  /* 0x0000001048007819 */ /* 0x000fe200000006ff */
[----:B------:R-:W-:Y:S01]  /*21d0*/  FMUL.FTZ R36, R25, R36 ;  /* 0x0000002419247220 */ /* 0x000fe20000410000 */
[----:B------:R-:W-:Y:S01]  /*21e0*/  SHF.L.U32 R32, R129, 0x10, RZ ;  /* 0x0000001081207819 */ /* 0x000fe200000006ff */
[----:B------:R-:W-:Y:S01]  /*21f0*/  FMUL.FTZ R30, R149, R30 ;  /* 0x0000001e951e7220 */ /* 0x000fe20000410000 */
[----:B------:R-:W-:Y:S01]  /*2200*/  SHF.L.U32 R34, R130, 0x10, RZ ;  /* 0x0000001082227819 */ /* 0x000fe200000006ff */
[----:B------:R-:W-:Y:S01]  /*2210*/  FMUL.FTZ R35, R35, R0 ;  /* 0x0000000023237220 */ /* 0x000fe20000410000 */
[----:B------:R-:W-:Y:S01]  /*2220*/  F2FP.BF16.F32.PACK_AB R24, R36, R37 ;  /* 0x000000252418723e */ /* 0x000fe200000010ff */
[----:B------:R-:W-:-:S02]  /*2230*/  FMUL.FTZ R32, R29, R32 ;  /* 0x000000201d207220 */ /* 0x000fc40000410000 */
[----:B------:R-:W-:Y:S01]  /*2240*/  FMUL.FTZ R34, R27, R34 ;  /* 0x000000221b227220 */ /* 0x000fe20000410000 */
[----:B------:R-:W-:Y:S02]  /*2250*/  F2FP.BF16.F32.PACK_AB R27, R30, R35 ;  /* 0x000000231e1b723e */ /* 0x000fe400000010ff */
[----:B------:R-:W-:Y:S02]  /*2260*/  F2FP.BF16.F32.PACK_AB R26, R32, R33 ;  /* 0x00000021201a723e */ /* 0x000fe400000010ff */
[----:B------:R-:W-:-:S07]  /*2270*/  F2FP.BF16.F32.PACK_AB R25, R34, R31 ;  /* 0x0000001f2219723e */ /* 0x000fce00000010ff */
.L_x_141:
[----:B------:R-:W-:Y:S01]  /*2280*/  FADD.FTZ R29, RZ, R73 ;  /* 0x00000049ff1d7221 */ /* 0x000fe20000010000 */
[----:B------:R-:W-:Y:S01]  /*2290*/  IMAD.WIDE.U32 R2, R99, 0x10, R2 ;  /* 0x0000001063027825 */ /* 0x000fe200078e0002 */
[----:B------:R-:W-:Y:S01]  /*22a0*/  LOP3.LUT P1, RZ, R38, 0x1f, RZ, 0xc0, !PT ;  /* 0x0000001f26ff7812 */ /* 0x000fe2000782c0ff */
[----:B------:R-:W-:Y:S02]  /*22b0*/  BSSY.RECONVERGENT B0, `(.L_x_142) ;  /* 0x000007e000007945 */ /* 0x000fe40003800200 */
[----:B------:R-:W-:Y:S01]  /*22c0*/  FADD.FTZ R0, R29, R80 ;  /* 0x000000501d007221 */ /* 0x000fe20000010000 */
[----:B------:R-:W-:Y:S03]  /*22d0*/  STG.E.128 desc[UR6][R2.64], R24 ;  /* 0x0000001802007986 */ /* 0x000fe6000c101d06 */
        /* <DEDUP_REMOVED lines=123> */
.L_x_143:
[----:B------:R-:W-:Y:S05]  /*2a90*/  BSYNC.RECONVERGENT B0 ;  /* 0x0000000000007941 */ /* 0x000fea0003800200 */
.L_x_142:
[----:B0-----:R-:W-:Y:S01]  /*2aa0*/  LOP3.LUT R0, R38, 0x1f, RZ, 0xc0, !PT ;  /* 0x0000001f26007812 */ /* 0x001fe200078ec0ff */
[----:B------:R-:W-:Y:S01]  /*2ab0*/  BAR.SYNC.DEFER_BLOCKING 0x0 ;  /* 0x0000000000007b1d */ /* 0x000fe20000010000 */
[----:B------:R-:W-:Y:S02]  /*2ac0*/  CS2R R2, SRZ ;  /* 0x0000000000027805 */ /* 0x000fe4000001ff00 */
[----:B------:R-:W-:Y:S01]  /*2ad0*/  ISETP.GT.U32.AND P1, PT, R0, 0x7, PT ;  /* 0x000000070000780c */ /* 0x000fe20003f24070 */
[----:B------:R-:W-:Y:S02]  /*2ae0*/  HFMA2 R0, -RZ, RZ, 0, 0 ;  /* 0x00000000ff007431 */ /* 0x000fe400000001ff */
[----:B------:R-:W-:Y:S10]  /*2af0*/  BSSY.RECONVERGENT B0, `(.L_x_144) ;  /* 0x000000a000007945 */ /* 0x000ff40003800200 */
[----:B------:R-:W-:Y:S05]  /*2b00*/  @P1 BRA `(.L_x_145) ;  /* 0x0000000000201947 */ /* 0x000fea0003800000 */
[----:B------:R-:W0:Y:S01]  /*2b10*/  S2UR UR5, SR_CgaCtaId ;  /* 0x00000000000579c3 */ /* 0x000e220000008800 */
[----:B------:R-:W-:Y:S01]  /*2b20*/  UMOV UR4, 0x400 ;  /* 0x0000040000047882 */ /* 0x000fe20000000000 */
[----:B------:R-:W-:-:S04]  /*2b30*/  SHF.L.U32 R0, R38, 0x3, RZ ;  /* 0x0000000326007819 */ /* 0x000fc800000006ff */
[----:B------:R-:W-:Y:S02]  /*2b40*/  LOP3.LUT R2, R0, 0xf8, RZ, 0xc0, !PT ;  /* 0x000000f800027812 */ /* 0x000fe400078ec0ff */
[----:B------:R-:W-:Y:S01]  /*2b50*/  MOV R0, 0x400 ;  /* 0x0000040000007802 */ /* 0x000fe20000000f00 */
[----:B0-----:R-:W-:-:S04]  /*2b60*/  ULEA UR4, UR5, UR4, 0x18 ;  /* 0x0000000405047291 */ /* 0x001fc8000f8ec0ff */
[----:B------:R-:W-:-:S09]  /*2b70*/  @UP0 UIADD3 UR4, UPT, UPT, UR4, 0x40, URZ ;  /* 0x0000004004040890 */ /* 0x000fd2000fffe0ff */
[----:B------:R-:W0:Y:S03]  /*2b80*/  LDS.64 R2, [R2+UR4] ;  /* 0x0000000402027984 */ /* 0x000e260008000a00 */
.L_x_145:
[----:B------:R-:W-:Y:S05]  /*2b90*/  BSYNC.RECONVERGENT B0 ;  /* 0x0000000000007941 */ /* 0x000fea0003800200 */
.L_x_144:
[----:B------:R-:W1:Y:S01]  /*2ba0*/  SHFL.DOWN PT, R25, R0, 0x4, 0x1f ;  /* 0x08801f0000197f89 */ /* 0x000e6200000e0000 */
[----:B------:R-:W-:Y:S01]  /*2bb0*/  ISETP.NE.AND P1, PT, R38, RZ, PT ;  /* 0x000000ff2600720c */ /* 0x000fe20003f25270 */
[----:B------:R-:W-:Y:S01]  /*2bc0*/  UPLOP3.LUT UP0, UPT, UPT, UPT, UP0, 0x40, 0x4 ;  /* 0x000000000004789c */ /* 0x000fe20003f0e800 */
[----:B------:R-:W-:Y:S01]  /*2bd0*/  ISETP.NE.AND P2, PT, RZ, UR11, PT ;  /* 0x0000000bff007c0c */ /* 0x000fe2000bf45270 */
[----:B0-----:R-:W0:Y:S01]  /*2be0*/  SHFL.DOWN PT, R27, R2, 0x4, 0x1f ;  /* 0x08801f00021b7f89 */ /* 0x001e2200000e0000 */
[----:B------:R-:W-:Y:S02]  /*2bf0*/  SHF.L.U32 R38, R132, 0x10, RZ ;  /* 0x0000001084267819 */ /* 0x000fe400000006ff */
[----:B------:R-:W-:Y:S01]  /*2c00*/  SHF.L.U32 R152, R124, 0x10, RZ ;  /* 0x000000107c987819 */ /* 0x000fe200000006ff */
[----:B------:R-:W2:Y:S01]  /*2c10*/  SHFL.DOWN PT, R24, R3, 0x4, 0x1f ;  /* 0x08801f0003187f89 */ /* 0x000ea200000e0000 */
[----:B------:R-:W-:Y:S02]  /*2c20*/  SHF.L.U32 R154, R144, 0x10, RZ ;  /* 0x00000010909a7819 */ /* 0x000fe400000006ff */
[----:B-1----:R-:W-:-:S02]  /*2c30*/  IADD3 R26, PT, PT, R25, R0, RZ ;  /* 0x00000000191a7210 */ /* 0x002fc40007ffe0ff */
[----:B------:R-:W-:Y:S02]  /*2c40*/  I2FP.F32.S32 R148, R25 ;  /* 0x0000001900947245 */ /* 0x000fe40000201400 */
[----:B------:R-:W-:Y:S01]  /*2c50*/  I2FP.F32.S32 R28, R26 ;  /* 0x0000001a001c7245 */ /* 0x000fe20000201400 */
[----:B------:R-:W1:Y:S01]  /*2c60*/  SHFL.DOWN PT, R151, R26, 0x2, 0x1f ;  /* 0x08401f001a977f89 */ /* 0x000e6200000e0000 */
[----:B------:R-:W-:Y:S01]  /*2c70*/  I2FP.F32.U32 R25, R0 ;  /* 0x0000000000197245 */ /* 0x000fe20000201000 */
[C---:B0-----:R-:W-:Y:S01]  /*2c80*/  FMUL.FTZ R150, R27.reuse, R148 ;  /* 0x000000941b967220 */ /* 0x041fe20000410000 */
[----:B------:R-:W0:Y:S01]  /*2c90*/  MUFU.RCP R29, R28 ;  /* 0x0000001c001d7308 */ /* 0x000e220000001000 */
[----:B------:R-:W-:Y:S01]  /*2ca0*/  FADD.FTZ R27, -R27, R2 ;  /* 0x000000021b1b7221 */ /* 0x000fe20000010100 */
[----:B--2---:R-:W-:Y:S01]  /*2cb0*/  FADD.FTZ R24, R24, R3 ;  /* 0x0000000318187221 */ /* 0x004fe20000010000 */
[----:B------:R-:W-:Y:S02]  /*2cc0*/  FFMA.FTZ R150, R25, R2, R150 ;  /* 0x0000000219967223 */ /* 0x000fe40000010096 */
[----:B------:R-:W-:-:S04]  /*2cd0*/  FMUL.FTZ R27, R27, R27 ;  /* 0x0000001b1b1b7220 */ /* 0x000fc80000410000 */
[----:B------:R-:W-:-:S04]  /*2ce0*/  FMUL.FTZ R27, R27, R25 ;  /* 0x000000191b1b7220 */ /* 0x000fc80000410000 */
[----:B------:R-:W-:Y:S01]  /*2cf0*/  FMUL.FTZ R27, R27, R148 ;  /* 0x000000941b1b7220 */ /* 0x000fe20000410000 */
[----:B0-----:R-:W-:-:S03]  /*2d00*/  FMUL.FTZ R149, R29, R150 ;  /* 0x000000961d957220 */ /* 0x001fc60000410000 */
[----:B------:R-:W-:Y:S01]  /*2d10*/  FFMA.FTZ R24, R29, R27, R24 ;  /* 0x0000001b1d187223 */ /* 0x000fe20000010018 */
[----:B------:R-:W-:Y:S02]  /*2d20*/  SHF.L.U32 R150, R7, 0x10, RZ ;  /* 0x0000001007967819 */ /* 0x000fe400000006ff */
[-C--:B-1----:R-:W-:Y:S01]  /*2d30*/  IADD3 R26, PT, PT, R26, R151.reuse, RZ ;  /* 0x000000971a1a7210 */ /* 0x082fe20007ffe0ff */
        /* <DEDUP_REMOVED lines=17> */
[----:B------:R-:W-:-:S02]  /*2e50*/  I2FP.F32.S32 R26, R26 ;  /* 0x0000001a001a7245 */ /* 0x000fc40000201400 */
[----:B------:R-:W-:Y:S01]  /*2e60*/  SHF.L.U32 R148, R146, 0x10, RZ ;  /* 0x0000001092947819 */ /* 0x000fe200000006ff */
[----:B------:R-:W-:-:S03]  /*2e70*/  FFMA.FTZ R24, R25, R27, R24 ;  /* 0x0000001b19187223 */ /* 0x000fc60000010018 */
        /* <DEDUP_REMOVED lines=10> */
[----:B------:R-:W0:Y:S02]  /*2f20*/  SHFL.IDX PT, R185, R27, RZ, 0x1f ;  /* 0x00001fff1bb97589 */ /* 0x000e2400000e0000 */
[----:B------:R-:W-:Y:S02]  /*2f30*/  FFMA.FTZ R25, R26, R25, R3 ;  /* 0x000000191a197223 */ /* 0x000fe40000010003 */
[----:B------:R-:W1:Y:S04]  /*2f40*/  LDC R26, c[0x0][0x448] ;  /* 0x00011200ff1a7b82 */ /* 0x000e680000000800 */
[----:B------:R-:W1:Y:S04]  /*2f50*/  SHFL.IDX PT, R25, R25, RZ, 0x1f ;  /* 0x00001fff19197589 */ /* 0x000e6800000e0000 */
[----:B------:R-:W2:Y:S01]  /*2f60*/  @!P1 LDC.64 R2, c[0x0][0x3c0] ;  /* 0x0000f000ff029b82 */ /* 0x000ea20000000a00 */
[C---:B0-----:R-:W-:Y:S01]  /*2f70*/  FMUL.FTZ R0, R185.reuse, R185 ;  /* 0x000000b9b9007220 */ /* 0x041fe20000410000 */
[----:B------:R-:W-:-:S04]  /*2f80*/  FSEL R24, R185, RZ, !P2 ;  /* 0x000000ffb9187208 */ /* 0x000fc80005000000 */
[----:B------:R-:W-:Y:S01]  /*2f90*/  FSEL R29, R0, RZ, P2 ;  /* 0x000000ff001d7208 */ /* 0x000fe20001000000 */
[C---:B------:R-:W-:Y:S01]  /*2fa0*/  FADD.FTZ R149, -R24.reuse, R73 ;  /* 0x0000004918957221 */ /* 0x040fe20000010100 */
[C---:B------:R-:W-:Y:S01]  /*2fb0*/  FADD.FTZ R151, -R24.reuse, R80 ;  /* 0x0000005018977221 */ /* 0x040fe20000010100 */
[----:B-1----:R-:W-:Y:S01]  /*2fc0*/  FFMA.FTZ R0, R25, UR12, R26 ;  /* 0x0000000c19007c23 */ /* 0x002fe2000801001a */
[C---:B------:R-:W-:Y:S01]  /*2fd0*/  FADD.FTZ R153, -R24.reuse, R75 ;  /* 0x0000004b18997221 */ /* 0x040fe20000010100 */
[C---:B------:R-:W-:Y:S01]  /*2fe0*/  FADD.FTZ R157, -R24.reuse, R77 ;  /* 0x0000004d189d7221 */ /* 0x040fe20000010100 */
[----:B------:R-:W-:Y:S01]  /*2ff0*/  FADD.FTZ R155, -R24, R78 ;  /* 0x0000004e189b7221 */ /* 0x000fe20000010100 */
[----:B------:R-:W-:Y:S01]  /*3000*/  FADD.FTZ R0, R0, R29 ;  /* 0x0000001d00007221 */ /* 0x000fe20000010000 */
[C---:B------:R-:W-:Y:S01]  /*3010*/  FADD.FTZ R159, -R24.reuse, R76 ;  /* 0x0000004c189f7221 */ /* 0x040fe20000010100 */
[C---:B------:R-:W-:Y:S01]  /*3020*/  FADD.FTZ R161, -R24.reuse, R79 ;  /* 0x0000004f18a17221 */ /* 0x040fe20000010100 */
[C---:B------:R-:W-:Y:S01]  /*3030*/  FADD.FTZ R163, -R24.reuse, R74 ;  /* 0x0000004a18a37221 */ /* 0x040fe20000010100 */
[C---:B------:R-:W-:Y:S01]  /*3040*/  FADD.FTZ R165, -R24.reuse, R83 ;  /* 0x0000005318a57221 */ /* 0x040fe20000010100 */
[C---:B------:R-:W-:Y:S01]  /*3050*/  FADD.FTZ R167, -R24.reuse, R88 ;  /* 0x0000005818a77221 */ /* 0x040fe20000010100 */
[----:B------:R-:W0:Y:S01]  /*3060*/  MUFU.RSQ R0, R0 ;  /* 0x0000000000007308 */ /* 0x000e220000001400 */
[C---:B------:R-:W-:Y:S01]  /*3070*/  FADD.FTZ R169, -R24.reuse, R85 ;  /* 0x0000005518a97221 */ /* 0x040fe20000010100 */
        /* <DEDUP_REMOVED lines=21> */
[----:B------:R-:W-:Y:S01]  /*31d0*/  SHF.L.U32 R25, R40, 0x10, RZ ;  /* 0x0000001028197819 */ /* 0x000fe200000006ff */
[----:B--2---:R-:W-:Y:S01]  /*31e0*/  @!P1 IMAD.WIDE R2, R55, 0x4, R2 ;  /* 0x0000000437029825 */ /* 0x004fe200078e0202 */
[----:B------:R-:W-:-:S03]  /*31f0*/  SHF.L.U32 R24, R103, 0x10, RZ ;  /* 0x0000001067187819 */ /* 0x000fc600000006ff */
[----:B0-----:R-:W-:Y:S01]  /*3200*/  FMUL.FTZ R28, R0, R149 ;  /* 0x00000095001c7220 */ /* 0x001fe20000410000 */
[----:B------:R-:W-:Y:S01]  /*3210*/  SHF.L.U32 R26, R135, 0x10, RZ ;  /* 0x00000010871a7819 */ /* 0x000fe200000006ff */
[----:B------:R-:W-:Y:S02]  /*3220*/  IMAD.U32 R31, R16, 0x10000, RZ ;  /* 0x00010000101f7824 */ /* 0x000fe400078e00ff */
[C---:B------:R-:W-:Y:S01]  /*3230*/  FMUL.FTZ R151, R0.reuse, R151 ;  /* 0x0000009700977220 */ /* 0x040fe20000410000 */
[----:B------:R0:W-:Y:S01]  /*3240*/  @!P1 STG.E desc[UR6][R2.64], R185 ;  /* 0x000000b902009986 */ /* 0x0001e2000c101906 */
[----:B------:R-:W-:Y:S01]  /*3250*/  FMUL.FTZ R85, R0, R159 ;  /* 0x0000009f00557220 */ /* 0x000fe20000410000 */
[----:B------:R-:W-:Y:S01]  /*3260*/  FFMA.FTZ R28, R28, R25, R31 ;  /* 0x000000191c1c7223 */ /* 0x000fe2000001001f */
[----:B------:R-:W-:Y:S01]  /*3270*/  FFMA.FTZ R31, R151, R24, R26 ;  /* 0x00000018971f7223 */ /* 0x000fe2000001001a */
[----:B------:R-:W-:Y:S01]  /*3280*/  SHF.L.U32 R24, R133, 0x10, RZ ;  /* 0x0000001085187819 */ /* 0x000fe200000006ff */
[C---:B------:R-:W-:Y:S01]  /*3290*/  FMUL.FTZ R30, R0.reuse, R153 ;  /* 0x00000099001e7220 */ /* 0x040fe20000410000 */
[----:B------:R-:W-:Y:S01]  /*32a0*/  SHF.L.U32 R79, R41, 0x10, RZ ;  /* 0x00000010294f7819 */ /* 0x000fe200000006ff */
[C---:B------:R-:W-:Y:S01]  /*32b0*/  FMUL.FTZ R165, R0.reuse, R165 ;  /* 0x000000a500a57220 */ /* 0x040fe20000410000 */
[----:B------:R-:W-:Y:S01]  /*32c0*/  SHF.L.U32 R83, R17, 0x10, RZ ;  /* 0x0000001011537819 */ /* 0x000fe200000006ff */
[----:B------:R-:W-:Y:S01]  /*32d0*/  FMUL.FTZ R155, R0, R155 ;  /* 0x0000009b009b7220 */ /* 0x000fe20000410000 */
[----:B------:R-:W-:Y:S01]  /*32e0*/  SHF.L.U32 R32, R102, 0x10, RZ ;  /* 0x0000001066207819 */ /* 0x000fe200000006ff */
[----:B------:R-:W-:Y:S01]  /*32f0*/  FMUL.FTZ R87, R0, R87 ;  /* 0x0000005700577220 */ /* 0x000fe20000410000 */
[----:B0-----:R-:W-:Y:S01]  /*3300*/  SHF.L.U32 R2, R100, 0x10, RZ ;  /* 0x0000001064027819 */ /* 0x001fe200000006ff */
[----:B------:R-:W-:Y:S01]  /*3310*/  FFMA.FTZ R30, R30, R79, R83 ;  /* 0x0000004f1e1e7223 */ /* 0x000fe20000010053 */
[----:B------:R-:W-:Y:S01]  /*3320*/  SHF.L.U32 R34, R134, 0x10, RZ ;  /* 0x0000001086227819 */ /* 0x000fe200000006ff */
[----:B------:R-:W-:Y:S01]  /*3330*/  FMUL.FTZ R161, R0, R161 ;  /* 0x000000a100a17220 */ /* 0x000fe20000410000 */
[----:B------:R-:W-:Y:S01]  /*3340*/  SHF.L.U32 R36, R98, 0x10, RZ ;  /* 0x0000001062247819 */ /* 0x000fe200000006ff */
[----:B------:R-:W-:Y:S01]  /*3350*/  FFMA.FTZ R85, R85, R2, R24 ;  /* 0x0000000255557223 */ /* 0x000fe20000010018 */
[----:B------:R-:W-:Y:S01]  /*3360*/  SHF.L.U32 R2, R48, 0x10, RZ ;  /* 0x0000001030027819 */ /* 0x000fe200000006ff */
[----:B------:R-:W-:-:S02]  /*3370*/  IMAD.U32 R24, R12, 0x10000, RZ ;  /* 0x000100000c187824 */ /* 0x000fc400078e00ff */
[----:B------:R-:W-:Y:S01]  /*3380*/  FFMA.FTZ R83, R155, R32, R34 ;  /* 0x000000209b537223 */ /* 0x000fe20000010022 */
[----:B------:R-:W-:Y:S01]  /*3390*/  SHF.L.U32 R32, R43, 0x10, RZ ;  /* 0x000000102b207819 */ /* 0x000fe200000006ff */
[----:B------:R-:W-:Y:S01]  /*33a0*/  FMUL.FTZ R163, R0, R163 ;  /* 0x000000a300a37220 */ /* 0x000fe20000410000 */
        /* <DEDUP_REMOVED lines=10> */
[----:B------:R-:W-:Y:S01]  /*3450*/  IMAD.U32 R24, R8, 0x10000, RZ ;  /* 0x0001000008187824 */ /* 0x000fe200078e00ff */
[----:B------:R-:W-:Y:S01]  /*3460*/  SHF.L.U32 R38, R49, 0x10, RZ ;  /* 0x0000001031267819 */ /* 0x000fe200000006ff */
[C---:B------:R-:W-:Y:S01]  /*3470*/  FMUL.FTZ R93, R0.reuse, R93 ;  /* 0x0000005d005d7220 */ /* 0x040fe20000410000 */
[----:B------:R-:W-:Y:S01]  /*3480*/  SHF.L.U32 R74, R13, 0x10, RZ ;  /* 0x000000100d4a7819 */ /* 0x000fe200000006ff */
[----:B------:R-:W-:Y:S01]  /*3490*/  FMUL.FTZ R167, R0, R167 ;  /* 0x000000a700a77220 */ /* 0x000fe20000410000 */
[----:B------:R-:W-:Y:S01]  /*34a0*/  SHF.L.U32 R76, R110, 0x10, RZ ;  /* 0x000000106e4c7819 */ /* 0x000fe200000006ff */
[----:B------:R-:W-:Y:S01]  /*34b0*/  FMUL.FTZ R169, R0, R169 ;  /* 0x000000a900a97220 */ /* 0x000fe20000410000 */
[----:B------:R-:W-:Y:S01]  /*34c0*/  SHF.L.U32 R78, R138, 0x10, RZ ;  /* 0x000000108a4e7819 */ /* 0x000fe200000006ff */
[----:B------:R-:W-:Y:S01]  /*34d0*/  FMUL.FTZ R171, R0, R171 ;  /* 0x000000ab00ab7220 */ /* 0x000fe20000410000 */
[----:B------:R-:W-:Y:S01]  /*34e0*/  FFMA.FTZ R93, R93, R2, R24 ;  /* 0x000000025d5d7223 */ /* 0x000fe20000010018 */
[----:B------:R-:W-:Y:S01]  /*34f0*/  SHF.L.U32 R3, R42, 0x10, RZ ;  /* 0x000000102a037819 */ /* 0x000fe200000006ff */
[----:B------:R-:W-:-:S02]  /*3500*/  IMAD.U32 R25, R18, 0x10000, RZ ;  /* 0x0001000012197824 */ /* 0x000fc400078e00ff */
[----:B------:R-:W-:Y:S01]  /*3510*/  FFMA.FTZ R34, R167, R34, R36 ;  /* 0x00000022a7227223 */ /* 0x000fe20000010024 */
[----:B------:R-:W-:Y:S01]  /*3520*/  FFMA.FTZ R38, R169, R38, R74 ;  /* 0x00000026a9267223 */ /* 0x000fe2000001004a */
[----:B------:R-:W-:Y:S01]  /*3530*/  FFMA.FTZ R171, R171, R76, R78 ;  /* 0x0000004cabab7223 */ /* 0x000fe2000001004e */
[----:B------:R-:W-:Y:S01]  /*3540*/  SHF.L.U32 R2, R59, 0x10, RZ ;  /* 0x000000103b027819 */ /* 0x000fe200000006ff */
[----:B------:R-:W-:Y:S02]  /*3550*/  IMAD.U32 R24, R10, 0x10000, RZ ;  /* 0x000100000a187824 */ /* 0x000fe400078e00ff */
[C---:B------:R-:W-:Y:S01]  /*3560*/  FMUL.FTZ R26, R0.reuse, R157 ;  /* 0x0000009d001a7220 */ /* 0x040fe20000410000 */
[----:B------:R-:W-:Y:S01]  /*3570*/  SHF.L.U32 R36, R109, 0x10, RZ ;  /* 0x000000106d247819 */ /* 0x000fe200000006ff */
[C---:B------:R-:W-:Y:S01]  /*3580*/  FMUL.FTZ R97, R0.reuse, R97 ;  /* 0x0000006100617220 */ /* 0x040fe20000410000 */
[----:B------:R-:W-:Y:S01]  /*3590*/  SHF.L.U32 R74, R137, 0x10, RZ ;  /* 0x00000010894a7819 */ /* 0x000fe200000006ff */
[C---:B------:R-:W-:Y:S01]  /*35a0*/  FMUL.FTZ R173, R0.reuse, R173 ;  /* 0x000000ad00ad7220 */ /* 0x040fe20000410000 */
[----:B------:R-:W-:Y:S01]  /*35b0*/  SHF.L.U32 R76, R51, 0x10, RZ ;  /* 0x00000010334c7819 */ /* 0x000fe200000006ff */
[C---:B------:R-:W-:Y:S01]  /*35c0*/  FMUL.FTZ R89, R0.reuse, R89 ;  /* 0x0000005900597220 */ /* 0x040fe20000410000 */
[----:B------:R-:W-:Y:S01]  /*35d0*/  SHF.L.U32 R78, R15, 0x10, RZ ;  /* 0x000000100f4e7819 */ /* 0x000fe200000006ff */
[----:B------:R-:W-:Y:S01]  /*35e0*/  FMUL.FTZ R175, R0, R175 ;  /* 0x000000af00af7220 */ /* 0x000fe20000410000 */
[----:B------:R-:W-:Y:S01]  /*35f0*/  SHF.L.U32 R80, R108, 0x10, RZ ;  /* 0x000000106c507819 */ /* 0x000fe200000006ff */
[----:B------:R-:W-:Y:S01]  /*3600*/  FFMA.FTZ R26, R26, R3, R25 ;  /* 0x000000031a1a7223 */ /* 0x000fe20000010019 */
[----:B------:R-:W-:Y:S01]  /*3610*/  SHF.L.U32 R82, R136, 0x10, RZ ;  /* 0x0000001088527819 */ /* 0x000fe200000006ff */
[----:B------:R-:W-:Y:S01]  /*3620*/  FFMA.FTZ R97, R97, R2, R24 ;  /* 0x0000000261617223 */ /* 0x000fe20000010018 */
[----:B------:R-:W-:Y:S01]  /*3630*/  FFMA.FTZ R36, R173, R36, R74 ;  /* 0x00000024ad247223 */ /* 0x000fe2000001004a */
[----:B------:R-:W-:Y:S01]  /*3640*/  FFMA.FTZ R89, R89, R76, R78 ;  /* 0x0000004c59597223 */ /* 0x000fe2000001004e */
[----:B------:R-:W0:Y:S01]  /*3650*/  LDC.64 R24, c[0x0][0x428] ;  /* 0x00010a00ff187b82 */ /* 0x000e220000000a00 */
[----:B------:R-:W-:Y:S01]  /*3660*/  FFMA.FTZ R82, R175, R80, R82 ;  /* 0x00000050af527223 */ /* 0x000fe20000010052 */
        /* <DEDUP_REMOVED lines=25> */
[----:B------:R-:W-:Y:S01]  /*3800*/  IMAD.U32 R74, R4, 0x10000, RZ ;  /* 0x00010000044a7824 */ /* 0x000fe200078e00ff */
        /* <DEDUP_REMOVED lines=14> */
[----:B------:R-:W1:Y:S01]  /*38f0*/  @!P1 LDC.64 R2, c[0x0][0x3c8] ;  /* 0x0000f200ff029b82 */ /* 0x000e620000000a00 */
[----:B------:R-:W-:Y:S01]  /*3900*/  IMAD.U32 R76, R6, 0x10000, RZ ;  /* 0x00010000064c7824 */ /* 0x000fe200078e00ff */
[----:B------:R-:W-:Y:S01]  /*3910*/  SHF.L.U32 R78, R125, 0x10, RZ ;  /* 0x000000107d4e7819 */ /* 0x000fe200000006ff */
[C---:B------:R-:W-:Y:S01]  /*3920*/  FMUL.FTZ R33, R0.reuse, R33 ;  /* 0x0000002100217220 */ /* 0x040fe20000410000 */
[----:B------:R-:W-:Y:S01]  /*3930*/  SHF.L.U32 R80, R145, 0x10, RZ ;  /* 0x0000001091507819 */ /* 0x000fe200000006ff */
[----:B------:R-:W-:Y:S01]  /*3940*/  FMUL.FTZ R27, R0, R27 ;  /* 0x0000001b001b7220 */ /* 0x000fe20000410000 */
[----:B------:R-:W-:Y:S01]  /*3950*/  SHF.L.U32 R148, R68, 0x10, RZ ;  /* 0x0000001044947819 */ /* 0x000fe200000006ff */
[----:B------:R-:W-:Y:S01]  /*3960*/  FFMA.FTZ R94, R33, R74, R76 ;  /* 0x0000004a215e7223 */ /* 0x000fe2000001004c */
[----:B0-----:R-:W-:-:S04]  /*3970*/  IMAD.WIDE.U32 R76, R81, 0x10, R24 ;  /* 0x00000010514c7825 */ /* 0x001fc800078e0018 */
[----:B------:R-:W-:Y:S01]  /*3980*/  FFMA.FTZ R149, R27, R78, R80 ;  /* 0x0000004e1b957223 */ /* 0x000fe20000010050 */
[C---:B------:R-:W-:Y:S01]  /*3990*/  FMUL.FTZ R35, R0.reuse, R35 ;  /* 0x0000002300237220 */ /* 0x040fe20000410000 */
[----:B------:R-:W-:Y:S01]  /*39a0*/  FMUL.FTZ R29, R0, R29 ;  /* 0x0000001d001d7220 */ /* 0x000fe20000410000 */
[----:B------:R-:W-:Y:S01]  /*39b0*/  IMAD.WIDE.U32 R74, R39, 0x10, R24 ;  /* 0x00000010274a7825 */ /* 0x000fe200078e0018 */
[----:B------:R-:W-:-:S03]  /*39c0*/  F2FP.BF16.F32.PACK_AB R27, R163, R32 ;  /* 0x00000020a31b723e */ /* 0x000fc600000010ff */
[----:B------:R-:W-:Y:S01]  /*39d0*/  FFMA.FTZ R148, R35, R148, R150 ;  /* 0x0000009423947223 */ /* 0x000fe20000010096 */
[----:B------:R-:W-:Y:S01]  /*39e0*/  FFMA.FTZ R151, R29, R152, R154 ;  /* 0x000000981d977223 */ /* 0x000fe2000001009a */
[--C-:B------:R-:W-:Y:S01]  /*39f0*/  IMAD.WIDE.U32 R78, R91, 0x10, R24.reuse ;  /* 0x000000105b4e7825 */ /* 0x100fe200078e0018 */
[----:B------:R-:W-:Y:S02]  /*3a00*/  F2FP.BF16.F32.PACK_AB R26, R85, R26 ;  /* 0x0000001a551a723e */ /* 0x000fe400000010ff */
[----:B------:R-:W-:Y:S01]  /*3a10*/  F2FP.BF16.F32.PACK_AB R29, R171, R38 ;  /* 0x00000026ab1d723e */ /* 0x000fe200000010ff */
[----:B------:R-:W-:Y:S01]  /*3a20*/  IMAD.WIDE.U32 R80, R99, 0x10, R24 ;  /* 0x0000001063507825 */ /* 0x000fe200078e0018 */
[----:B------:R-:W-:Y:S02]  /*3a30*/  F2FP.BF16.F32.PACK_AB R24, R31, R28 ;  /* 0x0000001c1f18723e */ /* 0x000fe400000010ff */
[----:B------:R-:W-:Y:S01]  /*3a40*/  F2FP.BF16.F32.PACK_AB R25, R83, R30 ;  /* 0x0000001e5319723e */ /* 0x000fe200000010ff */
[----:B-1----:R-:W-:Y:S01]  /*3a50*/  @!P1 IMAD.WIDE R2, R55, 0x4, R2 ;  /* 0x0000000437029825 */ /* 0x002fe200078e0202 */
[----:B------:R-:W-:-:S02]  /*3a60*/  F2FP.BF16.F32.PACK_AB R31, R82, R89 ;  /* 0x00000059521f723e */ /* 0x000fc400000010ff */
[----:B------:R-:W0:Y:S01]  /*3a70*/  LDC.64 R82, c[0x0][0x380] ;  /* 0x0000e000ff527b82 */ /* 0x000e220000000a00 */
        /* <DEDUP_REMOVED lines=9> */
[----:B------:R-:W-:Y:S02]  /*3b10*/  F2FP.BF16.F32.PACK_AB R39, R151, R148 ;  /* 0x000000949727723e */ /* 0x000fe400000010ff */
[----:B------:R-:W-:Y:S01]  /*3b20*/  F2FP.BF16.F32.PACK_AB R38, R149, R94 ;  /* 0x0000005e9526723e */ /* 0x000fe200000010ff */
[----:B------:R1:W-:Y:S01]  /*3b30*/  STG.E.128 desc[UR6][R78.64], R32 ;  /* 0x000000204e007986 */ /* 0x0003e2000c101d06 */
[----:B------:R-:W-:Y:S02]  /*3b40*/  F2FP.BF16.F32.PACK_AB R37, R96, R37 ;  /* 0x000000256025723e */ /* 0x000fe400000010ff */
[----:B------:R-:W-:-:S05]  /*3b50*/  F2FP.BF16.F32.PACK_AB R36, R92, R73 ;  /* 0x000000495c24723e */ /* 0x000fca00000010ff */
[----:B------:R1:W-:Y:S01]  /*3b60*/  STG.E.128 desc[UR6][R80.64], R36 ;  /* 0x0000002450007986 */ /* 0x0003e2000c101d06 */
[----:B0-----:R-:W-:-:S04]  /*3b70*/  IADD3 R55, PT, PT, R55, R82, RZ ;  /* 0x0000005237377210 */ /* 0x001fc80007ffe0ff */
[----:B------:R-:W-:-:S13]  /*3b80*/  ISETP.GE.AND P1, PT, R55, R83, PT ;  /* 0x000000533700720c */ /* 0x000fda0003f26270 */
[----:B-1----:R-:W-:Y:S05]  /*3b90*/  @!P1 BRA `(.L_x_146) ;  /* 0xffffffcc002c9947 */ /* 0x002fea000383ffff */
[----:B------:R-:W-:Y:S05]  /*3ba0*/  EXIT ;  /* 0x000000000000794d */ /* 0x000fea0003800000 */
.L_x_147:
        /* <DEDUP_REMOVED lines=13> */
.L_x_27465:


//--------------------- .text._ZN10layer_norm13ln_fwd_kernelINS_13Kernel_traitsI13__nv_bfloat16S2_S2_S2_fjLj8192ELj1ELj1ELj8ELj16ENS_18Kernel_traits_baseILj8192ES2_S2_S2_S2_fjLj256EEEEELb0ELb1ELb1ELb0EEEvNS_9FwdParamsE --------------------------
	.section	.text._ZN10layer_norm13ln_fwd_kernelINS_13Kernel_traitsI13__nv_bfloat16S2_S2_S2_fjLj8192ELj1ELj1ELj8ELj16ENS_18Kernel_traits_baseILj8192ES2_S2_S2_S2_fjLj256EEEEELb0ELb1ELb1ELb0EEEvNS_9FwdParamsE,"ax",@progbits
	.align	128
        .global         _ZN10layer_norm13ln_fwd_kernelINS_13Kernel_traitsI13__nv_bfloat16S2_S2_S2_fjLj8192ELj1ELj1ELj8ELj16ENS_18Kernel_traits_baseILj8192ES2_S2_S2_S2_fjLj256EEEEELb0ELb1ELb1ELb0EEEvNS_9FwdParamsE
        .type           _ZN10layer_norm13ln_fwd_kernelINS_13Kernel_traitsI13__nv_bfloat16S2_S2_S2_fjLj8192ELj1ELj1ELj8ELj16ENS_18Kernel_traits_baseILj8192ES2_S2_S2_S2_fjLj256EEEEELb0ELb1ELb1ELb0EEEvNS_9FwdParamsE,@function
        .size           _ZN10layer_norm13ln_fwd_kernelINS_13Kernel_traitsI13__nv_bfloat16S2_S2_S2_fjLj8192ELj1ELj1ELj8ELj16ENS_18Kernel_traits_baseILj8192ES2_S2_S2_S2_fjLj256EEEEELb0ELb1ELb1ELb0EEEvNS_9FwdParamsE,(.L_x_27466 - _ZN10layer_norm13ln_fwd_kernelINS_13Kernel_traitsI13__nv_bfloat16S2_S2_S2_fjLj8192ELj1ELj1ELj8ELj16ENS_18Kernel_traits_baseILj8192ES2_S2_S2_S2_fjLj256EEEEELb0ELb1ELb1ELb0EEEvNS_9FwdParamsE)
        .other          _ZN10layer_norm13ln_fwd_kernelINS_13Kernel_traitsI13__nv_bfloat16S2_S2_S2_fjLj8192ELj1ELj1ELj8ELj16ENS_18Kernel_traits_baseILj8192ES2_S2_S2_S2_fjLj256EEEEELb0ELb1ELb1ELb0EEEvNS_9FwdParamsE,@"STO_CUDA_ENTRY STV_DEFAULT"
_ZN10layer_norm13ln_fwd_kernelINS_13Kernel_traitsI13__nv_bfloat16S2_S2_S2_fjLj8192ELj1ELj1ELj8ELj16ENS_18Kernel_traits_baseILj8192ES2_S2_S2_S2_fjLj256EEEEELb0ELb1ELb1ELb0EEEvNS_9FwdParamsE:
.text._ZN10layer_norm13ln_fwd_kernelINS_13Kernel_traitsI13__nv_bfloat16S2_S2_S2_fjLj8192ELj1ELj1ELj8ELj16ENS_18Kernel_traits_baseILj8192ES2_S2_S2_S2_fjLj256EEEEELb0ELb1ELb1ELb0EEEvNS_9FwdParamsE:
        /* <DEDUP_REMOVED lines=11> */
[C---:B0-----:R-:W-:Y:S02]  /*00b0*/  LOP3.LUT R3, R68.reuse, 0xff, RZ, 0x3c, !PT ;  /* 0x000000ff44037812 */ /* 0x041fe400078e3cff */
[----:B------:R-:W-:Y:S02]  /*00c0*/  LOP3.LUT R0, R68, 0xe0, RZ, 0xc0, !PT ;  /* 0x000000e044007812 */ /* 0x000fe400078ec0ff */
[----:B------:R-:W-:Y:S02]  /*00d0*/  MOV R67, R68 ;  /* 0x0000004400437202 */ /* 0x000fe40000000f00 */
[----:B----4-:R-:W-:Y:S02]  /*00e0*/  MOV R2, UR4 ;  /* 0x0000000400027c02 */ /* 0x010fe40008000f00 */
[----:B------:R-:W-:Y:S01]  /*00f0*/  LEA.HI.SX32 R3, R66, R3, 0x1d ;  /* 0x0000000342037211 */ /* 0x000fe200078feaff */
[----:B---3--:R-:W-:Y:S06]  /*0100*/  BRA.U !UP0, `(.L_x_149) ;  /* 0x0000000108b47547 */ /* 0x008fec000b800000 */
        /* <DEDUP_REMOVED lines=14> */
[----:B------:R-:W-:-:S04]  /*01f0*/  @P0 LOP3.LUT R67, R67, 0x100, RZ, 0xfc, !PT ;  /* 0x0000010043430812 */ /* 0x000fc800078efcff */
[----:B------:R0:W5:Y:S02]  /*0200*/  @P0 LDG.E.128 R48, desc[UR6][R8.64] ;  /* 0x0000000608300981 */ /* 0x000164000c1e1d00 */
[----:B------:R-:W2:Y:S01]  /*0210*/  @P2 LDC.64 R16, c[0x0][0x3d0] ;  /* 0x0000f400ff102b82 */ /* 0x000ea20000000a00 */
[----:B---3--:R-:W-:-:S05]  /*0220*/  @P1 IMAD.WIDE.U32 R10, R67, 0x10, R10 ;  /* 0x00000010430a1825 */ /* 0x008fca00078e000a */
[----:B------:R0:W5:Y:S02]  /*0230*/  @P1 LDG.E.128 R44, desc[UR6][R10.64] ;  /* 0x000000060a2c1981 */ /* 0x000164000c1e1d00 */
[----:B------:R-:W3:Y:S01]  /*0240*/  @P2 LDC.64 R18, c[0x0][0x438] ;  /* 0x00010e00ff122b82 */ /* 0x000ee20000000a00 */
[----:B----4-:R-:W-:-:S05]  /*0250*/  @P1 IMAD.WIDE.U32 R12, R67, 0x10, R12 ;  /* 0x00000010430c1825 */ /* 0x010fca00078e000c */
[----:B------:R0:W5:Y:S02]  /*0260*/  @P1 LD.E.128 R40, desc[UR6][R12.64] ;  /* 0x000000060c281980 */ /* 0x000164000c101d00 */
[----:B------:R-:W4:Y:S01]  /*0270*/  @P2 LDC.64 R20, c[0x0][0x3e8] ;  /* 0x0000fa00ff142b82 */ /* 0x000f220000000a00 */
[----:B-1----:R-:W-:-:S04]  /*0280*/  @P1 IMAD.WIDE.U32 R14, R67, 0x10, R14 ;  /* 0x00000010430e1825 */ /* 0x002fc800078e000e */
[----:B------:R-:W-:Y:S01]  /*0290*/  @P1 VIADD R67, R67, 0x100 ;  /* 0x0000010043431836 */ /* 0x000fe20000000000 */
[----:B------:R0:W5:Y:S03]  /*02a0*/  @P1 LDG.E.128 R36, desc[UR6][R14.64] ;  /* 0x000000060e241981 */ /* 0x000166000c1e1d00 */
[----:B--2---:R-:W-:-:S05]  /*02b0*/  @P2 IMAD.WIDE.U32 R16, R67, 0x10, R16 ;  /* 0x0000001043102825 */ /* 0x004fca00078e0010 */
[----:B------:R0:W5:Y:S01]  /*02c0*/  @P2 LDG.E.128 R32, desc[UR6][R16.64] ;  /* 0x0000000610202981 */ /* 0x000162000c1e1d00 */
[----:B---3--:R-:W-:-:S05]  /*02d0*/  @P2 IMAD.WIDE.U32 R18, R67, 0x10, R18 ;  /* 0x0000001043122825 */ /* 0x008fca00078e0012 */
[----:B------:R0:W5:Y:S01]  /*02e0*/  @P2 LD.E.128 R28, desc[UR6][R18.64] ;  /* 0x00000006121c2980 */ /* 0x000162000c101d00 */
[----:B----4-:R-:W-:-:S05]  /*02f0*/  @P2 IMAD.WIDE.U32 R20, R67, 0x10, R20 ;  /* 0x0000001043142825 */ /* 0x010fca00078e0014 */
        /* <DEDUP_REMOVED lines=14> */
.L_x_149:
        /* <DEDUP_REMOVED lines=8> */
[----:B0-----:R-:W-:-:S05]  /*0460*/  @P0 IMAD.WIDE.U32 R8, R67, 0x10, R4 ;  /* 0x0000001043080825 */ /* 0x001fca00078e0004 */
[----:B------:R-:W5:Y:S02]  /*0470*/  @P0 LDG.E.128 R124, desc[UR6][R8.64] ;  /* 0x00000006087c0981 */ /* 0x000f64000c1e1d00 */
[----:B------:R-:W0:Y:S01]  /*0480*/  @P2 LDC.64 R58, c[0x0][0x3d0] ;  /* 0x0000f400ff3a2b82 */ /* 0x000e220000000a00 */
[C---:B-1----:R-:W-:Y:S01]  /*0490*/  @P0 IMAD.WIDE.U32 R10, R67.reuse, 0x10, R6 ;  /* 0x00000010430a0825 */ /* 0x042fe200078e0006 */
[----:B------:R-:W-:-:S04]  /*04a0*/  @P0 LOP3.LUT R67, R67, 0x100, RZ, 0xfc, !PT ;  /* 0x0000010043430812 */ /* 0x000fc800078efcff */
[----:B------:R-:W5:Y:S02]  /*04b0*/  @P0 LDG.E.128 R48, desc[UR6][R10.64] ;  /* 0x000000060a300981 */ /* 0x000f64000c1e1d00 */
[----:B------:R-:W1:Y:S01]  /*04c0*/  @P2 LDC.64 R60, c[0x0][0x3e8] ;  /* 0x0000fa00ff3c2b82 */ /* 0x000e620000000a00 */
[----:B--2---:R-:W-:-:S07]  /*04d0*/  @P1 IMAD.WIDE.U32 R52, R67, 0x10, R28 ;  /* 0x0000001043341825 */ /* 0x004fce00078e001c */
[----:B------:R-:W2:Y:S01]  /*04e0*/  @P3 LDC.64 R62, c[0x0][0x3d0] ;  /* 0x0000f400ff3e3b82 */ /* 0x000ea20000000a00 */
[C---:B---3--:R-:W-:Y:S01]  /*04f0*/  @P1 IMAD.WIDE.U32 R56, R67.reuse, 0x10, R40 ;  /* 0x0000001043381825 */ /* 0x048fe200078e0028 */
[----:B------:R-:W-:-:S03]  /*0500*/  @P1 IADD3 R67, PT, PT, R67, 0x100, RZ ;  /* 0x0000010043431810 */ /* 0x000fc60007ffe0ff */
[----:B------:R-:W-:Y:S01]  /*0510*/  HFMA2 R30, -RZ, RZ, 0, 0 ;  /* 0x00000000ff1e7431 */ /* 0x000fe200000001ff */
[----:B------:R3:W5:Y:S02]  /*0520*/  @P1 LDG.E.128 R44, desc[UR6][R52.64] ;  /* 0x00000006342c1981 */ /* 0x000764000c1e1d00 */
[----:B------:R-:W4:Y:S01]  /*0530*/  @P3 LDC.64 R64, c[0x0][0x3e8] ;  /* 0x0000fa00ff403b82 */ /* 0x000f220000000a00 */
[C---:B0-----:R-:W-:Y:S01]  /*0540*/  @P2 IMAD.WIDE.U32 R58, R67.reuse, 0x10, R58 ;  /* 0x00000010433a2825 */ /* 0x041fe200078e003a */
[----:B------:R0:W5:Y:S04]  /*0550*/  @P1 LDG.E.128 R36, desc[UR6][R56.64] ;  /* 0x0000000638241981 */ /* 0x000168000c1e1d00 */
[----:B------:R0:W5:Y:S01]  /*0560*/  @P2 LDG.E.128 R32, desc[UR6][R58.64] ;  /* 0x000000063a202981 */ /* 0x000162000c1e1d00 */
[----:B-1----:R-:W-:-:S04]  /*0570*/  @P2 IMAD.WIDE.U32 R60, R67, 0x10, R60 ;  /* 0x00000010433c2825 */ /* 0x002fc800078e003c */
[----:B------:R-:W-:Y:S01]  /*0580*/  @P2 VIADD R67, R67, 0x100 ;  /* 0x0000010043432836 */ /* 0x000fe20000000000 */
[----:B------:R0:W5:Y:S03]  /*0590*/  @P2 LDG.E.128 R24, desc[UR6][R60.64] ;  /* 0x000000063c182981 */ /* 0x000166000c1e1d00 */
[----:B--2---:R-:W-:-:S05]  /*05a0*/  @P3 IMAD.WIDE.U32 R4, R67, 0x10, R62 ;  /* 0x0000001043043825 */ /* 0x004fca00078e003e */
[----:B------:R0:W5:Y:S01]  /*05b0*/  @P3 LDG.E.128 R20, desc[UR6][R4.64] ;  /* 0x0000000604143981 */ /* 0x000162000c1e1d00 */
[----:B----4-:R-:W-:-:S05]  /*05c0*/  @P3 IMAD.WIDE.U32 R6, R67, 0x10, R64 ;  /* 0x0000001043063825 */ /* 0x010fca00078e0040 */
[----:B------:R0:W5:Y:S01]  /*05d0*/  @P3 LDG.E.128 R12, desc[UR6][R6.64] ;  /* 0x00000006060c3981 */ /* 0x000162000c1e1d00 */
[----:B------:R-:W-:Y:S02]  /*05e0*/  CS2R R28, SRZ ;  /* 0x00000000001c7805 */ /* 0x000fe4000001ff00 */
[----:B------:R-:W-:Y:S02]  /*05f0*/  MOV R42, RZ ;  /* 0x000000ff002a7202 */ /* 0x000fe40000000f00 */
[----:B------:R-:W-:Y:S01]  /*0600*/  CS2R R40, SRZ ;  /* 0x0000000000287805 */ /* 0x000fe2000001ff00 */
[----:B------:R-:W-:Y:S01]  /*0610*/  IMAD.MOV.U32 R54, RZ, RZ, RZ ;  /* 0x000000ffff367224 */ /* 0x000fe200078e00ff */
[----:B---3--:R-:W-:Y:S02]  /*0620*/  CS2R R52, SRZ ;  /* 0x0000000000347805 */ /* 0x008fe4000001ff00 */
[----:B------:R-:W-:Y:S02]  /*0630*/  @P3 CS2R R18, SRZ ;  /* 0x0000000000123805 */ /* 0x000fe4000001ff00 */
[----:B------:R-:W-:-:S02]  /*0640*/  @P3 CS2R R16, SRZ ;  /* 0x0000000000103805 */ /* 0x000fc4000001ff00 */
[----:B------:R-:W-:Y:S01]  /*0650*/  @P0 MOV R55, RZ ;  /* 0x000000ff00370202 */ /* 0x000fe20000000f00 */
[----:B------:R-:W-:Y:S01]  /*0660*/  @P2 IMAD.MOV.U32 R31, RZ, RZ, RZ ;  /* 0x000000ffff1f2224 */ /* 0x000fe200078e00ff */
[----:B0-----:R-:W-:-:S07]  /*0670*/  @P1 MOV R43, RZ ;  /* 0x000000ff002b1202 */ /* 0x001fce0000000f00 */
.L_x_150:
[----:B------:R-:W-:Y:S05]  /*0680*/  BSYNC.RECONVERGENT B0 ;  /* 0x0000000000007941 */ /* 0x000fea0003800200 */
.L_x_148:
[----:B------:R-:W0:Y:S02]  /*0690*/  LDCU UR4, c[0x0][0x384] ;  /* 0x00007080ff0477ac */ /* 0x000e240008000800 */
[----:B0-----:R-:W-:-:S13]  /*06a0*/  ISETP.GE.AND P0, PT, R2, UR4, PT ;  /* 0x0000000402007c0c */ /* 0x001fda000bf06270 */
[----:B------:R-:W-:Y:S05]  /*06b0*/  @P0 EXIT ;  /* 0x000000000000094d */ /* 0x000fea0003800000 */
[----:B------:R-:W-:Y:S01]  /*06c0*/  SHF.R.S32.HI R66, RZ, 0x3, R66 ;  /* 0x00000003ff427819 */ /* 0x000fe20000011442 */
[----:B------:R-:W-:Y:S01]  /*06d0*/  UPLOP3.LUT UP1, UPT, UPT, UPT, UPT, 0x40, 0x4 ;  /* 0x000000000004789c */ /* 0x000fe20003f2e870 */
[----:B------:R-:W-:Y:S01]  /*06e0*/  SHF.L.U32 R4, R68, 0x5, RZ ;  /* 0x0000000544047819 */ /* 0x000fe200000006ff */
[----:B------:R-:W0:Y:S01]  /*06f0*/  LDCU.U8 UR10, c[0x0][0x410] ;  /* 0x00008200ff0a77ac */ /* 0x000e220008000000 */
[----:B------:R-:W-:Y:S02]  /*0700*/  LOP3.LUT R5, R66, 0xff, RZ, 0xc0, !PT ;  /* 0x000000ff42057812 */ /* 0x000fe400078ec0ff */
[----:B------:R-:W-:Y:S01]  /*0710*/  LOP3.LUT R4, R4, 0x3e0, RZ, 0xc0, !PT ;  /* 0x000003e004047812 */ /* 0x000fe200078ec0ff */
[----:B------:R-:W1:Y:S01]  /*0720*/  LDCU UR11, c[0x0][0x400] ;  /* 0x00008000ff0b77ac */ /* 0x000e620008000800 */
[C---:B------:R-:W-:Y:S02]  /*0730*/  VIADDMNMX R0, R5.reuse, -R0, RZ, !PT ;  /* 0x8000000005007246 */ /* 0x040fe400078001ff */
[----:B------:R-:W-:Y:S01]  /*0740*/  VIADDMNMX R4, R5, -R4, RZ, !PT ;  /* 0x8000000405047246 */ /* 0x000fe200078001ff */
[----:B------:R-:W2:Y:S01]  /*0750*/  LDCU.64 UR8, c[0x0][0x3a0] ;  /* 0x00007400ff0877ac */ /* 0x000ea20008000a00 */
[----:B------:R-:W-:-:S02]  /*0760*/  LOP3.LUT R60, R66, 0xffffff00, RZ, 0xc0, !PT ;  /* 0xffffff00423c7812 */ /* 0x000fc400078ec0ff */
[----:B------:R-:W-:Y:S02]  /*0770*/  VIMNMX R5, PT, PT, R0, 0x20, PT ;  /* 0x0000002000057848 */ /* 0x000fe40003fe0100 */
[----:B------:R-:W-:Y:S02]  /*0780*/  VIMNMX R7, PT, PT, R4, 0x20, PT ;  /* 0x0000002004077848 */ /* 0x000fe40003fe0100 */
[----:B------:R-:W-:Y:S02]  /*0790*/  LEA R5, R5, R60, 0x3 ;  /* 0x0000003c05057211 */ /* 0x000fe400078e18ff */
[----:B-----5:R-:W-:Y:S01]  /*07a0*/  PRMT R80, R19, 0x7632, R80 ;  /* 0x0000763213507816 */ /* 0x020fe20000000050 */
[----:B------:R-:W-:Y:S01]  /*07b0*/  IMAD R60, R7, 0x8, R60 ;  /* 0x00000008073c7824 */ /* 0x000fe200078e023c */
[----:B------:R-:W-:Y:S02]  /*07c0*/  I2FP.F32.U32 R5, R5 ;  /* 0x0000000500057245 */ /* 0x000fe40000201000 */
[----:B------:R-:W-:-:S02]  /*07d0*/  PRMT R82, R23, 0x7632, R82 ;  /* 0x0000763217527816 */ /* 0x000fc40000000052 */
[----:B------:R3:W4:Y:S01]  /*07e0*/  MUFU.RCP R61, R5 ;  /* 0x00000005003d7308 */ /* 0x0007220000001000 */
        /* <DEDUP_REMOVED lines=45> */
[----:B01234-:R-:W-:-:S07]  /*0ac0*/  PRMT R71, R48, 0x7632, R71 ;  /* 0x0000763230477816 */ /* 0x01ffce0000000047 */
.L_x_180:
[----:B------:R-:W0:Y:S08]  /*0ad0*/  LDC.64 R56, c[0x0][0x3f0] ;  /* 0x0000fc00ff387b82 */ /* 0x000e300000000a00 */
[----:B------:R-:W1:Y:S08]  /*0ae0*/  LDC.64 R58, c[0x0][0x3f8] ;  /* 0x0000fe00ff3a7b82 */ /* 0x000e700000000a00 */
[----:B------:R-:W2:Y:S01]  /*0af0*/  LDC R141, c[0x0][0x388] ;  /* 0x0000e200ff8d7b82 */ /* 0x000ea20000000800 */
[----:B0-----:R-:W-:-:S05]  /*0b00*/  IMAD.WIDE R56, R2, 0x4, R56 ;  /* 0x0000000402387825 */ /* 0x001fca00078e0238 */
[----:B------:R-:W3:Y:S01]  /*0b10*/  LDG.E R0, desc[UR6][R56.64] ;  /* 0x0000000638007981 */ /* 0x000ee2000c1e1900 */
[----:B-1----:R-:W-:-:S05]  /*0b20*/  IMAD.WIDE R58, R2, 0x4, R58 ;  /* 0x00000004023a7825 */ /* 0x002fca00078e023a */
[----:B------:R0:W5:Y:S01]  /*0b30*/  LDG.E R74, desc[UR6][R58.64] ;  /* 0x000000063a4a7981 */ /* 0x000162000c1e1900 */
[----:B------:R-:W-:Y:S01]  /*0b40*/  ISETP.GE.U32.AND P2, PT, R3, 0x100, PT ;  /* 0x000001000300780c */ /* 0x000fe20003f46070 */
[----:B------:R-:W-:Y:S01]  /*0b50*/  BSSY.RECONVERGENT B0, `(.L_x_151) ;  /* 0x00000af000007945 */ /* 0x000fe20003800200 */
[----:B------:R-:W1:Y:S01]  /*0b60*/  S2R R72, SR_TID.X ;  /* 0x0000000000487919 */ /* 0x000e620000002100 */
[----:B---3--:R-:W-:-:S13]  /*0b70*/  ISETP.GE.AND P1, PT, R0, 0x1, PT ;  /* 0x000000010000780c */ /* 0x008fda0003f26270 */
[----:B------:R-:W-:-:S05]  /*0b80*/  @P1 IADD3 R76, PT, PT, R0, -0x1, RZ ;  /* 0xffffffff004c1810 */ /* 0x000fca0007ffe0ff */
[-C--:B--2---:R-:W-:Y:S02]  /*0b90*/  @P1 IMAD R78, R76, R141.reuse, RZ ;  /* 0x0000008d4c4e1224 */ /* 0x084fe400078e02ff */
[----:B------:R-:W-:-:S03]  /*0ba0*/  IMAD R76, R2, R141, RZ ;  /* 0x0000008d024c7224 */ /* 0x000fc600078e02ff */
[----:B------:R-:W-:Y:S02]  /*0bb0*/  @P1 SHF.R.S32.HI R143, RZ, 0x1f, R78 ;  /* 0x0000001fff8f1819 */ /* 0x000fe4000001144e */
[----:B------:R-:W-:Y:S02]  /*0bc0*/  SHF.R.S32.HI R57, RZ, 0x1f, R76 ;  /* 0x0000001fff397819 */ /* 0x000fe4000001144c */
[----:B------:R-:W-:Y:S01]  /*0bd0*/  @P1 LEA.HI R143, R143, R78, RZ, 0x3 ;  /* 0x0000004e8f8f1211 */ /* 0x000fe200078f18ff */
[----:B------:R-:W-:Y:S01]  /*0be0*/  HFMA2 R78, -RZ, RZ, 0, 0 ;  /* 0x00000000ff4e7431 */ /* 0x000fe200000001ff */
[----:B------:R-:W-:-:S04]  /*0bf0*/  LEA.HI R57, R57, R76, RZ, 0x3 ;  /* 0x0000004c39397211 */ /* 0x000fc800078f18ff */
[-C--:B-1----:R-:W-:Y:S02]  /*0c00*/  LEA.HI.SX32 R76, R57, R72.reuse, 0x1d ;  /* 0x00000048394c7211 */ /* 0x082fe400078feaff */
[----:B------:R-:W-:Y:S01]  /*0c10*/  @P1 LEA.HI.SX32 R78, R143, R72, 0x1d ;  /* 0x000000488f4e1211 */ /* 0x000fe200078feaff */
[----:B0-----:R-:W-:Y:S06]  /*0c20*/  @!P2 BRA `(.L_x_152) ;  /* 0x000000080084a947 */ /* 0x001fec0003800000 */
[----:B------:R-:W-:-:S04]  /*0c30*/  UISETP.NE.U32.AND UP0, UPT, UR8, URZ, UPT ;  /* 0x000000ff0800728c */ /* 0x000fc8000bf05070 */
[----:B------:R-:W-:Y:S01]  /*0c40*/  UISETP.NE.AND.EX UP0, UPT, UR9, URZ, UPT, UP0 ;  /* 0x000000ff0900728c */ /* 0x000fe2000bf05300 */
[----:B------:R-:W-:Y:S10]  /*0c50*/  @!P1 BRA `(.L_x_153) ;  /* 0x00000000000c9947 */ /* 0x000ff40003800000 */
[----:B------:R-:W0:Y:S02]  /*0c60*/  LDC.64 R8, c[0x0][0x390] ;  /* 0x0000e400ff087b82 */ /* 0x000e240000000a00 */
[----:B0-----:R-:W-:-:S06]  /*0c70*/  IMAD.WIDE.U32 R8, R78, 0x10, R8 ;  /* 0x000000104e087825 */ /* 0x001fcc00078e0008 */
[----:B------:R-:W5:Y:S02]  /*0c80*/  LDG.E.128 R8, desc[UR6][R8.64] ;  /* 0x0000000608087981 */ /* 0x000f64000c1e1d00 */
.L_x_153:
[----:B------:R-:W-:Y:S05]  /*0c90*/  BRA.U !UP0, `(.L_x_154) ;  /* 0x0000000508547547 */ /* 0x000fea000b800000 */
[----:B------:R-:W0:Y:S02]  /*0ca0*/  LDC.64 R4, c[0x0][0x3a0] ;  /* 0x0000e800ff047b82 */ /* 0x000e240000000a00 */
[----:B0-----:R-:W-:-:S06]  /*0cb0*/  IMAD.WIDE.U32 R4, R76, 0x10, R4 ;  /* 0x000000104c047825 */ /* 0x001fcc00078e0004 */
[----:B------:R-:W2:Y:S01]  /*0cc0*/  LDG.E.128 R4, desc[UR6][R4.64] ;  /* 0x0000000604047981 */ /* 0x000ea2000c1e1d00 */
[----:B------:R-:W-:-:S13]  /*0cd0*/  ISETP.GT.AND P0, PT, R0, RZ, PT ;  /* 0x000000ff0000720c */ /* 0x000fda0003f04270 */
[----:B------:R-:W0:Y:S01]  /*0ce0*/  @P0 LDC R57, c[0x0][0x40c] ;  /* 0x00010300ff390b82 */ /* 0x000e220000000800 */
[C---:B-----5:R-:W-:Y:S01]  /*0cf0*/  @P0 IMAD.U32 R56, R8.reuse, 0x10000, RZ ;  /* 0x0001000008380824 */ /* 0x060fe200078e00ff */
[----:B------:R-:W-:Y:S02]  /*0d00*/  @P0 PRMT R58, R8, 0x7632, R58 ;  /* 0x00007632083a0816 */ /* 0x000fe4000000003a */
[----:B------:R-:W-:Y:S02]  /*0d10*/  @P0 PRMT R77, R9, 0x7632, R77 ;  /* 0x00007632094d0816 */ /* 0x000fe4000000004d */
[----:B------:R-:W-:Y:S02]  /*0d20*/  @P0 SHF.L.U32 R58, R58, 0x10, RZ ;  /* 0x000000103a3a0819 */ /* 0x000fe400000006ff */
[----:B------:R-:W1:Y:S01]  /*0d30*/  @P0 LDC R75, c[0x0][0x40c] ;  /* 0x00010300ff4b0b82 */ /* 0x000e620000000800 */
[----:B------:R-:W-:-:S07]  /*0d40*/  @P0 IMAD.U32 R77, R77, 0x10000, RZ ;  /* 0x000100004d4d0824 */ /* 0x000fce00078e00ff */
[----:B------:R-:W3:Y:S08]  /*0d50*/  @P0 LDC R79, c[0x0][0x40c] ;  /* 0x00010300ff4f0b82 */ /* 0x000ef00000000800 */
[----:B------:R-:W4:Y:S01]  /*0d60*/  @P0 LDC R140, c[0x0][0x40c] ;  /* 0x00010300ff8c0b82 */ /* 0x000f220000000800 */
[----:B0-----:R-:W-:Y:S01]  /*0d70*/  @P0 FMUL.FTZ R56, R56, R57 ;  /* 0x0000003938380220 */ /* 0x001fe20000410000 */
[----:B------:R-:W-:-:S06]  /*0d80*/  @P0 SHF.L.U32 R57, R48, 0x10, RZ ;  /* 0x0000001030390819 */ /* 0x000fcc00000006ff */
[----:B------:R-:W0:Y:S01]  /*0d90*/  @P0 LDC R85, c[0x0][0x40c] ;  /* 0x00010300ff550b82 */ /* 0x000e220000000800 */
[----:B-1----:R-:W-:-:S07]  /*0da0*/  @P0 FMUL.FTZ R58, R58, R75 ;  /* 0x0000004b3a3a0220 */ /* 0x002fce0000410000 */
[----:B------:R-:W1:Y:S08]  /*0db0*/  @P0 LDC R87, c[0x0][0x40c] ;  /* 0x00010300ff570b82 */ /* 0x000e700000000800 */
[----:B------:R-:W1:Y:S08]  /*0dc0*/  @P0 LDC R143, c[0x0][0x40c] ;  /* 0x00010300ff8f0b82 */ /* 0x000e700000000800 */
[----:B------:R-:W1:Y:S01]  /*0dd0*/  @P0 LDC R155, c[0x0][0x40c] ;  /* 0x00010300ff9b0b82 */ /* 0x000e620000000800 */
[C---:B--2---:R-:W-:Y:S01]  /*0de0*/  @P0 IMAD.U32 R59, R4.reuse, 0x10000, RZ ;  /* 0x00010000043b0824 */ /* 0x044fe200078e00ff */
[C---:B------:R-:W-:Y:S01]  /*0df0*/  @!P0 SHF.L.U32 R73, R4.reuse, 0x10, RZ ;  /* 0x0000001004498819 */ /* 0x040fe200000006ff */
[----:B------:R-:W-:Y:S01]  /*0e00*/  @P0 IMAD.U32 R83, R5, 0x10000, RZ ;  /* 0x0001000005530824 */ /* 0x000fe200078e00ff */
[----:B------:R-:W-:Y:S01]  /*0e10*/  @!P0 PRMT R75, R4, 0x7632, R75 ;  /* 0x00007632044b8816 */ /* 0x000fe2000000004b */
[----:B------:R-:W-:Y:S01]  /*0e20*/  @P0 FFMA.FTZ R73, R56, R57, R59 ;  /* 0x0000003938490223 */ /* 0x000fe2000001003b */
[----:B------:R-:W-:-:S02]  /*0e30*/  @P0 PRMT R56, R4, 0x7632, R56 ;  /* 0x0000763204380816 */ /* 0x000fc40000000038 */
[----:B------:R-:W-:Y:S01]  /*0e40*/  @P0 SHF.L.U32 R57, R71, 0x10, RZ ;  /* 0x0000001047390819 */ /* 0x000fe200000006ff */
[----:B------:R-:W-:Y:S01]  /*0e50*/  @!P0 IMAD.U32 R75, R75, 0x10000, RZ ;  /* 0x000100004b4b8824 */ /* 0x000fe200078e00ff */
[----:B------:R-:W-:Y:S02]  /*0e60*/  @P0 SHF.L.U32 R59, R56, 0x10, RZ ;  /* 0x00000010383b0819 */ /* 0x000fe400000006ff */
[----:B------:R-:W-:-:S03]  /*0e70*/  @P0 SHF.L.U32 R56, R9, 0x10, RZ ;  /* 0x0000001009380819 */ /* 0x000fc600000006ff */
[--C-:B------:R-:W-:Y:S01]  /*0e80*/  @P0 FFMA.FTZ R75, R58, R57, R59.reuse ;  /* 0x000000393a4b0223 */ /* 0x100fe2000001003b */
[----:B------:R-:W-:Y:S01]  /*0e90*/  @P0 SHF.L.U32 R57, R49, 0x10, RZ ;  /* 0x0000001031390819 */ /* 0x000fe200000006ff */
[----:B---3--:R-:W-:Y:S01]  /*0ea0*/  @P0 FMUL.FTZ R56, R56, R79 ;  /* 0x0000004f38380220 */ /* 0x008fe20000410000 */
[----:B------:R-:W-:Y:S01]  /*0eb0*/  @P0 PRMT R59, R5, 0x7632, R59 ;  /* 0x00007632053b0816 */ /* 0x000fe2000000003b */
[----:B----4-:R-:W-:Y:S01]  /*0ec0*/  @P0 FMUL.FTZ R58, R77, R140 ;  /* 0x0000008c4d3a0220 */ /* 0x010fe20000410000 */
[C---:B------:R-:W-:Y:S02]  /*0ed0*/  @!P0 PRMT R79, R5.reuse, 0x7632, R79 ;  /* 0x00007632054f8816 */ /* 0x040fe4000000004f */
[----:B------:R-:W-:Y:S01]  /*0ee0*/  @!P0 SHF.L.U32 R77, R5, 0x10, RZ ;  /* 0x00000010054d8819 */ /* 0x000fe200000006ff */
[----:B------:R-:W-:Y:S01]  /*0ef0*/  @P0 FFMA.FTZ R77, R56, R57, R83 ;  /* 0x00000039384d0223 */ /* 0x000fe20000010053 */
[----:B------:R-:W-:Y:S01]  /*0f00*/  @P0 SHF.L.U32 R81, R59, 0x10, RZ ;  /* 0x000000103b510819 */ /* 0x000fe200000006ff */
[----:B------:R-:W-:Y:S01]  /*0f10*/  @P0 IMAD.U32 R59, R70, 0x10000, RZ ;  /* 0x00010000463b0824 */ /* 0x000fe200078e00ff */
[----:B------:R-:W-:-:S02]  /*0f20*/  @P0 SHF.L.U32 R56, R10, 0x10, RZ ;  /* 0x000000100a380819 */ /* 0x000fc400000006ff */
[----:B------:R-:W-:Y:S01]  /*0f30*/  @!P0 SHF.L.U32 R79, R79, 0x10, RZ ;  /* 0x000000104f4f8819 */ /* 0x000fe200000006ff */
[----:B------:R-:W-:Y:S01]  /*0f40*/  @P0 FFMA.FTZ R79, R58, R59, R81 ;  /* 0x0000003b3a4f0223 */ /* 0x000fe20000010051 */
[----:B------:R-:W-:Y:S01]  /*0f50*/  @P0 SHF.L.U32 R57, R50, 0x10, RZ ;  /* 0x0000001032390819 */ /* 0x000fe200000006ff */
[----:B0-----:R-:W-:Y:S01]  /*0f60*/  @P0 FMUL.FTZ R56, R56, R85 ;  /* 0x0000005538380220 */ /* 0x001fe20000410000 */
[C---:B------:R-:W-:Y:S01]  /*0f70*/  @P0 SHF.L.U32 R59, R6.reuse, 0x10, RZ ;  /* 0x00000010063b0819 */ /* 0x040fe200000006ff */
[----:B------:R-:W-:Y:S01]  /*0f80*/  @!P0 IMAD.U32 R81, R6, 0x10000, RZ ;  /* 0x0001000006518824 */ /* 0x000fe200078e00ff */
[----:B------:R-:W-:Y:S02]  /*0f90*/  @P0 PRMT R58, R10, 0x7632, R58 ;  /* 0x000076320a3a0816 */ /* 0x000fe4000000003a */
[----:B------:R-:W-:Y:S01]  /*0fa0*/  @!P0 PRMT R83, R6, 0x7632, R83 ;  /* 0x0000763206538816 */ /* 0x000fe20000000053 */
[----:B------:R-:W-:Y:S01]  /*0fb0*/  @P0 FFMA.FTZ R81, R56, R57, R59 ;  /* 0x0000003938510223 */ /* 0x000fe2000001003b */
[----:B------:R-:W-:Y:S01]  /*0fc0*/  @P0 SHF.L.U32 R58, R58, 0x10, RZ ;  /* 0x000000103a3a0819 */ /* 0x000fe200000006ff */
[----:B------:R-:W-:Y:S01]  /*0fd0*/  @P0 IMAD.U32 R57, R69, 0x10000, RZ ;  /* 0x0001000045390824 */ /* 0x000fe200078e00ff */
[----:B------:R-:W-:-:S02]  /*0fe0*/  @P0 PRMT R56, R6, 0x7632, R56 ;  /* 0x0000763206380816 */ /* 0x000fc40000000038 */
[----:B------:R-:W-:Y:S01]  /*0ff0*/  @!P0 SHF.L.U32 R83, R83, 0x10, RZ ;  /* 0x0000001053538819 */ /* 0x000fe200000006ff */
[----:B-1----:R-:W-:Y:S01]  /*1000*/  @P0 FMUL.FTZ R58, R58, R87 ;  /* 0x000000573a3a0220 */ /* 0x002fe20000410000 */
[----:B------:R-:W-:Y:S01]  /*1010*/  @P0 SHF.L.U32 R59, R56, 0x10, RZ ;  /* 0x00000010383b0819 */ /* 0x000fe200000006ff */
[----:B------:R-:W-:Y:S01]  /*1020*/  @P0 IMAD.U32 R56, R11, 0x10000, RZ ;  /* 0x000100000b380824 */ /* 0x000fe200078e00ff */
[C---:B------:R-:W-:Y:S02]  /*1030*/  @!P0 SHF.L.U32 R85, R7.reuse, 0x10, RZ ;  /* 0x0000001007558819 */ /* 0x040fe400000006ff */
[----:B------:R-:W-:Y:S01]  /*1040*/  @!P0 PRMT R87, R7, 0x7632, R87 ;  /* 0x0000763207578816 */ /* 0x000fe20000000057 */
[----:B------:R-:W-:Y:S01]  /*1050*/  @P0 FFMA.FTZ R83, R58, R57, R59 ;  /* 0x000000393a530223 */ /* 0x000fe2000001003b */
[----:B------:R-:W-:Y:S01]  /*1060*/  @P0 SHF.L.U32 R57, R51, 0x10, RZ ;  /* 0x0000001033390819 */ /* 0x000fe200000006ff */
[----:B------:R-:W-:Y:S02]  /*1070*/  @P0 IMAD.U32 R59, R7, 0x10000, RZ ;  /* 0x00010000073b0824 */ /* 0x000fe400078e00ff */
[----:B------:R-:W-:Y:S01]  /*1080*/  @P0 FMUL.FTZ R56, R56, R143 ;  /* 0x0000008f38380220 */ /* 0x000fe20000410000 */
[----:B------:R-:W-:-:S02]  /*1090*/  @!P0 SHF.L.U32 R87, R87, 0x10, RZ ;  /* 0x0000001057578819 */ /* 0x000fc400000006ff */
[----:B------:R-:W-:Y:S01]  /*10a0*/  F2FP.BF16.F32.PACK_AB R58, RZ, R77 ;  /* 0x0000004dff3a723e */ /* 0x000fe200000010ff */
[----:B------:R-:W-:Y:S01]  /*10b0*/  @P0 FFMA.FTZ R85, R56, R57, R59 ;  /* 0x0000003938550223 */ /* 0x000fe2000001003b */
[----:B------:R-:W-:Y:S02]  /*10c0*/  @P0 PRMT R56, R11, 0x7632, R56 ;  /* 0x000076320b380816 */ /* 0x000fe40000000038 */
[----:B------:R-:W-:Y:S02]  /*10d0*/  @P0 PRMT R57, R7, 0x7632, R57 ;  /* 0x0000763207390816 */ /* 0x000fe40000000039 */
[----:B------:R-:W-:Y:S02]  /*10e0*/  @P0 SHF.L.U32 R56, R56, 0x10, RZ ;  /* 0x0000001038380819 */ /* 0x000fe400000006ff */
[----:B------:R-:W-:Y:S01]  /*10f0*/  F2FP.BF16.F32.PACK_AB R140, RZ, R79 ;  /* 0x0000004fff8c723e */ /* 0x000fe200000010ff */
[----:B------:R-:W-:Y:S01]  /*1100*/  @P0 IMAD.U32 R59, R57, 0x10000, RZ ;  /* 0x00010000393b0824 */ /* 0x000fe200078e00ff */
[----:B------:R-:W-:Y:S01]  /*1110*/  @P0 SHF.L.U32 R57, R68, 0x10, RZ ;  /* 0x0000001044390819 */ /* 0x000fe200000006ff */
[----:B------:R-:W-:Y:S01]  /*1120*/  @P0 FMUL.FTZ R56, R56, R155 ;  /* 0x0000009b38380220 */ /* 0x000fe20000410000 */
[----:B------:R-:W-:-:S02]  /*1130*/  F2FP.BF16.F32.PACK_AB R142, RZ, R81 ;  /* 0x00000051ff8e723e */ /* 0x000fc400000010ff */
[----:B------:R-:W-:Y:S01]  /*1140*/  F2FP.BF16.F32.PACK_AB R143, RZ, R83 ;  /* 0x00000053ff8f723e */ /* 0x000fe200000010ff */
[----:B------:R-:W-:Y:S01]  /*1150*/  @P0 FFMA.FTZ R87, R56, R57, R59 ;  /* 0x0000003938570223 */ /* 0x000fe2000001003b */
        /* <DEDUP_REMOVED lines=9> */
.L_x_154:
[----:B------:R-:W0:Y:S01]  /*11f0*/  @P1 LDC R58, c[0x0][0x40c] ;  /* 0x00010300ff3a1b82 */ /* 0x000e220000000800 */
[C---:B-----5:R-:W-:Y:S01]  /*1200*/  @P1 SHF.L.U32 R57, R8.reuse, 0x10, RZ ;  /* 0x0000001008391819 */ /* 0x060fe200000006ff */
[----:B------:R-:W-:Y:S01]  /*1210*/  IMAD.MOV.U32 R73, RZ, RZ, RZ ;  /* 0x000000ffff497224 */ /* 0x000fe200078e00ff */
[----:B------:R-:W-:Y:S01]  /*1220*/  @P1 PRMT R56, R8, 0x7632, R56 ;  /* 0x0000763208381816 */ /* 0x000fe20000000038 */
[----:B------:R-:W-:Y:S01]  /*1230*/  IMAD.MOV.U32 R77, RZ, RZ, RZ ;  /* 0x000000ffff4d7224 */ /* 0x000fe200078e00ff */
[----:B------:R-:W-:Y:S01]  /*1240*/  @P1 SHF.L.U32 R140, R48, 0x10, RZ ;  /* 0x00000010308c1819 */ /* 0x000fe200000006ff */
[----:B------:R-:W-:Y:S01]  /*1250*/  IMAD.MOV.U32 R87, RZ, RZ, RZ ;  /* 0x000000ffff577224 */ /* 0x000fe200078e00ff */
[----:B------:R-:W-:Y:S01]  /*1260*/  @P1 SHF.L.U32 R56, R56, 0x10, RZ ;  /* 0x0000001038381819 */ /* 0x000fe200000006ff */
[----:B------:R-:W1:Y:S01]  /*1270*/  @P1 LDC R59, c[0x0][0x40c] ;  /* 0x00010300ff3b1b82 */ /* 0x000e620000000800 */
[----:B------:R-:W-:-:S07]  /*1280*/  @P1 SHF.L.U32 R79, R49, 0x10, RZ ;  /* 0x00000010314f1819 */ /* 0x000fce00000006ff */
[----:B------:R-:W2:Y:S08]  /*1290*/  @P1 LDC R75, c[0x0][0x40c] ;  /* 0x00010300ff4b1b82 */ /* 0x000eb00000000800 */
[----:B------:R-:W3:Y:S01]  /*12a0*/  @P1 LDC R142, c[0x0][0x40c] ;  /* 0x00010300ff8e1b82 */ /* 0x000ee20000000800 */
[----:B0-----:R-:W-:Y:S01]  /*12b0*/  @P1 FMUL.FTZ R57, R57, R58 ;  /* 0x0000003a39391220 */ /* 0x001fe20000410000 */
[----:B------:R-:W-:-:S03]  /*12c0*/  @P1 IMAD.U32 R58, R9, 0x10000, RZ ;  /* 0x00010000093a1824 */ /* 0x000fc600078e00ff */
[----:B------:R-:W-:Y:S01]  /*12d0*/  @P1 FMUL.FTZ R73, R57, R140 ;  /* 0x0000008c39491220 */ /* 0x000fe20000410000 */
[----:B------:R-:W-:Y:S02]  /*12e0*/  @P1 PRMT R57, R9, 0x7632, R57 ;  /* 0x0000763209391816 */ /* 0x000fe40000000039 */
[----:B------:R-:W0:Y:S01]  /*12f0*/  @P1 LDC R81, c[0x0][0x40c] ;  /* 0x00010300ff511b82 */ /* 0x000e220000000800 */
[----:B-1----:R-:W-:Y:S01]  /*1300*/  @P1 FMUL.FTZ R56, R56, R59 ;  /* 0x0000003b38381220 */ /* 0x002fe20000410000 */
[----:B------:R-:W-:Y:S02]  /*1310*/  @P1 SHF.L.U32 R59, R71, 0x10, RZ ;  /* 0x00000010473b1819 */ /* 0x000fe400000006ff */
[----:B------:R-:W-:-:S04]  /*1320*/  @P1 SHF.L.U32 R57, R57, 0x10, RZ ;  /* 0x0000001039391819 */ /* 0x000fc800000006ff */
[----:B------:R-:W1:Y:S01]  /*1330*/  @P1 LDC R83, c[0x0][0x40c] ;  /* 0x00010300ff531b82 */ /* 0x000e620000000800 */
[----:B--2---:R-:W-:Y:S01]  /*1340*/  @P1 FMUL.FTZ R58, R58, R75 ;  /* 0x0000004b3a3a1220 */ /* 0x004fe20000410000 */
[----:B------:R-:W-:Y:S01]  /*1350*/  MOV R75, RZ ;  /* 0x000000ff004b7202 */ /* 0x000fe20000000f00 */
[----:B------:R-:W-:Y:S01]  /*1360*/  @P1 FMUL.FTZ R75, R56, R59 ;  /* 0x0000003b384b1220 */ /* 0x000fe20000410000 */
[----:B------:R-:W-:Y:S01]  /*1370*/  @P1 SHF.L.U32 R56, R70, 0x10, RZ ;  /* 0x0000001046381819 */ /* 0x000fe200000006ff */
[----:B------:R-:W-:Y:S01]  /*1380*/  @P1 FMUL.FTZ R77, R58, R79 ;  /* 0x0000004f3a4d1220 */ /* 0x000fe20000410000 */
[----:B------:R-:W-:Y:S01]  /*1390*/  @P1 SHF.L.U32 R58, R10, 0x10, RZ ;  /* 0x000000100a3a1819 */ /* 0x000fe200000006ff */
[----:B------:R-:W-:Y:S01]  /*13a0*/  IMAD.MOV.U32 R79, RZ, RZ, RZ ;  /* 0x000000ffff4f7224 */ /* 0x000fe200078e00ff */
[----:B------:R-:W2:Y:S01]  /*13b0*/  @P1 LDC R85, c[0x0][0x40c] ;  /* 0x00010300ff551b82 */ /* 0x000ea20000000800 */
[----:B---3--:R-:W-:Y:S01]  /*13c0*/  @P1 FMUL.FTZ R57, R57, R142 ;  /* 0x0000008e39391220 */ /* 0x008fe20000410000 */
[----:B------:R-:W-:-:S03]  /*13d0*/  @P1 SHF.L.U32 R59, R69, 0x10, RZ ;  /* 0x00000010453b1819 */ /* 0x000fc600000006ff */
[----:B------:R-:W-:Y:S01]  /*13e0*/  @P1 FMUL.FTZ R79, R57, R56 ;  /* 0x00000038394f1220 */ /* 0x000fe20000410000 */
[----:B------:R-:W-:Y:S02]  /*13f0*/  @P1 PRMT R56, R10, 0x7632, R56 ;  /* 0x000076320a381816 */ /* 0x000fe40000000038 */
[----:B------:R-:W3:Y:S01]  /*1400*/  @P1 LDC R140, c[0x0][0x40c] ;  /* 0x00010300ff8c1b82 */ /* 0x000ee20000000800 */
[----:B------:R-:W-:Y:S01]  /*1410*/  @P1 SHF.L.U32 R57, R50, 0x10, RZ ;  /* 0x0000001032391819 */ /* 0x000fe200000006ff */
[----:B0-----:R-:W-:Y:S01]  /*1420*/  @P1 FMUL.FTZ R58, R58, R81 ;  /* 0x000000513a3a1220 */ /* 0x001fe20000410000 */
[----:B------:R-:W-:Y:S01]  /*1430*/  IMAD.MOV.U32 R81, RZ, RZ, RZ ;  /* 0x000000ffff517224 */ /* 0x000fe200078e00ff */
[----:B------:R-:W-:Y:S02]  /*1440*/  @P1 SHF.L.U32 R56, R56, 0x10, RZ ;  /* 0x0000001038381819 */ /* 0x000fe400000006ff */
[----:B------:R-:W-:Y:S01]  /*1450*/  @P1 FMUL.FTZ R81, R58, R57 ;  /* 0x000000393a511220 */ /* 0x000fe20000410000 */
[----:B------:R-:W-:-:S02]  /*1460*/  @P1 PRMT R57, R11, 0x7632, R57 ;  /* 0x000076320b391816 */ /* 0x000fc40000000039 */
[----:B------:R-:W-:Y:S01]  /*1470*/  @P1 SHF.L.U32 R58, R11, 0x10, RZ ;  /* 0x000000100b3a1819 */ /* 0x000fe200000006ff */
[----:B-1----:R-:W-:Y:S01]  /*1480*/  @P1 FMUL.FTZ R56, R56, R83 ;  /* 0x0000005338381220 */ /* 0x002fe20000410000 */
[----:B------:R-:W-:Y:S02]  /*1490*/  IMAD.MOV.U32 R83, RZ, RZ, RZ ;  /* 0x000000ffff537224 */ /* 0x000fe400078e00ff */
[----:B------:R-:W-:Y:S02]  /*14a0*/  @P1 IMAD.U32 R57, R57, 0x10000, RZ ;  /* 0x0001000039391824 */ /* 0x000fe400078e00ff */
[----:B------:R-:W-:Y:S01]  /*14b0*/  @P1 FMUL.FTZ R83, R56, R59 ;  /* 0x0000003b38531220 */ /* 0x000fe20000410000 */
[----:B------:R-:W-:Y:S01]  /*14c0*/  @P1 SHF.L.U32 R59, R51, 0x10, RZ ;  /* 0x00000010333b1819 */ /* 0x000fe200000006ff */
[----:B--2---:R-:W-:Y:S01]  /*14d0*/  @P1 FMUL.FTZ R58, R58, R85 ;  /* 0x000000553a3a1220 */ /* 0x004fe20000410000 */
[----:B------:R-:W-:Y:S01]  /*14e0*/  HFMA2 R85, -RZ, RZ, 0, 0 ;  /* 0x00000000ff557431 */ /* 0x000fe200000001ff */
[----:B------:R-:W-:-:S02]  /*14f0*/  @P1 SHF.L.U32 R56, R68, 0x10, RZ ;  /* 0x0000001044381819 */ /* 0x000fc400000006ff */
[----:B------:R-:W-:Y:S01]  /*1500*/  F2FP.BF16.F32.PACK_AB R142, RZ, R83 ;  /* 0x00000053ff8e723e */ /* 0x000fe200000010ff */
[----:B------:R-:W-:Y:S01]  /*1510*/  @P1 FMUL.FTZ R85, R58, R59 ;  /* 0x0000003b3a551220 */ /* 0x000fe20000410000 */
[----:B---3--:R-:W-:Y:S01]  /*1520*/  @P1 FMUL.FTZ R57, R57, R140 ;  /* 0x0000008c39391220 */ /* 0x008fe20000410000 */
[----:B------:R-:W-:Y:S02]  /*1530*/  F2FP.BF16.F32.PACK_AB R58, RZ, R77 ;  /* 0x0000004dff3a723e */ /* 0x000fe400000010ff */
[----:B------:R-:W-:Y:S01]  /*1540*/  F2FP.BF16.F32.PACK_AB R59, RZ, R79 ;  /* 0x0000004fff3b723e */ /* 0x000fe200000010ff */
[----:B------:R-:W-:Y:S01]  /*1550*/  @P1 FMUL.FTZ R87, R57, R56 ;  /* 0x0000003839571220 */ /* 0x000fe20000410000 */
[----:B------:R-:W-:Y:S02]  /*1560*/  F2FP.BF16.F32.PACK_AB R56, RZ, R73 ;  /* 0x00000049ff38723e */ /* 0x000fe400000010ff */
[----:B------:R-:W-:Y:S02]  /*1570*/  F2FP.BF16.F32.PACK_AB R57, RZ, R75 ;  /* 0x0000004bff39723e */ /* 0x000fe400000010ff */
[----:B------:R-:W-:-:S02]  /*1580*/  F2FP.BF16.F32.PACK_AB R140, RZ, R81 ;  /* 0x00000051ff8c723e */ /* 0x000fc400000010ff */
[----:B------:R-:W-:Y:S02]  /*1590*/  F2FP.BF16.F32.PACK_AB R143, RZ, R85 ;  /* 0x00000055ff8f723e */ /* 0x000fe400000010ff */
[----:B------:R-:W-:Y:S02]  /*15a0*/  F2FP.BF16.F32.PACK_AB R154, RZ, R87 ;  /* 0x00000057ff9a723e */ /* 0x000fe400000010ff */
[----:B------:R-:W-:Y:S02]  /*15b0*/  PRMT R56, R56, 0x5410, R57 ;  /* 0x0000541038387816 */ /* 0x000fe40000000039 */
[----:B------:R-:W-:Y:S02]  /*15c0*/  PRMT R57, R58, 0x5410, R59 ;  /* 0x000054103a397816 */ /* 0x000fe4000000003b */
[----:B------:R-:W-:Y:S02]  /*15d0*/  PRMT R58, R140, 0x5410, R142 ;  /* 0x000054108c3a7816 */ /* 0x000fe4000000008e */
[----:B------:R-:W-:-:S07]  /*15e0*/  PRMT R59, R143, 0x5410, R154 ;  /* 0x000054108f3b7816 */ /* 0x000fce000000009a */
.L_x_155:
[----:B------:R-:W0:Y:S01]  /*15f0*/  LDC.64 R142, c[0x0][0x3a8] ;  /* 0x0000ea00ff8e7b82 */ /* 0x000e220000000a00 */
[----:B------:R-:W-:Y:S01]  /*1600*/  IADD3 R78, PT, PT, R78, 0x100, RZ ;  /* 0x000001004e4e7810 */ /* 0x000fe20007ffe0ff */
[----:B0-----:R-:W-:-:S04]  /*1610*/  IMAD.WIDE.U32 R142, R76, 0x10, R142 ;  /* 0x000000104c8e7825 */ /* 0x001fc800078e008e */
[----:B------:R-:W-:Y:S01]  /*1620*/  VIADD R76, R76, 0x100 ;  /* 0x000001004c4c7836 */ /* 0x000fe20000000000 */
[----:B------:R0:W-:Y:S06]  /*1630*/  STG.E.128 desc[UR6][R142.64], R56 ;  /* 0x000000388e007986 */ /* 0x0001ec000c101d06 */
.L_x_152:
[----:B------:R-:W-:Y:S05]  /*1640*/  BSYNC.RECONVERGENT B0 ;  /* 0x0000000000007941 */ /* 0x000fea0003800200 */
.L_x_151:
[----:B------:R-:W-:Y:S01]  /*1650*/  ISETP.GE.U32.AND P3, PT, R3, 0x200, PT ;  /* 0x000002000300780c */ /* 0x000fe20003f66070 */
[----:B------:R-:W-:-:S12]  /*1660*/  BSSY.RECONVERGENT B0, `(.L_x_156) ;  /* 0x0000096000007945 */ /* 0x000fd80003800200 */
[----:B------:R-:W-:Y:S05]  /*1670*/  @!P3 BRA `(.L_x_157) ;  /* 0x000000080050b947 */ /* 0x000fea0003800000 */
[----:B------:R-:W-:Y:S01]  /*1680*/  ISETP.NE.U32.AND P0, PT, RZ, UR8, PT ;  /* 0x00000008ff007c0c */ /* 0x000fe2000bf05070 */
[----:B0-----:R-:W0:Y:S03]  /*1690*/  @P1 LDC.64 R56, c[0x0][0x390] ;  /* 0x0000e400ff381b82 */ /* 0x001e260000000a00 */
[----:B------:R-:W-:-:S13]  /*16a0*/  ISETP.NE.AND.EX P0, PT, RZ, UR9, PT, P0 ;  /* 0x00000009ff007c0c */ /* 0x000fda000bf05300 */
[----:B------:R-:W1:Y:S01]  /*16b0*/  @P0 LDC.64 R58, c[0x0][0x3a0] ;  /* 0x0000e800ff3a0b82 */ /* 0x000e620000000a00 */
[----:B0-----:R-:W-:-:S05]  /*16c0*/  @P1 IMAD.WIDE.U32 R56, R78, 0x10, R56 ;  /* 0x000000104e381825 */ /* 0x001fca00078e0038 */
[----:B------:R0:W5:Y:S01]  /*16d0*/  @P1 LDG.E.128 R8, desc[UR6][R56.64] ;  /* 0x0000000638081981 */ /* 0x000162000c1e1d00 */
[----:B-1----:R-:W-:-:S05]  /*16e0*/  @P0 IMAD.WIDE.U32 R58, R76, 0x10, R58 ;  /* 0x000000104c3a0825 */ /* 0x002fca00078e003a */
[----:B------:R0:W5:Y:S01]  /*16f0*/  @P0 LDG.E.128 R4, desc[UR6][R58.64] ;  /* 0x000000063a040981 */ /* 0x000162000c1e1d00 */
[----:B------:R-:W-:Y:S05]  /*1700*/  @!P0 BRA `(.L_x_158) ;  /* 0x0000000400188947 */ /* 0x000fea0003800000 */
[----:B------:R-:W-:Y:S01]  /*1710*/  ISETP.GT.AND P0, PT, R0, RZ, PT ;  /* 0x000000ff0000720c */ /* 0x000fe20003f04270 */
[----:B-----5:R-:W-:Y:S01]  /*1720*/  IMAD.U32 R89, R4, 0x10000, RZ ;  /* 0x0001000004597824 */ /* 0x020fe200078e00ff */
[----:B------:R-:W-:Y:S02]  /*1730*/  SHF.L.U32 R93, R5, 0x10, RZ ;  /* 0x00000010055d7819 */ /* 0x000fe400000006ff */
[----:B------:R-:W-:-:S09]  /*1740*/  SHF.L.U32 R101, R7, 0x10, RZ ;  /* 0x0000001007657819 */ /* 0x000fd200000006ff */
[----:B0-----:R-:W0:Y:S01]  /*1750*/  @P0 LDC R59, c[0x0][0x40c] ;  /* 0x00010300ff3b0b82 */ /* 0x001e220000000800 */
[C---:B------:R-:W-:Y:S02]  /*1760*/  @P0 PRMT R56, R8.reuse, 0x7632, R56 ;  /* 0x0000763208380816 */ /* 0x040fe40000000038 */
[----:B------:R-:W-:Y:S02]  /*1770*/  @P0 SHF.L.U32 R58, R8, 0x10, RZ ;  /* 0x00000010083a0819 */ /* 0x000fe400000006ff */
[----:B------:R-:W-:Y:S02]  /*1780*/  @P0 SHF.L.U32 R57, R56, 0x10, RZ ;  /* 0x0000001038390819 */ /* 0x000fe400000006ff */
[----:B------:R-:W-:Y:S01]  /*1790*/  PRMT R56, R4, 0x7632, R56 ;  /* 0x0000763204387816 */ /* 0x000fe20000000038 */
[----:B------:R-:W1:Y:S03]  /*17a0*/  @P0 LDC R142, c[0x0][0x40c] ;  /* 0x00010300ff8e0b82 */ /* 0x000e660000000800 */
[----:B------:R-:W-:-:S02]  /*17b0*/  SHF.L.U32 R91, R56, 0x10, RZ ;  /* 0x00000010385b7819 */ /* 0x000fc400000006ff */
[----:B------:R-:W-:-:S03]  /*17c0*/  @P0 SHF.L.U32 R56, R36, 0x10, RZ ;  /* 0x0000001024380819 */ /* 0x000fc600000006ff */
[----:B------:R-:W2:Y:S08]  /*17d0*/  @P0 LDC R154, c[0x0][0x40c] ;  /* 0x00010300ff9a0b82 */ /* 0x000eb00000000800 */
[----:B------:R-:W3:Y:S01]  /*17e0*/  @P0 LDC R97, c[0x0][0x40c] ;  /* 0x00010300ff610b82 */ /* 0x000ee20000000800 */
[----:B0-----:R-:W-:Y:S01]  /*17f0*/  @P0 FMUL.FTZ R140, R58, R59 ;  /* 0x0000003b3a8c0220 */ /* 0x001fe20000410000 */
[----:B------:R-:W-:-:S03]  /*1800*/  @P0 SHF.L.U32 R59, R9, 0x10, RZ ;  /* 0x00000010093b0819 */ /* 0x000fc600000006ff */
[----:B------:R-:W-:Y:S01]  /*1810*/  @P0 FFMA.FTZ R89, R140, R56, R89 ;  /* 0x000000388c590223 */ /* 0x000fe20000010059 */
[----:B------:R-:W-:Y:S02]  /*1820*/  @P0 IMAD.U32 R56, R37, 0x10000, RZ ;  /* 0x0001000025380824 */ /* 0x000fe400078e00ff */
[----:B-1----:R-:W-:Y:S01]  /*1830*/  @P0 FMUL.FTZ R58, R57, R142 ;  /* 0x0000008e393a0220 */ /* 0x002fe20000410000 */
[----:B------:R-:W-:Y:S01]  /*1840*/  @P0 IMAD.U32 R57, R67, 0x10000, RZ ;  /* 0x0001000043390824 */ /* 0x000fe200078e00ff */
[----:B------:R-:W0:Y:S03]  /*1850*/  @P0 LDC R142, c[0x0][0x40c] ;  /* 0x00010300ff8e0b82 */ /* 0x000e260000000800 */
[----:B------:R-:W-:Y:S01]  /*1860*/  @P0 FFMA.FTZ R91, R58, R57, R91 ;  /* 0x000000393a5b0223 */ /* 0x000fe2000001005b */
[----:B------:R-:W-:Y:S01]  /*1870*/  @P0 PRMT R58, R9, 0x7632, R58 ;  /* 0x00007632093a0816 */ /* 0x000fe2000000003a */
[----:B--2---:R-:W-:Y:S01]  /*1880*/  @P0 FMUL.FTZ R154, R59, R154 ;  /* 0x0000009a3b9a0220 */ /* 0x004fe20000410000 */
[----:B------:R-:W-:-:S02]  /*1890*/  PRMT R57, R5, 0x7632, R57 ;  /* 0x0000763205397816 */ /* 0x000fc40000000039 */
[----:B------:R-:W1:Y:S01]  /*18a0*/  @P0 LDC R59, c[0x0][0x40c] ;  /* 0x00010300ff3b0b82 */ /* 0x000e620000000800 */
[----:B------:R-:W-:Y:S01]  /*18b0*/  @P0 SHF.L.U32 R58, R58, 0x10, RZ ;  /* 0x000000103a3a0819 */ /* 0x000fe200000006ff */
[----:B------:R-:W-:Y:S01]  /*18c0*/  @P0 FFMA.FTZ R93, R154, R56, R93 ;  /* 0x000000389a5d0223 */ /* 0x000fe2000001005d */
[----:B------:R-:W-:Y:S01]  /*18d0*/  SHF.L.U32 R95, R57, 0x10, RZ ;  /* 0x00000010395f7819 */ /* 0x000fe200000006ff */
[----:B------:R-:W-:Y:S01]  /*18e0*/  @P0 IMAD.U32 R56, R66, 0x10000, RZ ;  /* 0x0001000042380824 */ /* 0x000fe200078e00ff */
[----:B------:R-:W-:Y:S01]  /*18f0*/  @P0 SHF.L.U32 R57, R10, 0x10, RZ ;  /* 0x000000100a390819 */ /* 0x000fe200000006ff */
[----:B---3--:R-:W-:Y:S01]  /*1900*/  @P0 FMUL.FTZ R58, R58, R97 ;  /* 0x000000613a3a0220 */ /* 0x008fe20000410000 */
[----:B------:R-:W-:Y:S01]  /*1910*/  SHF.L.U32 R97, R6, 0x10, RZ ;  /* 0x0000001006617819 */ /* 0x000fe200000006ff */
[----:B------:R-:W2:Y:S02]  /*1920*/  @P0 LDC R140, c[0x0][0x40c] ;  /* 0x00010300ff8c0b82 */ /* 0x000ea40000000800 */
[----:B------:R-:W-:Y:S01]  /*1930*/  @P0 FFMA.FTZ R95, R58, R56, R95 ;  /* 0x000000383a5f0223 */ /* 0x000fe2000001005f */
[----:B------:R-:W-:Y:S01]  /*1940*/  @P0 IMAD.U32 R56, R38, 0x10000, RZ ;  /* 0x0001000026380824 */ /* 0x000fe200078e00ff */
[----:B------:R-:W-:Y:S01]  /*1950*/  @P0 PRMT R58, R10, 0x7632, R58 ;  /* 0x000076320a3a0816 */ /* 0x000fe2000000003a */
[----:B0-----:R-:W-:Y:S01]  /*1960*/  @P0 FMUL.FTZ R142, R57, R142 ;  /* 0x0000008e398e0220 */ /* 0x001fe20000410000 */
[----:B------:R-:W-:-:S02]  /*1970*/  PRMT R57, R6, 0x7632, R57 ;  /* 0x0000763206397816 */ /* 0x000fc40000000039 */
[----:B------:R-:W-:Y:S01]  /*1980*/  @P0 SHF.L.U32 R58, R58, 0x10, RZ ;  /* 0x000000103a3a0819 */ /* 0x000fe200000006ff */
[----:B------:R-:W-:Y:S01]  /*1990*/  @P0 FFMA.FTZ R97, R142, R56, R97 ;  /* 0x000000388e610223 */ /* 0x000fe20000010061 */
[----:B------:R-:W-:Y:S01]  /*19a0*/  SHF.L.U32 R99, R57, 0x10, RZ ;  /* 0x0000001039637819 */ /* 0x000fe200000006ff */
[----:B------:R-:W0:Y:S01]  /*19b0*/  @P0 LDC R142, c[0x0][0x40c] ;  /* 0x00010300ff8e0b82 */ /* 0x000e220000000800 */
[----:B------:R-:W-:Y:S02]  /*19c0*/  @P0 IMAD.U32 R56, R65, 0x10000, RZ ;  /* 0x0001000041380824 */ /* 0x000fe400078e00ff */
[----:B-1----:R-:W-:Y:S01]  /*19d0*/  @P0 FMUL.FTZ R58, R58, R59 ;  /* 0x0000003b3a3a0220 */ /* 0x002fe20000410000 */
[----:B------:R-:W-:-:S03]  /*19e0*/  @P0 SHF.L.U32 R57, R11, 0x10, RZ ;  /* 0x000000100b390819 */ /* 0x000fc600000006ff */
[----:B------:R-:W-:Y:S01]  /*19f0*/  @P0 FFMA.FTZ R99, R58, R56, R99 ;  /* 0x000000383a630223 */ /* 0x000fe20000010063 */
[----:B------:R-:W-:Y:S02]  /*1a00*/  @P0 IMAD.U32 R56, R39, 0x10000, RZ ;  /* 0x0001000027380824 */ /* 0x000fe400078e00ff */
[----:B------:R-:W-:Y:S02]  /*1a10*/  @P0 IMAD.U32 R58, R64, 0x10000, RZ ;  /* 0x00010000403a0824 */ /* 0x000fe400078e00ff */
[----:B--2---:R-:W-:Y:S01]  /*1a20*/  @P0 FMUL.FTZ R140, R57, R140 ;  /* 0x0000008c398c0220 */ /* 0x004fe20000410000 */
[----:B------:R-:W-:Y:S02]  /*1a30*/  @P0 PRMT R57, R11, 0x7632, R57 ;  /* 0x000076320b390816 */ /* 0x000fe40000000039 */
[----:B------:R-:W-:Y:S01]  /*1a40*/  F2FP.BF16.F32.PACK_AB R143, RZ, R99 ;  /* 0x00000063ff8f723e */ /* 0x000fe200000010ff */
[----:B------:R-:W-:Y:S01]  /*1a50*/  @P0 FFMA.FTZ R101, R140, R56, R101 ;  /* 0x000000388c650223 */ /* 0x000fe20000010065 */
[----:B------:R-:W-:-:S02]  /*1a60*/  PRMT R56, R7, 0x7632, R56 ;  /* 0x0000763207387816 */ /* 0x000fc40000000038 */
[----:B------:R-:W-:Y:S02]  /*1a70*/  @P0 SHF.L.U32 R57, R57, 0x10, RZ ;  /* 0x0000001039390819 */ /* 0x000fe400000006ff */
[----:B------:R-:W-:Y:S02]  /*1a80*/  SHF.L.U32 R103, R56, 0x10, RZ ;  /* 0x0000001038677819 */ /* 0x000fe400000006ff */
[----:B------:R-:W-:Y:S02]  /*1a90*/  F2FP.BF16.F32.PACK_AB R140, RZ, R95 ;  /* 0x0000005fff8c723e */ /* 0x000fe400000010ff */
[----:B------:R-:W-:Y:S01]  /*1aa0*/  F2FP.BF16.F32.PACK_AB R154, RZ, R101 ;  /* 0x00000065ff9a723e */ /* 0x000fe200000010ff */
[----:B0-----:R-:W-:Y:S01]  /*1ab0*/  @P0 FMUL.FTZ R56, R57, R142 ;  /* 0x0000008e39380220 */ /* 0x001fe20000410000 */
[----:B------:R-:W-:Y:S02]  /*1ac0*/  F2FP.BF16.F32.PACK_AB R57, RZ, R91 ;  /* 0x0000005bff39723e */ /* 0x000fe400000010ff */
[----:B------:R-:W-:Y:S01]  /*1ad0*/  F2FP.BF16.F32.PACK_AB R142, RZ, R97 ;  /* 0x00000061ff8e723e */ /* 0x000fe200000010ff */
[----:B------:R-:W-:Y:S01]  /*1ae0*/  @P0 FFMA.FTZ R103, R56, R58, R103 ;  /* 0x0000003a38670223 */ /* 0x000fe20000010067 */
[----:B------:R-:W-:-:S02]  /*1af0*/  F2FP.BF16.F32.PACK_AB R56, RZ, R89 ;  /* 0x00000059ff38723e */ /* 0x000fc400000010ff */
[----:B------:R-:W-:Y:S02]  /*1b00*/  F2FP.BF16.F32.PACK_AB R58, RZ, R93 ;  /* 0x0000005dff3a723e */ /* 0x000fe400000010ff */
[----:B------:R-:W-:Y:S02]  /*1b10*/  F2FP.BF16.F32.PACK_AB R59, RZ, R103 ;  /* 0x00000067ff3b723e */ /* 0x000fe400000010ff */
[----:B------:R-:W-:Y:S02]  /*1b20*/  PRMT R56, R56, 0x5410, R57 ;  /* 0x0000541038387816 */ /* 0x000fe40000000039 */
[----:B------:R-:W-:Y:S02]  /*1b30*/  PRMT R57, R58, 0x5410, R140 ;  /* 0x000054103a397816 */ /* 0x000fe4000000008c */
[----:B------:R-:W-:Y:S02]  /*1b40*/  PRMT R58, R142, 0x5410, R143 ;  /* 0x000054108e3a7816 */ /* 0x000fe4000000008f */
[----:B------:R-:W-:Y:S01]  /*1b50*/  PRMT R59, R154, 0x5410, R59 ;  /* 0x000054109a3b7816 */ /* 0x000fe2000000003b */
[----:B------:R-:W-:Y:S06]  /*1b60*/  BRA `(.L_x_159) ;  /* 0x0000000400007947 */ /* 0x000fec0003800000 */
.L_x_158:
[----:B0-----:R-:W0:Y:S01]  /*1b70*/  @P1 LDC R58, c[0x0][0x40c] ;  /* 0x00010300ff3a1b82 */ /* 0x001e220000000800 */
[----:B-----5:R-:W-:Y:S01]  /*1b80*/  @P1 SHF.L.U32 R57, R8, 0x10, RZ ;  /* 0x0000001008391819 */ /* 0x020fe200000006ff */
[----:B------:R-:W-:Y:S01]  /*1b90*/  @P1 IMAD.U32 R140, R36, 0x10000, RZ ;  /* 0x00010000248c1824 */ /* 0x000fe200078e00ff */
[----:B------:R-:W-:Y:S01]  /*1ba0*/  @P1 PRMT R56, R8, 0x7632, R56 ;  /* 0x0000763208381816 */ /* 0x000fe20000000038 */
[----:B------:R-:W-:Y:S01]  /*1bb0*/  HFMA2 R93, -RZ, RZ, 0, 0 ;  /* 0x00000000ff5d7431 */ /* 0x000fe200000001ff */
[----:B------:R-:W-:Y:S01]  /*1bc0*/  MOV R89, RZ ;  /* 0x000000ff00597202 */ /* 0x000fe20000000f00 */
[----:B------:R-:W-:Y:S01]  /*1bd0*/  @P1 IMAD.U32 R95, R37, 0x10000, RZ ;  /* 0x00010000255f1824 */ /* 0x000fe200078e00ff */
[----:B------:R-:W-:Y:S01]  /*1be0*/  @P1 SHF.L.U32 R56, R56, 0x10, RZ ;  /* 0x0000001038381819 */ /* 0x000fe200000006ff */
[----:B------:R-:W1:Y:S01]  /*1bf0*/  @P1 LDC R59, c[0x0][0x40c] ;  /* 0x00010300ff3b1b82 */ /* 0x000e620000000800 */
[----:B------:R-:W-:-:S07]  /*1c00*/  HFMA2 R103, -RZ, RZ, 0, 0 ;  /* 0x00000000ff677431 */ /* 0x000fce00000001ff */
[----:B------:R-:W2:Y:S08]  /*1c10*/  @P1 LDC R91, c[0x0][0x40c] ;  /* 0x00010300ff5b1b82 */ /* 0x000eb00000000800 */
[----:B------:R-:W3:Y:S01]  /*1c20*/  @P1 LDC R142, c[0x0][0x40c] ;  /* 0x00010300ff8e1b82 */ /* 0x000ee20000000800 */
[----:B0-----:R-:W-:Y:S01]  /*1c30*/  @P1 FMUL.FTZ R57, R57, R58 ;  /* 0x0000003a39391220 */ /* 0x001fe20000410000 */
[----:B------:R-:W-:-:S03]  /*1c40*/  @P1 SHF.L.U32 R58, R9, 0x10, RZ ;  /* 0x00000010093a1819 */ /* 0x000fc600000006ff */
        /* <DEDUP_REMOVED lines=8> */
[----:B------:R-:W-:Y:S02]  /*1cd0*/  IMAD.MOV.U32 R91, RZ, RZ, RZ ;  /* 0x000000ffff5b7224 */ /* 0x000fe400078e00ff */
[----:B------:R-:W-:Y:S01]  /*1ce0*/  @P1 FMUL.FTZ R91, R59, R56 ;  /* 0x000000383b5b1220 */ /* 0x000fe20000410000 */
[----:B------:R-:W-:Y:S02]  /*1cf0*/  @P1 IMAD.U32 R56, R66, 0x10000, RZ ;  /* 0x0001000042381824 */ /* 0x000fe400078e00ff */
[----:B------:R-:W-:Y:S01]  /*1d00*/  @P1 FMUL.FTZ R93, R58, R95 ;  /* 0x0000005f3a5d1220 */ /* 0x000fe20000410000 */
[----:B------:R-:W-:Y:S01]  /*1d10*/  @P1 SHF.L.U32 R58, R10, 0x10, RZ ;  /* 0x000000100a3a1819 */ /* 0x000fe200000006ff */
[----:B------:R-:W-:Y:S01]  /*1d20*/  @P1 IMAD.U32 R59, R65, 0x10000, RZ ;  /* 0x00010000413b1824 */ /* 0x000fe200078e00ff */
[----:B------:R-:W2:Y:S01]  /*1d30*/  @P1 LDC R101, c[0x0][0x40c] ;  /* 0x00010300ff651b82 */ /* 0x000ea20000000800 */
[----:B---3--:R-:W-:Y:S01]  /*1d40*/  @P1 FMUL.FTZ R57, R57, R142 ;  /* 0x0000008e39391220 */ /* 0x008fe20000410000 */
[----:B------:R-:W-:-:S03]  /*1d50*/  MOV R95, RZ ;  /* 0x000000ff005f7202 */ /* 0x000fc60000000f00 */
[----:B------:R-:W-:Y:S01]  /*1d60*/  @P1 FMUL.FTZ R95, R56, R57 ;  /* 0x00000039385f1220 */ /* 0x000fe20000410000 */
[----:B------:R-:W-:Y:S01]  /*1d70*/  @P1 PRMT R56, R10, 0x7632, R56 ;  /* 0x000076320a381816 */ /* 0x000fe20000000038 */
[----:B------:R-:W-:Y:S01]  /*1d80*/  @P1 IMAD.U32 R57, R38, 0x10000, RZ ;  /* 0x0001000026391824 */ /* 0x000fe200078e00ff */
[----:B------:R-:W3:Y:S01]  /*1d90*/  @P1 LDC R140, c[0x0][0x40c] ;  /* 0x00010300ff8c1b82 */ /* 0x000ee20000000800 */
[----:B0-----:R-:W-:Y:S01]  /*1da0*/  @P1 FMUL.FTZ R58, R58, R97 ;  /* 0x000000613a3a1220 */ /* 0x001fe20000410000 */
[----:B------:R-:W-:Y:S01]  /*1db0*/  HFMA2 R97, -RZ, RZ, 0, 0 ;  /* 0x00000000ff617431 */ /* 0x000fe200000001ff */
[----:B------:R-:W-:Y:S02]  /*1dc0*/  @P1 SHF.L.U32 R56, R56, 0x10, RZ ;  /* 0x0000001038381819 */ /* 0x000fe400000006ff */
[----:B------:R-:W-:Y:S01]  /*1dd0*/  @P1 FMUL.FTZ R97, R58, R57 ;  /* 0x000000393a611220 */ /* 0x000fe20000410000 */
[C---:B------:R-:W-:Y:S02]  /*1de0*/  @P1 PRMT R57, R11.reuse, 0x7632, R57 ;  /* 0x000076320b391816 */ /* 0x040fe40000000039 */
[----:B-1----:R-:W-:Y:S01]  /*1df0*/  @P1 FMUL.FTZ R56, R56, R99 ;  /* 0x0000006338381220 */ /* 0x002fe20000410000 */
[----:B------:R-:W-:-:S02]  /*1e00*/  @P1 SHF.L.U32 R58, R11, 0x10, RZ ;  /* 0x000000100b3a1819 */ /* 0x000fc400000006ff */
[----:B------:R-:W-:Y:S02]  /*1e10*/  @P1 SHF.L.U32 R57, R57, 0x10, RZ ;  /* 0x0000001039391819 */ /* 0x000fe400000006ff */
[----:B------:R-:W-:Y:S01]  /*1e20*/  MOV R99, RZ ;  /* 0x000000ff00637202 */ /* 0x000fe20000000f00 */
[----:B------:R-:W-:Y:S01]  /*1e30*/  @P1 FMUL.FTZ R99, R59, R56 ;  /* 0x000000383b631220 */ /* 0x000fe20000410000 */
[----:B------:R-:W-:Y:S01]  /*1e40*/  @P1 SHF.L.U32 R59, R39, 0x10, RZ ;  /* 0x00000010273b1819 */ /* 0x000fe200000006ff */
[----:B--2---:R-:W-:Y:S01]  /*1e50*/  @P1 FMUL.FTZ R58, R58, R101 ;  /* 0x000000653a3a1220 */ /* 0x004fe20000410000 */
[----:B------:R-:W-:Y:S02]  /*1e60*/  @P1 IMAD.U32 R56, R64, 0x10000, RZ ;  /* 0x0001000040381824 */ /* 0x000fe400078e00ff */
[----:B------:R-:W-:Y:S02]  /*1e70*/  IMAD.MOV.U32 R101, RZ, RZ, RZ ;  /* 0x000000ffff657224 */ /* 0x000fe400078e00ff */
[----:B------:R-:W-:Y:S01]  /*1e80*/  @P1 FMUL.FTZ R101, R58, R59 ;  /* 0x0000003b3a651220 */ /* 0x000fe20000410000 */
[----:B------:R-:W-:Y:S01]  /*1e90*/  F2FP.BF16.F32.PACK_AB R58, RZ, R93 ;  /* 0x0000005dff3a723e */ /* 0x000fe200000010ff */
[----:B---3--:R-:W-:Y:S01]  /*1ea0*/  @P1 FMUL.FTZ R57, R57, R140 ;  /* 0x0000008c39391220 */ /* 0x008fe20000410000 */
[----:B------:R-:W-:-:S02]  /*1eb0*/  F2FP.BF16.F32.PACK_AB R59, RZ, R95 ;  /* 0x0000005fff3b723e */ /* 0x000fc400000010ff */
[----:B------:R-:W-:Y:S01]  /*1ec0*/  F2FP.BF16.F32.PACK_AB R140, RZ, R97 ;  /* 0x00000061ff8c723e */ /* 0x000fe200000010ff */
[----:B------:R-:W-:Y:S01]  /*1ed0*/  @P1 FMUL.FTZ R103, R56, R57 ;  /* 0x0000003938671220 */ /* 0x000fe20000410000 */
        /* <DEDUP_REMOVED lines=8> */
[----:B------:R-:W-:-:S07]  /*1f60*/  PRMT R59, R143, 0x5410, R154 ;  /* 0x000054108f3b7816 */ /* 0x000fce000000009a */
.L_x_159:
[----:B------:R-:W0:Y:S01]  /*1f70*/  LDC.64 R142, c[0x0][0x3a8] ;  /* 0x0000ea00ff8e7b82 */ /* 0x000e220000000a00 */
[----:B------:R-:W-:Y:S01]  /*1f80*/  IADD3 R78, PT, PT, R78, 0x100, RZ ;  /* 0x000001004e4e7810 */ /* 0x000fe20007ffe0ff */
[C---:B0-----:R-:W-:Y:S01]  /*1f90*/  IMAD.WIDE.U32 R142, R76.reuse, 0x10, R142 ;  /* 0x000000104c8e7825 */ /* 0x041fe200078e008e */
[----:B------:R-:W-:-:S04]  /*1fa0*/  IADD3 R76, PT, PT, R76, 0x100, RZ ;  /* 0x000001004c4c7810 */ /* 0x000fc80007ffe0ff */
[----:B------:R1:W-:Y:S03]  /*1fb0*/  STG.E.128 desc[UR6][R142.64], R56 ;  /* 0x000000388e007986 */ /* 0x0003e6000c101d06 */
.L_x_157:
[----:B------:R-:W-:Y:S05]  /*1fc0*/  BSYNC.RECONVERGENT B0 ;  /* 0x0000000000007941 */ /* 0x000fea0003800200 */
.L_x_156:
[----:B------:R-:W-:Y:S01]  /*1fd0*/  ISETP.GE.U32.AND P4, PT, R3, 0x300, PT ;  /* 0x000003000300780c */ /* 0x000fe20003f86070 */
[----:B------:R-:W-:-:S12]  /*1fe0*/  BSSY.RECONVERGENT B0, `(.L_x_160) ;  /* 0x0000096000007945 */ /* 0x000fd80003800200 */
[----:B------:R-:W-:Y:S05]  /*1ff0*/  @!P4 BRA `(.L_x_161) ;  /* 0x000000080050c947 */ /* 0x000fea0003800000 */
[----:B------:R-:W-:Y:S01]  /*2000*/  ISETP.NE.U32.AND P0, PT, RZ, UR8, PT ;  /* 0x00000008ff007c0c */ /* 0x000fe2000bf05070 */
[----:B01----:R-:W0:Y:S03]  /*2010*/  @P1 LDC.64 R56, c[0x0][0x390] ;  /* 0x0000e400ff381b82 */ /* 0x003e260000000a00 */
        /* <DEDUP_REMOVED lines=12> */
[C---:B------:R-:W-:Y:S01]  /*20e0*/  @P0 PRMT R56, R8.reuse, 0x7632, R56 ;  /* 0x0000763208380816 */ /* 0x040fe20000000038 */
[----:B------:R-:W-:-:S03]  /*20f0*/  @P0 IMAD.U32 R58, R8, 0x10000, RZ ;  /* 0x00010000083a0824 */ /* 0x000fc600078e00ff */
[----:B------:R-:W-:Y:S02]  /*2100*/  @P0 SHF.L.U32 R57, R56, 0x10, RZ ;  /* 0x0000001038390819 */ /* 0x000fe400000006ff */
[----:B------:R-:W-:Y:S01]  /*2110*/  PRMT R56, R4, 0x7632, R56 ;  /* 0x0000763204387816 */ /* 0x000fe20000000038 */
[----:B------:R-:W1:Y:S04]  /*2120*/  @P0 LDC R142, c[0x0][0x40c] ;  /* 0x00010300ff8e0b82 */ /* 0x000e680000000800 */
[----:B------:R-:W-:Y:S01]  /*2130*/  IMAD.U32 R107, R56, 0x10000, RZ ;  /* 0x00010000386b7824 */ /* 0x000fe200078e00ff */
[----:B------:R-:W-:-:S03]  /*2140*/  @P0 SHF.L.U32 R56, R24, 0x10, RZ ;  /* 0x0000001018380819 */ /* 0x000fc600000006ff */
[----:B------:R-:W2:Y:S08]  /*2150*/  @P0 LDC R154, c[0x0][0x40c] ;  /* 0x00010300ff9a0b82 */ /* 0x000eb00000000800 */
[----:B------:R-:W3:Y:S01]  /*2160*/  @P0 LDC R113, c[0x0][0x40c] ;  /* 0x00010300ff710b82 */ /* 0x000ee20000000800 */
[----:B0-----:R-:W-:Y:S01]  /*2170*/  @P0 FMUL.FTZ R140, R58, R59 ;  /* 0x0000003b3a8c0220 */ /* 0x001fe20000410000 */
[----:B------:R-:W-:-:S03]  /*2180*/  @P0 IMAD.U32 R59, R9, 0x10000, RZ ;  /* 0x00010000093b0824 */ /* 0x000fc600078e00ff */
[----:B------:R-:W-:Y:S01]  /*2190*/  @P0 FFMA.FTZ R105, R140, R56, R105 ;  /* 0x000000388c690223 */ /* 0x000fe20000010069 */
[----:B------:R-:W-:Y:S01]  /*21a0*/  @P0 SHF.L.U32 R56, R25, 0x10, RZ ;  /* 0x0000001019380819 */ /* 0x000fe200000006ff */
[----:B-1----:R-:W-:Y:S01]  /*21b0*/  @P0 FMUL.FTZ R58, R57, R142 ;  /* 0x0000008e393a0220 */ /* 0x002fe20000410000 */
[----:B------:R-:W-:Y:S01]  /*21c0*/  @P0 SHF.L.U32 R57, R63, 0x10, RZ ;  /* 0x000000103f390819 */ /* 0x000fe200000006ff */
[----:B------:R-:W0:Y:S04]  /*21d0*/  @P0 LDC R142, c[0x0][0x40c] ;  /* 0x00010300ff8e0b82 */ /* 0x000e280000000800 */
[----:B------:R-:W-:Y:S01]  /*21e0*/  @P0 FFMA.FTZ R107, R58, R57, R107 ;  /* 0x000000393a6b0223 */ /* 0x000fe2000001006b */
[----:B------:R-:W-:Y:S01]  /*21f0*/  @P0 PRMT R58, R9, 0x7632, R58 ;  /* 0x00007632093a0816 */ /* 0x000fe2000000003a */
[----:B--2---:R-:W-:Y:S01]  /*2200*/  @P0 FMUL.FTZ R154, R59, R154 ;  /* 0x0000009a3b9a0220 */ /* 0x004fe20000410000 */
[----:B------:R-:W-:Y:S01]  /*2210*/  PRMT R57, R5, 0x7632, R57 ;  /* 0x0000763205397816 */ /* 0x000fe20000000039 */
[----:B------:R-:W1:Y:S01]  /*2220*/  @P0 LDC R59, c[0x0][0x40c] ;  /* 0x00010300ff3b0b82 */ /* 0x000e620000000800 */
[----:B------:R-:W-:Y:S01]  /*2230*/  @P0 SHF.L.U32 R58, R58, 0x10, RZ ;  /* 0x000000103a3a0819 */ /* 0x000fe200000006ff */
[----:B------:R-:W-:Y:S01]  /*2240*/  @P0 FFMA.FTZ R109, R154, R56, R109 ;  /* 0x000000389a6d0223 */ /* 0x000fe2000001006d */
[----:B------:R-:W-:Y:S01]  /*2250*/  @P0 SHF.L.U32 R56, R62, 0x10, RZ ;  /* 0x000000103e380819 */ /* 0x000fe200000006ff */
[----:B------:R-:W-:-:S02]  /*2260*/  IMAD.U32 R111, R57, 0x10000, RZ ;  /* 0x00010000396f7824 */ /* 0x000fc400078e00ff */
[----:B---3--:R-:W-:Y:S01]  /*2270*/  @P0 FMUL.FTZ R58, R58, R113 ;  /* 0x000000713a3a0220 */ /* 0x008fe20000410000 */
[----:B------:R-:W-:Y:S01]  /*2280*/  @P0 IMAD.U32 R57, R10, 0x10000, RZ ;  /* 0x000100000a390824 */ /* 0x000fe200078e00ff */
[----:B------:R-:W2:Y:S01]  /*2290*/  @P0 LDC R140, c[0x0][0x40c] ;  /* 0x00010300ff8c0b82 */ /* 0x000ea20000000800 */
[----:B------:R-:W-:Y:S01]  /*22a0*/  SHF.L.U32 R113, R6, 0x10, RZ ;  /* 0x0000001006717819 */ /* 0x000fe200000006ff */
[----:B------:R-:W-:Y:S01]  /*22b0*/  @P0 FFMA.FTZ R111, R58, R56, R111 ;  /* 0x000000383a6f0223 */ /* 0x000fe2000001006f */
[----:B------:R-:W-:Y:S02]  /*22c0*/  @P0 SHF.L.U32 R56, R26, 0x10, RZ ;  /* 0x000000101a380819 */ /* 0x000fe400000006ff */
[----:B------:R-:W-:Y:S01]  /*22d0*/  @P0 PRMT R58, R10, 0x7632, R58 ;  /* 0x000076320a3a0816 */ /* 0x000fe2000000003a */
[----:B0-----:R-:W-:Y:S01]  /*22e0*/  @P0 FMUL.FTZ R142, R57, R142 ;  /* 0x0000008e398e0220 */ /* 0x001fe20000410000 */
[----:B------:R-:W-:Y:S02]  /*22f0*/  PRMT R57, R6, 0x7632, R57 ;  /* 0x0000763206397816 */ /* 0x000fe40000000039 */
[----:B------:R-:W-:Y:S01]  /*2300*/  @P0 SHF.L.U32 R58, R58, 0x10, RZ ;  /* 0x000000103a3a0819 */ /* 0x000fe200000006ff */
[----:B------:R-:W-:Y:S01]  /*2310*/  @P0 FFMA.FTZ R113, R142, R56, R113 ;  /* 0x000000388e710223 */ /* 0x000fe20000010071 */
[----:B------:R-:W-:Y:S01]  /*2320*/  @P0 SHF.L.U32 R56, R153, 0x10, RZ ;  /* 0x0000001099380819 */ /* 0x000fe200000006ff */
[----:B------:R-:W0:Y:S01]  /*2330*/  @P0 LDC R142, c[0x0][0x40c] ;  /* 0x00010300ff8e0b82 */ /* 0x000e220000000800 */
[----:B------:R-:W-:-:S02]  /*2340*/  IMAD.U32 R115, R57, 0x10000, RZ ;  /* 0x0001000039737824 */ /* 0x000fc400078e00ff */
[----:B-1----:R-:W-:Y:S01]  /*2350*/  @P0 FMUL.FTZ R58, R58, R59 ;  /* 0x0000003b3a3a0220 */ /* 0x002fe20000410000 */
[----:B------:R-:W-:-:S03]  /*2360*/  @P0 SHF.L.U32 R57, R11, 0x10, RZ ;  /* 0x000000100b390819 */ /* 0x000fc600000006ff */
[----:B------:R-:W-:Y:S01]  /*2370*/  @P0 FFMA.FTZ R115, R58, R56, R115 ;  /* 0x000000383a730223 */ /* 0x000fe20000010073 */
[----:B------:R-:W-:Y:S02]  /*2380*/  @P0 SHF.L.U32 R56, R27, 0x10, RZ ;  /* 0x000000101b380819 */ /* 0x000fe400000006ff */
[----:B------:R-:W-:Y:S01]  /*2390*/  @P0 SHF.L.U32 R58, R152, 0x10, RZ ;  /* 0x00000010983a0819 */ /* 0x000fe200000006ff */
[----:B--2---:R-:W-:Y:S01]  /*23a0*/  @P0 FMUL.FTZ R140, R57, R140 ;  /* 0x0000008c398c0220 */ /* 0x004fe20000410000 */
[----:B------:R-:W-:Y:S02]  /*23b0*/  @P0 PRMT R57, R11, 0x7632, R57 ;  /* 0x000076320b390816 */ /* 0x000fe40000000039 */
[----:B------:R-:W-:Y:S01]  /*23c0*/  F2FP.BF16.F32.PACK_AB R143, RZ, R115 ;  /* 0x00000073ff8f723e */ /* 0x000fe200000010ff */
[----:B------:R-:W-:Y:S01]  /*23d0*/  @P0 FFMA.FTZ R117, R140, R56, R117 ;  /* 0x000000388c750223 */ /* 0x000fe20000010075 */
[----:B------:R-:W-:Y:S02]  /*23e0*/  PRMT R56, R7, 0x7632, R56 ;  /* 0x0000763207387816 */ /* 0x000fe40000000038 */
[----:B------:R-:W-:-:S02]  /*23f0*/  @P0 SHF.L.U32 R57, R57, 0x10, RZ ;  /* 0x0000001039390819 */ /* 0x000fc400000006ff */
[----:B------:R-:W-:Y:S01]  /*2400*/  F2FP.BF16.F32.PACK_AB R140, RZ, R111 ;  /* 0x0000006fff8c723e */ /* 0x000fe200000010ff */
[----:B------:R-:W-:Y:S01]  /*2410*/  IMAD.U32 R119, R56, 0x10000, RZ ;  /* 0x0001000038777824 */ /* 0x000fe200078e00ff */
[----:B------:R-:W-:Y:S01]  /*2420*/  F2FP.BF16.F32.PACK_AB R154, RZ, R117 ;  /* 0x00000075ff9a723e */ /* 0x000fe200000010ff */
[----:B0-----:R-:W-:Y:S01]  /*2430*/  @P0 FMUL.FTZ R56, R57, R142 ;  /* 0x0000008e39380220 */ /* 0x001fe20000410000 */
[----:B------:R-:W-:Y:S02]  /*2440*/  F2FP.BF16.F32.PACK_AB R57, RZ, R107 ;  /* 0x0000006bff39723e */ /* 0x000fe400000010ff */
[----:B------:R-:W-:Y:S01]  /*2450*/  F2FP.BF16.F32.PACK_AB R142, RZ, R113 ;  /* 0x00000071ff8e723e */ /* 0x000fe200000010ff */
[----:B------:R-:W-:Y:S01]  /*2460*/  @P0 FFMA.FTZ R119, R56, R58, R119 ;  /* 0x0000003a38770223 */ /* 0x000fe20000010077 */
        /* <DEDUP_REMOVED lines=8> */
.L_x_162:
[----:B0-----:R-:W0:Y:S01]  /*24f0*/  @P1 LDC R58, c[0x0][0x40c] ;  /* 0x00010300ff3a1b82 */ /* 0x001e220000000800 */
[C---:B-----5:R-:W-:Y:S01]  /*2500*/  @P1 IMAD.U32 R57, R8.reuse, 0x10000, RZ ;  /* 0x0001000008391824 */ /* 0x060fe200078e00ff */
[----:B------:R-:W-:Y:S01]  /*2510*/  @P1 PRMT R56, R8, 0x7632, R56 ;  /* 0x0000763208381816 */ /* 0x000fe20000000038 */
[----:B------:R-:W-:Y:S01]  /*2520*/  HFMA2 R119, -RZ, RZ, 0, 0 ;  /* 0x00000000ff777431 */ /* 0x000fe200000001ff */
[----:B------:R-:W-:Y:S02]  /*2530*/  @P1 SHF.L.U32 R140, R24, 0x10, RZ ;  /* 0x00000010188c1819 */ /* 0x000fe400000006ff */
[----:B------:R-:W-:Y:S01]  /*2540*/  MOV R105, RZ ;  /* 0x000000ff00697202 */ /* 0x000fe20000000f00 */
[----:B------:R-:W-:Y:S01]  /*2550*/  @P1 IMAD.U32 R56, R56, 0x10000, RZ ;  /* 0x0001000038381824 */ /* 0x000fe200078e00ff */
[----:B------:R-:W1:Y:S01]  /*2560*/  @P1 LDC R107, c[0x0][0x40c] ;  /* 0x00010300ff6b1b82 */ /* 0x000e620000000800 */
[----:B------:R-:W-:Y:S02]  /*2570*/  @P1 SHF.L.U32 R111, R25, 0x10, RZ ;  /* 0x00000010196f1819 */ /* 0x000fe400000006ff */
[----:B------:R-:W-:-:S05]  /*2580*/  MOV R109, RZ ;  /* 0x000000ff006d7202 */ /* 0x000fca0000000f00 */
        /* <DEDUP_REMOVED lines=8> */
[----:B------:R-:W-:Y:S02]  /*2610*/  HFMA2 R107, -RZ, RZ, 0, 0 ;  /* 0x00000000ff6b7431 */ /* 0x000fe400000001ff */
[----:B------:R-:W-:Y:S02]  /*2620*/  @P1 IMAD.U32 R57, R57, 0x10000, RZ ;  /* 0x0001000039391824 */ /* 0x000fe400078e00ff */
[----:B------:R-:W-:Y:S01]  /*2630*/  @P1 FMUL.FTZ R109, R58, R111 ;  /* 0x0000006f3a6d1220 */ /* 0x000fe20000410000 */
[----:B------:R-:W-:-:S02]  /*2640*/  HFMA2 R111, -RZ, RZ, 0, 0 ;  /* 0x00000000ff6f7431 */ /* 0x000fc400000001ff */
[----:B------:R-:W-:Y:S01]  /*2650*/  @P1 IMAD.U32 R58, R10, 0x10000, RZ ;  /* 0x000100000a3a1824 */ /* 0x000fe200078e00ff */
[----:B------:R-:W1:Y:S01]  /*2660*/  @P1 LDC R115, c[0x0][0x40c] ;  /* 0x00010300ff731b82 */ /* 0x000e620000000800 */
[----:B--2---:R-:W-:Y:S01]  /*2670*/  @P1 FMUL.FTZ R56, R56, R59 ;  /* 0x0000003b38381220 */ /* 0x004fe20000410000 */
[----:B------:R-:W-:-:S04]  /*2680*/  @P1 IMAD.U32 R59, R63, 0x10000, RZ ;  /* 0x000100003f3b1824 */ /* 0x000fc800078e00ff */
[----:B------:R-:W-:Y:S01]  /*2690*/  @P1 FMUL.FTZ R107, R59, R56 ;  /* 0x000000383b6b1220 */ /* 0x000fe20000410000 */
[----:B------:R-:W-:Y:S01]  /*26a0*/  @P1 SHF.L.U32 R56, R62, 0x10, RZ ;  /* 0x000000103e381819 */ /* 0x000fe200000006ff */
        /* <DEDUP_REMOVED lines=8> */
[----:B------:R-:W-:Y:S01]  /*2730*/  @P1 IMAD.U32 R56, R56, 0x10000, RZ ;  /* 0x0001000038381824 */ /* 0x000fe200078e00ff */
[----:B------:R-:W-:Y:S02]  /*2740*/  MOV R113, RZ ;  /* 0x000000ff00717202 */ /* 0x000fe40000000f00 */
[----:B------:R-:W-:Y:S01]  /*2750*/  @P1 FMUL.FTZ R113, R58, R57 ;  /* 0x000000393a711220 */ /* 0x000fe20000410000 */
[----:B------:R-:W-:Y:S01]  /*2760*/  @P1 PRMT R57, R11, 0x7632, R57 ;  /* 0x000076320b391816 */ /* 0x000fe20000000039 */
[----:B-1----:R-:W-:Y:S01]  /*2770*/  @P1 FMUL.FTZ R56, R56, R115 ;  /* 0x0000007338381220 */ /* 0x002fe20000410000 */
[----:B------:R-:W-:-:S02]  /*2780*/  HFMA2 R115, -RZ, RZ, 0, 0 ;  /* 0x00000000ff737431 */ /* 0x000fc400000001ff */
[----:B------:R-:W-:Y:S01]  /*2790*/  @P1 IMAD.U32 R58, R11, 0x10000, RZ ;  /* 0x000100000b3a1824 */ /* 0x000fe200078e00ff */
[----:B------:R-:W-:Y:S01]  /*27a0*/  @P1 SHF.L.U32 R57, R57, 0x10, RZ ;  /* 0x0000001039391819 */ /* 0x000fe200000006ff */
[----:B------:R-:W-:Y:S01]  /*27b0*/  @P1 FMUL.FTZ R115, R59, R56 ;  /* 0x000000383b731220 */ /* 0x000fe20000410000 */
[----:B------:R-:W-:Y:S01]  /*27c0*/  @P1 SHF.L.U32 R56, R152, 0x10, RZ ;  /* 0x0000001098381819 */ /* 0x000fe200000006ff */
[----:B--2---:R-:W-:Y:S01]  /*27d0*/  @P1 FMUL.FTZ R58, R58, R117 ;  /* 0x000000753a3a1220 */ /* 0x004fe20000410000 */
[----:B------:R-:W-:Y:S01]  /*27e0*/  @P1 IMAD.U32 R59, R27, 0x10000, RZ ;  /* 0x000100001b3b1824 */ /* 0x000fe200078e00ff */
[----:B------:R-:W-:Y:S02]  /*27f0*/  MOV R117, RZ ;  /* 0x000000ff00757202 */ /* 0x000fe40000000f00 */
[----:B------:R-:W-:Y:S01]  /*2800*/  F2FP.BF16.F32.PACK_AB R142, RZ, R115 ;  /* 0x00000073ff8e723e */ /* 0x000fe200000010ff */
        /* <DEDUP_REMOVED lines=10> */
[----:B------:R-:W-:-:S02]  /*28b0*/  PRMT R56, R56, 0x5410, R57 ;  /* 0x0000541038387816 */ /* 0x000fc40000000039 */
[----:B------:R-:W-:Y:S02]  /*28c0*/  PRMT R57, R58, 0x5410, R59 ;  /* 0x000054103a397816 */ /* 0x000fe4000000003b */
[----:B------:R-:W-:Y:S02]  /*28d0*/  PRMT R58, R140, 0x5410, R142 ;  /* 0x000054108c3a7816 */ /* 0x000fe4000000008e */
[----:B------:R-:W-:-:S07]  /*28e0*/  PRMT R59, R143, 0x5410, R154 ;  /* 0x000054108f3b7816 */ /* 0x000fce000000009a */
.L_x_163:
[----:B------:R-:W0:Y:S01]  /*28f0*/  LDC.64 R142, c[0x0][0x3a8] ;  /* 0x0000ea00ff8e7b82 */ /* 0x000e220000000a00 */
[----:B------:R-:W-:Y:S02]  /*2900*/  VIADD R78, R78, 0x100 ;  /* 0x000001004e4e7836 */ /* 0x000fe40000000000 */
[C---:B0-----:R-:W-:Y:S01]  /*2910*/  IMAD.WIDE.U32 R142, R76.reuse, 0x10, R142 ;  /* 0x000000104c8e7825 */ /* 0x041fe200078e008e */
[----:B------:R-:W-:-:S04]  /*2920*/  IADD3 R76, PT, PT, R76, 0x100, RZ ;  /* 0x000001004c4c7810 */ /* 0x000fc80007ffe0ff */
[----:B------:R2:W-:Y:S03]  /*2930*/  STG.E.128 desc[UR6][R142.64], R56 ;  /* 0x000000388e007986 */ /* 0x0005e6000c101d06 */
.L_x_161:
[----:B------:R-:W-:Y:S05]  /*2940*/  BSYNC.RECONVERGENT B0 ;  /* 0x0000000000007941 */ /* 0x000fea0003800200 */
.L_x_160:
[----:B------:R-:W-:Y:S01]  /*2950*/  ISETP.GE.U32.AND P5, PT, R3, 0x400, PT ;  /* 0x000004000300780c */ /* 0x000fe20003fa6070 */
[----:B------:R-:W-:-:S12]  /*2960*/  BSSY.RECONVERGENT B0, `(.L_x_164) ;  /* 0x0000094000007945 */ /* 0x000fd80003800200 */
[----:B------:R-:W-:Y:S05]  /*2970*/  @!P5 BRA `(.L_x_165) ;  /* 0x000000080048d947 */ /* 0x000fea0003800000 */
[----:B------:R-:W-:Y:S01]  /*2980*/  ISETP.NE.U32.AND P0, PT, RZ, UR8, PT ;  /* 0x00000008ff007c0c */ /* 0x000fe2000bf05070 */
[----:B012---:R-:W0:Y:S03]  /*2990*/  @P1 LDC.64 R56, c[0x0][0x390] ;  /* 0x0000e400ff381b82 */ /* 0x007e260000000a00 */
        /* <DEDUP_REMOVED lines=9> */
[----:B------:R-:W-:Y:S01]  /*2a30*/  SHF.L.U32 R133, R6, 0x10, RZ ;  /* 0x0000001006857819 */ /* 0x000fe200000006ff */
[----:B------:R-:W-:Y:S01]  /*2a40*/  IMAD.U32 R129, R5, 0x10000, RZ ;  /* 0x0001000005817824 */ /* 0x000fe200078e00ff */
[----:B------:R-:W-:-:S09]  /*2a50*/  SHF.L.U32 R137, R7, 0x10, RZ ;  /* 0x0000001007897819 */ /* 0x000fd200000006ff */
[----:B0-----:R-:W0:Y:S01]  /*2a60*/  @P0 LDC R57, c[0x0][0x40c] ;  /* 0x00010300ff390b82 */ /* 0x001e220000000800 */
[C---:B------:R-:W-:Y:S02]  /*2a70*/  @P0 SHF.L.U32 R0, R8.reuse, 0x10, RZ ;  /* 0x0000001008000819 */ /* 0x040fe400000006ff */
[----:B------:R-:W-:-:S04]  /*2a80*/  @P0 PRMT R56, R8, 0x7632, R56 ;  /* 0x0000763208380816 */ /* 0x000fc80000000038 */
[----:B------:R-:W-:Y:S01]  /*2a90*/  @P0 SHF.L.U32 R56, R56, 0x10, RZ ;  /* 0x0000001038380819 */ /* 0x000fe200000006ff */
[----:B------:R-:W1:Y:S08]  /*2aa0*/  @P0 LDC R59, c[0x0][0x40c] ;  /* 0x00010300ff3b0b82 */ /* 0x000e700000000800 */
[----:B------:R-:W2:Y:S08]  /*2ab0*/  @P0 LDC R78, c[0x0][0x40c] ;  /* 0x00010300ff4e0b82 */ /* 0x000eb00000000800 */
[----:B------:R-:W3:Y:S01]  /*2ac0*/  @P0 LDC R140, c[0x0][0x40c] ;  /* 0x00010300ff8c0b82 */ /* 0x000ee20000000800 */
[----:B0-----:R-:W-:Y:S01]  /*2ad0*/  @P0 FMUL.FTZ R58, R0, R57 ;  /* 0x00000039003a0220 */ /* 0x001fe20000410000 */
[----:B------:R-:W-:-:S02]  /*2ae0*/  PRMT R0, R4, 0x7632, R0 ;  /* 0x0000763204007816 */ /* 0x000fc40000000000 */
[----:B------:R-:W-:Y:S02]  /*2af0*/  @P0 SHF.L.U32 R57, R151, 0x10, RZ ;  /* 0x0000001097390819 */ /* 0x000fe400000006ff */
[----:B------:R-:W-:Y:S01]  /*2b00*/  SHF.L.U32 R123, R0, 0x10, RZ ;  /* 0x00000010007b7819 */ /* 0x000fe200000006ff */
[----:B------:R-:W-:Y:S01]  /*2b10*/  @P0 IMAD.U32 R0, R12, 0x10000, RZ ;  /* 0x000100000c000824 */ /* 0x000fe200078e00ff */
[----:B------:R-:W0:Y:S01]  /*2b20*/  @P0 LDC R135, c[0x0][0x40c] ;  /* 0x00010300ff870b82 */ /* 0x000e220000000800 */
[----:B-1----:R-:W-:Y:S01]  /*2b30*/  @P0 FMUL.FTZ R56, R56, R59 ;  /* 0x0000003b38380220 */ /* 0x002fe20000410000 */
[----:B------:R-:W-:Y:S01]  /*2b40*/  @P0 SHF.L.U32 R59, R9, 0x10, RZ ;  /* 0x00000010093b0819 */ /* 0x000fe200000006ff */
[----:B------:R-:W-:Y:S01]  /*2b50*/  @P0 FFMA.FTZ R121, R58, R0, R121 ;  /* 0x000000003a790223 */ /* 0x000fe20000010079 */
[----:B------:R-:W-:Y:S01]  /*2b60*/  @P0 SHF.L.U32 R0, R13, 0x10, RZ ;  /* 0x000000100d000819 */ /* 0x000fe200000006ff */
[----:B------:R-:W-:Y:S01]  /*2b70*/  @P0 FFMA.FTZ R123, R56, R57, R123 ;  /* 0x00000039387b0223 */ /* 0x000fe2000001007b */
[----:B------:R-:W-:Y:S01]  /*2b80*/  @P0 PRMT R57, R9, 0x7632, R57 ;  /* 0x0000763209390816 */ /* 0x000fe20000000039 */
[----:B------:R-:W-:Y:S01]  /*2b90*/  @P0 IMAD.U32 R58, R10, 0x10000, RZ ;  /* 0x000100000a3a0824 */ /* 0x000fe200078e00ff */
[----:B------:R-:W1:Y:S01]  /*2ba0*/  @P0 LDC R142, c[0x0][0x40c] ;  /* 0x00010300ff8e0b82 */ /* 0x000e620000000800 */
[----:B--2---:R-:W-:Y:S01]  /*2bb0*/  @P0 FMUL.FTZ R78, R59, R78 ;  /* 0x0000004e3b4e0220 */ /* 0x004fe20000410000 */
[----:B------:R-:W-:Y:S01]  /*2bc0*/  PRMT R56, R5, 0x7632, R56 ;  /* 0x0000763205387816 */ /* 0x000fe20000000038 */
[----:B------:R-:W-:-:S02]  /*2bd0*/  @P0 IMAD.U32 R57, R57, 0x10000, RZ ;  /* 0x0001000039390824 */ /* 0x000fc400078e00ff */
[----:B------:R-:W-:Y:S01]  /*2be0*/  @P0 FFMA.FTZ R129, R78, R0, R129 ;  /* 0x000000004e810223 */ /* 0x000fe20000010081 */
[----:B------:R-:W-:Y:S02]  /*2bf0*/  SHF.L.U32 R131, R56, 0x10, RZ ;  /* 0x0000001038837819 */ /* 0x000fe400000006ff */
[----:B------:R-:W2:Y:S01]  /*2c00*/  @P0 LDC R78, c[0x0][0x40c] ;  /* 0x00010300ff4e0b82 */ /* 0x000ea20000000800 */
[----:B------:R-:W-:Y:S01]  /*2c10*/  @P0 SHF.L.U32 R56, R150, 0x10, RZ ;  /* 0x0000001096380819 */ /* 0x000fe200000006ff */
[----:B---3--:R-:W-:Y:S01]  /*2c20*/  @P0 FMUL.FTZ R0, R57, R140 ;  /* 0x0000008c39000220 */ /* 0x008fe20000410000 */
[----:B------:R-:W-:-:S03]  /*2c30*/  @P0 PRMT R57, R10, 0x7632, R57 ;  /* 0x000076320a390816 */ /* 0x000fc60000000039 */
[----:B------:R-:W-:Y:S01]  /*2c40*/  @P0 FFMA.FTZ R131, R0, R56, R131 ;  /* 0x0000003800830223 */ /* 0x000fe20000010083 */
[----:B------:R-:W-:Y:S01]  /*2c50*/  PRMT R56, R6, 0x7632, R56 ;  /* 0x0000763206387816 */ /* 0x000fe20000000038 */
[----:B------:R-:W3:Y:S01]  /*2c60*/  @P0 LDC R59, c[0x0][0x40c] ;  /* 0x00010300ff3b0b82 */ /* 0x000ee20000000800 */
[----:B------:R-:W-:Y:S01]  /*2c70*/  @P0 SHF.L.U32 R0, R14, 0x10, RZ ;  /* 0x000000100e000819 */ /* 0x000fe200000006ff */
[----:B0-----:R-:W-:Y:S01]  /*2c80*/  @P0 FMUL.FTZ R58, R58, R135 ;  /* 0x000000873a3a0220 */ /* 0x001fe20000410000 */
[----:B------:R-:W-:Y:S01]  /*2c90*/  @P0 IMAD.U32 R57, R57, 0x10000, RZ ;  /* 0x0001000039390824 */ /* 0x000fe200078e00ff */
[----:B------:R-:W-:Y:S02]  /*2ca0*/  SHF.L.U32 R135, R56, 0x10, RZ ;  /* 0x0000001038877819 */ /* 0x000fe400000006ff */
[----:B------:R-:W-:Y:S01]  /*2cb0*/  @P0 FFMA.FTZ R133, R58, R0, R133 ;  /* 0x000000003a850223 */ /* 0x000fe20000010085 */
[----:B------:R-:W-:Y:S01]  /*2cc0*/  @P0 SHF.L.U32 R56, R149, 0x10, RZ ;  /* 0x0000001095380819 */ /* 0x000fe200000006ff */
[----:B-1----:R-:W-:Y:S01]  /*2cd0*/  @P0 FMUL.FTZ R0, R57, R142 ;  /* 0x0000008e39000220 */ /* 0x002fe20000410000 */
[----:B------:R-:W-:-:S02]  /*2ce0*/  @P0 PRMT R58, R11, 0x7632, R58 ;  /* 0x000076320b3a0816 */ /* 0x000fc4000000003a */
[----:B------:R-:W-:Y:S01]  /*2cf0*/  @P0 SHF.L.U32 R57, R11, 0x10, RZ ;  /* 0x000000100b390819 */ /* 0x000fe200000006ff */
[----:B------:R-:W-:Y:S01]  /*2d00*/  @P0 FFMA.FTZ R135, R0, R56, R135 ;  /* 0x0000003800870223 */ /* 0x000fe20000010087 */
[----:B------:R-:W-:Y:S01]  /*2d10*/  PRMT R0, R7, 0x7632, R0 ;  /* 0x0000763207007816 */ /* 0x000fe20000000000 */
[----:B------:R-:W-:Y:S01]  /*2d20*/  @P0 IMAD.U32 R58, R58, 0x10000, RZ ;  /* 0x000100003a3a0824 */ /* 0x000fe200078e00ff */
[----:B------:R-:W-:Y:S01]  /*2d30*/  @P0 SHF.L.U32 R56, R148, 0x10, RZ ;  /* 0x0000001094380819 */ /* 0x000fe200000006ff */
[----:B--2---:R-:W-:Y:S01]  /*2d40*/  @P0 FMUL.FTZ R78, R57, R78 ;  /* 0x0000004e394e0220 */ /* 0x004fe20000410000 */
[----:B------:R-:W-:Y:S01]  /*2d50*/  SHF.L.U32 R139, R0, 0x10, RZ ;  /* 0x00000010008b7819 */ /* 0x000fe200000006ff */
[----:B------:R-:W-:Y:S01]  /*2d60*/  @P0 IMAD.U32 R0, R15, 0x10000, RZ ;  /* 0x000100000f000824 */ /* 0x000fe200078e00ff */
[----:B------:R-:W-:Y:S02]  /*2d70*/  F2FP.BF16.F32.PACK_AB R57, RZ, R129 ;  /* 0x00000081ff39723e */ /* 0x000fe400000010ff */
[----:B------:R-:W-:Y:S01]  /*2d80*/  F2FP.BF16.F32.PACK_AB R140, RZ, R135 ;  /* 0x00000087ff8c723e */ /* 0x000fe200000010ff */
[----:B------:R-:W-:Y:S01]  /*2d90*/  @P0 FFMA.FTZ R137, R78, R0, R137 ;  /* 0x000000004e890223 */ /* 0x000fe20000010089 */
[----:B------:R-:W-:Y:S01]  /*2da0*/  F2FP.BF16.F32.PACK_AB R0, RZ, R123 ;  /* 0x0000007bff00723e */ /* 0x000fe200000010ff */
[----:B---3--:R-:W-:Y:S01]  /*2db0*/  @P0 FMUL.FTZ R58, R58, R59 ;  /* 0x0000003b3a3a0220 */ /* 0x008fe20000410000 */
[----:B------:R-:W-:-:S02]  /*2dc0*/  F2FP.BF16.F32.PACK_AB R78, RZ, R133 ;  /* 0x00000085ff4e723e */ /* 0x000fc400000010ff */
[----:B------:R-:W-:Y:S01]  /*2dd0*/  F2FP.BF16.F32.PACK_AB R142, RZ, R137 ;  /* 0x00000089ff8e723e */ /* 0x000fe200000010ff */
[----:B------:R-:W-:Y:S01]  /*2de0*/  @P0 FFMA.FTZ R139, R58, R56, R139 ;  /* 0x000000383a8b0223 */ /* 0x000fe2000001008b */
[----:B------:R-:W-:Y:S02]  /*2df0*/  F2FP.BF16.F32.PACK_AB R58, RZ, R131 ;  /* 0x00000083ff3a723e */ /* 0x000fe400000010ff */
[----:B------:R-:W-:Y:S02]  /*2e00*/  F2FP.BF16.F32.PACK_AB R56, RZ, R121 ;  /* 0x00000079ff38723e */ /* 0x000fe400000010ff */
[----:B------:R-:W-:Y:S02]  /*2e10*/  F2FP.BF16.F32.PACK_AB R59, RZ, R139 ;  /* 0x0000008bff3b723e */ /* 0x000fe400000010ff */
[----:B------:R-:W-:Y:S02]  /*2e20*/  PRMT R57, R57, 0x5410, R58 ;  /* 0x0000541039397816 */ /* 0x000fe4000000003a */
[----:B------:R-:W-:-:S02]  /*2e30*/  PRMT R56, R56, 0x5410, R0 ;  /* 0x0000541038387816 */ /* 0x000fc40000000000 */
[----:B------:R-:W-:Y:S02]  /*2e40*/  PRMT R58, R78, 0x5410, R140 ;  /* 0x000054104e3a7816 */ /* 0x000fe4000000008c */
[----:B------:R-:W-:Y:S01]  /*2e50*/  PRMT R59, R142, 0x5410, R59 ;  /* 0x000054108e3b7816 */ /* 0x000fe2000000003b */
[----:B------:R-:W-:Y:S06]  /*2e60*/  BRA `(.L_x_167) ;  /* 0x0000000400007947 */ /* 0x000fec0003800000 */
.L_x_166:
[----:B0-----:R-:W0:Y:S01]  /*2e70*/  @P1 LDC R57, c[0x0][0x40c] ;  /* 0x00010300ff391b82 */ /* 0x001e220000000800 */
[C---:B-----5:R-:W-:Y:S01]  /*2e80*/  @P1 PRMT R0, R8.reuse, 0x7632, R0 ;  /* 0x0000763208001816 */ /* 0x060fe20000000000 */
[----:B------:R-:W-:Y:S01]  /*2e90*/  IMAD.MOV.U32 R123, RZ, RZ, RZ ;  /* 0x000000ffff7b7224 */ /* 0x000fe200078e00ff */
[----:B------:R-:W-:Y:S01]  /*2ea0*/  @P1 SHF.L.U32 R56, R8, 0x10, RZ ;  /* 0x0000001008381819 */ /* 0x000fe200000006ff */
[----:B------:R-:W-:Y:S01]  /*2eb0*/  IMAD.MOV.U32 R121, RZ, RZ, RZ ;  /* 0x000000ffff797224 */ /* 0x000fe200078e00ff */
[----:B------:R-:W-:Y:S01]  /*2ec0*/  @P1 SHF.L.U32 R0, R0, 0x10, RZ ;  /* 0x0000001000001819 */ /* 0x000fe200000006ff */
[----:B------:R-:W-:Y:S01]  /*2ed0*/  @P1 IMAD.U32 R143, R148, 0x10000, RZ ;  /* 0x00010000948f1824 */ /* 0x000fe200078e00ff */
[----:B------:R-:W-:Y:S01]  /*2ee0*/  @P1 SHF.L.U32 R129, R151, 0x10, RZ ;  /* 0x0000001097811819 */ /* 0x000fe200000006ff */
[----:B------:R-:W1:Y:S01]  /*2ef0*/  @P1 LDC R59, c[0x0][0x40c] ;  /* 0x00010300ff3b1b82 */ /* 0x000e620000000800 */
[----:B------:R-:W-:-:S07]  /*2f00*/  @P1 SHF.L.U32 R58, R12, 0x10, RZ ;  /* 0x000000100c3a1819 */ /* 0x000fce00000006ff */
[----:B------:R-:W2:Y:S08]  /*2f10*/  @P1 LDC R133, c[0x0][0x40c] ;  /* 0x00010300ff851b82 */ /* 0x000eb00000000800 */
[----:B------:R-:W3:Y:S01]  /*2f20*/  @P1 LDC R131, c[0x0][0x40c] ;  /* 0x00010300ff831b82 */ /* 0x000ee20000000800 */
[----:B0-----:R-:W-:Y:S01]  /*2f30*/  @P1 FMUL.FTZ R57, R56, R57 ;  /* 0x0000003938391220 */ /* 0x001fe20000410000 */
[----:B------:R-:W-:-:S03]  /*2f40*/  @P1 PRMT R56, R9, 0x7632, R56 ;  /* 0x0000763209381816 */ /* 0x000fc60000000038 */
[----:B------:R-:W-:Y:S01]  /*2f50*/  @P1 FMUL.FTZ R121, R57, R58 ;  /* 0x0000003a39791220 */ /* 0x000fe20000410000 */
[----:B------:R-:W-:Y:S01]  /*2f60*/  @P1 SHF.L.U32 R57, R13, 0x10, RZ ;  /* 0x000000100d391819 */ /* 0x000fe200000006ff */
[----:B------:R-:W-:Y:S01]  /*2f70*/  @P1 IMAD.U32 R56, R56, 0x10000, RZ ;  /* 0x0001000038381824 */ /* 0x000fe200078e00ff */
[----:B------:R-:W0:Y:S01]  /*2f80*/  @P1 LDC R135, c[0x0][0x40c] ;  /* 0x00010300ff871b82 */ /* 0x000e220000000800 */
[----:B-1----:R-:W-:Y:S01]  /*2f90*/  @P1 FMUL.FTZ R0, R0, R59 ;  /* 0x0000003b00001220 */ /* 0x002fe20000410000 */
[----:B------:R-:W-:Y:S02]  /*2fa0*/  @P1 SHF.L.U32 R59, R150, 0x10, RZ ;  /* 0x00000010963b1819 */ /* 0x000fe400000006ff */
[----:B------:R-:W-:Y:S01]  /*2fb0*/  @P1 SHF.L.U32 R58, R10, 0x10, RZ ;  /* 0x000000100a3a1819 */ /* 0x000fe200000006ff */
[----:B------:R-:W-:Y:S01]  /*2fc0*/  @P1 FMUL.FTZ R123, R129, R0 ;  /* 0x00000000817b1220 */ /* 0x000fe20000410000 */
[----:B------:R-:W-:Y:S02]  /*2fd0*/  @P1 SHF.L.U32 R0, R9, 0x10, RZ ;  /* 0x0000001009001819 */ /* 0x000fe400000006ff */
[----:B------:R-:W1:Y:S01]  /*2fe0*/  @P1 LDC R139, c[0x0][0x40c] ;  /* 0x00010300ff8b1b82 */ /* 0x000e620000000800 */
[----:B--2---:R-:W-:Y:S01]  /*2ff0*/  @P1 FMUL.FTZ R56, R56, R133 ;  /* 0x0000008538381220 */ /* 0x004fe20000410000 */
[----:B------:R-:W-:Y:S01]  /*3000*/  MOV R129, RZ ;  /* 0x000000ff00817202 */ /* 0x000fe20000000f00 */
[----:B------:R-:W-:-:S05]  /*3010*/  IMAD.MOV.U32 R133, RZ, RZ, RZ ;  /* 0x000000ffff857224 */ /* 0x000fca00078e00ff */
[----:B------:R-:W2:Y:S01]  /*3020*/  @P1 LDC R137, c[0x0][0x40c] ;  /* 0x00010300ff891b82 */ /* 0x000ea20000000800 */
[----:B---3--:R-:W-:Y:S01]  /*3030*/  @P1 FMUL.FTZ R0, R0, R131 ;  /* 0x0000008300001220 */ /* 0x008fe20000410000 */
[----:B------:R-:W-:Y:S02]  /*3040*/  IMAD.MOV.U32 R131, RZ, RZ, RZ ;  /* 0x000000ffff837224 */ /* 0x000fe400078e00ff */
[----:B------:R-:W-:Y:S01]  /*3050*/  @P1 FMUL.FTZ R131, R59, R56 ;  /* 0x000000383b831220 */ /* 0x000fe20000410000 */
[C---:B------:R-:W-:Y:S01]  /*3060*/  @P1 PRMT R56, R11.reuse, 0x7632, R56 ;  /* 0x000076320b381816 */ /* 0x040fe20000000038 */
[----:B------:R-:W-:Y:S01]  /*3070*/  @P1 FMUL.FTZ R129, R0, R57 ;  /* 0x0000003900811220 */ /* 0x000fe20000410000 */
[----:B------:R-:W-:Y:S01]  /*3080*/  @P1 PRMT R0, R10, 0x7632, R0 ;  /* 0x000076320a001816 */ /* 0x000fe20000000000 */
[----:B------:R-:W-:Y:S01]  /*3090*/  @P1 IMAD.U32 R59, R11, 0x10000, RZ ;  /* 0x000100000b3b1824 */ /* 0x000fe200078e00ff */
[----:B------:R-:W3:Y:S01]  /*30a0*/  @P1 LDC R78, c[0x0][0x40c] ;  /* 0x00010300ff4e1b82 */ /* 0x000ee20000000800 */
[----:B------:R-:W-:Y:S01]  /*30b0*/  @P1 SHF.L.U32 R56, R56, 0x10, RZ ;  /* 0x0000001038381819 */ /* 0x000fe200000006ff */
[----:B0-----:R-:W-:Y:S01]  /*30c0*/  @P1 FMUL.FTZ R58, R58, R135 ;  /* 0x000000873a3a1220 */ /* 0x001fe20000410000 */
[----:B------:R-:W-:Y:S01]  /*30d0*/  @P1 SHF.L.U32 R57, R14, 0x10, RZ ;  /* 0x000000100e391819 */ /* 0x000fe200000006ff */
[----:B------:R-:W-:Y:S01]  /*30e0*/  HFMA2 R135, -RZ, RZ, 0, 0 ;  /* 0x00000000ff877431 */ /* 0x000fe200000001ff */
[----:B------:R-:W-:Y:S01]  /*30f0*/  @P1 SHF.L.U32 R0, R0, 0x10, RZ ;  /* 0x0000001000001819 */ /* 0x000fe200000006ff */
[----:B-1----:R-:W-:-:S02]  /*3100*/  @P1 FMUL.FTZ R56, R56, R139 ;  /* 0x0000008b38381220 */ /* 0x002fc40000410000 */
[----:B------:R-:W-:Y:S01]  /*3110*/  @P1 FMUL.FTZ R133, R58, R57 ;  /* 0x000000393a851220 */ /* 0x000fe20000410000 */
[----:B------:R-:W-:Y:S02]  /*3120*/  HFMA2 R139, -RZ, RZ, 0, 0 ;  /* 0x00000000ff8b7431 */ /* 0x000fe400000001ff */
[----:B------:R-:W-:Y:S01]  /*3130*/  @P1 IMAD.U32 R57, R149, 0x10000, RZ ;  /* 0x0001000095391824 */ /* 0x000fe200078e00ff */
[----:B------:R-:W-:Y:S01]  /*3140*/  @P1 SHF.L.U32 R58, R15, 0x10, RZ ;  /* 0x000000100f3a1819 */ /* 0x000fe200000006ff */
[----:B--2---:R-:W-:Y:S01]  /*3150*/  @P1 FMUL.FTZ R0, R0, R137 ;  /* 0x0000008900001220 */ /* 0x004fe20000410000 */
[----:B------:R-:W-:Y:S01]  /*3160*/  MOV R137, RZ ;  /* 0x000000ff00897202 */ /* 0x000fe20000000f00 */
[----:B------:R-:W-:Y:S01]  /*3170*/  @P1 FMUL.FTZ R139, R143, R56 ;  /* 0x000000388f8b1220 */ /* 0x000fe20000410000 */
[----:B------:R-:W-:Y:S01]  /*3180*/  F2FP.BF16.F32.PACK_AB R56, RZ, R121 ;  /* 0x00000079ff38723e */ /* 0x000fe200000010ff */
[----:B------:R-:W-:Y:S01]  /*3190*/  @P1 FMUL.FTZ R135, R57, R0 ;  /* 0x0000000039871220 */ /* 0x000fe20000410000 */
[----:B------:R-:W-:-:S02]  /*31a0*/  F2FP.BF16.F32.PACK_AB R57, RZ, R129 ;  /* 0x00000081ff39723e */ /* 0x000fc400000010ff */
[----:B------:R-:W-:Y:S01]  /*31b0*/  F2FP.BF16.F32.PACK_AB R0, RZ, R123 ;  /* 0x0000007bff00723e */ /* 0x000fe200000010ff */
[----:B---3--:R-:W-:Y:S01]  /*31c0*/  @P1 FMUL.FTZ R59, R59, R78 ;  /* 0x0000004e3b3b1220 */ /* 0x008fe20000410000 */
[----:B------:R-:W-:Y:S02]  /*31d0*/  F2FP.BF16.F32.PACK_AB R78, RZ, R135 ;  /* 0x00000087ff4e723e */ /* 0x000fe400000010ff */
[----:B------:R-:W-:Y:S01]  /*31e0*/  F2FP.BF16.F32.PACK_AB R142, RZ, R139 ;  /* 0x0000008bff8e723e */ /* 0x000fe200000010ff */
[----:B------:R-:W-:Y:S01]  /*31f0*/  @P1 FMUL.FTZ R137, R59, R58 ;  /* 0x0000003a3b891220 */ /* 0x000fe20000410000 */
[----:B------:R-:W-:Y:S02]  /*3200*/  F2FP.BF16.F32.PACK_AB R58, RZ, R131 ;  /* 0x00000083ff3a723e */ /* 0x000fe400000010ff */
[----:B------:R-:W-:Y:S02]  /*3210*/  F2FP.BF16.F32.PACK_AB R59, RZ, R133 ;  /* 0x00000085ff3b723e */ /* 0x000fe400000010ff */
[----:B------:R-:W-:-:S02]  /*3220*/  F2FP.BF16.F32.PACK_AB R140, RZ, R137 ;  /* 0x00000089ff8c723e */ /* 0x000fc400000010ff */
[----:B------:R-:W-:Y:S02]  /*3230*/  PRMT R57, R57, 0x5410, R58 ;  /* 0x0000541039397816 */ /* 0x000fe4000000003a */
[----:B------:R-:W-:Y:S02]  /*3240*/  PRMT R58, R59, 0x5410, R78 ;  /* 0x000054103b3a7816 */ /* 0x000fe4000000004e */
[----:B------:R-:W-:Y:S02]  /*3250*/  PRMT R56, R56, 0x5410, R0 ;  /* 0x0000541038387816 */ /* 0x000fe40000000000 */
[----:B------:R-:W-:-:S07]  /*3260*/  PRMT R59, R140, 0x5410, R142 ;  /* 0x000054108c3b7816 */ /* 0x000fce000000008e */
.L_x_167:
[----:B------:R-:W0:Y:S02]  /*3270*/  LDC.64 R142, c[0x0][0x3a8] ;  /* 0x0000ea00ff8e7b82 */ /* 0x000e240000000a00 */
[----:B0-----:R-:W-:-:S05]  /*3280*/  IMAD.WIDE.U32 R142, R76, 0x10, R142 ;  /* 0x000000104c8e7825 */ /* 0x001fca00078e008e */
[----:B------:R3:W-:Y:S02]  /*3290*/  STG.E.128 desc[UR6][R142.64], R56 ;  /* 0x000000388e007986 */ /* 0x0007e4000c101d06 */
.L_x_165:
[----:B------:R-:W-:Y:S05]  /*32a0*/  BSYNC.RECONVERGENT B0 ;  /* 0x0000000000007941 */ /* 0x000fea0003800200 */
.L_x_164:
[----:B------:R-:W-:Y:S01]  /*32b0*/  FADD.FTZ R0, RZ, R73 ;  /* 0x00000049ff007221 */ /* 0x000fe20000010000 */
[C---:B------:R-:W-:Y:S01]  /*32c0*/  ISETP.GT.U32.AND P6, PT, R3.reuse, 0x1ff, PT ;  /* 0x000001ff0300780c */ /* 0x040fe20003fc4070 */
[----:B------:R-:W-:Y:S01]  /*32d0*/  BSSY.RECONVERGENT B0, `(.L_x_168) ;  /* 0x0000085000007945 */ /* 0x000fe20003800200 */
[----:B------:R-:W-:Y:S01]  /*32e0*/  ISETP.GT.U32.AND P1, PT, R3, 0x2ff, PT ;  /* 0x000002ff0300780c */ /* 0x000fe20003f24070 */
[----:B------:R-:W-:Y:S01]  /*32f0*/  FADD.FTZ R0, R75, R0 ;  /* 0x000000004b007221 */ /* 0x000fe20000010000 */
[----:B------:R-:W-:Y:S02]  /*3300*/  ISETP.GT.U32.AND P0, PT, R3, 0x3ff, PT ;  /* 0x000003ff0300780c */ /* 0x000fe40003f04070 */
[----:B------:R-:W-:Y:S01]  /*3310*/  LOP3.LUT R78, R72, 0x1f, RZ, 0xc0, !PT ;  /* 0x0000001f484e7812 */ /* 0x000fe200078ec0ff */
[----:B------:R-:W-:-:S04]  /*3320*/  FADD.FTZ R0, R77, R0 ;  /* 0x000000004d007221 */ /* 0x000fc80000010000 */
[----:B------:R-:W-:-:S04]  /*3330*/  FADD.FTZ R0, R79, R0 ;  /* 0x000000004f007221 */ /* 0x000fc80000010000 */
[----:B------:R-:W-:-:S04]  /*3340*/  FADD.FTZ R0, R81, R0 ;  /* 0x0000000051007221 */ /* 0x000fc80000010000 */
[----:B------:R-:W-:-:S04]  /*3350*/  FADD.FTZ R0, R83, R0 ;  /* 0x0000000053007221 */ /* 0x000fc80000010000 */
[----:B------:R-:W-:-:S04]  /*3360*/  FADD.FTZ R0, R85, R0 ;  /* 0x0000000055007221 */ /* 0x000fc80000010000 */
[----:B------:R-:W-:-:S05]  /*3370*/  FADD.FTZ R0, R87, R0 ;  /* 0x0000000057007221 */ /* 0x000fca0000010000 */
[----:B------:R-:W-:-:S05]  /*3380*/  FSEL R0, R0, RZ, P2 ;  /* 0x000000ff00007208 */ /* 0x000fca0001000000 */
[----:B0123--:R-:W-:-:S04]  /*3390*/  FADD.FTZ R56, R89, R0 ;  /* 0x0000000059387221 */ /* 0x00ffc80000010000 */
        /* <DEDUP_REMOVED lines=86> */
[----:B------:R-:W-:Y:S02]  /*3900*/  ISETP.GT.U32.AND P1, PT, R78, 0x7, PT ;  /* 0x000000074e00780c */ /* 0x000fe40003f24070 */
[----:B------:R-:W-:Y:S01]  /*3910*/  FFMA.FTZ R57, R57, R57, R0 ;  /* 0x0000003939397223 */ /* 0x000fe20000010000 */
[----:B------:R-:W-:-:S03]  /*3920*/  MOV R78, RZ ;  /* 0x000000ff004e7202 */ /* 0x000fc60000000f00 */
        /* <DEDUP_REMOVED lines=12> */
[----:B------:R-:W-:-:S04]  /*39f0*/  LOP3.LUT P0, RZ, R72, 0x1f, RZ, 0xc0, !PT ;  /* 0x0000001f48ff7812 */ /* 0x000fc8000780c0ff */
        /* <DEDUP_REMOVED lines=18> */
.L_x_169:
[----:B------:R-:W-:Y:S05]  /*3b20*/  BSYNC.RECONVERGENT B0 ;  /* 0x0000000000007941 */ /* 0x000fea0003800200 */
.L_x_168:
        /* <DEDUP_REMOVED lines=12> */
.L_x_171:
[----:B------:R-:W-:Y:S05]  /*3bf0*/  BSYNC.RECONVERGENT B0 ;  /* 0x0000000000007941 */ /* 0x000fea0003800200 */
.L_x_170:
[----:B------:R-:W2:Y:S01]  /*3c00*/  SHFL.DOWN PT, R59, R78, 0x4, 0x1f ;  /* 0x08801f004e3b7f89 */ /* 0x000ea200000e0000 */
[----:B------:R-:W-:Y:S02]  /*3c10*/  I2FP.F32.S32 R140, R78 ;  /* 0x0000004e008c7245 */ /* 0x000fe40000201400 */
[----:B------:R-:W-:Y:S01]  /*3c20*/  ISETP.NE.AND P0, PT, R72, RZ, PT ;  /* 0x000000ff4800720c */ /* 0x000fe20003f05270 */
[----:B-1----:R-:W1:Y:S01]  /*3c30*/  SHFL.DOWN PT, R143, R56, 0x4, 0x1f ;  /* 0x08801f00388f7f89 */ /* 0x002e6200000e0000 */
[----:B------:R-:W-:-:S03]  /*3c40*/  ISETP.NE.AND P1, PT, RZ, UR10, PT ;  /* 0x0000000aff007c0c */ /* 0x000fc6000bf25270 */
[----:B0-----:R-:W0:Y:S01]  /*3c50*/  SHFL.DOWN PT, R0, R57, 0x4, 0x1f ;  /* 0x08801f0039007f89 */ /* 0x001e2200000e0000 */
[----:B--2---:R-:W-:Y:S01]  /*3c60*/  I2FP.F32.S32 R142, R59 ;  /* 0x0000003b008e7245 */ /* 0x004fe20000201400 */
[----:B------:R-:W-:-:S04]  /*3c70*/  IMAD.IADD R59, R59, 0x1, R78 ;  /* 0x000000013b3b7824 */ /* 0x000fc800078e024e */
[C---:B-1----:R-:W-:Y:S01]  /*3c80*/  FMUL.FTZ R155, R143.reuse, R142 ;  /* 0x0000008e8f9b7220 */ /* 0x042fe20000410000 */
[----:B------:R-:W-:Y:S01]  /*3c90*/  I2FP.F32.S32 R58, R59 ;  /* 0x0000003b003a7245 */ /* 0x000fe20000201400 */
[----:B------:R-:W1:Y:S01]  /*3ca0*/  SHFL.DOWN PT, R78, R59, 0x2, 0x1f ;  /* 0x08401f003b4e7f89 */ /* 0x000e6200000e0000 */
[----:B------:R-:W-:Y:S01]  /*3cb0*/  FADD.FTZ R143, -R143, R56 ;  /* 0x000000388f8f7221 */ /* 0x000fe20000010100 */
[----:B------:R-:W-:Y:S01]  /*3cc0*/  FFMA.FTZ R155, R140, R56, R155 ;  /* 0x000000388c9b7223 */ /* 0x000fe2000001009b */
[----:B------:R-:W2:Y:S02]  /*3cd0*/  MUFU.RCP R76, R58 ;  /* 0x0000003a004c7308 */ /* 0x000ea40000001000 */
[----:B------:R-:W-:-:S04]  /*3ce0*/  FMUL.FTZ R143, R143, R143 ;  /* 0x0000008f8f8f7220 */ /* 0x000fc80000410000 */
[----:B------:R-:W-:-:S04]  /*3cf0*/  FMUL.FTZ R143, R143, R140 ;  /* 0x0000008c8f8f7220 */ /* 0x000fc80000410000 */
[----:B------:R-:W-:Y:S01]  /*3d00*/  FMUL.FTZ R142, R143, R142 ;  /* 0x0000008e8f8e7220 */ /* 0x000fe20000410000 */
[----:B0-----:R-:W-:Y:S01]  /*3d10*/  FADD.FTZ R143, R0, R57 ;  /* 0x00000039008f7221 */ /* 0x001fe20000010000 */
[----:B--2---:R-:W-:-:S03]  /*3d20*/  FMUL.FTZ R155, R76, R155 ;  /* 0x0000009b4c9b7220 */ /* 0x004fc60000410000 */
[----:B------:R-:W-:Y:S01]  /*3d30*/  FFMA.FTZ R142, R76, R142, R143 ;  /* 0x0000008e4c8e7223 */ /* 0x000fe2000001008f */
[-C--:B-1----:R-:W-:Y:S01]  /*3d40*/  IADD3 R0, PT, PT, R59, R78.reuse, RZ ;  /* 0x0000004e3b007210 */ /* 0x082fe20007ffe0ff */
[----:B------:R-:W0:Y:S01]  /*3d50*/  SHFL.DOWN PT, R56, R155, 0x2, 0x1f ;  /* 0x08401f009b387f89 */ /* 0x000e2200000e0000 */
[----:B------:R-:W-:Y:S02]  /*3d60*/  I2FP.F32.S32 R140, R78 ;  /* 0x0000004e008c7245 */ /* 0x000fe40000201400 */
[----:B------:R-:W-:Y:S01]  /*3d70*/  I2FP.F32.S32 R76, R0 ;  /* 0x00000000004c7245 */ /* 0x000fe20000201400 */
[----:B------:R-:W1:Y:S03]  /*3d80*/  SHFL.DOWN PT, R57, R142, 0x2, 0x1f ;  /* 0x08401f008e397f89 */ /* 0x000e6600000e0000 */
[----:B------:R-:W2:Y:S01]  /*3d90*/  MUFU.RCP R59, R76 ;  /* 0x0000004c003b7308 */ /* 0x000ea20000001000 */
[----:B0-----:R-:W-:Y:S01]  /*3da0*/  FMUL.FTZ R157, R56, R140 ;  /* 0x0000008c389d7220 */ /* 0x001fe20000410000 */
[----:B------:R-:W-:-:S03]  /*3db0*/  FADD.FTZ R78, R155, -R56 ;  /* 0x800000389b4e7221 */ /* 0x000fc60000010000 */
[----:B------:R-:W-:Y:S01]  /*3dc0*/  FFMA.FTZ R56, R58, R155, R157 ;  /* 0x0000009b3a387223 */ /* 0x000fe2000001009d */
[----:B------:R-:W-:Y:S01]  /*3dd0*/  FMUL.FTZ R143, R78, R78 ;  /* 0x0000004e4e8f7220 */ /* 0x000fe20000410000 */
[----:B------:R-:W0:Y:S02]  /*3de0*/  SHFL.DOWN PT, R157, R0, 0x1, 0x1f ;  /* 0x08201f00009d7f89 */ /* 0x000e2400000e0000 */
[----:B--2---:R-:W-:Y:S01]  /*3df0*/  FMUL.FTZ R155, R59, R56 ;  /* 0x000000383b9b7220 */ /* 0x004fe20000410000 */
[----:B------:R-:W-:Y:S01]  /*3e00*/  FMUL.FTZ R143, R58, R143 ;  /* 0x0000008f3a8f7220 */ /* 0x000fe20000410000 */
[----:B-1----:R-:W-:-:S03]  /*3e10*/  FADD.FTZ R56, R142, R57 ;  /* 0x000000398e387221 */ /* 0x002fc60000010000 */
[----:B------:R-:W1:Y:S01]  /*3e20*/  SHFL.DOWN PT, R58, R155, 0x1, 0x1f ;  /* 0x08201f009b3a7f89 */ /* 0x000e6200000e0000 */
[----:B------:R-:W-:-:S04]  /*3e30*/  FMUL.FTZ R143, R143, R140 ;  /* 0x0000008c8f8f7220 */ /* 0x000fc80000410000 */
[----:B------:R-:W-:-:S05]  /*3e40*/  FFMA.FTZ R56, R59, R143, R56 ;  /* 0x0000008f3b387223 */ /* 0x000fca0000010038 */
[----:B------:R-:W2:Y:S01]  /*3e50*/  SHFL.DOWN PT, R57, R56, 0x1, 0x1f ;  /* 0x08201f0038397f89 */ /* 0x000ea200000e0000 */
[-C--:B0-----:R-:W-:Y:S02]  /*3e60*/  IADD3 R59, PT, PT, R0, R157.reuse, RZ ;  /* 0x0000009d003b7210 */ /* 0x081fe40007ffe0ff */
[----:B------:R-:W-:Y:S02]  /*3e70*/  I2FP.F32.S32 R157, R157 ;  /* 0x0000009d009d7245 */ /* 0x000fe40000201400 */
[----:B------:R-:W-:Y:S01]  /*3e80*/  I2FP.F32.S32 R59, R59 ;  /* 0x0000003b003b7245 */ /* 0x000fe20000201400 */
[----:B-1----:R-:W-:Y:S02]  /*3e90*/  FADD.FTZ R78, R155, -R58 ;  /* 0x8000003a9b4e7221 */ /* 0x002fe40000010000 */
[----:B------:R-:W-:-:S03]  /*3ea0*/  FMUL.FTZ R159, R58, R157 ;  /* 0x0000009d3a9f7220 */ /* 0x000fc60000410000 */
[----:B------:R-:W0:Y:S01]  /*3eb0*/  MUFU.RCP R59, R59 ;  /* 0x0000003b003b7308 */ /* 0x000e220000001000 */
[----:B------:R-:W-:-:S04]  /*3ec0*/  FMUL.FTZ R143, R78, R78 ;  /* 0x0000004e4e8f7220 */ /* 0x000fc80000410000 */
[C---:B------:R-:W-:Y:S01]  /*3ed0*/  FMUL.FTZ R143, R76.reuse, R143 ;  /* 0x0000008f4c8f7220 */ /* 0x040fe20000410000 */
[----:B------:R-:W-:Y:S01]  /*3ee0*/  FFMA.FTZ R76, R76, R155, R159 ;  /* 0x0000009b4c4c7223 */ /* 0x000fe2000001009f */
[----:B--2---:R-:W-:Y:S02]  /*3ef0*/  FADD.FTZ R0, R56, R57 ;  /* 0x0000003938007221 */ /* 0x004fe40000010000 */
[----:B------:R-:W-:Y:S01]  /*3f00*/  FMUL.FTZ R143, R143, R157 ;  /* 0x0000009d8f8f7220 */ /* 0x000fe20000410000 */
[----:B------:R-:W1:Y:S01]  /*3f10*/  @!P0 LDC.64 R56, c[0x0][0x3c0] ;  /* 0x0000f000ff388b82 */ /* 0x000e620000000a00 */
[C---:B0-----:R-:W-:Y:S02]  /*3f20*/  FMUL.FTZ R76, R59.reuse, R76 ;  /* 0x0000004c3b4c7220 */ /* 0x041fe40000410000 */
[----:B------:R-:W-:-:S05]  /*3f30*/  FFMA.FTZ R143, R59, R143, R0 ;  /* 0x0000008f3b8f7223 */ /* 0x000fca0000010000 */
[----:B------:R-:W0:Y:S01]  /*3f40*/  LDC R0, c[0x0][0x448] ;  /* 0x00011200ff007b82 */ /* 0x000e220000000800 */
[----:B------:R-:W2:Y:S04]  /*3f50*/  SHFL.IDX PT, R157, R76, RZ, 0x1f ;  /* 0x00001fff4c9d7589 */ /* 0x000ea800000e0000 */
[----:B------:R-:W0:Y:S03]  /*3f60*/  SHFL.IDX PT, R143, R143, RZ, 0x1f ;  /* 0x00001fff8f8f7589 */ /* 0x000e2600000e0000 */
[----:B------:R-:W3:Y:S01]  /*3f70*/  @!P0 LDC.64 R58, c[0x0][0x3c8] ;  /* 0x0000f200ff3a8b82 */ /* 0x000ee20000000a00 */
[----:B-1----:R-:W-:-:S04]  /*3f80*/  @!P0 IMAD.WIDE R56, R2, 0x4, R56 ;  /* 0x0000000402388825 */ /* 0x002fc800078e0238 */
[----:B--2---:R-:W-:Y:S01]  /*3f90*/  FMUL.FTZ R78, R157, R157 ;  /* 0x0000009d9d4e7220 */ /* 0x004fe20000410000 */
[----:B------:R1:W-:Y:S01]  /*3fa0*/  @!P0 STG.E desc[UR6][R56.64], R157 ;  /* 0x0000009d38008986 */ /* 0x0003e2000c101906 */
[----:B0-----:R-:W-:-:S03]  /*3fb0*/  FFMA.FTZ R0, R143, UR11, R0 ;  /* 0x0000000b8f007c23 */ /* 0x001fc60008010000 */
[----:B------:R-:W-:Y:S01]  /*3fc0*/  FSEL R155, R78, RZ, P1 ;  /* 0x000000ff4e9b7208 */ /* 0x000fe20000800000 */
[----:B---3--:R-:W-:-:S04]  /*3fd0*/  @!P0 IMAD.WIDE R58, R2, 0x4, R58 ;  /* 0x00000004023a8825 */ /* 0x008fc800078e023a */
[----:B------:R-:W-:-:S06]  /*3fe0*/  FADD.FTZ R0, R0, R155 ;  /* 0x0000009b00007221 */ /* 0x000fcc0000010000 */
[----:B------:R-:W0:Y:S02]  /*3ff0*/  MUFU.RSQ R0, R0 ;  /* 0x0000000000007308 */ /* 0x000e240000001400 */
[----:B0-----:R1:W-:Y:S01]  /*4000*/  @!P0 STG.E desc[UR6][R58.64], R0 ;  /* 0x000000003a008986 */ /* 0x0013e2000c101906 */
[----:B-----5:R-:W-:-:S13]  /*4010*/  ISETP.GE.AND P0, PT, R74, 0x1, PT ;  /* 0x000000014a00780c */ /* 0x020fda0003f06270 */
[----:B-1----:R-:W-:Y:S05]  /*4020*/  @!P0 BRA `(.L_x_172) ;  /* 0x0000000c00448947 */ /* 0x002fea0003800000 */
[----:B------:R-:W-:Y:S01]  /*4030*/  IADD3 R74, PT, PT, R74, -0x1, RZ ;  /* 0xffffffff4a4a7810 */ /* 0x000fe20007ffe0ff */
[----:B------:R-:W-:Y:S04]  /*4040*/  BSSY.RECONVERGENT B0, `(.L_x_173) ;  /* 0x0000037000007945 */ /* 0x000fe80003800200 */
[----:B------:R-:W-:-:S05]  /*4050*/  IMAD R74, R74, R141, RZ ;  /* 0x0000008d4a4a7224 */ /* 0x000fca00078e02ff */
[----:B------:R-:W-:-:S04]  /*4060*/  SHF.R.S32.HI R57, RZ, 0x1f, R74 ;  /* 0x0000001fff397819 */ /* 0x000fc8000001144a */
[----:B------:R-:W-:Y:S02]  /*4070*/  LEA.HI R57, R57, R74, RZ, 0x3 ;  /* 0x0000004a39397211 */ /* 0x000fe400078f18ff */
[----:B------:R-:W-:Y:S02]  /*4080*/  FSEL R74, R157, RZ, !P1 ;  /* 0x000000ff9d4a7208 */ /* 0x000fe40004800000 */
[----:B------:R-:W-:Y:S01]  /*4090*/  LEA.HI.SX32 R143, R57, R72, 0x1d ;  /* 0x00000048398f7211 */ /* 0x000fe200078feaff */
[----:B------:R-:W-:Y:S06]  /*40a0*/  @!P2 BRA `(.L_x_174) ;  /* 0x0000000000c0a947 */ /* 0x000fec0003800000 */
[--C-:B------:R-:W-:Y:S01]  /*40b0*/  FADD.FTZ R57, R73, -R74.reuse ;  /* 0x8000004a49397221 */ /* 0x100fe20000010000 */
[----:B------:R-:W-:Y:S01]  /*40c0*/  SHF.L.U32 R58, R52, 0x10, RZ ;  /* 0x00000010343a7819 */ /* 0x000fe200000006ff */
[----:B------:R-:W-:Y:S02]  /*40d0*/  IMAD.U32 R56, R124, 0x10000, RZ ;  /* 0x000100007c387824 */ /* 0x000fe400078e00ff */
[----:B------:R-:W-:Y:S01]  /*40e0*/  FADD.FTZ R59, R77, -R74 ;  /* 0x8000004a4d3b7221 */ /* 0x000fe20000010000 */
[C---:B------:R-:W-:Y:S01]  /*40f0*/  FMUL.FTZ R57, R0.reuse, R57 ;  /* 0x0000003900397220 */ /* 0x040fe20000410000 */
[----:B------:R-:W-:Y:S01]  /*4100*/  SHF.L.U32 R72, R125, 0x10, RZ ;  /* 0x000000107d487819 */ /* 0x000fe200000006ff */
[----:B------:R-:W-:Y:S02]  /*4110*/  IMAD.U32 R78, R145, 0x10000, RZ ;  /* 0x00010000914e7824 */ /* 0x000fe400078e00ff */
[----:B------:R-:W-:Y:S01]  /*4120*/  FMUL.FTZ R59, R0, R59 ;  /* 0x0000003b003b7220 */ /* 0x000fe20000410000 */
[----:B------:R-:W-:Y:S01]  /*4130*/  FFMA.FTZ R56, R57, R56, R58 ;  /* 0x0000003839387223 */ /* 0x000fe2000001003a */
[----:B------:R-:W-:Y:S01]  /*4140*/  SHF.L.U32 R58, R53, 0x10, RZ ;  /* 0x00000010353a7819 */ /* 0x000fe200000006ff */
[----:B------:R-:W-:Y:S01]  /*4150*/  FADD.FTZ R57, R79, -R74 ;  /* 0x8000004a4f397221 */ /* 0x000fe20000010000 */
[----:B------:R-:W-:-:S03]  /*4160*/  SHF.L.U32 R140, R144, 0x10, RZ ;  /* 0x00000010908c7819 */ /* 0x000fc600000006ff */
[----:B------:R-:W-:Y:S01]  /*4170*/  FFMA.FTZ R76, R59, R72, R58 ;  /* 0x000000483b4c7223 */ /* 0x000fe2000001003a */
[----:B------:R-:W-:Y:S01]  /*4180*/  FADD.FTZ R59, R81, -R74 ;  /* 0x8000004a513b7221 */ /* 0x000fe20000010000 */
[----:B------:R-:W-:Y:S01]  /*4190*/  FMUL.FTZ R57, R0, R57 ;  /* 0x0000003900397220 */ /* 0x000fe20000410000 */
[----:B------:R-:W-:Y:S02]  /*41a0*/  SHF.L.U32 R58, R126, 0x10, RZ ;  /* 0x000000107e3a7819 */ /* 0x000fe400000006ff */
[----:B------:R-:W-:Y:S01]  /*41b0*/  SHF.L.U32 R72, R54, 0x10, RZ ;  /* 0x0000001036487819 */ /* 0x000fe200000006ff */
[----:B------:R-:W-:Y:S01]  /*41c0*/  FMUL.FTZ R59, R0, R59 ;  /* 0x0000003b003b7220 */ /* 0x000fe20000410000 */
[----:B------:R-:W-:Y:S01]  /*41d0*/  FFMA.FTZ R157, R57, R78, R140 ;  /* 0x0000004e399d7223 */ /* 0x000fe2000001008c */
[----:B------:R-:W-:Y:S01]  /*41e0*/  FADD.FTZ R57, R83, -R74 ;  /* 0x8000004a53397221 */ /* 0x000fe20000010000 */
[----:B------:R-:W0:Y:S01]  /*41f0*/  LDC.64 R140, c[0x0][0x428] ;  /* 0x00010a00ff8c7b82 */ /* 0x000e220000000a00 */
[----:B------:R-:W-:Y:S01]  /*4200*/  FFMA.FTZ R78, R59, R58, R72 ;  /* 0x0000003a3b4e7223 */ /* 0x000fe20000010048 */
[----:B------:R-:W-:Y:S01]  /*4210*/  SHF.L.U32 R72, R136, 0x10, RZ ;  /* 0x0000001088487819 */ /* 0x000fe200000006ff */
        /* <DEDUP_REMOVED lines=11> */
[----:B------:R-:W-:-:S04]  /*42d0*/  IMAD.U32 R58, R134, 0x10000, RZ ;  /* 0x00010000863a7824 */ /* 0x000fc800078e00ff */
[----:B------:R-:W-:Y:S01]  /*42e0*/  FFMA.FTZ R142, R57, R58, R72 ;  /* 0x0000003a398e7223 */ /* 0x000fe20000010048 */
[----:B------:R-:W-:Y:S01]  /*42f0*/  FADD.FTZ R57, R75, -R74 ;  /* 0x8000004a4b397221 */ /* 0x000fe20000010000 */
[----:B------:R-:W-:Y:S01]  /*4300*/  SHF.L.U32 R58, R147, 0x10, RZ ;  /* 0x00000010933a7819 */ /* 0x000fe200000006ff */
[----:B0-----:R-:W-:Y:S01]  /*4310*/  IMAD.WIDE.U32 R140, R143, 0x10, R140 ;  /* 0x000000108f8c7825 */ /* 0x001fe200078e008c */
[----:B------:R-:W-:-:S03]  /*4320*/  SHF.L.U32 R72, R146, 0x10, RZ ;  /* 0x0000001092487819 */ /* 0x000fc600000006ff */
[----:B------:R-:W-:Y:S01]  /*4330*/  FMUL.FTZ R57, R0, R57 ;  /* 0x0000003900397220 */ /* 0x000fe20000410000 */
[----:B------:R-:W-:Y:S01]  /*4340*/  F2FP.BF16.F32.PACK_AB R59, R142, R59 ;  /* 0x0000003b8e3b723e */ /* 0x000fe200000010ff */
[----:B------:R-:W-:Y:S02]  /*4350*/  VIADD R143, R143, 0x100 ;  /* 0x000001008f8f7836 */ /* 0x000fe40000000000 */
[----:B------:R-:W-:Y:S01]  /*4360*/  FFMA.FTZ R155, R57, R58, R72 ;  /* 0x0000003a399b7223 */ /* 0x000fe20000010048 */
[----:B------:R-:W-:Y:S02]  /*4370*/  F2FP.BF16.F32.PACK_AB R58, R159, R78 ;  /* 0x0000004e9f3a723e */ /* 0x000fe400000010ff */
[----:B------:R-:W-:Y:S02]  /*4380*/  F2FP.BF16.F32.PACK_AB R57, R157, R76 ;  /* 0x0000004c9d39723e */ /* 0x000fe400000010ff */
[----:B------:R-:W-:-:S05]  /*4390*/  F2FP.BF16.F32.PACK_AB R56, R155, R56 ;  /* 0x000000389b38723e */ /* 0x000fca00000010ff */
[----:B------:R0:W-:Y:S02]  /*43a0*/  STG.E.128 desc[UR6][R140.64], R56 ;  /* 0x000000388c007986 */ /* 0x0001e4000c101d06 */
.L_x_174:
[----:B------:R-:W-:Y:S05]  /*43b0*/  BSYNC.RECONVERGENT B0 ;  /* 0x0000000000007941 */ /* 0x000fea0003800200 */
.L_x_173:
[----:B------:R-:W-:Y:S04]  /*43c0*/  BSSY.RECONVERGENT B0, `(.L_x_175) ;  /* 0x0000032000007945 */ /* 0x000fe80003800200 */
[----:B------:R-:W-:Y:S05]  /*43d0*/  @!P3 BRA `(.L_x_176) ;  /* 0x0000000000c0b947 */ /* 0x000fea0003800000 */
[--C-:B0-----:R-:W-:Y:S01]  /*43e0*/  FADD.FTZ R57, R89, -R74.reuse ;  /* 0x8000004a59397221 */ /* 0x101fe20000010000 */
[----:B------:R-:W-:Y:S01]  /*43f0*/  SHF.L.U32 R56, R44, 0x10, RZ ;  /* 0x000000102c387819 */ /* 0x000fe200000006ff */
[----:B------:R-:W-:Y:S01]  /*4400*/  FADD.FTZ R59, R93, -R74 ;  /* 0x8000004a5d3b7221 */ /* 0x000fe20000010000 */
[----:B------:R-:W-:Y:S01]  /*4410*/  SHF.L.U32 R58, R40, 0x10, RZ ;  /* 0x00000010283a7819 */ /* 0x000fe200000006ff */
[C---:B------:R-:W-:Y:S01]  /*4420*/  FMUL.FTZ R57, R0.reuse, R57 ;  /* 0x0000003900397220 */ /* 0x040fe20000410000 */
[----:B------:R-:W-:Y:S01]  /*4430*/  SHF.L.U32 R72, R45, 0x10, RZ ;  /* 0x000000102d487819 */ /* 0x000fe200000006ff */
[----:B------:R-:W-:Y:S01]  /*4440*/  FMUL.FTZ R59, R0, R59 ;  /* 0x0000003b003b7220 */ /* 0x000fe20000410000 */
[----:B------:R-:W-:Y:S01]  /*4450*/  SHF.L.U32 R78, R122, 0x10, RZ ;  /* 0x000000107a4e7819 */ /* 0x000fe200000006ff */
[----:B------:R-:W-:Y:S01]  /*4460*/  FFMA.FTZ R56, R57, R56, R58 ;  /* 0x0000003839387223 */ /* 0x000fe2000001003a */
[----:B------:R-:W-:Y:S02]  /*4470*/  IMAD.U32 R58, R41, 0x10000, RZ ;  /* 0x00010000293a7824 */ /* 0x000fe400078e00ff */
[----:B------:R-:W-:Y:S01]  /*4480*/  FADD.FTZ R57, R95, -R74 ;  /* 0x8000004a5f397221 */ /* 0x000fe20000010000 */
[----:B------:R-:W-:Y:S01]  /*4490*/  SHF.L.U32 R140, R120, 0x10, RZ ;  /* 0x00000010788c7819 */ /* 0x000fe200000006ff */
[----:B------:R-:W-:Y:S01]  /*44a0*/  FFMA.FTZ R76, R59, R72, R58 ;  /* 0x000000483b4c7223 */ /* 0x000fe2000001003a */
[----:B------:R-:W-:Y:S01]  /*44b0*/  FADD.FTZ R59, R97, -R74 ;  /* 0x8000004a613b7221 */ /* 0x000fe20000010000 */
[----:B------:R-:W-:Y:S01]  /*44c0*/  FMUL.FTZ R57, R0, R57 ;  /* 0x0000003900397220 */ /* 0x000fe20000410000 */
[----:B------:R-:W-:Y:S01]  /*44d0*/  SHF.L.U32 R58, R46, 0x10, RZ ;  /* 0x000000102e3a7819 */ /* 0x000fe200000006ff */
[----:B------:R-:W-:-:S02]  /*44e0*/  IMAD.U32 R72, R42, 0x10000, RZ ;  /* 0x000100002a487824 */ /* 0x000fc400078e00ff */
[----:B------:R-:W-:Y:S01]  /*44f0*/  FMUL.FTZ R59, R0, R59 ;  /* 0x0000003b003b7220 */ /* 0x000fe20000410000 */
[----:B------:R-:W-:Y:S01]  /*4500*/  FFMA.FTZ R157, R57, R78, R140 ;  /* 0x0000004e399d7223 */ /* 0x000fe2000001008c */
[----:B------:R-:W-:Y:S01]  /*4510*/  FADD.FTZ R57, R99, -R74 ;  /* 0x8000004a63397221 */ /* 0x000fe20000010000 */
[----:B------:R-:W0:Y:S01]  /*4520*/  LDC.64 R140, c[0x0][0x428] ;  /* 0x00010a00ff8c7b82 */ /* 0x000e220000000a00 */
        /* <DEDUP_REMOVED lines=9> */
[----:B------:R-:W-:Y:S02]  /*45c0*/  FADD.FTZ R57, R103, -R74 ;  /* 0x8000004a67397221 */ /* 0x000fe40000010000 */
[----:B------:R-:W-:Y:S01]  /*45d0*/  FFMA.FTZ R59, R59, R58, R72 ;  /* 0x0000003a3b3b7223 */ /* 0x000fe20000010048 */
[----:B------:R-:W-:Y:S01]  /*45e0*/  SHF.L.U32 R58, R114, 0x10, RZ ;  /* 0x00000010723a7819 */ /* 0x000fe200000006ff */
[----:B------:R-:W-:Y:S01]  /*45f0*/  FMUL.FTZ R57, R0, R57 ;  /* 0x0000003900397220 */ /* 0x000fe20000410000 */
[----:B------:R-:W-:-:S05]  /*4600*/  SHF.L.U32 R72, R112, 0x10, RZ ;  /* 0x0000001070487819 */ /* 0x000fca00000006ff */
[----:B------:R-:W-:Y:S01]  /*4610*/  FFMA.FTZ R142, R57, R58, R72 ;  /* 0x0000003a398e7223 */ /* 0x000fe20000010048 */
[----:B------:R-:W-:Y:S01]  /*4620*/  FADD.FTZ R57, R91, -R74 ;  /* 0x8000004a5b397221 */ /* 0x000fe20000010000 */
[----:B------:R-:W-:Y:S01]  /*4630*/  SHF.L.U32 R58, R130, 0x10, RZ ;  /* 0x00000010823a7819 */ /* 0x000fe200000006ff */
[----:B------:R-:W-:Y:S02]  /*4640*/  IMAD.U32 R72, R128, 0x10000, RZ ;  /* 0x0001000080487824 */ /* 0x000fe400078e00ff */
[----:B------:R-:W-:Y:S01]  /*4650*/  FMUL.FTZ R57, R0, R57 ;  /* 0x0000003900397220 */ /* 0x000fe20000410000 */
[----:B------:R-:W-:Y:S01]  /*4660*/  F2FP.BF16.F32.PACK_AB R59, R142, R59 ;  /* 0x0000003b8e3b723e */ /* 0x000fe200000010ff */
[C---:B0-----:R-:W-:Y:S01]  /*4670*/  IMAD.WIDE.U32 R140, R143.reuse, 0x10, R140 ;  /* 0x000000108f8c7825 */ /* 0x041fe200078e008c */
[----:B------:R-:W-:-:S03]  /*4680*/  IADD3 R143, PT, PT, R143, 0x100, RZ ;  /* 0x000001008f8f7810 */ /* 0x000fc60007ffe0ff */
[----:B------:R-:W-:Y:S01]  /*4690*/  FFMA.FTZ R155, R57, R58, R72 ;  /* 0x0000003a399b7223 */ /* 0x000fe20000010048 */
[----:B------:R-:W-:Y:S02]  /*46a0*/  F2FP.BF16.F32.PACK_AB R58, R159, R78 ;  /* 0x0000004e9f3a723e */ /* 0x000fe400000010ff */
[----:B------:R-:W-:Y:S02]  /*46b0*/  F2FP.BF16.F32.PACK_AB R57, R157, R76 ;  /* 0x0000004c9d39723e */ /* 0x000fe400000010ff */
[----:B------:R-:W-:-:S05]  /*46c0*/  F2FP.BF16.F32.PACK_AB R56, R155, R56 ;  /* 0x000000389b38723e */ /* 0x000fca00000010ff */
[----:B------:R1:W-:Y:S02]  /*46d0*/  STG.E.128 desc[UR6][R140.64], R56 ;  /* 0x000000388c007986 */ /* 0x0003e4000c101d06 */
.L_x_176:
[----:B------:R-:W-:Y:S05]  /*46e0*/  BSYNC.RECONVERGENT B0 ;  /* 0x0000000000007941 */ /* 0x000fea0003800200 */
.L_x_175:
[----:B------:R-:W-:Y:S04]  /*46f0*/  BSSY.RECONVERGENT B0, `(.L_x_177) ;  /* 0x0000032000007945 */ /* 0x000fe80003800200 */
[----:B------:R-:W-:Y:S05]  /*4700*/  @!P4 BRA `(.L_x_178) ;  /* 0x0000000000c0c947 */ /* 0x000fea0003800000 */
[--C-:B01----:R-:W-:Y:S01]  /*4710*/  FADD.FTZ R57, R105, -R74.reuse ;  /* 0x8000004a69397221 */ /* 0x103fe20000010000 */
[----:B------:R-:W-:Y:S01]  /*4720*/  SHF.L.U32 R56, R32, 0x10, RZ ;  /* 0x0000001020387819 */ /* 0x000fe200000006ff */
[----:B------:R-:W-:Y:S01]  /*4730*/  FADD.FTZ R59, R109, -R74 ;  /* 0x8000004a6d3b7221 */ /* 0x000fe20000010000 */
[----:B------:R-:W-:Y:S01]  /*4740*/  SHF.L.U32 R58, R28, 0x10, RZ ;  /* 0x000000101c3a7819 */ /* 0x000fe200000006ff */
[C---:B------:R-:W-:Y:S01]  /*4750*/  FMUL.FTZ R57, R0.reuse, R57 ;  /* 0x0000003900397220 */ /* 0x040fe20000410000 */
[----:B------:R-:W-:Y:S02]  /*4760*/  IMAD.U32 R72, R33, 0x10000, RZ ;  /* 0x0001000021487824 */ /* 0x000fe400078e00ff */
[----:B------:R-:W-:Y:S01]  /*4770*/  FMUL.FTZ R59, R0, R59 ;  /* 0x0000003b003b7220 */ /* 0x000fe20000410000 */
[----:B------:R-:W-:Y:S01]  /*4780*/  SHF.L.U32 R78, R106, 0x10, RZ ;  /* 0x000000106a4e7819 */ /* 0x000fe200000006ff */
[----:B------:R-:W-:Y:S01]  /*4790*/  FFMA.FTZ R56, R57, R56, R58 ;  /* 0x0000003839387223 */ /* 0x000fe2000001003a */
[----:B------:R-:W-:Y:S01]  /*47a0*/  SHF.L.U32 R58, R29, 0x10, RZ ;  /* 0x000000101d3a7819 */ /* 0x000fe200000006ff */
[----:B------:R-:W-:Y:S01]  /*47b0*/  FADD.FTZ R57, R111, -R74 ;  /* 0x8000004a6f397221 */ /* 0x000fe20000010000 */
[----:B------:R-:W-:-:S03]  /*47c0*/  SHF.L.U32 R140, R104, 0x10, RZ ;  /* 0x00000010688c7819 */ /* 0x000fc600000006ff */
[----:B------:R-:W-:Y:S01]  /*47d0*/  FFMA.FTZ R76, R59, R72, R58 ;  /* 0x000000483b4c7223 */ /* 0x000fe2000001003a */
[----:B------:R-:W-:Y:S01]  /*47e0*/  FADD.FTZ R59, R113, -R74 ;  /* 0x8000004a713b7221 */ /* 0x000fe20000010000 */
[----:B------:R-:W-:Y:S01]  /*47f0*/  FMUL.FTZ R57, R0, R57 ;  /* 0x0000003900397220 */ /* 0x000fe20000410000 */
[----:B------:R-:W-:Y:S01]  /*4800*/  SHF.L.U32 R72, R30, 0x10, RZ ;  /* 0x000000101e487819 */ /* 0x000fe200000006ff */
[----:B------:R-:W-:Y:S02]  /*4810*/  IMAD.U32 R58, R34, 0x10000, RZ ;  /* 0x00010000223a7824 */ /* 0x000fe400078e00ff */
        /* <DEDUP_REMOVED lines=31> */
.L_x_178:
[----:B------:R-:W-:Y:S05]  /*4a10*/  BSYNC.RECONVERGENT B0 ;  /* 0x0000000000007941 */ /* 0x000fea0003800200 */
.L_x_177:
[----:B------:R-:W-:Y:S04]  /*4a20*/  BSSY.RECONVERGENT B0, `(.L_x_172) ;  /* 0x0000031000007945 */ /* 0x000fe80003800200 */
[----:B------:R-:W-:Y:S05]  /*4a30*/  @!P5 BRA `(.L_x_179) ;  /* 0x0000000000bcd947 */ /* 0x000fea0003800000 */
[--C-:B012---:R-:W-:Y:S01]  /*4a40*/  FADD.FTZ R57, R121, -R74.reuse ;  /* 0x8000004a79397221 */ /* 0x107fe20000010000 */
[----:B------:R-:W-:Y:S01]  /*4a50*/  SHF.L.U32 R56, R20, 0x10, RZ ;  /* 0x0000001014387819 */ /* 0x000fe200000006ff */
[----:B------:R-:W-:Y:S02]  /*4a60*/  IMAD.U32 R58, R16, 0x10000, RZ ;  /* 0x00010000103a7824 */ /* 0x000fe400078e00ff */
[----:B------:R-:W-:Y:S01]  /*4a70*/  FADD.FTZ R59, R129, -R74 ;  /* 0x8000004a813b7221 */ /* 0x000fe20000010000 */
[----:B------:R-:W-:Y:S01]  /*4a80*/  FMUL.FTZ R57, R0, R57 ;  /* 0x0000003900397220 */ /* 0x000fe20000410000 */
[----:B------:R-:W-:Y:S01]  /*4a90*/  SHF.L.U32 R76, R21, 0x10, RZ ;  /* 0x00000010154c7819 */ /* 0x000fe200000006ff */
[----:B------:R-:W-:Y:S02]  /*4aa0*/  IMAD.U32 R78, R88, 0x10000, RZ ;  /* 0x00010000584e7824 */ /* 0x000fe400078e00ff */
[----:B------:R-:W-:Y:S01]  /*4ab0*/  FMUL.FTZ R59, R0, R59 ;  /* 0x0000003b003b7220 */ /* 0x000fe20000410000 */
[----:B------:R-:W-:Y:S01]  /*4ac0*/  FFMA.FTZ R72, R57, R56, R58 ;  /* 0x0000003839487223 */ /* 0x000fe2000001003a */
[----:B------:R-:W-:Y:S01]  /*4ad0*/  SHF.L.U32 R56, R17, 0x10, RZ ;  /* 0x0000001011387819 */ /* 0x000fe200000006ff */
[----:B------:R-:W-:Y:S01]  /*4ae0*/  FADD.FTZ R57, R131, -R74 ;  /* 0x8000004a83397221 */ /* 0x000fe20000010000 */
[----:B------:R-:W-:Y:S01]  /*4af0*/  SHF.L.U32 R58, R90, 0x10, RZ ;  /* 0x000000105a3a7819 */ /* 0x000fe200000006ff */
[----:B------:R-:W-:-:S02]  /*4b00*/  IMAD.U32 R141, R80, 0x10000, RZ ;  /* 0x00010000508d7824 */ /* 0x000fc400078e00ff */
[----:B------:R-:W-:Y:S01]  /*4b10*/  FMUL.FTZ R57, R0, R57 ;  /* 0x0000003900397220 */ /* 0x000fe20000410000 */
[----:B------:R-:W-:Y:S01]  /*4b20*/  FFMA.FTZ R76, R59, R76, R56 ;  /* 0x0000004c3b4c7223 */ /* 0x000fe20000010038 */
[----:B------:R-:W-:Y:S01]  /*4b30*/  FADD.FTZ R59, R133, -R74 ;  /* 0x8000004a853b7221 */ /* 0x000fe20000010000 */
[----:B------:R-:W-:Y:S01]  /*4b40*/  SHF.L.U32 R56, R22, 0x10, RZ ;  /* 0x0000001016387819 */ /* 0x000fe200000006ff */
[----:B------:R-:W-:Y:S01]  /*4b50*/  FFMA.FTZ R157, R57, R58, R78 ;  /* 0x0000003a399d7223 */ /* 0x000fe2000001004e */
[----:B------:R-:W-:Y:S01]  /*4b60*/  SHF.L.U32 R58, R18, 0x10, RZ ;  /* 0x00000010123a7819 */ /* 0x000fe200000006ff */
[----:B------:R-:W-:Y:S01]  /*4b70*/  FMUL.FTZ R59, R0, R59 ;  /* 0x0000003b003b7220 */ /* 0x000fe20000410000 */
[----:B------:R-:W-:-:S03]  /*4b80*/  FADD.FTZ R57, R135, -R74 ;  /* 0x8000004a87397221 */ /* 0x000fc60000010000 */
[----:B------:R-:W-:Y:S01]  /*4b90*/  FFMA.FTZ R78, R59, R56, R58 ;  /* 0x000000383b4e7223 */ /* 0x000fe2000001003a */
[----:B------:R-:W-:Y:S01]  /*4ba0*/  SHF.L.U32 R56, R86, 0x10, RZ ;  /* 0x0000001056387819 */ /* 0x000fe200000006ff */
[----:B------:R-:W-:Y:S02]  /*4bb0*/  IMAD.U32 R58, R84, 0x10000, RZ ;  /* 0x00010000543a7824 */ /* 0x000fe400078e00ff */
        /* <DEDUP_REMOVED lines=8> */
[----:B------:R-:W-:Y:S01]  /*4c40*/  FMUL.FTZ R58, R0, R57 ;  /* 0x00000039003a7220 */ /* 0x000fe20000410000 */
[----:B------:R-:W-:Y:S01]  /*4c50*/  SHF.L.U32 R59, R82, 0x10, RZ ;  /* 0x00000010523b7819 */ /* 0x000fe200000006ff */
[----:B------:R-:W0:Y:S04]  /*4c60*/  LDC.64 R56, c[0x0][0x428] ;  /* 0x00010a00ff387b82 */ /* 0x000e280000000a00 */
[----:B------:R-:W-:Y:S01]  /*4c70*/  FFMA.FTZ R141, R58, R59, R141 ;  /* 0x0000003b3a8d7223 */ /* 0x000fe2000001008d */
[----:B------:R-:W-:Y:S01]  /*4c80*/  FADD.FTZ R59, R123, -R74 ;  /* 0x8000004a7b3b7221 */ /* 0x000fe20000010000 */
[----:B------:R-:W-:-:S03]  /*4c90*/  SHF.L.U32 R58, R92, 0x10, RZ ;  /* 0x000000105c3a7819 */ /* 0x000fc600000006ff */
[----:B------:R-:W-:Y:S01]  /*4ca0*/  FMUL.FTZ R59, R0, R59 ;  /* 0x0000003b003b7220 */ /* 0x000fe20000410000 */
[----:B------:R-:W-:-:S05]  /*4cb0*/  SHF.L.U32 R0, R94, 0x10, RZ ;  /* 0x000000105e007819 */ /* 0x000fca00000006ff */
[----:B------:R-:W-:Y:S01]  /*4cc0*/  FFMA.FTZ R155, R59, R0, R58 ;  /* 0x000000003b9b7223 */ /* 0x000fe2000001003a */
[----:B------:R-:W-:Y:S02]  /*4cd0*/  F2FP.BF16.F32.PACK_AB R59, R141, R140 ;  /* 0x0000008c8d3b723e */ /* 0x000fe400000010ff */
[----:B------:R-:W-:Y:S01]  /*4ce0*/  F2FP.BF16.F32.PACK_AB R58, R159, R78 ;  /* 0x0000004e9f3a723e */ /* 0x000fe200000010ff */
[----:B0-----:R-:W-:Y:S01]  /*4cf0*/  IMAD.WIDE.U32 R140, R143, 0x10, R56 ;  /* 0x000000108f8c7825 */ /* 0x001fe200078e0038 */
[----:B------:R-:W-:Y:S02]  /*4d00*/  F2FP.BF16.F32.PACK_AB R57, R157, R76 ;  /* 0x0000004c9d39723e */ /* 0x000fe400000010ff */
[----:B------:R-:W-:-:S05]  /*4d10*/  F2FP.BF16.F32.PACK_AB R56, R155, R72 ;  /* 0x000000489b38723e */ /* 0x000fca00000010ff */
[----:B------:R3:W-:Y:S02]  /*4d20*/  STG.E.128 desc[UR6][R140.64], R56 ;  /* 0x000000388c007986 */ /* 0x0007e4000c101d06 */
.L_x_179:
[----:B------:R-:W-:Y:S05]  /*4d30*/  BSYNC.RECONVERGENT B0 ;  /* 0x0000000000007941 */ /* 0x000fea0003800200 */
.L_x_172:
[----:B0123--:R-:W0:Y:S01]  /*4d40*/  LDC.64 R56, c[0x0][0x380] ;  /* 0x0000e000ff387b82 */ /* 0x00fe220000000a00 */
[----:B------:R-:W-:Y:S01]  /*4d50*/  UPLOP3.LUT UP1, UPT, UPT, UPT, UP1, 0x40, 0x4 ;  /* 0x000000000004789c */ /* 0x000fe20003f2e810 */
[----:B0-----:R-:W-:-:S04]  /*4d60*/  IADD3 R2, PT, PT, R2, R56, RZ ;  /* 0x0000003802027210 */ /* 0x001fc80007ffe0ff */
[----:B------:R-:W-:-:S13]  /*4d70*/  ISETP.GE.AND P0, PT, R2, R57, PT ;  /* 0x000000390200720c */ /* 0x000fda0003f06270 */
[----:B------:R-:W-:Y:S05]  /*4d80*/  @!P0 BRA `(.L_x_180) ;  /* 0xffffffbc00508947 */ /* 0x000fea000383ffff */
[----:B------:R-:W-:Y:S05]  /*4d90*/  EXIT ;  /* 0x000000000000794d */ /* 0x000fea0003800000 */
.L_x_181:
        /* <DEDUP_REMOVED lines=14> */
.L_x_27466:


//--------------------- .text._ZN10layer_norm13ln_fwd_kernelINS_13Kernel_traitsI13__nv_bfloat16S2_S2_S2_fjLj8192ELj1ELj1ELj8ELj16ENS_18Kernel_traits_baseILj8192ES2_S2_S2_S2_fjLj256EEEEELb0ELb1ELb1ELb1EEEvNS_9FwdParamsE --------------------------
	.section	.text._ZN10layer_norm13ln_fwd_kernelINS_13Kernel_traitsI13__nv_bfloat16S2_S2_S2_fjLj8192ELj1ELj1ELj8ELj16ENS_18Kernel_traits_baseILj8192ES2_S2_S2_S2_fjLj256EEEEELb0ELb1ELb1ELb1EEEvNS_9FwdParamsE,"ax",@progbits
	.align	128
        .global         _ZN10layer_norm13ln_fwd_kernelINS_13Kernel_traitsI13__nv_bfloat16S2_S2_S2_fjLj8192ELj1ELj1ELj8ELj16ENS_18Kernel_traits_baseILj8192ES2_S2_S2_S2_fjLj256EEEEELb0ELb1ELb1ELb1EEEvNS_9FwdParamsE
        .type           _ZN10layer_norm13ln_fwd_kernelINS_13Kernel_traitsI13__nv_bfloat16S2_S2_S2_fjLj8192ELj1ELj1ELj8ELj16ENS_18Kernel_traits_baseILj8192ES2_S2_S2_S2_fjLj256EEEEELb0ELb1ELb1ELb1EEEvNS_9FwdParamsE,@function
        .size           _ZN10layer_norm13ln_fwd_kernelINS_13Kernel_traitsI13__nv_bfloat16S2_S2_S2_fjLj8192ELj1ELj1ELj8ELj16ENS_18Kernel_traits_baseILj8192ES2_S2_S2_S2_fjLj256EEEEELb0ELb1ELb1ELb1EEEvNS_9FwdParamsE,(.L_x_27467 - _ZN10layer_norm13ln_fwd_kernelINS_13Kernel_traitsI13__nv_bfloat16S2_S2_S2_fjLj8192ELj1ELj1ELj8ELj16ENS_18Kernel_traits_baseILj8192ES2_S2_S2_S2_fjLj256EEEEELb0ELb1ELb1ELb1EEEvNS_9FwdParamsE)
        .other          _ZN10layer_norm13ln_fwd_kernelINS_13Kernel_traitsI13__nv_bfloat16S2_S2_S2_fjLj8192ELj1ELj1ELj8ELj16ENS_18Kernel_traits_baseILj8192ES2_S2_S2_S2_fjLj256EEEEELb0ELb1ELb1ELb1EEEvNS_9FwdParamsE,@"STO_CUDA_ENTRY STV_DEFAULT"
_ZN10layer_norm13ln_fwd_kernelINS_13Kernel_traitsI13__nv_bfloat16S2_S2_S2_fjLj8192ELj1ELj1ELj8ELj16ENS_18Kernel_traits_baseILj8192ES2_S2_S2_S2_fjLj256EEEEELb0ELb1ELb1ELb1EEEvNS_9FwdParamsE:
.text._ZN10layer_norm13ln_fwd_kernelINS_13Kernel_traitsI13__nv_bfloat16S2_S2_S2_fjLj8192ELj1ELj1ELj8ELj16ENS_18Kernel_traits_baseILj8192ES2_S2_S2_S2_fjLj256EEEEELb0ELb1ELb1ELb1EEEvNS_9FwdParamsE:
[----:B------:R-:W-:Y:S01]  /*0000*/  LDC R1, c[0x0][0x37c] ;  /* 0x0000df00ff017b82 */ /* 0x000fe20000000800 */
[----:B------:R-:W0:Y:S01]  /*0010*/  LDCU.64 UR4, c[0x0][0x438] ;  /* 0x00008700ff0477ac */ /* 0x000e220008000a00 */
[----:B------:R-:W1:Y:S06]  /*0020*/  S2R R78, SR_TID.X ;  /* 0x00000000004e7919 */ /* 0x000e6c0000002100 */
[----:B------:R-:W1:Y:S01]  /*0030*/  LDC.64 R6, c[0x0][0x3d0] ;  /* 0x0000f400ff067b82 */ /* 0x000e620000000a00 */
[----:B------:R-:W2:Y:S07]  /*0040*/  LDCU.64 UR6, c[0x0][0x358] ;  /* 0x00006b00ff0677ac */ /* 0x000eae0008000a00 */
[----:B------:R-:W3:Y:S01]  /*0050*/  LDC.64 R8, c[0x0][0x3e8] ;  /* 0x0000fa00ff087b82 */ /* 0x000ee20000000a00 */
[----:B0-----:R-:W-:-:S04]  /*0060*/  ISETP.NE.U32.AND P0, PT, RZ, UR4, PT ;  /* 0x00000004ff007c0c */ /* 0x001fc8000bf05070 */
[----:B------:R-:W-:-:S03]  /*0070*/  ISETP.NE.AND.EX P0, PT, RZ, UR5, PT, P0 ;  /* 0x00000005ff007c0c */ /* 0x000fc6000bf05300 */
[----:B------:R-:W0:Y:S01]  /*0080*/  S2UR UR4, SR_CTAID.X ;  /* 0x00000000000479c3 */ /* 0x000e220000002500 */
[----:B------:R-:W4:Y:S09]  /*0090*/  LDCU UR5, c[0x0][0x384] ;  /* 0x00007080ff0577ac */ /* 0x000f320008000800 */
[----:B-1----:R-:W-:-:S04]  /*00a0*/  @P0 IMAD.WIDE.U32 R2, R78, 0x10, R6 ;  /* 0x000000104e020825 */ /* 0x002fc800078e0006 */
[C---:B---3--:R-:W-:Y:S01]  /*00b0*/  @P0 IMAD.WIDE.U32 R4, R78.reuse, 0x10, R8 ;  /* 0x000000104e040825 */ /* 0x048fe200078e0008 */
[----:B--2---:R-:W5:Y:S04]  /*00c0*/  @P0 LDG.E.128 R56, desc[UR6][R2.64] ;  /* 0x0000000602380981 */ /* 0x004f68000c1e1d00 */
[----:B------:R-:W5:Y:S04]  /*00d0*/  @P0 LDG.E.128 R52, desc[UR6][R2.64+0x1000] ;  /* 0x0010000602340981 */ /* 0x000f68000c1e1d00 */
[----:B------:R-:W5:Y:S04]  /*00e0*/  @P0 LDG.E.128 R48, desc[UR6][R2.64+0x2000] ;  /* 0x0020000602300981 */ /* 0x000f68000c1e1d00 */
[----:B------:R1:W5:Y:S04]  /*00f0*/  @P0 LDG.E.128 R44, desc[UR6][R2.64+0x3000] ;  /* 0x00300006022c0981 */ /* 0x000368000c1e1d00 */
[----:B------:R2:W5:Y:S04]  /*0100*/  @P0 LDG.E.128 R40, desc[UR6][R4.64] ;  /* 0x0000000604280981 */ /* 0x000568000c1e1d00 */
[----:B------:R2:W5:Y:S04]  /*0110*/  @P0 LDG.E.128 R36, desc[UR6][R4.64+0x1000] ;  /* 0x0010000604240981 */ /* 0x000568000c1e1d00 */
[----:B------:R2:W5:Y:S04]  /*0120*/  @P0 LDG.E.128 R32, desc[UR6][R4.64+0x2000] ;  /* 0x0020000604200981 */ /* 0x000568000c1e1d00 */
[----:B------:R2:W5:Y:S01]  /*0130*/  @P0 LDG.E.128 R28, desc[UR6][R4.64+0x3000] ;  /* 0x00300006041c0981 */ /* 0x000562000c1e1d00 */
[----:B------:R-:W-:-:S02]  /*0140*/  @!P0 IMAD.WIDE.U32 R10, R78, 0x10, R6 ;  /* 0x000000104e0a8825 */ /* 0x000fc400078e0006 */
[----:B------:R-:W1:Y:S02]  /*0150*/  @P0 LDC.64 R6, c[0x0][0x438] ;  /* 0x00010e00ff060b82 */ /* 0x000e640000000a00 */
[----:B------:R-:W-:-:S04]  /*0160*/  @!P0 IMAD.WIDE.U32 R8, R78, 0x10, R8 ;  /* 0x000000104e088825 */ /* 0x000fc800078e0008 */
[----:B-1----:R-:W-:-:S05]  /*0170*/  @P0 IMAD.WIDE.U32 R2, R78, 0x10, R6 ;  /* 0x000000104e020825 */ /* 0x002fca00078e0006 */
[----:B------:R2:W5:Y:S04]  /*0180*/  @P0 LDG.E.128 R24, desc[UR6][R2.64] ;  /* 0x0000000602180981 */ /* 0x000568000c1e1d00 */
[----:B------:R2:W5:Y:S04]  /*0190*/  @P0 LDG.E.128 R20, desc[UR6][R2.64+0x1000] ;  /* 0x0010000602140981 */ /* 0x000568000c1e1d00 */
[----:B------:R2:W5:Y:S04]  /*01a0*/  @P0 LDG.E.128 R16, desc[UR6][R2.64+0x2000] ;  /* 0x0020000602100981 */ /* 0x000568000c1e1d00 */
[----:B------:R2:W5:Y:S04]  /*01b0*/  @P0 LDG.E.128 R12, desc[UR6][R2.64+0x3000] ;  /* 0x00300006020c0981 */ /* 0x000568000c1e1d00 */
[----:B------:R2:W5:Y:S04]  /*01c0*/  @!P0 LDG.E.128 R56, desc[UR6][R10.64] ;  /* 0x000000060a388981 */ /* 0x000568000c1e1d00 */
[----:B------:R2:W5:Y:S04]  /*01d0*/  @!P0 LDG.E.128 R52, desc[UR6][R10.64+0x1000] ;  /* 0x001000060a348981 */ /* 0x000568000c1e1d00 */
[----:B------:R2:W5:Y:S04]  /*01e0*/  @!P0 LDG.E.128 R48, desc[UR6][R10.64+0x2000] ;  /* 0x002000060a308981 */ /* 0x000568000c1e1d00 */
[----:B------:R2:W5:Y:S04]  /*01f0*/  @!P0 LDG.E.128 R44, desc[UR6][R10.64+0x3000] ;  /* 0x003000060a2c8981 */ /* 0x000568000c1e1d00 */
[----:B------:R2:W5:Y:S04]  /*0200*/  @!P0 LDG.E.128 R40, desc[UR6][R8.64] ;  /* 0x0000000608288981 */ /* 0x000568000c1e1d00 */
[----:B------:R2:W5:Y:S04]  /*0210*/  @!P0 LDG.E.128 R36, desc[UR6][R8.64+0x1000] ;  /* 0x0010000608248981 */ /* 0x000568000c1e1d00 */
[----:B------:R2:W5:Y:S04]  /*0220*/  @!P0 LDG.E.128 R32, desc[UR6][R8.64+0x2000] ;  /* 0x0020000608208981 */ /* 0x000568000c1e1d00 */
[----:B------:R2:W5:Y:S01]  /*0230*/  @!P0 LDG.E.128 R28, desc[UR6][R8.64+0x3000] ;  /* 0x00300006081c8981 */ /* 0x000562000c1e1d00 */
[----:B0-----:R-:W-:-:S04]  /*0240*/  MOV R76, UR4 ;  /* 0x00000004004c7c02 */ /* 0x001fc80008000f00 */
[----:B----4-:R-:W-:-:S13]  /*0250*/  ISETP.GE.AND P1, PT, R76, UR5, PT ;  /* 0x000000054c007c0c */ /* 0x010fda000bf26270 */
[----:B--2---:R-:W-:Y:S05]  /*0260*/  @P1 EXIT ;  /* 0x000000000000194d */ /* 0x004fea0003800000 */
[----:B-----5:R-:W-:Y:S02]  /*0270*/  @!P0 CS2R R26, SRZ ;  /* 0x00000000001a8805 */ /* 0x020fe4000001ff00 */
[----:B------:R-:W-:Y:S02]  /*0280*/  @!P0 CS2R R24, SRZ ;  /* 0x0000000000188805 */ /* 0x000fe4000001ff00 */
[----:B------:R-:W-:Y:S02]  /*0290*/  @!P0 CS2R R22, SRZ ;  /* 0x0000000000168805 */ /* 0x000fe4000001ff00 */
[----:B------:R-:W-:Y:S02]  /*02a0*/  @!P0 CS2R R20, SRZ ;  /* 0x0000000000148805 */ /* 0x000fe4000001ff00 */
[----:B------:R-:W-:Y:S02]  /*02b0*/  @!P0 CS2R R18, SRZ ;  /* 0x0000000000128805 */ /* 0x000fe4000001ff00 */
[----:B------:R-:W-:-:S02]  /*02c0*/  @!P0 CS2R R16, SRZ ;  /* 0x0000000000108805 */ /* 0x000fc4000001ff00 */
[----:B------:R-:W-:Y:S02]  /*02d0*/  @!P0 CS2R R14, SRZ ;  /* 0x00000000000e8805 */ /* 0x000fe4000001ff00 */
[----:B------:R-:W-:Y:S02]  /*02e0*/  @!P0 CS2R R12, SRZ ;  /* 0x00000000000c8805 */ /* 0x000fe4000001ff00 */
[----:B------:R-:W-:Y:S01]  /*02f0*/  PRMT R90, R59, 0x7632, R90 ;  /* 0x000076323b5a7816 */ /* 0x000fe2000000005a */
[----:B------:R-:W-:Y:S01]  /*0300*/  UPLOP3.LUT UP0, UPT, UPT, UPT, UPT, 0x40, 0x4 ;  /* 0x000000000004789c */ /* 0x000fe20003f0e870 */
[----:B------:R-:W-:Y:S01]  /*0310*/  PRMT R92, R58, 0x7632, R92 ;  /* 0x000076323a5c7816 */ /* 0x000fe2000000005c */
[----:B------:R-:W0:Y:S01]  /*0320*/  LDCU.U8 UR10, c[0x0][0x410] ;  /* 0x00008200ff0a77ac */ /* 0x000e220008000000 */
[----:B------:R-:W-:Y:S02]  /*0330*/  PRMT R94, R57, 0x7632, R94 ;  /* 0x00007632395e7816 */ /* 0x000fe4000000005e */
[----:B------:R-:W-:Y:S01]  /*0340*/  PRMT R96, R56, 0x7632, R96 ;  /* 0x0000763238607816 */ /* 0x000fe20000000060 */
[----:B------:R-:W1:Y:S01]  /*0350*/  LDCU UR11, c[0x0][0x400] ;  /* 0x00008000ff0b77ac */ /* 0x000e620008000800 */
[----:B------:R-:W-:-:S02]  /*0360*/  PRMT R98, R55, 0x7632, R98 ;  /* 0x0000763237627816 */ /* 0x000fc40000000062 */
[----:B------:R-:W-:Y:S01]  /*0370*/  PRMT R106, R54, 0x7632, R106 ;  /* 0x00007632366a7816 */ /* 0x000fe2000000006a */
[----:B------:R-:W2:Y:S01]  /*0380*/  LDCU.64 UR8, c[0x0][0x3a0] ;  /* 0x00007400ff0877ac */ /* 0x000ea20008000a00 */
        /* <DEDUP_REMOVED lines=41> */
[----:B012---:R-:W-:-:S07]  /*0620*/  PRMT R164, R12, 0x7632, R164 ;  /* 0x000076320ca47816 */ /* 0x007fce00000000a4 */
.L_x_195:
[----:B------:R-:W0:Y:S08]  /*0630*/  LDC.64 R2, c[0x0][0x3f0] ;  /* 0x0000fc00ff027b82 */ /* 0x000e300000000a00 */
[----:B------:R-:W1:Y:S08]  /*0640*/  LDC R65, c[0x0][0x388] ;  /* 0x0000e200ff417b82 */ /* 0x000e700000000800 */
[----:B------:R-:W2:Y:S01]  /*0650*/  LDC.64 R60, c[0x0][0x3f8] ;  /* 0x0000fe00ff3c7b82 */ /* 0x000ea20000000a00 */
[----:B0-----:R-:W-:-:S05]  /*0660*/  IMAD.WIDE R2, R76, 0x4, R2 ;  /* 0x000000044c027825 */ /* 0x001fca00078e0202 */
[----:B------:R2:W3:Y:S01]  /*0670*/  LDG.E R0, desc[UR6][R2.64] ;  /* 0x0000000602007981 */ /* 0x0004e2000c1e1900 */
[----:B------:R-:W-:Y:S02]  /*0680*/  IMAD.MOV.U32 R66, RZ, RZ, RZ ;  /* 0x000000ffff427224 */ /* 0x000fe400078e00ff */
[----:B--2---:R-:W-:Y:S01]  /*0690*/  IMAD.WIDE R2, R76, 0x4, R60 ;  /* 0x000000044c027825 */ /* 0x004fe200078e023c */
[----:B---3--:R-:W-:-:S13]  /*06a0*/  ISETP.GE.AND P1, PT, R0, 0x1, PT ;  /* 0x000000010000780c */ /* 0x008fda0003f26270 */
[----:B------:R-:W0:Y:S01]  /*06b0*/  @P1 S2R R68, SR_TID.X ;  /* 0x0000000000441919 */ /* 0x000e220000002100 */
[----:B------:R-:W2:Y:S01]  /*06c0*/  @P1 LDC.64 R62, c[0x0][0x390] ;  /* 0x0000e400ff3e1b82 */ /* 0x000ea20000000a00 */
[----:B------:R-:W-:-:S05]  /*06d0*/  @P1 IADD3 R64, PT, PT, R0, -0x1, RZ ;  /* 0xffffffff00401810 */ /* 0x000fca0007ffe0ff */
[----:B-1----:R-:W-:-:S05]  /*06e0*/  @P1 IMAD R64, R64, R65, RZ ;  /* 0x0000004140401224 */ /* 0x002fca00078e02ff */
[----:B------:R-:W-:-:S04]  /*06f0*/  @P1 SHF.R.S32.HI R67, RZ, 0x1f, R64 ;  /* 0x0000001fff431819 */ /* 0x000fc80000011440 */
[----:B------:R-:W-:Y:S02]  /*0700*/  @P1 LEA.HI R67, R67, R64, RZ, 0x3 ;  /* 0x0000004043431211 */ /* 0x000fe400078f18ff */
[----:B------:R1:W5:Y:S02]  /*0710*/  LDG.E R64, desc[UR6][R2.64] ;  /* 0x0000000602407981 */ /* 0x000364000c1e1900 */
[----:B0-----:R-:W-:-:S05]  /*0720*/  @P1 LEA.HI.SX32 R66, R67, R68, 0x1d ;  /* 0x0000004443421211 */ /* 0x001fca00078feaff */
[----:B--2---:R-:W-:-:S05]  /*0730*/  @P1 IMAD.WIDE.U32 R60, R66, 0x10, R62 ;  /* 0x00000010423c1825 */ /* 0x004fca00078e003e */
[----:B------:R1:W5:Y:S01]  /*0740*/  @P1 LDG.E.128 R8, desc[UR6][R60.64] ;  /* 0x000000063c081981 */ /* 0x000362000c1e1d00 */
[----:B------:R-:W-:Y:S01]  /*0750*/  ISETP.NE.U32.AND P0, PT, RZ, UR8, PT ;  /* 0x00000008ff007c0c */ /* 0x000fe2000bf05070 */
[----:B------:R-:W-:-:S03]  /*0760*/  IMAD R62, R76, R65, RZ ;  /* 0x000000414c3e7224 */ /* 0x000fc600078e02ff */
[----:B------:R-:W-:Y:S02]  /*0770*/  ISETP.NE.AND.EX P0, PT, RZ, UR9, PT, P0 ;  /* 0x00000009ff007c0c */ /* 0x000fe4000bf05300 */
[----:B------:R-:W-:-:S04]  /*0780*/  SHF.R.S32.HI R63, RZ, 0x1f, R62 ;  /* 0x0000001fff3f7819 */ /* 0x000fc8000001143e */
[----:B------:R-:W-:-:S04]  /*0790*/  LEA.HI R63, R63, R62, RZ, 0x3 ;  /* 0x0000003e3f3f7211 */ /* 0x000fc800078f18ff */
[----:B------:R-:W-:-:S03]  /*07a0*/  LEA.HI.SX32 R75, R63, R78, 0x1d ;  /* 0x0000004e3f4b7211 */ /* 0x000fc600078feaff */
[----:B-1----:R-:W-:Y:S05]  /*07b0*/  @!P0 BRA `(.L_x_182) ;  /* 0x0000000400548947 */ /* 0x002fea0003800000 */
[----:B------:R-:W0:Y:S02]  /*07c0*/  LDC.64 R4, c[0x0][0x3a0] ;  /* 0x0000e800ff047b82 */ /* 0x000e240000000a00 */
[----:B0-----:R-:W-:-:S06]  /*07d0*/  IMAD.WIDE.U32 R4, R75, 0x10, R4 ;  /* 0x000000104b047825 */ /* 0x001fcc00078e0004 */
[----:B------:R-:W2:Y:S01]  /*07e0*/  LDG.E.128 R4, desc[UR6][R4.64] ;  /* 0x0000000604047981 */ /* 0x000ea2000c1e1d00 */
[----:B------:R-:W-:-:S13]  /*07f0*/  ISETP.GT.AND P2, PT, R0, RZ, PT ;  /* 0x000000ff0000720c */ /* 0x000fda0003f44270 */
[----:B------:R-:W0:Y:S01]  /*0800*/  @P2 LDC R60, c[0x0][0x40c] ;  /* 0x00010300ff3c2b82 */ /* 0x000e220000000800 */
[C---:B-----5:R-:W-:Y:S02]  /*0810*/  @P2 PRMT R3, R8.reuse, 0x7632, R3 ;  /* 0x0000763208032816 */ /* 0x060fe40000000003 */
[----:B------:R-:W-:Y:S02]  /*0820*/  @P2 SHF.L.U32 R2, R8, 0x10, RZ ;  /* 0x0000001008022819 */ /* 0x000fe400000006ff */
[----:B------:R-:W-:Y:S02]  /*0830*/  @P2 SHF.L.U32 R3, R3, 0x10, RZ ;  /* 0x0000001003032819 */ /* 0x000fe400000006ff */
[C---:B------:R-:W-:Y:S01]  /*0840*/  @P2 PRMT R70, R9.reuse, 0x7632, R70 ;  /* 0x0000763209462816 */ /* 0x040fe20000000046 */
[----:B------:R-:W1:Y:S01]  /*0850*/  @P2 LDC R61, c[0x0][0x40c] ;  /* 0x00010300ff3d2b82 */ /* 0x000e620000000800 */
[----:B------:R-:W-:Y:S02]  /*0860*/  @P2 SHF.L.U32 R68, R9, 0x10, RZ ;  /* 0x0000001009442819 */ /* 0x000fe400000006ff */
[----:B------:R-:W-:-:S02]  /*0870*/  @P2 SHF.L.U32 R70, R70, 0x10, RZ ;  /* 0x0000001046462819 */ /* 0x000fc400000006ff */
[----:B------:R-:W-:Y:S02]  /*0880*/  @P2 SHF.L.U32 R85, R43, 0x10, RZ ;  /* 0x000000102b552819 */ /* 0x000fe400000006ff */
[----:B------:R-:W-:Y:S01]  /*0890*/  @P2 SHF.L.U32 R87, R133, 0x10, RZ ;  /* 0x0000001085572819 */ /* 0x000fe200000006ff */
[----:B------:R-:W3:Y:S08]  /*08a0*/  @P2 LDC R77, c[0x0][0x40c] ;  /* 0x00010300ff4d2b82 */ /* 0x000ef00000000800 */
[----:B------:R-:W4:Y:S01]  /*08b0*/  @P2 LDC R73, c[0x0][0x40c] ;  /* 0x00010300ff492b82 */ /* 0x000f220000000800 */
[----:B0-----:R-:W-:Y:S01]  /*08c0*/  @P2 FMUL.FTZ R60, R3, R60 ;  /* 0x0000003c033c2220 */ /* 0x001fe20000410000 */
[----:B------:R-:W-:-:S06]  /*08d0*/  @P2 IMAD.U32 R3, R40, 0x10000, RZ ;  /* 0x0001000028032824 */ /* 0x000fcc00078e00ff */
[----:B------:R-:W0:Y:S01]  /*08e0*/  @P2 LDC R83, c[0x0][0x40c] ;  /* 0x00010300ff532b82 */ /* 0x000e220000000800 */
[----:B-1----:R-:W-:Y:S01]  /*08f0*/  @P2 FMUL.FTZ R2, R2, R61 ;  /* 0x0000003d02022220 */ /* 0x002fe20000410000 */
[----:B------:R-:W-:-:S06]  /*0900*/  @P2 SHF.L.U32 R61, R136, 0x10, RZ ;  /* 0x00000010883d2819 */ /* 0x000fcc00000006ff */
[----:B------:R-:W1:Y:S01]  /*0910*/  @P2 LDC R81, c[0x0][0x40c] ;  /* 0x00010300ff512b82 */ /* 0x000e620000000800 */
[----:B---3--:R-:W-:-:S07]  /*0920*/  @P2 FMUL.FTZ R70, R70, R77 ;  /* 0x0000004d46462220 */ /* 0x008fce0000410000 */
[----:B------:R-:W3:Y:S01]  /*0930*/  @P2 LDC R79, c[0x0][0x40c] ;  /* 0x00010300ff4f2b82 */ /* 0x000ee20000000800 */
[----:B----4-:R-:W-:-:S07]  /*0940*/  @P2 FMUL.FTZ R68, R68, R73 ;  /* 0x0000004944442220 */ /* 0x010fce0000410000 */
[----:B------:R-:W4:Y:S01]  /*0950*/  @P2 LDC R95, c[0x0][0x40c] ;  /* 0x00010300ff5f2b82 */ /* 0x000f220000000800 */
[C---:B--2---:R-:W-:Y:S01]  /*0960*/  @P2 PRMT R62, R4.reuse, 0x7632, R62 ;  /* 0x00007632043e2816 */ /* 0x044fe2000000003e */
[C---:B------:R-:W-:Y:S01]  /*0970*/  @!P2 IMAD.U32 R67, R4.reuse, 0x10000, RZ ;  /* 0x000100000443a824 */ /* 0x040fe200078e00ff */
[C---:B------:R-:W-:Y:S01]  /*0980*/  @P2 SHF.L.U32 R71, R4.reuse, 0x10, RZ ;  /* 0x0000001004472819 */ /* 0x040fe200000006ff */
[C---:B------:R-:W-:Y:S01]  /*0990*/  @P2 IMAD.U32 R77, R5.reuse, 0x10000, RZ ;  /* 0x00010000054d2824 */ /* 0x040fe200078e00ff */
[----:B------:R-:W-:Y:S01]  /*09a0*/  @!P2 PRMT R69, R4, 0x7632, R69 ;  /* 0x000076320445a816 */ /* 0x000fe20000000045 */
[----:B------:R-:W-:Y:S01]  /*09b0*/  @P2 IMAD.U32 R63, R62, 0x10000, RZ ;  /* 0x000100003e3f2824 */ /* 0x000fe200078e00ff */
[C---:B------:R-:W-:Y:S01]  /*09c0*/  @!P2 PRMT R73, R5.reuse, 0x7632, R73 ;  /* 0x000076320549a816 */ /* 0x040fe20000000049 */
[----:B------:R-:W-:Y:S01]  /*09d0*/  @P2 FFMA.FTZ R67, R2, R3, R71 ;  /* 0x0000000302432223 */ /* 0x000fe20000010047 */
[----:B------:R-:W-:Y:S02]  /*09e0*/  @P2 PRMT R2, R5, 0x7632, R2 ;  /* 0x0000763205022816 */ /* 0x000fe40000000002 */
[----:B------:R-:W-:Y:S01]  /*09f0*/  @!P2 SHF.L.U32 R69, R69, 0x10, RZ ;  /* 0x000000104545a819 */ /* 0x000fe200000006ff */
[----:B------:R-:W-:Y:S01]  /*0a00*/  @P2 FFMA.FTZ R69, R60, R61, R63 ;  /* 0x0000003d3c452223 */ /* 0x000fe2000001003f */
[----:B------:R-:W-:Y:S01]  /*0a10*/  @P2 SHF.L.U32 R3, R41, 0x10, RZ ;  /* 0x0000001029032819 */ /* 0x000fe200000006ff */
[----:B------:R-:W-:Y:S01]  /*0a20*/  @P2 IMAD.U32 R61, R135, 0x10000, RZ ;  /* 0x00010000873d2824 */ /* 0x000fe200078e00ff */
[----:B------:R-:W-:Y:S01]  /*0a30*/  @P2 SHF.L.U32 R63, R2, 0x10, RZ ;  /* 0x00000010023f2819 */ /* 0x000fe200000006ff */
[----:B------:R-:W-:Y:S01]  /*0a40*/  @P2 IMAD.U32 R2, R11, 0x10000, RZ ;  /* 0x000100000b022824 */ /* 0x000fe200078e00ff */
[----:B------:R-:W-:Y:S01]  /*0a50*/  @!P2 SHF.L.U32 R71, R5, 0x10, RZ ;  /* 0x000000100547a819 */ /* 0x000fe200000006ff */
[----:B------:R-:W-:Y:S01]  /*0a60*/  @P2 FFMA.FTZ R71, R68, R3, R77 ;  /* 0x0000000344472223 */ /* 0x000fe2000001004d */
[----:B------:R-:W-:Y:S01]  /*0a70*/  @P2 PRMT R62, R10, 0x7632, R62 ;  /* 0x000076320a3e2816 */ /* 0x000fe2000000003e */
[----:B0-----:R-:W-:Y:S01]  /*0a80*/  @P2 FMUL.FTZ R68, R2, R83 ;  /* 0x0000005302442220 */ /* 0x001fe20000410000 */
[----:B------:R-:W-:-:S02]  /*0a90*/  @P2 PRMT R2, R11, 0x7632, R2 ;  /* 0x000076320b022816 */ /* 0x000fc40000000002 */
[----:B------:R-:W-:Y:S01]  /*0aa0*/  @!P2 SHF.L.U32 R73, R73, 0x10, RZ ;  /* 0x000000104949a819 */ /* 0x000fe200000006ff */
[----:B------:R-:W-:Y:S01]  /*0ab0*/  @P2 FFMA.FTZ R73, R70, R61, R63 ;  /* 0x0000003d46492223 */ /* 0x000fe2000001003f */
[----:B------:R-:W-:Y:S01]  /*0ac0*/  @P2 SHF.L.U32 R62, R62, 0x10, RZ ;  /* 0x000000103e3e2819 */ /* 0x000fe200000006ff */
[----:B------:R-:W-:Y:S01]  /*0ad0*/  @P2 IMAD.U32 R70, R2, 0x10000, RZ ;  /* 0x0001000002462824 */ /* 0x000fe200078e00ff */
[----:B------:R-:W-:Y:S01]  /*0ae0*/  @P2 SHF.L.U32 R60, R10, 0x10, RZ ;  /* 0x000000100a3c2819 */ /* 0x000fe200000006ff */
[----:B------:R-:W-:Y:S01]  /*0af0*/  @P2 IMAD.U32 R61, R134, 0x10000, RZ ;  /* 0x00010000863d2824 */ /* 0x000fe200078e00ff */
[----:B------:R-:W-:Y:S01]  /*0b00*/  @P2 PRMT R2, R6, 0x7632, R2 ;  /* 0x0000763206022816 */ /* 0x000fe20000000002 */
[----:B-1----:R-:W-:Y:S01]  /*0b10*/  @P2 FMUL.FTZ R62, R62, R81 ;  /* 0x000000513e3e2220 */ /* 0x002fe20000410000 */
[C---:B------:R-:W-:Y:S01]  /*0b20*/  @P2 PRMT R72, R7.reuse, 0x7632, R72 ;  /* 0x0000763207482816 */ /* 0x040fe20000000048 */
[----:B---3--:R-:W-:Y:S01]  /*0b30*/  @P2 FMUL.FTZ R60, R60, R79 ;  /* 0x0000004f3c3c2220 */ /* 0x008fe20000410000 */
[----:B------:R-:W-:Y:S01]  /*0b40*/  @P2 SHF.L.U32 R3, R42, 0x10, RZ ;  /* 0x000000102a032819 */ /* 0x000fe200000006ff */
[----:B------:R-:W-:Y:S01]  /*0b50*/  @P2 IMAD.U32 R63, R2, 0x10000, RZ ;  /* 0x00010000023f2824 */ /* 0x000fe200078e00ff */
[----:B------:R-:W-:Y:S01]  /*0b60*/  @P2 SHF.L.U32 R91, R6, 0x10, RZ ;  /* 0x00000010065b2819 */ /* 0x000fe200000006ff */
[----:B----4-:R-:W-:Y:S01]  /*0b70*/  @P2 FMUL.FTZ R70, R70, R95 ;  /* 0x0000005f46462220 */ /* 0x010fe20000410000 */
[----:B------:R-:W-:Y:S01]  /*0b80*/  @!P2 PRMT R81, R6, 0x7632, R81 ;  /* 0x000076320651a816 */ /* 0x000fe20000000051 */
[C---:B------:R-:W-:Y:S01]  /*0b90*/  @!P2 IMAD.U32 R79, R7.reuse, 0x10000, RZ ;  /* 0x00010000074fa824 */ /* 0x040fe200078e00ff */
[----:B------:R-:W-:-:S02]  /*0ba0*/  @P2 SHF.L.U32 R93, R7, 0x10, RZ ;  /* 0x00000010075d2819 */ /* 0x000fc400000006ff */
[----:B------:R-:W-:Y:S02]  /*0bb0*/  @!P2 PRMT R83, R7, 0x7632, R83 ;  /* 0x000076320753a816 */ /* 0x000fe40000000053 */
[----:B------:R-:W-:Y:S01]  /*0bc0*/  @P2 SHF.L.U32 R89, R72, 0x10, RZ ;  /* 0x0000001048592819 */ /* 0x000fe200000006ff */
[----:B------:R-:W-:Y:S01]  /*0bd0*/  @P2 FFMA.FTZ R79, R68, R85, R93 ;  /* 0x00000055444f2223 */ /* 0x000fe2000001005d */
[----:B------:R-:W-:Y:S01]  /*0be0*/  @!P2 SHF.L.U32 R77, R6, 0x10, RZ ;  /* 0x00000010064da819 */ /* 0x000fe200000006ff */
[----:B------:R-:W-:Y:S01]  /*0bf0*/  @P2 FFMA.FTZ R77, R60, R3, R91 ;  /* 0x000000033c4d2223 */ /* 0x000fe2000001005b */
[----:B------:R-:W-:Y:S01]  /*0c00*/  @!P2 SHF.L.U32 R81, R81, 0x10, RZ ;  /* 0x000000105151a819 */ /* 0x000fe200000006ff */
[----:B------:R-:W-:Y:S01]  /*0c10*/  @P2 FFMA.FTZ R81, R62, R61, R63 ;  /* 0x0000003d3e512223 */ /* 0x000fe2000001003f */
[----:B------:R-:W-:Y:S01]  /*0c20*/  @!P2 SHF.L.U32 R83, R83, 0x10, RZ ;  /* 0x000000105353a819 */ /* 0x000fe200000006ff */
        /* <DEDUP_REMOVED lines=14> */
.L_x_182:
[----:B------:R-:W0:Y:S01]  /*0d10*/  @P1 LDC R60, c[0x0][0x40c] ;  /* 0x00010300ff3c1b82 */ /* 0x000e220000000800 */
[C---:B-----5:R-:W-:Y:S01]  /*0d20*/  @P1 PRMT R2, R8.reuse, 0x7632, R2 ;  /* 0x0000763208021816 */ /* 0x060fe20000000002 */
[----:B------:R-:W-:Y:S02]  /*0d30*/  @P1 IMAD.U32 R3, R8, 0x10000, RZ ;  /* 0x0001000008031824 */ /* 0x000fe400078e00ff */
[----:B------:R-:W-:Y:S01]  /*0d40*/  HFMA2 R67, -RZ, RZ, 0, 0 ;  /* 0x00000000ff437431 */ /* 0x000fe200000001ff */
[----:B------:R-:W-:Y:S01]  /*0d50*/  @P1 SHF.L.U32 R63, R136, 0x10, RZ ;  /* 0x00000010883f1819 */ /* 0x000fe200000006ff */
[----:B------:R-:W-:Y:S01]  /*0d60*/  @P1 IMAD.U32 R62, R9, 0x10000, RZ ;  /* 0x00010000093e1824 */ /* 0x000fe200078e00ff */
[----:B------:R-:W-:Y:S01]  /*0d70*/  @P1 SHF.L.U32 R2, R2, 0x10, RZ ;  /* 0x0000001002021819 */ /* 0x000fe200000006ff */
[----:B------:R-:W-:Y:S01]  /*0d80*/  HFMA2 R81, -RZ, RZ, 0, 0 ;  /* 0x00000000ff517431 */ /* 0x000fe200000001ff */
[----:B------:R-:W1:Y:S01]  /*0d90*/  @P1 LDC R61, c[0x0][0x40c] ;  /* 0x00010300ff3d1b82 */ /* 0x000e620000000800 */
[----:B------:R-:W-:Y:S01]  /*0da0*/  MOV R69, RZ ;  /* 0x000000ff00457202 */ /* 0x000fe20000000f00 */
[----:B------:R-:W-:Y:S01]  /*0db0*/  HFMA2 R83, -RZ, RZ, 0, 0 ;  /* 0x00000000ff537431 */ /* 0x000fe200000001ff */
[----:B------:R-:W-:Y:S01]  /*0dc0*/  MOV R73, RZ ;  /* 0x000000ff00497202 */ /* 0x000fe20000000f00 */
[----:B------:R-:W-:-:S04]  /*0dd0*/  @P1 IMAD.U32 R85, R43, 0x10000, RZ ;  /* 0x000100002b551824 */ /* 0x000fc800078e00ff */
[----:B------:R-:W2:Y:S08]  /*0de0*/  @P1 LDC R68, c[0x0][0x40c] ;  /* 0x00010300ff441b82 */ /* 0x000eb00000000800 */
[----:B------:R-:W3:Y:S01]  /*0df0*/  @P1 LDC R71, c[0x0][0x40c] ;  /* 0x00010300ff471b82 */ /* 0x000ee20000000800 */
[----:B0-----:R-:W-:Y:S01]  /*0e00*/  @P1 FMUL.FTZ R60, R3, R60 ;  /* 0x0000003c033c1220 */ /* 0x001fe20000410000 */
[----:B------:R-:W-:-:S04]  /*0e10*/  @P1 PRMT R3, R9, 0x7632, R3 ;  /* 0x0000763209031816 */ /* 0x000fc80000000003 */
[----:B------:R-:W-:Y:S02]  /*0e20*/  @P1 SHF.L.U32 R3, R3, 0x10, RZ ;  /* 0x0000001003031819 */ /* 0x000fe400000006ff */
[----:B------:R-:W0:Y:S01]  /*0e30*/  @P1 LDC R70, c[0x0][0x40c] ;  /* 0x00010300ff461b82 */ /* 0x000e220000000800 */
[----:B-1----:R-:W-:Y:S01]  /*0e40*/  @P1 FMUL.FTZ R2, R2, R61 ;  /* 0x0000003d02021220 */ /* 0x002fe20000410000 */
[----:B------:R-:W-:-:S03]  /*0e50*/  @P1 IMAD.U32 R61, R40, 0x10000, RZ ;  /* 0x00010000283d1824 */ /* 0x000fc600078e00ff */
[----:B------:R-:W-:Y:S01]  /*0e60*/  @P1 FMUL.FTZ R69, R2, R63 ;  /* 0x0000003f02451220 */ /* 0x000fe20000410000 */
[----:B------:R-:W-:Y:S01]  /*0e70*/  @P1 FMUL.FTZ R67, R60, R61 ;  /* 0x0000003d3c431220 */ /* 0x000fe20000410000 */
[----:B------:R-:W-:Y:S01]  /*0e80*/  @P1 SHF.L.U32 R60, R135, 0x10, RZ ;  /* 0x00000010873c1819 */ /* 0x000fe200000006ff */
[----:B------:R-:W1:Y:S01]  /*0e90*/  @P1 LDC R77, c[0x0][0x40c] ;  /* 0x00010300ff4d1b82 */ /* 0x000e620000000800 */
[----:B--2---:R-:W-:Y:S01]  /*0ea0*/  @P1 FMUL.FTZ R3, R3, R68 ;  /* 0x0000004403031220 */ /* 0x004fe20000410000 */
[C---:B------:R-:W-:Y:S01]  /*0eb0*/  @P1 PRMT R2, R10.reuse, 0x7632, R2 ;  /* 0x000076320a021816 */ /* 0x040fe20000000002 */
[----:B------:R-:W-:Y:S01]  /*0ec0*/  @P1 IMAD.U32 R61, R41, 0x10000, RZ ;  /* 0x00010000293d1824 */ /* 0x000fe200078e00ff */
[----:B------:R-:W-:Y:S01]  /*0ed0*/  @P1 SHF.L.U32 R68, R11, 0x10, RZ ;  /* 0x000000100b441819 */ /* 0x000fe200000006ff */
[----:B------:R-:W-:Y:S01]  /*0ee0*/  @P1 FMUL.FTZ R73, R3, R60 ;  /* 0x0000003c03491220 */ /* 0x000fe20000410000 */
[----:B------:R-:W-:Y:S01]  /*0ef0*/  @P1 PRMT R3, R11, 0x7632, R3 ;  /* 0x000076320b031816 */ /* 0x000fe20000000003 */
[----:B------:R-:W-:Y:S01]  /*0f00*/  @P1 IMAD.U32 R63, R10, 0x10000, RZ ;  /* 0x000100000a3f1824 */ /* 0x000fe200078e00ff */
[----:B------:R-:W2:Y:S01]  /*0f10*/  @P1 LDC R79, c[0x0][0x40c] ;  /* 0x00010300ff4f1b82 */ /* 0x000ea20000000800 */
[----:B---3--:R-:W-:Y:S01]  /*0f20*/  @P1 FMUL.FTZ R62, R62, R71 ;  /* 0x000000473e3e1220 */ /* 0x008fe20000410000 */
[----:B------:R-:W-:Y:S01]  /*0f30*/  HFMA2 R71, -RZ, RZ, 0, 0 ;  /* 0x00000000ff477431 */ /* 0x000fe200000001ff */
[----:B------:R-:W-:-:S02]  /*0f40*/  @P1 SHF.L.U32 R2, R2, 0x10, RZ ;  /* 0x0000001002021819 */ /* 0x000fc400000006ff */
[----:B------:R-:W-:Y:S02]  /*0f50*/  @P1 SHF.L.U32 R3, R3, 0x10, RZ ;  /* 0x0000001003031819 */ /* 0x000fe400000006ff */
[----:B------:R-:W-:Y:S01]  /*0f60*/  @P1 SHF.L.U32 R60, R42, 0x10, RZ ;  /* 0x000000102a3c1819 */ /* 0x000fe200000006ff */
[----:B------:R-:W3:Y:S01]  /*0f70*/  @P1 LDC R72, c[0x0][0x40c] ;  /* 0x00010300ff481b82 */ /* 0x000ee20000000800 */
[----:B------:R-:W-:Y:S01]  /*0f80*/  @P1 FMUL.FTZ R71, R62, R61 ;  /* 0x0000003d3e471220 */ /* 0x000fe20000410000 */
[----:B0-----:R-:W-:Y:S01]  /*0f90*/  @P1 FMUL.FTZ R63, R63, R70 ;  /* 0x000000463f3f1220 */ /* 0x001fe20000410000 */
[----:B------:R-:W-:Y:S01]  /*0fa0*/  @P1 IMAD.U32 R61, R134, 0x10000, RZ ;  /* 0x00010000863d1824 */ /* 0x000fe200078e00ff */
[----:B------:R-:W-:Y:S01]  /*0fb0*/  @P1 SHF.L.U32 R62, R133, 0x10, RZ ;  /* 0x00000010853e1819 */ /* 0x000fe200000006ff */
[----:B-1----:R-:W-:Y:S01]  /*0fc0*/  @P1 FMUL.FTZ R2, R2, R77 ;  /* 0x0000004d02021220 */ /* 0x002fe20000410000 */
[----:B------:R-:W-:Y:S02]  /*0fd0*/  IMAD.MOV.U32 R77, RZ, RZ, RZ ;  /* 0x000000ffff4d7224 */ /* 0x000fe400078e00ff */
[----:B------:R-:W-:Y:S01]  /*0fe0*/  @P1 FMUL.FTZ R77, R63, R60 ;  /* 0x0000003c3f4d1220 */ /* 0x000fe20000410000 */
[----:B------:R-:W-:Y:S01]  /*0ff0*/  F2FP.BF16.F32.PACK_AB R60, RZ, R67 ;  /* 0x00000043ff3c723e */ /* 0x000fe200000010ff */
[----:B------:R-:W-:Y:S01]  /*1000*/  @P1 FMUL.FTZ R81, R2, R61 ;  /* 0x0000003d02511220 */ /* 0x000fe20000410000 */
[----:B------:R-:W-:-:S02]  /*1010*/  F2FP.BF16.F32.PACK_AB R2, RZ, R69 ;  /* 0x00000045ff02723e */ /* 0x000fc400000010ff */
[----:B------:R-:W-:Y:S01]  /*1020*/  F2FP.BF16.F32.PACK_AB R61, RZ, R71 ;  /* 0x00000047ff3d723e */ /* 0x000fe200000010ff */
[----:B--2---:R-:W-:Y:S01]  /*1030*/  @P1 FMUL.FTZ R68, R68, R79 ;  /* 0x0000004f44441220 */ /* 0x004fe20000410000 */
[----:B------:R-:W-:Y:S02]  /*1040*/  MOV R79, RZ ;  /* 0x000000ff004f7202 */ /* 0x000fe40000000f00 */
[----:B------:R-:W-:Y:S01]  /*1050*/  F2FP.BF16.F32.PACK_AB R63, RZ, R81 ;  /* 0x00000051ff3f723e */ /* 0x000fe200000010ff */
[----:B------:R-:W-:Y:S01]  /*1060*/  @P1 FMUL.FTZ R79, R68, R85 ;  /* 0x00000055444f1220 */ /* 0x000fe20000410000 */
[----:B------:R-:W-:Y:S01]  /*1070*/  PRMT R60, R60, 0x5410, R2 ;  /* 0x000054103c3c7816 */ /* 0x000fe20000000002 */
[----:B---3--:R-:W-:-:S03]  /*1080*/  @P1 FMUL.FTZ R3, R3, R72 ;  /* 0x0000004803031220 */ /* 0x008fc60000410000 */
[----:B------:R-:W-:Y:S01]  /*1090*/  F2FP.BF16.F32.PACK_AB R68, RZ, R79 ;  /* 0x0000004fff44723e */ /* 0x000fe200000010ff */
[----:B------:R-:W-:Y:S01]  /*10a0*/  @P1 FMUL.FTZ R83, R3, R62 ;  /* 0x0000003e03531220 */ /* 0x000fe20000410000 */
[----:B------:R-:W-:Y:S02]  /*10b0*/  F2FP.BF16.F32.PACK_AB R62, RZ, R77 ;  /* 0x0000004dff3e723e */ /* 0x000fe400000010ff */
[----:B------:R-:W-:Y:S02]  /*10c0*/  F2FP.BF16.F32.PACK_AB R3, RZ, R73 ;  /* 0x00000049ff03723e */ /* 0x000fe400000010ff */
[----:B------:R-:W-:Y:S02]  /*10d0*/  F2FP.BF16.F32.PACK_AB R70, RZ, R83 ;  /* 0x00000053ff46723e */ /* 0x000fe400000010ff */
[----:B------:R-:W-:Y:S02]  /*10e0*/  PRMT R62, R62, 0x5410, R63 ;  /* 0x000054103e3e7816 */ /* 0x000fe4000000003f */
[----:B------:R-:W-:-:S02]  /*10f0*/  PRMT R61, R61, 0x5410, R3 ;  /* 0x000054103d3d7816 */ /* 0x000fc40000000003 */
[----:B------:R-:W-:-:S07]  /*1100*/  PRMT R63, R68, 0x5410, R70 ;  /* 0x00005410443f7816 */ /* 0x000fce0000000046 */
.L_x_183:
[----:B------:R-:W0:Y:S01]  /*1110*/  LDC.64 R2, c[0x0][0x3a8] ;  /* 0x0000ea00ff027b82 */ /* 0x000e220000000a00 */
[----:B------:R-:W-:Y:S01]  /*1120*/  @P0 IADD3 R93, PT, PT, R75, 0x100, RZ ;  /* 0x000001004b5d0810 */ /* 0x000fe20007ffe0ff */
[----:B------:R-:W-:-:S06]  /*1130*/  @P1 VIADD R91, R66, 0x100 ;  /* 0x00000100425b1836 */ /* 0x000fcc0000000000 */
[----:B------:R-:W1:Y:S08]  /*1140*/  @P1 LDC.64 R86, c[0x0][0x390] ;  /* 0x0000e400ff561b82 */ /* 0x000e700000000a00 */
[----:B------:R-:W2:Y:S01]  /*1150*/  @P0 LDC.64 R88, c[0x0][0x3a0] ;  /* 0x0000e800ff580b82 */ /* 0x000ea20000000a00 */
[----:B0-----:R-:W-:-:S05]  /*1160*/  IMAD.WIDE.U32 R84, R75, 0x10, R2 ;  /* 0x000000104b547825 */ /* 0x001fca00078e0002 */
[----:B------:R0:W-:Y:S01]  /*1170*/  STG.E.128 desc[UR6][R84.64], R60 ;  /* 0x0000003c54007986 */ /* 0x0001e2000c101d06 */
[----:B-1----:R-:W-:-:S05]  /*1180*/  @P1 IMAD.WIDE.U32 R86, R91, 0x10, R86 ;  /* 0x000000105b561825 */ /* 0x002fca00078e0056 */
[----:B------:R0:W5:Y:S01]  /*1190*/  @P1 LDG.E.128 R8, desc[UR6][R86.64] ;  /* 0x0000000656081981 */ /* 0x000162000c1e1d00 */
[----:B--2---:R-:W-:-:S05]  /*11a0*/  @P0 IMAD.WIDE.U32 R88, R93, 0x10, R88 ;  /* 0x000000105d580825 */ /* 0x004fca00078e0058 */
[----:B------:R0:W5:Y:S01]  /*11b0*/  @P0 LDG.E.128 R4, desc[UR6][R88.64] ;  /* 0x0000000658040981 */ /* 0x000162000c1e1d00 */
[----:B------:R-:W-:Y:S05]  /*11c0*/  @!P0 BRA `(.L_x_184) ;  /* 0x0000000400188947 */ /* 0x000fea0003800000 */
[----:B------:R-:W-:Y:S01]  /*11d0*/  ISETP.GT.AND P2, PT, R0, RZ, PT ;  /* 0x000000ff0000720c */ /* 0x000fe20003f44270 */
[C---:B0----5:R-:W-:Y:S01]  /*11e0*/  IMAD.U32 R85, R4.reuse, 0x10000, RZ ;  /* 0x0001000004557824 */ /* 0x061fe200078e00ff */
[----:B------:R-:W-:Y:S02]  /*11f0*/  PRMT R60, R4, 0x7632, R60 ;  /* 0x00007632043c7816 */ /* 0x000fe4000000003c */
[----:B------:R-:W-:Y:S02]  /*1200*/  SHF.L.U32 R89, R5, 0x10, RZ ;  /* 0x0000001005597819 */ /* 0x000fe400000006ff */
[----:B------:R-:W-:-:S07]  /*1210*/  SHF.L.U32 R87, R60, 0x10, RZ ;  /* 0x000000103c577819 */ /* 0x000fce00000006ff */
[----:B------:R-:W0:Y:S01]  /*1220*/  @P2 LDC R62, c[0x0][0x40c] ;  /* 0x00010300ff3e2b82 */ /* 0x000e220000000800 */
[----:B------:R-:W-:Y:S01]  /*1230*/  @P2 SHF.L.U32 R61, R8, 0x10, RZ ;  /* 0x00000010083d2819 */ /* 0x000fe200000006ff */
[----:B------:R-:W-:Y:S01]  /*1240*/  @P2 IMAD.U32 R63, R140, 0x10000, RZ ;  /* 0x000100008c3f2824 */ /* 0x000fe200078e00ff */
[----:B------:R-:W-:Y:S02]  /*1250*/  @P2 SHF.L.U32 R60, R36, 0x10, RZ ;  /* 0x00000010243c2819 */ /* 0x000fe400000006ff */
[----:B------:R-:W-:-:S03]  /*1260*/  @P2 PRMT R68, R9, 0x7632, R68 ;  /* 0x0000763209442816 */ /* 0x000fc60000000044 */
[----:B------:R-:W1:Y:S02]  /*1270*/  @P2 LDC R72, c[0x0][0x40c] ;  /* 0x00010300ff482b82 */ /* 0x000e640000000800 */
[----:B------:R-:W-:-:S06]  /*1280*/  @P2 IMAD.U32 R68, R68, 0x10000, RZ ;  /* 0x0001000044442824 */ /* 0x000fcc00078e00ff */
[----:B------:R-:W2:Y:S08]  /*1290*/  @P2 LDC R74, c[0x0][0x40c] ;  /* 0x00010300ff4a2b82 */ /* 0x000eb00000000800 */
[----:B------:R-:W3:Y:S01]  /*12a0*/  @P2 LDC R91, c[0x0][0x40c] ;  /* 0x00010300ff5b2b82 */ /* 0x000ee20000000800 */
[----:B0-----:R-:W-:Y:S01]  /*12b0*/  @P2 FMUL.FTZ R70, R61, R62 ;  /* 0x0000003e3d462220 */ /* 0x001fe20000410000 */
[----:B------:R-:W-:-:S03]  /*12c0*/  @P2 PRMT R61, R8, 0x7632, R61 ;  /* 0x00007632083d2816 */ /* 0x000fc6000000003d */
[----:B------:R-:W-:Y:S01]  /*12d0*/  @P2 FFMA.FTZ R85, R70, R60, R85 ;  /* 0x0000003c46552223 */ /* 0x000fe20000010055 */
[----:B------:R-:W-:Y:S02]  /*12e0*/  @P2 SHF.L.U32 R61, R61, 0x10, RZ ;  /* 0x000000103d3d2819 */ /* 0x000fe400000006ff */
[----:B------:R-:W0:Y:S01]  /*12f0*/  @P2 LDC R78, c[0x0][0x40c] ;  /* 0x00010300ff4e2b82 */ /* 0x000e220000000800 */
[----:B------:R-:W-:Y:S02]  /*1300*/  PRMT R60, R5, 0x7632, R60 ;  /* 0x00007632053c7816 */ /* 0x000fe4000000003c */
[----:B-1----:R-:W-:Y:S01]  /*1310*/  @P2 FMUL.FTZ R62, R61, R72 ;  /* 0x000000483d3e2220 */ /* 0x002fe20000410000 */
[----:B------:R-:W-:Y:S02]  /*1320*/  @P2 SHF.L.U32 R61, R9, 0x10, RZ ;  /* 0x00000010093d2819 */ /* 0x000fe400000006ff */
[----:B------:R-:W-:Y:S01]  /*1330*/  @P2 SHF.L.U32 R70, R11, 0x10, RZ ;  /* 0x000000100b462819 */ /* 0x000fe200000006ff */
[----:B------:R-:W-:Y:S01]  /*1340*/  @P2 FFMA.FTZ R87, R62, R63, R87 ;  /* 0x0000003f3e572223 */ /* 0x000fe20000010057 */
[----:B------:R-:W1:Y:S01]  /*1350*/  @P2 LDC R93, c[0x0][0x40c] ;  /* 0x00010300ff5d2b82 */ /* 0x000e620000000800 */
[----:B------:R-:W-:Y:S01]  /*1360*/  @P2 SHF.L.U32 R63, R10, 0x10, RZ ;  /* 0x000000100a3f2819 */ /* 0x000fe200000006ff */
[----:B--2---:R-:W-:Y:S01]  /*1370*/  @P2 FMUL.FTZ R74, R61, R74 ;  /* 0x0000004a3d4a2220 */ /* 0x004fe20000410000 */
[----:B------:R-:W-:-:S02]  /*1380*/  @P2 SHF.L.U32 R61, R139, 0x10, RZ ;  /* 0x000000108b3d2819 */ /* 0x000fc400000006ff */
[----:B------:R-:W-:-:S03]  /*1390*/  @P2 PRMT R62, R10, 0x7632, R62 ;  /* 0x000076320a3e2816 */ /* 0x000fc6000000003e */
[----:B------:R-:W2:Y:S01]  /*13a0*/  @P2 LDC R95, c[0x0][0x40c] ;  /* 0x00010300ff5f2b82 */ /* 0x000ea20000000800 */
[----:B---3--:R-:W-:Y:S01]  /*13b0*/  @P2 FMUL.FTZ R68, R68, R91 ;  /* 0x0000005b44442220 */ /* 0x008fe20000410000 */
[----:B------:R-:W-:Y:S01]  /*13c0*/  SHF.L.U32 R91, R60, 0x10, RZ ;  /* 0x000000103c5b7819 */ /* 0x000fe200000006ff */
[----:B------:R-:W-:Y:S02]  /*13d0*/  @P2 IMAD.U32 R60, R37, 0x10000, RZ ;  /* 0x00010000253c2824 */ /* 0x000fe400078e00ff */
[----:B------:R-:W-:Y:S02]  /*13e0*/  @P2 IMAD.U32 R62, R62, 0x10000, RZ ;  /* 0x000100003e3e2824 */ /* 0x000fe400078e00ff */
[----:B------:R-:W-:Y:S01]  /*13f0*/  @P2 FFMA.FTZ R91, R68, R61, R91 ;  /* 0x0000003d445b2223 */ /* 0x000fe2000001005b */
[----:B------:R-:W3:Y:S01]  /*1400*/  @P2 LDC R101, c[0x0][0x40c] ;  /* 0x00010300ff652b82 */ /* 0x000ee20000000800 */
[----:B0-----:R-:W-:Y:S01]  /*1410*/  @P2 FMUL.FTZ R78, R63, R78 ;  /* 0x0000004e3f4e2220 */ /* 0x001fe20000410000 */
[----:B------:R-:W-:Y:S01]  /*1420*/  @P2 PRMT R63, R11, 0x7632, R63 ;  /* 0x000076320b3f2816 */ /* 0x000fe2000000003f */
[----:B------:R-:W-:Y:S01]  /*1430*/  @P2 FFMA.FTZ R89, R74, R60, R89 ;  /* 0x0000003c4a592223 */ /* 0x000fe20000010059 */
[----:B------:R-:W-:-:S02]  /*1440*/  PRMT R61, R7, 0x7632, R61 ;  /* 0x00007632073d7816 */ /* 0x000fc4000000003d */
[----:B------:R-:W-:Y:S02]  /*1450*/  PRMT R60, R6, 0x7632, R60 ;  /* 0x00007632063c7816 */ /* 0x000fe4000000003c */
[----:B------:R-:W-:Y:S01]  /*1460*/  @P2 SHF.L.U32 R68, R63, 0x10, RZ ;  /* 0x000000103f442819 */ /* 0x000fe200000006ff */
[----:B-1----:R-:W-:Y:S01]  /*1470*/  @P2 FMUL.FTZ R62, R62, R93 ;  /* 0x0000005d3e3e2220 */ /* 0x002fe20000410000 */
[----:B------:R-:W-:Y:S01]  /*1480*/  SHF.L.U32 R99, R61, 0x10, RZ ;  /* 0x000000103d637819 */ /* 0x000fe200000006ff */
[----:B------:R-:W-:Y:S01]  /*1490*/  @P2 IMAD.U32 R63, R39, 0x10000, RZ ;  /* 0x00010000273f2824 */ /* 0x000fe200078e00ff */
[----:B------:R-:W-:Y:S02]  /*14a0*/  SHF.L.U32 R93, R6, 0x10, RZ ;  /* 0x00000010065d7819 */ /* 0x000fe400000006ff */
[----:B------:R-:W-:Y:S01]  /*14b0*/  SHF.L.U32 R97, R60, 0x10, RZ ;  /* 0x000000103c617819 */ /* 0x000fe200000006ff */
[----:B------:R-:W-:Y:S02]  /*14c0*/  @P2 IMAD.U32 R60, R38, 0x10000, RZ ;  /* 0x00010000263c2824 */ /* 0x000fe400078e00ff */
[----:B--2---:R-:W-:Y:S01]  /*14d0*/  @P2 FMUL.FTZ R72, R70, R95 ;  /* 0x0000005f46482220 */ /* 0x004fe20000410000 */
[----:B------:R-:W-:Y:S01]  /*14e0*/  @P2 SHF.L.U32 R61, R138, 0x10, RZ ;  /* 0x000000108a3d2819 */ /* 0x000fe200000006ff */
[----:B------:R-:W-:Y:S01]  /*14f0*/  IMAD.U32 R95, R7, 0x10000, RZ ;  /* 0x00010000075f7824 */ /* 0x000fe200078e00ff */
[----:B------:R-:W-:Y:S01]  /*1500*/  @P2 SHF.L.U32 R70, R137, 0x10, RZ ;  /* 0x0000001089462819 */ /* 0x000fe200000006ff */
[----:B------:R-:W-:Y:S01]  /*1510*/  @P2 FFMA.FTZ R93, R78, R60, R93 ;  /* 0x0000003c4e5d2223 */ /* 0x000fe2000001005d */
[----:B------:R-:W-:Y:S01]  /*1520*/  F2FP.BF16.F32.PACK_AB R60, RZ, R85 ;  /* 0x00000055ff3c723e */ /* 0x000fe200000010ff */
[----:B------:R-:W-:Y:S01]  /*1530*/  @P2 FFMA.FTZ R97, R62, R61, R97 ;  /* 0x0000003d3e612223 */ /* 0x000fe20000010061 */
[----:B------:R-:W-:Y:S01]  /*1540*/  @P2 FFMA.FTZ R95, R72, R63, R95 ;  /* 0x0000003f485f2223 */ /* 0x000fe2000001005f */
[----:B---3--:R-:W-:Y:S01]  /*1550*/  @P2 FMUL.FTZ R68, R68, R101 ;  /* 0x0000006544442220 */ /* 0x008fe20000410000 */
[----:B------:R-:W-:-:S02]  /*1560*/  F2FP.BF16.F32.PACK_AB R61, RZ, R87 ;  /* 0x00000057ff3d723e */ /* 0x000fc400000010ff */
[----:B------:R-:W-:Y:S01]  /*1570*/  F2FP.BF16.F32.PACK_AB R62, RZ, R89 ;  /* 0x00000059ff3e723e */ /* 0x000fe200000010ff */
[----:B------:R-:W-:Y:S01]  /*1580*/  @P2 FFMA.FTZ R99, R68, R70, R99 ;  /* 0x0000004644632223 */ /* 0x000fe20000010063 */
        /* <DEDUP_REMOVED lines=10> */
.L_x_184:
[----:B0-----:R-:W0:Y:S01]  /*1630*/  @P1 LDC R62, c[0x0][0x40c] ;  /* 0x00010300ff3e1b82 */ /* 0x001e220000000800 */
[C---:B-----5:R-:W-:Y:S01]  /*1640*/  @P1 PRMT R60, R8.reuse, 0x7632, R60 ;  /* 0x00007632083c1816 */ /* 0x060fe2000000003c */
[----:B------:R-:W-:Y:S01]  /*1650*/  HFMA2 R87, -RZ, RZ, 0, 0 ;  /* 0x00000000ff577431 */ /* 0x000fe200000001ff */
[----:B------:R-:W-:Y:S01]  /*1660*/  @P1 SHF.L.U32 R61, R8, 0x10, RZ ;  /* 0x00000010083d1819 */ /* 0x000fe200000006ff */
[----:B------:R-:W-:Y:S01]  /*1670*/  @P1 IMAD.U32 R89, R140, 0x10000, RZ ;  /* 0x000100008c591824 */ /* 0x000fe200078e00ff */
[----:B------:R-:W-:Y:S01]  /*1680*/  @P1 SHF.L.U32 R68, R9, 0x10, RZ ;  /* 0x0000001009441819 */ /* 0x000fe200000006ff */
[----:B------:R-:W-:Y:S01]  /*1690*/  @P1 IMAD.U32 R60, R60, 0x10000, RZ ;  /* 0x000100003c3c1824 */ /* 0x000fe200078e00ff */
[----:B------:R-:W-:Y:S01]  /*16a0*/  MOV R85, RZ ;  /* 0x000000ff00557202 */ /* 0x000fe20000000f00 */
[----:B------:R-:W1:Y:S01]  /*16b0*/  @P1 LDC R63, c[0x0][0x40c] ;  /* 0x00010300ff3f1b82 */ /* 0x000e620000000800 */
[----:B------:R-:W-:Y:S01]  /*16c0*/  @P1 SHF.L.U32 R72, R11, 0x10, RZ ;  /* 0x000000100b481819 */ /* 0x000fe200000006ff */
[----:B------:R-:W-:Y:S01]  /*16d0*/  @P1 IMAD.U32 R103, R39, 0x10000, RZ ;  /* 0x0001000027671824 */ /* 0x000fe200078e00ff */
[----:B------:R-:W-:-:S02]  /*16e0*/  @P1 SHF.L.U32 R101, R138, 0x10, RZ ;  /* 0x000000108a651819 */ /* 0x000fc400000006ff */
[----:B------:R-:W-:-:S03]  /*16f0*/  MOV R99, RZ ;  /* 0x000000ff00637202 */ /* 0x000fc60000000f00 */
[----:B------:R-:W2:Y:S08]  /*1700*/  @P1 LDC R91, c[0x0][0x40c] ;  /* 0x00010300ff5b1b82 */ /* 0x000eb00000000800 */
[----:B------:R-:W3:Y:S01]  /*1710*/  @P1 LDC R70, c[0x0][0x40c] ;  /* 0x00010300ff461b82 */ /* 0x000ee20000000800 */
[----:B0-----:R-:W-:Y:S01]  /*1720*/  @P1 FMUL.FTZ R62, R61, R62 ;  /* 0x0000003e3d3e1220 */ /* 0x001fe20000410000 */
[----:B------:R-:W-:-:S04]  /*1730*/  @P1 PRMT R61, R9, 0x7632, R61 ;  /* 0x00007632093d1816 */ /* 0x000fc8000000003d */
[----:B------:R-:W-:Y:S02]  /*1740*/  @P1 SHF.L.U32 R61, R61, 0x10, RZ ;  /* 0x000000103d3d1819 */ /* 0x000fe400000006ff */
[----:B------:R-:W0:Y:S01]  /*1750*/  @P1 LDC R95, c[0x0][0x40c] ;  /* 0x00010300ff5f1b82 */ /* 0x000e220000000800 */
[----:B-1----:R-:W-:Y:S01]  /*1760*/  @P1 FMUL.FTZ R60, R60, R63 ;  /* 0x0000003f3c3c1220 */ /* 0x002fe20000410000 */
[----:B------:R-:W-:-:S03]  /*1770*/  @P1 SHF.L.U32 R63, R36, 0x10, RZ ;  /* 0x00000010243f1819 */ /* 0x000fc600000006ff */
[----:B------:R-:W-:Y:S01]  /*1780*/  @P1 FMUL.FTZ R87, R89, R60 ;  /* 0x0000003c59571220 */ /* 0x000fe20000410000 */
[----:B------:R-:W-:Y:S01]  /*1790*/  @P1 PRMT R60, R10, 0x7632, R60 ;  /* 0x000076320a3c1816 */ /* 0x000fe2000000003c */
[----:B------:R-:W-:Y:S01]  /*17a0*/  @P1 FMUL.FTZ R85, R62, R63 ;  /* 0x0000003f3e551220 */ /* 0x000fe20000410000 */
[----:B------:R-:W1:Y:S01]  /*17b0*/  @P1 LDC R93, c[0x0][0x40c] ;  /* 0x00010300ff5d1b82 */ /* 0x000e620000000800 */
[----:B--2---:R-:W-:Y:S01]  /*17c0*/  @P1 FMUL.FTZ R68, R68, R91 ;  /* 0x0000005b44441220 */ /* 0x004fe20000410000 */
[----:B------:R-:W-:Y:S01]  /*17d0*/  HFMA2 R91, -RZ, RZ, 0, 0 ;  /* 0x00000000ff5b7431 */ /* 0x000fe200000001ff */
[----:B------:R-:W-:Y:S01]  /*17e0*/  @P1 SHF.L.U32 R62, R139, 0x10, RZ ;  /* 0x000000108b3e1819 */ /* 0x000fe200000006ff */
[----:B------:R-:W-:Y:S01]  /*17f0*/  @P1 IMAD.U32 R60, R60, 0x10000, RZ ;  /* 0x000100003c3c1824 */ /* 0x000fe200078e00ff */
[----:B------:R-:W-:Y:S01]  /*1800*/  MOV R89, RZ ;  /* 0x000000ff00597202 */ /* 0x000fe20000000f00 */
[----:B------:R-:W-:Y:S02]  /*1810*/  @P1 IMAD.U32 R63, R37, 0x10000, RZ ;  /* 0x00010000253f1824 */ /* 0x000fe400078e00ff */
[----:B------:R-:W2:Y:S01]  /*1820*/  @P1 LDC R97, c[0x0][0x40c] ;  /* 0x00010300ff611b82 */ /* 0x000ea20000000800 */
[----:B---3--:R-:W-:Y:S01]  /*1830*/  @P1 FMUL.FTZ R61, R61, R70 ;  /* 0x000000463d3d1220 */ /* 0x008fe20000410000 */
[----:B------:R-:W-:Y:S01]  /*1840*/  @P1 SHF.L.U32 R70, R10, 0x10, RZ ;  /* 0x000000100a461819 */ /* 0x000fe200000006ff */
[----:B------:R-:W-:Y:S01]  /*1850*/  @P1 FMUL.FTZ R89, R68, R63 ;  /* 0x0000003f44591220 */ /* 0x000fe20000410000 */
[----:B------:R-:W-:Y:S01]  /*1860*/  @P1 SHF.L.U32 R63, R38, 0x10, RZ ;  /* 0x00000010263f1819 */ /* 0x000fe200000006ff */
[----:B------:R-:W-:Y:S01]  /*1870*/  @P1 FMUL.FTZ R91, R62, R61 ;  /* 0x0000003d3e5b1220 */ /* 0x000fe20000410000 */
[----:B------:R-:W-:-:S02]  /*1880*/  @P1 PRMT R61, R11, 0x7632, R61 ;  /* 0x000076320b3d1816 */ /* 0x000fc4000000003d */
[----:B------:R-:W3:Y:S01]  /*1890*/  @P1 LDC R74, c[0x0][0x40c] ;  /* 0x00010300ff4a1b82 */ /* 0x000ee20000000800 */
[----:B0-----:R-:W-:Y:S01]  /*18a0*/  @P1 FMUL.FTZ R60, R60, R95 ;  /* 0x0000005f3c3c1220 */ /* 0x001fe20000410000 */
[----:B------:R-:W-:Y:S01]  /*18b0*/  @P1 SHF.L.U32 R61, R61, 0x10, RZ ;  /* 0x000000103d3d1819 */ /* 0x000fe200000006ff */
[----:B------:R-:W-:Y:S01]  /*18c0*/  HFMA2 R95, -RZ, RZ, 0, 0 ;  /* 0x00000000ff5f7431 */ /* 0x000fe200000001ff */
[----:B------:R-:W-:Y:S01]  /*18d0*/  @P1 SHF.L.U32 R62, R137, 0x10, RZ ;  /* 0x00000010893e1819 */ /* 0x000fe200000006ff */
[----:B-1----:R-:W-:Y:S01]  /*18e0*/  @P1 FMUL.FTZ R70, R70, R93 ;  /* 0x0000005d46461220 */ /* 0x002fe20000410000 */
[----:B------:R-:W-:-:S03]  /*18f0*/  MOV R93, RZ ;  /* 0x000000ff005d7202 */ /* 0x000fc60000000f00 */
[----:B------:R-:W-:Y:S01]  /*1900*/  @P1 FMUL.FTZ R93, R70, R63 ;  /* 0x0000003f465d1220 */ /* 0x000fe20000410000 */
[----:B------:R-:W-:Y:S01]  /*1910*/  F2FP.BF16.F32.PACK_AB R63, RZ, R91 ;  /* 0x0000005bff3f723e */ /* 0x000fe200000010ff */
[----:B--2---:R-:W-:Y:S01]  /*1920*/  @P1 FMUL.FTZ R72, R72, R97 ;  /* 0x0000006148481220 */ /* 0x004fe20000410000 */
[----:B------:R-:W-:Y:S02]  /*1930*/  IMAD.MOV.U32 R97, RZ, RZ, RZ ;  /* 0x000000ffff617224 */ /* 0x000fe400078e00ff */
[----:B------:R-:W-:Y:S01]  /*1940*/  @P1 FMUL.FTZ R97, R101, R60 ;  /* 0x0000003c65611220 */ /* 0x000fe20000410000 */
[----:B------:R-:W-:Y:S01]  /*1950*/  F2FP.BF16.F32.PACK_AB R60, RZ, R85 ;  /* 0x00000055ff3c723e */ /* 0x000fe200000010ff */
[----:B------:R-:W-:Y:S01]  /*1960*/  @P1 FMUL.FTZ R95, R72, R103 ;  /* 0x00000067485f1220 */ /* 0x000fe20000410000 */
[----:B------:R-:W-:Y:S02]  /*1970*/  F2FP.BF16.F32.PACK_AB R68, RZ, R93 ;  /* 0x0000005dff44723e */ /* 0x000fe400000010ff */
[----:B------:R-:W-:Y:S01]  /*1980*/  F2FP.BF16.F32.PACK_AB R70, RZ, R97 ;  /* 0x00000061ff46723e */ /* 0x000fe200000010ff */
[----:B---3--:R-:W-:Y:S01]  /*1990*/  @P1 FMUL.FTZ R61, R61, R74 ;  /* 0x0000004a3d3d1220 */ /* 0x008fe20000410000 */
[----:B------:R-:W-:-:S03]  /*19a0*/  F2FP.BF16.F32.PACK_AB R72, RZ, R95 ;  /* 0x0000005fff48723e */ /* 0x000fc600000010ff */
[----:B------:R-:W-:Y:S01]  /*19b0*/  @P1 FMUL.FTZ R99, R62, R61 ;  /* 0x0000003d3e631220 */ /* 0x000fe20000410000 */
[----:B------:R-:W-:Y:S02]  /*19c0*/  F2FP.BF16.F32.PACK_AB R61, RZ, R87 ;  /* 0x00000057ff3d723e */ /* 0x000fe400000010ff */
[----:B------:R-:W-:Y:S02]  /*19d0*/  F2FP.BF16.F32.PACK_AB R62, RZ, R89 ;  /* 0x00000059ff3e723e */ /* 0x000fe400000010ff */
[----:B------:R-:W-:Y:S02]  /*19e0*/  F2FP.BF16.F32.PACK_AB R74, RZ, R99 ;  /* 0x00000063ff4a723e */ /* 0x000fe400000010ff */
[----:B------:R-:W-:Y:S02]  /*19f0*/  PRMT R60, R60, 0x5410, R61 ;  /* 0x000054103c3c7816 */ /* 0x000fe4000000003d */
[----:B------:R-:W-:Y:S02]  /*1a00*/  PRMT R61, R62, 0x5410, R63 ;  /* 0x000054103e3d7816 */ /* 0x000fe4000000003f */
[----:B------:R-:W-:-:S02]  /*1a10*/  PRMT R62, R68, 0x5410, R70 ;  /* 0x00005410443e7816 */ /* 0x000fc40000000046 */
[----:B------:R-:W-:-:S07]  /*1a20*/  PRMT R63, R72, 0x5410, R74 ;  /* 0x00005410483f7816 */ /* 0x000fce000000004a */
.L_x_185:
[----:B------:R-:W0:Y:S01]  /*1a30*/  @P1 LDC.64 R102, c[0x0][0x390] ;  /* 0x0000e400ff661b82 */ /* 0x000e220000000a00 */
[C---:B------:R-:W-:Y:S01]  /*1a40*/  IADD3 R101, PT, PT, R75.reuse, 0x100, RZ ;  /* 0x000001004b657810 */ /* 0x040fe20007ffe0ff */
[----:B------:R-:W-:Y:S01]  /*1a50*/  @P1 VIADD R107, R66, 0x200 ;  /* 0x00000200426b1836 */ /* 0x000fe20000000000 */
[----:B------:R-:W-:-:S03]  /*1a60*/  @P0 IADD3 R109, PT, PT, R75, 0x200, RZ ;  /* 0x000002004b6d0810 */ /* 0x000fc60007ffe0ff */
[----:B------:R-:W-:Y:S02]  /*1a70*/  IMAD.WIDE.U32 R100, R101, 0x10, R2 ;  /* 0x0000001065647825 */ /* 0x000fe400078e0002 */
[----:B------:R-:W1:Y:S03]  /*1a80*/  @P0 LDC.64 R104, c[0x0][0x3a0] ;  /* 0x0000e800ff680b82 */ /* 0x000e660000000a00 */
[----:B------:R2:W-:Y:S01]  /*1a90*/  STG.E.128 desc[UR6][R100.64], R60 ;  /* 0x0000003c64007986 */ /* 0x0005e2000c101d06 */
[----:B0-----:R-:W-:-:S05]  /*1aa0*/  @P1 IMAD.WIDE.U32 R102, R107, 0x10, R102 ;  /* 0x000000106b661825 */ /* 0x001fca00078e0066 */
[----:B------:R2:W5:Y:S01]  /*1ab0*/  @P1 LDG.E.128 R8, desc[UR6][R102.64] ;  /* 0x0000000666081981 */ /* 0x000562000c1e1d00 */
[----:B-1----:R-:W-:-:S05]  /*1ac0*/  @P0 IMAD.WIDE.U32 R104, R109, 0x10, R104 ;  /* 0x000000106d680825 */ /* 0x002fca00078e0068 */
[----:B------:R2:W5:Y:S01]  /*1ad0*/  @P0 LDG.E.128 R4, desc[UR6][R104.64] ;  /* 0x0000000668040981 */ /* 0x000562000c1e1d00 */
[----:B------:R-:W-:Y:S05]  /*1ae0*/  @!P0 BRA `(.L_x_186) ;  /* 0x0000000400188947 */ /* 0x000fea0003800000 */
[----:B------:R-:W-:Y:S02]  /*1af0*/  ISETP.GT.AND P2, PT, R0, RZ, PT ;  /* 0x000000ff0000720c */ /* 0x000fe40003f44270 */
[C---:B--2--5:R-:W-:Y:S02]  /*1b00*/  PRMT R60, R4.reuse, 0x7632, R60 ;  /* 0x00007632043c7816 */ /* 0x064fe4000000003c */
[----:B------:R-:W-:Y:S02]  /*1b10*/  SHF.L.U32 R101, R4, 0x10, RZ ;  /* 0x0000001004657819 */ /* 0x000fe400000006ff */
[----:B------:R-:W-:Y:S01]  /*1b20*/  SHF.L.U32 R105, R5, 0x10, RZ ;  /* 0x0000001005697819 */ /* 0x000fe200000006ff */
[----:B------:R-:W-:-:S06]  /*1b30*/  IMAD.U32 R103, R60, 0x10000, RZ ;  /* 0x000100003c677824 */ /* 0x000fcc00078e00ff */
[----:B------:R-:W0:Y:S01]  /*1b40*/  @P2 LDC R62, c[0x0][0x40c] ;  /* 0x00010300ff3e2b82 */ /* 0x000e220000000800 */
[----:B------:R-:W-:Y:S02]  /*1b50*/  @P2 SHF.L.U32 R61, R8, 0x10, RZ ;  /* 0x00000010083d2819 */ /* 0x000fe400000006ff */
[----:B------:R-:W-:Y:S02]  /*1b60*/  @P2 SHF.L.U32 R60, R32, 0x10, RZ ;  /* 0x00000010203c2819 */ /* 0x000fe400000006ff */
[----:B------:R-:W-:Y:S02]  /*1b70*/  @P2 PRMT R68, R9, 0x7632, R68 ;  /* 0x0000763209442816 */ /* 0x000fe40000000044 */
[----:B------:R-:W-:Y:S01]  /*1b80*/  @P2 SHF.L.U32 R63, R144, 0x10, RZ ;  /* 0x00000010903f2819 */ /* 0x000fe200000006ff */
[----:B------:R-:W1:Y:S01]  /*1b90*/  @P2 LDC R72, c[0x0][0x40c] ;  /* 0x00010300ff482b82 */ /* 0x000e620000000800 */
[----:B------:R-:W-:-:S07]  /*1ba0*/  @P2 SHF.L.U32 R68, R68, 0x10, RZ ;  /* 0x0000001044442819 */ /* 0x000fce00000006ff */
[----:B------:R-:W2:Y:S08]  /*1bb0*/  @P2 LDC R74, c[0x0][0x40c] ;  /* 0x00010300ff4a2b82 */ /* 0x000eb00000000800 */
[----:B------:R-:W3:Y:S01]  /*1bc0*/  @P2 LDC R107, c[0x0][0x40c] ;  /* 0x00010300ff6b2b82 */ /* 0x000ee20000000800 */
[----:B0-----:R-:W-:Y:S01]  /*1bd0*/  @P2 FMUL.FTZ R70, R61, R62 ;  /* 0x0000003e3d462220 */ /* 0x001fe20000410000 */
[----:B------:R-:W-:-:S03]  /*1be0*/  @P2 PRMT R61, R8, 0x7632, R61 ;  /* 0x00007632083d2816 */ /* 0x000fc6000000003d */
[----:B------:R-:W-:Y:S01]  /*1bf0*/  @P2 FFMA.FTZ R101, R70, R60, R101 ;  /* 0x0000003c46652223 */ /* 0x000fe20000010065 */
[----:B------:R-:W-:Y:S01]  /*1c00*/  @P2 SHF.L.U32 R61, R61, 0x10, RZ ;  /* 0x000000103d3d2819 */ /* 0x000fe200000006ff */
[----:B------:R-:W-:Y:S01]  /*1c10*/  @P2 IMAD.U32 R70, R11, 0x10000, RZ ;  /* 0x000100000b462824 */ /* 0x000fe200078e00ff */
[----:B------:R-:W0:Y:S01]  /*1c20*/  @P2 LDC R78, c[0x0][0x40c] ;  /* 0x00010300ff4e2b82 */ /* 0x000e220000000800 */
[----:B------:R-:W-:Y:S02]  /*1c30*/  PRMT R60, R5, 0x7632, R60 ;  /* 0x00007632053c7816 */ /* 0x000fe4000000003c */
[----:B-1----:R-:W-:Y:S01]  /*1c40*/  @P2 FMUL.FTZ R62, R61, R72 ;  /* 0x000000483d3e2220 */ /* 0x002fe20000410000 */
[----:B------:R-:W-:-:S03]  /*1c50*/  @P2 IMAD.U32 R61, R9, 0x10000, RZ ;  /* 0x00010000093d2824 */ /* 0x000fc600078e00ff */
[----:B------:R-:W-:Y:S01]  /*1c60*/  @P2 FFMA.FTZ R103, R62, R63, R103 ;  /* 0x0000003f3e672223 */ /* 0x000fe20000010067 */
[----:B------:R-:W1:Y:S01]  /*1c70*/  @P2 LDC R109, c[0x0][0x40c] ;  /* 0x00010300ff6d2b82 */ /* 0x000e620000000800 */
[C---:B------:R-:W-:Y:S01]  /*1c80*/  @P2 SHF.L.U32 R63, R10.reuse, 0x10, RZ ;  /* 0x000000100a3f2819 */ /* 0x040fe200000006ff */
[----:B--2---:R-:W-:Y:S01]  /*1c90*/  @P2 FMUL.FTZ R74, R61, R74 ;  /* 0x0000004a3d4a2220 */ /* 0x004fe20000410000 */
[----:B------:R-:W-:Y:S02]  /*1ca0*/  @P2 SHF.L.U32 R61, R143, 0x10, RZ ;  /* 0x000000108f3d2819 */ /* 0x000fe400000006ff */
[----:B------:R-:W-:-:S03]  /*1cb0*/  @P2 PRMT R62, R10, 0x7632, R62 ;  /* 0x000076320a3e2816 */ /* 0x000fc6000000003e */
[----:B------:R-:W2:Y:S01]  /*1cc0*/  @P2 LDC R111, c[0x0][0x40c] ;  /* 0x00010300ff6f2b82 */ /* 0x000ea20000000800 */
[----:B---3--:R-:W-:Y:S01]  /*1cd0*/  @P2 FMUL.FTZ R68, R68, R107 ;  /* 0x0000006b44442220 */ /* 0x008fe20000410000 */
[----:B------:R-:W-:Y:S01]  /*1ce0*/  SHF.L.U32 R107, R60, 0x10, RZ ;  /* 0x000000103c6b7819 */ /* 0x000fe200000006ff */
[----:B------:R-:W-:Y:S01]  /*1cf0*/  @P2 IMAD.U32 R60, R33, 0x10000, RZ ;  /* 0x00010000213c2824 */ /* 0x000fe200078e00ff */
[----:B------:R-:W-:-:S03]  /*1d00*/  @P2 SHF.L.U32 R62, R62, 0x10, RZ ;  /* 0x000000103e3e2819 */ /* 0x000fc600000006ff */
[----:B------:R-:W-:Y:S01]  /*1d10*/  @P2 FFMA.FTZ R107, R68, R61, R107 ;  /* 0x0000003d446b2223 */ /* 0x000fe2000001006b */
[----:B------:R-:W3:Y:S01]  /*1d20*/  @P2 LDC R117, c[0x0][0x40c] ;  /* 0x00010300ff752b82 */ /* 0x000ee20000000800 */
[----:B0-----:R-:W-:Y:S01]  /*1d30*/  @P2 FMUL.FTZ R78, R63, R78 ;  /* 0x0000004e3f4e2220 */ /* 0x001fe20000410000 */
[----:B------:R-:W-:Y:S01]  /*1d40*/  @P2 PRMT R63, R11, 0x7632, R63 ;  /* 0x000076320b3f2816 */ /* 0x000fe2000000003f */
[----:B------:R-:W-:Y:S01]  /*1d50*/  @P2 FFMA.FTZ R105, R74, R60, R105 ;  /* 0x0000003c4a692223 */ /* 0x000fe20000010069 */
[----:B------:R-:W-:Y:S02]  /*1d60*/  PRMT R61, R7, 0x7632, R61 ;  /* 0x00007632073d7816 */ /* 0x000fe4000000003d */
[----:B------:R-:W-:Y:S02]  /*1d70*/  PRMT R60, R6, 0x7632, R60 ;  /* 0x00007632063c7816 */ /* 0x000fe4000000003c */
[----:B------:R-:W-:Y:S01]  /*1d80*/  @P2 SHF.L.U32 R68, R63, 0x10, RZ ;  /* 0x000000103f442819 */ /* 0x000fe200000006ff */
[----:B-1----:R-:W-:Y:S01]  /*1d90*/  @P2 FMUL.FTZ R62, R62, R109 ;  /* 0x0000006d3e3e2220 */ /* 0x002fe20000410000 */
[----:B------:R-:W-:Y:S01]  /*1da0*/  SHF.L.U32 R113, R60, 0x10, RZ ;  /* 0x000000103c717819 */ /* 0x000fe200000006ff */
[----:B------:R-:W-:Y:S01]  /*1db0*/  IMAD.U32 R115, R61, 0x10000, RZ ;  /* 0x000100003d737824 */ /* 0x000fe200078e00ff */
[----:B------:R-:W-:Y:S01]  /*1dc0*/  SHF.L.U32 R109, R6, 0x10, RZ ;  /* 0x00000010066d7819 */ /* 0x000fe200000006ff */
[----:B------:R-:W-:Y:S01]  /*1dd0*/  @P2 IMAD.U32 R63, R35, 0x10000, RZ ;  /* 0x00010000233f2824 */ /* 0x000fe200078e00ff */
[----:B------:R-:W-:Y:S01]  /*1de0*/  @P2 SHF.L.U32 R60, R34, 0x10, RZ ;  /* 0x00000010223c2819 */ /* 0x000fe200000006ff */
[----:B--2---:R-:W-:Y:S01]  /*1df0*/  @P2 FMUL.FTZ R72, R70, R111 ;  /* 0x0000006f46482220 */ /* 0x004fe20000410000 */
[----:B------:R-:W-:-:S02]  /*1e00*/  SHF.L.U32 R111, R7, 0x10, RZ ;  /* 0x00000010076f7819 */ /* 0x000fc400000006ff */
[----:B------:R-:W-:Y:S01]  /*1e10*/  @P2 SHF.L.U32 R61, R142, 0x10, RZ ;  /* 0x000000108e3d2819 */ /* 0x000fe200000006ff */
[----:B------:R-:W-:Y:S01]  /*1e20*/  @P2 FFMA.FTZ R109, R78, R60, R109 ;  /* 0x0000003c4e6d2223 */ /* 0x000fe2000001006d */
[----:B------:R-:W-:Y:S01]  /*1e30*/  @P2 SHF.L.U32 R70, R141, 0x10, RZ ;  /* 0x000000108d462819 */ /* 0x000fe200000006ff */
[----:B------:R-:W-:Y:S01]  /*1e40*/  @P2 FFMA.FTZ R111, R72, R63, R111 ;  /* 0x0000003f486f2223 */ /* 0x000fe2000001006f */
[----:B------:R-:W-:Y:S01]  /*1e50*/  F2FP.BF16.F32.PACK_AB R60, RZ, R101 ;  /* 0x00000065ff3c723e */ /* 0x000fe200000010ff */
[----:B---3--:R-:W-:Y:S01]  /*1e60*/  @P2 FMUL.FTZ R68, R68, R117 ;  /* 0x0000007544442220 */ /* 0x008fe20000410000 */
[----:B------:R-:W-:Y:S01]  /*1e70*/  @P2 FFMA.FTZ R113, R62, R61, R113 ;  /* 0x0000003d3e712223 */ /* 0x000fe20000010071 */
[----:B------:R-:W-:Y:S02]  /*1e80*/  F2FP.BF16.F32.PACK_AB R61, RZ, R103 ;  /* 0x00000067ff3d723e */ /* 0x000fe400000010ff */
        /* <DEDUP_REMOVED lines=12> */
.L_x_186:
[----:B--2---:R-:W0:Y:S01]  /*1f50*/  @P1 LDC R62, c[0x0][0x40c] ;  /* 0x00010300ff3e1b82 */ /* 0x004e220000000800 */
[C---:B-----5:R-:W-:Y:S01]  /*1f60*/  @P1 PRMT R60, R8.reuse, 0x7632, R60 ;  /* 0x00007632083c1816 */ /* 0x060fe2000000003c */
[----:B------:R-:W-:Y:S01]  /*1f70*/  HFMA2 R103, -RZ, RZ, 0, 0 ;  /* 0x00000000ff677431 */ /* 0x000fe200000001ff */
[----:B------:R-:W-:Y:S01]  /*1f80*/  @P1 SHF.L.U32 R61, R8, 0x10, RZ ;  /* 0x00000010083d1819 */ /* 0x000fe200000006ff */
[----:B------:R-:W-:Y:S01]  /*1f90*/  IMAD.MOV.U32 R101, RZ, RZ, RZ ;  /* 0x000000ffff657224 */ /* 0x000fe200078e00ff */
[----:B------:R-:W-:Y:S01]  /*1fa0*/  @P1 SHF.L.U32 R60, R60, 0x10, RZ ;  /* 0x000000103c3c1819 */ /* 0x000fe200000006ff */
[----:B------:R-:W-:Y:S01]  /*1fb0*/  @P1 IMAD.U32 R68, R9, 0x10000, RZ ;  /* 0x0001000009441824 */ /* 0x000fe200078e00ff */
[----:B------:R-:W-:Y:S01]  /*1fc0*/  @P1 SHF.L.U32 R105, R144, 0x10, RZ ;  /* 0x0000001090691819 */ /* 0x000fe200000006ff */
[----:B------:R-:W1:Y:S01]  /*1fd0*/  @P1 LDC R63, c[0x0][0x40c] ;  /* 0x00010300ff3f1b82 */ /* 0x000e620000000800 */
[----:B------:R-:W-:Y:S01]  /*1fe0*/  @P1 IMAD.U32 R72, R11, 0x10000, RZ ;  /* 0x000100000b481824 */ /* 0x000fe200078e00ff */
[----:B------:R-:W-:Y:S01]  /*1ff0*/  @P1 SHF.L.U32 R119, R35, 0x10, RZ ;  /* 0x0000001023771819 */ /* 0x000fe200000006ff */
[----:B------:R-:W-:-:S02]  /*2000*/  @P1 IMAD.U32 R117, R142, 0x10000, RZ ;  /* 0x000100008e751824 */ /* 0x000fc400078e00ff */
[----:B------:R-:W-:-:S03]  /*2010*/  IMAD.MOV.U32 R115, RZ, RZ, RZ ;  /* 0x000000ffff737224 */ /* 0x000fc600078e00ff */
        /* <DEDUP_REMOVED lines=12> */
[----:B------:R-:W-:Y:S01]  /*20e0*/  @P1 SHF.L.U32 R62, R143, 0x10, RZ ;  /* 0x000000108f3e1819 */ /* 0x000fe200000006ff */
[----:B--2---:R-:W-:Y:S01]  /*20f0*/  @P1 FMUL.FTZ R61, R61, R70 ;  /* 0x000000463d3d1220 */ /* 0x004fe20000410000 */
[----:B------:R-:W-:Y:S02]  /*2100*/  @P1 SHF.L.U32 R70, R10, 0x10, RZ ;  /* 0x000000100a461819 */ /* 0x000fe400000006ff */
[----:B------:R-:W-:Y:S02]  /*2110*/  @P1 SHF.L.U32 R60, R60, 0x10, RZ ;  /* 0x000000103c3c1819 */ /* 0x000fe400000006ff */
[----:B------:R-:W-:Y:S01]  /*2120*/  @P1 SHF.L.U32 R63, R33, 0x10, RZ ;  /* 0x00000010213f1819 */ /* 0x000fe200000006ff */
[----:B------:R-:W2:Y:S01]  /*2130*/  @P1 LDC R113, c[0x0][0x40c] ;  /* 0x00010300ff711b82 */ /* 0x000ea20000000800 */
[----:B---3--:R-:W-:Y:S01]  /*2140*/  @P1 FMUL.FTZ R68, R68, R107 ;  /* 0x0000006b44441220 */ /* 0x008fe20000410000 */
[----:B------:R-:W-:-:S02]  /*2150*/  IMAD.MOV.U32 R107, RZ, RZ, RZ ;  /* 0x000000ffff6b7224 */ /* 0x000fc400078e00ff */
[----:B------:R-:W-:Y:S01]  /*2160*/  @P1 FMUL.FTZ R107, R62, R61 ;  /* 0x0000003d3e6b1220 */ /* 0x000fe20000410000 */
[----:B------:R-:W-:Y:S02]  /*2170*/  @P1 PRMT R61, R11, 0x7632, R61 ;  /* 0x000076320b3d1816 */ /* 0x000fe4000000003d */
[----:B------:R-:W-:Y:S01]  /*2180*/  MOV R105, RZ ;  /* 0x000000ff00697202 */ /* 0x000fe20000000f00 */
[----:B------:R-:W-:Y:S01]  /*2190*/  @P1 FMUL.FTZ R105, R68, R63 ;  /* 0x0000003f44691220 */ /* 0x000fe20000410000 */
[----:B------:R-:W3:Y:S01]  /*21a0*/  @P1 LDC R74, c[0x0][0x40c] ;  /* 0x00010300ff4a1b82 */ /* 0x000ee20000000800 */
[----:B------:R-:W-:Y:S01]  /*21b0*/  @P1 SHF.L.U32 R61, R61, 0x10, RZ ;  /* 0x000000103d3d1819 */ /* 0x000fe200000006ff */
[----:B0-----:R-:W-:Y:S01]  /*21c0*/  @P1 FMUL.FTZ R70, R70, R109 ;  /* 0x0000006d46461220 */ /* 0x001fe20000410000 */
[----:B------:R-:W-:Y:S01]  /*21d0*/  HFMA2 R109, -RZ, RZ, 0, 0 ;  /* 0x00000000ff6d7431 */ /* 0x000fe200000001ff */
[----:B------:R-:W-:Y:S02]  /*21e0*/  @P1 SHF.L.U32 R63, R34, 0x10, RZ ;  /* 0x00000010223f1819 */ /* 0x000fe400000006ff */
[----:B------:R-:W-:Y:S01]  /*21f0*/  @P1 SHF.L.U32 R62, R141, 0x10, RZ ;  /* 0x000000108d3e1819 */ /* 0x000fe200000006ff */
[----:B-1----:R-:W-:Y:S01]  /*2200*/  @P1 FMUL.FTZ R60, R60, R111 ;  /* 0x0000006f3c3c1220 */ /* 0x002fe20000410000 */
[----:B------:R-:W-:-:S02]  /*2210*/  HFMA2 R111, -RZ, RZ, 0, 0 ;  /* 0x00000000ff6f7431 */ /* 0x000fc400000001ff */
[----:B------:R-:W-:Y:S01]  /*2220*/  @P1 FMUL.FTZ R109, R70, R63 ;  /* 0x0000003f466d1220 */ /* 0x000fe20000410000 */
[----:B------:R-:W-:-:S04]  /*2230*/  F2FP.BF16.F32.PACK_AB R63, RZ, R107 ;  /* 0x0000006bff3f723e */ /* 0x000fc800000010ff */
[----:B------:R-:W-:Y:S01]  /*2240*/  F2FP.BF16.F32.PACK_AB R68, RZ, R109 ;  /* 0x0000006dff44723e */ /* 0x000fe200000010ff */
[----:B--2---:R-:W-:Y:S01]  /*2250*/  @P1 FMUL.FTZ R72, R72, R113 ;  /* 0x0000007148481220 */ /* 0x004fe20000410000 */
[----:B------:R-:W-:Y:S01]  /*2260*/  MOV R113, RZ ;  /* 0x000000ff00717202 */ /* 0x000fe20000000f00 */
[----:B------:R-:W-:Y:S01]  /*2270*/  @P1 FMUL.FTZ R113, R117, R60 ;  /* 0x0000003c75711220 */ /* 0x000fe20000410000 */
[----:B------:R-:W-:Y:S01]  /*2280*/  F2FP.BF16.F32.PACK_AB R60, RZ, R101 ;  /* 0x00000065ff3c723e */ /* 0x000fe200000010ff */
[----:B------:R-:W-:-:S03]  /*2290*/  @P1 FMUL.FTZ R111, R72, R119 ;  /* 0x00000077486f1220 */ /* 0x000fc60000410000 */
        /* <DEDUP_REMOVED lines=11> */
.L_x_187:
[----:B------:R-:W0:Y:S01]  /*2350*/  @P1 LDC.64 R118, c[0x0][0x390] ;  /* 0x0000e400ff761b82 */ /* 0x000e220000000a00 */
[C---:B------:R-:W-:Y:S01]  /*2360*/  IADD3 R117, PT, PT, R75.reuse, 0x200, RZ ;  /* 0x000002004b757810 */ /* 0x040fe20007ffe0ff */
[----:B------:R-:W-:Y:S01]  /*2370*/  VIADD R75, R75, 0x300 ;  /* 0x000003004b4b7836 */ /* 0x000fe20000000000 */
        /* <DEDUP_REMOVED lines=9> */
[----:B------:R-:W-:Y:S01]  /*2410*/  ISETP.GT.AND P0, PT, R0, RZ, PT ;  /* 0x000000ff0000720c */ /* 0x000fe20003f04270 */
[----:B--2--5:R-:W-:Y:S01]  /*2420*/  IMAD.U32 R121, R5, 0x10000, RZ ;  /* 0x0001000005797824 */ /* 0x024fe200078e00ff */
[----:B------:R-:W-:Y:S01]  /*2430*/  SHF.L.U32 R117, R4, 0x10, RZ ;  /* 0x0000001004757819 */ /* 0x000fe200000006ff */
[----:B------:R-:W-:-:S10]  /*2440*/  IMAD.U32 R129, R7, 0x10000, RZ ;  /* 0x0001000007817824 */ /* 0x000fd400078e00ff */
[----:B------:R-:W0:Y:S01]  /*2450*/  @P0 LDC R63, c[0x0][0x40c] ;  /* 0x00010300ff3f0b82 */ /* 0x000e220000000800 */
[C---:B------:R-:W-:Y:S02]  /*2460*/  @P0 PRMT R0, R8.reuse, 0x7632, R0 ;  /* 0x0000763208000816 */ /* 0x040fe40000000000 */
[----:B------:R-:W-:Y:S02]  /*2470*/  @P0 SHF.L.U32 R61, R8, 0x10, RZ ;  /* 0x00000010083d0819 */ /* 0x000fe400000006ff */
        /* <DEDUP_REMOVED lines=8> */
[----:B------:R-:W-:Y:S01]  /*2500*/  @P0 SHF.L.U32 R63, R9, 0x10, RZ ;  /* 0x00000010093f0819 */ /* 0x000fe200000006ff */
[----:B-1----:R-:W-:Y:S01]  /*2510*/  @P0 FMUL.FTZ R62, R61, R62 ;  /* 0x0000003e3d3e0220 */ /* 0x002fe20000410000 */
[----:B------:R-:W-:-:S04]  /*2520*/  @P0 SHF.L.U32 R61, R148, 0x10, RZ ;  /* 0x00000010943d0819 */ /* 0x000fc800000006ff */
[----:B------:R-:W0:Y:S01]  /*2530*/  @P0 LDC R68, c[0x0][0x40c] ;  /* 0x00010300ff440b82 */ /* 0x000e220000000800 */
[----:B------:R-:W-:Y:S01]  /*2540*/  @P0 FFMA.FTZ R117, R62, R0, R117 ;  /* 0x000000003e750223 */ /* 0x000fe20000010075 */
[----:B------:R-:W-:Y:S01]  /*2550*/  PRMT R0, R5, 0x7632, R0 ;  /* 0x0000763205007816 */ /* 0x000fe20000000000 */
[----:B------:R-:W-:Y:S01]  /*2560*/  @P0 FFMA.FTZ R119, R60, R61, R119 ;  /* 0x0000003d3c770223 */ /* 0x000fe20000010077 */
[----:B------:R-:W-:Y:S01]  /*2570*/  @P0 PRMT R60, R9, 0x7632, R60 ;  /* 0x00007632093c0816 */ /* 0x000fe2000000003c */
[----:B--2---:R-:W-:Y:S01]  /*2580*/  @P0 FMUL.FTZ R66, R63, R66 ;  /* 0x000000423f420220 */ /* 0x004fe20000410000 */
[----:B------:R-:W-:Y:S02]  /*2590*/  SHF.L.U32 R123, R0, 0x10, RZ ;  /* 0x00000010007b7819 */ /* 0x000fe400000006ff */
[----:B------:R-:W1:Y:S01]  /*25a0*/  @P0 LDC R63, c[0x0][0x40c] ;  /* 0x00010300ff3f0b82 */ /* 0x000e620000000800 */
[----:B------:R-:W-:Y:S01]  /*25b0*/  @P0 SHF.L.U32 R60, R60, 0x10, RZ ;  /* 0x000000103c3c0819 */ /* 0x000fe200000006ff */
[----:B------:R-:W-:Y:S01]  /*25c0*/  @P0 IMAD.U32 R61, R147, 0x10000, RZ ;  /* 0x00010000933d0824 */ /* 0x000fe200078e00ff */
[----:B------:R-:W-:-:S02]  /*25d0*/  @P0 SHF.L.U32 R0, R29, 0x10, RZ ;  /* 0x000000101d000819 */ /* 0x000fc400000006ff */
[----:B------:R-:W-:Y:S01]  /*25e0*/  @P0 SHF.L.U32 R62, R11, 0x10, RZ ;  /* 0x000000100b3e0819 */ /* 0x000fe200000006ff */
[----:B---3--:R-:W-:Y:S01]  /*25f0*/  @P0 FMUL.FTZ R60, R60, R125 ;  /* 0x0000007d3c3c0220 */ /* 0x008fe20000410000 */
[----:B------:R-:W-:Y:S01]  /*2600*/  SHF.L.U32 R125, R6, 0x10, RZ ;  /* 0x00000010067d7819 */ /* 0x000fe200000006ff */
[----:B------:R-:W2:Y:S01]  /*2610*/  @P0 LDC R131, c[0x0][0x40c] ;  /* 0x00010300ff830b82 */ /* 0x000ea20000000800 */
[----:B------:R-:W-:Y:S01]  /*2620*/  @P0 FFMA.FTZ R121, R66, R0, R121 ;  /* 0x0000000042790223 */ /* 0x000fe20000010079 */
[----:B------:R-:W-:Y:S01]  /*2630*/  @P0 FFMA.FTZ R123, R60, R61, R123 ;  /* 0x0000003d3c7b0223 */ /* 0x000fe2000001007b */
[C---:B------:R-:W-:Y:S02]  /*2640*/  @P0 PRMT R60, R10.reuse, 0x7632, R60 ;  /* 0x000076320a3c0816 */ /* 0x040fe4000000003c */
[----:B------:R-:W-:Y:S02]  /*2650*/  @P0 SHF.L.U32 R61, R10, 0x10, RZ ;  /* 0x000000100a3d0819 */ /* 0x000fe400000006ff */
[----:B------:R-:W-:Y:S01]  /*2660*/  PRMT R0, R6, 0x7632, R0 ;  /* 0x0000763206007816 */ /* 0x000fe20000000000 */
[----:B------:R-:W3:Y:S01]  /*2670*/  @P0 LDC R165, c[0x0][0x40c] ;  /* 0x00010300ffa50b82 */ /* 0x000ee20000000800 */
[----:B------:R-:W-:-:S02]  /*2680*/  @P0 IMAD.U32 R60, R60, 0x10000, RZ ;  /* 0x000100003c3c0824 */ /* 0x000fc400078e00ff */
[----:B0-----:R-:W-:Y:S01]  /*2690*/  @P0 FMUL.FTZ R68, R61, R68 ;  /* 0x000000443d440220 */ /* 0x001fe20000410000 */
[----:B------:R-:W-:Y:S02]  /*26a0*/  SHF.L.U32 R127, R0, 0x10, RZ ;  /* 0x00000010007f7819 */ /* 0x000fe400000006ff */
[----:B------:R-:W-:Y:S02]  /*26b0*/  @P0 SHF.L.U32 R61, R146, 0x10, RZ ;  /* 0x00000010923d0819 */ /* 0x000fe400000006ff */
[----:B------:R-:W-:Y:S01]  /*26c0*/  @P0 SHF.L.U32 R0, R30, 0x10, RZ ;  /* 0x000000101e000819 */ /* 0x000fe200000006ff */
[----:B-1----:R-:W-:-:S04]  /*26d0*/  @P0 FMUL.FTZ R60, R60, R63 ;  /* 0x0000003f3c3c0220 */ /* 0x002fc80000410000 */
[----:B------:R-:W-:Y:S01]  /*26e0*/  @P0 FFMA.FTZ R127, R60, R61, R127 ;  /* 0x0000003d3c7f0223 */ /* 0x000fe2000001007f */
[----:B------:R-:W-:Y:S01]  /*26f0*/  @P0 PRMT R60, R11, 0x7632, R60 ;  /* 0x000076320b3c0816 */ /* 0x000fe2000000003c */
[----:B------:R-:W-:Y:S01]  /*2700*/  @P0 FFMA.FTZ R125, R68, R0, R125 ;  /* 0x00000000447d0223 */ /* 0x000fe2000001007d */
[----:B------:R-:W-:Y:S01]  /*2710*/  PRMT R0, R7, 0x7632, R0 ;  /* 0x0000763207007816 */ /* 0x000fe20000000000 */
[----:B--2---:R-:W-:Y:S01]  /*2720*/  @P0 FMUL.FTZ R62, R62, R131 ;  /* 0x000000833e3e0220 */ /* 0x004fe20000410000 */
[----:B------:R-:W-:Y:S01]  /*2730*/  @P0 SHF.L.U32 R60, R60, 0x10, RZ ;  /* 0x000000103c3c0819 */ /* 0x000fe200000006ff */
[----:B------:R-:W-:Y:S01]  /*2740*/  @P0 IMAD.U32 R61, R145, 0x10000, RZ ;  /* 0x00010000913d0824 */ /* 0x000fe200078e00ff */
[----:B------:R-:W-:Y:S02]  /*2750*/  SHF.L.U32 R131, R0, 0x10, RZ ;  /* 0x0000001000837819 */ /* 0x000fe400000006ff */
[----:B------:R-:W-:Y:S02]  /*2760*/  @P0 SHF.L.U32 R0, R31, 0x10, RZ ;  /* 0x000000101f000819 */ /* 0x000fe400000006ff */
[----:B------:R-:W-:Y:S01]  /*2770*/  F2FP.BF16.F32.PACK_AB R66, RZ, R125 ;  /* 0x0000007dff42723e */ /* 0x000fe200000010ff */
[----:B---3--:R-:W-:Y:S01]  /*2780*/  @P0 FMUL.FTZ R60, R60, R165 ;  /* 0x000000a53c3c0220 */ /* 0x008fe20000410000 */
        /* <DEDUP_REMOVED lines=14> */
.L_x_188:
[----:B--2---:R-:W0:Y:S01]  /*2870*/  @P1 LDC R61, c[0x0][0x40c] ;  /* 0x00010300ff3d1b82 */ /* 0x004e220000000800 */
[----:B-----5:R-:W-:Y:S01]  /*2880*/  @P1 PRMT R0, R8, 0x7632, R0 ;  /* 0x0000763208001816 */ /* 0x020fe20000000000 */
[----:B------:R-:W-:Y:S01]  /*2890*/  @P1 IMAD.U32 R62, R28, 0x10000, RZ ;  /* 0x000100001c3e1824 */ /* 0x000fe200078e00ff */
[----:B------:R-:W-:Y:S01]  /*28a0*/  @P1 SHF.L.U32 R60, R8, 0x10, RZ ;  /* 0x00000010083c1819 */ /* 0x000fe200000006ff */
[----:B------:R-:W-:Y:S01]  /*28b0*/  HFMA2 R119, -RZ, RZ, 0, 0 ;  /* 0x00000000ff777431 */ /* 0x000fe200000001ff */
[----:B------:R-:W-:Y:S01]  /*28c0*/  @P1 SHF.L.U32 R0, R0, 0x10, RZ ;  /* 0x0000001000001819 */ /* 0x000fe200000006ff */
[----:B------:R-:W-:Y:S01]  /*28d0*/  HFMA2 R125, -RZ, RZ, 0, 0 ;  /* 0x00000000ff7d7431 */ /* 0x000fe200000001ff */
        /* <DEDUP_REMOVED lines=15> */
[----:B------:R-:W-:-:S05]  /*29d0*/  @P1 SHF.L.U32 R63, R148, 0x10, RZ ;  /* 0x00000010943f1819 */ /* 0x000fca00000006ff */
[----:B------:R-:W-:Y:S01]  /*29e0*/  @P1 FMUL.FTZ R119, R63, R0 ;  /* 0x000000003f771220 */ /* 0x000fe20000410000 */
[----:B------:R-:W1:Y:S01]  /*29f0*/  @P1 LDC R129, c[0x0][0x40c] ;  /* 0x00010300ff811b82 */ /* 0x000e620000000800 */
[----:B--2---:R-:W-:Y:S01]  /*2a00*/  @P1 FMUL.FTZ R68, R61, R68 ;  /* 0x000000443d441220 */ /* 0x004fe20000410000 */
[----:B------:R-:W-:Y:S02]  /*2a10*/  @P1 SHF.L.U32 R63, R147, 0x10, RZ ;  /* 0x00000010933f1819 */ /* 0x000fe400000006ff */
[----:B------:R-:W-:Y:S01]  /*2a20*/  @P1 SHF.L.U32 R61, R29, 0x10, RZ ;  /* 0x000000101d3d1819 */ /* 0x000fe200000006ff */
[----:B------:R-:W-:Y:S01]  /*2a30*/  @P1 FMUL.FTZ R125, R68, R127 ;  /* 0x0000007f447d1220 */ /* 0x000fe20000410000 */
[----:B------:R-:W-:Y:S02]  /*2a40*/  @P1 PRMT R0, R10, 0x7632, R0 ;  /* 0x000076320a001816 */ /* 0x000fe40000000000 */
[----:B------:R-:W2:Y:S01]  /*2a50*/  @P1 LDC R70, c[0x0][0x40c] ;  /* 0x00010300ff461b82 */ /* 0x000ea20000000800 */
[----:B---3--:R-:W-:Y:S01]  /*2a60*/  @P1 FMUL.FTZ R60, R60, R123 ;  /* 0x0000007b3c3c1220 */ /* 0x008fe20000410000 */
[----:B------:R-:W-:Y:S01]  /*2a70*/  IMAD.MOV.U32 R123, RZ, RZ, RZ ;  /* 0x000000ffff7b7224 */ /* 0x000fe200078e00ff */
[----:B------:R-:W-:Y:S01]  /*2a80*/  MOV R127, RZ ;  /* 0x000000ff007f7202 */ /* 0x000fe20000000f00 */
[----:B------:R-:W-:-:S02]  /*2a90*/  @P1 IMAD.U32 R0, R0, 0x10000, RZ ;  /* 0x0001000000001824 */ /* 0x000fc400078e00ff */
[----:B------:R-:W-:Y:S01]  /*2aa0*/  @P1 FMUL.FTZ R123, R63, R60 ;  /* 0x0000003c3f7b1220 */ /* 0x000fe20000410000 */
[----:B------:R-:W-:Y:S01]  /*2ab0*/  @P1 PRMT R60, R11, 0x7632, R60 ;  /* 0x000076320b3c1816 */ /* 0x000fe2000000003c */
[----:B------:R-:W3:Y:S01]  /*2ac0*/  @P1 LDC R165, c[0x0][0x40c] ;  /* 0x00010300ffa51b82 */ /* 0x000ee20000000800 */
[----:B0-----:R-:W-:Y:S01]  /*2ad0*/  @P1 FMUL.FTZ R66, R66, R121 ;  /* 0x0000007942421220 */ /* 0x001fe20000410000 */
[----:B------:R-:W-:Y:S02]  /*2ae0*/  MOV R121, RZ ;  /* 0x000000ff00797202 */ /* 0x000fe40000000f00 */
[----:B------:R-:W-:Y:S01]  /*2af0*/  @P1 IMAD.U32 R60, R60, 0x10000, RZ ;  /* 0x000100003c3c1824 */ /* 0x000fe200078e00ff */
[----:B------:R-:W-:Y:S01]  /*2b00*/  @P1 SHF.L.U32 R63, R31, 0x10, RZ ;  /* 0x000000101f3f1819 */ /* 0x000fe200000006ff */
[----:B------:R-:W-:Y:S01]  /*2b10*/  @P1 FMUL.FTZ R121, R66, R61 ;  /* 0x0000003d42791220 */ /* 0x000fe20000410000 */
[----:B------:R-:W-:Y:S01]  /*2b20*/  @P1 SHF.L.U32 R61, R11, 0x10, RZ ;  /* 0x000000100b3d1819 */ /* 0x000fe200000006ff */
[----:B-1----:R-:W-:Y:S01]  /*2b30*/  @P1 FMUL.FTZ R0, R0, R129 ;  /* 0x0000008100001220 */ /* 0x002fe20000410000 */
[----:B------:R-:W-:Y:S01]  /*2b40*/  HFMA2 R129, -RZ, RZ, 0, 0 ;  /* 0x00000000ff817431 */ /* 0x000fe200000001ff */
[----:B------:R-:W-:-:S02]  /*2b50*/  F2FP.BF16.F32.PACK_AB R62, RZ, R123 ;  /* 0x0000007bff3e723e */ /* 0x000fc400000010ff */
[----:B--2---:R-:W-:Y:S01]  /*2b60*/  @P1 FMUL.FTZ R70, R61, R70 ;  /* 0x000000463d461220 */ /* 0x004fe20000410000 */
[----:B------:R-:W-:-:S03]  /*2b70*/  @P1 SHF.L.U32 R61, R146, 0x10, RZ ;  /* 0x00000010923d1819 */ /* 0x000fc600000006ff */
[----:B------:R-:W-:Y:S01]  /*2b80*/  @P1 FMUL.FTZ R129, R70, R63 ;  /* 0x0000003f46811220 */ /* 0x000fe20000410000 */
[----:B------:R-:W-:Y:S01]  /*2b90*/  F2FP.BF16.F32.PACK_AB R63, RZ, R125 ;  /* 0x0000007dff3f723e */ /* 0x000fe200000010ff */
[----:B------:R-:W-:Y:S01]  /*2ba0*/  @P1 FMUL.FTZ R127, R61, R0 ;  /* 0x000000003d7f1220 */ /* 0x000fe20000410000 */
[----:B------:R-:W-:Y:S01]  /*2bb0*/  F2FP.BF16.F32.PACK_AB R61, RZ, R121 ;  /* 0x00000079ff3d723e */ /* 0x000fe200000010ff */
[----:B---3--:R-:W-:Y:S01]  /*2bc0*/  @P1 FMUL.FTZ R60, R60, R165 ;  /* 0x000000a53c3c1220 */ /* 0x008fe20000410000 */
[----:B------:R-:W-:Y:S02]  /*2bd0*/  F2FP.BF16.F32.PACK_AB R0, RZ, R119 ;  /* 0x00000077ff00723e */ /* 0x000fe400000010ff */
[----:B------:R-:W-:Y:S01]  /*2be0*/  F2FP.BF16.F32.PACK_AB R66, RZ, R127 ;  /* 0x0000007fff42723e */ /* 0x000fe200000010ff */
[----:B------:R-:W-:Y:S01]  /*2bf0*/  @P1 FMUL.FTZ R131, R167, R60 ;  /* 0x0000003ca7831220 */ /* 0x000fe20000410000 */
[----:B------:R-:W-:Y:S02]  /*2c00*/  F2FP.BF16.F32.PACK_AB R60, RZ, R117 ;  /* 0x00000075ff3c723e */ /* 0x000fe400000010ff */
[----:B------:R-:W-:-:S02]  /*2c10*/  F2FP.BF16.F32.PACK_AB R68, RZ, R129 ;  /* 0x00000081ff44723e */ /* 0x000fc400000010ff */
[----:B------:R-:W-:Y:S02]  /*2c20*/  F2FP.BF16.F32.PACK_AB R70, RZ, R131 ;  /* 0x00000083ff46723e */ /* 0x000fe400000010ff */
[----:B------:R-:W-:Y:S02]  /*2c30*/  PRMT R61, R61, 0x5410, R62 ;  /* 0x000054103d3d7816 */ /* 0x000fe4000000003e */
[----:B------:R-:W-:Y:S02]  /*2c40*/  PRMT R62, R63, 0x5410, R66 ;  /* 0x000054103f3e7816 */ /* 0x000fe40000000042 */
[----:B------:R-:W-:Y:S02]  /*2c50*/  PRMT R60, R60, 0x5410, R0 ;  /* 0x000054103c3c7816 */ /* 0x000fe40000000000 */
[----:B------:R-:W-:-:S07]  /*2c60*/  PRMT R63, R68, 0x5410, R70 ;  /* 0x00005410443f7816 */ /* 0x000fce0000000046 */
.L_x_189:
[----:B------:R-:W-:Y:S01]  /*2c70*/  FADD.FTZ R0, RZ, R67 ;  /* 0x00000043ff007221 */ /* 0x000fe20000010000 */
[----:B------:R-:W0:Y:S01]  /*2c80*/  S2R R78, SR_TID.X ;  /* 0x00000000004e7919 */ /* 0x000e220000002100 */
[----:B------:R-:W-:Y:S01]  /*2c90*/  IMAD.WIDE.U32 R2, R75, 0x10, R2 ;  /* 0x000000104b027825 */ /* 0x000fe200078e0002 */
[----:B------:R-:W-:Y:S03]  /*2ca0*/  BSSY.RECONVERGENT B0, `(.L_x_190) ;  /* 0x0000081000007945 */ /* 0x000fe60003800200 */
        /* <DEDUP_REMOVED lines=8> */
[----:B------:R-:W-:Y:S01]  /*2d30*/  FADD.FTZ R0, R0, R85 ;  /* 0x0000005500007221 */ /* 0x000fe20000010000 */
[----:B0-----:R-:W-:-:S03]  /*2d40*/  LOP3.LUT P0, RZ, R78, 0x1f, RZ, 0xc0, !PT ;  /* 0x0000001f4eff7812 */ /* 0x001fc6000780c0ff */
        /* <DEDUP_REMOVED lines=36> */
[----:B------:R-:W-:Y:S02]  /*2f90*/  FADD.FTZ R165, -R74, R71 ;  /* 0x000000474aa57221 */ /* 0x000fe40000010100 */
[----:B------:R-:W-:-:S04]  /*2fa0*/  FFMA.FTZ R0, R0, R0, RZ ;  /* 0x0000000000007223 */ /* 0x000fc800000100ff */
[----:B------:R-:W-:-:S04]  /*2fb0*/  FFMA.FTZ R0, R169, R169, R0 ;  /* 0x000000a9a9007223 */ /* 0x000fc80000010000 */
[----:B------:R-:W-:Y:S01]  /*2fc0*/  FFMA.FTZ R0, R165, R165, R0 ;  /* 0x000000a5a5007223 */ /* 0x000fe20000010000 */
[----:B------:R-:W-:-:S04]  /*2fd0*/  FADD.FTZ R165, -R74, R73 ;  /* 0x000000494aa57221 */ /* 0x000fc80000010100 */
        /* <DEDUP_REMOVED lines=56> */
[----:B------:R-:W-:-:S05]  /*3360*/  FFMA.FTZ R0, R165, R165, R0 ;  /* 0x000000a5a5007223 */ /* 0x000fca0000010000 */
[----:B------:R-:W0:Y:S02]  /*3370*/  SHFL.BFLY PT, R165, R0, 0x1, 0x1f ;  /* 0x0c201f0000a57f89 */ /* 0x000e2400000e0000 */
[----:B0-----:R-:W-:Y:S01]  /*3380*/  FADD.FTZ R165, R0, R165 ;  /* 0x000000a500a57221 */ /* 0x001fe20000010000 */
[----:B------:R-:W-:-:S04]  /*3390*/  LOP3.LUT R0, R78, 0x1f, RZ, 0xc0, !PT ;  /* 0x0000001f4e007812 */ /* 0x000fc800078ec0ff */
[----:B------:R-:W0:Y:S01]  /*33a0*/  SHFL.BFLY PT, R66, R165, 0x2, 0x1f ;  /* 0x0c401f00a5427f89 */ /* 0x000e2200000e0000 */
[----:B------:R-:W-:Y:S01]  /*33b0*/  ISETP.GT.U32.AND P1, PT, R0, 0x7, PT ;  /* 0x000000070000780c */ /* 0x000fe20003f24070 */
        /* <DEDUP_REMOVED lines=15> */
.L_x_191:
[----:B------:R-:W-:Y:S05]  /*34b0*/  BSYNC.RECONVERGENT B0 ;  /* 0x0000000000007941 */ /* 0x000fea0003800200 */
.L_x_190:
[----:B------:R-:W-:Y:S01]  /*34c0*/  BAR.SYNC.DEFER_BLOCKING 0x0 ;  /* 0x0000000000007b1d */ /* 0x000fe20000010000 */
[----:B0-----:R-:W-:Y:S01]  /*34d0*/  HFMA2 R0, -RZ, RZ, 0, 0 ;  /* 0x00000000ff007431 */ /* 0x001fe200000001ff */
[----:B------:R-:W-:-:S04]  /*34e0*/  CS2R R2, SRZ ;  /* 0x0000000000027805 */ /* 0x000fc8000001ff00 */
[----:B------:R-:W-:Y:S04]  /*34f0*/  BSSY.RECONVERGENT B0, `(.L_x_192) ;  /* 0x000000a000007945 */ /* 0x000fe80003800200 */
        /* <DEDUP_REMOVED lines=9> */
.L_x_193:
[----:B------:R-:W-:Y:S05]  /*3590*/  BSYNC.RECONVERGENT B0 ;  /* 0x0000000000007941 */ /* 0x000fea0003800200 */
.L_x_192:
[----:B------:R-:W1:Y:S01]  /*35a0*/  SHFL.DOWN PT, R61, R0, 0x4, 0x1f ;  /* 0x08801f00003d7f89 */ /* 0x000e6200000e0000 */
[----:B------:R-:W-:Y:S02]  /*35b0*/  ISETP.NE.AND P0, PT, R78, RZ, PT ;  /* 0x000000ff4e00720c */ /* 0x000fe40003f05270 */
[----:B------:R-:W-:Y:S01]  /*35c0*/  ISETP.NE.AND P1, PT, RZ, UR10, PT ;  /* 0x0000000aff007c0c */ /* 0x000fe2000bf25270 */
[----:B0-----:R-:W0:Y:S04]  /*35d0*/  SHFL.DOWN PT, R63, R2, 0x4, 0x1f ;  /* 0x08801f00023f7f89 */ /* 0x001e2800000e0000 */
[----:B------:R-:W2:Y:S01]  /*35e0*/  SHFL.DOWN PT, R60, R3, 0x4, 0x1f ;  /* 0x08801f00033c7f89 */ /* 0x000ea200000e0000 */
[----:B-1----:R-:W-:Y:S01]  /*35f0*/  IMAD.IADD R62, R61, 0x1, R0 ;  /* 0x000000013d3e7824 */ /* 0x002fe200078e0200 */
[----:B------:R-:W-:-:S02]  /*3600*/  I2FP.F32.S32 R70, R61 ;  /* 0x0000003d00467245 */ /* 0x000fc40000201400 */
[----:B------:R-:W-:Y:S02]  /*3610*/  I2FP.F32.U32 R61, R0 ;  /* 0x00000000003d7245 */ /* 0x000fe40000201000 */
[----:B------:R-:W-:Y:S01]  /*3620*/  I2FP.F32.S32 R66, R62 ;  /* 0x0000003e00427245 */ /* 0x000fe20000201400 */
[----:B------:R-:W1:Y:S01]  /*3630*/  SHFL.DOWN PT, R165, R62, 0x2, 0x1f ;  /* 0x08401f003ea57f89 */ /* 0x000e6200000e0000 */
[C---:B0-----:R-:W-:Y:S01]  /*3640*/  FMUL.FTZ R72, R63.reuse, R70 ;  /* 0x000000463f487220 */ /* 0x041fe20000410000 */
[----:B------:R-:W-:Y:S01]  /*3650*/  FADD.FTZ R63, -R63, R2 ;  /* 0x000000023f3f7221 */ /* 0x000fe20000010100 */
[----:B------:R-:W0:Y:S01]  /*3660*/  MUFU.RCP R68, R66 ;  /* 0x0000004200447308 */ /* 0x000e220000001000 */
[----:B--2---:R-:W-:Y:S01]  /*3670*/  FADD.FTZ R3, R60, R3 ;  /* 0x000000033c037221 */ /* 0x004fe20000010000 */
[----:B------:R-:W-:Y:S01]  /*3680*/  FFMA.FTZ R75, R61, R2, R72 ;  /* 0x000000023d4b7223 */ /* 0x000fe20000010048 */
[----:B------:R-:W-:-:S04]  /*3690*/  FMUL.FTZ R63, R63, R63 ;  /* 0x0000003f3f3f7220 */ /* 0x000fc80000410000 */
[----:B------:R-:W-:-:S04]  /*36a0*/  FMUL.FTZ R63, R63, R61 ;  /* 0x0000003d3f3f7220 */ /* 0x000fc80000410000 */
[----:B------:R-:W-:Y:S01]  /*36b0*/  FMUL.FTZ R63, R63, R70 ;  /* 0x000000463f3f7220 */ /* 0x000fe20000410000 */
[----:B0-----:R-:W-:-:S03]  /*36c0*/  FMUL.FTZ R75, R68, R75 ;  /* 0x0000004b444b7220 */ /* 0x001fc60000410000 */
[----:B------:R-:W-:Y:S01]  /*36d0*/  FFMA.FTZ R3, R68, R63, R3 ;  /* 0x0000003f44037223 */ /* 0x000fe20000010003 */
        /* <DEDUP_REMOVED lines=14> */
[-C--:B---3--:R-:W-:Y:S01]  /*37c0*/  IADD3 R62, PT, PT, R62, R167.reuse, RZ ;  /* 0x000000a73e3e7210 */ /* 0x088fe20007ffe0ff */
[----:B------:R-:W0:Y:S01]  /*37d0*/  LDC R66, c[0x0][0x448] ;  /* 0x00011200ff427b82 */ /* 0x000e220000000800 */
[----:B------:R-:W-:Y:S01]  /*37e0*/  I2FP.F32.S32 R167, R167 ;  /* 0x000000a700a77245 */ /* 0x000fe20000201400 */
[----:B------:R-:W1:Y:S01]  /*37f0*/  SHFL.DOWN PT, R0, R75, 0x1, 0x1f ;  /* 0x08201f004b007f89 */ /* 0x000e6200000e0000 */
[----:B------:R-:W-:Y:S01]  /*3800*/  FMUL.FTZ R63, R63, R165 ;  /* 0x000000a53f3f7220 */ /* 0x000fe20000410000 */
[----:B------:R-:W-:-:S03]  /*3810*/  I2FP.F32.S32 R62, R62 ;  /* 0x0000003e003e7245 */ /* 0x000fc60000201400 */
[----:B------:R-:W-:-:S03]  /*3820*/  FFMA.FTZ R2, R61, R63, R2 ;  /* 0x0000003f3d027223 */ /* 0x000fc60000010002 */
[----:B------:R-:W2:Y:S02]  /*3830*/  MUFU.RCP R62, R62 ;  /* 0x0000003e003e7308 */ /* 0x000ea40000001000 */
[----:B------:R-:W3:Y:S01]  /*3840*/  SHFL.DOWN PT, R3, R2, 0x1, 0x1f ;  /* 0x08201f0002037f89 */ /* 0x000ee200000e0000 */
[----:B-1----:R-:W-:Y:S01]  /*3850*/  FADD.FTZ R61, R75, -R0 ;  /* 0x800000004b3d7221 */ /* 0x002fe20000010000 */
[----:B------:R-:W-:-:S03]  /*3860*/  FMUL.FTZ R63, R0, R167 ;  /* 0x000000a7003f7220 */ /* 0x000fc60000410000 */
[----:B------:R-:W-:Y:S01]  /*3870*/  FMUL.FTZ R61, R61, R61 ;  /* 0x0000003d3d3d7220 */ /* 0x000fe20000410000 */
[----:B------:R-:W-:-:S03]  /*3880*/  FFMA.FTZ R63, R60, R75, R63 ;  /* 0x0000004b3c3f7223 */ /* 0x000fc6000001003f */
[----:B------:R-:W-:Y:S01]  /*3890*/  FMUL.FTZ R61, R60, R61 ;  /* 0x0000003d3c3d7220 */ /* 0x000fe20000410000 */
[----:B--2---:R-:W-:Y:S01]  /*38a0*/  FMUL.FTZ R63, R62, R63 ;  /* 0x0000003f3e3f7220 */ /* 0x004fe20000410000 */
[----:B---3--:R-:W-:Y:S02]  /*38b0*/  FADD.FTZ R3, R2, R3 ;  /* 0x0000000302037221 */ /* 0x008fe40000010000 */
        /* <DEDUP_REMOVED lines=12> */
[----:B---3--:R-:W-:-:S03]  /*3980*/  @!P0 IMAD.WIDE R60, R76, 0x4, R60 ;  /* 0x000000044c3c8825 */ /* 0x008fc600078e023c */
[----:B------:R-:W1:Y:S02]  /*3990*/  MUFU.RSQ R66, R0 ;  /* 0x0000000000427308 */ /* 0x000e640000001400 */
[----:B-1----:R0:W-:Y:S01]  /*39a0*/  @!P0 STG.E desc[UR6][R60.64], R66 ;  /* 0x000000423c008986 */ /* 0x0021e2000c101906 */
[----:B------:R-:W-:-:S13]  /*39b0*/  ISETP.GE.AND P0, PT, R64, 0x1, PT ;  /* 0x000000014000780c */ /* 0x000fda0003f06270 */
[----:B0-----:R-:W-:Y:S05]  /*39c0*/  @!P0 BRA `(.L_x_194) ;  /* 0x0000000c00088947 */ /* 0x001fea0003800000 */
[----:B------:R-:W-:Y:S01]  /*39d0*/  FSEL R0, R63, RZ, !P1 ;  /* 0x000000ff3f007208 */ /* 0x000fe20004800000 */
[----:B------:R-:W-:Y:S01]  /*39e0*/  IMAD.U32 R74, R58, 0x10000, RZ ;  /* 0x000100003a4a7824 */ /* 0x000fe200078e00ff */
[----:B------:R-:W-:Y:S01]  /*39f0*/  IADD3 R64, PT, PT, R64, -0x1, RZ ;  /* 0xffffffff40407810 */ /* 0x000fe20007ffe0ff */
[----:B------:R-:W-:Y:S01]  /*3a00*/  IMAD.U32 R86, R55, 0x10000, RZ ;  /* 0x0001000037567824 */ /* 0x000fe200078e00ff */
[----:B------:R-:W-:Y:S01]  /*3a10*/  SHF.L.U32 R2, R24, 0x10, RZ ;  /* 0x0000001018027819 */ /* 0x000fe200000006ff */
        /* <DEDUP_REMOVED lines=32> */
[----:B------:R-:W-:-:S02]  /*3c20*/  IMAD R65, R64, R65, RZ ;  /* 0x0000004140417224 */ /* 0x000fc400078e02ff */
        /* <DEDUP_REMOVED lines=32> */
[----:B------:R-:W-:Y:S01]  /*3e30*/  IMAD.U32 R0, R56, 0x10000, RZ ;  /* 0x0001000038007824 */ /* 0x000fe200078e00ff */
[----:B------:R-:W-:Y:S01]  /*3e40*/  SHF.L.U32 R62, R96, 0x10, RZ ;  /* 0x00000010603e7819 */ /* 0x000fe200000006ff */
[----:B------:R-:W-:Y:S01]  /*3e50*/  IMAD.U32 R66, R57, 0x10000, RZ ;  /* 0x0001000039427824 */ /* 0x000fe200078e00ff */
        /* <DEDUP_REMOVED lines=41> */
[----:B------:R-:W-:Y:S02]  /*40f0*/  SHF.L.U32 R88, R23, 0x10, RZ ;  /* 0x0000001017587819 */ /* 0x000fe400000006ff */
        /* <DEDUP_REMOVED lines=21> */
[----:B------:R-:W0:Y:S01]  /*4250*/  LDC.64 R2, c[0x0][0x428] ;  /* 0x00010a00ff027b82 */ /* 0x000e220000000a00 */
        /* <DEDUP_REMOVED lines=14> */
[----:B------:R-:W-:Y:S01]  /*4340*/  SHF.R.S32.HI R0, RZ, 0x1f, R65 ;  /* 0x0000001fff007819 */ /* 0x000fe20000011441 */
[----:B------:R-:W-:Y:S01]  /*4350*/  IMAD.U32 R80, R46, 0x10000, RZ ;  /* 0x000100002e507824 */ /* 0x000fe200078e00ff */
[----:B------:R-:W-:Y:S01]  /*4360*/  SHF.L.U32 R82, R14, 0x10, RZ ;  /* 0x000000100e527819 */ /* 0x000fe200000006ff */
[----:B------:R-:W-:Y:S01]  /*4370*/  FFMA.FTZ R116, R123, R116, R118 ;  /* 0x000000747b747223 */ /* 0x000fe20000010076 */
[----:B------:R-:W-:-:S02]  /*4380*/  SHF.L.U32 R84, R128, 0x10, RZ ;  /* 0x0000001080547819 */ /* 0x000fc400000006ff */
[----:B------:R-:W-:Y:S01]  /*4390*/  SHF.L.U32 R118, R162, 0x10, RZ ;  /* 0x00000010a2767819 */ /* 0x000fe200000006ff */
[----:B------:R-:W-:Y:S01]  /*43a0*/  FFMA.FTZ R125, R125, R80, R82 ;  /* 0x000000507d7d7223 */ /* 0x000fe20000010052 */
[----:B------:R-:W-:Y:S01]  /*43b0*/  LEA.HI R65, R0, R65, RZ, 0x3 ;  /* 0x0000004100417211 */ /* 0x000fe200078f18ff */
[----:B------:R-:W-:Y:S01]  /*43c0*/  IMAD.U32 R0, R47, 0x10000, RZ ;  /* 0x000100002f007824 */ /* 0x000fe200078e00ff */
[----:B------:R-:W-:Y:S01]  /*43d0*/  SHF.L.U32 R80, R15, 0x10, RZ ;  /* 0x000000100f507819 */ /* 0x000fe200000006ff */
[----:B------:R-:W-:Y:S01]  /*43e0*/  FFMA.FTZ R118, R127, R84, R118 ;  /* 0x000000547f767223 */ /* 0x000fe20000010076 */
[----:B------:R-:W-:Y:S02]  /*43f0*/  LEA.HI.SX32 R65, R65, R78, 0x1d ;  /* 0x0000004e41417211 */ /* 0x000fe400078feaff */
[----:B------:R-:W-:Y:S01]  /*4400*/  SHF.L.U32 R82, R126, 0x10, RZ ;  /* 0x000000107e527819 */ /* 0x000fe200000006ff */
[----:B------:R-:W-:Y:S01]  /*4410*/  FFMA.FTZ R0, R129, R0, R80 ;  /* 0x0000000081007223 */ /* 0x000fe20000010050 */
[----:B------:R-:W-:Y:S01]  /*4420*/  SHF.L.U32 R84, R161, 0x10, RZ ;  /* 0x00000010a1547819 */ /* 0x000fe200000006ff */
[C---:B------:R-:W-:Y:S01]  /*4430*/  VIADD R83, R65.reuse, 0x100 ;  /* 0x0000010041537836 */ /* 0x040fe20000000000 */
[C---:B------:R-:W-:Y:S01]  /*4440*/  IADD3 R85, PT, PT, R65.reuse, 0x200, RZ ;  /* 0x0000020041557810 */ /* 0x040fe20007ffe0ff */
[C---:B0-----:R-:W-:Y:S01]  /*4450*/  IMAD.WIDE.U32 R80, R65.reuse, 0x10, R2 ;  /* 0x0000001041507825 */ /* 0x041fe200078e0002 */
[----:B------:R-:W-:-:S03]  /*4460*/  IADD3 R73, PT, PT, R65, 0x300, RZ ;  /* 0x0000030041497810 */ /* 0x000fc60007ffe0ff */
[----:B------:R-:W-:Y:S01]  /*4470*/  FFMA.FTZ R75, R75, R82, R84 ;  /* 0x000000524b4b7223 */ /* 0x000fe20000010054 */
[----:B------:R-:W-:Y:S01]  /*4480*/  F2FP.BF16.F32.PACK_AB R63, R68, R63 ;  /* 0x0000003f443f723e */ /* 0x000fe200000010ff */
[--C-:B------:R-:W-:Y:S01]  /*4490*/  IMAD.WIDE.U32 R82, R83, 0x10, R2.reuse ;  /* 0x0000001053527825 */ /* 0x100fe200078e0002 */
[----:B------:R-:W-:Y:S02]  /*44a0*/  F2FP.BF16.F32.PACK_AB R62, R67, R62 ;  /* 0x0000003e433e723e */ /* 0x000fe400000010ff */
[----:B------:R-:W-:Y:S01]  /*44b0*/  F2FP.BF16.F32.PACK_AB R61, R70, R61 ;  /* 0x0000003d463d723e */ /* 0x000fe200000010ff */
[--C-:B------:R-:W-:Y:S01]  /*44c0*/  IMAD.WIDE.U32 R84, R85, 0x10, R2.reuse ;  /* 0x0000001055547825 */ /* 0x100fe200078e0002 */
[----:B------:R-:W-:Y:S02]  /*44d0*/  F2FP.BF16.F32.PACK_AB R60, R69, R60 ;  /* 0x0000003c453c723e */ /* 0x000fe400000010ff */
[----:B------:R-:W-:Y:S01]  /*44e0*/  F2FP.BF16.F32.PACK_AB R67, R99, R86 ;  /* 0x000000566343723e */ /* 0x000fe200000010ff */
[----:B------:R-:W-:Y:S01]  /*44f0*/  IMAD.WIDE.U32 R2, R73, 0x10, R2 ;  /* 0x0000001049027825 */ /* 0x000fe200078e0002 */
        /* <DEDUP_REMOVED lines=8> */
[----:B------:R-:W-:Y:S02]  /*4580*/  F2FP.BF16.F32.PACK_AB R68, R103, R74 ;  /* 0x0000004a6744723e */ /* 0x000fe400000010ff */
[----:B------:R-:W-:-:S02]  /*4590*/  F2FP.BF16.F32.PACK_AB R75, R75, R0 ;  /* 0x000000004b4b723e */ /* 0x000fc400000010ff */
[----:B------:R-:W-:Y:S01]  /*45a0*/  F2FP.BF16.F32.PACK_AB R74, R118, R125 ;  /* 0x0000007d764a723e */ /* 0x000fe200000010ff */
[----:B------:R0:W-:Y:S01]  /*45b0*/  STG.E.128 desc[UR6][R84.64], R68 ;  /* 0x0000004454007986 */ /* 0x0001e2000c101d06 */
[----:B------:R-:W-:Y:S02]  /*45c0*/  F2FP.BF16.F32.PACK_AB R73, R116, R121 ;  /* 0x000000797449723e */ /* 0x000fe400000010ff */
[----:B------:R-:W-:-:S05]  /*45d0*/  F2FP.BF16.F32.PACK_AB R72, R102, R117 ;  /* 0x000000756648723e */ /* 0x000fca00000010ff */
[----:B------:R0:W-:Y:S02]  /*45e0*/  STG.E.128 desc[UR6][R2.64], R72 ;  /* 0x0000004802007986 */ /* 0x0001e4000c101d06 */
.L_x_194:
[----:B0-----:R-:W0:Y:S01]  /*45f0*/  LDC.64 R2, c[0x0][0x380] ;  /* 0x0000e000ff027b82 */ /* 0x001e220000000a00 */
[----:B------:R-:W-:Y:S01]  /*4600*/  UPLOP3.LUT UP0, UPT, UPT, UPT, UP0, 0x40, 0x4 ;  /* 0x000000000004789c */ /* 0x000fe20003f0e800 */
[----:B0-----:R-:W-:-:S04]  /*4610*/  IADD3 R76, PT, PT, R76, R2, RZ ;  /* 0x000000024c4c7210 */ /* 0x001fc80007ffe0ff */
[----:B------:R-:W-:-:S13]  /*4620*/  ISETP.GE.AND P0, PT, R76, R3, PT ;  /* 0x000000034c00720c */ /* 0x000fda0003f06270 */
[----:B------:R-:W-:Y:S05]  /*4630*/  @!P0 BRA `(.L_x_195) ;  /* 0xffffffbc00fc8947 */ /* 0x000fea000383ffff */
[----:B------:R-:W-:Y:S05]  /*4640*/  EXIT ;  /* 0x000000000000794d */ /* 0x000fea0003800000 */
.L_x_196:
        /* <DEDUP_REMOVED lines=11> */
.L_x_27467:


//--------------------- .text._ZN10layer_norm13ln_fwd_kernelINS_13Kernel_traitsI13__nv_bfloat16S2_S2_S2_fjLj8192ELj1ELj1ELj8ELj16ENS_18Kernel_traits_baseILj8192ES2_S2_S2_S2_fjLj256EEEEELb1ELb0ELb0ELb0EEEvNS_9FwdParamsE --------------------------
	.section	.text._ZN10layer_norm13ln_fwd_kernelINS_13Kernel_traitsI13__nv_bfloat16S2_S2_S2_fjLj8192ELj1ELj1ELj8ELj16ENS_18Kernel_traits_baseILj8192ES2_S2_S2_S2_fjLj256EEEEELb1ELb0ELb0ELb0EEEvNS_9FwdParamsE,"ax",@progbits
	.align	128
        .global         _ZN10layer_norm13ln_fwd_kernelINS_13Kernel_traitsI13__nv_bfloat16S2_S2_S2_fjLj8192ELj1ELj1ELj8ELj16ENS_18Kernel_traits_baseILj8192ES2_S2_S2_S2_fjLj256EEEEELb1ELb0ELb0ELb0EEEvNS_9FwdParamsE
        .type           _ZN10layer_norm13ln_fwd_kernelINS_13Kernel_traitsI13__nv_bfloat16S2_S2_S2_fjLj8192ELj1ELj1ELj8ELj16ENS_18Kernel_traits_baseILj8192ES2_S2_S2_S2_fjLj256EEEEELb1ELb0ELb0ELb0EEEvNS_9FwdParamsE,@function
        .size           _ZN10layer_norm13ln_fwd_kernelINS_13Kernel_traitsI13__nv_bfloat16S2_S2_S2_fjLj8192ELj1ELj1ELj8ELj16ENS_18Kernel_traits_baseILj8192ES2_S2_S2_S2_fjLj256EEEEELb1ELb0ELb0ELb0EEEvNS_9FwdParamsE,(.L_x_27468 - _ZN10layer_norm13ln_fwd_kernelINS_13Kernel_traitsI13__nv_bfloat16S2_S2_S2_fjLj8192ELj1ELj1ELj8ELj16ENS_18Kernel_traits_baseILj8192ES2_S2_S2_S2_fjLj256EEEEELb1ELb0ELb0ELb0EEEvNS_9FwdParamsE)
        .other          _ZN10layer_norm13ln_fwd_kernelINS_13Kernel_traitsI13__nv_bfloat16S2_S2_S2_fjLj8192ELj1ELj1ELj8ELj16ENS_18Kernel_traits_baseILj8192ES2_S2_S2_S2_fjLj256EEEEELb1ELb0ELb0ELb0EEEvNS_9FwdParamsE,@"STO_CUDA_ENTRY STV_DEFAULT"
_ZN10layer_norm13ln_fwd_kernelINS_13Kernel_traitsI13__nv_bfloat16S2_S2_S2_fjLj8192ELj1ELj1ELj8ELj16ENS_18Kernel_traits_baseILj8192ES2_S2_S2_S2_fjLj256EEEEELb1ELb0ELb0ELb0EEEvNS_9FwdParamsE:
.text._ZN10layer_norm13ln_fwd_kernelINS_13Kernel_traitsI13__nv_bfloat16S2_S2_S2_fjLj8192ELj1ELj1ELj8ELj16ENS_18Kernel_traits_baseILj8192ES2_S2_S2_S2_fjLj256EEEEELb1ELb0ELb0ELb0EEEvNS_9FwdParamsE:
[----:B------:R-:W-:Y:S01]  /*0000*/  LDC R1, c[0x0][0x37c] ;  /* 0x0000df00ff017b82 */ /* 0x000fe20000000800 */
[----:B------:R-:W0:Y:S07]  /*0010*/  LDCU.U8 UR4, c[0x0][0x464] ;  /* 0x00008c80ff0477ac */ /* 0x000e2e0008000000 */
[----:B------:R-:W1:Y:S01]  /*0020*/  LDC R18, c[0x0][0x458] ;  /* 0x00011600ff127b82 */ /* 0x000e620000000800 */
[----:B------:R-:W2:Y:S01]  /*0030*/  LDCU.64 UR8, c[0x0][0x450] ;  /* 0x00008a00ff0877ac */ /* 0x000ea20008000a00 */
[----:B------:R-:W3:Y:S06]  /*0040*/  LDCU.64 UR6, c[0x0][0x358] ;  /* 0x00006b00ff0677ac */ /* 0x000eec0008000a00 */
[----:B------:R-:W1:Y:S01]  /*0050*/  LDC R19, c[0x0][0x45c] ;  /* 0x00011700ff137b82 */ /* 0x000e620000000800 */
[----:B------:R-:W4:Y:S01]  /*0060*/  LDCU.64 UR10, c[0x0][0x438] ;  /* 0x00008700ff0a77ac */ /* 0x000f220008000a00 */
[----:B------:R-:W5:Y:S01]  /*0070*/  LDCU UR5, c[0x0][0x388] ;  /* 0x00007100ff0577ac */ /* 0x000f620008000800 */
[----:B0-----:R-:W-:Y:S01]  /*0080*/  ISETP.NE.AND P0, PT, RZ, UR4, PT ;  /* 0x00000004ff007c0c */ /* 0x001fe2000bf05270 */
[----:B--2---:R-:W-:-:S02]  /*0090*/  IMAD.U32 R2, RZ, RZ, UR8 ;  /* 0x00000008ff027e24 */ /* 0x004fc4000f8e00ff */
[----:B------:R-:W-:-:S10]  /*00a0*/  IMAD.U32 R3, RZ, RZ, UR9 ;  /* 0x00000009ff037e24 */ /* 0x000fd4000f8e00ff */
[----:B---3--:R-:W2:Y:S01]  /*00b0*/  @P0 LDG.E.64 R2, desc[UR6][R2.64] ;  /* 0x0000000602020981 */ /* 0x008ea2000c1e1b00 */
[----:B------:R-:W0:Y:S03]  /*00c0*/  @P0 LDC R7, c[0x0][0x460] ;  /* 0x00011800ff070b82 */ /* 0x000e260000000800 */
[----:B-1----:R-:W0:Y:S01]  /*00d0*/  @P0 LDG.E.64 R4, desc[UR6][R18.64] ;  /* 0x0000000612040981 */ /* 0x002e22000c1e1b00 */
[----:B----4-:R-:W-:Y:S01]  /*00e0*/  UISETP.NE.U32.AND UP0, UPT, UR10, URZ, UPT ;  /* 0x000000ff0a00728c */ /* 0x010fe2000bf05070 */
[----:B------:R-:W-:Y:S01]  /*00f0*/  BSSY.RECONVERGENT B0, `(.L_x_197) ;  /* 0x0000061000007945 */ /* 0x000fe20003800200 */
[----:B-----5:R-:W-:Y:S01]  /*0100*/  USHF.R.S32.HI UR4, URZ, 0x1f, UR5 ;  /* 0x0000001fff047899 */ /* 0x020fe20008011405 */
[----:B------:R-:W1:Y:S01]  /*0110*/  S2R R0, SR_TID.X ;  /* 0x0000000000007919 */ /* 0x000e620000002100 */
[----:B------:R-:W3:Y:S01]  /*0120*/  S2UR UR15, SR_CTAID.X ;  /* 0x00000000000f79c3 */ /* 0x000ee20000002500 */
[----:B------:R-:W-:-:S02]  /*0130*/  UISETP.NE.AND.EX UP0, UPT, UR11, URZ, UPT, UP0 ;  /* 0x000000ff0b00728c */ /* 0x000fc4000bf05300 */
[----:B------:R-:W-:-:S04]  /*0140*/  ULEA.HI UR4, UR4, UR5, URZ, 0x3 ;  /* 0x0000000504047291 */ /* 0x000fc8000f8f18ff */
[----:B------:R-:W-:Y:S01]  /*0150*/  USHF.R.S32.HI UR4, URZ, 0x3, UR4 ;  /* 0x00000003ff047899 */ /* 0x000fe20008011404 */
[----:B--2---:R-:W-:Y:S02]  /*0160*/  @P0 R2UR UR8, R2 ;  /* 0x00000000020802ca */ /* 0x004fe400000e0000 */
[----:B------:R-:W-:Y:S02]  /*0170*/  @P0 R2UR UR9, R3 ;  /* 0x00000000030902ca */ /* 0x000fe400000e0000 */
[----:B0-----:R-:W-:Y:S02]  /*0180*/  @P0 IADD3 R18, P1, PT, R4, R7, RZ ;  /* 0x0000000704120210 */ /* 0x001fe40007f3e0ff */
[----:B-1----:R-:W-:Y:S02]  /*0190*/  MOV R3, R0 ;  /* 0x0000000000037202 */ /* 0x002fe40000000f00 */
[----:B------:R-:W-:Y:S01]  /*01a0*/  LOP3.LUT R2, R0, 0xe0, RZ, 0xc0, !PT ;  /* 0x000000e000027812 */ /* 0x000fe200078ec0ff */
[----:B------:R-:W-:Y:S01]  /*01b0*/  @P0 IMAD.X R19, RZ, RZ, R5, P1 ;  /* 0x000000ffff130224 */ /* 0x000fe200008e0605 */
[----:B------:R-:W-:-:S03]  /*01c0*/  LOP3.LUT R64, R3, 0xff, RZ, 0x3c, !PT ;  /* 0x000000ff03407812 */ /* 0x000fc600078e3cff */
[----:B------:R-:W-:Y:S01]  /*01d0*/  UIADD3 UR20, UPT, UPT, UR8, -0x61c88647, URZ ;  /* 0x9e3779b908147890 */ /* 0x000fe2000fffe0ff */
[--C-:B------:R-:W-:Y:S01]  /*01e0*/  SHF.R.U64 R23, R18, 0x2, R19.reuse ;  /* 0x0000000212177819 */ /* 0x100fe20000001213 */
[----:B------:R-:W-:Y:S01]  /*01f0*/  VIADD R64, R64, UR4 ;  /* 0x0000000440407c36 */ /* 0x000fe20008000000 */
[----:B------:R-:W-:Y:S01]  /*0200*/  SHF.R.U32.HI R22, RZ, 0x2, R19 ;  /* 0x00000002ff167819 */ /* 0x000fe20000011613 */
[----:B------:R-:W-:Y:S02]  /*0210*/  UIADD3 UR21, UPT, UPT, UR9, -0x4498517b, URZ ;  /* 0xbb67ae8509157890 */ /* 0x000fe4000fffe0ff */
[----:B------:R-:W-:Y:S02]  /*0220*/  UIADD3 UR22, UPT, UPT, UR8, 0x3c6ef372, URZ ;  /* 0x3c6ef37208167890 */ /* 0x000fe4000fffe0ff */
[----:B------:R-:W-:Y:S02]  /*0230*/  UIADD3 UR14, UPT, UPT, UR8, -0x255992d5, URZ ;  /* 0xdaa66d2b080e7890 */ /* 0x000fe4000fffe0ff */
[----:B------:R-:W-:-:S02]  /*0240*/  UIADD3 UR12, UPT, UPT, UR9, 0x32370b8f, URZ ;  /* 0x32370b8f090c7890 */ /* 0x000fc4000fffe0ff */
[----:B------:R-:W-:Y:S02]  /*0250*/  UIADD3 UR13, UPT, UPT, UR8, 0x78dde6e4, URZ ;  /* 0x78dde6e4080d7890 */ /* 0x000fe4000fffe0ff */
[----:B------:R-:W-:Y:S02]  /*0260*/  UIADD3 UR16, UPT, UPT, UR9, -0x126145ec, URZ ;  /* 0xed9eba1409107890 */ /* 0x000fe4000fffe0ff */
[----:B------:R-:W-:Y:S02]  /*0270*/  UIADD3 UR17, UPT, UPT, UR9, -0x56f99767, URZ ;  /* 0xa906689909117890 */ /* 0x000fe4000fffe0ff */
[----:B------:R-:W-:Y:S02]  /*0280*/  UIADD3 UR18, UPT, UPT, UR8, -0x4ab325aa, URZ ;  /* 0xb54cda5608127890 */ /* 0x000fe4000fffe0ff */
[----:B------:R-:W-:Y:S02]  /*0290*/  UIADD3 UR23, UPT, UPT, UR9, 0x646e171e, URZ ;  /* 0x646e171e09177890 */ /* 0x000fe4000fffe0ff */
[----:B------:R-:W-:-:S02]  /*02a0*/  UIADD3 UR19, UPT, UPT, UR8, 0x5384540f, URZ ;  /* 0x5384540f08137890 */ /* 0x000fc4000fffe0ff */
[----:B------:R-:W-:Y:S02]  /*02b0*/  UIADD3 UR24, UPT, UPT, UR9, 0x1fd5c5a3, URZ ;  /* 0x1fd5c5a309187890 */ /* 0x000fe4000fffe0ff */
[----:B------:R-:W-:Y:S02]  /*02c0*/  UIADD3 UR25, UPT, UPT, UR8, -0xe443238, URZ ;  /* 0xf1bbcdc808197890 */ /* 0x000fe4000fffe0ff */
[----:B------:R-:W-:Y:S02]  /*02d0*/  UIADD3 UR26, UPT, UPT, UR9, -0x24c28bd8, URZ ;  /* 0xdb3d7428091a7890 */ /* 0x000fe4000fffe0ff */
[----:B------:R-:W-:Y:S02]  /*02e0*/  UIADD3 UR27, UPT, UPT, UR8, -0x700cb87f, URZ ;  /* 0x8ff34781081b7890 */ /* 0x000fe4000fffe0ff */
[----:B------:R-:W-:Y:S01]  /*02f0*/  UIADD3 UR28, UPT, UPT, UR9, -0x695add53, URZ ;  /* 0x96a522ad091c7890 */ /* 0x000fe2000fffe0ff */
[----:B---3--:R-:W-:Y:S11]  /*0300*/  BRA.U !UP0, `(.L_x_198) ;  /* 0x0000000108847547 */ /* 0x008ff6000b800000 */
        /* <DEDUP_REMOVED lines=33> */
.L_x_198:
        /* <DEDUP_REMOVED lines=11> */
[----:B-1----:R-:W-:-:S04]  /*05d0*/  @P1 IMAD.WIDE.U32 R8, R3, 0x10, R8 ;  /* 0x0000001003081825 */ /* 0x002fc800078e0008 */
[----:B------:R-:W-:Y:S01]  /*05e0*/  @P1 VIADD R3, R3, 0x100 ;  /* 0x0000010003031836 */ /* 0x000fe20000000000 */
[----:B------:R0:W5:Y:S03]  /*05f0*/  @P1 LDG.E.128 R44, desc[UR6][R8.64] ;  /* 0x00000006082c1981 */ /* 0x000166000c1e1d00 */
[C---:B--2---:R-:W-:Y:S01]  /*0600*/  @P2 IMAD.WIDE.U32 R10, R3.reuse, 0x10, R10 ;  /* 0x00000010030a2825 */ /* 0x044fe200078e000a */
[----:B------:R-:W-:-:S04]  /*0610*/  @P2 IADD3 R3, PT, PT, R3, 0x100, RZ ;  /* 0x0000010003032810 */ /* 0x000fc80007ffe0ff */
[----:B------:R0:W5:Y:S01]  /*0620*/  @P2 LDG.E.128 R36, desc[UR6][R10.64] ;  /* 0x000000060a242981 */ /* 0x000162000c1e1d00 */
[----:B---3--:R-:W-:-:S05]  /*0630*/  @P3 IMAD.WIDE.U32 R4, R3, 0x10, R12 ;  /* 0x0000001003043825 */ /* 0x008fca00078e000c */
[----:B------:R0:W5:Y:S01]  /*0640*/  @P3 LDG.E.128 R28, desc[UR6][R4.64] ;  /* 0x00000006041c3981 */ /* 0x000162000c1e1d00 */
[----:B------:R-:W-:Y:S02]  /*0650*/  HFMA2 R50, -RZ, RZ, 0, 0 ;  /* 0x00000000ff327431 */ /* 0x000fe400000001ff */
[----:B------:R-:W-:Y:S01]  /*0660*/  IMAD.MOV.U32 R34, RZ, RZ, RZ ;  /* 0x000000ffff227224 */ /* 0x000fe200078e00ff */
[----:B------:R-:W-:Y:S01]  /*0670*/  CS2R R32, SRZ ;  /* 0x0000000000207805 */ /* 0x000fe2000001ff00 */
[----:B------:R-:W-:Y:S01]  /*0680*/  IMAD.MOV.U32 R42, RZ, RZ, RZ ;  /* 0x000000ffff2a7224 */ /* 0x000fe200078e00ff */
[----:B------:R-:W-:Y:S02]  /*0690*/  CS2R R40, SRZ ;  /* 0x0000000000287805 */ /* 0x000fe4000001ff00 */
[----:B------:R-:W-:Y:S02]  /*06a0*/  CS2R R48, SRZ ;  /* 0x0000000000307805 */ /* 0x000fe4000001ff00 */
[----:B------:R-:W-:-:S02]  /*06b0*/  @P3 CS2R R26, SRZ ;  /* 0x00000000001a3805 */ /* 0x000fc4000001ff00 */
[----:B------:R-:W-:Y:S01]  /*06c0*/  @P3 CS2R R24, SRZ ;  /* 0x0000000000183805 */ /* 0x000fe2000001ff00 */
[----:B------:R-:W-:Y:S01]  /*06d0*/  @P0 IMAD.MOV.U32 R51, RZ, RZ, RZ ;  /* 0x000000ffff330224 */ /* 0x000fe200078e00ff */
[----:B------:R-:W-:Y:S01]  /*06e0*/  @P2 MOV R35, RZ ;  /* 0x000000ff00232202 */ /* 0x000fe20000000f00 */
[----:B0-----:R-:W-:-:S07]  /*06f0*/  @P1 IMAD.MOV.U32 R43, RZ, RZ, RZ ;  /* 0x000000ffff2b1224 */ /* 0x001fce00078e00ff */
.L_x_199:
[----:B------:R-:W-:Y:S05]  /*0700*/  BSYNC.RECONVERGENT B0 ;  /* 0x0000000000007941 */ /* 0x000fea0003800200 */
.L_x_197:
[----:B------:R-:W0:Y:S02]  /*0710*/  LDCU UR5, c[0x0][0x384] ;  /* 0x00007080ff0577ac */ /* 0x000e240008000800 */
[----:B0-----:R-:W-:-:S06]  /*0720*/  UISETP.GE.AND UP0, UPT, UR15, UR5, UPT ;  /* 0x000000050f00728c */ /* 0x001fcc000bf06270 */
[----:B------:R-:W-:-:S13]  /*0730*/  PLOP3.LUT P0, PT, PT, PT, UP0, 0x80, 0x8 ;  /* 0x000000000008781c */ /* 0x000fda0003f0f008 */
[----:B------:R-:W-:Y:S05]  /*0740*/  @P0 EXIT ;  /* 0x000000000000094d */ /* 0x000fea0003800000 */
[----:B------:R-:W0:Y:S01]  /*0750*/  LDC R21, c[0x0][0x360] ;  /* 0x0000d800ff157b82 */ /* 0x000e220000000800 */
[C---:B------:R-:W-:Y:S01]  /*0760*/  IMAD.HI.U32 R4, R23.reuse, -0x2daee0ad, RZ ;  /* 0xd2511f5317047827 */ /* 0x040fe200078e00ff */
[----:B------:R-:W-:Y:S01]  /*0770*/  UIADD3 UR5, UPT, UPT, UR9, 0x76cf5d0a, URZ ;  /* 0x76cf5d0a09057890 */ /* 0x000fe2000fffe0ff */
[----:B------:R-:W-:Y:S01]  /*0780*/  LOP3.LUT R18, R18, 0x3, RZ, 0xc0, !PT ;  /* 0x0000000312127812 */ /* 0x000fe200078ec0ff */
[----:B------:R-:W1:Y:S01]  /*0790*/  LDCU.64 UR10, c[0x0][0x3e0] ;  /* 0x00007c00ff0a77ac */ /* 0x000e620008000a00 */
[----:B------:R-:W-:Y:S01]  /*07a0*/  IMAD R8, R23, -0x2daee0ad, RZ ;  /* 0xd2511f5317087824 */ /* 0x000fe200078e02ff */
[----:B------:R-:W-:Y:S02]  /*07b0*/  LOP3.LUT R4, R4, UR9, RZ, 0x3c, !PT ;  /* 0x0000000904047c12 */ /* 0x000fe4000f8e3cff */
[----:B-----5:R-:W-:Y:S01]  /*07c0*/  PRMT R17, R35, 0x7632, R17 ;  /* 0x0000763223117816 */ /* 0x020fe20000000011 */
[----:B------:R-:W-:Y:S01]  /*07d0*/  UPLOP3.LUT UP2, UPT, UPT, UPT, UPT, 0x40, 0x4 ;  /* 0x000000000004789c */ /* 0x000fe20003f4e870 */
[----:B------:R-:W-:Y:S01]  /*07e0*/  PRMT R16, R39, 0x7632, R16 ;  /* 0x0000763227107816 */ /* 0x000fe20000000010 */
[----:B------:R-:W-:Y:S01]  /*07f0*/  IMAD.HI.U32 R5, R4, -0x326172a9, RZ ;  /* 0xcd9e8d5704057827 */ /* 0x000fe200078e00ff */
[----:B------:R-:W-:-:S02]  /*0800*/  PRMT R15, R43, 0x7632, R15 ;  /* 0x000076322b0f7816 */ /* 0x000fc4000000000f */
[----:B------:R-:W-:Y:S01]  /*0810*/  PRMT R14, R47, 0x7632, R14 ;  /* 0x000076322f0e7816 */ /* 0x000fe2000000000e */
[----:B------:R-:W-:Y:S01]  /*0820*/  IMAD R4, R4, -0x326172a9, RZ ;  /* 0xcd9e8d5704047824 */ /* 0x000fe200078e02ff */
[----:B------:R-:W-:Y:S02]  /*0830*/  PRMT R13, R44, 0x7632, R13 ;  /* 0x000076322c0d7816 */ /* 0x000fe4000000000d */
[----:B------:R-:W-:Y:S02]  /*0840*/  PRMT R12, R51, 0x7632, R12 ;  /* 0x00007632330c7816 */ /* 0x000fe4000000000c */
[----:B------:R-:W-:Y:S01]  /*0850*/  PRMT R11, R55, 0x7632, R11 ;  /* 0x00007632370b7816 */ /* 0x000fe2000000000b */
[----:B-1----:R-:W-:Y:S01]  /*0860*/  UISETP.NE.U32.AND UP0, UPT, UR10, URZ, UPT ;  /* 0x000000ff0a00728c */ /* 0x002fe2000bf05070 */
[----:B------:R-:W-:Y:S01]  /*0870*/  PRMT R10, R50, 0x7632, R10 ;  /* 0x00007632320a7816 */ /* 0x000fe2000000000a */
[----:B0-----:R-:W-:Y:S02]  /*0880*/  IMAD R21, R21, UR15, R0 ;  /* 0x0000000f15157c24 */ /* 0x001fe4000f8e0200 */
[----:B------:R-:W-:Y:S01]  /*0890*/  IMAD.SHL.U32 R0, R0, 0x20, RZ ;  /* 0x0000002000007824 */ /* 0x000fe200078e00ff */
[----:B------:R-:W-:Y:S01]  /*08a0*/  UISETP.NE.AND.EX UP0, UPT, UR11, URZ, UPT, UP0 ;  /* 0x000000ff0b00728c */ /* 0x000fe2000bf05300 */
[C---:B------:R-:W-:Y:S01]  /*08b0*/  IMAD.HI.U32 R3, R21.reuse, -0x326172a9, RZ ;  /* 0xcd9e8d5715037827 */ /* 0x040fe200078e00ff */
[----:B------:R-:W0:Y:S03]  /*08c0*/  LDCU.64 UR10, c[0x0][0x3a0] ;  /* 0x00007400ff0a77ac */ /* 0x000e260008000a00 */
[----:B------:R-:W-:Y:S01]  /*08d0*/  IMAD R6, R21, -0x326172a9, RZ ;  /* 0xcd9e8d5715067824 */ /* 0x000fe200078e02ff */
[----:B------:R-:W-:-:S04]  /*08e0*/  LOP3.LUT R3, R22, UR8, R3, 0x96, !PT ;  /* 0x0000000816037c12 */ /* 0x000fc8000f8e9603 */
[----:B------:R-:W-:Y:S01]  /*08f0*/  LOP3.LUT R5, R6, UR20, R5, 0x96, !PT ;  /* 0x0000001406057c12 */ /* 0x000fe2000f8e9605 */
[----:B------:R-:W-:-:S04]  /*0900*/  IMAD.HI.U32 R7, R3, -0x2daee0ad, RZ ;  /* 0xd2511f5303077827 */ /* 0x000fc800078e00ff */
[----:B------:R-:W-:Y:S01]  /*0910*/  IMAD R9, R3, -0x2daee0ad, RZ ;  /* 0xd2511f5303097824 */ /* 0x000fe200078e02ff */
[----:B------:R-:W-:Y:S01]  /*0920*/  LOP3.LUT R7, R8, UR21, R7, 0x96, !PT ;  /* 0x0000001508077c12 */ /* 0x000fe2000f8e9607 */
[----:B------:R-:W-:-:S04]  /*0930*/  IMAD.HI.U32 R6, R5, -0x2daee0ad, RZ ;  /* 0xd2511f5305067827 */ /* 0x000fc800078e00ff */
[----:B------:R-:W-:Y:S01]  /*0940*/  IMAD.HI.U32 R3, R7, -0x326172a9, RZ ;  /* 0xcd9e8d5707037827 */ /* 0x000fe200078e00ff */
[----:B------:R-:W-:Y:S01]  /*0950*/  LOP3.LUT R6, R9, UR5, R6, 0x96, !PT ;  /* 0x0000000509067c12 */ /* 0x000fe2000f8e9606 */
[----:B------:R-:W-:Y:S02]  /*0960*/  UIADD3 UR5, UPT, UPT, UR8, 0x1715609d, URZ ;  /* 0x1715609d08057890 */ /* 0x000fe4000fffe0ff */
[----:B------:R-:W-:Y:S01]  /*0970*/  IMAD R8, R5, -0x2daee0ad, RZ ;  /* 0xd2511f5305087824 */ /* 0x000fe200078e02ff */
[----:B------:R-:W-:Y:S01]  /*0980*/  LOP3.LUT R3, R4, UR22, R3, 0x96, !PT ;  /* 0x0000001604037c12 */ /* 0x000fe2000f8e9603 */
[----:B------:R-:W-:Y:S02]  /*0990*/  IMAD R7, R7, -0x326172a9, RZ ;  /* 0xcd9e8d5707077824 */ /* 0x000fe400078e02ff */
[----:B------:R-:W-:-:S04]  /*09a0*/  IMAD.HI.U32 R4, R6, -0x326172a9, RZ ;  /* 0xcd9e8d5706047827 */ /* 0x000fc800078e00ff */
[----:B------:R-:W-:Y:S01]  /*09b0*/  IMAD.HI.U32 R5, R3, -0x2daee0ad, RZ ;  /* 0xd2511f5303057827 */ /* 0x000fe200078e00ff */
[----:B------:R-:W-:-:S03]  /*09c0*/  LOP3.LUT R4, R7, UR14, R4, 0x96, !PT ;  /* 0x0000000e07047c12 */ /* 0x000fc6000f8e9604 */
[----:B------:R-:W-:Y:S01]  /*09d0*/  IMAD R6, R6, -0x326172a9, RZ ;  /* 0xcd9e8d5706067824 */ /* 0x000fe200078e02ff */
[----:B------:R-:W-:Y:S01]  /*09e0*/  LOP3.LUT R5, R8, UR12, R5, 0x96, !PT ;  /* 0x0000000c08057c12 */ /* 0x000fe2000f8e9605 */
[----:B------:R-:W-:Y:S02]  /*09f0*/  IMAD R8, R3, -0x2daee0ad, RZ ;  /* 0xd2511f5303087824 */ /* 0x000fe400078e02ff */
[----:B------:R-:W-:-:S04]  /*0a00*/  IMAD.HI.U32 R7, R4, -0x2daee0ad, RZ ;  /* 0xd2511f5304077827 */ /* 0x000fc800078e00ff */
[C---:B------:R-:W-:Y:S01]  /*0a10*/  IMAD.HI.U32 R3, R5.reuse, -0x326172a9, RZ ;  /* 0xcd9e8d5705037827 */ /* 0x040fe200078e00ff */
[----:B------:R-:W-:Y:S01]  /*0a20*/  LOP3.LUT R7, R8, UR16, R7, 0x96, !PT ;  /* 0x0000001008077c12 */ /* 0x000fe2000f8e9607 */
[----:B------:R-:W1:Y:S02]  /*0a30*/  LDCU UR16, c[0x0][0x388] ;  /* 0x00007100ff1077ac */ /* 0x000e640008000800 */
[----:B------:R-:W-:Y:S01]  /*0a40*/  IMAD R9, R4, -0x2daee0ad, RZ ;  /* 0xd2511f5304097824 */ /* 0x000fe200078e02ff */
[----:B------:R-:W-:Y:S01]  /*0a50*/  LOP3.LUT R3, R6, UR13, R3, 0x96, !PT ;  /* 0x0000000d06037c12 */ /* 0x000fe2000f8e9603 */
[----:B------:R-:W-:Y:S01]  /*0a60*/  IMAD R6, R5, -0x326172a9, RZ ;  /* 0xcd9e8d5705067824 */ /* 0x000fe200078e02ff */
[----:B------:R-:W2:Y:S01]  /*0a70*/  LDCU.64 UR12, c[0x0][0x380] ;  /* 0x00007000ff0c77ac */ /* 0x000ea20008000a00 */
[----:B------:R-:W-:-:S04]  /*0a80*/  IMAD.HI.U32 R5, R7, -0x326172a9, RZ ;  /* 0xcd9e8d5707057827 */ /* 0x000fc800078e00ff */
[----:B------:R-:W-:Y:S01]  /*0a90*/  IMAD.HI.U32 R4, R3, -0x2daee0ad, RZ ;  /* 0xd2511f5303047827 */ /* 0x000fe200078e00ff */
[----:B------:R-:W-:Y:S01]  /*0aa0*/  LOP3.LUT R5, R6, UR5, R5, 0x96, !PT ;  /* 0x0000000506057c12 */ /* 0x000fe2000f8e9605 */
[----:B------:R-:W-:Y:S02]  /*0ab0*/  ULOP3.LUT UR5, UR4, 0xffffff00, URZ, 0xc0, !UPT ;  /* 0xffffff0004057892 */ /* 0x000fe4000f8ec0ff */
[----:B------:R-:W-:Y:S01]  /*0ac0*/  IMAD R6, R7, -0x326172a9, RZ ;  /* 0xcd9e8d5707067824 */ /* 0x000fe200078e02ff */
[----:B------:R-:W-:Y:S01]  /*0ad0*/  LOP3.LUT R4, R9, UR17, R4, 0x96, !PT ;  /* 0x0000001109047c12 */ /* 0x000fe2000f8e9604 */
[----:B------:R-:W-:Y:S01]  /*0ae0*/  IMAD R9, R3, -0x2daee0ad, RZ ;  /* 0xd2511f5303097824 */ /* 0x000fe200078e02ff */
[----:B------:R-:W3:Y:S01]  /*0af0*/  LDCU.U8 UR17, c[0x0][0x410] ;  /* 0x00008200ff1177ac */ /* 0x000ee20008000000 */
[----:B------:R-:W-:-:S04]  /*0b00*/  IMAD.HI.U32 R8, R5, -0x2daee0ad, RZ ;  /* 0xd2511f5305087827 */ /* 0x000fc800078e00ff */
[----:B------:R-:W-:Y:S01]  /*0b10*/  IMAD.HI.U32 R3, R4, -0x326172a9, RZ ;  /* 0xcd9e8d5704037827 */ /* 0x000fe200078e00ff */
[----:B------:R-:W-:-:S03]  /*0b20*/  LOP3.LUT R8, R9, UR23, R8, 0x96, !PT ;  /* 0x0000001709087c12 */ /* 0x000fc6000f8e9608 */
[----:B------:R-:W-:Y:S01]  /*0b30*/  IMAD R7, R4, -0x326172a9, RZ ;  /* 0xcd9e8d5704077824 */ /* 0x000fe200078e02ff */
[----:B------:R-:W-:Y:S01]  /*0b40*/  LOP3.LUT R3, R6, UR18, R3, 0x96, !PT ;  /* 0x0000001206037c12 */ /* 0x000fe2000f8e9603 */
[----:B------:R-:W-:Y:S01]  /*0b50*/  IMAD R6, R5, -0x2daee0ad, RZ ;  /* 0xd2511f5305067824 */ /* 0x000fe200078e02ff */
[----:B------:R-:W4:Y:S01]  /*0b60*/  LDCU UR18, c[0x0][0x400] ;  /* 0x00008000ff1277ac */ /* 0x000f220008000800 */
[----:B------:R-:W-:-:S04]  /*0b70*/  IMAD.HI.U32 R4, R8, -0x326172a9, RZ ;  /* 0xcd9e8d5708047827 */ /* 0x000fc800078e00ff */
[----:B------:R-:W-:Y:S01]  /*0b80*/  IMAD.HI.U32 R5, R3, -0x2daee0ad, RZ ;  /* 0xd2511f5303057827 */ /* 0x000fe200078e00ff */
[----:B------:R-:W-:Y:S01]  /*0b90*/  LOP3.LUT R4, R7, UR19, R4, 0x96, !PT ;  /* 0x0000001307047c12 */ /* 0x000fe2000f8e9604 */
[----:B------:R-:W-:Y:S02]  /*0ba0*/  ULOP3.LUT UR19, UR4, 0xff, URZ, 0xc0, !UPT ;  /* 0x000000ff04137892 */ /* 0x000fe4000f8ec0ff */
[----:B------:R-:W-:Y:S01]  /*0bb0*/  IMAD R7, R3, -0x2daee0ad, RZ ;  /* 0xd2511f5303077824 */ /* 0x000fe200078e02ff */
[----:B------:R-:W-:Y:S01]  /*0bc0*/  LOP3.LUT R5, R6, UR24, R5, 0x96, !PT ;  /* 0x0000001806057c12 */ /* 0x000fe2000f8e9605 */
[----:B------:R-:W-:Y:S02]  /*0bd0*/  IMAD R8, R8, -0x326172a9, RZ ;  /* 0xcd9e8d5708087824 */ /* 0x000fe400078e02ff */
[----:B------:R-:W-:-:S04]  /*0be0*/  IMAD.HI.U32 R6, R4, -0x2daee0ad, RZ ;  /* 0xd2511f5304067827 */ /* 0x000fc800078e00ff */
[----:B------:R-:W-:Y:S01]  /*0bf0*/  IMAD.HI.U32 R3, R5, -0x326172a9, RZ ;  /* 0xcd9e8d5705037827 */ /* 0x000fe200078e00ff */
[----:B------:R-:W-:Y:S02]  /*0c00*/  LOP3.LUT R56, R7, UR26, R6, 0x96, !PT ;  /* 0x0000001a07387c12 */ /* 0x000fe4000f8e9606 */
[----:B------:R-:W-:Y:S01]  /*0c10*/  PRMT R7, R49, 0x7632, R7 ;  /* 0x0000763231077816 */ /* 0x000fe20000000007 */
[----:B------:R-:W-:Y:S01]  /*0c20*/  IMAD R5, R5, -0x326172a9, RZ ;  /* 0xcd9e8d5705057824 */ /* 0x000fe200078e02ff */
[----:B------:R-:W-:Y:S01]  /*0c30*/  LOP3.LUT R99, R8, UR25, R3, 0x96, !PT ;  /* 0x0000001908637c12 */ /* 0x000fe2000f8e9603 */
[----:B------:R-:W-:Y:S01]  /*0c40*/  IMAD.MOV R3, RZ, RZ, -R2 ;  /* 0x000000ffff037224 */ /* 0x000fe200078e0a02 */
[----:B------:R-:W-:Y:S01]  /*0c50*/  LOP3.LUT R2, R0, 0x3e0, RZ, 0xc0, !PT ;  /* 0x000003e000027812 */ /* 0x000fe200078ec0ff */
[----:B------:R-:W-:Y:S01]  /*0c60*/  IMAD.HI.U32 R20, R56, -0x326172a9, RZ ;  /* 0xcd9e8d5738147827 */ /* 0x000fe200078e00ff */
[----:B------:R-:W-:Y:S02]  /*0c70*/  PRMT R8, R54, 0x7632, R8 ;  /* 0x0000763236087816 */ /* 0x000fe40000000008 */
[----:B------:R-:W-:Y:S01]  /*0c80*/  VIADDMNMX R0, R3, UR19, RZ, !PT ;  /* 0x0000001303007c46 */ /* 0x000fe2000f8001ff */
[----:B------:R-:W-:Y:S01]  /*0c90*/  IMAD R4, R4, -0x2daee0ad, RZ ;  /* 0xd2511f5304047824 */ /* 0x000fe200078e02ff */
[----:B------:R-:W-:Y:S01]  /*0ca0*/  IADD3 R2, PT, PT, RZ, -R2, RZ ;  /* 0x80000002ff027210 */ /* 0x000fe20007ffe0ff */
[----:B------:R-:W-:Y:S01]  /*0cb0*/  IMAD.HI.U32 R19, R99, -0x2daee0ad, RZ ;  /* 0xd2511f5363137827 */ /* 0x000fe200078e00ff */
[----:B------:R-:W-:-:S02]  /*0cc0*/  VIMNMX R0, PT, PT, R0, 0x20, PT ;  /* 0x0000002000007848 */ /* 0x000fc40003fe0100 */
[----:B------:R-:W-:Y:S01]  /*0cd0*/  LOP3.LUT R20, R5, UR27, R20, 0x96, !PT ;  /* 0x0000001b05147c12 */ /* 0x000fe2000f8e9614 */
[----:B------:R-:W-:Y:S01]  /*0ce0*/  IMAD.MOV.U32 R3, RZ, RZ, RZ ;  /* 0x000000ffff037224 */ /* 0x000fe200078e00ff */
[----:B------:R-:W-:Y:S01]  /*0cf0*/  LEA R0, R0, UR5, 0x3 ;  /* 0x0000000500007c11 */ /* 0x000fe2000f8e18ff */
[----:B------:R-:W-:Y:S01]  /*0d00*/  IMAD R99, R99, -0x2daee0ad, RZ ;  /* 0xd2511f5363637824 */ /* 0x000fe200078e02ff */
[----:B------:R-:W-:Y:S02]  /*0d10*/  LOP3.LUT R19, R4, UR28, R19, 0x96, !PT ;  /* 0x0000001c04137c12 */ /* 0x000fe4000f8e9613 */
[----:B------:R-:W-:Y:S02]  /*0d20*/  I2FP.F32.U32 R9, R0 ;  /* 0x0000000000097245 */ /* 0x000fe40000201000 */
[----:B------:R-:W-:Y:S02]  /*0d30*/  VIADDMNMX R0, R2, UR19, RZ, !PT ;  /* 0x0000001302007c46 */ /* 0x000fe4000f8001ff */
[----:B------:R-:W-:-:S02]  /*0d40*/  PRMT R6, R53, 0x7632, R6 ;  /* 0x0000763235067816 */ /* 0x000fc40000000006 */
[----:B------:R-:W0:Y:S01]  /*0d50*/  MUFU.RCP R9, R9 ;  /* 0x0000000900097308 */ /* 0x000e220000001000 */
[----:B------:R-:W-:Y:S02]  /*0d60*/  VIMNMX R0, PT, PT, R0, 0x20, PT ;  /* 0x0000002000007848 */ /* 0x000fe40003fe0100 */
[----:B------:R-:W-:Y:S02]  /*0d70*/  PRMT R5, R48, 0x7632, R5 ;  /* 0x0000763230057816 */ /* 0x000fe40000000005 */
[----:B------:R-:W-:Y:S01]  /*0d80*/  LEA R2, R0, UR5, 0x3 ;  /* 0x0000000500027c11 */ /* 0x000fe2000f8e18ff */
[----:B------:R-:W-:Y:S01]  /*0d90*/  IMAD R0, R56, -0x326172a9, RZ ;  /* 0xcd9e8d5738007824 */ /* 0x000fe200078e02ff */
[----:B-1234-:R-:W-:-:S07]  /*0da0*/  PRMT R4, R52, 0x7632, R4 ;  /* 0x0000763234047816 */ /* 0x01efce0000000004 */
.L_x_547:
[----:B-1----:R-:W1:Y:S01]  /*0db0*/  @UP0 LDCU.64 UR4, c[0x0][0x3e0] ;  /* 0x00007c00ff0407ac */ /* 0x002e620008000a00 */
[----:B------:R-:W-:Y:S01]  /*0dc0*/  PLOP3.LUT P0, PT, PT, PT, UP0, 0x80, 0x8 ;  /* 0x000000000008781c */ /* 0x000fe20003f0f008 */
[----:B-1----:R-:W-:-:S06]  /*0dd0*/  @UP0 UIMAD.WIDE UR4, UR15, 0x2, UR4 ;  /* 0x000000020f0408a5 */ /* 0x002fcc000f8e0204 */
[----:B0-234-:R-:W-:Y:S01]  /*0de0*/  IMAD.U32 R56, RZ, RZ, UR4 ;  /* 0x00000004ff387e24 */ /* 0x01dfe2000f8e00ff */
[----:B------:R-:W-:-:S05]  /*0df0*/  MOV R57, UR5 ;  /* 0x0000000500397c02 */ /* 0x000fca0008000f00 */
[----:B------:R-:W2:Y:S01]  /*0e00*/  @P0 LDG.E.U16 R56, desc[UR6][R56.64] ;  /* 0x0000000638380981 */ /* 0x000ea2000c1e1500 */
[----:B------:R-:W-:Y:S01]  /*0e10*/  PLOP3.LUT P0, PT, PT, PT, UP0, 0x80, 0x8 ;  /* 0x000000000008781c */ /* 0x000fe20003f0f008 */
[----:B------:R-:W-:Y:S01]  /*0e20*/  UIMAD UR4, UR15, UR16, URZ ;  /* 0x000000100f0472a4 */ /* 0x000fe2000f8e02ff */
[----:B------:R-:W-:Y:S01]  /*0e30*/  ISETP.GE.U32.AND P1, PT, R64, 0x100, PT ;  /* 0x000001004000780c */ /* 0x000fe20003f26070 */
[----:B------:R-:W1:Y:S01]  /*0e40*/  S2R R98, SR_TID.X ;  /* 0x0000000000627919 */ /* 0x000e620000002100 */
[----:B------:R-:W-:Y:S01]  /*0e50*/  BSSY.RECONVERGENT B0, `(.L_x_200) ;  /* 0x0000665000007945 */ /* 0x000fe20003800200 */
[----:B------:R-:W-:Y:S01]  /*0e60*/  USHF.R.S32.HI UR5, URZ, 0x1f, UR4 ;  /* 0x0000001fff057899 */ /* 0x000fe20008011404 */
[----:B------:R-:W-:-:S03]  /*0e70*/  P2R R100, PR, RZ, 0x2 ;  /* 0x00000002ff647803 */ /* 0x000fc60000000000 */
[----:B------:R-:W-:-:S03]  /*0e80*/  ULEA.HI UR5, UR5, UR4, URZ, 0x3 ;  /* 0x0000000405057291 */ /* 0x000fc6000f8f18ff */
[----:B------:R-:W-:-:S03]  /*0e90*/  UMOV UR4, 0x3f800000 ;  /* 0x3f80000000047882 */ /* 0x000fc60000000000 */
[----:B------:R-:W-:-:S05]  /*0ea0*/  IMAD.U32 R81, RZ, RZ, UR5 ;  /* 0x00000005ff517e24 */ /* 0x000fca000f8e00ff */
[----:B-1----:R-:W-:-:S05]  /*0eb0*/  LEA.HI.SX32 R81, R81, R98, 0x1d ;  /* 0x0000006251517211 */ /* 0x002fca00078feaff */
[----:B------:R-:W-:Y:S01]  /*0ec0*/  IMAD.MOV.U32 R102, RZ, RZ, R81 ;  /* 0x000000ffff667224 */ /* 0x000fe200078e0051 */
[----:B--2---:R-:W-:-:S13]  /*0ed0*/  @P0 R2UR UR19, R56 ;  /* 0x00000000381302ca */ /* 0x004fda00000e0000 */
[----:B------:R-:W-:Y:S01]  /*0ee0*/  @UP0 USHF.L.U32 UR4, UR19, 0x10, URZ ;  /* 0x0000001013040899 */ /* 0x000fe200080006ff */
[----:B------:R-:W-:Y:S11]  /*0ef0*/  @!P1 BRA `(.L_x_201) ;  /* 0x0000006400689947 */ /* 0x000ff60003800000 */
[----:B------:R-:W1:Y:S02]  /*0f00*/  LDC.64 R56, c[0x0][0x390] ;  /* 0x0000e400ff387b82 */ /* 0x000e640000000a00 */
[----:B-1----:R-:W-:-:S06]  /*0f10*/  IMAD.WIDE.U32 R56, R81, 0x10, R56 ;  /* 0x0000001051387825 */ /* 0x002fcc00078e0038 */
[----:B------:R-:W5:Y:S01]  /*0f20*/  LDG.E.128 R56, desc[UR6][R56.64] ;  /* 0x0000000638387981 */ /* 0x000f62000c1e1d00 */
[----:B0-----:R-:W-:-:S04]  /*0f30*/  UISETP.NE.U32.AND UP1, UPT, UR10, URZ, UPT ;  /* 0x000000ff0a00728c */ /* 0x001fc8000bf25070 */
[----:B------:R-:W-:-:S09]  /*0f40*/  UISETP.NE.AND.EX UP1, UPT, UR11, URZ, UPT, UP1 ;  /* 0x000000ff0b00728c */ /* 0x000fd2000bf25310 */
[----:B------:R-:W-:Y:S05]  /*0f50*/  BRA.U !UP1, `(.L_x_202) ;  /* 0x0000003109b47547 */ /* 0x000fea000b800000 */
[----:B------:R-:W0:Y:S02]  /*0f60*/  LDC.64 R60, c[0x0][0x3a0] ;  /* 0x0000e800ff3c7b82 */ /* 0x000e240000000a00 */
[----:B0-----:R-:W-:-:S06]  /*0f70*/  IMAD.WIDE.U32 R60, R81, 0x10, R60 ;  /* 0x00000010513c7825 */ /* 0x001fcc00078e003c */
[----:B------:R-:W5:Y:S01]  /*0f80*/  LDG.E.128 R60, desc[UR6][R60.64] ;  /* 0x000000063c3c7981 */ /* 0x000f62000c1e1d00 */
[----:B------:R-:W-:Y:S01]  /*0f90*/  ISETP.NE.AND P0, PT, R18, 0x1, PT ;  /* 0x000000011200780c */ /* 0x000fe20003f05270 */
[----:B------:R-:W-:Y:S01]  /*0fa0*/  BSSY.RECONVERGENT B1, `(.L_x_203) ;  /* 0x000005c000017945 */ /* 0x000fe20003800200 */
[----:B------:R-:W-:Y:S02]  /*0fb0*/  HFMA2 R70, -RZ, RZ, 0, 1.1920928955078125e-07 ;  /* 0x00000002ff467431 */ /* 0x000fe400000001ff */
[----:B------:R-:W-:Y:S02]  /*0fc0*/  IMAD.MOV.U32 R71, RZ, RZ, R0 ;  /* 0x000000ffff477224 */ /* 0x000fe400078e0000 */
[----:B------:R-:W-:-:S07]  /*0fd0*/  IMAD.MOV.U32 R102, RZ, RZ, R99 ;  /* 0x000000ffff667224 */ /* 0x000fce00078e0063 */
[----:B------:R-:W-:Y:S05]  /*0fe0*/  @!P0 BRA `(.L_x_204) ;  /* 0x00000004005c8947 */ /* 0x000fea0003800000 */
[----:B------:R-:W-:-:S04]  /*0ff0*/  MOV R71, 0x2 ;  /* 0x0000000200477802 */ /* 0x000fc80000000f00 */
[----:B------:R-:W-:-:S05]  /*1000*/  VIADDMNMX.U32 R70, R18, 0xfffffffe, R71, PT ;  /* 0xfffffffe12467846 */ /* 0x000fca0003800047 */
[----:B------:R-:W-:-:S04]  /*1010*/  IMAD.SHL.U32 R73, R70, 0x4, RZ ;  /* 0x0000000446497824 */ /* 0x000fc800078e00ff */
[----:B------:R-:W0:Y:S02]  /*1020*/  LDC R70, c[0x2][R73] ;  /* 0x0080000049467b82 */ /* 0x000e240000000800 */
[----:B0-----:R-:W-:-:S04]  /*1030*/  SHF.R.S32.HI R71, RZ, 0x1f, R70 ;  /* 0x0000001fff477819 */ /* 0x001fc80000011446 */
.L_x_27300:
[----:B------:R-:W-:Y:S05]  /*1040*/  BRX R70 -0x1050                                        (*"BRANCH_TARGETS .L_x_27301,.L_x_27302,.L_x_27303"*) ;  /* 0xffffffec46ec7949 */ /* 0x000fea000383ffff */
.L_x_27303:
[----:B------:R-:W-:Y:S01]  /*1050*/  VIADD R70, R18, 0x1 ;  /* 0x0000000112467836 */ /* 0x000fe20000000000 */
[----:B------:R-:W-:Y:S01]  /*1060*/  MOV R102, R99 ;  /* 0x0000006300667202 */ /* 0x000fe20000000f00 */
[----:B------:R-:W-:Y:S01]  /*1070*/  IMAD.MOV.U32 R71, RZ, RZ, R20 ;  /* 0x000000ffff477224 */ /* 0x000fe200078e0014 */
[----:B------:R-:W-:Y:S06]  /*1080*/  BRA `(.L_x_204) ;  /* 0x0000000400347947 */ /* 0x000fec0003800000 */
.L_x_27301:
[----:B------:R-:W-:Y:S02]  /*1090*/  HFMA2 R70, -RZ, RZ, 0, 1.78813934326171875e-07 ;  /* 0x00000003ff467431 */ /* 0x000fe400000001ff */
[----:B------:R-:W-:Y:S02]  /*10a0*/  IMAD.MOV.U32 R102, RZ, RZ, R99 ;  /* 0x000000ffff667224 */ /* 0x000fe400078e0063 */
[----:B------:R-:W-:Y:S01]  /*10b0*/  IMAD.MOV.U32 R71, RZ, RZ, R19 ;  /* 0x000000ffff477224 */ /* 0x000fe200078e0013 */
[----:B------:R-:W-:Y:S06]  /*10c0*/  BRA `(.L_x_204) ;  /* 0x0000000400247947 */ /* 0x000fec0003800000 */
.L_x_27302:
[----:B------:R-:W-:Y:S01]  /*10d0*/  VIADD R23, R23, 0x1 ;  /* 0x0000000117177836 */ /* 0x000fe20000000000 */
[----:B------:R-:W-:Y:S03]  /*10e0*/  BSSY.RECONVERGENT B2, `(.L_x_205) ;  /* 0x000000c000027945 */ /* 0x000fe60003800200 */
[C---:B------:R-:W-:Y:S01]  /*10f0*/  IMAD.WIDE.U32 R82, R23.reuse, -0x2daee0ad, RZ ;  /* 0xd2511f5317527825 */ /* 0x040fe200078e00ff */
[----:B------:R-:W-:-:S13]  /*1100*/  ISETP.NE.AND P0, PT, R23, RZ, PT ;  /* 0x000000ff1700720c */ /* 0x000fda0003f05270 */
[----:B------:R-:W-:Y:S05]  /*1110*/  @P0 BRA `(.L_x_206) ;  /* 0x0000000000200947 */ /* 0x000fea0003800000 */
[----:B------:R-:W-:-:S04]  /*1120*/  IADD3 R22, PT, PT, R22, 0x1, RZ ;  /* 0x0000000116167810 */ /* 0x000fc80007ffe0ff */
[----:B------:R-:W-:-:S13]  /*1130*/  ISETP.NE.AND P0, PT, R22, RZ, PT ;  /* 0x000000ff1600720c */ /* 0x000fda0003f05270 */
[----:B------:R-:W-:Y:S02]  /*1140*/  @!P0 VIADD R21, R21, 0x1 ;  /* 0x0000000115158836 */ /* 0x000fe40000000000 */
[----:B------:R-:W-:Y:S02]  /*1150*/  @!P0 VIADD R0, R3, 0x1 ;  /* 0x0000000103008836 */ /* 0x000fe40000000000 */
[----:B------:R-:W-:Y:S01]  /*1160*/  @!P0 IMAD.MOV.U32 R22, RZ, RZ, RZ ;  /* 0x000000ffff168224 */ /* 0x000fe200078e00ff */
[----:B------:R-:W-:-:S13]  /*1170*/  ISETP.NE.AND P1, PT, R21, RZ, !P0 ;  /* 0x000000ff1500720c */ /* 0x000fda0004725270 */
[----:B------:R-:W-:-:S05]  /*1180*/  @P1 IADD3 R0, PT, PT, R3, RZ, RZ ;  /* 0x000000ff03001210 */ /* 0x000fca0007ffe0ff */
[----:B------:R-:W-:-:S07]  /*1190*/  @!P0 IMAD.MOV.U32 R3, RZ, RZ, R0 ;  /* 0x000000ffff038224 */ /* 0x000fce00078e0000 */
.L_x_206:
[----:B------:R-:W-:Y:S05]  /*11a0*/  BSYNC.RECONVERGENT B2 ;  /* 0x0000000000027941 */ /* 0x000fea0003800200 */
.L_x_205:
[----:B------:R-:W-:Y:S01]  /*11b0*/  IMAD.WIDE.U32 R18, R21, -0x326172a9, RZ ;  /* 0xcd9e8d5715127825 */ /* 0x000fe200078e00ff */
[----:B------:R-:W-:Y:S01]  /*11c0*/  LOP3.LUT R70, R3, UR9, R83, 0x96, !PT ;  /* 0x0000000903467c12 */ /* 0x000fe2000f8e9653 */
[----:B------:R-:W-:Y:S02]  /*11d0*/  UIADD3 UR5, UPT, UPT, UR8, -0x61c88647, URZ ;  /* 0x9e3779b908057890 */ /* 0x000fe4000fffe0ff */
[----:B------:R-:W-:Y:S01]  /*11e0*/  UIADD3 UR19, UPT, UPT, UR9, -0x4498517b, URZ ;  /* 0xbb67ae8509137890 */ /* 0x000fe2000fffe0ff */
[----:B------:R-:W-:Y:S01]  /*11f0*/  LOP3.LUT R90, R22, UR8, R19, 0x96, !PT ;  /* 0x00000008165a7c12 */ /* 0x000fe2000f8e9613 */
[----:B------:R-:W-:-:S04]  /*1200*/  IMAD.WIDE.U32 R70, R70, -0x326172a9, RZ ;  /* 0xcd9e8d5746467825 */ /* 0x000fc800078e00ff */
[----:B------:R-:W-:Y:S01]  /*1210*/  IMAD.WIDE.U32 R90, R90, -0x2daee0ad, RZ ;  /* 0xd2511f535a5a7825 */ /* 0x000fe200078e00ff */
[----:B------:R-:W-:Y:S01]  /*1220*/  LOP3.LUT R83, R18, UR5, R71, 0x96, !PT ;  /* 0x0000000512537c12 */ /* 0x000fe2000f8e9647 */
[----:B------:R-:W-:-:S03]  /*1230*/  UIADD3 UR5, UPT, UPT, UR8, 0x3c6ef372, URZ ;  /* 0x3c6ef37208057890 */ /* 0x000fc6000fffe0ff */
[----:B------:R-:W-:Y:S01]  /*1240*/  LOP3.LUT R18, R82, UR19, R91, 0x96, !PT ;  /* 0x0000001352127c12 */ /* 0x000fe2000f8e965b */
[----:B------:R-:W-:Y:S01]  /*1250*/  UIADD3 UR19, UPT, UPT, UR9, 0x76cf5d0a, URZ ;  /* 0x76cf5d0a09137890 */ /* 0x000fe2000fffe0ff */
[----:B------:R-:W-:-:S04]  /*1260*/  IMAD.WIDE.U32 R82, R83, -0x2daee0ad, RZ ;  /* 0xd2511f5353527825 */ /* 0x000fc800078e00ff */
[----:B------:R-:W-:Y:S01]  /*1270*/  IMAD.WIDE.U32 R18, R18, -0x326172a9, RZ ;  /* 0xcd9e8d5712127825 */ /* 0x000fe200078e00ff */
[----:B------:R-:W-:Y:S01]  /*1280*/  LOP3.LUT R71, R90, UR19, R83, 0x96, !PT ;  /* 0x000000135a477c12 */ /* 0x000fe2000f8e9653 */
[----:B------:R-:W-:-:S03]  /*1290*/  UIADD3 UR19, UPT, UPT, UR9, -0x126145ec, URZ ;  /* 0xed9eba1409137890 */ /* 0x000fc6000fffe0ff */
[----:B------:R-:W-:Y:S01]  /*12a0*/  LOP3.LUT R90, R70, UR5, R19, 0x96, !PT ;  /* 0x00000005465a7c12 */ /* 0x000fe2000f8e9613 */
[----:B------:R-:W-:Y:S01]  /*12b0*/  IMAD.WIDE.U32 R70, R71, -0x326172a9, RZ ;  /* 0xcd9e8d5747467825 */ /* 0x000fe200078e00ff */
[----:B------:R-:W-:-:S03]  /*12c0*/  UIADD3 UR5, UPT, UPT, UR9, 0x32370b8f, URZ ;  /* 0x32370b8f09057890 */ /* 0x000fc6000fffe0ff */
[----:B------:R-:W-:Y:S01]  /*12d0*/  IMAD.WIDE.U32 R90, R90, -0x2daee0ad, RZ ;  /* 0xd2511f535a5a7825 */ /* 0x000fe200078e00ff */
[----:B------:R-:W-:-:S04]  /*12e0*/  LOP3.LUT R83, R18, UR14, R71, 0x96, !PT ;  /* 0x0000000e12537c12 */ /* 0x000fc8000f8e9647 */
[----:B------:R-:W-:Y:S01]  /*12f0*/  LOP3.LUT R18, R82, UR5, R91, 0x96, !PT ;  /* 0x0000000552127c12 */ /* 0x000fe2000f8e965b */
[----:B------:R-:W-:Y:S01]  /*1300*/  IMAD.WIDE.U32 R82, R83, -0x2daee0ad, RZ ;  /* 0xd2511f5353527825 */ /* 0x000fe200078e00ff */
[----:B------:R-:W-:-:S03]  /*1310*/  UIADD3 UR5, UPT, UPT, UR8, 0x78dde6e4, URZ ;  /* 0x78dde6e408057890 */ /* 0x000fc6000fffe0ff */
[----:B------:R-:W-:Y:S01]  /*1320*/  IMAD.WIDE.U32 R18, R18, -0x326172a9, RZ ;  /* 0xcd9e8d5712127825 */ /* 0x000fe200078e00ff */
[----:B------:R-:W-:Y:S01]  /*1330*/  LOP3.LUT R71, R90, UR19, R83, 0x96, !PT ;  /* 0x000000135a477c12 */ /* 0x000fe2000f8e9653 */
[----:B------:R-:W-:-:S03]  /*1340*/  UIADD3 UR19, UPT, UPT, UR9, -0x56f99767, URZ ;  /* 0xa906689909137890 */ /* 0x000fc6000fffe0ff */
[----:B------:R-:W-:Y:S01]  /*1350*/  LOP3.LUT R90, R70, UR5, R19, 0x96, !PT ;  /* 0x00000005465a7c12 */ /* 0x000fe2000f8e9613 */
[----:B------:R-:W-:Y:S01]  /*1360*/  UIADD3 UR5, UPT, UPT, UR8, 0x1715609d, URZ ;  /* 0x1715609d08057890 */ /* 0x000fe2000fffe0ff */
[----:B------:R-:W-:-:S04]  /*1370*/  IMAD.WIDE.U32 R70, R71, -0x326172a9, RZ ;  /* 0xcd9e8d5747467825 */ /* 0x000fc800078e00ff */
        /* <DEDUP_REMOVED lines=16> */
[----:B------:R-:W-:Y:S01]  /*1480*/  UIADD3 UR19, UPT, UPT, UR9, -0x24c28bd8, URZ ;  /* 0xdb3d742809137890 */ /* 0x000fe2000fffe0ff */
        /* <DEDUP_REMOVED lines=8> */
[----:B------:R-:W-:Y:S02]  /*1510*/  LOP3.LUT R20, R82, UR5, R71, 0x96, !PT ;  /* 0x0000000552147c12 */ /* 0x000fe4000f8e9647 */
[----:B------:R-:W-:Y:S01]  /*1520*/  MOV R0, R70 ;  /* 0x0000004600007202 */ /* 0x000fe20000000f00 */
[----:B------:R-:W-:Y:S01]  /*1530*/  IMAD.MOV.U32 R71, RZ, RZ, R99 ;  /* 0x000000ffff477224 */ /* 0x000fe200078e0063 */
[----:B------:R-:W-:Y:S01]  /*1540*/  LOP3.LUT R19, R18, UR19, R103, 0x96, !PT ;  /* 0x0000001312137c12 */ /* 0x000fe2000f8e9667 */
[----:B------:R-:W-:-:S07]  /*1550*/  IMAD.MOV.U32 R70, RZ, RZ, RZ ;  /* 0x000000ffff467224 */ /* 0x000fce00078e00ff */
.L_x_204:
[----:B------:R-:W-:Y:S05]  /*1560*/  BSYNC.RECONVERGENT B1 ;  /* 0x0000000000017941 */ /* 0x000fea0003800200 */
.L_x_203:
[----:B------:R-:W0:Y:S01]  /*1570*/  LDC R103, c[0x0][0x408] ;  /* 0x00010200ff677b82 */ /* 0x000e220000000800 */
[----:B------:R-:W-:Y:S01]  /*1580*/  HFMA2 R91, -RZ, RZ, 0.1171875, 0 ;  /* 0x2f800000ff5b7431 */ /* 0x000fe200000001ff */
[----:B------:R-:W-:Y:S01]  /*1590*/  I2FP.F32.U32 R18, R71 ;  /* 0x0000004700127245 */ /* 0x000fe20000201000 */
[----:B-----5:R-:W-:Y:S01]  /*15a0*/  IMAD.U32 R71, R56, 0x10000, RZ ;  /* 0x0001000038477824 */ /* 0x020fe200078e00ff */
[----:B------:R-:W-:Y:S01]  /*15b0*/  ISETP.NE.AND P1, PT, R70, 0x1, PT ;  /* 0x000000014600780c */ /* 0x000fe20003f25270 */
[----:B------:R-:W-:Y:S01]  /*15c0*/  BSSY.RECONVERGENT B1, `(.L_x_207) ;  /* 0x0000062000017945 */ /* 0x000fe20003800200 */
[----:B------:R-:W-:Y:S01]  /*15d0*/  PRMT R56, R56, 0x7632, R56 ;  /* 0x0000763238387816 */ /* 0x000fe20000000038 */
[----:B------:R-:W-:Y:S01]  /*15e0*/  FMUL.FTZ R74, R71, UR4 ;  /* 0x00000004474a7c20 */ /* 0x000fe20008410000 */
[----:B------:R-:W1:Y:S01]  /*15f0*/  LDC R101, c[0x0][0x404] ;  /* 0x00010100ff657b82 */ /* 0x000e620000000800 */
[----:B------:R-:W-:Y:S02]  /*1600*/  IMAD.MOV.U32 R73, RZ, RZ, R0 ;  /* 0x000000ffff497224 */ /* 0x000fe400078e0000 */
[----:B------:R-:W-:Y:S01]  /*1610*/  FFMA.FTZ R18, R18, R91, 1.1641532182693481445e-10 ;  /* 0x2f00000012127423 */ /* 0x000fe2000001005b */
[----:B0-----:R-:W-:-:S04]  /*1620*/  FMUL.FTZ R74, R74, R103 ;  /* 0x000000674a4a7220 */ /* 0x001fc80000410000 */
[----:B-1----:R-:W-:Y:S01]  /*1630*/  FSETP.GTU.FTZ.AND P0, PT, R18, R101, PT ;  /* 0x000000651200720b */ /* 0x002fe20003f1c000 */
[C---:B------:R-:W-:Y:S01]  /*1640*/  IMAD.U32 R18, R60.reuse, 0x10000, RZ ;  /* 0x000100003c127824 */ /* 0x040fe200078e00ff */
[----:B------:R-:W-:Y:S02]  /*1650*/  PRMT R60, R60, 0x7632, R60 ;  /* 0x000076323c3c7816 */ /* 0x000fe4000000003c */
[----:B------:R-:W-:Y:S01]  /*1660*/  FSEL R71, R74, RZ, !P0 ;  /* 0x000000ff4a477208 */ /* 0x000fe20004000000 */
[----:B------:R-:W-:Y:S01]  /*1670*/  HFMA2 R74, -RZ, RZ, 0, 1.1920928955078125e-07 ;  /* 0x00000002ff4a7431 */ /* 0x000fe200000001ff */
[----:B------:R-:W-:-:S03]  /*1680*/  PLOP3.LUT P0, PT, P0, PT, PT, 0x8, 0x80 ;  /* 0x000000000080781c */ /* 0x000fc6000070e170 */
[----:B------:R-:W-:Y:S01]  /*1690*/  FADD.FTZ R71, R71, R18 ;  /* 0x0000001247477221 */ /* 0x000fe20000010000 */
[----:B------:R-:W-:Y:S01]  /*16a0*/  P2R R99, PR, RZ, 0x1 ;  /* 0x00000001ff637803 */ /* 0x000fe20000000000 */
[----:B------:R-:W-:Y:S08]  /*16b0*/  @!P1 BRA `(.L_x_208) ;  /* 0x0000000400489947 */ /* 0x000ff00003800000 */
[----:B------:R-:W-:-:S13]  /*16c0*/  ISETP.NE.AND P0, PT, R70, 0x3, PT ;  /* 0x000000034600780c */ /* 0x000fda0003f05270 */
[----:B------:R-:W-:Y:S05]  /*16d0*/  @!P0 BRA `(.L_x_209) ;  /* 0x0000000000188947 */ /* 0x000fea0003800000 */
[----:B------:R-:W-:-:S13]  /*16e0*/  ISETP.NE.AND P0, PT, R70, 0x2, PT ;  /* 0x000000024600780c */ /* 0x000fda0003f05270 */
[----:B------:R-:W-:Y:S01]  /*16f0*/  @!P0 IMAD.MOV.U32 R74, RZ, RZ, 0x3 ;  /* 0x00000003ff4a8424 */ /* 0x000fe200078e00ff */
[----:B------:R-:W-:Y:S01]  /*1700*/  @!P0 MOV R73, R19 ;  /* 0x0000001300498202 */ /* 0x000fe20000000f00 */
[----:B------:R-:W-:Y:S02]  /*1710*/  @P0 VIADD R74, R70, 0x1 ;  /* 0x00000001464a0836 */ /* 0x000fe40000000000 */
[----:B------:R-:W-:Y:S01]  /*1720*/  @P0 IMAD.MOV.U32 R73, RZ, RZ, R20 ;  /* 0x000000ffff490224 */ /* 0x000fe200078e0014 */
[----:B------:R-:W-:Y:S06]  /*1730*/  BRA `(.L_x_208) ;  /* 0x0000000400287947 */ /* 0x000fec0003800000 */
.L_x_209:
[----:B------:R-:W-:Y:S01]  /*1740*/  IADD3 R23, PT, PT, R23, 0x1, RZ ;  /* 0x0000000117177810 */ /* 0x000fe20007ffe0ff */
[----:B------:R-:W-:Y:S03]  /*1750*/  BSSY.RECONVERGENT B2, `(.L_x_210) ;  /* 0x000000c000027945 */ /* 0x000fe60003800200 */
[C---:B------:R-:W-:Y:S01]  /*1760*/  ISETP.NE.AND P0, PT, R23.reuse, RZ, PT ;  /* 0x000000ff1700720c */ /* 0x040fe20003f05270 */
[----:B------:R-:W-:-:S12]  /*1770*/  IMAD.WIDE.U32 R106, R23, -0x2daee0ad, RZ ;  /* 0xd2511f53176a7825 */ /* 0x000fd800078e00ff */
[----:B------:R-:W-:Y:S05]  /*1780*/  @P0 BRA `(.L_x_211) ;  /* 0x0000000000200947 */ /* 0x000fea0003800000 */
[----:B------:R-:W-:-:S05]  /*1790*/  VIADD R22, R22, 0x1 ;  /* 0x0000000116167836 */ /* 0x000fca0000000000 */
[----:B------:R-:W-:-:S13]  /*17a0*/  ISETP.NE.AND P0, PT, R22, RZ, PT ;  /* 0x000000ff1600720c */ /* 0x000fda0003f05270 */
[----:B------:R-:W-:Y:S01]  /*17b0*/  @!P0 VIADD R21, R21, 0x1 ;  /* 0x0000000115158836 */ /* 0x000fe20000000000 */
[----:B------:R-:W-:Y:S01]  /*17c0*/  @!P0 IADD3 R0, PT, PT, R3, 0x1, RZ ;  /* 0x0000000103008810 */ /* 0x000fe20007ffe0ff */
[----:B------:R-:W-:-:S03]  /*17d0*/  @!P0 IMAD.MOV.U32 R22, RZ, RZ, RZ ;  /* 0x000000ffff168224 */ /* 0x000fc600078e00ff */
[----:B------:R-:W-:-:S13]  /*17e0*/  ISETP.NE.AND P1, PT, R21, RZ, !P0 ;  /* 0x000000ff1500720c */ /* 0x000fda0004725270 */
[----:B------:R-:W-:-:S05]  /*17f0*/  @P1 IMAD.MOV R0, RZ, RZ, R3 ;  /* 0x000000ffff001224 */ /* 0x000fca00078e0203 */
[----:B------:R-:W-:-:S07]  /*1800*/  @!P0 MOV R3, R0 ;  /* 0x0000000000038202 */ /* 0x000fce0000000f00 */
.L_x_211:
[----:B------:R-:W-:Y:S05]  /*1810*/  BSYNC.RECONVERGENT B2 ;  /* 0x0000000000027941 */ /* 0x000fea0003800200 */
.L_x_210:
        /* <DEDUP_REMOVED lines=8> */
[----:B------:R-:W-:Y:S02]  /*18a0*/  UIADD3 UR5, UPT, UPT, UR8, 0x3c6ef372, URZ ;  /* 0x3c6ef37208057890 */ /* 0x000fe4000fffe0ff */
[----:B------:R-:W-:Y:S01]  /*18b0*/  IMAD.MOV.U32 R73, RZ, RZ, R102 ;  /* 0x000000ffff497224 */ /* 0x000fe200078e0066 */
[----:B------:R-:W-:Y:S01]  /*18c0*/  LOP3.LUT R82, R106, UR19, R105, 0x96, !PT ;  /* 0x000000136a527c12 */ /* 0x000fe2000f8e9669 */
[----:B------:R-:W-:Y:S01]  /*18d0*/  UIADD3 UR19, UPT, UPT, UR9, 0x76cf5d0a, URZ ;  /* 0x76cf5d0a09137890 */ /* 0x000fe2000fffe0ff */
[----:B------:R-:W-:-:S04]  /*18e0*/  IMAD.WIDE.U32 R106, R107, -0x2daee0ad, RZ ;  /* 0xd2511f536b6a7825 */ /* 0x000fc800078e00ff */
[----:B------:R-:W-:Y:S01]  /*18f0*/  IMAD.WIDE.U32 R82, R82, -0x326172a9, RZ ;  /* 0xcd9e8d5752527825 */ /* 0x000fe200078e00ff */
[----:B------:R-:W-:Y:S01]  /*1900*/  LOP3.LUT R19, R104, UR19, R107, 0x96, !PT ;  /* 0x0000001368137c12 */ /* 0x000fe2000f8e966b */
[----:B------:R-:W-:Y:S02]  /*1910*/  UIADD3 UR19, UPT, UPT, UR9, -0x126145ec, URZ ;  /* 0xed9eba1409137890 */ /* 0x000fe4000fffe0ff */
[----:B------:R-:W-:Y:S01]  /*1920*/  IMAD.MOV.U32 R74, RZ, RZ, RZ ;  /* 0x000000ffff4a7224 */ /* 0x000fe200078e00ff */
        /* <DEDUP_REMOVED lines=39> */
[----:B------:R-:W-:-:S03]  /*1ba0*/  LOP3.LUT R20, R106, UR5, R105, 0x96, !PT ;  /* 0x000000056a147c12 */ /* 0x000fc6000f8e9669 */
[----:B------:R-:W-:Y:S01]  /*1bb0*/  IMAD.MOV.U32 R0, RZ, RZ, R104 ;  /* 0x000000ffff007224 */ /* 0x000fe200078e0068 */
[----:B------:R-:W-:Y:S02]  /*1bc0*/  LOP3.LUT R19, R82, UR19, R19, 0x96, !PT ;  /* 0x0000001352137c12 */ /* 0x000fe4000f8e9613 */
[----:B------:R-:W-:-:S07]  /*1bd0*/  MOV R102, R18 ;  /* 0x0000001200667202 */ /* 0x000fce0000000f00 */
.L_x_208:
[----:B------:R-:W-:Y:S05]  /*1be0*/  BSYNC.RECONVERGENT B1 ;  /* 0x0000000000017941 */ /* 0x000fea0003800200 */
.L_x_207:
[----:B------:R-:W-:Y:S01]  /*1bf0*/  I2FP.F32.U32 R18, R73 ;  /* 0x0000004900127245 */ /* 0x000fe20000201000 */
[----:B------:R-:W-:Y:S01]  /*1c00*/  IMAD.U32 R56, R56, 0x10000, RZ ;  /* 0x0001000038387824 */ /* 0x000fe200078e00ff */
[----:B------:R-:W-:Y:S01]  /*1c10*/  ISETP.NE.AND P1, PT, R74, 0x1, PT ;  /* 0x000000014a00780c */ /* 0x000fe20003f25270 */
[----:B------:R-:W-:Y:S01]  /*1c20*/  BSSY.RECONVERGENT B1, `(.L_x_212) ;  /* 0x000005e000017945 */ /* 0x000fe20003800200 */
[----:B------:R-:W-:Y:S01]  /*1c30*/  SHF.L.U32 R73, R60, 0x10, RZ ;  /* 0x000000103c497819 */ /* 0x000fe200000006ff */
[----:B------:R-:W-:Y:S01]  /*1c40*/  FFMA.FTZ R18, R18, R91, 1.1641532182693481445e-10 ;  /* 0x2f00000012127423 */ /* 0x000fe2000001005b */
[----:B------:R-:W-:Y:S01]  /*1c50*/  FMUL.FTZ R56, R56, UR4 ;  /* 0x0000000438387c20 */ /* 0x000fe20008410000 */
[----:B------:R-:W-:-:S03]  /*1c60*/  IMAD.MOV.U32 R60, RZ, RZ, 0x2 ;  /* 0x00000002ff3c7424 */ /* 0x000fc600078e00ff */
[----:B------:R-:W-:Y:S01]  /*1c70*/  FMUL.FTZ R56, R56, R103 ;  /* 0x0000006738387220 */ /* 0x000fe20000410000 */
[----:B------:R-:W-:-:S04]  /*1c80*/  FSETP.GTU.FTZ.AND P0, PT, R18, R101, PT ;  /* 0x000000651200720b */ /* 0x000fc80003f1c000 */
[----:B------:R-:W-:Y:S02]  /*1c90*/  FSEL R56, R56, RZ, !P0 ;  /* 0x000000ff38387208 */ /* 0x000fe40004000000 */
[----:B------:R-:W-:-:S03]  /*1ca0*/  PLOP3.LUT P0, PT, P0, PT, PT, 0x8, 0x80 ;  /* 0x000000000080781c */ /* 0x000fc6000070e170 */
[----:B------:R-:W-:Y:S01]  /*1cb0*/  FADD.FTZ R70, R56, R73 ;  /* 0x0000004938467221 */ /* 0x000fe20000010000 */
[----:B------:R-:W-:Y:S01]  /*1cc0*/  IMAD.MOV.U32 R56, RZ, RZ, R0 ;  /* 0x000000ffff387224 */ /* 0x000fe200078e0000 */
[----:B------:R-:W-:Y:S08]  /*1cd0*/  @!P1 BRA `(.L_x_213) ;  /* 0x0000000400489947 */ /* 0x000ff00003800000 */
[----:B------:R-:W-:-:S13]  /*1ce0*/  ISETP.NE.AND P1, PT, R74, 0x3, PT ;  /* 0x000000034a00780c */ /* 0x000fda0003f25270 */
[----:B------:R-:W-:Y:S05]  /*1cf0*/  @!P1 BRA `(.L_x_214) ;  /* 0x0000000000189947 */ /* 0x000fea0003800000 */
[----:B------:R-:W-:-:S13]  /*1d00*/  ISETP.NE.AND P1, PT, R74, 0x2, PT ;  /* 0x000000024a00780c */ /* 0x000fda0003f25270 */
[----:B------:R-:W-:Y:S01]  /*1d10*/  @!P1 MOV R60, 0x3 ;  /* 0x00000003003c9802 */ /* 0x000fe20000000f00 */
[----:B------:R-:W-:Y:S01]  /*1d20*/  @!P1 IMAD.MOV.U32 R56, RZ, RZ, R19 ;  /* 0x000000ffff389224 */ /* 0x000fe200078e0013 */
[----:B------:R-:W-:Y:S01]  /*1d30*/  @P1 MOV R56, R20 ;  /* 0x0000001400381202 */ /* 0x000fe20000000f00 */
[----:B------:R-:W-:Y:S01]  /*1d40*/  @P1 VIADD R60, R74, 0x1 ;  /* 0x000000014a3c1836 */ /* 0x000fe20000000000 */
[----:B------:R-:W-:Y:S06]  /*1d50*/  BRA `(.L_x_213) ;  /* 0x0000000400287947 */ /* 0x000fec0003800000 */
.L_x_214:
[----:B------:R-:W-:Y:S01]  /*1d60*/  VIADD R23, R23, 0x1 ;  /* 0x0000000117177836 */ /* 0x000fe20000000000 */
[----:B------:R-:W-:Y:S03]  /*1d70*/  BSSY.RECONVERGENT B2, `(.L_x_215) ;  /* 0x000000c000027945 */ /* 0x000fe60003800200 */
[C---:B------:R-:W-:Y:S01]  /*1d80*/  IMAD.WIDE.U32 R106, R23.reuse, -0x2daee0ad, RZ ;  /* 0xd2511f53176a7825 */ /* 0x040fe200078e00ff */
[----:B------:R-:W-:-:S13]  /*1d90*/  ISETP.NE.AND P1, PT, R23, RZ, PT ;  /* 0x000000ff1700720c */ /* 0x000fda0003f25270 */
[----:B------:R-:W-:Y:S05]  /*1da0*/  @P1 BRA `(.L_x_216) ;  /* 0x0000000000201947 */ /* 0x000fea0003800000 */
[----:B------:R-:W-:-:S05]  /*1db0*/  VIADD R22, R22, 0x1 ;  /* 0x0000000116167836 */ /* 0x000fca0000000000 */
[----:B------:R-:W-:-:S13]  /*1dc0*/  ISETP.NE.AND P1, PT, R22, RZ, PT ;  /* 0x000000ff1600720c */ /* 0x000fda0003f25270 */
[----:B------:R-:W-:Y:S01]  /*1dd0*/  @!P1 IADD3 R21, PT, PT, R21, 0x1, RZ ;  /* 0x0000000115159810 */ /* 0x000fe20007ffe0ff */
[----:B------:R-:W-:Y:S01]  /*1de0*/  @!P1 VIADD R0, R3, 0x1 ;  /* 0x0000000103009836 */ /* 0x000fe20000000000 */
[----:B------:R-:W-:Y:S02]  /*1df0*/  @!P1 MOV R22, RZ ;  /* 0x000000ff00169202 */ /* 0x000fe40000000f00 */
[----:B------:R-:W-:-:S13]  /*1e00*/  ISETP.NE.AND P2, PT, R21, RZ, !P1 ;  /* 0x000000ff1500720c */ /* 0x000fda0004f45270 */
[----:B------:R-:W-:-:S04]  /*1e10*/  @P2 IMAD.MOV R0, RZ, RZ, R3 ;  /* 0x000000ffff002224 */ /* 0x000fc800078e0203 */
[----:B------:R-:W-:-:S07]  /*1e20*/  @!P1 IMAD.MOV.U32 R3, RZ, RZ, R0 ;  /* 0x000000ffff039224 */ /* 0x000fce00078e0000 */
.L_x_216:
[----:B------:R-:W-:Y:S05]  /*1e30*/  BSYNC.RECONVERGENT B2 ;  /* 0x0000000000027941 */ /* 0x000fea0003800200 */
.L_x_215:
[----:B------:R-:W-:Y:S01]  /*1e40*/  IMAD.WIDE.U32 R82, R21, -0x326172a9, RZ ;  /* 0xcd9e8d5715527825 */ /* 0x000fe200078e00ff */
[----:B------:R-:W-:Y:S01]  /*1e50*/  LOP3.LUT R18, R3, UR9, R107, 0x96, !PT ;  /* 0x0000000903127c12 */ /* 0x000fe2000f8e966b */
[----:B------:R-:W-:Y:S01]  /*1e60*/  UIADD3 UR5, UPT, UPT, UR8, -0x61c88647, URZ ;  /* 0x9e3779b908057890 */ /* 0x000fe2000fffe0ff */
[----:B------:R-:W-:Y:S01]  /*1e70*/  MOV R56, R102 ;  /* 0x0000006600387202 */ /* 0x000fe20000000f00 */
[----:B------:R-:W-:Y:S01]  /*1e80*/  UIADD3 UR19, UPT, UPT, UR9, -0x4498517b, URZ ;  /* 0xbb67ae8509137890 */ /* 0x000fe2000fffe0ff */
[----:B------:R-:W-:Y:S01]  /*1e90*/  LOP3.LUT R104, R22, UR8, R83, 0x96, !PT ;  /* 0x0000000816687c12 */ /* 0x000fe2000f8e9653 */
[----:B------:R-:W-:-:S04]  /*1ea0*/  IMAD.WIDE.U32 R18, R18, -0x326172a9, RZ ;  /* 0xcd9e8d5712127825 */ /* 0x000fc800078e00ff */
[----:B------:R-:W-:Y:S01]  /*1eb0*/  IMAD.WIDE.U32 R104, R104, -0x2daee0ad, RZ ;  /* 0xd2511f5368687825 */ /* 0x000fe200078e00ff */
[----:B------:R-:W-:Y:S01]  /*1ec0*/  LOP3.LUT R107, R82, UR5, R19, 0x96, !PT ;  /* 0x00000005526b7c12 */ /* 0x000fe2000f8e9613 */
[----:B------:R-:W-:Y:S02]  /*1ed0*/  UIADD3 UR5, UPT, UPT, UR8, 0x3c6ef372, URZ ;  /* 0x3c6ef37208057890 */ /* 0x000fe4000fffe0ff */
[----:B------:R-:W-:Y:S01]  /*1ee0*/  IMAD.MOV.U32 R60, RZ, RZ, RZ ;  /* 0x000000ffff3c7224 */ /* 0x000fe200078e00ff */
        /* <DEDUP_REMOVED lines=47> */
[----:B------:R-:W-:Y:S01]  /*21e0*/  LOP3.LUT R19, R82, UR19, R19, 0x96, !PT ;  /* 0x0000001352137c12 */ /* 0x000fe2000f8e9613 */
[----:B------:R-:W-:-:S07]  /*21f0*/  IMAD.MOV.U32 R102, RZ, RZ, R18 ;  /* 0x000000ffff667224 */ /* 0x000fce00078e0012 */
.L_x_213:
[----:B------:R-:W-:Y:S05]  /*2200*/  BSYNC.RECONVERGENT B1 ;  /* 0x0000000000017941 */ /* 0x000fea0003800200 */
.L_x_212:
[----:B------:R-:W-:Y:S01]  /*2210*/  I2FP.F32.U32 R18, R56 ;  /* 0x0000003800127245 */ /* 0x000fe20000201000 */
[----:B------:R-:W-:Y:S01]  /*2220*/  IMAD.U32 R73, R61, 0x10000, RZ ;  /* 0x000100003d497824 */ /* 0x000fe200078e00ff */
[----:B------:R-:W-:Y:S01]  /*2230*/  SHF.L.U32 R56, R57, 0x10, RZ ;  /* 0x0000001039387819 */ /* 0x000fe200000006ff */
[----:B------:R-:W-:Y:S01]  /*2240*/  BSSY.RECONVERGENT B1, `(.L_x_217) ;  /* 0x0000060000017945 */ /* 0x000fe20003800200 */
[----:B------:R-:W-:Y:S01]  /*2250*/  ISETP.NE.AND P2, PT, R60, 0x1, PT ;  /* 0x000000013c00780c */ /* 0x000fe20003f45270 */
[----:B------:R-:W-:Y:S01]  /*2260*/  FFMA.FTZ R18, R18, R91, 1.1641532182693481445e-10 ;  /* 0x2f00000012127423 */ /* 0x000fe2000001005b */
[----:B------:R-:W-:Y:S01]  /*2270*/  PRMT R90, R61, 0x7632, R90 ;  /* 0x000076323d5a7816 */ /* 0x000fe2000000005a */
[----:B------:R-:W-:Y:S01]  /*2280*/  FMUL.FTZ R56, R56, UR4 ;  /* 0x0000000438387c20 */ /* 0x000fe20008410000 */
[----:B------:R-:W-:Y:S01]  /*2290*/  PRMT R74, R57, 0x7632, R74 ;  /* 0x00007632394a7816 */ /* 0x000fe2000000004a */
[----:B------:R-:W-:Y:S01]  /*22a0*/  IMAD.MOV.U32 R61, RZ, RZ, 0x2 ;  /* 0x00000002ff3d7424 */ /* 0x000fe200078e00ff */
[----:B------:R-:W-:Y:S01]  /*22b0*/  FSETP.GTU.FTZ.AND P1, PT, R18, R101, PT ;  /* 0x000000651200720b */ /* 0x000fe20003f3c000 */
[----:B------:R-:W-:-:S05]  /*22c0*/  FMUL.FTZ R56, R56, R103 ;  /* 0x0000006738387220 */ /* 0x000fca0000410000 */
[----:B------:R-:W-:Y:S02]  /*22d0*/  FSEL R56, R56, RZ, !P1 ;  /* 0x000000ff38387208 */ /* 0x000fe40004800000 */
[----:B------:R-:W-:-:S03]  /*22e0*/  PLOP3.LUT P1, PT, P1, PT, PT, 0x8, 0x80 ;  /* 0x000000000080781c */ /* 0x000fc60000f2e170 */
[----:B------:R-:W-:Y:S01]  /*22f0*/  FADD.FTZ R73, R56, R73 ;  /* 0x0000004938497221 */ /* 0x000fe20000010000 */
[----:B------:R-:W-:Y:S01]  /*2300*/  MOV R56, R0 ;  /* 0x0000000000387202 */ /* 0x000fe20000000f00 */
[----:B------:R-:W-:Y:S08]  /*2310*/  @!P2 BRA `(.L_x_218) ;  /* 0x000000040048a947 */ /* 0x000ff00003800000 */
[----:B------:R-:W-:-:S13]  /*2320*/  ISETP.NE.AND P2, PT, R60, 0x3, PT ;  /* 0x000000033c00780c */ /* 0x000fda0003f45270 */
[----:B------:R-:W-:Y:S05]  /*2330*/  @!P2 BRA `(.L_x_219) ;  /* 0x000000000018a947 */ /* 0x000fea0003800000 */
[----:B------:R-:W-:-:S13]  /*2340*/  ISETP.NE.AND P2, PT, R60, 0x2, PT ;  /* 0x000000023c00780c */ /* 0x000fda0003f45270 */
[----:B------:R-:W-:Y:S01]  /*2350*/  @!P2 IMAD.MOV.U32 R61, RZ, RZ, 0x3 ;  /* 0x00000003ff3da424 */ /* 0x000fe200078e00ff */
[----:B------:R-:W-:Y:S01]  /*2360*/  @P2 IADD3 R61, PT, PT, R60, 0x1, RZ ;  /* 0x000000013c3d2810 */ /* 0x000fe20007ffe0ff */
[----:B------:R-:W-:Y:S02]  /*2370*/  @!P2 IMAD.MOV.U32 R56, RZ, RZ, R19 ;  /* 0x000000ffff38a224 */ /* 0x000fe400078e0013 */
[----:B------:R-:W-:Y:S01]  /*2380*/  @P2 IMAD.MOV.U32 R56, RZ, RZ, R20 ;  /* 0x000000ffff382224 */ /* 0x000fe200078e0014 */
[----:B------:R-:W-:Y:S06]  /*2390*/  BRA `(.L_x_218) ;  /* 0x0000000400287947 */ /* 0x000fec0003800000 */
.L_x_219:
        /* <DEDUP_REMOVED lines=13> */
.L_x_221:
[----:B------:R-:W-:Y:S05]  /*2470*/  BSYNC.RECONVERGENT B2 ;  /* 0x0000000000027941 */ /* 0x000fea0003800200 */
.L_x_220:
        /* <DEDUP_REMOVED lines=55> */
[----:B------:R-:W-:Y:S01]  /*27f0*/  HFMA2 R61, -RZ, RZ, 0, 0 ;  /* 0x00000000ff3d7431 */ /* 0x000fe200000001ff */
[----:B------:R-:W-:Y:S02]  /*2800*/  MOV R0, R60 ;  /* 0x0000003c00007202 */ /* 0x000fe40000000f00 */
[----:B------:R-:W-:Y:S01]  /*2810*/  LOP3.LUT R19, R56, UR19, R19, 0x96, !PT ;  /* 0x0000001338137c12 */ /* 0x000fe2000f8e9613 */
[----:B------:R-:W-:Y:S02]  /*2820*/  IMAD.MOV.U32 R56, RZ, RZ, R102 ;  /* 0x000000ffff387224 */ /* 0x000fe400078e0066 */
[----:B------:R-:W-:-:S07]  /*2830*/  IMAD.MOV.U32 R102, RZ, RZ, R18 ;  /* 0x000000ffff667224 */ /* 0x000fce00078e0012 */
.L_x_218:
[----:B------:R-:W-:Y:S05]  /*2840*/  BSYNC.RECONVERGENT B1 ;  /* 0x0000000000017941 */ /* 0x000fea0003800200 */
.L_x_217:
[----:B------:R-:W-:Y:S01]  /*2850*/  I2FP.F32.U32 R18, R56 ;  /* 0x0000003800127245 */ /* 0x000fe20000201000 */
[----:B------:R-:W-:Y:S01]  /*2860*/  IMAD.U32 R74, R74, 0x10000, RZ ;  /* 0x000100004a4a7824 */ /* 0x000fe200078e00ff */
[----:B------:R-:W-:Y:S01]  /*2870*/  ISETP.NE.AND P3, PT, R61, 0x1, PT ;  /* 0x000000013d00780c */ /* 0x000fe20003f65270 */
[----:B------:R-:W-:Y:S01]  /*2880*/  IMAD.U32 R57, R90, 0x10000, RZ ;  /* 0x000100005a397824 */ /* 0x000fe200078e00ff */
[----:B------:R-:W-:Y:S01]  /*2890*/  BSSY.RECONVERGENT B1, `(.L_x_222) ;  /* 0x000005d000017945 */ /* 0x000fe20003800200 */
[----:B------:R-:W-:Y:S01]  /*28a0*/  FFMA.FTZ R18, R18, R91, 1.1641532182693481445e-10 ;  /* 0x2f00000012127423 */ /* 0x000fe2000001005b */
[----:B------:R-:W-:Y:S01]  /*28b0*/  FMUL.FTZ R74, R74, UR4 ;  /* 0x000000044a4a7c20 */ /* 0x000fe20008410000 */
[----:B------:R-:W-:Y:S02]  /*28c0*/  HFMA2 R60, -RZ, RZ, 0, 1.1920928955078125e-07 ;  /* 0x00000002ff3c7431 */ /* 0x000fe400000001ff */
[----:B------:R-:W-:Y:S02]  /*28d0*/  IMAD.MOV.U32 R56, RZ, RZ, R0 ;  /* 0x000000ffff387224 */ /* 0x000fe400078e0000 */
[----:B------:R-:W-:Y:S01]  /*28e0*/  FMUL.FTZ R74, R74, R103 ;  /* 0x000000674a4a7220 */ /* 0x000fe20000410000 */
[----:B------:R-:W-:-:S04]  /*28f0*/  FSETP.GTU.FTZ.AND P2, PT, R18, R101, PT ;  /* 0x000000651200720b */ /* 0x000fc80003f5c000 */
[----:B------:R-:W-:Y:S02]  /*2900*/  FSEL R74, R74, RZ, !P2 ;  /* 0x000000ff4a4a7208 */ /* 0x000fe40005000000 */
[----:B------:R-:W-:-:S03]  /*2910*/  PLOP3.LUT P2, PT, P2, PT, PT, 0x8, 0x80 ;  /* 0x000000000080781c */ /* 0x000fc6000174e170 */
[----:B------:R-:W-:Y:S01]  /*2920*/  FADD.FTZ R74, R74, R57 ;  /* 0x000000394a4a7221 */ /* 0x000fe20000010000 */
[----:B------:R-:W-:Y:S09]  /*2930*/  @!P3 BRA `(.L_x_223) ;  /* 0x000000040048b947 */ /* 0x000ff20003800000 */
        /* <DEDUP_REMOVED lines=8> */
.L_x_224:
        /* <DEDUP_REMOVED lines=13> */
.L_x_226:
[----:B------:R-:W-:Y:S05]  /*2a90*/  BSYNC.RECONVERGENT B2 ;  /* 0x0000000000027941 */ /* 0x000fea0003800200 */
.L_x_225:
        /* <DEDUP_REMOVED lines=57> */
[----:B------:R-:W-:Y:S01]  /*2e30*/  IMAD.MOV.U32 R56, RZ, RZ, R102 ;  /* 0x000000ffff387224 */ /* 0x000fe200078e0066 */
[----:B------:R-:W-:Y:S01]  /*2e40*/  MOV R102, R18 ;  /* 0x0000001200667202 */ /* 0x000fe20000000f00 */
[----:B------:R-:W-:-:S07]  /*2e50*/  IMAD.MOV.U32 R60, RZ, RZ, RZ ;  /* 0x000000ffff3c7224 */ /* 0x000fce00078e00ff */
.L_x_223:
[----:B------:R-:W-:Y:S05]  /*2e60*/  BSYNC.RECONVERGENT B1 ;  /* 0x0000000000017941 */ /* 0x000fea0003800200 */
.L_x_222:
[----:B------:R-:W-:Y:S01]  /*2e70*/  I2FP.F32.U32 R18, R56 ;  /* 0x0000003800127245 */ /* 0x000fe20000201000 */
[----:B------:R-:W-:Y:S01]  /*2e80*/  IMAD.U32 R56, R58, 0x10000, RZ ;  /* 0x000100003a387824 */ /* 0x000fe200078e00ff */
[----:B------:R-:W-:Y:S01]  /*2e90*/  ISETP.NE.AND P4, PT, R60, 0x1, PT ;  /* 0x000000013c00780c */ /* 0x000fe20003f85270 */
[----:B------:R-:W-:Y:S01]  /*2ea0*/  BSSY.RECONVERGENT B1, `(.L_x_227) ;  /* 0x0000060000017945 */ /* 0x000fe20003800200 */
[----:B------:R-:W-:Y:S01]  /*2eb0*/  SHF.L.U32 R57, R62, 0x10, RZ ;  /* 0x000000103e397819 */ /* 0x000fe200000006ff */
[----:B------:R-:W-:Y:S01]  /*2ec0*/  FFMA.FTZ R18, R18, R91, 1.1641532182693481445e-10 ;  /* 0x2f00000012127423 */ /* 0x000fe2000001005b */
[----:B------:R-:W-:Y:S01]  /*2ed0*/  FMUL.FTZ R56, R56, UR4 ;  /* 0x0000000438387c20 */ /* 0x000fe20008410000 */
[----:B------:R-:W-:Y:S02]  /*2ee0*/  PRMT R58, R58, 0x7632, R58 ;  /* 0x000076323a3a7816 */ /* 0x000fe4000000003a */
[----:B------:R-:W-:Y:S01]  /*2ef0*/  PRMT R62, R62, 0x7632, R62 ;  /* 0x000076323e3e7816 */ /* 0x000fe2000000003e */
[----:B------:R-:W-:Y:S01]  /*2f00*/  FMUL.FTZ R56, R56, R103 ;  /* 0x0000006738387220 */ /* 0x000fe20000410000 */
[----:B------:R-:W-:-:S04]  /*2f10*/  FSETP.GTU.FTZ.AND P3, PT, R18, R101, PT ;  /* 0x000000651200720b */ /* 0x000fc80003f7c000 */
[----:B------:R-:W-:Y:S02]  /*2f20*/  FSEL R56, R56, RZ, !P3 ;  /* 0x000000ff38387208 */ /* 0x000fe40005800000 */
[----:B------:R-:W-:-:S03]  /*2f30*/  PLOP3.LUT P3, PT, P3, PT, PT, 0x8, 0x80 ;  /* 0x000000000080781c */ /* 0x000fc60001f6e170 */
[----:B------:R-:W-:Y:S01]  /*2f40*/  FADD.FTZ R82, R56, R57 ;  /* 0x0000003938527221 */ /* 0x000fe20000010000 */
[----:B------:R-:W-:Y:S02]  /*2f50*/  IMAD.MOV.U32 R57, RZ, RZ, 0x2 ;  /* 0x00000002ff397424 */ /* 0x000fe400078e00ff */
[----:B------:R-:W-:Y:S01]  /*2f60*/  IMAD.MOV.U32 R56, RZ, RZ, R0 ;  /* 0x000000ffff387224 */ /* 0x000fe200078e0000 */
[----:B------:R-:W-:Y:S06]  /*2f70*/  @!P4 BRA `(.L_x_228) ;  /* 0x000000040048c947 */ /* 0x000fec0003800000 */
        /* <DEDUP_REMOVED lines=8> */
.L_x_229:
        /* <DEDUP_REMOVED lines=8> */
[----:B------:R-:W-:Y:S02]  /*3080*/  @!P4 VIADD R0, R3, 0x1 ;  /* 0x000000010300c836 */ /* 0x000fe40000000000 */
[----:B------:R-:W-:Y:S01]  /*3090*/  @!P4 IMAD.MOV.U32 R22, RZ, RZ, RZ ;  /* 0x000000ffff16c224 */ /* 0x000fe200078e00ff */
[----:B------:R-:W-:-:S13]  /*30a0*/  ISETP.NE.AND P5, PT, R21, RZ, !P4 ;  /* 0x000000ff1500720c */ /* 0x000fda00067a5270 */
[----:B------:R-:W-:-:S05]  /*30b0*/  @P5 IMAD.MOV R0, RZ, RZ, R3 ;  /* 0x000000ffff005224 */ /* 0x000fca00078e0203 */
[----:B------:R-:W-:-:S07]  /*30c0*/  @!P4 MOV R3, R0 ;  /* 0x000000000003c202 */ /* 0x000fce0000000f00 */
.L_x_231:
[----:B------:R-:W-:Y:S05]  /*30d0*/  BSYNC.RECONVERGENT B2 ;  /* 0x0000000000027941 */ /* 0x000fea0003800200 */
.L_x_230:
        /* <DEDUP_REMOVED lines=49> */
[----:B------:R-:W-:Y:S02]  /*33f0*/  UIADD3 UR19, UPT, UPT, UR9, -0x695add53, URZ ;  /* 0x96a522ad09137890 */ /* 0x000fe4000fffe0ff */
[----:B------:R-:W-:Y:S01]  /*3400*/  IMAD.MOV.U32 R57, RZ, RZ, RZ ;  /* 0x000000ffff397224 */ /* 0x000fe200078e00ff */
[----:B------:R-:W-:Y:S01]  /*3410*/  LOP3.LUT R18, R18, UR5, R105, 0x96, !PT ;  /* 0x0000000512127c12 */ /* 0x000fe2000f8e9669 */
[----:B------:R-:W-:Y:S01]  /*3420*/  UIADD3 UR5, UPT, UPT, UR8, -0x700cb87f, URZ ;  /* 0x8ff3478108057890 */ /* 0x000fe2000fffe0ff */
[----:B------:R-:W-:-:S04]  /*3430*/  IMAD.WIDE.U32 R60, R60, -0x326172a9, RZ ;  /* 0xcd9e8d573c3c7825 */ /* 0x000fc800078e00ff */
[----:B------:R-:W-:Y:S01]  /*3440*/  IMAD.WIDE.U32 R18, R18, -0x2daee0ad, RZ ;  /* 0xd2511f5312127825 */ /* 0x000fe200078e00ff */
[----:B------:R-:W-:-:S03]  /*3450*/  LOP3.LUT R20, R104, UR5, R61, 0x96, !PT ;  /* 0x0000000568147c12 */ /* 0x000fc6000f8e963d */
[----:B------:R-:W-:Y:S01]  /*3460*/  IMAD.MOV.U32 R0, RZ, RZ, R60 ;  /* 0x000000ffff007224 */ /* 0x000fe200078e003c */
[----:B------:R-:W-:Y:S02]  /*3470*/  LOP3.LUT R19, R56, UR19, R19, 0x96, !PT ;  /* 0x0000001338137c12 */ /* 0x000fe4000f8e9613 */
[----:B------:R-:W-:Y:S01]  /*3480*/  MOV R56, R102 ;  /* 0x0000006600387202 */ /* 0x000fe20000000f00 */
[----:B------:R-:W-:-:S07]  /*3490*/  IMAD.MOV.U32 R102, RZ, RZ, R18 ;  /* 0x000000ffff667224 */ /* 0x000fce00078e0012 */
.L_x_228:
[----:B------:R-:W-:Y:S05]  /*34a0*/  BSYNC.RECONVERGENT B1 ;  /* 0x0000000000017941 */ /* 0x000fea0003800200 */
.L_x_227:
[----:B------:R-:W-:Y:S01]  /*34b0*/  I2FP.F32.U32 R18, R56 ;  /* 0x0000003800127245 */ /* 0x000fe20000201000 */
[----:B------:R-:W-:Y:S01]  /*34c0*/  IMAD.U32 R83, R62, 0x10000, RZ ;  /* 0x000100003e537824 */ /* 0x000fe200078e00ff */
[----:B------:R-:W-:Y:S01]  /*34d0*/  SHF.L.U32 R58, R58, 0x10, RZ ;  /* 0x000000103a3a7819 */ /* 0x000fe200000006ff */
[----:B------:R-:W-:Y:S01]  /*34e0*/  BSSY.RECONVERGENT B1, `(.L_x_232) ;  /* 0x000005e000017945 */ /* 0x000fe20003800200 */
[----:B------:R-:W-:Y:S01]  /*34f0*/  ISETP.NE.AND P5, PT, R57, 0x1, PT ;  /* 0x000000013900780c */ /* 0x000fe20003fa5270 */
[----:B------:R-:W-:Y:S01]  /*3500*/  FFMA.FTZ R18, R18, R91, 1.1641532182693481445e-10 ;  /* 0x2f00000012127423 */ /* 0x000fe2000001005b */
[----:B------:R-:W-:Y:S01]  /*3510*/  MOV R56, R0 ;  /* 0x0000000000387202 */ /* 0x000fe20000000f00 */
[----:B------:R-:W-:-:S03]  /*3520*/  FMUL.FTZ R58, R58, UR4 ;  /* 0x000000043a3a7c20 */ /* 0x000fc60008410000 */
[----:B------:R-:W-:Y:S01]  /*3530*/  FSETP.GTU.FTZ.AND P4, PT, R18, R101, PT ;  /* 0x000000651200720b */ /* 0x000fe20003f9c000 */
[----:B------:R-:W-:-:S05]  /*3540*/  FMUL.FTZ R58, R58, R103 ;  /* 0x000000673a3a7220 */ /* 0x000fca0000410000 */
[----:B------:R-:W-:Y:S02]  /*3550*/  FSEL R58, R58, RZ, !P4 ;  /* 0x000000ff3a3a7208 */ /* 0x000fe40006000000 */
[----:B------:R-:W-:-:S03]  /*3560*/  PLOP3.LUT P4, PT, P4, PT, PT, 0x8, 0x80 ;  /* 0x000000000080781c */ /* 0x000fc6000278e170 */
[----:B------:R-:W-:Y:S01]  /*3570*/  FADD.FTZ R83, R58, R83 ;  /* 0x000000533a537221 */ /* 0x000fe20000010000 */
[----:B------:R-:W-:Y:S01]  /*3580*/  IMAD.MOV.U32 R58, RZ, RZ, 0x2 ;  /* 0x00000002ff3a7424 */ /* 0x000fe200078e00ff */
        /* <DEDUP_REMOVED lines=9> */
.L_x_234:
        /* <DEDUP_REMOVED lines=13> */
.L_x_236:
[----:B------:R-:W-:Y:S05]  /*36f0*/  BSYNC.RECONVERGENT B2 ;  /* 0x0000000000027941 */ /* 0x000fea0003800200 */
.L_x_235:
[----:B------:R-:W-:Y:S01]  /*3700*/  IMAD.WIDE.U32 R56, R21, -0x326172a9, RZ ;  /* 0xcd9e8d5715387825 */ /* 0x000fe200078e00ff */
[----:B------:R-:W-:Y:S01]  /*3710*/  LOP3.LUT R18, R3, UR9, R105, 0x96, !PT ;  /* 0x0000000903127c12 */ /* 0x000fe2000f8e9669 */
[----:B------:R-:W-:Y:S02]  /*3720*/  UIADD3 UR5, UPT, UPT, UR8, -0x61c88647, URZ ;  /* 0x9e3779b908057890 */ /* 0x000fe4000fffe0ff */
[----:B------:R-:W-:Y:S01]  /*3730*/  HFMA2 R58, -RZ, RZ, 0, 0 ;  /* 0x00000000ff3a7431 */ /* 0x000fe200000001ff */
        /* <DEDUP_REMOVED lines=52> */
[----:B------:R-:W-:Y:S02]  /*3a80*/  MOV R0, R60 ;  /* 0x0000003c00007202 */ /* 0x000fe40000000f00 */
[----:B------:R-:W-:Y:S01]  /*3a90*/  LOP3.LUT R19, R56, UR19, R19, 0x96, !PT ;  /* 0x0000001338137c12 */ /* 0x000fe2000f8e9613 */
[----:B------:R-:W-:Y:S02]  /*3aa0*/  IMAD.MOV.U32 R56, RZ, RZ, R102 ;  /* 0x000000ffff387224 */ /* 0x000fe400078e0066 */
[----:B------:R-:W-:-:S07]  /*3ab0*/  IMAD.MOV.U32 R102, RZ, RZ, R18 ;  /* 0x000000ffff667224 */ /* 0x000fce00078e0012 */
.L_x_233:
[----:B------:R-:W-:Y:S05]  /*3ac0*/  BSYNC.RECONVERGENT B1 ;  /* 0x0000000000017941 */ /* 0x000fea0003800200 */
.L_x_232:
[----:B------:R-:W-:Y:S01]  /*3ad0*/  I2FP.F32.U32 R18, R56 ;  /* 0x0000003800127245 */ /* 0x000fe20000201000 */
[----:B------:R-:W-:Y:S01]  /*3ae0*/  IMAD.U32 R56, R59, 0x10000, RZ ;  /* 0x000100003b387824 */ /* 0x000fe200078e00ff */
[----:B------:R-:W-:Y:S01]  /*3af0*/  ISETP.NE.AND P6, PT, R58, 0x1, PT ;  /* 0x000000013a00780c */ /* 0x000fe20003fc5270 */
[----:B------:R-:W-:Y:S01]  /*3b00*/  IMAD.U32 R57, R63, 0x10000, RZ ;  /* 0x000100003f397824 */ /* 0x000fe200078e00ff */
[----:B------:R-:W-:Y:S01]  /*3b10*/  PRMT R63, R59, 0x7632, R63 ;  /* 0x000076323b3f7816 */ /* 0x000fe2000000003f */
[----:B------:R-:W-:Y:S01]  /*3b20*/  FFMA.FTZ R18, R18, R91, 1.1641532182693481445e-10 ;  /* 0x2f00000012127423 */ /* 0x000fe2000001005b */
[----:B------:R-:W-:Y:S01]  /*3b30*/  FMUL.FTZ R56, R56, UR4 ;  /* 0x0000000438387c20 */ /* 0x000fe20008410000 */
[----:B------:R-:W-:Y:S01]  /*3b40*/  BSSY.RECONVERGENT B1, `(.L_x_237) ;  /* 0x000005f000017945 */ /* 0x000fe20003800200 */
[----:B------:R-:W-:Y:S02]  /*3b50*/  PRMT R104, R63, 0x7632, R104 ;  /* 0x000076323f687816 */ /* 0x000fe40000000068 */
[----:B------:R-:W-:Y:S01]  /*3b60*/  FMUL.FTZ R56, R56, R103 ;  /* 0x0000006738387220 */ /* 0x000fe20000410000 */
[----:B------:R-:W-:-:S02]  /*3b70*/  FSETP.GTU.FTZ.AND P5, PT, R18, R101, PT ;  /* 0x000000651200720b */ /* 0x000fc40003fbc000 */
[----:B------:R-:W-:Y:S02]  /*3b80*/  MOV R18, 0x2 ;  /* 0x0000000200127802 */ /* 0x000fe40000000f00 */
[----:B------:R-:W-:Y:S02]  /*3b90*/  FSEL R56, R56, RZ, !P5 ;  /* 0x000000ff38387208 */ /* 0x000fe40006800000 */
[----:B------:R-:W-:-:S03]  /*3ba0*/  PLOP3.LUT P5, PT, P5, PT, PT, 0x8, 0x80 ;  /* 0x000000000080781c */ /* 0x000fc60002fae170 */
[----:B------:R-:W-:Y:S01]  /*3bb0*/  FADD.FTZ R62, R56, R57 ;  /* 0x00000039383e7221 */ /* 0x000fe20000010000 */
[----:B------:R-:W-:-:S03]  /*3bc0*/  IMAD.MOV.U32 R56, RZ, RZ, R0 ;  /* 0x000000ffff387224 */ /* 0x000fc600078e0000 */
        /* <DEDUP_REMOVED lines=10> */
.L_x_239:
[----:B------:R-:W-:Y:S01]  /*3c70*/  VIADD R23, R23, 0x1 ;  /* 0x0000000117177836 */ /* 0x000fe20000000000 */
[----:B------:R-:W-:Y:S03]  /*3c80*/  BSSY.RECONVERGENT B2, `(.L_x_240) ;  /* 0x000000e000027945 */ /* 0x000fe60003800200 */
[C---:B------:R-:W-:Y:S01]  /*3c90*/  IMAD.WIDE.U32 R60, R23.reuse, -0x2daee0ad, RZ ;  /* 0xd2511f53173c7825 */ /* 0x040fe200078e00ff */
[----:B------:R-:W-:-:S13]  /*3ca0*/  ISETP.NE.AND P6, PT, R23, RZ, PT ;  /* 0x000000ff1700720c */ /* 0x000fda0003fc5270 */
[----:B------:R-:W-:Y:S05]  /*3cb0*/  @P6 BRA `(.L_x_241) ;  /* 0x0000000000286947 */ /* 0x000fea0003800000 */
[----:B------:R-:W-:Y:S01]  /*3cc0*/  VIADD R22, R22, 0x1 ;  /* 0x0000000116167836 */ /* 0x000fe20000000000 */
[----:B------:R-:W-:-:S04]  /*3cd0*/  P2R R0, PR, RZ, 0x1 ;  /* 0x00000001ff007803 */ /* 0x000fc80000000000 */
[----:B------:R-:W-:-:S13]  /*3ce0*/  ISETP.NE.AND P6, PT, R22, RZ, PT ;  /* 0x000000ff1600720c */ /* 0x000fda0003fc5270 */
[----:B------:R-:W-:Y:S01]  /*3cf0*/  @!P6 IADD3 R21, PT, PT, R21, 0x1, RZ ;  /* 0x000000011515e810 */ /* 0x000fe20007ffe0ff */
[----:B------:R-:W-:Y:S01]  /*3d00*/  @!P6 VIADD R18, R3, 0x1 ;  /* 0x000000010312e836 */ /* 0x000fe20000000000 */
[----:B------:R-:W-:Y:S02]  /*3d10*/  @!P6 MOV R22, RZ ;  /* 0x000000ff0016e202 */ /* 0x000fe40000000f00 */
[----:B------:R-:W-:-:S13]  /*3d20*/  ISETP.NE.AND P0, PT, R21, RZ, !P6 ;  /* 0x000000ff1500720c */ /* 0x000fda0007705270 */
[----:B------:R-:W-:Y:S01]  /*3d30*/  @P0 IMAD.MOV R18, RZ, RZ, R3 ;  /* 0x000000ffff120224 */ /* 0x000fe200078e0203 */
[----:B------:R-:W-:-:S03]  /*3d40*/  ISETP.NE.AND P0, PT, R0, RZ, PT ;  /* 0x000000ff0000720c */ /* 0x000fc60003f05270 */
[----:B------:R-:W-:-:S10]  /*3d50*/  @!P6 IMAD.MOV.U32 R3, RZ, RZ, R18 ;  /* 0x000000ffff03e224 */ /* 0x000fd400078e0012 */
.L_x_241:
[----:B------:R-:W-:Y:S05]  /*3d60*/  BSYNC.RECONVERGENT B2 ;  /* 0x0000000000027941 */ /* 0x000fea0003800200 */
.L_x_240:
        /* <DEDUP_REMOVED lines=58> */
[----:B------:R-:W-:Y:S02]  /*4110*/  IMAD.MOV.U32 R102, RZ, RZ, R18 ;  /* 0x000000ffff667224 */ /* 0x000fe400078e0012 */
[----:B------:R-:W-:-:S07]  /*4120*/  IMAD.MOV.U32 R18, RZ, RZ, RZ ;  /* 0x000000ffff127224 */ /* 0x000fce00078e00ff */
.L_x_238:
[----:B------:R-:W-:Y:S05]  /*4130*/  BSYNC.RECONVERGENT B1 ;  /* 0x0000000000017941 */ /* 0x000fea0003800200 */
.L_x_237:
[----:B------:R-:W-:Y:S02]  /*4140*/  I2FP.F32.U32 R56, R56 ;  /* 0x0000003800387245 */ /* 0x000fe40000201000 */
[----:B------:R-:W-:Y:S02]  /*4150*/  SHF.L.U32 R63, R63, 0x10, RZ ;  /* 0x000000103f3f7819 */ /* 0x000fe400000006ff */
[----:B------:R-:W-:Y:S01]  /*4160*/  F2FP.BF16.F32.PACK_AB R57, R74, R73 ;  /* 0x000000494a39723e */ /* 0x000fe200000010ff */
[----:B------:R-:W-:Y:S01]  /*4170*/  FFMA.FTZ R56, R56, R91, 1.1641532182693481445e-10 ;  /* 0x2f00000038387423 */ /* 0x000fe2000001005b */
[----:B------:R-:W-:Y:S02]  /*4180*/  IMAD.U32 R91, R104, 0x10000, RZ ;  /* 0x00010000685b7824 */ /* 0x000fe400078e00ff */
[----:B------:R-:W-:Y:S02]  /*4190*/  FMUL.FTZ R58, R63, UR4 ;  /* 0x000000043f3a7c20 */ /* 0x000fe40008410000 */
[----:B------:R-:W-:-:S02]  /*41a0*/  FSETP.GTU.FTZ.AND P6, PT, R56, R101, PT ;  /* 0x000000653800720b */ /* 0x000fc40003fdc000 */
[----:B------:R-:W-:Y:S01]  /*41b0*/  FMUL.FTZ R58, R58, R103 ;  /* 0x000000673a3a7220 */ /* 0x000fe20000410000 */
[----:B------:R-:W-:-:S04]  /*41c0*/  F2FP.BF16.F32.PACK_AB R56, R70, R71 ;  /* 0x000000474638723e */ /* 0x000fc800000010ff */
[----:B------:R-:W-:Y:S02]  /*41d0*/  FSEL R58, R58, RZ, !P6 ;  /* 0x000000ff3a3a7208 */ /* 0x000fe40007000000 */
[----:B------:R-:W-:-:S03]  /*41e0*/  PLOP3.LUT P6, PT, P6, PT, PT, 0x8, 0x80 ;  /* 0x000000000080781c */ /* 0x000fc600037ce170 */
[----:B------:R-:W-:Y:S01]  /*41f0*/  FADD.FTZ R91, R58, R91 ;  /* 0x0000005b3a5b7221 */ /* 0x000fe20000010000 */
[----:B------:R-:W-:-:S04]  /*4200*/  F2FP.BF16.F32.PACK_AB R58, R83, R82 ;  /* 0x00000052533a723e */ /* 0x000fc800000010ff */
[----:B------:R-:W-:Y:S01]  /*4210*/  F2FP.BF16.F32.PACK_AB R59, R91, R62 ;  /* 0x0000003e5b3b723e */ /* 0x000fe200000010ff */
[----:B------:R-:W-:Y:S06]  /*4220*/  BRA `(.L_x_242) ;  /* 0x0000003000487947 */ /* 0x000fec0003800000 */
.L_x_202:
[----:B------:R-:W-:Y:S01]  /*4230*/  ISETP.NE.AND P0, PT, R18, 0x1, PT ;  /* 0x000000011200780c */ /* 0x000fe20003f05270 */
[----:B------:R-:W-:Y:S01]  /*4240*/  BSSY.RECONVERGENT B1, `(.L_x_243) ;  /* 0x0000058000017945 */ /* 0x000fe20003800200 */
[----:B------:R-:W-:Y:S01]  /*4250*/  IMAD.MOV.U32 R61, RZ, RZ, 0x2 ;  /* 0x00000002ff3d7424 */ /* 0x000fe200078e00ff */
[----:B------:R-:W-:Y:S01]  /*4260*/  MOV R60, R0 ;  /* 0x00000000003c7202 */ /* 0x000fe20000000f00 */
[----:B------:R-:W-:-:S09]  /*4270*/  IMAD.MOV.U32 R102, RZ, RZ, R99 ;  /* 0x000000ffff667224 */ /* 0x000fd200078e0063 */
[----:B------:R-:W-:Y:S05]  /*4280*/  @!P0 BRA `(.L_x_244) ;  /* 0x00000004004c8947 */ /* 0x000fea0003800000 */
[----:B------:R-:W-:-:S13]  /*4290*/  ISETP.NE.AND P0, PT, R18, 0x3, PT ;  /* 0x000000031200780c */ /* 0x000fda0003f05270 */
[----:B------:R-:W-:Y:S05]  /*42a0*/  @!P0 BRA `(.L_x_245) ;  /* 0x0000000000208947 */ /* 0x000fea0003800000 */
[----:B------:R-:W-:-:S13]  /*42b0*/  ISETP.NE.AND P0, PT, R18, 0x2, PT ;  /* 0x000000021200780c */ /* 0x000fda0003f05270 */
[----:B------:R-:W-:Y:S01]  /*42c0*/  @!P0 IMAD.MOV.U32 R61, RZ, RZ, 0x3 ;  /* 0x00000003ff3d8424 */ /* 0x000fe200078e00ff */
[-C--:B------:R-:W-:Y:S01]  /*42d0*/  @!P0 MOV R102, R99.reuse ;  /* 0x0000006300668202 */ /* 0x080fe20000000f00 */
[----:B------:R-:W-:Y:S01]  /*42e0*/  @!P0 IMAD.MOV.U32 R60, RZ, RZ, R19 ;  /* 0x000000ffff3c8224 */ /* 0x000fe200078e0013 */
[----:B------:R-:W-:Y:S01]  /*42f0*/  @P0 MOV R102, R99 ;  /* 0x0000006300660202 */ /* 0x000fe20000000f00 */
[----:B------:R-:W-:Y:S02]  /*4300*/  @P0 VIADD R61, R18, 0x1 ;  /* 0x00000001123d0836 */ /* 0x000fe40000000000 */
[----:B------:R-:W-:Y:S01]  /*4310*/  @P0 IMAD.MOV.U32 R60, RZ, RZ, R20 ;  /* 0x000000ffff3c0224 */ /* 0x000fe200078e0014 */
[----:B------:R-:W-:Y:S06]  /*4320*/  BRA `(.L_x_244) ;  /* 0x0000000400247947 */ /* 0x000fec0003800000 */
.L_x_245:
        /* <DEDUP_REMOVED lines=13> */
.L_x_247:
[----:B------:R-:W-:Y:S05]  /*4400*/  BSYNC.RECONVERGENT B2 ;  /* 0x0000000000027941 */ /* 0x000fea0003800200 */
.L_x_246:
        /* <DEDUP_REMOVED lines=59> */
.L_x_244:
[----:B------:R-:W-:Y:S05]  /*47c0*/  BSYNC.RECONVERGENT B1 ;  /* 0x0000000000017941 */ /* 0x000fea0003800200 */
.L_x_243:
[----:B------:R-:W0:Y:S01]  /*47d0*/  LDC R101, c[0x0][0x408] ;  /* 0x00010200ff657b82 */ /* 0x000e220000000800 */
[----:B------:R-:W-:Y:S01]  /*47e0*/  HFMA2 R91, -RZ, RZ, 0.1171875, 0 ;  /* 0x2f800000ff5b7431 */ /* 0x000fe200000001ff */
[----:B------:R-:W-:Y:S01]  /*47f0*/  I2FP.F32.U32 R18, R60 ;  /* 0x0000003c00127245 */ /* 0x000fe20000201000 */
[C---:B-----5:R-:W-:Y:S01]  /*4800*/  IMAD.U32 R60, R56.reuse, 0x10000, RZ ;  /* 0x00010000383c7824 */ /* 0x060fe200078e00ff */
[----:B------:R-:W-:Y:S01]  /*4810*/  ISETP.NE.AND P1, PT, R61, 0x1, PT ;  /* 0x000000013d00780c */ /* 0x000fe20003f25270 */
[----:B------:R-:W-:Y:S01]  /*4820*/  BSSY.RECONVERGENT B1, `(.L_x_248) ;  /* 0x0000060000017945 */ /* 0x000fe20003800200 */
[----:B------:R-:W-:Y:S01]  /*4830*/  PRMT R56, R56, 0x7632, R56 ;  /* 0x0000763238387816 */ /* 0x000fe20000000038 */
[----:B------:R-:W-:Y:S01]  /*4840*/  FMUL.FTZ R60, R60, UR4 ;  /* 0x000000043c3c7c20 */ /* 0x000fe20008410000 */
[----:B------:R-:W1:Y:S01]  /*4850*/  LDC R103, c[0x0][0x404] ;  /* 0x00010100ff677b82 */ /* 0x000e620000000800 */
[----:B------:R-:W-:Y:S02]  /*4860*/  IMAD.MOV.U32 R73, RZ, RZ, 0x2 ;  /* 0x00000002ff497424 */ /* 0x000fe400078e00ff */
[----:B------:R-:W-:Y:S01]  /*4870*/  FFMA.FTZ R18, R18, R91, 1.1641532182693481445e-10 ;  /* 0x2f00000012127423 */ /* 0x000fe2000001005b */
[----:B0-----:R-:W-:-:S04]  /*4880*/  FMUL.FTZ R60, R60, R101 ;  /* 0x000000653c3c7220 */ /* 0x001fc80000410000 */
[----:B-1----:R-:W-:-:S04]  /*4890*/  FSETP.GTU.FTZ.AND P0, PT, R18, R103, PT ;  /* 0x000000671200720b */ /* 0x002fc80003f1c000 */
[----:B------:R-:W-:Y:S02]  /*48a0*/  FSEL R62, R60, RZ, !P0 ;  /* 0x000000ff3c3e7208 */ /* 0x000fe40004000000 */
[----:B------:R-:W-:Y:S02]  /*48b0*/  PLOP3.LUT P2, PT, P0, PT, PT, 0x8, 0x80 ;  /* 0x000000000080781c */ /* 0x000fe4000074e170 */
[----:B------:R-:W-:Y:S01]  /*48c0*/  MOV R60, R0 ;  /* 0x00000000003c7202 */ /* 0x000fe20000000f00 */
[----:B------:R-:W-:Y:S01]  /*48d0*/  IMAD.MOV.U32 R71, RZ, RZ, R62 ;  /* 0x000000ffff477224 */ /* 0x000fe200078e003e */
        /* <DEDUP_REMOVED lines=10> */
.L_x_250:
        /* <DEDUP_REMOVED lines=13> */
.L_x_252:
[----:B------:R-:W-:Y:S05]  /*4a50*/  BSYNC.RECONVERGENT B2 ;  /* 0x0000000000027941 */ /* 0x000fea0003800200 */
.L_x_251:
        /* <DEDUP_REMOVED lines=59> */
[----:B------:R-:W-:-:S07]  /*4e10*/  MOV R102, R18 ;  /* 0x0000001200667202 */ /* 0x000fce0000000f00 */
.L_x_249:
[----:B------:R-:W-:Y:S05]  /*4e20*/  BSYNC.RECONVERGENT B1 ;  /* 0x0000000000017941 */ /* 0x000fea0003800200 */
.L_x_248:
[----:B------:R-:W-:Y:S01]  /*4e30*/  I2FP.F32.U32 R18, R60 ;  /* 0x0000003c00127245 */ /* 0x000fe20000201000 */
[----:B------:R-:W-:Y:S01]  /*4e40*/  IMAD.U32 R56, R56, 0x10000, RZ ;  /* 0x0001000038387824 */ /* 0x000fe200078e00ff */
[----:B------:R-:W-:Y:S01]  /*4e50*/  ISETP.NE.AND P2, PT, R73, 0x1, PT ;  /* 0x000000014900780c */ /* 0x000fe20003f45270 */
[----:B------:R-:W-:Y:S01]  /*4e60*/  BSSY.RECONVERGENT B1, `(.L_x_253) ;  /* 0x000005d000017945 */ /* 0x000fe20003800200 */
[----:B------:R-:W-:Y:S02]  /*4e70*/  HFMA2 R60, -RZ, RZ, 0, 1.1920928955078125e-07 ;  /* 0x00000002ff3c7431 */ /* 0x000fe400000001ff */
[----:B------:R-:W-:Y:S01]  /*4e80*/  FFMA.FTZ R18, R18, R91, 1.1641532182693481445e-10 ;  /* 0x2f00000012127423 */ /* 0x000fe2000001005b */
[----:B------:R-:W-:-:S04]  /*4e90*/  FMUL.FTZ R56, R56, UR4 ;  /* 0x0000000438387c20 */ /* 0x000fc80008410000 */
[----:B------:R-:W-:Y:S01]  /*4ea0*/  FMUL.FTZ R56, R56, R101 ;  /* 0x0000006538387220 */ /* 0x000fe20000410000 */
[----:B------:R-:W-:-:S04]  /*4eb0*/  FSETP.GTU.FTZ.AND P1, PT, R18, R103, PT ;  /* 0x000000671200720b */ /* 0x000fc80003f3c000 */
[----:B------:R-:W-:Y:S01]  /*4ec0*/  FSEL R63, R56, RZ, !P1 ;  /* 0x000000ff383f7208 */ /* 0x000fe20004800000 */
[----:B------:R-:W-:Y:S01]  /*4ed0*/  IMAD.MOV.U32 R56, RZ, RZ, R0 ;  /* 0x000000ffff387224 */ /* 0x000fe200078e0000 */
[----:B------:R-:W-:-:S03]  /*4ee0*/  PLOP3.LUT P0, PT, P1, PT, PT, 0x8, 0x80 ;  /* 0x000000000080781c */ /* 0x000fc60000f0e170 */
[----:B------:R-:W-:Y:S01]  /*4ef0*/  IMAD.MOV.U32 R70, RZ, RZ, R63 ;  /* 0x000000ffff467224 */ /* 0x000fe200078e003f */
[----:B------:R-:W-:Y:S09]  /*4f00*/  @!P2 BRA `(.L_x_254) ;  /* 0x000000040048a947 */ /* 0x000ff20003800000 */
        /* <DEDUP_REMOVED lines=8> */
.L_x_255:
        /* <DEDUP_REMOVED lines=13> */
.L_x_257:
[----:B------:R-:W-:Y:S05]  /*5060*/  BSYNC.RECONVERGENT B2 ;  /* 0x0000000000027941 */ /* 0x000fea0003800200 */
.L_x_256:
        /* <DEDUP_REMOVED lines=58> */
[----:B------:R-:W-:Y:S02]  /*5410*/  IMAD.MOV.U32 R102, RZ, RZ, R18 ;  /* 0x000000ffff667224 */ /* 0x000fe400078e0012 */
[----:B------:R-:W-:-:S07]  /*5420*/  IMAD.MOV.U32 R60, RZ, RZ, RZ ;  /* 0x000000ffff3c7224 */ /* 0x000fce00078e00ff */
.L_x_254:
[----:B------:R-:W-:Y:S05]  /*5430*/  BSYNC.RECONVERGENT B1 ;  /* 0x0000000000017941 */ /* 0x000fea0003800200 */
.L_x_253:
[----:B------:R-:W-:Y:S01]  /*5440*/  I2FP.F32.U32 R18, R56 ;  /* 0x0000003800127245 */ /* 0x000fe20000201000 */
[----:B------:R-:W-:Y:S01]  /*5450*/  BSSY.RECONVERGENT B1, `(.L_x_258) ;  /* 0x000005f000017945 */ /* 0x000fe20003800200 */
[C---:B------:R-:W-:Y:S02]  /*5460*/  SHF.L.U32 R56, R57.reuse, 0x10, RZ ;  /* 0x0000001039387819 */ /* 0x040fe400000006ff */
[----:B------:R-:W-:Y:S01]  /*5470*/  ISETP.NE.AND P3, PT, R60, 0x1, PT ;  /* 0x000000013c00780c */ /* 0x000fe20003f65270 */
[----:B------:R-:W-:Y:S01]  /*5480*/  FFMA.FTZ R18, R18, R91, 1.1641532182693481445e-10 ;  /* 0x2f00000012127423 */ /* 0x000fe2000001005b */
[----:B------:R-:W-:Y:S01]  /*5490*/  PRMT R74, R57, 0x7632, R74 ;  /* 0x00007632394a7816 */ /* 0x000fe2000000004a */
[----:B------:R-:W-:Y:S01]  /*54a0*/  FMUL.FTZ R56, R56, UR4 ;  /* 0x0000000438387c20 */ /* 0x000fe20008410000 */
[----:B------:R-:W-:Y:S02]  /*54b0*/  IMAD.MOV.U32 R57, RZ, RZ, 0x2 ;  /* 0x00000002ff397424 */ /* 0x000fe400078e00ff */
[----:B------:R-:W-:Y:S01]  /*54c0*/  FSETP.GTU.FTZ.AND P2, PT, R18, R103, PT ;  /* 0x000000671200720b */ /* 0x000fe20003f5c000 */
[----:B------:R-:W-:-:S03]  /*54d0*/  FMUL.FTZ R56, R56, R101 ;  /* 0x0000006538387220 */ /* 0x000fc60000410000 */
[----:B------:R-:W-:Y:S02]  /*54e0*/  PLOP3.LUT P1, PT, P2, PT, PT, 0x8, 0x80 ;  /* 0x000000000080781c */ /* 0x000fe4000172e170 */
[----:B------:R-:W-:Y:S01]  /*54f0*/  FSEL R73, R56, RZ, !P2 ;  /* 0x000000ff38497208 */ /* 0x000fe20005000000 */
        /* <DEDUP_REMOVED lines=10> */
.L_x_260:
        /* <DEDUP_REMOVED lines=13> */
.L_x_262:
[----:B------:R-:W-:Y:S05]  /*5670*/  BSYNC.RECONVERGENT B2 ;  /* 0x0000000000027941 */ /* 0x000fea0003800200 */
.L_x_261:
        /* <DEDUP_REMOVED lines=60> */
.L_x_259:
[----:B------:R-:W-:Y:S05]  /*5a40*/  BSYNC.RECONVERGENT B1 ;  /* 0x0000000000017941 */ /* 0x000fea0003800200 */
.L_x_258:
[----:B------:R-:W-:Y:S01]  /*5a50*/  ISETP.NE.AND P4, PT, R57, 0x1, PT ;  /* 0x000000013900780c */ /* 0x000fe20003f85270 */
[----:B------:R-:W-:Y:S01]  /*5a60*/  BSSY.RECONVERGENT B1, `(.L_x_263) ;  /* 0x000005e000017945 */ /* 0x000fe20003800200 */
[----:B------:R-:W-:Y:S01]  /*5a70*/  I2FP.F32.U32 R18, R56 ;  /* 0x0000003800127245 */ /* 0x000fe20000201000 */
[----:B------:R-:W-:Y:S01]  /*5a80*/  IMAD.MOV.U32 R60, RZ, RZ, 0x2 ;  /* 0x00000002ff3c7424 */ /* 0x000fe200078e00ff */
[----:B------:R-:W-:Y:S01]  /*5a90*/  SHF.L.U32 R74, R74, 0x10, RZ ;  /* 0x000000104a4a7819 */ /* 0x000fe200000006ff */
[----:B------:R-:W-:Y:S02]  /*5aa0*/  IMAD.MOV.U32 R56, RZ, RZ, R0 ;  /* 0x000000ffff387224 */ /* 0x000fe400078e0000 */
[----:B------:R-:W-:Y:S02]  /*5ab0*/  FFMA.FTZ R18, R18, R91, 1.1641532182693481445e-10 ;  /* 0x2f00000012127423 */ /* 0x000fe4000001005b */
[----:B------:R-:W-:-:S03]  /*5ac0*/  FMUL.FTZ R74, R74, UR4 ;  /* 0x000000044a4a7c20 */ /* 0x000fc60008410000 */
[----:B------:R-:W-:Y:S01]  /*5ad0*/  FSETP.GTU.FTZ.AND P3, PT, R18, R103, PT ;  /* 0x000000671200720b */ /* 0x000fe20003f7c000 */
[----:B------:R-:W-:-:S03]  /*5ae0*/  FMUL.FTZ R74, R74, R101 ;  /* 0x000000654a4a7220 */ /* 0x000fc60000410000 */
[----:B------:R-:W-:Y:S02]  /*5af0*/  PLOP3.LUT P2, PT, P3, PT, PT, 0x8, 0x80 ;  /* 0x000000000080781c */ /* 0x000fe40001f4e170 */
[----:B------:R-:W-:Y:S01]  /*5b00*/  FSEL R74, R74, RZ, !P3 ;  /* 0x000000ff4a4a7208 */ /* 0x000fe20005800000 */
[----:B------:R-:W-:Y:S10]  /*5b10*/  @!P4 BRA `(.L_x_264) ;  /* 0x000000040048c947 */ /* 0x000ff40003800000 */
        /* <DEDUP_REMOVED lines=8> */
.L_x_265:
        /* <DEDUP_REMOVED lines=13> */
.L_x_267:
[----:B------:R-:W-:Y:S05]  /*5c70*/  BSYNC.RECONVERGENT B2 ;  /* 0x0000000000027941 */ /* 0x000fea0003800200 */
.L_x_266:
        /* <DEDUP_REMOVED lines=57> */
[----:B------:R-:W-:Y:S01]  /*6010*/  IMAD.MOV.U32 R60, RZ, RZ, RZ ;  /* 0x000000ffff3c7224 */ /* 0x000fe200078e00ff */
[----:B------:R-:W-:Y:S01]  /*6020*/  MOV R56, R102 ;  /* 0x0000006600387202 */ /* 0x000fe20000000f00 */
[----:B------:R-:W-:-:S07]  /*6030*/  IMAD.MOV.U32 R102, RZ, RZ, R18 ;  /* 0x000000ffff667224 */ /* 0x000fce00078e0012 */
.L_x_264:
[----:B------:R-:W-:Y:S05]  /*6040*/  BSYNC.RECONVERGENT B1 ;  /* 0x0000000000017941 */ /* 0x000fea0003800200 */
.L_x_263:
[----:B------:R-:W-:Y:S01]  /*6050*/  I2FP.F32.U32 R18, R56 ;  /* 0x0000003800127245 */ /* 0x000fe20000201000 */
[----:B------:R-:W-:Y:S01]  /*6060*/  BSSY.RECONVERGENT B1, `(.L_x_268) ;  /* 0x000005f000017945 */ /* 0x000fe20003800200 */
[----:B------:R-:W-:Y:S01]  /*6070*/  SHF.L.U32 R56, R58, 0x10, RZ ;  /* 0x000000103a387819 */ /* 0x000fe200000006ff */
[----:B------:R-:W-:Y:S01]  /*6080*/  IMAD.MOV.U32 R57, RZ, RZ, 0x2 ;  /* 0x00000002ff397424 */ /* 0x000fe200078e00ff */
[----:B------:R-:W-:Y:S01]  /*6090*/  ISETP.NE.AND P4, PT, R60, 0x1, PT ;  /* 0x000000013c00780c */ /* 0x000fe20003f85270 */
[----:B------:R-:W-:Y:S01]  /*60a0*/  FFMA.FTZ R18, R18, R91, 1.1641532182693481445e-10 ;  /* 0x2f00000012127423 */ /* 0x000fe2000001005b */
[----:B------:R-:W-:Y:S01]  /*60b0*/  PRMT R58, R58, 0x7632, R58 ;  /* 0x000076323a3a7816 */ /* 0x000fe2000000003a */
[----:B------:R-:W-:-:S03]  /*60c0*/  FMUL.FTZ R56, R56, UR4 ;  /* 0x0000000438387c20 */ /* 0x000fc60008410000 */
[----:B------:R-:W-:Y:S01]  /*60d0*/  FSETP.GTU.FTZ.AND P3, PT, R18, R103, PT ;  /* 0x000000671200720b */ /* 0x000fe20003f7c000 */
[----:B------:R-:W-:-:S05]  /*60e0*/  FMUL.FTZ R56, R56, R101 ;  /* 0x0000006538387220 */ /* 0x000fca0000410000 */
[----:B------:R-:W-:Y:S01]  /*60f0*/  FSEL R82, R56, RZ, !P3 ;  /* 0x000000ff38527208 */ /* 0x000fe20005800000 */
[----:B------:R-:W-:Y:S01]  /*6100*/  IMAD.MOV.U32 R56, RZ, RZ, R0 ;  /* 0x000000ffff387224 */ /* 0x000fe200078e0000 */
[----:B------:R-:W-:Y:S01]  /*6110*/  PLOP3.LUT P3, PT, P3, PT, PT, 0x8, 0x80 ;  /* 0x000000000080781c */ /* 0x000fe20001f6e170 */
[----:B------:R-:W-:-:S12]  /*6120*/  @!P4 BRA `(.L_x_269) ;  /* 0x000000040048c947 */ /* 0x000fd80003800000 */
        /* <DEDUP_REMOVED lines=8> */
.L_x_270:
        /* <DEDUP_REMOVED lines=13> */
.L_x_272:
[----:B------:R-:W-:Y:S05]  /*6280*/  BSYNC.RECONVERGENT B2 ;  /* 0x0000000000027941 */ /* 0x000fea0003800200 */
.L_x_271:
        /* <DEDUP_REMOVED lines=60> */
.L_x_269:
[----:B------:R-:W-:Y:S05]  /*6650*/  BSYNC.RECONVERGENT B1 ;  /* 0x0000000000017941 */ /* 0x000fea0003800200 */
.L_x_268:
[----:B------:R-:W-:Y:S01]  /*6660*/  I2FP.F32.U32 R18, R56 ;  /* 0x0000003800127245 */ /* 0x000fe20000201000 */
[----:B------:R-:W-:Y:S01]  /*6670*/  BSSY.RECONVERGENT B1, `(.L_x_273) ;  /* 0x000005e000017945 */ /* 0x000fe20003800200 */
[----:B------:R-:W-:Y:S01]  /*6680*/  SHF.L.U32 R58, R58, 0x10, RZ ;  /* 0x000000103a3a7819 */ /* 0x000fe200000006ff */
[----:B------:R-:W-:Y:S01]  /*6690*/  IMAD.MOV.U32 R56, RZ, RZ, R0 ;  /* 0x000000ffff387224 */ /* 0x000fe200078e0000 */
[----:B------:R-:W-:Y:S01]  /*66a0*/  ISETP.NE.AND P5, PT, R57, 0x1, PT ;  /* 0x000000013900780c */ /* 0x000fe20003fa5270 */
[----:B------:R-:W-:Y:S02]  /*66b0*/  FFMA.FTZ R18, R18, R91, 1.1641532182693481445e-10 ;  /* 0x2f00000012127423 */ /* 0x000fe4000001005b */
[----:B------:R-:W-:-:S03]  /*66c0*/  FMUL.FTZ R58, R58, UR4 ;  /* 0x000000043a3a7c20 */ /* 0x000fc60008410000 */
[----:B------:R-:W-:Y:S01]  /*66d0*/  FSETP.GTU.FTZ.AND P4, PT, R18, R103, PT ;  /* 0x000000671200720b */ /* 0x000fe20003f9c000 */
[----:B------:R-:W-:-:S05]  /*66e0*/  FMUL.FTZ R58, R58, R101 ;  /* 0x000000653a3a7220 */ /* 0x000fca0000410000 */
[----:B------:R-:W-:Y:S01]  /*66f0*/  FSEL R83, R58, RZ, !P4 ;  /* 0x000000ff3a537208 */ /* 0x000fe20006000000 */
[----:B------:R-:W-:Y:S01]  /*6700*/  IMAD.MOV.U32 R58, RZ, RZ, 0x2 ;  /* 0x00000002ff3a7424 */ /* 0x000fe200078e00ff */
        /* <DEDUP_REMOVED lines=10> */
.L_x_275:
        /* <DEDUP_REMOVED lines=13> */
.L_x_277:
[----:B------:R-:W-:Y:S05]  /*6880*/  BSYNC.RECONVERGENT B2 ;  /* 0x0000000000027941 */ /* 0x000fea0003800200 */
.L_x_276:
        /* <DEDUP_REMOVED lines=60> */
.L_x_274:
[----:B------:R-:W-:Y:S05]  /*6c50*/  BSYNC.RECONVERGENT B1 ;  /* 0x0000000000017941 */ /* 0x000fea0003800200 */
.L_x_273:
[----:B------:R-:W-:Y:S01]  /*6c60*/  I2FP.F32.U32 R18, R56 ;  /* 0x0000003800127245 */ /* 0x000fe20000201000 */
[----:B------:R-:W-:Y:S01]  /*6c70*/  BSSY.RECONVERGENT B1, `(.L_x_278) ;  /* 0x0000061000017945 */ /* 0x000fe20003800200 */
[C---:B------:R-:W-:Y:S02]  /*6c80*/  SHF.L.U32 R56, R59.reuse, 0x10, RZ ;  /* 0x000000103b387819 */ /* 0x040fe400000006ff */
[----:B------:R-:W-:Y:S01]  /*6c90*/  ISETP.NE.AND P6, PT, R58, 0x1, PT ;  /* 0x000000013a00780c */ /* 0x000fe20003fc5270 */
[----:B------:R-:W-:Y:S01]  /*6ca0*/  FFMA.FTZ R18, R18, R91, 1.1641532182693481445e-10 ;  /* 0x2f00000012127423 */ /* 0x000fe2000001005b */
[----:B------:R-:W-:Y:S01]  /*6cb0*/  PRMT R104, R59, 0x7632, R104 ;  /* 0x000076323b687816 */ /* 0x000fe20000000068 */
[----:B------:R-:W-:-:S03]  /*6cc0*/  FMUL.FTZ R56, R56, UR4 ;  /* 0x0000000438387c20 */ /* 0x000fc60008410000 */
[----:B------:R-:W-:Y:S01]  /*6cd0*/  FSETP.GTU.FTZ.AND P5, PT, R18, R103, PT ;  /* 0x000000671200720b */ /* 0x000fe20003fbc000 */
[----:B------:R-:W-:Y:S01]  /*6ce0*/  FMUL.FTZ R56, R56, R101 ;  /* 0x0000006538387220 */ /* 0x000fe20000410000 */
[----:B------:R-:W-:-:S04]  /*6cf0*/  IMAD.MOV.U32 R18, RZ, RZ, 0x2 ;  /* 0x00000002ff127424 */ /* 0x000fc800078e00ff */
        /* <DEDUP_REMOVED lines=12> */
.L_x_280:
        /* <DEDUP_REMOVED lines=15> */
.L_x_282:
[----:B------:R-:W-:Y:S05]  /*6eb0*/  BSYNC.RECONVERGENT B2 ;  /* 0x0000000000027941 */ /* 0x000fea0003800200 */
.L_x_281:
        /* <DEDUP_REMOVED lines=60> */
.L_x_279:
[----:B------:R-:W-:Y:S05]  /*7280*/  BSYNC.RECONVERGENT B1 ;  /* 0x0000000000017941 */ /* 0x000fea0003800200 */
.L_x_278:
[----:B------:R-:W-:Y:S02]  /*7290*/  I2FP.F32.U32 R56, R56 ;  /* 0x0000003800387245 */ /* 0x000fe40000201000 */
[----:B------:R-:W-:Y:S02]  /*72a0*/  SHF.L.U32 R104, R104, 0x10, RZ ;  /* 0x0000001068687819 */ /* 0x000fe400000006ff */
[----:B------:R-:W-:Y:S01]  /*72b0*/  F2FP.BF16.F32.PACK_AB R58, R83, R82 ;  /* 0x00000052533a723e */ /* 0x000fe200000010ff */
[----:B------:R-:W-:Y:S01]  /*72c0*/  FFMA.FTZ R56, R56, R91, 1.1641532182693481445e-10 ;  /* 0x2f00000038387423 */ /* 0x000fe2000001005b */
[----:B------:R-:W-:Y:S01]  /*72d0*/  F2FP.BF16.F32.PACK_AB R57, R74, R73 ;  /* 0x000000494a39723e */ /* 0x000fe200000010ff */
[----:B------:R-:W-:-:S03]  /*72e0*/  FMUL.FTZ R104, R104, UR4 ;  /* 0x0000000468687c20 */ /* 0x000fc60008410000 */
[----:B------:R-:W-:Y:S01]  /*72f0*/  FSETP.GTU.FTZ.AND P6, PT, R56, R103, PT ;  /* 0x000000673800720b */ /* 0x000fe20003fdc000 */
[----:B------:R-:W-:Y:S01]  /*7300*/  FMUL.FTZ R104, R104, R101 ;  /* 0x0000006568687220 */ /* 0x000fe20000410000 */
[----:B------:R-:W-:-:S04]  /*7310*/  F2FP.BF16.F32.PACK_AB R56, R63, R62 ;  /* 0x0000003e3f38723e */ /* 0x000fc800000010ff */
[----:B------:R-:W-:Y:S02]  /*7320*/  FSEL R91, R104, RZ, !P6 ;  /* 0x000000ff685b7208 */ /* 0x000fe40007000000 */
[----:B------:R-:W-:Y:S02]  /*7330*/  PLOP3.LUT P6, PT, P6, PT, PT, 0x8, 0x80 ;  /* 0x000000000080781c */ /* 0x000fe400037ce170 */
[----:B------:R-:W-:-:S11]  /*7340*/  F2FP.BF16.F32.PACK_AB R59, R91, R90 ;  /* 0x0000005a5b3b723e */ /* 0x000fd600000010ff */
.L_x_242:
[----:B------:R-:W0:Y:S01]  /*7350*/  LDC.64 R62, c[0x0][0x3a8] ;  /* 0x0000ea00ff3e7b82 */ /* 0x000e220000000a00 */
[----:B------:R-:W-:Y:S02]  /*7360*/  SEL R105, RZ, 0x1000000, !P6 ;  /* 0x01000000ff697807 */ /* 0x000fe40007000000 */
[----:B------:R-:W-:Y:S02]  /*7370*/  ISETP.NE.AND P6, PT, R99, RZ, PT ;  /* 0x000000ff6300720c */ /* 0x000fe40003fc5270 */
[----:B------:R-:W-:Y:S02]  /*7380*/  SEL R103, RZ, 0x10000, !P5 ;  /* 0x00010000ff677807 */ /* 0x000fe40006800000 */
[----:B------:R-:W-:Y:S01]  /*7390*/  SEL R106, RZ, 0x100, !P4 ;  /* 0x00000100ff6a7807 */ /* 0x000fe20006000000 */
[----:B------:R-:W1:Y:S01]  /*73a0*/  LDC.64 R60, c[0x0][0x3b0] ;  /* 0x0000ec00ff3c7b82 */ /* 0x000e620000000a00 */
[----:B------:R-:W-:Y:S02]  /*73b0*/  SEL R101, RZ, 0x1000000, !P2 ;  /* 0x01000000ff657807 */ /* 0x000fe40005000000 */
[----:B------:R-:W-:-:S02]  /*73c0*/  SEL R104, RZ, 0x10000, !P1 ;  /* 0x00010000ff687807 */ /* 0x000fc40004800000 */
[----:B------:R-:W-:Y:S02]  /*73d0*/  SEL R99, RZ, 0x100, !P0 ;  /* 0x00000100ff637807 */ /* 0x000fe40004000000 */
[----:B------:R-:W-:Y:S02]  /*73e0*/  LOP3.LUT R106, R106, R105, R103, 0xfe, !PT ;  /* 0x000000696a6a7212 */ /* 0x000fe400078efe67 */
[----:B------:R-:W-:Y:S02]  /*73f0*/  LOP3.LUT R99, R99, R101, R104, 0xfe, !PT ;  /* 0x0000006563637212 */ /* 0x000fe400078efe68 */
[----:B------:R-:W-:Y:S02]  /*7400*/  SEL R105, RZ, 0x1, !P3 ;  /* 0x00000001ff697807 */ /* 0x000fe40005800000 */
[----:B------:R-:W-:Y:S02]  /*7410*/  SEL R104, RZ, 0x1, !P6 ;  /* 0x00000001ff687807 */ /* 0x000fe40007000000 */
[----:B------:R-:W-:Y:S01]  /*7420*/  LOP3.LUT R105, R106, R105, RZ, 0xfc, !PT ;  /* 0x000000696a697212 */ /* 0x000fe200078efcff */
[----:B0-----:R-:W-:Y:S01]  /*7430*/  IMAD.WIDE.U32 R62, R81, 0x10, R62 ;  /* 0x00000010513e7825 */ /* 0x001fe200078e003e */
[----:B------:R-:W-:-:S03]  /*7440*/  LOP3.LUT R104, R99, R104, RZ, 0xfc, !PT ;  /* 0x0000006863687212 */ /* 0x000fc600078efcff */
[----:B------:R-:W-:Y:S01]  /*7450*/  IMAD.MOV.U32 R99, RZ, RZ, R102 ;  /* 0x000000ffff637224 */ /* 0x000fe200078e0066 */
[----:B------:R2:W-:Y:S01]  /*7460*/  STG.E.128 desc[UR6][R62.64], R56 ;  /* 0x000000383e007986 */ /* 0x0005e2000c101d06 */
[C---:B------:R-:W-:Y:S02]  /*7470*/  VIADD R102, R81.reuse, 0x100 ;  /* 0x0000010051667836 */ /* 0x040fe40000000000 */
[----:B-1----:R-:W-:-:S05]  /*7480*/  IMAD.WIDE.U32 R60, R81, 0x8, R60 ;  /* 0x00000008513c7825 */ /* 0x002fca00078e003c */
[----:B------:R2:W-:Y:S02]  /*7490*/  STG.E.64 desc[UR6][R60.64], R104 ;  /* 0x000000683c007986 */ /* 0x0005e4000c101b06 */
.L_x_201:
[----:B0-----:R-:W-:Y:S05]  /*74a0*/  BSYNC.RECONVERGENT B0 ;  /* 0x0000000000007941 */ /* 0x001fea0003800200 */
.L_x_200:
[----:B------:R-:W-:Y:S01]  /*74b0*/  ISETP.GE.U32.AND P0, PT, R64, 0x200, PT ;  /* 0x000002004000780c */ /* 0x000fe20003f06070 */
[----:B------:R-:W-:Y:S03]  /*74c0*/  BSSY.RECONVERGENT B0, `(.L_x_283) ;  /* 0x000065b000007945 */ /* 0x000fe60003800200 */
[----:B------:R-:W-:-:S09]  /*74d0*/  P2R R101, PR, RZ, 0x1 ;  /* 0x00000001ff657803 */ /* 0x000fd20000000000 */
[----:B------:R-:W-:Y:S05]  /*74e0*/  @!P0 BRA `(.L_x_284) ;  /* 0x0000006400608947 */ /* 0x000fea0003800000 */
[----:B--2---:R-:W0:Y:S02]  /*74f0*/  LDC.64 R56, c[0x0][0x390] ;  /* 0x0000e400ff387b82 */ /* 0x004e240000000a00 */
[----:B0-----:R-:W-:-:S06]  /*7500*/  IMAD.WIDE.U32 R56, R102, 0x10, R56 ;  /* 0x0000001066387825 */ /* 0x001fcc00078e0038 */
[----:B------:R-:W5:Y:S01]  /*7510*/  LDG.E.128 R56, desc[UR6][R56.64] ;  /* 0x0000000638387981 */ /* 0x000f62000c1e1d00 */
[----:B------:R-:W-:-:S04]  /*7520*/  UISETP.NE.U32.AND UP1, UPT, UR10, URZ, UPT ;  /* 0x000000ff0a00728c */ /* 0x000fc8000bf25070 */
        /* <DEDUP_REMOVED lines=11> */
[----:B------:R-:W-:-:S13]  /*75e0*/  ISETP.NE.AND P0, PT, R18, 0x3, PT ;  /* 0x000000031200780c */ /* 0x000fda0003f05270 */
[----:B------:R-:W-:Y:S05]  /*75f0*/  @!P0 BRA `(.L_x_288) ;  /* 0x0000000000208947 */ /* 0x000fea0003800000 */
[----:B------:R-:W-:-:S13]  /*7600*/  ISETP.NE.AND P0, PT, R18, 0x2, PT ;  /* 0x000000021200780c */ /* 0x000fda0003f05270 */
[----:B------:R-:W-:Y:S01]  /*7610*/  @!P0 MOV R68, 0x3 ;  /* 0x0000000300448802 */ /* 0x000fe20000000f00 */
[----:B------:R-:W-:Y:S01]  /*7620*/  @!P0 IMAD.MOV.U32 R103, RZ, RZ, R99 ;  /* 0x000000ffff678224 */ /* 0x000fe200078e0063 */
[----:B------:R-:W-:Y:S01]  /*7630*/  @P0 IADD3 R68, PT, PT, R18, 0x1, RZ ;  /* 0x0000000112440810 */ /* 0x000fe20007ffe0ff */
[----:B------:R-:W-:Y:S02]  /*7640*/  @!P0 IMAD.MOV.U32 R69, RZ, RZ, R19 ;  /* 0x000000ffff458224 */ /* 0x000fe400078e0013 */
[----:B------:R-:W-:Y:S02]  /*7650*/  @P0 IMAD.MOV.U32 R103, RZ, RZ, R99 ;  /* 0x000000ffff670224 */ /* 0x000fe400078e0063 */
[----:B------:R-:W-:Y:S01]  /*7660*/  @P0 IMAD.MOV.U32 R69, RZ, RZ, R20 ;  /* 0x000000ffff450224 */ /* 0x000fe200078e0014 */
[----:B------:R-:W-:Y:S06]  /*7670*/  BRA `(.L_x_287) ;  /* 0x0000000400287947 */ /* 0x000fec0003800000 */
.L_x_288:
        /* <DEDUP_REMOVED lines=13> */
.L_x_290:
[----:B------:R-:W-:Y:S05]  /*7750*/  BSYNC.RECONVERGENT B2 ;  /* 0x0000000000027941 */ /* 0x000fea0003800200 */
.L_x_289:
        /* <DEDUP_REMOVED lines=49> */
[----:B------:R-:W-:Y:S01]  /*7a70*/  UIADD3 UR19, UPT, UPT, UR9, -0x695add53, URZ ;  /* 0x96a522ad09137890 */ /* 0x000fe2000fffe0ff */
[----:B------:R-:W-:Y:S02]  /*7a80*/  MOV R69, R99 ;  /* 0x0000006300457202 */ /* 0x000fe40000000f00 */
        /* <DEDUP_REMOVED lines=9> */
.L_x_287:
[----:B------:R-:W-:Y:S05]  /*7b20*/  BSYNC.RECONVERGENT B1 ;  /* 0x0000000000017941 */ /* 0x000fea0003800200 */
.L_x_286:
[----:B------:R-:W0:Y:S01]  /*7b30*/  LDC R105, c[0x0][0x408] ;  /* 0x00010200ff697b82 */ /* 0x000e220000000800 */
[----:B------:R-:W-:Y:S01]  /*7b40*/  I2FP.F32.U32 R18, R69 ;  /* 0x0000004500127245 */ /* 0x000fe20000201000 */
[----:B------:R-:W-:Y:S01]  /*7b50*/  IMAD.MOV.U32 R93, RZ, RZ, 0x2f800000 ;  /* 0x2f800000ff5d7424 */ /* 0x000fe200078e00ff */
[----:B-----5:R-:W-:Y:S01]  /*7b60*/  SHF.L.U32 R75, R56, 0x10, RZ ;  /* 0x00000010384b7819 */ /* 0x020fe200000006ff */
[----:B------:R-:W-:Y:S01]  /*7b70*/  BSSY.RECONVERGENT B1, `(.L_x_291) ;  /* 0x0000063000017945 */ /* 0x000fe20003800200 */
[----:B------:R-:W-:Y:S01]  /*7b80*/  ISETP.NE.AND P1, PT, R68, 0x1, PT ;  /* 0x000000014400780c */ /* 0x000fe20003f25270 */
[----:B------:R-:W-:Y:S01]  /*7b90*/  FFMA.FTZ R69, R18, R93, 1.1641532182693481445e-10 ;  /* 0x2f00000012457423 */ /* 0x000fe2000001005d */
[----:B------:R-:W-:Y:S01]  /*7ba0*/  PRMT R56, R56, 0x7632, R56 ;  /* 0x0000763238387816 */ /* 0x000fe20000000038 */
[----:B------:R-:W1:Y:S01]  /*7bb0*/  LDC R104, c[0x0][0x404] ;  /* 0x00010100ff687b82 */ /* 0x000e620000000800 */
[----:B------:R-:W-:Y:S01]  /*7bc0*/  FMUL.FTZ R18, R75, UR4 ;  /* 0x000000044b127c20 */ /* 0x000fe20008410000 */
[----:B------:R-:W-:Y:S01]  /*7bd0*/  IMAD.MOV.U32 R76, RZ, RZ, 0x2 ;  /* 0x00000002ff4c7424 */ /* 0x000fe200078e00ff */
[----:B------:R-:W-:-:S02]  /*7be0*/  MOV R75, R0 ;  /* 0x00000000004b7202 */ /* 0x000fc40000000f00 */
[----:B0-----:R-:W-:Y:S01]  /*7bf0*/  FMUL.FTZ R18, R18, R105 ;  /* 0x0000006912127220 */ /* 0x001fe20000410000 */
[----:B-1----:R-:W-:Y:S01]  /*7c00*/  FSETP.GTU.FTZ.AND P0, PT, R69, R104, PT ;  /* 0x000000684500720b */ /* 0x002fe20003f1c000 */
[C---:B------:R-:W-:Y:S01]  /*7c10*/  IMAD.U32 R69, R60.reuse, 0x10000, RZ ;  /* 0x000100003c457824 */ /* 0x040fe200078e00ff */
[----:B------:R-:W-:Y:S02]  /*7c20*/  PRMT R60, R60, 0x7632, R60 ;  /* 0x000076323c3c7816 */ /* 0x000fe4000000003c */
[----:B------:R-:W-:Y:S02]  /*7c30*/  FSEL R18, R18, RZ, !P0 ;  /* 0x000000ff12127208 */ /* 0x000fe40004000000 */
        /* <DEDUP_REMOVED lines=12> */
.L_x_293:
        /* <DEDUP_REMOVED lines=13> */
.L_x_295:
[----:B------:R-:W-:Y:S05]  /*7dd0*/  BSYNC.RECONVERGENT B2 ;  /* 0x0000000000027941 */ /* 0x000fea0003800200 */
.L_x_294:
        /* <DEDUP_REMOVED lines=59> */
[----:B------:R-:W-:-:S07]  /*8190*/  LOP3.LUT R19, R84, UR19, R19, 0x96, !PT ;  /* 0x0000001354137c12 */ /* 0x000fce000f8e9613 */
.L_x_292:
[----:B------:R-:W-:Y:S05]  /*81a0*/  BSYNC.RECONVERGENT B1 ;  /* 0x0000000000017941 */ /* 0x000fea0003800200 */
.L_x_291:
[----:B------:R-:W-:Y:S01]  /*81b0*/  I2FP.F32.U32 R18, R75 ;  /* 0x0000004b00127245 */ /* 0x000fe20000201000 */
[----:B------:R-:W-:Y:S01]  /*81c0*/  IMAD.U32 R56, R56, 0x10000, RZ ;  /* 0x0001000038387824 */ /* 0x000fe200078e00ff */
[----:B------:R-:W-:Y:S01]  /*81d0*/  ISETP.NE.AND P1, PT, R76, 0x1, PT ;  /* 0x000000014c00780c */ /* 0x000fe20003f25270 */
[----:B------:R-:W-:Y:S02]  /*81e0*/  BSSY.RECONVERGENT B1, `(.L_x_296) ;  /* 0x000005e000017945 */ /* 0x000fe40003800200 */
[----:B------:R-:W-:Y:S01]  /*81f0*/  FFMA.FTZ R75, R18, R93, 1.1641532182693481445e-10 ;  /* 0x2f000000124b7423 */ /* 0x000fe2000001005d */
[----:B------:R-:W-:-:S04]  /*8200*/  FMUL.FTZ R56, R56, UR4 ;  /* 0x0000000438387c20 */ /* 0x000fc80008410000 */
[----:B------:R-:W-:Y:S01]  /*8210*/  FMUL.FTZ R56, R56, R105 ;  /* 0x0000006938387220 */ /* 0x000fe20000410000 */
[----:B------:R-:W-:Y:S01]  /*8220*/  FSETP.GTU.FTZ.AND P0, PT, R75, R104, PT ;  /* 0x000000684b00720b */ /* 0x000fe20003f1c000 */
[----:B------:R-:W-:Y:S02]  /*8230*/  IMAD.U32 R75, R60, 0x10000, RZ ;  /* 0x000100003c4b7824 */ /* 0x000fe400078e00ff */
[----:B------:R-:W-:Y:S01]  /*8240*/  HFMA2 R60, -RZ, RZ, 0, 1.1920928955078125e-07 ;  /* 0x00000002ff3c7431 */ /* 0x000fe200000001ff */
        /* <DEDUP_REMOVED lines=13> */
.L_x_298:
        /* <DEDUP_REMOVED lines=13> */
.L_x_300:
[----:B------:R-:W-:Y:S05]  /*83f0*/  BSYNC.RECONVERGENT B2 ;  /* 0x0000000000027941 */ /* 0x000fea0003800200 */
.L_x_299:
        /* <DEDUP_REMOVED lines=60> */
.L_x_297:
[----:B------:R-:W-:Y:S05]  /*87c0*/  BSYNC.RECONVERGENT B1 ;  /* 0x0000000000017941 */ /* 0x000fea0003800200 */
.L_x_296:
[----:B------:R-:W-:Y:S01]  /*87d0*/  I2FP.F32.U32 R18, R56 ;  /* 0x0000003800127245 */ /* 0x000fe20000201000 */
[----:B------:R-:W-:Y:S01]  /*87e0*/  IMAD.U32 R56, R57, 0x10000, RZ ;  /* 0x0001000039387824 */ /* 0x000fe200078e00ff */
[----:B------:R-:W-:Y:S01]  /*87f0*/  ISETP.NE.AND P2, PT, R60, 0x1, PT ;  /* 0x000000013c00780c */ /* 0x000fe20003f45270 */
[----:B------:R-:W-:Y:S01]  /*8800*/  BSSY.RECONVERGENT B1, `(.L_x_301) ;  /* 0x0000060000017945 */ /* 0x000fe20003800200 */
[----:B------:R-:W-:Y:S01]  /*8810*/  PRMT R92, R61, 0x7632, R92 ;  /* 0x000076323d5c7816 */ /* 0x000fe2000000005c */
[----:B------:R-:W-:Y:S01]  /*8820*/  FFMA.FTZ R75, R18, R93, 1.1641532182693481445e-10 ;  /* 0x2f000000124b7423 */ /* 0x000fe2000001005d */
[----:B------:R-:W-:Y:S01]  /*8830*/  FMUL.FTZ R56, R56, UR4 ;  /* 0x0000000438387c20 */ /* 0x000fe20008410000 */
[----:B------:R-:W-:-:S03]  /*8840*/  PRMT R76, R57, 0x7632, R76 ;  /* 0x00007632394c7816 */ /* 0x000fc6000000004c */
[----:B------:R-:W-:Y:S01]  /*8850*/  FMUL.FTZ R56, R56, R105 ;  /* 0x0000006938387220 */ /* 0x000fe20000410000 */
[----:B------:R-:W-:Y:S02]  /*8860*/  FSETP.GTU.FTZ.AND P1, PT, R75, R104, PT ;  /* 0x000000684b00720b */ /* 0x000fe40003f3c000 */
[----:B------:R-:W-:Y:S01]  /*8870*/  SHF.L.U32 R75, R61, 0x10, RZ ;  /* 0x000000103d4b7819 */ /* 0x000fe200000006ff */
[----:B------:R-:W-:Y:S01]  /*8880*/  IMAD.MOV.U32 R61, RZ, RZ, 0x2 ;  /* 0x00000002ff3d7424 */ /* 0x000fe200078e00ff */
        /* <DEDUP_REMOVED lines=13> */
.L_x_303:
        /* <DEDUP_REMOVED lines=13> */
.L_x_305:
[----:B------:R-:W-:Y:S05]  /*8a30*/  BSYNC.RECONVERGENT B2 ;  /* 0x0000000000027941 */ /* 0x000fea0003800200 */
.L_x_304:
        /* <DEDUP_REMOVED lines=60> */
.L_x_302:
[----:B------:R-:W-:Y:S05]  /*8e00*/  BSYNC.RECONVERGENT B1 ;  /* 0x0000000000017941 */ /* 0x000fea0003800200 */
.L_x_301:
[----:B------:R-:W-:Y:S01]  /*8e10*/  I2FP.F32.U32 R18, R56 ;  /* 0x0000003800127245 */ /* 0x000fe20000201000 */
[----:B------:R-:W-:Y:S01]  /*8e20*/  BSSY.RECONVERGENT B1, `(.L_x_306) ;  /* 0x0000060000017945 */ /* 0x000fe20003800200 */
[----:B------:R-:W-:Y:S01]  /*8e30*/  SHF.L.U32 R76, R76, 0x10, RZ ;  /* 0x000000104c4c7819 */ /* 0x000fe200000006ff */
[----:B------:R-:W-:Y:S01]  /*8e40*/  IMAD.MOV.U32 R60, RZ, RZ, 0x2 ;  /* 0x00000002ff3c7424 */ /* 0x000fe200078e00ff */
[----:B------:R-:W-:Y:S01]  /*8e50*/  ISETP.NE.AND P3, PT, R61, 0x1, PT ;  /* 0x000000013d00780c */ /* 0x000fe20003f65270 */
[----:B------:R-:W-:Y:S01]  /*8e60*/  FFMA.FTZ R57, R18, R93, 1.1641532182693481445e-10 ;  /* 0x2f00000012397423 */ /* 0x000fe2000001005d */
[----:B------:R-:W-:Y:S01]  /*8e70*/  MOV R56, R0 ;  /* 0x0000000000387202 */ /* 0x000fe20000000f00 */
[----:B------:R-:W-:-:S03]  /*8e80*/  FMUL.FTZ R76, R76, UR4 ;  /* 0x000000044c4c7c20 */ /* 0x000fc60008410000 */
[----:B------:R-:W-:Y:S01]  /*8e90*/  FSETP.GTU.FTZ.AND P2, PT, R57, R104, PT ;  /* 0x000000683900720b */ /* 0x000fe20003f5c000 */
[----:B------:R-:W-:Y:S01]  /*8ea0*/  FMUL.FTZ R76, R76, R105 ;  /* 0x000000694c4c7220 */ /* 0x000fe20000410000 */
[----:B------:R-:W-:-:S04]  /*8eb0*/  IMAD.U32 R57, R92, 0x10000, RZ ;  /* 0x000100005c397824 */ /* 0x000fc800078e00ff */
        /* <DEDUP_REMOVED lines=12> */
.L_x_308:
        /* <DEDUP_REMOVED lines=13> */
.L_x_310:
[----:B------:R-:W-:Y:S05]  /*9050*/  BSYNC.RECONVERGENT B2 ;  /* 0x0000000000027941 */ /* 0x000fea0003800200 */
.L_x_309:
        /* <DEDUP_REMOVED lines=51> */
[----:B------:R-:W-:Y:S01]  /*9390*/  IMAD.WIDE.U32 R60, R60, -0x326172a9, RZ ;  /* 0xcd9e8d573c3c7825 */ /* 0x000fe200078e00ff */
[----:B------:R-:W-:-:S03]  /*93a0*/  UIADD3 UR5, UPT, UPT, UR8, -0x700cb87f, URZ ;  /* 0x8ff3478108057890 */ /* 0x000fc6000fffe0ff */
[----:B------:R-:W-:Y:S01]  /*93b0*/  IMAD.WIDE.U32 R18, R18, -0x2daee0ad, RZ ;  /* 0xd2511f5312127825 */ /* 0x000fe200078e00ff */
[----:B------:R-:W-:-:S03]  /*93c0*/  MOV R0, R60 ;  /* 0x0000003c00007202 */ /* 0x000fc60000000f00 */
[----:B------:R-:W-:Y:S01]  /*93d0*/  HFMA2 R60, -RZ, RZ, 0, 0 ;  /* 0x00000000ff3c7431 */ /* 0x000fe200000001ff */
[----:B------:R-:W-:Y:S02]  /*93e0*/  LOP3.LUT R20, R84, UR5, R61, 0x96, !PT ;  /* 0x0000000554147c12 */ /* 0x000fe4000f8e963d */
[----:B------:R-:W-:Y:S01]  /*93f0*/  LOP3.LUT R19, R56, UR19, R19, 0x96, !PT ;  /* 0x0000001338137c12 */ /* 0x000fe2000f8e9613 */
[----:B------:R-:W-:Y:S02]  /*9400*/  IMAD.MOV.U32 R56, RZ, RZ, R103 ;  /* 0x000000ffff387224 */ /* 0x000fe400078e0067 */
[----:B------:R-:W-:-:S07]  /*9410*/  IMAD.MOV.U32 R103, RZ, RZ, R18 ;  /* 0x000000ffff677224 */ /* 0x000fce00078e0012 */
.L_x_307:
[----:B------:R-:W-:Y:S05]  /*9420*/  BSYNC.RECONVERGENT B1 ;  /* 0x0000000000017941 */ /* 0x000fea0003800200 */
.L_x_306:
[----:B------:R-:W-:Y:S01]  /*9430*/  I2FP.F32.U32 R18, R56 ;  /* 0x0000003800127245 */ /* 0x000fe20000201000 */
[----:B------:R-:W-:Y:S01]  /*9440*/  IMAD.U32 R56, R58, 0x10000, RZ ;  /* 0x000100003a387824 */ /* 0x000fe200078e00ff */
[----:B------:R-:W-:Y:S01]  /*9450*/  ISETP.NE.AND P4, PT, R60, 0x1, PT ;  /* 0x000000013c00780c */ /* 0x000fe20003f85270 */
[----:B------:R-:W-:Y:S01]  /*9460*/  BSSY.RECONVERGENT B1, `(.L_x_311) ;  /* 0x0000060000017945 */ /* 0x000fe20003800200 */
[----:B------:R-:W-:Y:S01]  /*9470*/  PRMT R58, R58, 0x7632, R58 ;  /* 0x000076323a3a7816 */ /* 0x000fe2000000003a */
[----:B------:R-:W-:Y:S01]  /*9480*/  FFMA.FTZ R57, R18, R93, 1.1641532182693481445e-10 ;  /* 0x2f00000012397423 */ /* 0x000fe2000001005d */
[----:B------:R-:W-:Y:S01]  /*9490*/  FMUL.FTZ R56, R56, UR4 ;  /* 0x0000000438387c20 */ /* 0x000fe20008410000 */
[----:B------:R-:W-:-:S03]  /*94a0*/  MOV R61, 0x2 ;  /* 0x00000002003d7802 */ /* 0x000fc60000000f00 */
[----:B------:R-:W-:Y:S01]  /*94b0*/  FMUL.FTZ R56, R56, R105 ;  /* 0x0000006938387220 */ /* 0x000fe20000410000 */
[----:B------:R-:W-:Y:S01]  /*94c0*/  FSETP.GTU.FTZ.AND P3, PT, R57, R104, PT ;  /* 0x000000683900720b */ /* 0x000fe20003f7c000 */
[C---:B------:R-:W-:Y:S01]  /*94d0*/  IMAD.U32 R57, R62.reuse, 0x10000, RZ ;  /* 0x000100003e397824 */ /* 0x040fe200078e00ff */
[----:B------:R-:W-:Y:S02]  /*94e0*/  PRMT R62, R62, 0x7632, R62 ;  /* 0x000076323e3e7816 */ /* 0x000fe4000000003e */
        /* <DEDUP_REMOVED lines=13> */
.L_x_313:
        /* <DEDUP_REMOVED lines=13> */
.L_x_315:
[----:B------:R-:W-:Y:S05]  /*9690*/  BSYNC.RECONVERGENT B2 ;  /* 0x0000000000027941 */ /* 0x000fea0003800200 */
.L_x_314:
        /* <DEDUP_REMOVED lines=60> */
.L_x_312:
[----:B------:R-:W-:Y:S05]  /*9a60*/  BSYNC.RECONVERGENT B1 ;  /* 0x0000000000017941 */ /* 0x000fea0003800200 */
.L_x_311:
[----:B------:R-:W-:Y:S01]  /*9a70*/  I2FP.F32.U32 R18, R56 ;  /* 0x0000003800127245 */ /* 0x000fe20000201000 */
[----:B------:R-:W-:Y:S01]  /*9a80*/  IMAD.U32 R58, R58, 0x10000, RZ ;  /* 0x000100003a3a7824 */ /* 0x000fe200078e00ff */
[----:B------:R-:W-:Y:S01]  /*9a90*/  ISETP.NE.AND P5, PT, R61, 0x1, PT ;  /* 0x000000013d00780c */ /* 0x000fe20003fa5270 */
[----:B------:R-:W-:Y:S01]  /*9aa0*/  BSSY.RECONVERGENT B1, `(.L_x_316) ;  /* 0x000005e000017945 */ /* 0x000fe20003800200 */
[----:B------:R-:W-:Y:S01]  /*9ab0*/  SHF.L.U32 R85, R62, 0x10, RZ ;  /* 0x000000103e557819 */ /* 0x000fe200000006ff */
[----:B------:R-:W-:Y:S01]  /*9ac0*/  FFMA.FTZ R57, R18, R93, 1.1641532182693481445e-10 ;  /* 0x2f00000012397423 */ /* 0x000fe2000001005d */
[----:B------:R-:W-:Y:S01]  /*9ad0*/  FMUL.FTZ R58, R58, UR4 ;  /* 0x000000043a3a7c20 */ /* 0x000fe20008410000 */
[----:B------:R-:W-:-:S03]  /*9ae0*/  IMAD.MOV.U32 R56, RZ, RZ, R0 ;  /* 0x000000ffff387224 */ /* 0x000fc600078e0000 */
[----:B------:R-:W-:Y:S01]  /*9af0*/  FMUL.FTZ R58, R58, R105 ;  /* 0x000000693a3a7220 */ /* 0x000fe20000410000 */
[----:B------:R-:W-:-:S04]  /*9b00*/  FSETP.GTU.FTZ.AND P4, PT, R57, R104, PT ;  /* 0x000000683900720b */ /* 0x000fc80003f9c000 */
        /* <DEDUP_REMOVED lines=13> */
.L_x_318:
        /* <DEDUP_REMOVED lines=13> */
.L_x_320:
[----:B------:R-:W-:Y:S05]  /*9cb0*/  BSYNC.RECONVERGENT B2 ;  /* 0x0000000000027941 */ /* 0x000fea0003800200 */
.L_x_319:
        /* <DEDUP_REMOVED lines=60> */
.L_x_317:
[----:B------:R-:W-:Y:S05]  /*a080*/  BSYNC.RECONVERGENT B1 ;  /* 0x0000000000017941 */ /* 0x000fea0003800200 */
.L_x_316:
[----:B------:R-:W-:Y:S01]  /*a090*/  I2FP.F32.U32 R18, R56 ;  /* 0x0000003800127245 */ /* 0x000fe20000201000 */
[----:B------:R-:W-:Y:S01]  /*a0a0*/  IMAD.U32 R61, R63, 0x10000, RZ ;  /* 0x000100003f3d7824 */ /* 0x000fe200078e00ff */
[C---:B------:R-:W-:Y:S01]  /*a0b0*/  SHF.L.U32 R56, R59.reuse, 0x10, RZ ;  /* 0x000000103b387819 */ /* 0x040fe200000006ff */
[----:B------:R-:W-:Y:S01]  /*a0c0*/  BSSY.RECONVERGENT B1, `(.L_x_321) ;  /* 0x0000063000017945 */ /* 0x000fe20003800200 */
[----:B------:R-:W-:Y:S01]  /*a0d0*/  ISETP.NE.AND P6, PT, R58, 0x1, PT ;  /* 0x000000013a00780c */ /* 0x000fe20003fc5270 */
[----:B------:R-:W-:Y:S01]  /*a0e0*/  FFMA.FTZ R57, R18, R93, 1.1641532182693481445e-10 ;  /* 0x2f00000012397423 */ /* 0x000fe2000001005d */
[----:B------:R-:W-:Y:S01]  /*a0f0*/  PRMT R63, R59, 0x7632, R63 ;  /* 0x000076323b3f7816 */ /* 0x000fe2000000003f */
[----:B------:R-:W-:Y:S01]  /*a100*/  FMUL.FTZ R56, R56, UR4 ;  /* 0x0000000438387c20 */ /* 0x000fe20008410000 */
[----:B------:R-:W-:Y:S02]  /*a110*/  IMAD.MOV.U32 R18, RZ, RZ, 0x2 ;  /* 0x00000002ff127424 */ /* 0x000fe400078e00ff */
[----:B------:R-:W-:Y:S01]  /*a120*/  FSETP.GTU.FTZ.AND P5, PT, R57, R104, PT ;  /* 0x000000683900720b */ /* 0x000fe20003fbc000 */
[----:B------:R-:W-:Y:S01]  /*a130*/  FMUL.FTZ R56, R56, R105 ;  /* 0x0000006938387220 */ /* 0x000fe20000410000 */
[----:B------:R-:W-:-:S04]  /*a140*/  PRMT R106, R63, 0x7632, R106 ;  /* 0x000076323f6a7816 */ /* 0x000fc8000000006a */
[----:B------:R-:W-:Y:S02]  /*a150*/  FSEL R56, R56, RZ, !P5 ;  /* 0x000000ff38387208 */ /* 0x000fe40006800000 */
[----:B------:R-:W-:-:S03]  /*a160*/  PLOP3.LUT P5, PT, P5, PT, PT, 0x8, 0x80 ;  /* 0x000000000080781c */ /* 0x000fc60002fae170 */
[----:B------:R-:W-:Y:S01]  /*a170*/  FADD.FTZ R62, R56, R61 ;  /* 0x0000003d383e7221 */ /* 0x000fe20000010000 */
[----:B------:R-:W-:-:S03]  /*a180*/  MOV R56, R0 ;  /* 0x0000000000387202 */ /* 0x000fc60000000f00 */
[----:B------:R-:W-:Y:S01]  /*a190*/  IMAD.MOV.U32 R92, RZ, RZ, R62 ;  /* 0x000000ffff5c7224 */ /* 0x000fe200078e003e */
[----:B------:R-:W-:Y:S06]  /*a1a0*/  @!P6 BRA `(.L_x_322) ;  /* 0x000000040050e947 */ /* 0x000fec0003800000 */
        /* <DEDUP_REMOVED lines=8> */
.L_x_323:
[----:B------:R-:W-:Y:S01]  /*a230*/  IADD3 R23, PT, PT, R23, 0x1, RZ ;  /* 0x0000000117177810 */ /* 0x000fe20007ffe0ff */
[----:B------:R-:W-:Y:S03]  /*a240*/  BSSY.RECONVERGENT B2, `(.L_x_324) ;  /* 0x000000e000027945 */ /* 0x000fe60003800200 */
[C---:B------:R-:W-:Y:S01]  /*a250*/  ISETP.NE.AND P6, PT, R23.reuse, RZ, PT ;  /* 0x000000ff1700720c */ /* 0x040fe20003fc5270 */
[----:B------:R-:W-:-:S12]  /*a260*/  IMAD.WIDE.U32 R60, R23, -0x2daee0ad, RZ ;  /* 0xd2511f53173c7825 */ /* 0x000fd800078e00ff */
[----:B------:R-:W-:Y:S05]  /*a270*/  @P6 BRA `(.L_x_325) ;  /* 0x0000000000286947 */ /* 0x000fea0003800000 */
[----:B------:R-:W-:Y:S01]  /*a280*/  VIADD R22, R22, 0x1 ;  /* 0x0000000116167836 */ /* 0x000fe20000000000 */
[----:B------:R-:W-:-:S04]  /*a290*/  P2R R0, PR, RZ, 0x1 ;  /* 0x00000001ff007803 */ /* 0x000fc80000000000 */
[----:B------:R-:W-:-:S13]  /*a2a0*/  ISETP.NE.AND P6, PT, R22, RZ, PT ;  /* 0x000000ff1600720c */ /* 0x000fda0003fc5270 */
[----:B------:R-:W-:Y:S01]  /*a2b0*/  @!P6 VIADD R21, R21, 0x1 ;  /* 0x000000011515e836 */ /* 0x000fe20000000000 */
[----:B------:R-:W-:Y:S01]  /*a2c0*/  @!P6 IADD3 R18, PT, PT, R3, 0x1, RZ ;  /* 0x000000010312e810 */ /* 0x000fe20007ffe0ff */
[----:B------:R-:W-:-:S03]  /*a2d0*/  @!P6 IMAD.MOV.U32 R22, RZ, RZ, RZ ;  /* 0x000000ffff16e224 */ /* 0x000fc600078e00ff */
[----:B------:R-:W-:-:S13]  /*a2e0*/  ISETP.NE.AND P0, PT, R21, RZ, !P6 ;  /* 0x000000ff1500720c */ /* 0x000fda0007705270 */
[----:B------:R-:W-:Y:S01]  /*a2f0*/  @P0 IMAD.MOV R18, RZ, RZ, R3 ;  /* 0x000000ffff120224 */ /* 0x000fe200078e0203 */
[----:B------:R-:W-:-:S04]  /*a300*/  ISETP.NE.AND P0, PT, R0, RZ, PT ;  /* 0x000000ff0000720c */ /* 0x000fc80003f05270 */
[----:B------:R-:W-:-:S09]  /*a310*/  @!P6 MOV R3, R18 ;  /* 0x000000120003e202 */ /* 0x000fd20000000f00 */
.L_x_325:
[----:B------:R-:W-:Y:S05]  /*a320*/  BSYNC.RECONVERGENT B2 ;  /* 0x0000000000027941 */ /* 0x000fea0003800200 */
.L_x_324:
        /* <DEDUP_REMOVED lines=60> */
.L_x_322:
[----:B------:R-:W-:Y:S05]  /*a6f0*/  BSYNC.RECONVERGENT B1 ;  /* 0x0000000000017941 */ /* 0x000fea0003800200 */
.L_x_321:
[----:B------:R-:W-:Y:S01]  /*a700*/  I2FP.F32.U32 R56, R56 ;  /* 0x0000003800387245 */ /* 0x000fe20000201000 */
[----:B------:R-:W-:Y:S01]  /*a710*/  IMAD.U32 R63, R63, 0x10000, RZ ;  /* 0x000100003f3f7824 */ /* 0x000fe200078e00ff */
[----:B------:R-:W-:Y:S02]  /*a720*/  SHF.L.U32 R57, R106, 0x10, RZ ;  /* 0x000000106a397819 */ /* 0x000fe400000006ff */
[----:B------:R-:W-:Y:S01]  /*a730*/  F2FP.BF16.F32.PACK_AB R58, R85, R84 ;  /* 0x00000054553a723e */ /* 0x000fe200000010ff */
[----:B------:R-:W-:Y:S01]  /*a740*/  FFMA.FTZ R93, R56, R93, 1.1641532182693481445e-10 ;  /* 0x2f000000385d7423 */ /* 0x000fe2000001005d */
[----:B------:R-:W-:-:S04]  /*a750*/  FMUL.FTZ R56, R63, UR4 ;  /* 0x000000043f387c20 */ /* 0x000fc80008410000 */
[----:B------:R-:W-:Y:S01]  /*a760*/  FMUL.FTZ R56, R56, R105 ;  /* 0x0000006938387220 */ /* 0x000fe20000410000 */
[----:B------:R-:W-:-:S04]  /*a770*/  FSETP.GTU.FTZ.AND P6, PT, R93, R104, PT ;  /* 0x000000685d00720b */ /* 0x000fc80003fdc000 */
[----:B------:R-:W-:Y:S02]  /*a780*/  FSEL R56, R56, RZ, !P6 ;  /* 0x000000ff38387208 */ /* 0x000fe40007000000 */
[----:B------:R-:W-:-:S03]  /*a790*/  PLOP3.LUT P6, PT, P6, PT, PT, 0x8, 0x80 ;  /* 0x000000000080781c */ /* 0x000fc600037ce170 */
[----:B------:R-:W-:Y:S01]  /*a7a0*/  FADD.FTZ R93, R56, R57 ;  /* 0x00000039385d7221 */ /* 0x000fe20000010000 */
[----:B------:R-:W-:Y:S02]  /*a7b0*/  F2FP.BF16.F32.PACK_AB R57, R76, R75 ;  /* 0x0000004b4c39723e */ /* 0x000fe400000010ff */
[----:B------:R-:W-:Y:S02]  /*a7c0*/  F2FP.BF16.F32.PACK_AB R56, R68, R69 ;  /* 0x000000454438723e */ /* 0x000fe400000010ff */
[----:B------:R-:W-:Y:S01]  /*a7d0*/  F2FP.BF16.F32.PACK_AB R59, R93, R62 ;  /* 0x0000003e5d3b723e */ /* 0x000fe200000010ff */
[----:B------:R-:W-:Y:S06]  /*a7e0*/  BRA `(.L_x_326) ;  /* 0x00000030004c7947 */ /* 0x000fec0003800000 */
.L_x_285:
        /* <DEDUP_REMOVED lines=10> */
[----:B------:R-:W-:Y:S01]  /*a890*/  @!P0 MOV R60, R19 ;  /* 0x00000013003c8202 */ /* 0x000fe20000000f00 */
[--C-:B------:R-:W-:Y:S01]  /*a8a0*/  @!P0 IMAD.MOV.U32 R103, RZ, RZ, R99.reuse ;  /* 0x000000ffff678224 */ /* 0x100fe200078e0063 */
[----:B------:R-:W-:Y:S01]  /*a8b0*/  @P0 MOV R60, R20 ;  /* 0x00000014003c0202 */ /* 0x000fe20000000f00 */
[----:B------:R-:W-:Y:S02]  /*a8c0*/  @P0 VIADD R63, R18, 0x1 ;  /* 0x00000001123f0836 */ /* 0x000fe40000000000 */
[----:B------:R-:W-:Y:S01]  /*a8d0*/  @P0 IMAD.MOV.U32 R103, RZ, RZ, R99 ;  /* 0x000000ffff670224 */ /* 0x000fe200078e0063 */
[----:B------:R-:W-:Y:S06]  /*a8e0*/  BRA `(.L_x_328) ;  /* 0x0000000400287947 */ /* 0x000fec0003800000 */
.L_x_329:
        /* <DEDUP_REMOVED lines=13> */
.L_x_331:
[----:B------:R-:W-:Y:S05]  /*a9c0*/  BSYNC.RECONVERGENT B2 ;  /* 0x0000000000027941 */ /* 0x000fea0003800200 */
.L_x_330:
        /* <DEDUP_REMOVED lines=60> */
.L_x_328:
[----:B------:R-:W-:Y:S05]  /*ad90*/  BSYNC.RECONVERGENT B1 ;  /* 0x0000000000017941 */ /* 0x000fea0003800200 */
.L_x_327:
        /* <DEDUP_REMOVED lines=9> */
[----:B------:R-:W-:Y:S01]  /*ae30*/  IMAD.MOV.U32 R75, RZ, RZ, 0x2 ;  /* 0x00000002ff4b7424 */ /* 0x000fe200078e00ff */
[----:B------:R-:W-:Y:S01]  /*ae40*/  MOV R60, R0 ;  /* 0x00000000003c7202 */ /* 0x000fe20000000f00 */
[----:B------:R-:W-:Y:S01]  /*ae50*/  FFMA.FTZ R18, R18, R93, 1.1641532182693481445e-10 ;  /* 0x2f00000012127423 */ /* 0x000fe2000001005d */
[----:B0-----:R-:W-:-:S04]  /*ae60*/  FMUL.FTZ R61, R61, R104 ;  /* 0x000000683d3d7220 */ /* 0x001fc80000410000 */
[----:B-1----:R-:W-:-:S04]  /*ae70*/  FSETP.GTU.FTZ.AND P0, PT, R18, R105, PT ;  /* 0x000000691200720b */ /* 0x002fc80003f1c000 */
[----:B------:R-:W-:Y:S02]  /*ae80*/  FSEL R62, R61, RZ, !P0 ;  /* 0x000000ff3d3e7208 */ /* 0x000fe40004000000 */
[----:B------:R-:W-:-:S03]  /*ae90*/  PLOP3.LUT P2, PT, P0, PT, PT, 0x8, 0x80 ;  /* 0x000000000080781c */ /* 0x000fc6000074e170 */
        /* <DEDUP_REMOVED lines=11> */
.L_x_334:
        /* <DEDUP_REMOVED lines=13> */
.L_x_336:
[----:B------:R-:W-:Y:S05]  /*b020*/  BSYNC.RECONVERGENT B2 ;  /* 0x0000000000027941 */ /* 0x000fea0003800200 */
.L_x_335:
        /* <DEDUP_REMOVED lines=60> */
.L_x_333:
[----:B------:R-:W-:Y:S05]  /*b3f0*/  BSYNC.RECONVERGENT B1 ;  /* 0x0000000000017941 */ /* 0x000fea0003800200 */
.L_x_332:
[----:B------:R-:W-:Y:S01]  /*b400*/  I2FP.F32.U32 R18, R60 ;  /* 0x0000003c00127245 */ /* 0x000fe20000201000 */
[----:B------:R-:W-:Y:S01]  /*b410*/  IMAD.U32 R56, R56, 0x10000, RZ ;  /* 0x0001000038387824 */ /* 0x000fe200078e00ff */
[----:B------:R-:W-:Y:S01]  /*b420*/  ISETP.NE.AND P2, PT, R75, 0x1, PT ;  /* 0x000000014b00780c */ /* 0x000fe20003f45270 */
[----:B------:R-:W-:Y:S01]  /*b430*/  BSSY.RECONVERGENT B1, `(.L_x_337) ;  /* 0x000005d000017945 */ /* 0x000fe20003800200 */
[----:B------:R-:W-:Y:S02]  /*b440*/  HFMA2 R60, -RZ, RZ, 0, 1.1920928955078125e-07 ;  /* 0x00000002ff3c7431 */ /* 0x000fe400000001ff */
[----:B------:R-:W-:Y:S01]  /*b450*/  FFMA.FTZ R18, R18, R93, 1.1641532182693481445e-10 ;  /* 0x2f00000012127423 */ /* 0x000fe2000001005d */
[----:B------:R-:W-:Y:S01]  /*b460*/  FMUL.FTZ R61, R56, UR4 ;  /* 0x00000004383d7c20 */ /* 0x000fe20008410000 */
[----:B------:R-:W-:-:S03]  /*b470*/  IMAD.MOV.U32 R56, RZ, RZ, R0 ;  /* 0x000000ffff387224 */ /* 0x000fc600078e0000 */
[----:B------:R-:W-:Y:S01]  /*b480*/  FMUL.FTZ R61, R61, R104 ;  /* 0x000000683d3d7220 */ /* 0x000fe20000410000 */
[----:B------:R-:W-:-:S04]  /*b490*/  FSETP.GTU.FTZ.AND P1, PT, R18, R105, PT ;  /* 0x000000691200720b */ /* 0x000fc80003f3c000 */
[----:B------:R-:W-:Y:S02]  /*b4a0*/  FSEL R63, R61, RZ, !P1 ;  /* 0x000000ff3d3f7208 */ /* 0x000fe40004800000 */
        /* <DEDUP_REMOVED lines=11> */
.L_x_339:
        /* <DEDUP_REMOVED lines=13> */
.L_x_341:
[----:B------:R-:W-:Y:S05]  /*b630*/  BSYNC.RECONVERGENT B2 ;  /* 0x0000000000027941 */ /* 0x000fea0003800200 */
.L_x_340:
        /* <DEDUP_REMOVED lines=60> */
.L_x_338:
[----:B------:R-:W-:Y:S05]  /*ba00*/  BSYNC.RECONVERGENT B1 ;  /* 0x0000000000017941 */ /* 0x000fea0003800200 */
.L_x_337:
[----:B------:R-:W-:Y:S01]  /*ba10*/  I2FP.F32.U32 R18, R56 ;  /* 0x0000003800127245 */ /* 0x000fe20000201000 */
[----:B------:R-:W-:Y:S01]  /*ba20*/  BSSY.RECONVERGENT B1, `(.L_x_342) ;  /* 0x000005f000017945 */ /* 0x000fe20003800200 */
[C---:B------:R-:W-:Y:S02]  /*ba30*/  SHF.L.U32 R56, R57.reuse, 0x10, RZ ;  /* 0x0000001039387819 */ /* 0x040fe400000006ff */
[----:B------:R-:W-:Y:S01]  /*ba40*/  ISETP.NE.AND P3, PT, R60, 0x1, PT ;  /* 0x000000013c00780c */ /* 0x000fe20003f65270 */
[----:B------:R-:W-:Y:S01]  /*ba50*/  FFMA.FTZ R18, R18, R93, 1.1641532182693481445e-10 ;  /* 0x2f00000012127423 */ /* 0x000fe2000001005d */
[----:B------:R-:W-:Y:S01]  /*ba60*/  PRMT R76, R57, 0x7632, R76 ;  /* 0x00007632394c7816 */ /* 0x000fe2000000004c */
[----:B------:R-:W-:Y:S01]  /*ba70*/  FMUL.FTZ R61, R56, UR4 ;  /* 0x00000004383d7c20 */ /* 0x000fe20008410000 */
[----:B------:R-:W-:Y:S02]  /*ba80*/  IMAD.MOV.U32 R56, RZ, RZ, R0 ;  /* 0x000000ffff387224 */ /* 0x000fe400078e0000 */
[----:B------:R-:W-:Y:S01]  /*ba90*/  FSETP.GTU.FTZ.AND P2, PT, R18, R105, PT ;  /* 0x000000691200720b */ /* 0x000fe20003f5c000 */
[----:B------:R-:W-:-:S03]  /*baa0*/  FMUL.FTZ R61, R61, R104 ;  /* 0x000000683d3d7220 */ /* 0x000fc60000410000 */
[----:B------:R-:W-:Y:S02]  /*bab0*/  PLOP3.LUT P1, PT, P2, PT, PT, 0x8, 0x80 ;  /* 0x000000000080781c */ /* 0x000fe4000172e170 */
[----:B------:R-:W-:Y:S01]  /*bac0*/  FSEL R75, R61, RZ, !P2 ;  /* 0x000000ff3d4b7208 */ /* 0x000fe20005000000 */
[----:B------:R-:W-:Y:S01]  /*bad0*/  IMAD.MOV.U32 R61, RZ, RZ, 0x2 ;  /* 0x00000002ff3d7424 */ /* 0x000fe200078e00ff */
        /* <DEDUP_REMOVED lines=9> */
.L_x_344:
        /* <DEDUP_REMOVED lines=13> */
.L_x_346:
[----:B------:R-:W-:Y:S05]  /*bc40*/  BSYNC.RECONVERGENT B2 ;  /* 0x0000000000027941 */ /* 0x000fea0003800200 */
.L_x_345:
        /* <DEDUP_REMOVED lines=60> */
.L_x_343:
[----:B------:R-:W-:Y:S05]  /*c010*/  BSYNC.RECONVERGENT B1 ;  /* 0x0000000000017941 */ /* 0x000fea0003800200 */
.L_x_342:
[----:B------:R-:W-:Y:S01]  /*c020*/  I2FP.F32.U32 R18, R56 ;  /* 0x0000003800127245 */ /* 0x000fe20000201000 */
[----:B------:R-:W-:Y:S01]  /*c030*/  BSSY.RECONVERGENT B1, `(.L_x_347) ;  /* 0x000005e000017945 */ /* 0x000fe20003800200 */
[----:B------:R-:W-:Y:S01]  /*c040*/  SHF.L.U32 R76, R76, 0x10, RZ ;  /* 0x000000104c4c7819 */ /* 0x000fe200000006ff */
[----:B------:R-:W-:Y:S01]  /*c050*/  IMAD.MOV.U32 R60, RZ, RZ, 0x2 ;  /* 0x00000002ff3c7424 */ /* 0x000fe200078e00ff */
[----:B------:R-:W-:Y:S01]  /*c060*/  ISETP.NE.AND P3, PT, R61, 0x1, PT ;  /* 0x000000013d00780c */ /* 0x000fe20003f65270 */
[----:B------:R-:W-:Y:S01]  /*c070*/  FFMA.FTZ R18, R18, R93, 1.1641532182693481445e-10 ;  /* 0x2f00000012127423 */ /* 0x000fe2000001005d */
[----:B------:R-:W-:Y:S02]  /*c080*/  IMAD.MOV.U32 R56, RZ, RZ, R0 ;  /* 0x000000ffff387224 */ /* 0x000fe400078e0000 */
[----:B------:R-:W-:Y:S02]  /*c090*/  FMUL.FTZ R57, R76, UR4 ;  /* 0x000000044c397c20 */ /* 0x000fe40008410000 */
[----:B------:R-:W-:-:S02]  /*c0a0*/  FSETP.GTU.FTZ.AND P2, PT, R18, R105, PT ;  /* 0x000000691200720b */ /* 0x000fc40003f5c000 */
[----:B------:R-:W-:-:S05]  /*c0b0*/  FMUL.FTZ R57, R57, R104 ;  /* 0x0000006839397220 */ /* 0x000fca0000410000 */
[----:B------:R-:W-:Y:S02]  /*c0c0*/  FSEL R76, R57, RZ, !P2 ;  /* 0x000000ff394c7208 */ /* 0x000fe40005000000 */
        /* <DEDUP_REMOVED lines=10> */
.L_x_349:
        /* <DEDUP_REMOVED lines=13> */
.L_x_351:
[----:B------:R-:W-:Y:S05]  /*c240*/  BSYNC.RECONVERGENT B2 ;  /* 0x0000000000027941 */ /* 0x000fea0003800200 */
.L_x_350:
        /* <DEDUP_REMOVED lines=60> */
.L_x_348:
[----:B------:R-:W-:Y:S05]  /*c610*/  BSYNC.RECONVERGENT B1 ;  /* 0x0000000000017941 */ /* 0x000fea0003800200 */
.L_x_347:
[----:B------:R-:W-:Y:S01]  /*c620*/  I2FP.F32.U32 R18, R56 ;  /* 0x0000003800127245 */ /* 0x000fe20000201000 */
[----:B------:R-:W-:Y:S01]  /*c630*/  BSSY.RECONVERGENT B1, `(.L_x_352) ;  /* 0x000005f000017945 */ /* 0x000fe20003800200 */
[----:B------:R-:W-:Y:S01]  /*c640*/  SHF.L.U32 R56, R58, 0x10, RZ ;  /* 0x000000103a387819 */ /* 0x000fe200000006ff */
[----:B------:R-:W-:Y:S01]  /*c650*/  IMAD.MOV.U32 R61, RZ, RZ, 0x2 ;  /* 0x00000002ff3d7424 */ /* 0x000fe200078e00ff */
[----:B------:R-:W-:Y:S01]  /*c660*/  ISETP.NE.AND P4, PT, R60, 0x1, PT ;  /* 0x000000013c00780c */ /* 0x000fe20003f85270 */
[----:B------:R-:W-:Y:S01]  /*c670*/  FFMA.FTZ R18, R18, R93, 1.1641532182693481445e-10 ;  /* 0x2f00000012127423 */ /* 0x000fe2000001005d */
[----:B------:R-:W-:Y:S01]  /*c680*/  PRMT R58, R58, 0x7632, R58 ;  /* 0x000076323a3a7816 */ /* 0x000fe2000000003a */
[----:B------:R-:W-:Y:S01]  /*c690*/  FMUL.FTZ R57, R56, UR4 ;  /* 0x0000000438397c20 */ /* 0x000fe20008410000 */
[----:B------:R-:W-:Y:S02]  /*c6a0*/  IMAD.MOV.U32 R56, RZ, RZ, R0 ;  /* 0x000000ffff387224 */ /* 0x000fe400078e0000 */
[----:B------:R-:W-:Y:S01]  /*c6b0*/  FSETP.GTU.FTZ.AND P3, PT, R18, R105, PT ;  /* 0x000000691200720b */ /* 0x000fe20003f7c000 */
        /* <DEDUP_REMOVED lines=12> */
.L_x_354:
        /* <DEDUP_REMOVED lines=13> */
.L_x_356:
[----:B------:R-:W-:Y:S05]  /*c850*/  BSYNC.RECONVERGENT B2 ;  /* 0x0000000000027941 */ /* 0x000fea0003800200 */
.L_x_355:
        /* <DEDUP_REMOVED lines=60> */
.L_x_353:
[----:B------:R-:W-:Y:S05]  /*cc20*/  BSYNC.RECONVERGENT B1 ;  /* 0x0000000000017941 */ /* 0x000fea0003800200 */
.L_x_352:
[----:B------:R-:W-:Y:S01]  /*cc30*/  I2FP.F32.U32 R18, R56 ;  /* 0x0000003800127245 */ /* 0x000fe20000201000 */
[----:B------:R-:W-:Y:S01]  /*cc40*/  BSSY.RECONVERGENT B1, `(.L_x_357) ;  /* 0x000005e000017945 */ /* 0x000fe20003800200 */
[----:B------:R-:W-:Y:S01]  /*cc50*/  SHF.L.U32 R58, R58, 0x10, RZ ;  /* 0x000000103a3a7819 */ /* 0x000fe200000006ff */
[----:B------:R-:W-:Y:S01]  /*cc60*/  IMAD.MOV.U32 R56, RZ, RZ, R0 ;  /* 0x000000ffff387224 */ /* 0x000fe200078e0000 */
[----:B------:R-:W-:Y:S01]  /*cc70*/  ISETP.NE.AND P5, PT, R61, 0x1, PT ;  /* 0x000000013d00780c */ /* 0x000fe20003fa5270 */
[----:B------:R-:W-:Y:S02]  /*cc80*/  FFMA.FTZ R18, R18, R93, 1.1641532182693481445e-10 ;  /* 0x2f00000012127423 */ /* 0x000fe4000001005d */
[----:B------:R-:W-:Y:S01]  /*cc90*/  FMUL.FTZ R57, R58, UR4 ;  /* 0x000000043a397c20 */ /* 0x000fe20008410000 */
[----:B------:R-:W-:Y:S02]  /*cca0*/  IMAD.MOV.U32 R58, RZ, RZ, 0x2 ;  /* 0x00000002ff3a7424 */ /* 0x000fe400078e00ff */
        /* <DEDUP_REMOVED lines=13> */
.L_x_359:
        /* <DEDUP_REMOVED lines=13> */
.L_x_361:
[----:B------:R-:W-:Y:S05]  /*ce50*/  BSYNC.RECONVERGENT B2 ;  /* 0x0000000000027941 */ /* 0x000fea0003800200 */
.L_x_360:
        /* <DEDUP_REMOVED lines=60> */
.L_x_358:
[----:B------:R-:W-:Y:S05]  /*d220*/  BSYNC.RECONVERGENT B1 ;  /* 0x0000000000017941 */ /* 0x000fea0003800200 */
.L_x_357:
        /* <DEDUP_REMOVED lines=9> */
[----:B------:R-:W-:Y:S01]  /*d2c0*/  FMUL.FTZ R57, R57, R104 ;  /* 0x0000006839397220 */ /* 0x000fe20000410000 */
[----:B------:R-:W-:-:S04]  /*d2d0*/  IMAD.MOV.U32 R18, RZ, RZ, 0x2 ;  /* 0x00000002ff127424 */ /* 0x000fc800078e00ff */
        /* <DEDUP_REMOVED lines=11> */
.L_x_364:
        /* <DEDUP_REMOVED lines=15> */
.L_x_366:
[----:B------:R-:W-:Y:S05]  /*d480*/  BSYNC.RECONVERGENT B2 ;  /* 0x0000000000027941 */ /* 0x000fea0003800200 */
.L_x_365:
        /* <DEDUP_REMOVED lines=60> */
.L_x_363:
[----:B------:R-:W-:Y:S05]  /*d850*/  BSYNC.RECONVERGENT B1 ;  /* 0x0000000000017941 */ /* 0x000fea0003800200 */
.L_x_362:
[----:B------:R-:W-:Y:S02]  /*d860*/  I2FP.F32.U32 R56, R56 ;  /* 0x0000003800387245 */ /* 0x000fe40000201000 */
[----:B------:R-:W-:Y:S02]  /*d870*/  SHF.L.U32 R106, R106, 0x10, RZ ;  /* 0x000000106a6a7819 */ /* 0x000fe400000006ff */
[----:B------:R-:W-:Y:S01]  /*d880*/  F2FP.BF16.F32.PACK_AB R58, R85, R84 ;  /* 0x00000054553a723e */ /* 0x000fe200000010ff */
[----:B------:R-:W-:Y:S02]  /*d890*/  FFMA.FTZ R56, R56, R93, 1.1641532182693481445e-10 ;  /* 0x2f00000038387423 */ /* 0x000fe4000001005d */
[----:B------:R-:W-:-:S03]  /*d8a0*/  FMUL.FTZ R57, R106, UR4 ;  /* 0x000000046a397c20 */ /* 0x000fc60008410000 */
[----:B------:R-:W-:Y:S01]  /*d8b0*/  FSETP.GTU.FTZ.AND P6, PT, R56, R105, PT ;  /* 0x000000693800720b */ /* 0x000fe20003fdc000 */
[----:B------:R-:W-:Y:S01]  /*d8c0*/  FMUL.FTZ R57, R57, R104 ;  /* 0x0000006839397220 */ /* 0x000fe20000410000 */
[----:B------:R-:W-:-:S04]  /*d8d0*/  F2FP.BF16.F32.PACK_AB R56, R63, R62 ;  /* 0x0000003e3f38723e */ /* 0x000fc800000010ff */
[----:B------:R-:W-:Y:S02]  /*d8e0*/  FSEL R93, R57, RZ, !P6 ;  /* 0x000000ff395d7208 */ /* 0x000fe40007000000 */
[----:B------:R-:W-:Y:S02]  /*d8f0*/  PLOP3.LUT P6, PT, P6, PT, PT, 0x8, 0x80 ;  /* 0x000000000080781c */ /* 0x000fe400037ce170 */
[----:B------:R-:W-:Y:S02]  /*d900*/  F2FP.BF16.F32.PACK_AB R57, R76, R75 ;  /* 0x0000004b4c39723e */ /* 0x000fe400000010ff */
[----:B------:R-:W-:-:S09]  /*d910*/  F2FP.BF16.F32.PACK_AB R59, R93, R92 ;  /* 0x0000005c5d3b723e */ /* 0x000fd200000010ff */
.L_x_326:
        /* <DEDUP_REMOVED lines=18> */
[----:B-1----:R-:W-:-:S04]  /*da40*/  IMAD.WIDE.U32 R60, R102, 0x8, R60 ;  /* 0x00000008663c7825 */ /* 0x002fc800078e003c */
[----:B------:R-:W-:Y:S01]  /*da50*/  VIADD R102, R102, 0x100 ;  /* 0x0000010066667836 */ /* 0x000fe20000000000 */
[----:B------:R0:W-:Y:S06]  /*da60*/  STG.E.64 desc[UR6][R60.64], R104 ;  /* 0x000000683c007986 */ /* 0x0001ec000c101b06 */
.L_x_284:
[----:B------:R-:W-:Y:S05]  /*da70*/  BSYNC.RECONVERGENT B0 ;  /* 0x0000000000007941 */ /* 0x000fea0003800200 */
.L_x_283:
[----:B------:R-:W-:Y:S01]  /*da80*/  ISETP.GE.U32.AND P0, PT, R64, 0x300, PT ;  /* 0x000003004000780c */ /* 0x000fe20003f06070 */
[----:B------:R-:W-:Y:S03]  /*da90*/  BSSY.RECONVERGENT B0, `(.L_x_367) ;  /* 0x0000659000007945 */ /* 0x000fe60003800200 */
[----:B------:R-:W-:-:S09]  /*daa0*/  P2R R103, PR, RZ, 0x1 ;  /* 0x00000001ff677803 */ /* 0x000fd20000000000 */
[----:B------:R-:W-:Y:S05]  /*dab0*/  @!P0 BRA `(.L_x_368) ;  /* 0x0000006400588947 */ /* 0x000fea0003800000 */
[----:B0-2---:R-:W0:Y:S02]  /*dac0*/  LDC.64 R56, c[0x0][0x390] ;  /* 0x0000e400ff387b82 */ /* 0x005e240000000a00 */
        /* <DEDUP_REMOVED lines=24> */
.L_x_372:
        /* <DEDUP_REMOVED lines=13> */
.L_x_374:
[----:B------:R-:W-:Y:S05]  /*dd20*/  BSYNC.RECONVERGENT B2 ;  /* 0x0000000000027941 */ /* 0x000fea0003800200 */
.L_x_373:
        /* <DEDUP_REMOVED lines=55> */
[----:B------:R-:W-:Y:S02]  /*e0a0*/  IMAD.MOV.U32 R0, RZ, RZ, R66 ;  /* 0x000000ffff007224 */ /* 0x000fe400078e0042 */
[----:B------:R-:W-:Y:S01]  /*e0b0*/  HFMA2 R66, -RZ, RZ, 0, 0 ;  /* 0x00000000ff427431 */ /* 0x000fe200000001ff */
[----:B------:R-:W-:Y:S01]  /*e0c0*/  LOP3.LUT R19, R18, UR19, R105, 0x96, !PT ;  /* 0x0000001312137c12 */ /* 0x000fe2000f8e9669 */
[----:B------:R-:W-:-:S07]  /*e0d0*/  IMAD.MOV.U32 R67, RZ, RZ, R99 ;  /* 0x000000ffff437224 */ /* 0x000fce00078e0063 */
.L_x_371:
[----:B------:R-:W-:Y:S05]  /*e0e0*/  BSYNC.RECONVERGENT B1 ;  /* 0x0000000000017941 */ /* 0x000fea0003800200 */
.L_x_370:
[----:B------:R-:W0:Y:S01]  /*e0f0*/  LDC R95, c[0x0][0x408] ;  /* 0x00010200ff5f7b82 */ /* 0x000e220000000800 */
[----:B------:R-:W-:Y:S01]  /*e100*/  I2FP.F32.U32 R67, R67 ;  /* 0x0000004300437245 */ /* 0x000fe20000201000 */
[----:B------:R-:W-:Y:S01]  /*e110*/  IMAD.MOV.U32 R106, RZ, RZ, 0x2f800000 ;  /* 0x2f800000ff6a7424 */ /* 0x000fe200078e00ff */
[----:B------:R-:W-:Y:S01]  /*e120*/  ISETP.NE.AND P1, PT, R66, 0x1, PT ;  /* 0x000000014200780c */ /* 0x000fe20003f25270 */
[C---:B-----5:R-:W-:Y:S01]  /*e130*/  IMAD.U32 R77, R56.reuse, 0x10000, RZ ;  /* 0x00010000384d7824 */ /* 0x060fe200078e00ff */
[----:B------:R-:W-:Y:S01]  /*e140*/  BSSY.RECONVERGENT B1, `(.L_x_375) ;  /* 0x0000062000017945 */ /* 0x000fe20003800200 */
[----:B------:R-:W-:Y:S01]  /*e150*/  FFMA.FTZ R18, R67, R106, 1.1641532182693481445e-10 ;  /* 0x2f00000043127423 */ /* 0x000fe2000001006a */
[----:B------:R-:W-:Y:S01]  /*e160*/  PRMT R56, R56, 0x7632, R56 ;  /* 0x0000763238387816 */ /* 0x000fe20000000038 */
[----:B------:R-:W1:Y:S01]  /*e170*/  LDC R105, c[0x0][0x404] ;  /* 0x00010100ff697b82 */ /* 0x000e620000000800 */
[----:B------:R-:W-:Y:S01]  /*e180*/  FMUL.FTZ R78, R77, UR4 ;  /* 0x000000044d4e7c20 */ /* 0x000fe20008410000 */
[----:B------:R-:W-:-:S03]  /*e190*/  IMAD.MOV.U32 R77, RZ, RZ, R0 ;  /* 0x000000ffff4d7224 */ /* 0x000fc600078e0000 */
[----:B0-----:R-:W-:Y:S01]  /*e1a0*/  FMUL.FTZ R78, R78, R95 ;  /* 0x0000005f4e4e7220 */ /* 0x001fe20000410000 */
[----:B-1----:R-:W-:Y:S02]  /*e1b0*/  FSETP.GTU.FTZ.AND P0, PT, R18, R105, PT ;  /* 0x000000691200720b */ /* 0x002fe40003f1c000 */
[----:B------:R-:W-:Y:S02]  /*e1c0*/  SHF.L.U32 R18, R60, 0x10, RZ ;  /* 0x000000103c127819 */ /* 0x000fe400000006ff */
[----:B------:R-:W-:Y:S01]  /*e1d0*/  FSEL R67, R78, RZ, !P0 ;  /* 0x000000ff4e437208 */ /* 0x000fe20004000000 */
[----:B------:R-:W-:Y:S01]  /*e1e0*/  IMAD.MOV.U32 R78, RZ, RZ, 0x2 ;  /* 0x00000002ff4e7424 */ /* 0x000fe200078e00ff */
[----:B------:R-:W-:Y:S02]  /*e1f0*/  PLOP3.LUT P0, PT, P0, PT, PT, 0x8, 0x80 ;  /* 0x000000000080781c */ /* 0x000fe4000070e170 */
[----:B------:R-:W-:Y:S01]  /*e200*/  PRMT R60, R60, 0x7632, R60 ;  /* 0x000076323c3c7816 */ /* 0x000fe2000000003c */
[----:B------:R-:W-:Y:S01]  /*e210*/  FADD.FTZ R67, R67, R18 ;  /* 0x0000001243437221 */ /* 0x000fe20000010000 */
[----:B------:R-:W-:Y:S01]  /*e220*/  P2R R99, PR, RZ, 0x1 ;  /* 0x00000001ff637803 */ /* 0x000fe20000000000 */
        /* <DEDUP_REMOVED lines=9> */
.L_x_377:
        /* <DEDUP_REMOVED lines=13> */
.L_x_379:
[----:B------:R-:W-:Y:S05]  /*e390*/  BSYNC.RECONVERGENT B2 ;  /* 0x0000000000027941 */ /* 0x000fea0003800200 */
.L_x_378:
        /* <DEDUP_REMOVED lines=60> */
.L_x_376:
[----:B------:R-:W-:Y:S05]  /*e760*/  BSYNC.RECONVERGENT B1 ;  /* 0x0000000000017941 */ /* 0x000fea0003800200 */
.L_x_375:
[----:B------:R-:W-:Y:S01]  /*e770*/  I2FP.F32.U32 R77, R77 ;  /* 0x0000004d004d7245 */ /* 0x000fe20000201000 */
[----:B------:R-:W-:Y:S01]  /*e780*/  BSSY.RECONVERGENT B1, `(.L_x_380) ;  /* 0x0000060000017945 */ /* 0x000fe20003800200 */
[----:B------:R-:W-:Y:S02]  /*e790*/  SHF.L.U32 R56, R56, 0x10, RZ ;  /* 0x0000001038387819 */ /* 0x000fe400000006ff */
[----:B------:R-:W-:Y:S01]  /*e7a0*/  ISETP.NE.AND P1, PT, R78, 0x1, PT ;  /* 0x000000014e00780c */ /* 0x000fe20003f25270 */
[----:B------:R-:W-:Y:S01]  /*e7b0*/  FFMA.FTZ R18, R77, R106, 1.1641532182693481445e-10 ;  /* 0x2f0000004d127423 */ /* 0x000fe2000001006a */
[----:B------:R-:W-:Y:S02]  /*e7c0*/  IMAD.U32 R77, R60, 0x10000, RZ ;  /* 0x000100003c4d7824 */ /* 0x000fe400078e00ff */
[----:B------:R-:W-:Y:S01]  /*e7d0*/  FMUL.FTZ R56, R56, UR4 ;  /* 0x0000000438387c20 */ /* 0x000fe20008410000 */
[----:B------:R-:W-:Y:S01]  /*e7e0*/  IMAD.MOV.U32 R60, RZ, RZ, 0x2 ;  /* 0x00000002ff3c7424 */ /* 0x000fe200078e00ff */
[----:B------:R-:W-:-:S02]  /*e7f0*/  FSETP.GTU.FTZ.AND P0, PT, R18, R105, PT ;  /* 0x000000691200720b */ /* 0x000fc40003f1c000 */
        /* <DEDUP_REMOVED lines=14> */
.L_x_382:
        /* <DEDUP_REMOVED lines=13> */
.L_x_384:
[----:B------:R-:W-:Y:S05]  /*e9b0*/  BSYNC.RECONVERGENT B2 ;  /* 0x0000000000027941 */ /* 0x000fea0003800200 */
.L_x_383:
        /* <DEDUP_REMOVED lines=60> */
.L_x_381:
[----:B------:R-:W-:Y:S05]  /*ed80*/  BSYNC.RECONVERGENT B1 ;  /* 0x0000000000017941 */ /* 0x000fea0003800200 */
.L_x_380:
[----:B------:R-:W-:Y:S01]  /*ed90*/  I2FP.F32.U32 R77, R56 ;  /* 0x00000038004d7245 */ /* 0x000fe20000201000 */
[----:B------:R-:W-:Y:S01]  /*eda0*/  IMAD.U32 R56, R57, 0x10000, RZ ;  /* 0x0001000039387824 */ /* 0x000fe200078e00ff */
[----:B------:R-:W-:Y:S01]  /*edb0*/  ISETP.NE.AND P2, PT, R60, 0x1, PT ;  /* 0x000000013c00780c */ /* 0x000fe20003f45270 */
[----:B------:R-:W-:Y:S01]  /*edc0*/  BSSY.RECONVERGENT B1, `(.L_x_385) ;  /* 0x0000060000017945 */ /* 0x000fe20003800200 */
[----:B------:R-:W-:Y:S01]  /*edd0*/  PRMT R94, R61, 0x7632, R94 ;  /* 0x000076323d5e7816 */ /* 0x000fe2000000005e */
[----:B------:R-:W-:Y:S01]  /*ede0*/  FFMA.FTZ R18, R77, R106, 1.1641532182693481445e-10 ;  /* 0x2f0000004d127423 */ /* 0x000fe2000001006a */
[----:B------:R-:W-:Y:S01]  /*edf0*/  FMUL.FTZ R56, R56, UR4 ;  /* 0x0000000438387c20 */ /* 0x000fe20008410000 */
[----:B------:R-:W-:Y:S02]  /*ee00*/  IMAD.U32 R77, R61, 0x10000, RZ ;  /* 0x000100003d4d7824 */ /* 0x000fe400078e00ff */
[----:B------:R-:W-:Y:S01]  /*ee10*/  HFMA2 R61, -RZ, RZ, 0, 1.1920928955078125e-07 ;  /* 0x00000002ff3d7431 */ /* 0x000fe200000001ff */
[----:B------:R-:W-:Y:S01]  /*ee20*/  PRMT R78, R57, 0x7632, R78 ;  /* 0x00007632394e7816 */ /* 0x000fe2000000004e */
        /* <DEDUP_REMOVED lines=15> */
.L_x_387:
        /* <DEDUP_REMOVED lines=8> */
[----:B------:R-:W-:Y:S02]  /*efa0*/  @!P2 IADD3 R0, PT, PT, R3, 0x1, RZ ;  /* 0x000000010300a810 */ /* 0x000fe40007ffe0ff */
[----:B------:R-:W-:Y:S02]  /*efb0*/  @!P2 MOV R22, RZ ;  /* 0x000000ff0016a202 */ /* 0x000fe40000000f00 */
[----:B------:R-:W-:-:S13]  /*efc0*/  ISETP.NE.AND P3, PT, R21, RZ, !P2 ;  /* 0x000000ff1500720c */ /* 0x000fda0005765270 */
[----:B------:R-:W-:-:S04]  /*efd0*/  @P3 IMAD.MOV R0, RZ, RZ, R3 ;  /* 0x000000ffff003224 */ /* 0x000fc800078e0203 */
[----:B------:R-:W-:-:S07]  /*efe0*/  @!P2 IMAD.MOV.U32 R3, RZ, RZ, R0 ;  /* 0x000000ffff03a224 */ /* 0x000fce00078e0000 */
.L_x_389:
[----:B------:R-:W-:Y:S05]  /*eff0*/  BSYNC.RECONVERGENT B2 ;  /* 0x0000000000027941 */ /* 0x000fea0003800200 */
.L_x_388:
        /* <DEDUP_REMOVED lines=60> */
.L_x_386:
[----:B------:R-:W-:Y:S05]  /*f3c0*/  BSYNC.RECONVERGENT B1 ;  /* 0x0000000000017941 */ /* 0x000fea0003800200 */
.L_x_385:
[----:B------:R-:W-:Y:S01]  /*f3d0*/  I2FP.F32.U32 R57, R56 ;  /* 0x0000003800397245 */ /* 0x000fe20000201000 */
[----:B------:R-:W-:Y:S01]  /*f3e0*/  IMAD.U32 R78, R78, 0x10000, RZ ;  /* 0x000100004e4e7824 */ /* 0x000fe200078e00ff */
[----:B------:R-:W-:Y:S01]  /*f3f0*/  ISETP.NE.AND P3, PT, R61, 0x1, PT ;  /* 0x000000013d00780c */ /* 0x000fe20003f65270 */
[----:B------:R-:W-:Y:S01]  /*f400*/  BSSY.RECONVERGENT B1, `(.L_x_390) ;  /* 0x000005e000017945 */ /* 0x000fe20003800200 */
[----:B------:R-:W-:Y:S02]  /*f410*/  IMAD.MOV.U32 R60, RZ, RZ, 0x2 ;  /* 0x00000002ff3c7424 */ /* 0x000fe400078e00ff */
[----:B------:R-:W-:Y:S01]  /*f420*/  FFMA.FTZ R18, R57, R106, 1.1641532182693481445e-10 ;  /* 0x2f00000039127423 */ /* 0x000fe2000001006a */
[----:B------:R-:W-:Y:S01]  /*f430*/  FMUL.FTZ R78, R78, UR4 ;  /* 0x000000044e4e7c20 */ /* 0x000fe20008410000 */
[----:B------:R-:W-:Y:S01]  /*f440*/  SHF.L.U32 R57, R94, 0x10, RZ ;  /* 0x000000105e397819 */ /* 0x000fe200000006ff */
        /* <DEDUP_REMOVED lines=15> */
.L_x_392:
        /* <DEDUP_REMOVED lines=13> */
.L_x_394:
[----:B------:R-:W-:Y:S05]  /*f610*/  BSYNC.RECONVERGENT B2 ;  /* 0x0000000000027941 */ /* 0x000fea0003800200 */
.L_x_393:
        /* <DEDUP_REMOVED lines=60> */
.L_x_391:
[----:B------:R-:W-:Y:S05]  /*f9e0*/  BSYNC.RECONVERGENT B1 ;  /* 0x0000000000017941 */ /* 0x000fea0003800200 */
.L_x_390:
[----:B------:R-:W-:Y:S01]  /*f9f0*/  I2FP.F32.U32 R57, R56 ;  /* 0x0000003800397245 */ /* 0x000fe20000201000 */
[----:B------:R-:W-:Y:S01]  /*fa00*/  BSSY.RECONVERGENT B1, `(.L_x_395) ;  /* 0x0000062000017945 */ /* 0x000fe20003800200 */
[----:B------:R-:W-:Y:S01]  /*fa10*/  SHF.L.U32 R56, R58, 0x10, RZ ;  /* 0x000000103a387819 */ /* 0x000fe200000006ff */
[----:B------:R-:W-:Y:S01]  /*fa20*/  IMAD.MOV.U32 R61, RZ, RZ, 0x2 ;  /* 0x00000002ff3d7424 */ /* 0x000fe200078e00ff */
[----:B------:R-:W-:Y:S01]  /*fa30*/  ISETP.NE.AND P4, PT, R60, 0x1, PT ;  /* 0x000000013c00780c */ /* 0x000fe20003f85270 */
[----:B------:R-:W-:Y:S01]  /*fa40*/  FFMA.FTZ R18, R57, R106, 1.1641532182693481445e-10 ;  /* 0x2f00000039127423 */ /* 0x000fe2000001006a */
[----:B------:R-:W-:Y:S02]  /*fa50*/  IMAD.U32 R57, R62, 0x10000, RZ ;  /* 0x000100003e397824 */ /* 0x000fe400078e00ff */
[----:B------:R-:W-:Y:S01]  /*fa60*/  FMUL.FTZ R56, R56, UR4 ;  /* 0x0000000438387c20 */ /* 0x000fe20008410000 */
[----:B------:R-:W-:Y:S02]  /*fa70*/  PRMT R58, R58, 0x7632, R58 ;  /* 0x000076323a3a7816 */ /* 0x000fe4000000003a */
[----:B------:R-:W-:Y:S01]  /*fa80*/  FSETP.GTU.FTZ.AND P3, PT, R18, R105, PT ;  /* 0x000000691200720b */ /* 0x000fe20003f7c000 */
[----:B------:R-:W-:Y:S01]  /*fa90*/  FMUL.FTZ R56, R56, R95 ;  /* 0x0000005f38387220 */ /* 0x000fe20000410000 */
[----:B------:R-:W-:-:S04]  /*faa0*/  PRMT R62, R62, 0x7632, R62 ;  /* 0x000076323e3e7816 */ /* 0x000fc8000000003e */
        /* <DEDUP_REMOVED lines=13> */
.L_x_397:
        /* <DEDUP_REMOVED lines=13> */
.L_x_399:
[----:B------:R-:W-:Y:S05]  /*fc50*/  BSYNC.RECONVERGENT B2 ;  /* 0x0000000000027941 */ /* 0x000fea0003800200 */
.L_x_398:
        /* <DEDUP_REMOVED lines=60> */
.L_x_396:
[----:B------:R-:W-:Y:S05]  /*10020*/  BSYNC.RECONVERGENT B1 ;  /* 0x0000000000017941 */ /* 0x000fea0003800200 */
.L_x_395:
[----:B------:R-:W-:Y:S01]  /*10030*/  I2FP.F32.U32 R57, R56 ;  /* 0x0000003800397245 */ /* 0x000fe20000201000 */
[----:B------:R-:W-:Y:S01]  /*10040*/  IMAD.U32 R58, R58, 0x10000, RZ ;  /* 0x000100003a3a7824 */ /* 0x000fe200078e00ff */
[----:B------:R-:W-:Y:S01]  /*10050*/  ISETP.NE.AND P5, PT, R61, 0x1, PT ;  /* 0x000000013d00780c */ /* 0x000fe20003fa5270 */
[----:B------:R-:W-:Y:S01]  /*10060*/  IMAD.U32 R87, R62, 0x10000, RZ ;  /* 0x000100003e577824 */ /* 0x000fe200078e00ff */
[----:B------:R-:W-:Y:S01]  /*10070*/  BSSY.RECONVERGENT B1, `(.L_x_400) ;  /* 0x000005d000017945 */ /* 0x000fe20003800200 */
        /* <DEDUP_REMOVED lines=8> */
[----:B------:R-:W-:Y:S01]  /*10100*/  MOV R58, 0x2 ;  /* 0x00000002003a7802 */ /* 0x000fe20000000f00 */
        /* <DEDUP_REMOVED lines=9> */
.L_x_402:
        /* <DEDUP_REMOVED lines=13> */
.L_x_404:
[----:B------:R-:W-:Y:S05]  /*10270*/  BSYNC.RECONVERGENT B2 ;  /* 0x0000000000027941 */ /* 0x000fea0003800200 */
.L_x_403:
        /* <DEDUP_REMOVED lines=60> */
.L_x_401:
[----:B------:R-:W-:Y:S05]  /*10640*/  BSYNC.RECONVERGENT B1 ;  /* 0x0000000000017941 */ /* 0x000fea0003800200 */
.L_x_400:
[----:B------:R-:W-:Y:S01]  /*10650*/  I2FP.F32.U32 R57, R56 ;  /* 0x0000003800397245 */ /* 0x000fe20000201000 */
[----:B------:R-:W-:Y:S01]  /*10660*/  IMAD.U32 R56, R59, 0x10000, RZ ;  /* 0x000100003b387824 */ /* 0x000fe200078e00ff */
[----:B------:R-:W-:Y:S01]  /*10670*/  ISETP.NE.AND P6, PT, R58, 0x1, PT ;  /* 0x000000013a00780c */ /* 0x000fe20003fc5270 */
[----:B------:R-:W-:Y:S02]  /*10680*/  BSSY.RECONVERGENT B1, `(.L_x_405) ;  /* 0x0000063000017945 */ /* 0x000fe40003800200 */
[----:B------:R-:W-:Y:S01]  /*10690*/  FFMA.FTZ R18, R57, R106, 1.1641532182693481445e-10 ;  /* 0x2f00000039127423 */ /* 0x000fe2000001006a */
[----:B------:R-:W-:Y:S01]  /*106a0*/  FMUL.FTZ R56, R56, UR4 ;  /* 0x0000000438387c20 */ /* 0x000fe20008410000 */
[----:B------:R-:W-:Y:S02]  /*106b0*/  SHF.L.U32 R57, R63, 0x10, RZ ;  /* 0x000000103f397819 */ /* 0x000fe400000006ff */
[----:B------:R-:W-:Y:S01]  /*106c0*/  PRMT R63, R59, 0x7632, R63 ;  /* 0x000076323b3f7816 */ /* 0x000fe2000000003f */
[----:B------:R-:W-:Y:S01]  /*106d0*/  FMUL.FTZ R56, R56, R95 ;  /* 0x0000005f38387220 */ /* 0x000fe20000410000 */
[----:B------:R-:W-:Y:S01]  /*106e0*/  FSETP.GTU.FTZ.AND P5, PT, R18, R105, PT ;  /* 0x000000691200720b */ /* 0x000fe20003fbc000 */
[----:B------:R-:W-:Y:S01]  /*106f0*/  IMAD.MOV.U32 R18, RZ, RZ, 0x2 ;  /* 0x00000002ff127424 */ /* 0x000fe200078e00ff */
[----:B------:R-:W-:-:S02]  /*10700*/  PRMT R107, R63, 0x7632, R107 ;  /* 0x000076323f6b7816 */ /* 0x000fc4000000006b */
[----:B------:R-:W-:Y:S02]  /*10710*/  FSEL R56, R56, RZ, !P5 ;  /* 0x000000ff38387208 */ /* 0x000fe40006800000 */
[----:B------:R-:W-:-:S03]  /*10720*/  PLOP3.LUT P5, PT, P5, PT, PT, 0x8, 0x80 ;  /* 0x000000000080781c */ /* 0x000fc60002fae170 */
[----:B------:R-:W-:Y:S01]  /*10730*/  FADD.FTZ R62, R56, R57 ;  /* 0x00000039383e7221 */ /* 0x000fe20000010000 */
[----:B------:R-:W-:-:S04]  /*10740*/  IMAD.MOV.U32 R56, RZ, RZ, R0 ;  /* 0x000000ffff387224 */ /* 0x000fc800078e0000 */
[----:B------:R-:W-:Y:S01]  /*10750*/  MOV R94, R62 ;  /* 0x0000003e005e7202 */ /* 0x000fe20000000f00 */
[----:B------:R-:W-:Y:S06]  /*10760*/  @!P6 BRA `(.L_x_406) ;  /* 0x000000040050e947 */ /* 0x000fec0003800000 */
        /* <DEDUP_REMOVED lines=8> */
.L_x_407:
[----:B------:R-:W-:Y:S01]  /*107f0*/  VIADD R23, R23, 0x1 ;  /* 0x0000000117177836 */ /* 0x000fe20000000000 */
[----:B------:R-:W-:Y:S03]  /*10800*/  BSSY.RECONVERGENT B2, `(.L_x_408) ;  /* 0x000000e000027945 */ /* 0x000fe60003800200 */
[C---:B------:R-:W-:Y:S01]  /*10810*/  IMAD.WIDE.U32 R60, R23.reuse, -0x2daee0ad, RZ ;  /* 0xd2511f53173c7825 */ /* 0x040fe200078e00ff */
[----:B------:R-:W-:-:S13]  /*10820*/  ISETP.NE.AND P6, PT, R23, RZ, PT ;  /* 0x000000ff1700720c */ /* 0x000fda0003fc5270 */
[----:B------:R-:W-:Y:S05]  /*10830*/  @P6 BRA `(.L_x_409) ;  /* 0x0000000000286947 */ /* 0x000fea0003800000 */
[----:B------:R-:W-:Y:S02]  /*10840*/  IADD3 R22, PT, PT, R22, 0x1, RZ ;  /* 0x0000000116167810 */ /* 0x000fe40007ffe0ff */
[----:B------:R-:W-:Y:S02]  /*10850*/  P2R R0, PR, RZ, 0x1 ;  /* 0x00000001ff007803 */ /* 0x000fe40000000000 */
[----:B------:R-:W-:-:S13]  /*10860*/  ISETP.NE.AND P6, PT, R22, RZ, PT ;  /* 0x000000ff1600720c */ /* 0x000fda0003fc5270 */
[----:B------:R-:W-:Y:S02]  /*10870*/  @!P6 VIADD R21, R21, 0x1 ;  /* 0x000000011515e836 */ /* 0x000fe40000000000 */
[----:B------:R-:W-:Y:S02]  /*10880*/  @!P6 VIADD R18, R3, 0x1 ;  /* 0x000000010312e836 */ /* 0x000fe40000000000 */
[----:B------:R-:W-:Y:S01]  /*10890*/  @!P6 IMAD.MOV.U32 R22, RZ, RZ, RZ ;  /* 0x000000ffff16e224 */ /* 0x000fe200078e00ff */
[----:B------:R-:W-:-:S13]  /*108a0*/  ISETP.NE.AND P0, PT, R21, RZ, !P6 ;  /* 0x000000ff1500720c */ /* 0x000fda0007705270 */
[----:B------:R-:W-:Y:S02]  /*108b0*/  @P0 IADD3 R18, PT, PT, R3, RZ, RZ ;  /* 0x000000ff03120210 */ /* 0x000fe40007ffe0ff */
[----:B------:R-:W-:-:S03]  /*108c0*/  ISETP.NE.AND P0, PT, R0, RZ, PT ;  /* 0x000000ff0000720c */ /* 0x000fc60003f05270 */
[----:B------:R-:W-:-:S10]  /*108d0*/  @!P6 IMAD.MOV.U32 R3, RZ, RZ, R18 ;  /* 0x000000ffff03e224 */ /* 0x000fd400078e0012 */
.L_x_409:
[----:B------:R-:W-:Y:S05]  /*108e0*/  BSYNC.RECONVERGENT B2 ;  /* 0x0000000000027941 */ /* 0x000fea0003800200 */
.L_x_408:
        /* <DEDUP_REMOVED lines=58> */
[----:B------:R-:W-:Y:S02]  /*10c90*/  IMAD.MOV.U32 R104, RZ, RZ, R18 ;  /* 0x000000ffff687224 */ /* 0x000fe400078e0012 */
[----:B------:R-:W-:-:S07]  /*10ca0*/  HFMA2 R18, -RZ, RZ, 0, 0 ;  /* 0x00000000ff127431 */ /* 0x000fce00000001ff */
.L_x_406:
[----:B------:R-:W-:Y:S05]  /*10cb0*/  BSYNC.RECONVERGENT B1 ;  /* 0x0000000000017941 */ /* 0x000fea0003800200 */
.L_x_405:
[----:B------:R-:W-:Y:S01]  /*10cc0*/  I2FP.F32.U32 R57, R56 ;  /* 0x0000003800397245 */ /* 0x000fe20000201000 */
[----:B------:R-:W-:Y:S01]  /*10cd0*/  IMAD.U32 R63, R63, 0x10000, RZ ;  /* 0x000100003f3f7824 */ /* 0x000fe200078e00ff */
[----:B------:R-:W-:Y:S01]  /*10ce0*/  F2FP.BF16.F32.PACK_AB R58, R87, R86 ;  /* 0x00000056573a723e */ /* 0x000fe200000010ff */
[----:B------:R-:W-:Y:S02]  /*10cf0*/  IMAD.U32 R107, R107, 0x10000, RZ ;  /* 0x000100006b6b7824 */ /* 0x000fe400078e00ff */
[----:B------:R-:W-:Y:S01]  /*10d00*/  FFMA.FTZ R106, R57, R106, 1.1641532182693481445e-10 ;  /* 0x2f000000396a7423 */ /* 0x000fe2000001006a */
[----:B------:R-:W-:Y:S01]  /*10d10*/  FMUL.FTZ R56, R63, UR4 ;  /* 0x000000043f387c20 */ /* 0x000fe20008410000 */
[----:B------:R-:W-:-:S03]  /*10d20*/  F2FP.BF16.F32.PACK_AB R57, R78, R77 ;  /* 0x0000004d4e39723e */ /* 0x000fc600000010ff */
[----:B------:R-:W-:Y:S01]  /*10d30*/  FMUL.FTZ R56, R56, R95 ;  /* 0x0000005f38387220 */ /* 0x000fe20000410000 */
[----:B------:R-:W-:-:S04]  /*10d40*/  FSETP.GTU.FTZ.AND P6, PT, R106, R105, PT ;  /* 0x000000696a00720b */ /* 0x000fc80003fdc000 */
[----:B------:R-:W-:Y:S02]  /*10d50*/  FSEL R56, R56, RZ, !P6 ;  /* 0x000000ff38387208 */ /* 0x000fe40007000000 */
[----:B------:R-:W-:-:S03]  /*10d60*/  PLOP3.LUT P6, PT, P6, PT, PT, 0x8, 0x80 ;  /* 0x000000000080781c */ /* 0x000fc600037ce170 */
[----:B------:R-:W-:Y:S01]  /*10d70*/  FADD.FTZ R95, R56, R107 ;  /* 0x0000006b385f7221 */ /* 0x000fe20000010000 */
[----:B------:R-:W-:-:S04]  /*10d80*/  F2FP.BF16.F32.PACK_AB R56, R66, R67 ;  /* 0x000000434238723e */ /* 0x000fc800000010ff */
[----:B------:R-:W-:Y:S01]  /*10d90*/  F2FP.BF16.F32.PACK_AB R59, R95, R62 ;  /* 0x0000003e5f3b723e */ /* 0x000fe200000010ff */
[----:B------:R-:W-:Y:S06]  /*10da0*/  BRA `(.L_x_410) ;  /* 0x0000003000487947 */ /* 0x000fec0003800000 */
.L_x_369:
        /* <DEDUP_REMOVED lines=16> */
.L_x_413:
        /* <DEDUP_REMOVED lines=13> */
.L_x_415:
[----:B------:R-:W-:Y:S05]  /*10f80*/  BSYNC.RECONVERGENT B2 ;  /* 0x0000000000027941 */ /* 0x000fea0003800200 */
.L_x_414:
        /* <DEDUP_REMOVED lines=53> */
[----:B------:R-:W-:Y:S02]  /*112e0*/  HFMA2 R63, -RZ, RZ, 0, 0 ;  /* 0x00000000ff3f7431 */ /* 0x000fe400000001ff */
[----:B------:R-:W-:Y:S01]  /*112f0*/  IMAD.WIDE.U32 R104, R104, -0x2daee0ad, RZ ;  /* 0xd2511f5368687825 */ /* 0x000fe200078e00ff */
[----:B------:R-:W-:-:S03]  /*11300*/  LOP3.LUT R20, R62, UR5, R61, 0x96, !PT ;  /* 0x000000053e147c12 */ /* 0x000fc6000f8e963d */
[----:B------:R-:W-:Y:S01]  /*11310*/  IMAD.MOV.U32 R0, RZ, RZ, R60 ;  /* 0x000000ffff007224 */ /* 0x000fe200078e003c */
[----:B------:R-:W-:Y:S01]  /*11320*/  LOP3.LUT R19, R18, UR19, R105, 0x96, !PT ;  /* 0x0000001312137c12 */ /* 0x000fe2000f8e9669 */
[----:B------:R-:W-:-:S07]  /*11330*/  IMAD.MOV.U32 R60, RZ, RZ, R99 ;  /* 0x000000ffff3c7224 */ /* 0x000fce00078e0063 */
.L_x_412:
[----:B------:R-:W-:Y:S05]  /*11340*/  BSYNC.RECONVERGENT B1 ;  /* 0x0000000000017941 */ /* 0x000fea0003800200 */
.L_x_411:
[----:B------:R-:W0:Y:S01]  /*11350*/  LDC R105, c[0x0][0x408] ;  /* 0x00010200ff697b82 */ /* 0x000e220000000800 */
[----:B------:R-:W-:Y:S01]  /*11360*/  I2FP.F32.U32 R18, R60 ;  /* 0x0000003c00127245 */ /* 0x000fe20000201000 */
[----:B------:R-:W-:Y:S01]  /*11370*/  IMAD.MOV.U32 R95, RZ, RZ, 0x2f800000 ;  /* 0x2f800000ff5f7424 */ /* 0x000fe200078e00ff */
[----:B------:R-:W-:Y:S01]  /*11380*/  ISETP.NE.AND P1, PT, R63, 0x1, PT ;  /* 0x000000013f00780c */ /* 0x000fe20003f25270 */
[----:B-----5:R-:W-:Y:S01]  /*11390*/  IMAD.U32 R60, R56, 0x10000, RZ ;  /* 0x00010000383c7824 */ /* 0x020fe200078e00ff */
[----:B------:R-:W-:Y:S01]  /*113a0*/  BSSY.RECONVERGENT B1, `(.L_x_416) ;  /* 0x0000060000017945 */ /* 0x000fe20003800200 */
[----:B------:R-:W-:Y:S01]  /*113b0*/  FFMA.FTZ R61, R18, R95, 1.1641532182693481445e-10 ;  /* 0x2f000000123d7423 */ /* 0x000fe2000001005f */
[----:B------:R-:W-:Y:S01]  /*113c0*/  HFMA2 R77, -RZ, RZ, 0, 1.1920928955078125e-07 ;  /* 0x00000002ff4d7431 */ /* 0x000fe200000001ff */
[----:B------:R-:W1:Y:S01]  /*113d0*/  LDC R106, c[0x0][0x404] ;  /* 0x00010100ff6a7b82 */ /* 0x000e620000000800 */
[----:B------:R-:W-:Y:S01]  /*113e0*/  FMUL.FTZ R60, R60, UR4 ;  /* 0x000000043c3c7c20 */ /* 0x000fe20008410000 */
[----:B------:R-:W-:-:S03]  /*113f0*/  PRMT R56, R56, 0x7632, R56 ;  /* 0x0000763238387816 */ /* 0x000fc60000000038 */
[----:B0-----:R-:W-:Y:S01]  /*11400*/  FMUL.FTZ R60, R60, R105 ;  /* 0x000000693c3c7220 */ /* 0x001fe20000410000 */
[----:B-1----:R-:W-:-:S04]  /*11410*/  FSETP.GTU.FTZ.AND P0, PT, R61, R106, PT ;  /* 0x0000006a3d00720b */ /* 0x002fc80003f1c000 */
[----:B------:R-:W-:Y:S01]  /*11420*/  FSEL R62, R60, RZ, !P0 ;  /* 0x000000ff3c3e7208 */ /* 0x000fe20004000000 */
[----:B------:R-:W-:Y:S01]  /*11430*/  IMAD.MOV.U32 R60, RZ, RZ, R0 ;  /* 0x000000ffff3c7224 */ /* 0x000fe200078e0000 */
[----:B------:R-:W-:-:S03]  /*11440*/  PLOP3.LUT P2, PT, P0, PT, PT, 0x8, 0x80 ;  /* 0x000000000080781c */ /* 0x000fc6000074e170 */
[----:B------:R-:W-:Y:S01]  /*11450*/  IMAD.MOV.U32 R67, RZ, RZ, R62 ;  /* 0x000000ffff437224 */ /* 0x000fe200078e003e */
        /* <DEDUP_REMOVED lines=10> */
.L_x_418:
        /* <DEDUP_REMOVED lines=13> */
.L_x_420:
[----:B------:R-:W-:Y:S05]  /*115d0*/  BSYNC.RECONVERGENT B2 ;  /* 0x0000000000027941 */ /* 0x000fea0003800200 */
.L_x_419:
        /* <DEDUP_REMOVED lines=60> */
.L_x_417:
[----:B------:R-:W-:Y:S05]  /*119a0*/  BSYNC.RECONVERGENT B1 ;  /* 0x0000000000017941 */ /* 0x000fea0003800200 */
.L_x_416:
[----:B------:R-:W-:Y:S01]  /*119b0*/  I2FP.F32.U32 R18, R60 ;  /* 0x0000003c00127245 */ /* 0x000fe20000201000 */
[----:B------:R-:W-:Y:S01]  /*119c0*/  BSSY.RECONVERGENT B1, `(.L_x_421) ;  /* 0x000005f000017945 */ /* 0x000fe20003800200 */
[----:B------:R-:W-:Y:S01]  /*119d0*/  SHF.L.U32 R56, R56, 0x10, RZ ;  /* 0x0000001038387819 */ /* 0x000fe200000006ff */
[----:B------:R-:W-:Y:S01]  /*119e0*/  IMAD.MOV.U32 R60, RZ, RZ, 0x2 ;  /* 0x00000002ff3c7424 */ /* 0x000fe200078e00ff */
[----:B------:R-:W-:Y:S01]  /*119f0*/  ISETP.NE.AND P2, PT, R77, 0x1, PT ;  /* 0x000000014d00780c */ /* 0x000fe20003f45270 */
[----:B------:R-:W-:Y:S02]  /*11a00*/  FFMA.FTZ R61, R18, R95, 1.1641532182693481445e-10 ;  /* 0x2f000000123d7423 */ /* 0x000fe4000001005f */
[----:B------:R-:W-:-:S03]  /*11a10*/  FMUL.FTZ R56, R56, UR4 ;  /* 0x0000000438387c20 */ /* 0x000fc60008410000 */
[----:B------:R-:W-:Y:S01]  /*11a20*/  FSETP.GTU.FTZ.AND P1, PT, R61, R106, PT ;  /* 0x0000006a3d00720b */ /* 0x000fe20003f3c000 */
[----:B------:R-:W-:-:S03]  /*11a30*/  FMUL.FTZ R56, R56, R105 ;  /* 0x0000006938387220 */ /* 0x000fc60000410000 */
[----:B------:R-:W-:Y:S02]  /*11a40*/  PLOP3.LUT P0, PT, P1, PT, PT, 0x8, 0x80 ;  /* 0x000000000080781c */ /* 0x000fe40000f0e170 */
[----:B------:R-:W-:Y:S01]  /*11a50*/  FSEL R63, R56, RZ, !P1 ;  /* 0x000000ff383f7208 */ /* 0x000fe20004800000 */
[----:B------:R-:W-:-:S03]  /*11a60*/  IMAD.MOV.U32 R56, RZ, RZ, R0 ;  /* 0x000000ffff387224 */ /* 0x000fc600078e0000 */
        /* <DEDUP_REMOVED lines=10> */
.L_x_423:
        /* <DEDUP_REMOVED lines=13> */
.L_x_425:
[----:B------:R-:W-:Y:S05]  /*11be0*/  BSYNC.RECONVERGENT B2 ;  /* 0x0000000000027941 */ /* 0x000fea0003800200 */
.L_x_424:
        /* <DEDUP_REMOVED lines=59> */
[----:B------:R-:W-:-:S07]  /*11fa0*/  HFMA2 R60, -RZ, RZ, 0, 0 ;  /* 0x00000000ff3c7431 */ /* 0x000fce00000001ff */
.L_x_422:
[----:B------:R-:W-:Y:S05]  /*11fb0*/  BSYNC.RECONVERGENT B1 ;  /* 0x0000000000017941 */ /* 0x000fea0003800200 */
.L_x_421:
[----:B------:R-:W-:Y:S01]  /*11fc0*/  I2FP.F32.U32 R18, R56 ;  /* 0x0000003800127245 */ /* 0x000fe20000201000 */
[C---:B------:R-:W-:Y:S01]  /*11fd0*/  IMAD.U32 R56, R57.reuse, 0x10000, RZ ;  /* 0x0001000039387824 */ /* 0x040fe200078e00ff */
[----:B------:R-:W-:Y:S01]  /*11fe0*/  ISETP.NE.AND P2, PT, R60, 0x1, PT ;  /* 0x000000013c00780c */ /* 0x000fe20003f45270 */
[----:B------:R-:W-:Y:S01]  /*11ff0*/  BSSY.RECONVERGENT B1, `(.L_x_426) ;  /* 0x000005d000017945 */ /* 0x000fe20003800200 */
[----:B------:R-:W-:Y:S01]  /*12000*/  PRMT R78, R57, 0x7632, R78 ;  /* 0x00007632394e7816 */ /* 0x000fe2000000004e */
[----:B------:R-:W-:Y:S01]  /*12010*/  FFMA.FTZ R61, R18, R95, 1.1641532182693481445e-10 ;  /* 0x2f000000123d7423 */ /* 0x000fe2000001005f */
[----:B------:R-:W-:-:S04]  /*12020*/  FMUL.FTZ R56, R56, UR4 ;  /* 0x0000000438387c20 */ /* 0x000fc80008410000 */
[----:B------:R-:W-:Y:S01]  /*12030*/  FMUL.FTZ R56, R56, R105 ;  /* 0x0000006938387220 */ /* 0x000fe20000410000 */
[----:B------:R-:W-:Y:S01]  /*12040*/  FSETP.GTU.FTZ.AND P1, PT, R61, R106, PT ;  /* 0x0000006a3d00720b */ /* 0x000fe20003f3c000 */
[----:B------:R-:W-:-:S03]  /*12050*/  IMAD.MOV.U32 R61, RZ, RZ, 0x2 ;  /* 0x00000002ff3d7424 */ /* 0x000fc600078e00ff */
[----:B------:R-:W-:Y:S02]  /*12060*/  FSEL R77, R56, RZ, !P1 ;  /* 0x000000ff384d7208 */ /* 0x000fe40004800000 */
[----:B------:R-:W-:Y:S02]  /*12070*/  PLOP3.LUT P1, PT, P1, PT, PT, 0x8, 0x80 ;  /* 0x000000000080781c */ /* 0x000fe40000f2e170 */
[----:B------:R-:W-:Y:S01]  /*12080*/  MOV R56, R0 ;  /* 0x0000000000387202 */ /* 0x000fe20000000f00 */
[----:B------:R-:W-:Y:S10]  /*12090*/  @!P2 BRA `(.L_x_427) ;  /* 0x000000040048a947 */ /* 0x000ff40003800000 */
        /* <DEDUP_REMOVED lines=8> */
.L_x_428:
        /* <DEDUP_REMOVED lines=13> */
.L_x_430:
[----:B------:R-:W-:Y:S05]  /*121f0*/  BSYNC.RECONVERGENT B2 ;  /* 0x0000000000027941 */ /* 0x000fea0003800200 */
.L_x_429:
        /* <DEDUP_REMOVED lines=60> */
.L_x_427:
[----:B------:R-:W-:Y:S05]  /*125c0*/  BSYNC.RECONVERGENT B1 ;  /* 0x0000000000017941 */ /* 0x000fea0003800200 */
.L_x_426:
[----:B------:R-:W-:Y:S01]  /*125d0*/  I2FP.F32.U32 R18, R56 ;  /* 0x0000003800127245 */ /* 0x000fe20000201000 */
[----:B------:R-:W-:Y:S01]  /*125e0*/  IMAD.U32 R78, R78, 0x10000, RZ ;  /* 0x000100004e4e7824 */ /* 0x000fe200078e00ff */
[----:B------:R-:W-:Y:S01]  /*125f0*/  ISETP.NE.AND P3, PT, R61, 0x1, PT ;  /* 0x000000013d00780c */ /* 0x000fe20003f65270 */
[----:B------:R-:W-:Y:S01]  /*12600*/  BSSY.RECONVERGENT B1, `(.L_x_431) ;  /* 0x000005c000017945 */ /* 0x000fe20003800200 */
[----:B------:R-:W-:Y:S02]  /*12610*/  IMAD.MOV.U32 R60, RZ, RZ, 0x2 ;  /* 0x00000002ff3c7424 */ /* 0x000fe400078e00ff */
[----:B------:R-:W-:Y:S01]  /*12620*/  FFMA.FTZ R57, R18, R95, 1.1641532182693481445e-10 ;  /* 0x2f00000012397423 */ /* 0x000fe2000001005f */
[----:B------:R-:W-:Y:S01]  /*12630*/  FMUL.FTZ R78, R78, UR4 ;  /* 0x000000044e4e7c20 */ /* 0x000fe20008410000 */
[----:B------:R-:W-:-:S03]  /*12640*/  MOV R56, R0 ;  /* 0x0000000000387202 */ /* 0x000fc60000000f00 */
[----:B------:R-:W-:Y:S01]  /*12650*/  FMUL.FTZ R78, R78, R105 ;  /* 0x000000694e4e7220 */ /* 0x000fe20000410000 */
[----:B------:R-:W-:-:S04]  /*12660*/  FSETP.GTU.FTZ.AND P2, PT, R57, R106, PT ;  /* 0x0000006a3900720b */ /* 0x000fc80003f5c000 */
[----:B------:R-:W-:Y:S02]  /*12670*/  FSEL R78, R78, RZ, !P2 ;  /* 0x000000ff4e4e7208 */ /* 0x000fe40005000000 */
[----:B------:R-:W-:Y:S01]  /*12680*/  PLOP3.LUT P2, PT, P2, PT, PT, 0x8, 0x80 ;  /* 0x000000000080781c */ /* 0x000fe2000174e170 */
[----:B------:R-:W-:-:S12]  /*12690*/  @!P3 BRA `(.L_x_432) ;  /* 0x000000040048b947 */ /* 0x000fd80003800000 */
        /* <DEDUP_REMOVED lines=8> */
.L_x_433:
        /* <DEDUP_REMOVED lines=13> */
.L_x_435:
[----:B------:R-:W-:Y:S05]  /*127f0*/  BSYNC.RECONVERGENT B2 ;  /* 0x0000000000027941 */ /* 0x000fea0003800200 */
.L_x_434:
        /* <DEDUP_REMOVED lines=60> */
.L_x_432:
[----:B------:R-:W-:Y:S05]  /*12bc0*/  BSYNC.RECONVERGENT B1 ;  /* 0x0000000000017941 */ /* 0x000fea0003800200 */
.L_x_431:
[----:B------:R-:W-:Y:S01]  /*12bd0*/  I2FP.F32.U32 R18, R56 ;  /* 0x0000003800127245 */ /* 0x000fe20000201000 */
[----:B------:R-:W-:Y:S01]  /*12be0*/  IMAD.U32 R56, R58, 0x10000, RZ ;  /* 0x000100003a387824 */ /* 0x000fe200078e00ff */
[----:B------:R-:W-:Y:S01]  /*12bf0*/  ISETP.NE.AND P4, PT, R60, 0x1, PT ;  /* 0x000000013c00780c */ /* 0x000fe20003f85270 */
[----:B------:R-:W-:Y:S01]  /*12c00*/  BSSY.RECONVERGENT B1, `(.L_x_436) ;  /* 0x000005d000017945 */ /* 0x000fe20003800200 */
[----:B------:R-:W-:Y:S01]  /*12c10*/  PRMT R58, R58, 0x7632, R58 ;  /* 0x000076323a3a7816 */ /* 0x000fe2000000003a */
[----:B------:R-:W-:Y:S01]  /*12c20*/  FFMA.FTZ R57, R18, R95, 1.1641532182693481445e-10 ;  /* 0x2f00000012397423 */ /* 0x000fe2000001005f */
[----:B------:R-:W-:Y:S01]  /*12c30*/  FMUL.FTZ R56, R56, UR4 ;  /* 0x0000000438387c20 */ /* 0x000fe20008410000 */
[----:B------:R-:W-:-:S03]  /*12c40*/  IMAD.MOV.U32 R61, RZ, RZ, 0x2 ;  /* 0x00000002ff3d7424 */ /* 0x000fc600078e00ff */
[----:B------:R-:W-:Y:S01]  /*12c50*/  FMUL.FTZ R56, R56, R105 ;  /* 0x0000006938387220 */ /* 0x000fe20000410000 */
[----:B------:R-:W-:-:S04]  /*12c60*/  FSETP.GTU.FTZ.AND P3, PT, R57, R106, PT ;  /* 0x0000006a3900720b */ /* 0x000fc80003f7c000 */
[----:B------:R-:W-:Y:S02]  /*12c70*/  FSEL R86, R56, RZ, !P3 ;  /* 0x000000ff38567208 */ /* 0x000fe40005800000 */
[----:B------:R-:W-:Y:S02]  /*12c80*/  MOV R56, R0 ;  /* 0x0000000000387202 */ /* 0x000fe40000000f00 */
        /* <DEDUP_REMOVED lines=10> */
.L_x_438:
        /* <DEDUP_REMOVED lines=13> */
.L_x_440:
[----:B------:R-:W-:Y:S05]  /*12e00*/  BSYNC.RECONVERGENT B2 ;  /* 0x0000000000027941 */ /* 0x000fea0003800200 */
.L_x_439:
        /* <DEDUP_REMOVED lines=60> */
.L_x_437:
[----:B------:R-:W-:Y:S05]  /*131d0*/  BSYNC.RECONVERGENT B1 ;  /* 0x0000000000017941 */ /* 0x000fea0003800200 */
.L_x_436:
[----:B------:R-:W-:Y:S01]  /*131e0*/  I2FP.F32.U32 R18, R56 ;  /* 0x0000003800127245 */ /* 0x000fe20000201000 */
[----:B------:R-:W-:Y:S01]  /*131f0*/  IMAD.U32 R58, R58, 0x10000, RZ ;  /* 0x000100003a3a7824 */ /* 0x000fe200078e00ff */
[----:B------:R-:W-:Y:S01]  /*13200*/  ISETP.NE.AND P5, PT, R61, 0x1, PT ;  /* 0x000000013d00780c */ /* 0x000fe20003fa5270 */
[----:B------:R-:W-:Y:S01]  /*13210*/  BSSY.RECONVERGENT B1, `(.L_x_441) ;  /* 0x000005c000017945 */ /* 0x000fe20003800200 */
[----:B------:R-:W-:Y:S01]  /*13220*/  MOV R56, R0 ;  /* 0x0000000000387202 */ /* 0x000fe20000000f00 */
[----:B------:R-:W-:Y:S01]  /*13230*/  FFMA.FTZ R57, R18, R95, 1.1641532182693481445e-10 ;  /* 0x2f00000012397423 */ /* 0x000fe2000001005f */
[----:B------:R-:W-:-:S04]  /*13240*/  FMUL.FTZ R58, R58, UR4 ;  /* 0x000000043a3a7c20 */ /* 0x000fc80008410000 */
[----:B------:R-:W-:Y:S01]  /*13250*/  FMUL.FTZ R58, R58, R105 ;  /* 0x000000693a3a7220 */ /* 0x000fe20000410000 */
[----:B------:R-:W-:-:S04]  /*13260*/  FSETP.GTU.FTZ.AND P4, PT, R57, R106, PT ;  /* 0x0000006a3900720b */ /* 0x000fc80003f9c000 */
[----:B------:R-:W-:Y:S01]  /*13270*/  FSEL R87, R58, RZ, !P4 ;  /* 0x000000ff3a577208 */ /* 0x000fe20006000000 */
[----:B------:R-:W-:Y:S01]  /*13280*/  IMAD.MOV.U32 R58, RZ, RZ, 0x2 ;  /* 0x00000002ff3a7424 */ /* 0x000fe200078e00ff */
        /* <DEDUP_REMOVED lines=10> */
.L_x_443:
        /* <DEDUP_REMOVED lines=13> */
.L_x_445:
[----:B------:R-:W-:Y:S05]  /*13400*/  BSYNC.RECONVERGENT B2 ;  /* 0x0000000000027941 */ /* 0x000fea0003800200 */
.L_x_444:
        /* <DEDUP_REMOVED lines=60> */
.L_x_442:
[----:B------:R-:W-:Y:S05]  /*137d0*/  BSYNC.RECONVERGENT B1 ;  /* 0x0000000000017941 */ /* 0x000fea0003800200 */
.L_x_441:
[----:B------:R-:W-:Y:S01]  /*137e0*/  I2FP.F32.U32 R18, R56 ;  /* 0x0000003800127245 */ /* 0x000fe20000201000 */
[C---:B------:R-:W-:Y:S01]  /*137f0*/  IMAD.U32 R56, R59.reuse, 0x10000, RZ ;  /* 0x000100003b387824 */ /* 0x040fe200078e00ff */
        /* <DEDUP_REMOVED lines=20> */
.L_x_448:
        /* <DEDUP_REMOVED lines=15> */
.L_x_450:
[----:B------:R-:W-:Y:S05]  /*13a30*/  BSYNC.RECONVERGENT B2 ;  /* 0x0000000000027941 */ /* 0x000fea0003800200 */
.L_x_449:
        /* <DEDUP_REMOVED lines=60> */
.L_x_447:
[----:B------:R-:W-:Y:S05]  /*13e00*/  BSYNC.RECONVERGENT B1 ;  /* 0x0000000000017941 */ /* 0x000fea0003800200 */
.L_x_446:
[----:B------:R-:W-:Y:S01]  /*13e10*/  I2FP.F32.U32 R56, R56 ;  /* 0x0000003800387245 */ /* 0x000fe20000201000 */
[----:B------:R-:W-:Y:S01]  /*13e20*/  IMAD.U32 R107, R107, 0x10000, RZ ;  /* 0x000100006b6b7824 */ /* 0x000fe200078e00ff */
[----:B------:R-:W-:Y:S02]  /*13e30*/  F2FP.BF16.F32.PACK_AB R58, R87, R86 ;  /* 0x00000056573a723e */ /* 0x000fe400000010ff */
[----:B------:R-:W-:Y:S01]  /*13e40*/  F2FP.BF16.F32.PACK_AB R57, R78, R77 ;  /* 0x0000004d4e39723e */ /* 0x000fe200000010ff */
[----:B------:R-:W-:Y:S01]  /*13e50*/  FFMA.FTZ R95, R56, R95, 1.1641532182693481445e-10 ;  /* 0x2f000000385f7423 */ /* 0x000fe2000001005f */
[----:B------:R-:W-:-:S04]  /*13e60*/  FMUL.FTZ R56, R107, UR4 ;  /* 0x000000046b387c20 */ /* 0x000fc80008410000 */
[----:B------:R-:W-:Y:S01]  /*13e70*/  FMUL.FTZ R56, R56, R105 ;  /* 0x0000006938387220 */ /* 0x000fe20000410000 */
[----:B------:R-:W-:-:S04]  /*13e80*/  FSETP.GTU.FTZ.AND P6, PT, R95, R106, PT ;  /* 0x0000006a5f00720b */ /* 0x000fc80003fdc000 */
[----:B------:R-:W-:Y:S02]  /*13e90*/  FSEL R95, R56, RZ, !P6 ;  /* 0x000000ff385f7208 */ /* 0x000fe40007000000 */
[----:B------:R-:W-:Y:S02]  /*13ea0*/  PLOP3.LUT P6, PT, P6, PT, PT, 0x8, 0x80 ;  /* 0x000000000080781c */ /* 0x000fe400037ce170 */
[----:B------:R-:W-:Y:S02]  /*13eb0*/  F2FP.BF16.F32.PACK_AB R56, R63, R62 ;  /* 0x0000003e3f38723e */ /* 0x000fe400000010ff */
[----:B------:R-:W-:-:S09]  /*13ec0*/  F2FP.BF16.F32.PACK_AB R59, R95, R94 ;  /* 0x0000005e5f3b723e */ /* 0x000fd200000010ff */
.L_x_410:
        /* <DEDUP_REMOVED lines=18> */
[C---:B-1----:R-:W-:Y:S01]  /*13ff0*/  IMAD.WIDE.U32 R60, R102.reuse, 0x8, R60 ;  /* 0x00000008663c7825 */ /* 0x042fe200078e003c */
[----:B------:R-:W-:-:S04]  /*14000*/  IADD3 R102, PT, PT, R102, 0x100, RZ ;  /* 0x0000010066667810 */ /* 0x000fc80007ffe0ff */
[----:B------:R3:W-:Y:S03]  /*14010*/  STG.E.64 desc[UR6][R60.64], R106 ;  /* 0x0000006a3c007986 */ /* 0x0007e6000c101b06 */
.L_x_368:
[----:B------:R-:W-:Y:S05]  /*14020*/  BSYNC.RECONVERGENT B0 ;  /* 0x0000000000007941 */ /* 0x000fea0003800200 */
.L_x_367:
[----:B------:R-:W-:Y:S01]  /*14030*/  ISETP.GE.U32.AND P0, PT, R64, 0x400, PT ;  /* 0x000004004000780c */ /* 0x000fe20003f06070 */
[----:B------:R-:W-:-:S12]  /*14040*/  BSSY.RECONVERGENT B0, `(.L_x_451) ;  /* 0x000065a000007945 */ /* 0x000fd80003800200 */
[----:B------:R-:W-:Y:S05]  /*14050*/  @!P0 BRA `(.L_x_452) ;  /* 0x0000006400608947 */ /* 0x000fea0003800000 */
[----:B0-23--:R-:W0:Y:S02]  /*14060*/  LDC.64 R56, c[0x0][0x390] ;  /* 0x0000e400ff387b82 */ /* 0x00de240000000a00 */
        /* <DEDUP_REMOVED lines=24> */
.L_x_456:
        /* <DEDUP_REMOVED lines=13> */
.L_x_458:
[----:B------:R-:W-:Y:S05]  /*142c0*/  BSYNC.RECONVERGENT B2 ;  /* 0x0000000000027941 */ /* 0x000fea0003800200 */
.L_x_457:
        /* <DEDUP_REMOVED lines=58> */
[----:B------:R-:W-:-:S07]  /*14670*/  LOP3.LUT R19, R18, UR19, R105, 0x96, !PT ;  /* 0x0000001312137c12 */ /* 0x000fce000f8e9669 */
.L_x_455:
[----:B------:R-:W-:Y:S05]  /*14680*/  BSYNC.RECONVERGENT B1 ;  /* 0x0000000000017941 */ /* 0x000fea0003800200 */
.L_x_454:
        /* <DEDUP_REMOVED lines=29> */
.L_x_461:
        /* <DEDUP_REMOVED lines=13> */
.L_x_463:
[----:B------:R-:W-:Y:S05]  /*14930*/  BSYNC.RECONVERGENT B2 ;  /* 0x0000000000027941 */ /* 0x000fea0003800200 */
.L_x_462:
        /* <DEDUP_REMOVED lines=60> */
.L_x_460:
[----:B------:R-:W-:Y:S05]  /*14d00*/  BSYNC.RECONVERGENT B1 ;  /* 0x0000000000017941 */ /* 0x000fea0003800200 */
.L_x_459:
        /* <DEDUP_REMOVED lines=13> */
[----:B------:R-:W-:Y:S01]  /*14de0*/  P2R R105, PR, RZ, 0x4 ;  /* 0x00000004ff697803 */ /* 0x000fe20000000000 */
[----:B------:R-:W-:Y:S01]  /*14df0*/  IMAD.MOV.U32 R56, RZ, RZ, R0 ;  /* 0x000000ffff387224 */ /* 0x000fe200078e0000 */
[----:B------:R-:W-:Y:S07]  /*14e00*/  @!P1 BRA `(.L_x_465) ;  /* 0x0000000400489947 */ /* 0x000fee0003800000 */
        /* <DEDUP_REMOVED lines=8> */
.L_x_466:
        /* <DEDUP_REMOVED lines=13> */
.L_x_468:
[----:B------:R-:W-:Y:S05]  /*14f60*/  BSYNC.RECONVERGENT B2 ;  /* 0x0000000000027941 */ /* 0x000fea0003800200 */
.L_x_467:
        /* <DEDUP_REMOVED lines=60> */
.L_x_465:
[----:B------:R-:W-:Y:S05]  /*15330*/  BSYNC.RECONVERGENT B1 ;  /* 0x0000000000017941 */ /* 0x000fea0003800200 */
.L_x_464:
[----:B------:R-:W-:Y:S01]  /*15340*/  I2FP.F32.U32 R18, R56 ;  /* 0x0000003800127245 */ /* 0x000fe20000201000 */
[C---:B------:R-:W-:Y:S01]  /*15350*/  IMAD.U32 R56, R57.reuse, 0x10000, RZ ;  /* 0x0001000039387824 */ /* 0x040fe200078e00ff */
[----:B------:R-:W-:Y:S01]  /*15360*/  ISETP.NE.AND P2, PT, R60, 0x1, PT ;  /* 0x000000013c00780c */ /* 0x000fe20003f45270 */
[----:B------:R-:W-:Y:S01]  /*15370*/  BSSY.RECONVERGENT B1, `(.L_x_469) ;  /* 0x0000060000017945 */ /* 0x000fe20003800200 */
[----:B------:R-:W-:Y:S01]  /*15380*/  PRMT R80, R57, 0x7632, R80 ;  /* 0x0000763239507816 */ /* 0x000fe20000000050 */
[----:B------:R-:W-:Y:S01]  /*15390*/  FFMA.FTZ R79, R18, R97, 1.1641532182693481445e-10 ;  /* 0x2f000000124f7423 */ /* 0x000fe20000010061 */
[----:B------:R-:W-:Y:S01]  /*153a0*/  FMUL.FTZ R56, R56, UR4 ;  /* 0x0000000438387c20 */ /* 0x000fe20008410000 */
[----:B------:R-:W-:Y:S01]  /*153b0*/  PRMT R96, R61, 0x7632, R96 ;  /* 0x000076323d607816 */ /* 0x000fe20000000060 */
[----:B------:R-:W-:Y:S02]  /*153c0*/  IMAD.MOV.U32 R88, RZ, RZ, 0x2 ;  /* 0x00000002ff587424 */ /* 0x000fe400078e00ff */
[----:B------:R-:W-:Y:S01]  /*153d0*/  FMUL.FTZ R56, R56, R107 ;  /* 0x0000006b38387220 */ /* 0x000fe20000410000 */
[----:B------:R-:W-:-:S02]  /*153e0*/  FSETP.GTU.FTZ.AND P1, PT, R79, R106, PT ;  /* 0x0000006a4f00720b */ /* 0x000fc40003f3c000 */
[----:B------:R-:W-:Y:S02]  /*153f0*/  SHF.L.U32 R79, R61, 0x10, RZ ;  /* 0x000000103d4f7819 */ /* 0x000fe400000006ff */
        /* <DEDUP_REMOVED lines=13> */
.L_x_471:
        /* <DEDUP_REMOVED lines=13> */
.L_x_473:
[----:B------:R-:W-:Y:S05]  /*155a0*/  BSYNC.RECONVERGENT B2 ;  /* 0x0000000000027941 */ /* 0x000fea0003800200 */
.L_x_472:
        /* <DEDUP_REMOVED lines=60> */
.L_x_470:
[----:B------:R-:W-:Y:S05]  /*15970*/  BSYNC.RECONVERGENT B1 ;  /* 0x0000000000017941 */ /* 0x000fea0003800200 */
.L_x_469:
[----:B------:R-:W-:Y:S01]  /*15980*/  I2FP.F32.U32 R18, R56 ;  /* 0x0000003800127245 */ /* 0x000fe20000201000 */
[----:B------:R-:W-:Y:S01]  /*15990*/  IMAD.U32 R61, R96, 0x10000, RZ ;  /* 0x00010000603d7824 */ /* 0x000fe200078e00ff */
[----:B------:R-:W-:Y:S01]  /*159a0*/  SHF.L.U32 R80, R80, 0x10, RZ ;  /* 0x0000001050507819 */ /* 0x000fe200000006ff */
[----:B------:R-:W-:Y:S01]  /*159b0*/  BSSY.RECONVERGENT B1, `(.L_x_474) ;  /* 0x000005e000017945 */ /* 0x000fe20003800200 */
[----:B------:R-:W-:Y:S01]  /*159c0*/  ISETP.NE.AND P3, PT, R88, 0x1, PT ;  /* 0x000000015800780c */ /* 0x000fe20003f65270 */
[----:B------:R-:W-:Y:S01]  /*159d0*/  FFMA.FTZ R57, R18, R97, 1.1641532182693481445e-10 ;  /* 0x2f00000012397423 */ /* 0x000fe20000010061 */
[----:B------:R-:W-:Y:S02]  /*159e0*/  IMAD.MOV.U32 R60, RZ, RZ, 0x2 ;  /* 0x00000002ff3c7424 */ /* 0x000fe400078e00ff */
[----:B------:R-:W-:Y:S01]  /*159f0*/  FMUL.FTZ R80, R80, UR4 ;  /* 0x0000000450507c20 */ /* 0x000fe20008410000 */
[----:B------:R-:W-:Y:S02]  /*15a00*/  MOV R56, R0 ;  /* 0x0000000000387202 */ /* 0x000fe40000000f00 */
[----:B------:R-:W-:Y:S01]  /*15a10*/  FSETP.GTU.FTZ.AND P2, PT, R57, R106, PT ;  /* 0x0000006a3900720b */ /* 0x000fe20003f5c000 */
[----:B------:R-:W-:-:S05]  /*15a20*/  FMUL.FTZ R80, R80, R107 ;  /* 0x0000006b50507220 */ /* 0x000fca0000410000 */
        /* <DEDUP_REMOVED lines=12> */
.L_x_476:
        /* <DEDUP_REMOVED lines=13> */
.L_x_478:
[----:B------:R-:W-:Y:S05]  /*15bc0*/  BSYNC.RECONVERGENT B2 ;  /* 0x0000000000027941 */ /* 0x000fea0003800200 */
.L_x_477:
        /* <DEDUP_REMOVED lines=60> */
.L_x_475:
[----:B------:R-:W-:Y:S05]  /*15f90*/  BSYNC.RECONVERGENT B1 ;  /* 0x0000000000017941 */ /* 0x000fea0003800200 */
.L_x_474:
[----:B------:R-:W-:Y:S01]  /*15fa0*/  I2FP.F32.U32 R18, R56 ;  /* 0x0000003800127245 */ /* 0x000fe20000201000 */
[----:B------:R-:W-:Y:S01]  /*15fb0*/  IMAD.U32 R56, R58, 0x10000, RZ ;  /* 0x000100003a387824 */ /* 0x000fe200078e00ff */
[----:B------:R-:W-:Y:S01]  /*15fc0*/  ISETP.NE.AND P4, PT, R60, 0x1, PT ;  /* 0x000000013c00780c */ /* 0x000fe20003f85270 */
[----:B------:R-:W-:Y:S01]  /*15fd0*/  IMAD.U32 R61, R62, 0x10000, RZ ;  /* 0x000100003e3d7824 */ /* 0x000fe200078e00ff */
[----:B------:R-:W-:Y:S01]  /*15fe0*/  BSSY.RECONVERGENT B1, `(.L_x_479) ;  /* 0x000005f000017945 */ /* 0x000fe20003800200 */
        /* <DEDUP_REMOVED lines=9> */
[----:B------:R-:W-:Y:S01]  /*16080*/  MOV R61, 0x2 ;  /* 0x00000002003d7802 */ /* 0x000fe20000000f00 */
        /* <DEDUP_REMOVED lines=10> */
.L_x_481:
        /* <DEDUP_REMOVED lines=13> */
.L_x_483:
[----:B------:R-:W-:Y:S05]  /*16200*/  BSYNC.RECONVERGENT B2 ;  /* 0x0000000000027941 */ /* 0x000fea0003800200 */
.L_x_482:
        /* <DEDUP_REMOVED lines=60> */
.L_x_480:
[----:B------:R-:W-:Y:S05]  /*165d0*/  BSYNC.RECONVERGENT B1 ;  /* 0x0000000000017941 */ /* 0x000fea0003800200 */
.L_x_479:
        /* <DEDUP_REMOVED lines=23> */
.L_x_486:
        /* <DEDUP_REMOVED lines=13> */
.L_x_488:
[----:B------:R-:W-:Y:S05]  /*16820*/  BSYNC.RECONVERGENT B2 ;  /* 0x0000000000027941 */ /* 0x000fea0003800200 */
.L_x_487:
        /* <DEDUP_REMOVED lines=60> */
.L_x_485:
[----:B------:R-:W-:Y:S05]  /*16bf0*/  BSYNC.RECONVERGENT B1 ;  /* 0x0000000000017941 */ /* 0x000fea0003800200 */
.L_x_484:
        /* <DEDUP_REMOVED lines=26> */
.L_x_491:
        /* <DEDUP_REMOVED lines=15> */
.L_x_493:
[----:B------:R-:W-:Y:S05]  /*16e90*/  BSYNC.RECONVERGENT B2 ;  /* 0x0000000000027941 */ /* 0x000fea0003800200 */
.L_x_492:
        /* <DEDUP_REMOVED lines=60> */
.L_x_490:
[----:B------:R-:W-:Y:S05]  /*17260*/  BSYNC.RECONVERGENT B1 ;  /* 0x0000000000017941 */ /* 0x000fea0003800200 */
.L_x_489:
        /* <DEDUP_REMOVED lines=15> */
.L_x_453:
        /* <DEDUP_REMOVED lines=16> */
.L_x_497:
        /* <DEDUP_REMOVED lines=13> */
.L_x_499:
[----:B------:R-:W-:Y:S05]  /*17530*/  BSYNC.RECONVERGENT B2 ;  /* 0x0000000000027941 */ /* 0x000fea0003800200 */
.L_x_498:
        /* <DEDUP_REMOVED lines=58> */
[----:B------:R-:W-:-:S07]  /*178e0*/  MOV R60, R99 ;  /* 0x00000063003c7202 */ /* 0x000fce0000000f00 */
.L_x_496:
[----:B------:R-:W-:Y:S05]  /*178f0*/  BSYNC.RECONVERGENT B1 ;  /* 0x0000000000017941 */ /* 0x000fea0003800200 */
.L_x_495:
        /* <DEDUP_REMOVED lines=10> */
[----:B------:R-:W-:-:S02]  /*179a0*/  IMAD.MOV.U32 R79, RZ, RZ, 0x2 ;  /* 0x00000002ff4f7424 */ /* 0x000fc400078e00ff */
[----:B------:R-:W-:Y:S02]  /*179b0*/  IMAD.MOV.U32 R60, RZ, RZ, R0 ;  /* 0x000000ffff3c7224 */ /* 0x000fe400078e0000 */
[----:B0-----:R-:W-:Y:S01]  /*179c0*/  FMUL.FTZ R61, R61, R106 ;  /* 0x0000006a3d3d7220 */ /* 0x001fe20000410000 */
[----:B-1----:R-:W-:-:S04]  /*179d0*/  FSETP.GTU.FTZ.AND P1, PT, R18, R107, PT ;  /* 0x0000006b1200720b */ /* 0x002fc80003f3c000 */
[----:B------:R-:W-:Y:S02]  /*179e0*/  PLOP3.LUT P3, PT, P1, PT, PT, 0x8, 0x80 ;  /* 0x000000000080781c */ /* 0x000fe40000f6e170 */
[----:B------:R-:W-:Y:S02]  /*179f0*/  FSEL R62, R61, RZ, !P1 ;  /* 0x000000ff3d3e7208 */ /* 0x000fe40004800000 */
[----:B------:R-:W-:Y:S02]  /*17a00*/  P2R R99, PR, RZ, 0x8 ;  /* 0x00000008ff637803 */ /* 0x000fe40000000000 */
        /* <DEDUP_REMOVED lines=10> */
.L_x_502:
        /* <DEDUP_REMOVED lines=13> */
.L_x_504:
[----:B------:R-:W-:Y:S05]  /*17b80*/  BSYNC.RECONVERGENT B2 ;  /* 0x0000000000027941 */ /* 0x000fea0003800200 */
.L_x_503:
        /* <DEDUP_REMOVED lines=60> */
.L_x_501:
[----:B------:R-:W-:Y:S05]  /*17f50*/  BSYNC.RECONVERGENT B1 ;  /* 0x0000000000017941 */ /* 0x000fea0003800200 */
.L_x_500:
        /* <DEDUP_REMOVED lines=23> */
.L_x_507:
        /* <DEDUP_REMOVED lines=13> */
.L_x_509:
[----:B------:R-:W-:Y:S05]  /*181a0*/  BSYNC.RECONVERGENT B2 ;  /* 0x0000000000027941 */ /* 0x000fea0003800200 */
.L_x_508:
        /* <DEDUP_REMOVED lines=60> */
.L_x_506:
[----:B------:R-:W-:Y:S05]  /*18570*/  BSYNC.RECONVERGENT B1 ;  /* 0x0000000000017941 */ /* 0x000fea0003800200 */
.L_x_505:
[----:B------:R-:W-:Y:S01]  /*18580*/  I2FP.F32.U32 R18, R56 ;  /* 0x0000003800127245 */ /* 0x000fe20000201000 */
[C---:B------:R-:W-:Y:S01]  /*18590*/  IMAD.U32 R56, R57.reuse, 0x10000, RZ ;  /* 0x0001000039387824 */ /* 0x040fe200078e00ff */
[----:B------:R-:W-:Y:S01]  /*185a0*/  ISETP.NE.AND P2, PT, R60, 0x1, PT ;  /* 0x000000013c00780c */ /* 0x000fe20003f45270 */
[----:B------:R-:W-:Y:S01]  /*185b0*/  BSSY.RECONVERGENT B1, `(.L_x_510) ;  /* 0x000005d000017945 */ /* 0x000fe20003800200 */
[----:B------:R-:W-:Y:S01]  /*185c0*/  PRMT R80, R57, 0x7632, R80 ;  /* 0x0000763239507816 */ /* 0x000fe20000000050 */
[----:B------:R-:W-:Y:S01]  /*185d0*/  FFMA.FTZ R18, R18, R97, 1.1641532182693481445e-10 ;  /* 0x2f00000012127423 */ /* 0x000fe20000010061 */
[----:B------:R-:W-:Y:S01]  /*185e0*/  FMUL.FTZ R61, R56, UR4 ;  /* 0x00000004383d7c20 */ /* 0x000fe20008410000 */
[----:B------:R-:W-:-:S03]  /*185f0*/  IMAD.MOV.U32 R56, RZ, RZ, R0 ;  /* 0x000000ffff387224 */ /* 0x000fc600078e0000 */
[----:B------:R-:W-:Y:S01]  /*18600*/  FMUL.FTZ R61, R61, R106 ;  /* 0x0000006a3d3d7220 */ /* 0x000fe20000410000 */
[----:B------:R-:W-:-:S04]  /*18610*/  FSETP.GTU.FTZ.AND P1, PT, R18, R107, PT ;  /* 0x0000006b1200720b */ /* 0x000fc80003f3c000 */
[----:B------:R-:W-:Y:S01]  /*18620*/  FSEL R79, R61, RZ, !P1 ;  /* 0x000000ff3d4f7208 */ /* 0x000fe20004800000 */
[----:B------:R-:W-:Y:S01]  /*18630*/  HFMA2 R61, -RZ, RZ, 0, 1.1920928955078125e-07 ;  /* 0x00000002ff3d7431 */ /* 0x000fe200000001ff */
[----:B------:R-:W-:Y:S01]  /*18640*/  PLOP3.LUT P1, PT, P1, PT, PT, 0x8, 0x80 ;  /* 0x000000000080781c */ /* 0x000fe20000f2e170 */
[----:B------:R-:W-:-:S12]  /*18650*/  @!P2 BRA `(.L_x_511) ;  /* 0x000000040048a947 */ /* 0x000fd80003800000 */
        /* <DEDUP_REMOVED lines=8> */
.L_x_512:
        /* <DEDUP_REMOVED lines=13> */
.L_x_514:
[----:B------:R-:W-:Y:S05]  /*187b0*/  BSYNC.RECONVERGENT B2 ;  /* 0x0000000000027941 */ /* 0x000fea0003800200 */
.L_x_513:
        /* <DEDUP_REMOVED lines=60> */
.L_x_511:
[----:B------:R-:W-:Y:S05]  /*18b80*/  BSYNC.RECONVERGENT B1 ;  /* 0x0000000000017941 */ /* 0x000fea0003800200 */
.L_x_510:
        /* <DEDUP_REMOVED lines=21> */
.L_x_517:
        /* <DEDUP_REMOVED lines=13> */
.L_x_519:
[----:B------:R-:W-:Y:S05]  /*18db0*/  BSYNC.RECONVERGENT B2 ;  /* 0x0000000000027941 */ /* 0x000fea0003800200 */
.L_x_518:
        /* <DEDUP_REMOVED lines=60> */
.L_x_516:
[----:B------:R-:W-:Y:S05]  /*19180*/  BSYNC.RECONVERGENT B1 ;  /* 0x0000000000017941 */ /* 0x000fea0003800200 */
.L_x_515:
[----:B------:R-:W-:Y:S01]  /*19190*/  I2FP.F32.U32 R18, R56 ;  /* 0x0000003800127245 */ /* 0x000fe20000201000 */
[----:B------:R-:W-:Y:S01]  /*191a0*/  IMAD.U32 R56, R58, 0x10000, RZ ;  /* 0x000100003a387824 */ /* 0x000fe200078e00ff */
[----:B------:R-:W-:Y:S01]  /*191b0*/  ISETP.NE.AND P4, PT, R60, 0x1, PT ;  /* 0x000000013c00780c */ /* 0x000fe20003f85270 */
[----:B------:R-:W-:Y:S01]  /*191c0*/  BSSY.RECONVERGENT B1, `(.L_x_520) ;  /* 0x000005d000017945 */ /* 0x000fe20003800200 */
[----:B------:R-:W-:Y:S02]  /*191d0*/  HFMA2 R61, -RZ, RZ, 0, 1.1920928955078125e-07 ;  /* 0x00000002ff3d7431 */ /* 0x000fe400000001ff */
[----:B------:R-:W-:Y:S01]  /*191e0*/  FFMA.FTZ R18, R18, R97, 1.1641532182693481445e-10 ;  /* 0x2f00000012127423 */ /* 0x000fe20000010061 */
[----:B------:R-:W-:Y:S01]  /*191f0*/  FMUL.FTZ R57, R56, UR4 ;  /* 0x0000000438397c20 */ /* 0x000fe20008410000 */
[----:B------:R-:W-:Y:S01]  /*19200*/  PRMT R58, R58, 0x7632, R58 ;  /* 0x000076323a3a7816 */ /* 0x000fe2000000003a */
[----:B------:R-:W-:Y:S02]  /*19210*/  IMAD.MOV.U32 R56, RZ, RZ, R0 ;  /* 0x000000ffff387224 */ /* 0x000fe400078e0000 */
        /* <DEDUP_REMOVED lines=10> */
[----:B------:R-:W-:Y:S01]  /*192c0*/  @P4 VIADD R61, R60, 0x1 ;  /* 0x000000013c3d4836 */ /* 0x000fe20000000000 */
[----:B------:R-:W-:Y:S01]  /*192d0*/  @P4 MOV R56, R20 ;  /* 0x0000001400384202 */ /* 0x000fe20000000f00 */
[----:B------:R-:W-:Y:S06]  /*192e0*/  BRA `(.L_x_521) ;  /* 0x0000000400287947 */ /* 0x000fec0003800000 */
.L_x_522:
[----:B------:R-:W-:Y:S01]  /*192f0*/  VIADD R23, R23, 0x1 ;  /* 0x0000000117177836 */ /* 0x000fe20000000000 */
[----:B------:R-:W-:Y:S03]  /*19300*/  BSSY.RECONVERGENT B2, `(.L_x_523) ;  /* 0x000000c000027945 */ /* 0x000fe60003800200 */
[C---:B------:R-:W-:Y:S01]  /*19310*/  IMAD.WIDE.U32 R108, R23.reuse, -0x2daee0ad, RZ ;  /* 0xd2511f53176c7825 */ /* 0x040fe200078e00ff */
[----:B------:R-:W-:-:S13]  /*19320*/  ISETP.NE.AND P4, PT, R23, RZ, PT ;  /* 0x000000ff1700720c */ /* 0x000fda0003f85270 */
[----:B------:R-:W-:Y:S05]  /*19330*/  @P4 BRA `(.L_x_524) ;  /* 0x0000000000204947 */ /* 0x000fea0003800000 */
[----:B------:R-:W-:-:S04]  /*19340*/  IADD3 R22, PT, PT, R22, 0x1, RZ ;  /* 0x0000000116167810 */ /* 0x000fc80007ffe0ff */
[----:B------:R-:W-:-:S13]  /*19350*/  ISETP.NE.AND P4, PT, R22, RZ, PT ;  /* 0x000000ff1600720c */ /* 0x000fda0003f85270 */
[----:B------:R-:W-:Y:S01]  /*19360*/  @!P4 VIADD R21, R21, 0x1 ;  /* 0x000000011515c836 */ /* 0x000fe20000000000 */
[----:B------:R-:W-:Y:S02]  /*19370*/  @!P4 IADD3 R0, PT, PT, R3, 0x1, RZ ;  /* 0x000000010300c810 */ /* 0x000fe40007ffe0ff */
[----:B------:R-:W-:Y:S02]  /*19380*/  @!P4 MOV R22, RZ ;  /* 0x000000ff0016c202 */ /* 0x000fe40000000f00 */
[----:B------:R-:W-:-:S13]  /*19390*/  ISETP.NE.AND P5, PT, R21, RZ, !P4 ;  /* 0x000000ff1500720c */ /* 0x000fda00067a5270 */
[----:B------:R-:W-:-:S04]  /*193a0*/  @P5 IMAD.MOV R0, RZ, RZ, R3 ;  /* 0x000000ffff005224 */ /* 0x000fc800078e0203 */
[----:B------:R-:W-:-:S07]  /*193b0*/  @!P4 IMAD.MOV.U32 R3, RZ, RZ, R0 ;  /* 0x000000ffff03c224 */ /* 0x000fce00078e0000 */
.L_x_524:
[----:B------:R-:W-:Y:S05]  /*193c0*/  BSYNC.RECONVERGENT B2 ;  /* 0x0000000000027941 */ /* 0x000fea0003800200 */
.L_x_523:
        /* <DEDUP_REMOVED lines=56> */
[----:B------:R-:W-:Y:S01]  /*19750*/  IMAD.MOV.U32 R61, RZ, RZ, RZ ;  /* 0x000000ffff3d7224 */ /* 0x000fe200078e00ff */
[----:B------:R-:W-:Y:S01]  /*19760*/  LOP3.LUT R19, R56, UR19, R19, 0x96, !PT ;  /* 0x0000001338137c12 */ /* 0x000fe2000f8e9613 */
[----:B------:R-:W-:Y:S01]  /*19770*/  IMAD.MOV.U32 R56, RZ, RZ, R104 ;  /* 0x000000ffff387224 */ /* 0x000fe200078e0068 */
[----:B------:R-:W-:-:S07]  /*19780*/  MOV R104, R18 ;  /* 0x0000001200687202 */ /* 0x000fce0000000f00 */
.L_x_521:
[----:B------:R-:W-:Y:S05]  /*19790*/  BSYNC.RECONVERGENT B1 ;  /* 0x0000000000017941 */ /* 0x000fea0003800200 */
.L_x_520:
[----:B------:R-:W-:Y:S01]  /*197a0*/  I2FP.F32.U32 R18, R56 ;  /* 0x0000003800127245 */ /* 0x000fe20000201000 */
[----:B------:R-:W-:Y:S01]  /*197b0*/  BSSY.RECONVERGENT B1, `(.L_x_525) ;  /* 0x000005e000017945 */ /* 0x000fe20003800200 */
[----:B------:R-:W-:Y:S02]  /*197c0*/  SHF.L.U32 R58, R58, 0x10, RZ ;  /* 0x000000103a3a7819 */ /* 0x000fe400000006ff */
[----:B------:R-:W-:Y:S01]  /*197d0*/  ISETP.NE.AND P5, PT, R61, 0x1, PT ;  /* 0x000000013d00780c */ /* 0x000fe20003fa5270 */
[----:B------:R-:W-:Y:S01]  /*197e0*/  FFMA.FTZ R18, R18, R97, 1.1641532182693481445e-10 ;  /* 0x2f00000012127423 */ /* 0x000fe20000010061 */
[----:B------:R-:W-:Y:S01]  /*197f0*/  MOV R56, R0 ;  /* 0x0000000000387202 */ /* 0x000fe20000000f00 */
        /* <DEDUP_REMOVED lines=15> */
.L_x_527:
        /* <DEDUP_REMOVED lines=13> */
.L_x_529:
[----:B------:R-:W-:Y:S05]  /*199c0*/  BSYNC.RECONVERGENT B2 ;  /* 0x0000000000027941 */ /* 0x000fea0003800200 */
.L_x_528:
        /* <DEDUP_REMOVED lines=58> */
[----:B------:R-:W-:Y:S01]  /*19d70*/  IMAD.MOV.U32 R56, RZ, RZ, R104 ;  /* 0x000000ffff387224 */ /* 0x000fe200078e0068 */
[----:B------:R-:W-:-:S07]  /*19d80*/  MOV R104, R18 ;  /* 0x0000001200687202 */ /* 0x000fce0000000f00 */
.L_x_526:
[----:B------:R-:W-:Y:S05]  /*19d90*/  BSYNC.RECONVERGENT B1 ;  /* 0x0000000000017941 */ /* 0x000fea0003800200 */
.L_x_525:
[----:B------:R-:W-:Y:S01]  /*19da0*/  I2FP.F32.U32 R18, R56 ;  /* 0x0000003800127245 */ /* 0x000fe20000201000 */
[----:B------:R-:W-:Y:S01]  /*19db0*/  BSSY.RECONVERGENT B1, `(.L_x_530) ;  /* 0x0000061000017945 */ /* 0x000fe20003800200 */
[C---:B------:R-:W-:Y:S02]  /*19dc0*/  SHF.L.U32 R56, R59.reuse, 0x10, RZ ;  /* 0x000000103b387819 */ /* 0x040fe400000006ff */
[----:B------:R-:W-:Y:S01]  /*19dd0*/  ISETP.NE.AND P6, PT, R58, 0x1, PT ;  /* 0x000000013a00780c */ /* 0x000fe20003fc5270 */
[----:B------:R-:W-:Y:S01]  /*19de0*/  FFMA.FTZ R18, R18, R97, 1.1641532182693481445e-10 ;  /* 0x2f00000012127423 */ /* 0x000fe20000010061 */
[----:B------:R-:W-:Y:S01]  /*19df0*/  PRMT R108, R59, 0x7632, R108 ;  /* 0x000076323b6c7816 */ /* 0x000fe2000000006c */
[----:B------:R-:W-:Y:S01]  /*19e00*/  FMUL.FTZ R57, R56, UR4 ;  /* 0x0000000438397c20 */ /* 0x000fe20008410000 */
[----:B------:R-:W-:Y:S02]  /*19e10*/  MOV R56, R0 ;  /* 0x0000000000387202 */ /* 0x000fe40000000f00 */
        /* <DEDUP_REMOVED lines=14> */
.L_x_532:
        /* <DEDUP_REMOVED lines=8> */
[----:B------:R-:W-:Y:S01]  /*19f80*/  @!P6 VIADD R21, R21, 0x1 ;  /* 0x000000011515e836 */ /* 0x000fe20000000000 */
[----:B------:R-:W-:Y:S02]  /*19f90*/  @!P6 IADD3 R18, PT, PT, R3, 0x1, RZ ;  /* 0x000000010312e810 */ /* 0x000fe40007ffe0ff */
[----:B------:R-:W-:Y:S02]  /*19fa0*/  @!P6 MOV R22, RZ ;  /* 0x000000ff0016e202 */ /* 0x000fe40000000f00 */
[----:B------:R-:W-:-:S13]  /*19fb0*/  ISETP.NE.AND P0, PT, R21, RZ, !P6 ;  /* 0x000000ff1500720c */ /* 0x000fda0007705270 */
[----:B------:R-:W-:Y:S01]  /*19fc0*/  @P0 IMAD.MOV R18, RZ, RZ, R3 ;  /* 0x000000ffff120224 */ /* 0x000fe200078e0203 */
[----:B------:R-:W-:-:S03]  /*19fd0*/  ISETP.NE.AND P0, PT, R0, RZ, PT ;  /* 0x000000ff0000720c */ /* 0x000fc60003f05270 */
[----:B------:R-:W-:-:S10]  /*19fe0*/  @!P6 IMAD.MOV.U32 R3, RZ, RZ, R18 ;  /* 0x000000ffff03e224 */ /* 0x000fd400078e0012 */
.L_x_534:
[----:B------:R-:W-:Y:S05]  /*19ff0*/  BSYNC.RECONVERGENT B2 ;  /* 0x0000000000027941 */ /* 0x000fea0003800200 */
.L_x_533:
        /* <DEDUP_REMOVED lines=58> */
[----:B------:R-:W-:Y:S01]  /*1a3a0*/  MOV R104, R18 ;  /* 0x0000001200687202 */ /* 0x000fe20000000f00 */
[----:B------:R-:W-:-:S07]  /*1a3b0*/  IMAD.MOV.U32 R18, RZ, RZ, RZ ;  /* 0x000000ffff127224 */ /* 0x000fce00078e00ff */
.L_x_531:
[----:B------:R-:W-:Y:S05]  /*1a3c0*/  BSYNC.RECONVERGENT B1 ;  /* 0x0000000000017941 */ /* 0x000fea0003800200 */
.L_x_530:
        /* <DEDUP_REMOVED lines=12> */
.L_x_494:
[----:B------:R-:W0:Y:S01]  /*1a490*/  LDC.64 R62, c[0x0][0x3a8] ;  /* 0x0000ea00ff3e7b82 */ /* 0x000e220000000a00 */
[----:B------:R-:W-:Y:S02]  /*1a4a0*/  SEL R107, RZ, 0x10000, !P5 ;  /* 0x00010000ff6b7807 */ /* 0x000fe40006800000 */
[----:B------:R-:W-:Y:S02]  /*1a4b0*/  ISETP.NE.AND P5, PT, R105, RZ, PT ;  /* 0x000000ff6900720c */ /* 0x000fe40003fa5270 */
[----:B------:R-:W-:Y:S02]  /*1a4c0*/  SEL R109, RZ, 0x1000000, !P6 ;  /* 0x01000000ff6d7807 */ /* 0x000fe40007000000 */
[----:B------:R-:W-:Y:S01]  /*1a4d0*/  ISETP.NE.AND P6, PT, R99, RZ, PT ;  /* 0x000000ff6300720c */ /* 0x000fe20003fc5270 */
[----:B------:R-:W1:Y:S01]  /*1a4e0*/  LDC.64 R60, c[0x0][0x3b0] ;  /* 0x0000ec00ff3c7b82 */ /* 0x000e620000000a00 */
[----:B------:R-:W-:Y:S02]  /*1a4f0*/  SEL R108, RZ, 0x100, !P4 ;  /* 0x00000100ff6c7807 */ /* 0x000fe40006000000 */
[----:B------:R-:W-:-:S02]  /*1a500*/  SEL R105, RZ, 0x1000000, !P2 ;  /* 0x01000000ff697807 */ /* 0x000fc40005000000 */
[----:B------:R-:W-:Y:S02]  /*1a510*/  SEL R106, RZ, 0x10000, !P1 ;  /* 0x00010000ff6a7807 */ /* 0x000fe40004800000 */
[----:B------:R-:W-:Y:S02]  /*1a520*/  SEL R99, RZ, 0x100, !P5 ;  /* 0x00000100ff637807 */ /* 0x000fe40006800000 */
[----:B------:R-:W-:Y:S02]  /*1a530*/  LOP3.LUT R108, R108, R109, R107, 0xfe, !PT ;  /* 0x0000006d6c6c7212 */ /* 0x000fe400078efe6b */
[----:B------:R-:W-:Y:S02]  /*1a540*/  LOP3.LUT R99, R99, R105, R106, 0xfe, !PT ;  /* 0x0000006963637212 */ /* 0x000fe400078efe6a */
[----:B------:R-:W-:Y:S02]  /*1a550*/  SEL R107, RZ, 0x1, !P3 ;  /* 0x00000001ff6b7807 */ /* 0x000fe40005800000 */
[----:B------:R-:W-:Y:S01]  /*1a560*/  SEL R106, RZ, 0x1, !P6 ;  /* 0x00000001ff6a7807 */ /* 0x000fe20007000000 */
[----:B0-----:R-:W-:Y:S01]  /*1a570*/  IMAD.WIDE.U32 R62, R102, 0x10, R62 ;  /* 0x00000010663e7825 */ /* 0x001fe200078e003e */
[----:B------:R-:W-:-:S02]  /*1a580*/  LOP3.LUT R107, R108, R107, RZ, 0xfc, !PT ;  /* 0x0000006b6c6b7212 */ /* 0x000fc400078efcff */
[----:B------:R-:W-:Y:S01]  /*1a590*/  LOP3.LUT R106, R99, R106, RZ, 0xfc, !PT ;  /* 0x0000006a636a7212 */ /* 0x000fe200078efcff */
[----:B------:R-:W-:Y:S01]  /*1a5a0*/  IMAD.MOV.U32 R99, RZ, RZ, R104 ;  /* 0x000000ffff637224 */ /* 0x000fe200078e0068 */
[----:B------:R4:W-:Y:S01]  /*1a5b0*/  STG.E.128 desc[UR6][R62.64], R56 ;  /* 0x000000383e007986 */ /* 0x0009e2000c101d06 */
[----:B-1----:R-:W-:-:S05]  /*1a5c0*/  IMAD.WIDE.U32 R60, R102, 0x8, R60 ;  /* 0x00000008663c7825 */ /* 0x002fca00078e003c */
[----:B------:R4:W-:Y:S02]  /*1a5d0*/  STG.E.64 desc[UR6][R60.64], R106 ;  /* 0x0000006a3c007986 */ /* 0x0009e4000c101b06 */
.L_x_452:
[----:B------:R-:W-:Y:S05]  /*1a5e0*/  BSYNC.RECONVERGENT B0 ;  /* 0x0000000000007941 */ /* 0x000fea0003800200 */
.L_x_451:
[----:B0-234-:R-:W-:Y:S01]  /*1a5f0*/  FADD.FTZ R57, RZ, R71 ;  /* 0x00000047ff397221 */ /* 0x01dfe20000010000 */
[----:B------:R-:W-:Y:S01]  /*1a600*/  ISETP.NE.AND P4, PT, R100, RZ, PT ;  /* 0x000000ff6400720c */ /* 0x000fe20003f85270 */
[----:B------:R-:W-:Y:S01]  /*1a610*/  BSSY.RECONVERGENT B0, `(.L_x_535) ;  /* 0x0000085000007945 */ /* 0x000fe20003800200 */
[----:B------:R-:W-:Y:S01]  /*1a620*/  ISETP.GT.U32.AND P3, PT, R64, 0x1ff, PT ;  /* 0x000001ff4000780c */ /* 0x000fe20003f64070 */
[----:B------:R-:W-:Y:S01]  /*1a630*/  FADD.FTZ R56, R70, R57 ;  /* 0x0000003946387221 */ /* 0x000fe20000010000 */
[C---:B------:R-:W-:Y:S02]  /*1a640*/  ISETP.GT.U32.AND P2, PT, R64.reuse, 0x2ff, PT ;  /* 0x000002ff4000780c */ /* 0x040fe40003f44070 */
[----:B------:R-:W-:Y:S01]  /*1a650*/  ISETP.GT.U32.AND P1, PT, R64, 0x3ff, PT ;  /* 0x000003ff4000780c */ /* 0x000fe20003f24070 */
        /* <DEDUP_REMOVED lines=52> */
[----:B------:R-:W-:-:S03]  /*1a9a0*/  HFMA2 R100, -RZ, RZ, 0, 0 ;  /* 0x00000000ff647431 */ /* 0x000fc600000001ff */
        /* <DEDUP_REMOVED lines=75> */
.L_x_536:
[----:B------:R-:W-:Y:S05]  /*1ae60*/  BSYNC.RECONVERGENT B0 ;  /* 0x0000000000007941 */ /* 0x000fea0003800200 */
.L_x_535:
        /* <DEDUP_REMOVED lines=12> */
.L_x_538:
[----:B------:R-:W-:Y:S05]  /*1af30*/  BSYNC.RECONVERGENT B0 ;  /* 0x0000000000007941 */ /* 0x000fea0003800200 */
.L_x_537:
[----:B------:R-:W1:Y:S01]  /*1af40*/  SHFL.DOWN PT, R59, R100, 0x4, 0x1f ;  /* 0x08801f00643b7f89 */ /* 0x000e6200000e0000 */
[----:B------:R-:W-:Y:S01]  /*1af50*/  ISETP.NE.AND P2, PT, R98, RZ, PT ;  /* 0x000000ff6200720c */ /* 0x000fe20003f45270 */
[----:B------:R-:W-:Y:S01]  /*1af60*/  BSSY.RECONVERGENT B0, `(.L_x_539) ;  /* 0x0000074000007945 */ /* 0x000fe20003800200 */
[----:B------:R-:W-:Y:S01]  /*1af70*/  ISETP.NE.AND P1, PT, RZ, UR17, PT ;  /* 0x00000011ff007c0c */ /* 0x000fe2000bf25270 */
[----:B0-----:R-:W0:Y:S04]  /*1af80*/  SHFL.DOWN PT, R61, R56, 0x4, 0x1f ;  /* 0x08801f00383d7f89 */ /* 0x001e2800000e0000 */
[----:B------:R-:W2:Y:S01]  /*1af90*/  SHFL.DOWN PT, R60, R57, 0x4, 0x1f ;  /* 0x08801f00393c7f89 */ /* 0x000ea200000e0000 */
[----:B-1----:R-:W-:Y:S01]  /*1afa0*/  IMAD.IADD R62, R59, 0x1, R100 ;  /* 0x000000013b3e7824 */ /* 0x002fe200078e0264 */
[----:B------:R-:W-:-:S02]  /*1afb0*/  I2FP.F32.S32 R102, R59 ;  /* 0x0000003b00667245 */ /* 0x000fc40000201400 */
[----:B------:R-:W-:Y:S02]  /*1afc0*/  I2FP.F32.S32 R59, R100 ;  /* 0x00000064003b7245 */ /* 0x000fe40000201400 */
        /* <DEDUP_REMOVED lines=26> */
[----:B---3--:R-:W-:Y:S01]  /*1b170*/  IMAD.IADD R62, R62, 0x1, R109 ;  /* 0x000000013e3e7824 */ /* 0x008fe200078e026d */
[----:B------:R-:W-:Y:S02]  /*1b180*/  I2FP.F32.S32 R109, R109 ;  /* 0x0000006d006d7245 */ /* 0x000fe40000201400 */
[----:B------:R-:W0:Y:S01]  /*1b190*/  SHFL.DOWN PT, R105, R100, 0x1, 0x1f ;  /* 0x08201f0064697f89 */ /* 0x000e2200000e0000 */
[----:B------:R-:W-:Y:S01]  /*1b1a0*/  FMUL.FTZ R63, R63, R107 ;  /* 0x0000006b3f3f7220 */ /* 0x000fe20000410000 */
[----:B------:R-:W-:Y:S01]  /*1b1b0*/  I2FP.F32.S32 R62, R62 ;  /* 0x0000003e003e7245 */ /* 0x000fe20000201400 */
[----:B------:R-:W-:-:S02]  /*1b1c0*/  IMAD.U32 R107, RZ, RZ, UR15 ;  /* 0x0000000fff6b7e24 */ /* 0x000fc4000f8e00ff */
        /* <DEDUP_REMOVED lines=13> */
[----:B------:R-:W-:Y:S01]  /*1b2a0*/  FFMA.FTZ R62, R62, R56, R57 ;  /* 0x000000383e3e7223 */ /* 0x000fe20000010039 */
[----:B------:R-:W2:Y:S04]  /*1b2b0*/  @!P2 LDC.64 R58, c[0x0][0x3c0] ;  /* 0x0000f000ff3aab82 */ /* 0x000ea80000000a00 */
[----:B------:R3:W0:Y:S04]  /*1b2c0*/  SHFL.IDX PT, R105, R62, RZ, 0x1f ;  /* 0x00001fff3e697589 */ /* 0x00062800000e0000 */
[----:B------:R-:W4:Y:S01]  /*1b2d0*/  @!P2 LDC.64 R56, c[0x0][0x3c8] ;  /* 0x0000f200ff38ab82 */ /* 0x000f220000000a00 */
[C---:B-1----:R-:W-:Y:S01]  /*1b2e0*/  FMUL.FTZ R60, R61.reuse, R61 ;  /* 0x0000003d3d3c7220 */ /* 0x042fe20000410000 */
[----:B---3--:R-:W-:-:S04]  /*1b2f0*/  FSEL R62, R61, RZ, !P1 ;  /* 0x000000ff3d3e7208 */ /* 0x008fc80004800000 */
[----:B------:R-:W-:Y:S01]  /*1b300*/  FSEL R63, R60, RZ, P1 ;  /* 0x000000ff3c3f7208 */ /* 0x000fe20000800000 */
[----:B0-----:R-:W-:Y:S01]  /*1b310*/  FFMA.FTZ R60, R105, UR18, R100 ;  /* 0x00000012693c7c23 */ /* 0x001fe20008010064 */
[----:B------:R-:W-:-:S03]  /*1b320*/  MOV R105, UR15 ;  /* 0x0000000f00697c02 */ /* 0x000fc60008000f00 */
[----:B------:R-:W-:Y:S01]  /*1b330*/  FADD.FTZ R63, R60, R63 ;  /* 0x0000003f3c3f7221 */ /* 0x000fe20000010000 */
[----:B----4-:R-:W-:-:S04]  /*1b340*/  @!P2 IMAD.WIDE R56, R107, 0x4, R56 ;  /* 0x000000046b38a825 */ /* 0x010fc800078e0238 */
[----:B--2---:R-:W-:Y:S01]  /*1b350*/  @!P2 IMAD.WIDE R58, R105, 0x4, R58 ;  /* 0x00000004693aa825 */ /* 0x004fe200078e023a */
[----:B------:R-:W0:Y:S04]  /*1b360*/  MUFU.RSQ R63, R63 ;  /* 0x0000003f003f7308 */ /* 0x000e280000001400 */
[----:B------:R1:W-:Y:S04]  /*1b370*/  @!P2 STG.E desc[UR6][R58.64], R61 ;  /* 0x0000003d3a00a986 */ /* 0x0003e8000c101906 */
[----:B0-----:R1:W-:Y:S01]  /*1b380*/  @!P2 STG.E desc[UR6][R56.64], R63 ;  /* 0x0000003f3800a986 */ /* 0x0013e2000c101906 */
[----:B------:R-:W-:Y:S05]  /*1b390*/  @!P4 BRA `(.L_x_540) ;  /* 0x0000000000c0c947 */ /* 0x000fea0003800000 */
[--C-:B-1----:R-:W-:Y:S01]  /*1b3a0*/  FADD.FTZ R56, R71, -R62.reuse ;  /* 0x8000003e47387221 */ /* 0x102fe20000010000 */
[--C-:B------:R-:W-:Y:S01]  /*1b3b0*/  FADD.FTZ R60, R82, -R62.reuse ;  /* 0x8000003e523c7221 */ /* 0x100fe20000010000 */
[----:B------:R-:W-:Y:S01]  /*1b3c0*/  FADD.FTZ R58, R73, -R62 ;  /* 0x8000003e493a7221 */ /* 0x000fe20000010000 */
[----:B------:R-:W-:Y:S01]  /*1b3d0*/  SHF.L.U32 R57, R52, 0x10, RZ ;  /* 0x0000001034397819 */ /* 0x000fe200000006ff */
[----:B------:R-:W-:Y:S01]  /*1b3e0*/  IMAD.U32 R59, R48, 0x10000, RZ ;  /* 0x00010000303b7824 */ /* 0x000fe200078e00ff */
[----:B------:R-:W-:Y:S01]  /*1b3f0*/  SHF.L.U32 R61, R53, 0x10, RZ ;  /* 0x00000010353d7819 */ /* 0x000fe200000006ff */
[C---:B------:R-:W-:Y:S01]  /*1b400*/  FMUL.FTZ R56, R63.reuse, R56 ;  /* 0x000000383f387220 */ /* 0x040fe20000410000 */
[----:B------:R-:W-:Y:S01]  /*1b410*/  SHF.L.U32 R107, R54, 0x10, RZ ;  /* 0x00000010366b7819 */ /* 0x000fe200000006ff */
[----:B------:R-:W-:Y:S01]  /*1b420*/  FMUL.FTZ R60, R63, R60 ;  /* 0x0000003c3f3c7220 */ /* 0x000fe20000410000 */
[----:B------:R-:W-:Y:S02]  /*1b430*/  IMAD.U32 R105, R49, 0x10000, RZ ;  /* 0x0001000031697824 */ /* 0x000fe400078e00ff */
[----:B------:R-:W-:Y:S01]  /*1b440*/  FMUL.FTZ R58, R63, R58 ;  /* 0x0000003a3f3a7220 */ /* 0x000fe20000410000 */
[----:B------:R-:W-:-:S02]  /*1b450*/  IMAD.U32 R109, R50, 0x10000, RZ ;  /* 0x00010000326d7824 */ /* 0x000fc400078e00ff */
[----:B------:R-:W-:Y:S01]  /*1b460*/  FFMA.FTZ R56, R56, R57, R59 ;  /* 0x0000003938387223 */ /* 0x000fe2000001003b */
[--C-:B------:R-:W-:Y:S01]  /*1b470*/  FADD.FTZ R98, R90, -R62.reuse ;  /* 0x8000003e5a627221 */ /* 0x100fe20000010000 */
[----:B------:R-:W-:Y:S01]  /*1b480*/  FFMA.FTZ R57, R58, R61, R105 ;  /* 0x0000003d3a397223 */ /* 0x000fe20000010069 */
[----:B------:R-:W-:Y:S01]  /*1b490*/  FFMA.FTZ R100, R60, R107, R109 ;  /* 0x0000006b3c647223 */ /* 0x000fe2000001006d */
[----:B------:R-:W-:Y:S01]  /*1b4a0*/  SHF.L.U32 R111, R55, 0x10, RZ ;  /* 0x00000010376f7819 */ /* 0x000fe200000006ff */
[----:B------:R-:W0:Y:S01]  /*1b4b0*/  LDC.64 R60, c[0x0][0x428] ;  /* 0x00010a00ff3c7b82 */ /* 0x000e220000000a00 */
[----:B------:R-:W-:Y:S02]  /*1b4c0*/  IMAD.U32 R113, R51, 0x10000, RZ ;  /* 0x0001000033717824 */ /* 0x000fe400078e00ff */
[----:B------:R-:W-:Y:S01]  /*1b4d0*/  FMUL.FTZ R98, R63, R98 ;  /* 0x000000623f627220 */ /* 0x000fe20000410000 */
[--C-:B------:R-:W-:Y:S01]  /*1b4e0*/  FADD.FTZ R58, R70, -R62.reuse ;  /* 0x8000003e463a7221 */ /* 0x100fe20000010000 */
[--C-:B------:R-:W-:Y:S01]  /*1b4f0*/  FADD.FTZ R102, R83, -R62.reuse ;  /* 0x8000003e53667221 */ /* 0x100fe20000010000 */
[--C-:B------:R-:W-:Y:S01]  /*1b500*/  FADD.FTZ R106, R91, -R62.reuse ;  /* 0x8000003e5b6a7221 */ /* 0x100fe20000010000 */
[----:B------:R-:W-:Y:S01]  /*1b510*/  FFMA.FTZ R104, R98, R111, R113 ;  /* 0x0000006f62687223 */ /* 0x000fe20000010071 */
[----:B------:R-:W-:Y:S01]  /*1b520*/  FADD.FTZ R98, R74, -R62 ;  /* 0x8000003e4a627221 */ /* 0x000fe20000010000 */
[----:B------:R-:W-:Y:S01]  /*1b530*/  SHF.L.U32 R59, R4, 0x10, RZ ;  /* 0x00000010043b7819 */ /* 0x000fe200000006ff */
[----:B------:R-:W-:Y:S01]  /*1b540*/  IMAD.U32 R105, R5, 0x10000, RZ ;  /* 0x0001000005697824 */ /* 0x000fe200078e00ff */
[----:B------:R-:W-:Y:S01]  /*1b550*/  SHF.L.U32 R107, R6, 0x10, RZ ;  /* 0x00000010066b7819 */ /* 0x000fe200000006ff */
[----:B------:R-:W-:Y:S01]  /*1b560*/  IMAD.U32 R109, R7, 0x10000, RZ ;  /* 0x00010000076d7824 */ /* 0x000fe200078e00ff */
[----:B------:R-:W-:Y:S01]  /*1b570*/  SHF.L.U32 R111, R8, 0x10, RZ ;  /* 0x00000010086f7819 */ /* 0x000fe200000006ff */
[----:B------:R-:W-:Y:S01]  /*1b580*/  IMAD.U32 R113, R10, 0x10000, RZ ;  /* 0x000100000a717824 */ /* 0x000fe200078e00ff */
[----:B------:R-:W-:Y:S01]  /*1b590*/  SHF.L.U32 R115, R11, 0x10, RZ ;  /* 0x000000100b737819 */ /* 0x000fe200000006ff */
[----:B------:R-:W-:-:S02]  /*1b5a0*/  IMAD.U32 R117, R12, 0x10000, RZ ;  /* 0x000100000c757824 */ /* 0x000fc400078e00ff */
[C---:B------:R-:W-:Y:S01]  /*1b5b0*/  FMUL.FTZ R106, R63.reuse, R106 ;  /* 0x0000006a3f6a7220 */ /* 0x040fe20000410000 */
[C---:B------:R-:W-:Y:S01]  /*1b5c0*/  FMUL.FTZ R102, R63.reuse, R102 ;  /* 0x000000663f667220 */ /* 0x040fe20000410000 */
[C---:B------:R-:W-:Y:S01]  /*1b5d0*/  FMUL.FTZ R98, R63.reuse, R98 ;  /* 0x000000623f627220 */ /* 0x040fe20000410000 */
[----:B------:R-:W-:Y:S01]  /*1b5e0*/  FMUL.FTZ R58, R63, R58 ;  /* 0x0000003a3f3a7220 */ /* 0x000fe20000410000 */
[----:B------:R-:W-:Y:S01]  /*1b5f0*/  FFMA.FTZ R115, R106, R115, R117 ;  /* 0x000000736a737223 */ /* 0x000fe20000010075 */
[----:B------:R-:W-:Y:S01]  /*1b600*/  FFMA.FTZ R111, R102, R111, R113 ;  /* 0x0000006f666f7223 */ /* 0x000fe20000010071 */
[----:B------:R-:W-:Y:S01]  /*1b610*/  FFMA.FTZ R98, R98, R107, R109 ;  /* 0x0000006b62627223 */ /* 0x000fe2000001006d */
[----:B------:R-:W-:Y:S01]  /*1b620*/  FFMA.FTZ R105, R58, R59, R105 ;  /* 0x0000003b3a697223 */ /* 0x000fe20000010069 */
[----:B0-----:R-:W-:Y:S01]  /*1b630*/  IMAD.WIDE.U32 R60, R81, 0x10, R60 ;  /* 0x00000010513c7825 */ /* 0x001fe200078e003c */
[----:B------:R-:W-:Y:S02]  /*1b640*/  F2FP.BF16.F32.PACK_AB R59, R115, R104 ;  /* 0x00000068733b723e */ /* 0x000fe400000010ff */
[----:B------:R-:W-:-:S02]  /*1b650*/  F2FP.BF16.F32.PACK_AB R58, R111, R100 ;  /* 0x000000646f3a723e */ /* 0x000fc400000010ff */
[----:B------:R-:W-:Y:S02]  /*1b660*/  F2FP.BF16.F32.PACK_AB R57, R98, R57 ;  /* 0x000000396239723e */ /* 0x000fe400000010ff */
[----:B------:R-:W-:Y:S02]  /*1b670*/  F2FP.BF16.F32.PACK_AB R56, R105, R56 ;  /* 0x000000386938723e */ /* 0x000fe400000010ff */
[----:B------:R-:W-:-:S03]  /*1b680*/  IADD3 R81, PT, PT, R81, 0x100, RZ ;  /* 0x0000010051517810 */ /* 0x000fc60007ffe0ff */
[----:B------:R0:W-:Y:S04]  /*1b690*/  STG.E.128 desc[UR6][R60.64], R56 ;  /* 0x000000383c007986 */ /* 0x0001e8000c101d06 */
.L_x_540:
[----:B------:R-:W-:Y:S05]  /*1b6a0*/  BSYNC.RECONVERGENT B0 ;  /* 0x0000000000007941 */ /* 0x000fea0003800200 */
.L_x_539:
[----:B------:R-:W-:Y:S01]  /*1b6b0*/  ISETP.NE.AND P1, PT, R101, RZ, PT ;  /* 0x000000ff6500720c */ /* 0x000fe20003f25270 */
[----:B------:R-:W-:-:S12]  /*1b6c0*/  BSSY.RECONVERGENT B0, `(.L_x_541) ;  /* 0x0000037000007945 */ /* 0x000fd80003800200 */
[----:B------:R-:W-:Y:S05]  /*1b6d0*/  @!P1 BRA `(.L_x_542) ;  /* 0x0000000000d49947 */ /* 0x000fea0003800000 */
[--C-:B01----:R-:W-:Y:S01]  /*1b6e0*/  FADD.FTZ R56, R69, -R62.reuse ;  /* 0x8000003e45387221 */ /* 0x103fe20000010000 */
[--C-:B------:R-:W-:Y:S01]  /*1b6f0*/  FADD.FTZ R58, R75, -R62.reuse ;  /* 0x8000003e4b3a7221 */ /* 0x100fe20000010000 */
[----:B------:R-:W-:Y:S01]  /*1b700*/  FADD.FTZ R60, R84, -R62 ;  /* 0x8000003e543c7221 */ /* 0x000fe20000010000 */
[----:B------:R-:W-:Y:S01]  /*1b710*/  SHF.L.U32 R59, R40, 0x10, RZ ;  /* 0x00000010283b7819 */ /* 0x000fe200000006ff */
[----:B------:R-:W-:Y:S01]  /*1b720*/  IMAD.U32 R57, R44, 0x10000, RZ ;  /* 0x000100002c397824 */ /* 0x000fe200078e00ff */
[----:B------:R-:W-:Y:S01]  /*1b730*/  SHF.L.U32 R101, R41, 0x10, RZ ;  /* 0x0000001029657819 */ /* 0x000fe200000006ff */
[----:B------:R-:W-:Y:S01]  /*1b740*/  FMUL.FTZ R56, R63, R56 ;  /* 0x000000383f387220 */ /* 0x000fe20000410000 */
[----:B------:R-:W-:Y:S01]  /*1b750*/  IMAD.U32 R61, R45, 0x10000, RZ ;  /* 0x000100002d3d7824 */ /* 0x000fe200078e00ff */
[----:B------:R-:W-:Y:S01]  /*1b760*/  SHF.L.U32 R107, R42, 0x10, RZ ;  /* 0x000000102a6b7819 */ /* 0x000fe200000006ff */
[C---:B------:R-:W-:Y:S01]  /*1b770*/  FMUL.FTZ R58, R63.reuse, R58 ;  /* 0x0000003a3f3a7220 */ /* 0x040fe20000410000 */
[----:B------:R-:W-:Y:S01]  /*1b780*/  FMUL.FTZ R60, R63, R60 ;  /* 0x0000003c3f3c7220 */ /* 0x000fe20000410000 */
[----:B------:R-:W-:-:S02]  /*1b790*/  IMAD.U32 R105, R46, 0x10000, RZ ;  /* 0x000100002e697824 */ /* 0x000fc400078e00ff */
[----:B------:R-:W-:Y:S01]  /*1b7a0*/  FFMA.FTZ R56, R56, R57, R59 ;  /* 0x0000003938387223 */ /* 0x000fe2000001003b */
[----:B------:R-:W-:Y:S01]  /*1b7b0*/  FFMA.FTZ R57, R58, R61, R101 ;  /* 0x0000003d3a397223 */ /* 0x000fe20000010065 */
[--C-:B------:R-:W-:Y:S01]  /*1b7c0*/  FADD.FTZ R98, R92, -R62.reuse ;  /* 0x8000003e5c627221 */ /* 0x100fe20000010000 */
[----:B------:R-:W-:Y:S01]  /*1b7d0*/  FFMA.FTZ R58, R60, R105, R107 ;  /* 0x000000693c3a7223 */ /* 0x000fe2000001006b */
[----:B------:R-:W-:Y:S01]  /*1b7e0*/  SHF.L.U32 R111, R43, 0x10, RZ ;  /* 0x000000102b6f7819 */ /* 0x000fe200000006ff */
[----:B------:R-:W0:Y:S01]  /*1b7f0*/  LDC.64 R60, c[0x0][0x428] ;  /* 0x00010a00ff3c7b82 */ /* 0x000e220000000a00 */
[----:B------:R-:W-:Y:S02]  /*1b800*/  IMAD.U32 R109, R47, 0x10000, RZ ;  /* 0x000100002f6d7824 */ /* 0x000fe400078e00ff */
[----:B------:R-:W-:Y:S01]  /*1b810*/  FMUL.FTZ R98, R63, R98 ;  /* 0x000000623f627220 */ /* 0x000fe20000410000 */
[----:B------:R-:W-:Y:S01]  /*1b820*/  PRMT R101, R40, 0x7632, R101 ;  /* 0x0000763228657816 */ /* 0x000fe20000000065 */
[--C-:B------:R-:W-:Y:S01]  /*1b830*/  FADD.FTZ R100, R76, -R62.reuse ;  /* 0x8000003e4c647221 */ /* 0x100fe20000010000 */
[----:B------:R-:W-:Y:S01]  /*1b840*/  PRMT R105, R45, 0x7632, R105 ;  /* 0x000076322d697816 */ /* 0x000fe20000000069 */
[----:B------:R-:W-:Y:S01]  /*1b850*/  FFMA.FTZ R104, R98, R109, R111 ;  /* 0x0000006d62687223 */ /* 0x000fe2000001006f */
[----:B------:R-:W-:Y:S01]  /*1b860*/  PRMT R107, R41, 0x7632, R107 ;  /* 0x00007632296b7816 */ /* 0x000fe2000000006b */
[--C-:B------:R-:W-:Y:S01]  /*1b870*/  FADD.FTZ R98, R68, -R62.reuse ;  /* 0x8000003e44627221 */ /* 0x100fe20000010000 */
[----:B------:R-:W-:Y:S01]  /*1b880*/  PRMT R109, R46, 0x7632, R109 ;  /* 0x000076322e6d7816 */ /* 0x000fe2000000006d */
[--C-:B------:R-:W-:Y:S01]  /*1b890*/  FADD.FTZ R102, R85, -R62.reuse ;  /* 0x8000003e55667221 */ /* 0x100fe20000010000 */
[----:B------:R-:W-:Y:S01]  /*1b8a0*/  PRMT R111, R42, 0x7632, R111 ;  /* 0x000076322a6f7816 */ /* 0x000fe2000000006f */
        /* <DEDUP_REMOVED lines=19> */
[----:B------:R-:W-:Y:S01]  /*1b9e0*/  F2FP.BF16.F32.PACK_AB R58, R109, R58 ;  /* 0x0000003a6d3a723e */ /* 0x000fe200000010ff */
[----:B------:R-:W-:Y:S01]  /*1b9f0*/  VIADD R81, R81, 0x100 ;  /* 0x0000010051517836 */ /* 0x000fe20000000000 */
[----:B------:R-:W-:-:S02]  /*1ba00*/  F2FP.BF16.F32.PACK_AB R57, R100, R57 ;  /* 0x000000396439723e */ /* 0x000fc400000010ff */
[----:B------:R-:W-:-:S05]  /*1ba10*/  F2FP.BF16.F32.PACK_AB R56, R101, R56 ;  /* 0x000000386538723e */ /* 0x000fca00000010ff */
[----:B------:R2:W-:Y:S02]  /*1ba20*/  STG.E.128 desc[UR6][R60.64], R56 ;  /* 0x000000383c007986 */ /* 0x0005e4000c101d06 */
.L_x_542:
[----:B------:R-:W-:Y:S05]  /*1ba30*/  BSYNC.RECONVERGENT B0 ;  /* 0x0000000000007941 */ /* 0x000fea0003800200 */
.L_x_541:
[----:B------:R-:W-:Y:S01]  /*1ba40*/  ISETP.NE.AND P1, PT, R103, RZ, PT ;  /* 0x000000ff6700720c */ /* 0x000fe20003f25270 */
[----:B------:R-:W-:-:S12]  /*1ba50*/  BSSY.RECONVERGENT B0, `(.L_x_543) ;  /* 0x0000038000007945 */ /* 0x000fd80003800200 */
[----:B------:R-:W-:Y:S05]  /*1ba60*/  @!P1 BRA `(.L_x_544) ;  /* 0x0000000000d89947 */ /* 0x000fea0003800000 */
[--C-:B012---:R-:W-:Y:S01]  /*1ba70*/  FADD.FTZ R56, R67, -R62.reuse ;  /* 0x8000003e43387221 */ /* 0x107fe20000010000 */
        /* <DEDUP_REMOVED lines=29> */
[----:B------:R-:W-:Y:S01]  /*1bc50*/  PRMT R109, R34, 0x7632, R109 ;  /* 0x00007632226d7816 */ /* 0x000fe2000000006d */
[----:B------:R-:W-:Y:S01]  /*1bc60*/  IMAD.U32 R113, R17, 0x10000, RZ ;  /* 0x0001000011717824 */ /* 0x000fe200078e00ff */
[----:B------:R-:W-:Y:S01]  /*1bc70*/  SHF.L.U32 R111, R16, 0x10, RZ ;  /* 0x00000010106f7819 */ /* 0x000fe200000006ff */
[----:B------:R-:W-:Y:S01]  /*1bc80*/  IMAD.U32 R101, R101, 0x10000, RZ ;  /* 0x0001000065657824 */ /* 0x000fe200078e00ff */
[----:B------:R-:W-:Y:S01]  /*1bc90*/  SHF.L.U32 R59, R59, 0x10, RZ ;  /* 0x000000103b3b7819 */ /* 0x000fe200000006ff */
[----:B------:R-:W-:Y:S01]  /*1bca0*/  IMAD.U32 R105, R105, 0x10000, RZ ;  /* 0x0001000069697824 */ /* 0x000fe200078e00ff */
[----:B------:R-:W-:Y:S01]  /*1bcb0*/  SHF.L.U32 R103, R103, 0x10, RZ ;  /* 0x0000001067677819 */ /* 0x000fe200000006ff */
[----:B------:R-:W-:Y:S01]  /*1bcc0*/  IMAD.U32 R109, R109, 0x10000, RZ ;  /* 0x000100006d6d7824 */ /* 0x000fe200078e00ff */
[----:B------:R-:W-:Y:S01]  /*1bcd0*/  SHF.L.U32 R107, R107, 0x10, RZ ;  /* 0x000000106b6b7819 */ /* 0x000fe200000006ff */
        /* <DEDUP_REMOVED lines=9> */
[----:B------:R-:W-:-:S02]  /*1bd70*/  F2FP.BF16.F32.PACK_AB R59, R111, R104 ;  /* 0x000000686f3b723e */ /* 0x000fc400000010ff */
[----:B------:R-:W-:Y:S02]  /*1bd80*/  F2FP.BF16.F32.PACK_AB R58, R107, R58 ;  /* 0x0000003a6b3a723e */ /* 0x000fe400000010ff */
[----:B------:R-:W-:Y:S02]  /*1bd90*/  F2FP.BF16.F32.PACK_AB R57, R100, R57 ;  /* 0x000000396439723e */ /* 0x000fe400000010ff */
[----:B------:R-:W-:Y:S02]  /*1bda0*/  F2FP.BF16.F32.PACK_AB R56, R101, R56 ;  /* 0x000000386538723e */ /* 0x000fe400000010ff */
[----:B------:R-:W-:-:S03]  /*1bdb0*/  IADD3 R81, PT, PT, R81, 0x100, RZ ;  /* 0x0000010051517810 */ /* 0x000fc60007ffe0ff */
[----:B------:R3:W-:Y:S04]  /*1bdc0*/  STG.E.128 desc[UR6][R60.64], R56 ;  /* 0x000000383c007986 */ /* 0x0007e8000c101d06 */
.L_x_544:
[----:B------:R-:W-:Y:S05]  /*1bdd0*/  BSYNC.RECONVERGENT B0 ;  /* 0x0000000000007941 */ /* 0x000fea0003800200 */
.L_x_543:
[----:B------:R-:W-:Y:S04]  /*1bde0*/  BSSY.RECONVERGENT B0, `(.L_x_545) ;  /* 0x0000039000007945 */ /* 0x000fe80003800200 */
[----:B------:R-:W-:Y:S05]  /*1bdf0*/  @!P0 BRA `(.L_x_546) ;  /* 0x0000000000dc8947 */ /* 0x000fea0003800000 */
[--C-:B0-23--:R-:W-:Y:S01]  /*1be00*/  FADD.FTZ R60, R79, -R62.reuse ;  /* 0x8000003e4f3c7221 */ /* 0x10dfe20000010000 */
[--C-:B-1----:R-:W-:Y:S01]  /*1be10*/  FADD.FTZ R56, R65, -R62.reuse ;  /* 0x8000003e41387221 */ /* 0x102fe20000010000 */
[--C-:B------:R-:W-:Y:S01]  /*1be20*/  FADD.FTZ R58, R72, -R62.reuse ;  /* 0x8000003e483a7221 */ /* 0x100fe20000010000 */
[--C-:B------:R-:W-:Y:S01]  /*1be30*/  FADD.FTZ R98, R80, -R62.reuse ;  /* 0x8000003e50627221 */ /* 0x100fe20000010000 */
[--C-:B------:R-:W-:Y:S01]  /*1be40*/  FADD.FTZ R100, R88, -R62.reuse ;  /* 0x8000003e58647221 */ /* 0x100fe20000010000 */
[--C-:B------:R-:W-:Y:S01]  /*1be50*/  FADD.FTZ R102, R89, -R62.reuse ;  /* 0x8000003e59667221 */ /* 0x100fe20000010000 */
[--C-:B------:R-:W-:Y:S01]  /*1be60*/  FADD.FTZ R104, R96, -R62.reuse ;  /* 0x8000003e60687221 */ /* 0x100fe20000010000 */
[----:B------:R-:W-:Y:S01]  /*1be70*/  FADD.FTZ R106, R97, -R62 ;  /* 0x8000003e616a7221 */ /* 0x000fe20000010000 */
[----:B------:R-:W-:Y:S01]  /*1be80*/  IMAD.U32 R61, R28, 0x10000, RZ ;  /* 0x000100001c3d7824 */ /* 0x000fe200078e00ff */
[----:B------:R-:W-:Y:S01]  /*1be90*/  SHF.L.U32 R101, R24, 0x10, RZ ;  /* 0x0000001018657819 */ /* 0x000fe200000006ff */
[----:B------:R-:W-:Y:S01]  /*1bea0*/  FMUL.FTZ R60, R63, R60 ;  /* 0x0000003c3f3c7220 */ /* 0x000fe20000410000 */
[----:B------:R-:W-:Y:S01]  /*1beb0*/  SHF.L.U32 R105, R25, 0x10, RZ ;  /* 0x0000001019697819 */ /* 0x000fe200000006ff */
[----:B------:R-:W-:-:S02]  /*1bec0*/  IMAD.U32 R103, R29, 0x10000, RZ ;  /* 0x000100001d677824 */ /* 0x000fc400078e00ff */
[C---:B------:R-:W-:Y:S01]  /*1bed0*/  FMUL.FTZ R62, R63.reuse, R56 ;  /* 0x000000383f3e7220 */ /* 0x040fe20000410000 */
[C---:B------:R-:W-:Y:S01]  /*1bee0*/  FMUL.FTZ R56, R63.reuse, R58 ;  /* 0x0000003a3f387220 */ /* 0x040fe20000410000 */
[C---:B------:R-:W-:Y:S01]  /*1bef0*/  FMUL.FTZ R57, R63.reuse, R98 ;  /* 0x000000623f397220 */ /* 0x040fe20000410000 */
[C---:B------:R-:W-:Y:S01]  /*1bf00*/  FMUL.FTZ R100, R63.reuse, R100 ;  /* 0x000000643f647220 */ /* 0x040fe20000410000 */
[C---:B------:R-:W-:Y:S01]  /*1bf10*/  FMUL.FTZ R58, R63.reuse, R102 ;  /* 0x000000663f3a7220 */ /* 0x040fe20000410000 */
[C---:B------:R-:W-:Y:S01]  /*1bf20*/  FMUL.FTZ R59, R63.reuse, R104 ;  /* 0x000000683f3b7220 */ /* 0x040fe20000410000 */
[----:B------:R-:W-:Y:S01]  /*1bf30*/  FMUL.FTZ R98, R63, R106 ;  /* 0x0000006a3f627220 */ /* 0x000fe20000410000 */
[----:B------:R-:W-:Y:S01]  /*1bf40*/  FFMA.FTZ R62, R62, R61, R101 ;  /* 0x0000003d3e3e7223 */ /* 0x000fe20000010065 */
[----:B------:R-:W-:Y:S01]  /*1bf50*/  FFMA.FTZ R63, R60, R103, R105 ;  /* 0x000000673c3f7223 */ /* 0x000fe20000010069 */
[----:B------:R-:W-:Y:S01]  /*1bf60*/  SHF.L.U32 R109, R26, 0x10, RZ ;  /* 0x000000101a6d7819 */ /* 0x000fe200000006ff */
[----:B------:R-:W0:Y:S01]  /*1bf70*/  LDC.64 R60, c[0x0][0x428] ;  /* 0x00010a00ff3c7b82 */ /* 0x000e220000000a00 */
[----:B------:R-:W-:Y:S01]  /*1bf80*/  IMAD.U32 R107, R30, 0x10000, RZ ;  /* 0x000100001e6b7824 */ /* 0x000fe200078e00ff */
[----:B------:R-:W-:Y:S01]  /*1bf90*/  PRMT R101, R28, 0x7632, R101 ;  /* 0x000076321c657816 */ /* 0x000fe20000000065 */
[----:B------:R-:W-:Y:S01]  /*1bfa0*/  IMAD.U32 R106, R31, 0x10000, RZ ;  /* 0x000100001f6a7824 */ /* 0x000fe200078e00ff */
[----:B------:R-:W-:Y:S01]  /*1bfb0*/  PRMT R103, R24, 0x7632, R103 ;  /* 0x0000763218677816 */ /* 0x000fe20000000067 */
[----:B------:R-:W-:Y:S01]  /*1bfc0*/  FFMA.FTZ R100, R100, R107, R109 ;  /* 0x0000006b64647223 */ /* 0x000fe2000001006d */
[----:B------:R-:W-:Y:S01]  /*1bfd0*/  PRMT R102, R29, 0x7632, R102 ;  /* 0x000076321d667816 */ /* 0x000fe20000000066 */
[----:B------:R-:W-:Y:S01]  /*1bfe0*/  IMAD.U32 R101, R101, 0x10000, RZ ;  /* 0x0001000065657824 */ /* 0x000fe200078e00ff */
[----:B------:R-:W-:-:S02]  /*1bff0*/  PRMT R104, R25, 0x7632, R104 ;  /* 0x0000763219687816 */ /* 0x000fc40000000068 */
[----:B------:R-:W-:Y:S02]  /*1c000*/  PRMT R105, R30, 0x7632, R105 ;  /* 0x000076321e697816 */ /* 0x000fe40000000069 */
[----:B------:R-:W-:Y:S01]  /*1c010*/  PRMT R107, R26, 0x7632, R107 ;  /* 0x000076321a6b7816 */ /* 0x000fe2000000006b */
[----:B------:R-:W-:Y:S01]  /*1c020*/  IMAD.U32 R104, R104, 0x10000, RZ ;  /* 0x0001000068687824 */ /* 0x000fe200078e00ff */
[----:B------:R-:W-:Y:S01]  /*1c030*/  PRMT R109, R31, 0x7632, R109 ;  /* 0x000076321f6d7816 */ /* 0x000fe2000000006d */
[----:B------:R-:W-:Y:S01]  /*1c040*/  IMAD.U32 R105, R105, 0x10000, RZ ;  /* 0x0001000069697824 */ /* 0x000fe200078e00ff */
[C---:B------:R-:W-:Y:S02]  /*1c050*/  PRMT R111, R27.reuse, 0x7632, R111 ;  /* 0x000076321b6f7816 */ /* 0x040fe4000000006f */
[----:B------:R-:W-:Y:S02]  /*1c060*/  SHF.L.U32 R108, R27, 0x10, RZ ;  /* 0x000000101b6c7819 */ /* 0x000fe400000006ff */
        /* <DEDUP_REMOVED lines=8> */
[----:B0-----:R-:W-:-:S04]  /*1c0f0*/  IMAD.WIDE.U32 R60, R81, 0x10, R60 ;  /* 0x00000010513c7825 */ /* 0x001fc800078e003c */
[----:B------:R-:W-:Y:S01]  /*1c100*/  FFMA.FTZ R105, R58, R105, R107 ;  /* 0x000000693a697223 */ /* 0x000fe2000001006b */
[----:B------:R-:W-:Y:S01]  /*1c110*/  F2FP.BF16.F32.PACK_AB R57, R102, R63 ;  /* 0x0000003f6639723e */ /* 0x000fe200000010ff */
[----:B------:R-:W-:Y:S01]  /*1c120*/  FFMA.FTZ R101, R56, R101, R103 ;  /* 0x0000006538657223 */ /* 0x000fe20000010067 */
[----:B------:R-:W-:Y:S02]  /*1c130*/  F2FP.BF16.F32.PACK_AB R59, R98, R59 ;  /* 0x0000003b623b723e */ /* 0x000fe400000010ff */
[----:B------:R-:W-:Y:S02]  /*1c140*/  F2FP.BF16.F32.PACK_AB R58, R105, R100 ;  /* 0x00000064693a723e */ /* 0x000fe400000010ff */
[----:B------:R-:W-:-:S05]  /*1c150*/  F2FP.BF16.F32.PACK_AB R56, R101, R62 ;  /* 0x0000003e6538723e */ /* 0x000fca00000010ff */
[----:B------:R4:W-:Y:S02]  /*1c160*/  STG.E.128 desc[UR6][R60.64], R56 ;  /* 0x000000383c007986 */ /* 0x0009e4000c101d06 */
.L_x_546:
[----:B------:R-:W-:Y:S05]  /*1c170*/  BSYNC.RECONVERGENT B0 ;  /* 0x0000000000007941 */ /* 0x000fea0003800200 */
.L_x_545:
[----:B------:R-:W-:Y:S02]  /*1c180*/  UIADD3 UR15, UPT, UPT, UR15, UR12, URZ ;  /* 0x0000000c0f0f7290 */ /* 0x000fe4000fffe0ff */
[----:B------:R-:W-:Y:S02]  /*1c190*/  UPLOP3.LUT UP2, UPT, UPT, UPT, UP2, 0x40, 0x4 ;  /* 0x000000000004789c */ /* 0x000fe40003f4e820 */
[----:B------:R-:W-:-:S09]  /*1c1a0*/  UISETP.GE.AND UP1, UPT, UR15, UR13, UPT ;  /* 0x0000000d0f00728c */ /* 0x000fd2000bf26270 */
[----:B------:R-:W-:Y:S05]  /*1c1b0*/  BRA.U !UP1, `(.L_x_547) ;  /* 0xfffffe4909fc7547 */ /* 0x000fea000b83ffff */
[----:B------:R-:W-:Y:S05]  /*1c1c0*/  EXIT ;  /* 0x000000000000794d */ /* 0x000fea0003800000 */
.L_x_548:
        /* <DEDUP_REMOVED lines=11> */
.L_x_27468:


//--------------------- .text._ZN10layer_norm13ln_fwd_kernelINS_13Kernel_traitsI13__nv_bfloat16S2_S2_S2_fjLj8192ELj1ELj1ELj8ELj16ENS_18Kernel_traits_baseILj8192ES2_S2_S2_S2_fjLj256EEEEELb1ELb0ELb0ELb1EEEvNS_9FwdParamsE --------------------------
	.section	.text._ZN10layer_norm13ln_fwd_kernelINS_13Kernel_traitsI13__nv_bfloat16S2_S2_S2_fjLj8192ELj1ELj1ELj8ELj16ENS_18Kernel_traits_baseILj8192ES2_S2_S2_S2_fjLj256EEEEELb1ELb0ELb0ELb1EEEvNS_9FwdParamsE,"ax",@progbits
	.align	128
        .global         _ZN10layer_norm13ln_fwd_kernelINS_13Kernel_traitsI13__nv_bfloat16S2_S2_S2_fjLj8192ELj1ELj1ELj8ELj16ENS_18Kernel_traits_baseILj8192ES2_S2_S2_S2_fjLj256EEEEELb1ELb0ELb0ELb1EEEvNS_9FwdParamsE
        .type           _ZN10layer_norm13ln_fwd_kernelINS_13Kernel_traitsI13__nv_bfloat16S2_S2_S2_fjLj8192ELj1ELj1ELj8ELj16ENS_18Kernel_traits_baseILj8192ES2_S2_S2_S2_fjLj256EEEEELb1ELb0ELb0ELb1EEEvNS_9FwdParamsE,@function
        .size           _ZN10layer_norm13ln_fwd_kernelINS_13Kernel_traitsI13__nv_bfloat16S2_S2_S2_fjLj8192ELj1ELj1ELj8ELj16ENS_18Kernel_traits_baseILj8192ES2_S2_S2_S2_fjLj256EEEEELb1ELb0ELb0ELb1EEEvNS_9FwdParamsE,(.L_x_27469 - _ZN10layer_norm13ln_fwd_kernelINS_13Kernel_traitsI13__nv_bfloat16S2_S2_S2_fjLj8192ELj1ELj1ELj8ELj16ENS_18Kernel_traits_baseILj8192ES2_S2_S2_S2_fjLj256EEEEELb1ELb0ELb0ELb1EEEvNS_9FwdParamsE)
        .other          _ZN10layer_norm13ln_fwd_kernelINS_13Kernel_traitsI13__nv_bfloat16S2_S2_S2_fjLj8192ELj1ELj1ELj8ELj16ENS_18Kernel_traits_baseILj8192ES2_S2_S2_S2_fjLj256EEEEELb1ELb0ELb0ELb1EEEvNS_9FwdParamsE,@"STO_CUDA_ENTRY STV_DEFAULT"
_ZN10layer_norm13ln_fwd_kernelINS_13Kernel_traitsI13__nv_bfloat16S2_S2_S2_fjLj8192ELj1ELj1ELj8ELj16ENS_18Kernel_traits_baseILj8192ES2_S2_S2_S2_fjLj256EEEEELb1ELb0ELb0ELb1EEEvNS_9FwdParamsE:
.text._ZN10layer_norm13ln_fwd_kernelINS_13Kernel_traitsI13__nv_bfloat16S2_S2_S2_fjLj8192ELj1ELj1ELj8ELj16ENS_18Kernel_traits_baseILj8192ES2_S2_S2_S2_fjLj256EEEEELb1ELb0ELb0ELb1EEEvNS_9FwdParamsE:
[----:B------:R-:W0:Y:S01]  /*0000*/  LDC R1, c[0x0][0x37c] ;  /* 0x0000df00ff017b82 */ /* 0x000e220000000800 */
[----:B------:R-:W1:Y:S07]  /*0010*/  LDCU.U8 UR4, c[0x0][0x464] ;  /* 0x00008c80ff0477ac */ /* 0x000e6e0008000000 */
[----:B------:R-:W2:Y:S01]  /*0020*/  LDC R0, c[0x0][0x458] ;  /* 0x00011600ff007b82 */ /* 0x000ea20000000800 */
[----:B------:R-:W3:Y:S01]  /*0030*/  S2R R27, SR_TID.X ;  /* 0x00000000001b7919 */ /* 0x000ee20000002100 */
[----:B0-----:R-:W-:Y:S01]  /*0040*/  VIADD R1, R1, 0xfffffff8 ;  /* 0xfffffff801017836 */ /* 0x001fe20000000000 */
[----:B------:R-:W0:Y:S01]  /*0050*/  LDCU.64 UR10, c[0x0][0x450] ;  /* 0x00008a00ff0a77ac */ /* 0x000e220008000a00 */
[----:B------:R-:W4:Y:S04]  /*0060*/  LDCU.64 UR8, c[0x0][0x358] ;  /* 0x00006b00ff0877ac */ /* 0x000f280008000a00 */
[----:B------:R-:W3:Y:S08]  /*0070*/  LDC R45, c[0x0][0x45c] ;  /* 0x00011700ff2d7b82 */ /* 0x000ef00000000800 */
[----:B------:R-:W3:Y:S01]  /*0080*/  LDC.64 R22, c[0x0][0x3d0] ;  /* 0x0000f400ff167b82 */ /* 0x000ee20000000a00 */
[----:B-1----:R-:W-:Y:S01]  /*0090*/  ISETP.NE.AND P1, PT, RZ, UR4, PT ;  /* 0x00000004ff007c0c */ /* 0x002fe2000bf25270 */
[----:B------:R-:W1:Y:S01]  /*00a0*/  LDCU.64 UR4, c[0x0][0x438] ;  /* 0x00008700ff0477ac */ /* 0x000e620008000a00 */
[----:B0-----:R-:W-:Y:S01]  /*00b0*/  IMAD.U32 R2, RZ, RZ, UR10 ;  /* 0x0000000aff027e24 */ /* 0x001fe2000f8e00ff */
[----:B------:R-:W-:-:S10]  /*00c0*/  MOV R3, UR11 ;  /* 0x0000000b00037c02 */ /* 0x000fd40008000f00 */
[----:B--2---:R-:W-:Y:S01]  /*00d0*/  @P1 IMAD.MOV.U32 R4, RZ, RZ, R0 ;  /* 0x000000ffff041224 */ /* 0x004fe200078e0000 */
[----:B----4-:R-:W2:Y:S01]  /*00e0*/  @P1 LDG.E.64 R2, desc[UR8][R2.64] ;  /* 0x0000000802021981 */ /* 0x010ea2000c1e1b00 */
[----:B---3--:R-:W-:Y:S01]  /*00f0*/  @P1 IMAD.MOV.U32 R5, RZ, RZ, R45 ;  /* 0x000000ffff051224 */ /* 0x008fe200078e002d */
[----:B------:R-:W0:Y:S01]  /*0100*/  S2UR UR16, SR_CTAID.X ;  /* 0x00000000001079c3 */ /* 0x000e220000002500 */
[----:B-1----:R-:W-:-:S03]  /*0110*/  ISETP.NE.U32.AND P0, PT, RZ, UR4, PT ;  /* 0x00000004ff007c0c */ /* 0x002fc6000bf05070 */
[----:B------:R-:W3:Y:S01]  /*0120*/  @P1 LDG.E.64 R20, desc[UR8][R4.64] ;  /* 0x0000000804141981 */ /* 0x000ee2000c1e1b00 */
[----:B------:R-:W0:Y:S01]  /*0130*/  LDCU UR4, c[0x0][0x384] ;  /* 0x00007080ff0477ac */ /* 0x000e220008000800 */
[----:B------:R-:W-:Y:S01]  /*0140*/  ISETP.NE.AND.EX P0, PT, RZ, UR5, PT, P0 ;  /* 0x00000005ff007c0c */ /* 0x000fe2000bf05300 */
[C---:B------:R-:W-:Y:S01]  /*0150*/  IMAD.WIDE.U32 R22, R27.reuse, 0x10, R22 ;  /* 0x000000101b167825 */ /* 0x040fe200078e0016 */
[----:B------:R-:W3:Y:S04]  /*0160*/  @P1 LDC R47, c[0x0][0x460] ;  /* 0x00011800ff2f1b82 */ /* 0x000ee80000000800 */
[----:B------:R1:W5:Y:S04]  /*0170*/  LDG.E.128 R16, desc[UR8][R22.64] ;  /* 0x0000000816107981 */ /* 0x000368000c1e1d00 */
[----:B------:R1:W5:Y:S03]  /*0180*/  LDG.E.128 R12, desc[UR8][R22.64+0x1000] ;  /* 0x00100008160c7981 */ /* 0x000366000c1e1d00 */
[----:B------:R-:W4:Y:S01]  /*0190*/  @P0 LDC.64 R24, c[0x0][0x438] ;  /* 0x00010e00ff180b82 */ /* 0x000f220000000a00 */
[----:B------:R1:W5:Y:S04]  /*01a0*/  LDG.E.128 R8, desc[UR8][R22.64+0x2000] ;  /* 0x0020000816087981 */ /* 0x000368000c1e1d00 */
[----:B------:R1:W5:Y:S01]  /*01b0*/  LDG.E.128 R4, desc[UR8][R22.64+0x3000] ;  /* 0x0030000816047981 */ /* 0x000362000c1e1d00 */
[----:B----4-:R-:W-:-:S05]  /*01c0*/  @P0 IMAD.WIDE.U32 R24, R27, 0x10, R24 ;  /* 0x000000101b180825 */ /* 0x010fca00078e0018 */
[----:B------:R1:W5:Y:S04]  /*01d0*/  @P0 LDG.E.128 R40, desc[UR8][R24.64] ;  /* 0x0000000818280981 */ /* 0x000368000c1e1d00 */
[----:B------:R1:W5:Y:S04]  /*01e0*/  @P0 LDG.E.128 R36, desc[UR8][R24.64+0x1000] ;  /* 0x0010000818240981 */ /* 0x000368000c1e1d00 */
[----:B------:R1:W5:Y:S04]  /*01f0*/  @P0 LDG.E.128 R32, desc[UR8][R24.64+0x2000] ;  /* 0x0020000818200981 */ /* 0x000368000c1e1d00 */
[----:B------:R1:W5:Y:S01]  /*0200*/  @P0 LDG.E.128 R28, desc[UR8][R24.64+0x3000] ;  /* 0x00300008181c0981 */ /* 0x000362000c1e1d00 */
[----:B------:R-:W4:Y:S01]  /*0210*/  LDC R26, c[0x0][0x360] ;  /* 0x0000d800ff1a7b82 */ /* 0x000f220000000800 */
[----:B0-----:R-:W-:-:S06]  /*0220*/  UISETP.GE.AND UP0, UPT, UR16, UR4, UPT ;  /* 0x000000041000728c */ /* 0x001fcc000bf06270 */
[----:B------:R-:W-:Y:S02]  /*0230*/  PLOP3.LUT P3, PT, PT, PT, UP0, 0x80, 0x8 ;  /* 0x000000000008781c */ /* 0x000fe40003f6f008 */
[----:B--2---:R-:W-:Y:S02]  /*0240*/  @P1 R2UR UR10, R2 ;  /* 0x00000000020a12ca */ /* 0x004fe400000e0000 */
[----:B------:R-:W-:Y:S02]  /*0250*/  @P1 R2UR UR11, R3 ;  /* 0x00000000030b12ca */ /* 0x000fe400000e0000 */
[----:B---3--:R-:W-:Y:S01]  /*0260*/  @P1 IADD3 R0, P2, PT, R20, R47, RZ ;  /* 0x0000002f14001210 */ /* 0x008fe20007f5e0ff */
[----:B----4-:R-:W-:-:S03]  /*0270*/  IMAD R20, R26, UR16, R27 ;  /* 0x000000101a147c24 */ /* 0x010fc6000f8e021b */
[----:B------:R-:W-:-:S03]  /*0280*/  @P1 IADD3.X R45, PT, PT, RZ, R21, RZ, P2, !PT ;  /* 0x00000015ff2d1210 */ /* 0x000fc600017fe4ff */
[----:B-1----:R-:W-:Y:S06]  /*0290*/  @P3 EXIT ;  /* 0x000000000000394d */ /* 0x002fec0003800000 */
[C-C-:B------:R-:W-:Y:S01]  /*02a0*/  SHF.R.U64 R24, R0.reuse, 0x2, R45.reuse ;  /* 0x0000000200187819 */ /* 0x140fe2000000122d */
[----:B------:R-:W-:Y:S01]  /*02b0*/  IMAD.MOV.U32 R25, RZ, RZ, R20 ;  /* 0x000000ffff197224 */ /* 0x000fe200078e0014 */
[----:B------:R-:W-:Y:S01]  /*02c0*/  SHF.R.U32.HI R23, RZ, 0x2, R45 ;  /* 0x00000002ff177819 */ /* 0x000fe2000001162d */
[----:B------:R-:W-:Y:S01]  /*02d0*/  UIADD3 UR4, UPT, UPT, UR10, -0x61c88647, URZ ;  /* 0x9e3779b90a047890 */ /* 0x000fe2000fffe0ff */
[----:B-----5:R-:W-:Y:S01]  /*02e0*/  @!P0 CS2R R30, SRZ ;  /* 0x00000000001e8805 */ /* 0x020fe2000001ff00 */
[----:B------:R-:W-:Y:S01]  /*02f0*/  IMAD.HI.U32 R2, R25, -0x326172a9, RZ ;  /* 0xcd9e8d5719027827 */ /* 0x000fe200078e00ff */
[----:B------:R-:W-:Y:S01]  /*0300*/  UIADD3 UR21, UPT, UPT, UR11, -0x4498517b, URZ ;  /* 0xbb67ae850b157890 */ /* 0x000fe2000fffe0ff */
[----:B------:R-:W-:Y:S01]  /*0310*/  LOP3.LUT R69, R0, 0x3, RZ, 0xc0, !PT ;  /* 0x0000000300457812 */ /* 0x000fe200078ec0ff */
[----:B------:R-:W-:Y:S01]  /*0320*/  UIADD3 UR5, UPT, UPT, UR10, 0x3c6ef372, URZ ;  /* 0x3c6ef3720a057890 */ /* 0x000fe2000fffe0ff */
[C---:B------:R-:W-:Y:S01]  /*0330*/  IMAD.HI.U32 R3, R24.reuse, -0x2daee0ad, RZ ;  /* 0xd2511f5318037827 */ /* 0x040fe200078e00ff */
[----:B------:R-:W-:Y:S01]  /*0340*/  LOP3.LUT R2, R23, UR10, R2, 0x96, !PT ;  /* 0x0000000a17027c12 */ /* 0x000fe2000f8e9602 */
[----:B------:R-:W-:Y:S01]  /*0350*/  UIADD3 UR22, UPT, UPT, UR11, -0x126145ec, URZ ;  /* 0xed9eba140b167890 */ /* 0x000fe2000fffe0ff */
[----:B------:R-:W-:Y:S01]  /*0360*/  PRMT R0, R31, 0x7632, R0 ;  /* 0x000076321f007816 */ /* 0x000fe20000000000 */
[----:B------:R-:W-:Y:S01]  /*0370*/  IMAD R27, R24, -0x2daee0ad, RZ ;  /* 0xd2511f53181b7824 */ /* 0x000fe200078e02ff */
[----:B------:R-:W-:Y:S01]  /*0380*/  LOP3.LUT R3, R3, UR11, RZ, 0x3c, !PT ;  /* 0x0000000b03037c12 */ /* 0x000fe2000f8e3cff */
[C---:B------:R-:W-:Y:S01]  /*0390*/  IMAD.HI.U32 R22, R2.reuse, -0x2daee0ad, RZ ;  /* 0xd2511f5302167827 */ /* 0x040fe200078e00ff */
[----:B------:R-:W-:Y:S01]  /*03a0*/  UIADD3 UR23, UPT, UPT, UR10, 0x1715609d, URZ ;  /* 0x1715609d0a177890 */ /* 0x000fe2000fffe0ff */
[----:B------:R0:W-:Y:S01]  /*03b0*/  STL.S16 [R1], R0 ;  /* 0x0000000001007387 */ /* 0x0001e20000100600 */
[----:B------:R-:W-:Y:S01]  /*03c0*/  UIADD3 UR24, UPT, UPT, UR10, -0x4ab325aa, URZ ;  /* 0xb54cda560a187890 */ /* 0x000fe2000fffe0ff */
[----:B------:R-:W-:Y:S01]  /*03d0*/  IMAD R21, R25, -0x326172a9, RZ ;  /* 0xcd9e8d5719157824 */ /* 0x000fe200078e02ff */
[----:B------:R-:W-:Y:S01]  /*03e0*/  LOP3.LUT R22, R27, UR21, R22, 0x96, !PT ;  /* 0x000000151b167c12 */ /* 0x000fe2000f8e9616 */
[C---:B------:R-:W-:Y:S01]  /*03f0*/  IMAD.HI.U32 R20, R3.reuse, -0x326172a9, RZ ;  /* 0xcd9e8d5703147827 */ /* 0x040fe200078e00ff */
[----:B------:R-:W-:Y:S01]  /*0400*/  UIADD3 UR25, UPT, UPT, UR11, 0x646e171e, URZ ;  /* 0x646e171e0b197890 */ /* 0x000fe2000fffe0ff */
[----:B------:R-:W-:Y:S01]  /*0410*/  @P0 MOV R92, R17 ;  /* 0x00000011005c0202 */ /* 0x000fe20000000f00 */
[----:B------:R-:W-:Y:S01]  /*0420*/  UIADD3 UR6, UPT, UPT, UR10, -0x700cb87f, URZ ;  /* 0x8ff347810a067890 */ /* 0x000fe2000fffe0ff */
[----:B------:R-:W-:Y:S01]  /*0430*/  IMAD R26, R3, -0x326172a9, RZ ;  /* 0xcd9e8d57031a7824 */ /* 0x000fe200078e02ff */
[----:B------:R-:W-:Y:S01]  /*0440*/  LOP3.LUT R20, R21, UR4, R20, 0x96, !PT ;  /* 0x0000000415147c12 */ /* 0x000fe2000f8e9614 */
[----:B------:R-:W-:Y:S01]  /*0450*/  UIADD3 UR4, UPT, UPT, UR11, 0x76cf5d0a, URZ ;  /* 0x76cf5d0a0b047890 */ /* 0x000fe2000fffe0ff */
[----:B------:R-:W-:Y:S01]  /*0460*/  IMAD R21, R2, -0x2daee0ad, RZ ;  /* 0xd2511f5302157824 */ /* 0x000fe200078e02ff */
[----:B------:R-:W-:Y:S01]  /*0470*/  UIADD3 UR7, UPT, UPT, UR11, -0x695add53, URZ ;  /* 0x96a522ad0b077890 */ /* 0x000fe2000fffe0ff */
[----:B------:R-:W-:Y:S01]  /*0480*/  IMAD.HI.U32 R3, R22, -0x326172a9, RZ ;  /* 0xcd9e8d5716037827 */ /* 0x000fe200078e00ff */
[----:B------:R-:W-:-:S02]  /*0490*/  @!P0 CS2R R42, SRZ ;  /* 0x00000000002a8805 */ /* 0x000fc4000001ff00 */
[----:B------:R-:W-:Y:S02]  /*04a0*/  @!P0 CS2R R40, SRZ ;  /* 0x0000000000288805 */ /* 0x000fe4000001ff00 */
[----:B------:R-:W-:Y:S01]  /*04b0*/  @!P0 CS2R R38, SRZ ;  /* 0x0000000000268805 */ /* 0x000fe2000001ff00 */
[----:B------:R-:W-:Y:S01]  /*04c0*/  IMAD.HI.U32 R2, R20, -0x2daee0ad, RZ ;  /* 0xd2511f5314027827 */ /* 0x000fe200078e00ff */
[----:B------:R-:W-:Y:S01]  /*04d0*/  LOP3.LUT R3, R26, UR5, R3, 0x96, !PT ;  /* 0x000000051a037c12 */ /* 0x000fe2000f8e9603 */
[----:B------:R-:W-:Y:S01]  /*04e0*/  UIADD3 UR5, UPT, UPT, UR10, -0x255992d5, URZ ;  /* 0xdaa66d2b0a057890 */ /* 0x000fe2000fffe0ff */
[----:B------:R-:W-:Y:S01]  /*04f0*/  @!P0 CS2R R36, SRZ ;  /* 0x0000000000248805 */ /* 0x000fe2000001ff00 */
[----:B------:R-:W-:Y:S01]  /*0500*/  IMAD R27, R20, -0x2daee0ad, RZ ;  /* 0xd2511f53141b7824 */ /* 0x000fe200078e02ff */
[----:B------:R-:W-:Y:S01]  /*0510*/  LOP3.LUT R2, R21, UR4, R2, 0x96, !PT ;  /* 0x0000000415027c12 */ /* 0x000fe2000f8e9602 */
[----:B------:R-:W-:Y:S01]  /*0520*/  UIADD3 UR4, UPT, UPT, UR11, 0x32370b8f, URZ ;  /* 0x32370b8f0b047890 */ /* 0x000fe2000fffe0ff */
[----:B------:R-:W-:Y:S01]  /*0530*/  IMAD.HI.U32 R26, R3, -0x2daee0ad, RZ ;  /* 0xd2511f53031a7827 */ /* 0x000fe200078e00ff */
[----:B------:R-:W-:-:S02]  /*0540*/  @!P0 CS2R R34, SRZ ;  /* 0x0000000000228805 */ /* 0x000fc4000001ff00 */
[----:B------:R-:W-:Y:S02]  /*0550*/  @!P0 CS2R R32, SRZ ;  /* 0x0000000000208805 */ /* 0x000fe4000001ff00 */
[----:B------:R-:W-:Y:S01]  /*0560*/  @!P0 CS2R R28, SRZ ;  /* 0x00000000001c8805 */ /* 0x000fe2000001ff00 */
[----:B------:R-:W-:Y:S01]  /*0570*/  IMAD R21, R22, -0x326172a9, RZ ;  /* 0xcd9e8d5716157824 */ /* 0x000fe200078e02ff */
[----:B------:R-:W-:Y:S01]  /*0580*/  LOP3.LUT R26, R27, UR4, R26, 0x96, !PT ;  /* 0x000000041b1a7c12 */ /* 0x000fe2000f8e961a */
[C---:B------:R-:W-:Y:S01]  /*0590*/  IMAD.HI.U32 R20, R2.reuse, -0x326172a9, RZ ;  /* 0xcd9e8d5702147827 */ /* 0x040fe200078e00ff */
[----:B------:R-:W-:Y:S01]  /*05a0*/  UIADD3 UR4, UPT, UPT, UR10, 0x78dde6e4, URZ ;  /* 0x78dde6e40a047890 */ /* 0x000fe2000fffe0ff */
[----:B------:R-:W-:Y:S01]  /*05b0*/  @P0 MOV R87, R14 ;  /* 0x0000000e00570202 */ /* 0x000fe20000000f00 */
[----:B------:R-:W-:Y:S01]  /*05c0*/  UPLOP3.LUT UP2, UPT, UPT, UPT, UPT, 0x40, 0x4 ;  /* 0x000000000004789c */ /* 0x000fe20003f4e870 */
[----:B------:R-:W-:Y:S01]  /*05d0*/  IMAD R22, R3, -0x2daee0ad, RZ ;  /* 0xd2511f5303167824 */ /* 0x000fe200078e02ff */
[----:B------:R-:W-:Y:S01]  /*05e0*/  LOP3.LUT R20, R21, UR5, R20, 0x96, !PT ;  /* 0x0000000515147c12 */ /* 0x000fe2000f8e9614 */
[----:B------:R-:W-:Y:S01]  /*05f0*/  IMAD R21, R2, -0x326172a9, RZ ;  /* 0xcd9e8d5702157824 */ /* 0x000fe200078e02ff */
[----:B------:R-:W-:Y:S01]  /*0600*/  UIADD3 UR5, UPT, UPT, UR11, 0x1fd5c5a3, URZ ;  /* 0x1fd5c5a30b057890 */ /* 0x000fe2000fffe0ff */
[----:B------:R-:W-:Y:S01]  /*0610*/  IMAD.HI.U32 R2, R26, -0x326172a9, RZ ;  /* 0xcd9e8d571a027827 */ /* 0x000fe200078e00ff */
[-C--:B------:R-:W-:Y:S01]  /*0620*/  @P0 MOV R84, R9.reuse ;  /* 0x0000000900540202 */ /* 0x080fe20000000f00 */
[----:B------:R-:W1:Y:S01]  /*0630*/  LDCU UR18, c[0x0][0x388] ;  /* 0x00007100ff1277ac */ /* 0x000e620008000800 */
[----:B------:R-:W-:Y:S01]  /*0640*/  @P0 MOV R77, R4 ;  /* 0x00000004004d0202 */ /* 0x000fe20000000f00 */
[C---:B------:R-:W-:Y:S01]  /*0650*/  IMAD.HI.U32 R3, R20.reuse, -0x2daee0ad, RZ ;  /* 0xd2511f5314037827 */ /* 0x040fe200078e00ff */
[----:B------:R-:W-:Y:S01]  /*0660*/  LOP3.LUT R2, R21, UR4, R2, 0x96, !PT ;  /* 0x0000000415027c12 */ /* 0x000fe2000f8e9602 */
[----:B------:R-:W-:Y:S01]  /*0670*/  UIADD3 UR4, UPT, UPT, UR11, -0x56f99767, URZ ;  /* 0xa90668990b047890 */ /* 0x000fe2000fffe0ff */
[----:B------:R-:W-:Y:S01]  /*0680*/  @!P0 MOV R87, R14 ;  /* 0x0000000e00578202 */ /* 0x000fe20000000f00 */
[----:B------:R-:W-:Y:S01]  /*0690*/  IMAD R27, R20, -0x2daee0ad, RZ ;  /* 0xd2511f53141b7824 */ /* 0x000fe200078e02ff */
[----:B------:R-:W-:Y:S01]  /*06a0*/  LOP3.LUT R3, R22, UR22, R3, 0x96, !PT ;  /* 0x0000001616037c12 */ /* 0x000fe2000f8e9603 */
[----:B------:R-:W-:Y:S01]  /*06b0*/  IMAD.HI.U32 R22, R2, -0x2daee0ad, RZ ;  /* 0xd2511f5302167827 */ /* 0x000fe200078e00ff */
[----:B------:R-:W-:Y:S01]  /*06c0*/  @!P0 MOV R84, R9 ;  /* 0x0000000900548202 */ /* 0x000fe20000000f00 */
[----:B------:R-:W2:Y:S01]  /*06d0*/  LDCU.U8 UR19, c[0x0][0x410] ;  /* 0x00008200ff1377ac */ /* 0x000ea20008000000 */
[----:B------:R-:W-:Y:S01]  /*06e0*/  @!P0 MOV R77, R4 ;  /* 0x00000004004d8202 */ /* 0x000fe20000000f00 */
[----:B------:R-:W-:Y:S01]  /*06f0*/  IMAD R21, R26, -0x326172a9, RZ ;  /* 0xcd9e8d571a157824 */ /* 0x000fe200078e02ff */
[----:B------:R-:W-:Y:S01]  /*0700*/  LOP3.LUT R22, R27, UR4, R22, 0x96, !PT ;  /* 0x000000041b167c12 */ /* 0x000fe2000f8e9616 */
[----:B------:R-:W-:Y:S01]  /*0710*/  IMAD.HI.U32 R20, R3, -0x326172a9, RZ ;  /* 0xcd9e8d5703147827 */ /* 0x000fe200078e00ff */
[----:B------:R-:W-:Y:S01]  /*0720*/  UIADD3 UR4, UPT, UPT, UR10, 0x5384540f, URZ ;  /* 0x5384540f0a047890 */ /* 0x000fe2000fffe0ff */
[----:B------:R-:W-:Y:S01]  /*0730*/  PRMT R106, R87, 0x7632, R106 ;  /* 0x00007632576a7816 */ /* 0x000fe2000000006a */
[----:B------:R-:W3:Y:S01]  /*0740*/  LDCU UR20, c[0x0][0x400] ;  /* 0x00008000ff1477ac */ /* 0x000ee20008000800 */
[----:B------:R-:W-:Y:S01]  /*0750*/  IMAD R26, R3, -0x326172a9, RZ ;  /* 0xcd9e8d57031a7824 */ /* 0x000fe200078e02ff */
[----:B------:R-:W-:Y:S01]  /*0760*/  LOP3.LUT R20, R21, UR23, R20, 0x96, !PT ;  /* 0x0000001715147c12 */ /* 0x000fe2000f8e9614 */
[----:B------:R-:W-:Y:S01]  /*0770*/  IMAD R21, R2, -0x2daee0ad, RZ ;  /* 0xd2511f5302157824 */ /* 0x000fe200078e02ff */
[----:B------:R-:W-:Y:S01]  /*0780*/  PRMT R112, R84, 0x7632, R112 ;  /* 0x0000763254707816 */ /* 0x000fe20000000070 */
[----:B------:R-:W-:Y:S01]  /*0790*/  IMAD.HI.U32 R3, R22, -0x326172a9, RZ ;  /* 0xcd9e8d5716037827 */ /* 0x000fe200078e00ff */
[----:B------:R-:W-:Y:S01]  /*07a0*/  PRMT R119, R77, 0x7632, R119 ;  /* 0x000076324d777816 */ /* 0x000fe20000000077 */
[----:B------:R-:W4:Y:S01]  /*07b0*/  LDCU.64 UR14, c[0x0][0x3a0] ;  /* 0x00007400ff0e77ac */ /* 0x000f220008000a00 */
[----:B------:R-:W-:Y:S01]  /*07c0*/  PRMT R101, R43, 0x7632, R101 ;  /* 0x000076322b657816 */ /* 0x000fe20000000065 */
[----:B------:R-:W-:Y:S01]  /*07d0*/  IMAD.HI.U32 R2, R20, -0x2daee0ad, RZ ;  /* 0xd2511f5314027827 */ /* 0x000fe200078e00ff */
[----:B------:R-:W-:Y:S01]  /*07e0*/  LOP3.LUT R3, R26, UR24, R3, 0x96, !PT ;  /* 0x000000181a037c12 */ /* 0x000fe2000f8e9603 */
[----:B------:R-:W0:Y:S01]  /*07f0*/  LDCU.64 UR12, c[0x0][0x380] ;  /* 0x00007000ff0c77ac */ /* 0x000e220008000a00 */
[----:B------:R-:W-:Y:S01]  /*0800*/  PRMT R99, R42, 0x7632, R99 ;  /* 0x000076322a637816 */ /* 0x000fe20000000063 */
[----:B------:R-:W-:Y:S01]  /*0810*/  IMAD R27, R20, -0x2daee0ad, RZ ;  /* 0xd2511f53141b7824 */ /* 0x000fe200078e02ff */
[----:B------:R-:W-:Y:S01]  /*0820*/  LOP3.LUT R2, R21, UR25, R2, 0x96, !PT ;  /* 0x0000001915027c12 */ /* 0x000fe2000f8e9602 */
[----:B------:R-:W-:Y:S01]  /*0830*/  IMAD.HI.U32 R26, R3, -0x2daee0ad, RZ ;  /* 0xd2511f53031a7827 */ /* 0x000fe200078e00ff */
[----:B------:R-:W-:-:S02]  /*0840*/  PRMT R97, R41, 0x7632, R97 ;  /* 0x0000763229617816 */ /* 0x000fc40000000061 */
[----:B------:R-:W-:Y:S01]  /*0850*/  PRMT R95, R40, 0x7632, R95 ;  /* 0x00007632285f7816 */ /* 0x000fe2000000005f */
[----:B------:R-:W-:Y:S01]  /*0860*/  IMAD R21, R22, -0x326172a9, RZ ;  /* 0xcd9e8d5716157824 */ /* 0x000fe200078e02ff */
[----:B------:R-:W-:Y:S01]  /*0870*/  LOP3.LUT R26, R27, UR5, R26, 0x96, !PT ;  /* 0x000000051b1a7c12 */ /* 0x000fe2000f8e961a */
[C---:B------:R-:W-:Y:S01]  /*0880*/  IMAD.HI.U32 R20, R2.reuse, -0x326172a9, RZ ;  /* 0xcd9e8d5702147827 */ /* 0x040fe200078e00ff */
[----:B------:R-:W-:Y:S01]  /*0890*/  UIADD3 UR5, UPT, UPT, UR10, -0xe443238, URZ ;  /* 0xf1bbcdc80a057890 */ /* 0x000fe2000fffe0ff */
[----:B------:R-:W-:Y:S02]  /*08a0*/  PRMT R109, R39, 0x7632, R109 ;  /* 0x00007632276d7816 */ /* 0x000fe4000000006d */
[----:B------:R-:W-:Y:S01]  /*08b0*/  IMAD R22, R3, -0x2daee0ad, RZ ;  /* 0xd2511f5303167824 */ /* 0x000fe200078e02ff */
[----:B------:R-:W-:Y:S01]  /*08c0*/  LOP3.LUT R20, R21, UR4, R20, 0x96, !PT ;  /* 0x0000000415147c12 */ /* 0x000fe2000f8e9614 */
[----:B------:R-:W-:Y:S01]  /*08d0*/  UIADD3 UR4, UPT, UPT, UR11, -0x24c28bd8, URZ ;  /* 0xdb3d74280b047890 */ /* 0x000fe2000fffe0ff */
[----:B------:R-:W-:Y:S01]  /*08e0*/  IMAD R21, R2, -0x326172a9, RZ ;  /* 0xcd9e8d5702157824 */ /* 0x000fe200078e02ff */
[----:B------:R-:W-:Y:S01]  /*08f0*/  PRMT R107, R38, 0x7632, R107 ;  /* 0x00007632266b7816 */ /* 0x000fe2000000006b */
[----:B------:R-:W-:Y:S01]  /*0900*/  IMAD.HI.U32 R2, R26, -0x326172a9, RZ ;  /* 0xcd9e8d571a027827 */ /* 0x000fe200078e00ff */
[----:B------:R-:W-:-:S02]  /*0910*/  PRMT R105, R37, 0x7632, R105 ;  /* 0x0000763225697816 */ /* 0x000fc40000000069 */
[----:B------:R-:W-:Y:S01]  /*0920*/  PRMT R103, R36, 0x7632, R103 ;  /* 0x0000763224677816 */ /* 0x000fe20000000067 */
[----:B------:R-:W-:Y:S01]  /*0930*/  IMAD.HI.U32 R3, R20, -0x2daee0ad, RZ ;  /* 0xd2511f5314037827 */ /* 0x000fe200078e00ff */
[----:B------:R-:W-:Y:S02]  /*0940*/  LOP3.LUT R2, R21, UR5, R2, 0x96, !PT ;  /* 0x0000000515027c12 */ /* 0x000fe4000f8e9602 */
[----:B------:R-:W-:Y:S01]  /*0950*/  PRMT R118, R35, 0x7632, R118 ;  /* 0x0000763223767816 */ /* 0x000fe20000000076 */
[----:B------:R-:W-:Y:S01]  /*0960*/  IMAD R21, R26, -0x326172a9, RZ ;  /* 0xcd9e8d571a157824 */ /* 0x000fe200078e02ff */
[----:B------:R-:W-:Y:S01]  /*0970*/  LOP3.LUT R3, R22, UR4, R3, 0x96, !PT ;  /* 0x0000000416037c12 */ /* 0x000fe2000f8e9603 */
[----:B------:R-:W1:Y:S01]  /*0980*/  LDCU.64 UR4, c[0x0][0x3e0] ;  /* 0x00007c00ff0477ac */ /* 0x000e620008000a00 */
[----:B------:R-:W-:Y:S01]  /*0990*/  IMAD R20, R20, -0x2daee0ad, RZ ;  /* 0xd2511f5314147824 */ /* 0x000fe200078e02ff */
[----:B------:R-:W-:Y:S01]  /*09a0*/  PRMT R116, R34, 0x7632, R116 ;  /* 0x0000763222747816 */ /* 0x000fe20000000074 */
[----:B------:R-:W-:Y:S01]  /*09b0*/  IMAD.HI.U32 R71, R2, -0x2daee0ad, RZ ;  /* 0xd2511f5302477827 */ /* 0x000fe200078e00ff */
[----:B------:R-:W-:-:S02]  /*09c0*/  PRMT R113, R33, 0x7632, R113 ;  /* 0x0000763221717816 */ /* 0x000fc40000000071 */
[----:B------:R-:W-:Y:S01]  /*09d0*/  PRMT R111, R32, 0x7632, R111 ;  /* 0x00007632206f7816 */ /* 0x000fe2000000006f */
[----:B------:R-:W-:Y:S01]  /*09e0*/  IMAD.HI.U32 R68, R3, -0x326172a9, RZ ;  /* 0xcd9e8d5703447827 */ /* 0x000fe200078e00ff */
[----:B------:R-:W-:Y:S01]  /*09f0*/  LOP3.LUT R71, R20, UR7, R71, 0x96, !PT ;  /* 0x0000000714477c12 */ /* 0x000fe2000f8e9647 */
[----:B------:R-:W0:Y:S01]  /*0a00*/  LDCU UR7, c[0x0][0x408] ;  /* 0x00008100ff0777ac */ /* 0x000e220008000800 */
[----:B------:R-:W-:Y:S01]  /*0a10*/  PRMT R124, R30, 0x7632, R124 ;  /* 0x000076321e7c7816 */ /* 0x000fe2000000007c */
[----:B------:R-:W-:Y:S01]  /*0a20*/  @P0 IMAD.MOV.U32 R91, RZ, RZ, R18 ;  /* 0x000000ffff5b0224 */ /* 0x000fe200078e0012 */
[----:B------:R-:W-:Y:S01]  /*0a30*/  LOP3.LUT R68, R21, UR6, R68, 0x96, !PT ;  /* 0x0000000615447c12 */ /* 0x000fe2000f8e9644 */
[----:B------:R-:W-:Y:S01]  /*0a40*/  @P0 IMAD.MOV.U32 R89, RZ, RZ, R12 ;  /* 0x000000ffff590224 */ /* 0x000fe200078e000c */
[-C--:B------:R-:W-:Y:S01]  /*0a50*/  @P0 MOV R21, R7.reuse ;  /* 0x0000000700150202 */ /* 0x080fe20000000f00 */
[----:B------:R-:W-:Y:S01]  /*0a60*/  @P0 IMAD.MOV.U32 R88, RZ, RZ, R13 ;  /* 0x000000ffff580224 */ /* 0x000fe200078e000d */
[----:B------:R-:W-:Y:S01]  /*0a70*/  @!P0 MOV R21, R7 ;  /* 0x0000000700158202 */ /* 0x000fe20000000f00 */
[----:B------:R-:W-:Y:S01]  /*0a80*/  @P0 IMAD.MOV.U32 R86, RZ, RZ, R15 ;  /* 0x000000ffff560224 */ /* 0x000fe200078e000f */
[----:B-1----:R-:W-:Y:S01]  /*0a90*/  UISETP.NE.U32.AND UP0, UPT, UR4, URZ, UPT ;  /* 0x000000ff0400728c */ /* 0x002fe2000bf05070 */
[----:B------:R-:W-:Y:S01]  /*0aa0*/  @P0 IMAD.MOV.U32 R85, RZ, RZ, R8 ;  /* 0x000000ffff550224 */ /* 0x000fe200078e0008 */
[----:B------:R-:W-:Y:S01]  /*0ab0*/  PRMT R125, R21, 0x7632, R125 ;  /* 0x00007632157d7816 */ /* 0x000fe2000000007d */
[----:B------:R-:W-:Y:S01]  /*0ac0*/  @P0 IMAD.MOV.U32 R79, RZ, RZ, R10 ;  /* 0x000000ffff4f0224 */ /* 0x000fe200078e000a */
[----:B------:R-:W-:Y:S01]  /*0ad0*/  PRMT R122, R29, 0x7632, R122 ;  /* 0x000076321d7a7816 */ /* 0x000fe2000000007a */
[----:B------:R-:W-:Y:S01]  /*0ae0*/  @P0 IMAD.MOV.U32 R78, RZ, RZ, R11 ;  /* 0x000000ffff4e0224 */ /* 0x000fe200078e000b */
[----:B------:R-:W-:Y:S01]  /*0af0*/  PRMT R120, R28, 0x7632, R120 ;  /* 0x000076321c787816 */ /* 0x000fe20000000078 */
[----:B------:R-:W-:Y:S01]  /*0b00*/  @P0 IMAD.MOV.U32 R76, RZ, RZ, R5 ;  /* 0x000000ffff4c0224 */ /* 0x000fe200078e0005 */
[----:B------:R-:W-:Y:S01]  /*0b10*/  UISETP.NE.AND.EX UP0, UPT, UR5, URZ, UPT, UP0 ;  /* 0x000000ff0500728c */ /* 0x000fe2000bf05300 */
[----:B------:R-:W-:Y:S01]  /*0b20*/  @P0 IMAD.MOV.U32 R22, RZ, RZ, R6 ;  /* 0x000000ffff160224 */ /* 0x000fe200078e0006 */
[----:B------:R-:W1:Y:S01]  /*0b30*/  LDCU UR6, c[0x0][0x404] ;  /* 0x00008080ff0677ac */ /* 0x000e620008000800 */
[----:B------:R-:W-:Y:S01]  /*0b40*/  @P0 IMAD.MOV.U32 R93, RZ, RZ, R16 ;  /* 0x000000ffff5d0224 */ /* 0x000fe200078e0010 */
[----:B------:R-:W-:Y:S01]  /*0b50*/  @!P0 MOV R93, R16 ;  /* 0x00000010005d8202 */ /* 0x000fe20000000f00 */
[----:B------:R-:W-:Y:S01]  /*0b60*/  @P0 IMAD.MOV.U32 R90, RZ, RZ, R19 ;  /* 0x000000ffff5a0224 */ /* 0x000fe200078e0013 */
[----:B------:R-:W-:Y:S01]  /*0b70*/  @!P0 MOV R90, R19 ;  /* 0x00000013005a8202 */ /* 0x000fe20000000f00 */
[----:B------:R-:W-:Y:S01]  /*0b80*/  @!P0 IMAD.MOV.U32 R92, RZ, RZ, R17 ;  /* 0x000000ffff5c8224 */ /* 0x000fe200078e0011 */
[----:B------:R-:W-:Y:S01]  /*0b90*/  PRMT R94, R93, 0x7632, R94 ;  /* 0x000076325d5e7816 */ /* 0x000fe2000000005e */
        /* <DEDUP_REMOVED lines=18> */
[----:B------:R-:W-:Y:S01]  /*0cc0*/  IMAD.MOV.U32 R20, RZ, RZ, RZ ;  /* 0x000000ffff147224 */ /* 0x000fe200078e00ff */
[----:B------:R-:W-:Y:S01]  /*0cd0*/  PRMT R121, R76, 0x7632, R121 ;  /* 0x000076324c797816 */ /* 0x000fe20000000079 */
[----:B------:R-:W-:Y:S01]  /*0ce0*/  IMAD R60, R2, -0x2daee0ad, RZ ;  /* 0xd2511f53023c7824 */ /* 0x000fe200078e02ff */
[----:B------:R-:W-:Y:S01]  /*0cf0*/  PRMT R123, R22, 0x7632, R123 ;  /* 0x00007632167b7816 */ /* 0x000fe2000000007b */
[----:B01234-:R-:W-:-:S07]  /*0d00*/  IMAD R72, R3, -0x326172a9, RZ ;  /* 0xcd9e8d5703487824 */ /* 0x01ffce00078e02ff */
.L_x_752:
[----:B0-----:R-:W0:Y:S01]  /*0d10*/  @UP0 LDCU.64 UR4, c[0x0][0x3e0] ;  /* 0x00007c00ff0407ac */ /* 0x001e220008000a00 */
[----:B------:R-:W1:Y:S01]  /*0d20*/  S2R R115, SR_TID.X ;  /* 0x0000000000737919 */ /* 0x000e620000002100 */
[----:B------:R-:W2:Y:S01]  /*0d30*/  LDC.64 R74, c[0x0][0x390] ;  /* 0x0000e400ff4a7b82 */ /* 0x000ea20000000a00 */
[----:B------:R-:W-:Y:S01]  /*0d40*/  PLOP3.LUT P0, PT, PT, PT, UP0, 0x80, 0x8 ;  /* 0x000000000008781c */ /* 0x000fe20003f0f008 */
[----:B0-----:R-:W-:-:S06]  /*0d50*/  @UP0 UIMAD.WIDE UR4, UR16, 0x2, UR4 ;  /* 0x00000002100408a5 */ /* 0x001fcc000f8e0204 */
[----:B------:R-:W-:Y:S01]  /*0d60*/  IMAD.U32 R2, RZ, RZ, UR4 ;  /* 0x00000004ff027e24 */ /* 0x000fe2000f8e00ff */
[----:B------:R-:W-:Y:S01]  /*0d70*/  UIMAD UR4, UR16, UR18, URZ ;  /* 0x00000012100472a4 */ /* 0x000fe2000f8e02ff */
[----:B------:R-:W-:-:S03]  /*0d80*/  MOV R3, UR5 ;  /* 0x0000000500037c02 */ /* 0x000fc60008000f00 */
[----:B------:R-:W-:Y:S02]  /*0d90*/  USHF.R.S32.HI UR5, URZ, 0x1f, UR4 ;  /* 0x0000001fff057899 */ /* 0x000fe40008011404 */
[----:B------:R-:W3:Y:S02]  /*0da0*/  @P0 LDG.E.U16 R2, desc[UR8][R2.64] ;  /* 0x0000000802020981 */ /* 0x000ee4000c1e1500 */
[----:B------:R-:W-:-:S06]  /*0db0*/  ULEA.HI UR5, UR5, UR4, URZ, 0x3 ;  /* 0x0000000405057291 */ /* 0x000fcc000f8f18ff */
[----:B------:R-:W-:-:S05]  /*0dc0*/  IMAD.U32 R0, RZ, RZ, UR5 ;  /* 0x00000005ff007e24 */ /* 0x000fca000f8e00ff */
[----:B-1----:R-:W-:-:S05]  /*0dd0*/  LEA.HI.SX32 R19, R0, R115, 0x1d ;  /* 0x0000007300137211 */ /* 0x002fca00078feaff */
[----:B--2---:R-:W-:-:S06]  /*0de0*/  IMAD.WIDE.U32 R4, R19, 0x10, R74 ;  /* 0x0000001013047825 */ /* 0x004fcc00078e004a */
[----:B------:R-:W5:Y:S01]  /*0df0*/  LDG.E.128 R4, desc[UR8][R4.64] ;  /* 0x0000000804047981 */ /* 0x000f62000c1e1d00 */
[----:B------:R-:W-:Y:S01]  /*0e00*/  PLOP3.LUT P0, PT, PT, PT, UP0, 0x80, 0x8 ;  /* 0x000000000008781c */ /* 0x000fe20003f0f008 */
[----:B------:R-:W-:Y:S01]  /*0e10*/  UISETP.NE.U32.AND UP1, UPT, UR14, URZ, UPT ;  /* 0x000000ff0e00728c */ /* 0x000fe2000bf25070 */
[----:B------:R-:W-:Y:S01]  /*0e20*/  IMAD.MOV.U32 R26, RZ, RZ, 0x2f800000 ;  /* 0x2f800000ff1a7424 */ /* 0x000fe200078e00ff */
[----:B------:R-:W-:Y:S01]  /*0e30*/  UMOV UR17, 0x3f800000 ;  /* 0x3f80000000117882 */ /* 0x000fe20000000000 */
[----:B------:R-:W-:Y:S02]  /*0e40*/  UIADD3 UR26, UPT, UPT, UR10, 0x78dde6e4, URZ ;  /* 0x78dde6e40a1a7890 */ /* 0x000fe4000fffe0ff */
[----:B------:R-:W-:Y:S02]  /*0e50*/  UISETP.NE.AND.EX UP1, UPT, UR15, URZ, UPT, UP1 ;  /* 0x000000ff0f00728c */ /* 0x000fe4000bf25310 */
[----:B------:R-:W-:Y:S02]  /*0e60*/  UIADD3 UR27, UPT, UPT, UR10, -0xe443238, URZ ;  /* 0xf1bbcdc80a1b7890 */ /* 0x000fe4000fffe0ff */
[----:B------:R-:W-:-:S02]  /*0e70*/  UIADD3 UR28, UPT, UPT, UR10, -0x700cb87f, URZ ;  /* 0x8ff347810a1c7890 */ /* 0x000fc4000fffe0ff */
[----:B------:R-:W-:Y:S02]  /*0e80*/  UIADD3 UR29, UPT, UPT, UR11, 0x1fd5c5a3, URZ ;  /* 0x1fd5c5a30b1d7890 */ /* 0x000fe4000fffe0ff */
[----:B------:R-:W-:Y:S02]  /*0e90*/  UIADD3 UR30, UPT, UPT, UR10, 0x5384540f, URZ ;  /* 0x5384540f0a1e7890 */ /* 0x000fe4000fffe0ff */
[----:B------:R-:W-:Y:S02]  /*0ea0*/  UIADD3 UR31, UPT, UPT, UR11, -0x695add53, URZ ;  /* 0x96a522ad0b1f7890 */ /* 0x000fe4000fffe0ff */
[----:B------:R-:W-:Y:S02]  /*0eb0*/  UIADD3 UR32, UPT, UPT, UR10, 0x3c6ef372, URZ ;  /* 0x3c6ef3720a207890 */ /* 0x000fe4000fffe0ff */
[----:B------:R-:W-:Y:S02]  /*0ec0*/  UIADD3 UR33, UPT, UPT, UR10, -0x61c88647, URZ ;  /* 0x9e3779b90a217890 */ /* 0x000fe4000fffe0ff */
[----:B------:R-:W-:-:S02]  /*0ed0*/  UIADD3 UR34, UPT, UPT, UR10, -0x255992d5, URZ ;  /* 0xdaa66d2b0a227890 */ /* 0x000fc4000fffe0ff */
[----:B------:R-:W-:Y:S02]  /*0ee0*/  UIADD3 UR35, UPT, UPT, UR11, 0x76cf5d0a, URZ ;  /* 0x76cf5d0a0b237890 */ /* 0x000fe4000fffe0ff */
[----:B------:R-:W-:Y:S02]  /*0ef0*/  UIADD3 UR36, UPT, UPT, UR11, -0x24c28bd8, URZ ;  /* 0xdb3d74280b247890 */ /* 0x000fe4000fffe0ff */
[----:B------:R-:W-:Y:S02]  /*0f00*/  UIADD3 UR37, UPT, UPT, UR11, 0x32370b8f, URZ ;  /* 0x32370b8f0b257890 */ /* 0x000fe4000fffe0ff */
[----:B------:R-:W-:Y:S01]  /*0f10*/  UIADD3 UR38, UPT, UPT, UR11, -0x56f99767, URZ ;  /* 0xa90668990b267890 */ /* 0x000fe2000fffe0ff */
[----:B---3--:R-:W-:-:S13]  /*0f20*/  @P0 R2UR UR4, R2 ;  /* 0x00000000020402ca */ /* 0x008fda00000e0000 */
[----:B------:R-:W-:Y:S01]  /*0f30*/  @UP0 USHF.L.U32 UR17, UR4, 0x10, URZ ;  /* 0x0000001004110899 */ /* 0x000fe200080006ff */
[----:B------:R-:W-:Y:S11]  /*0f40*/  BRA.U !UP1, `(.L_x_549) ;  /* 0x00000029090c7547 */ /* 0x000ff6000b800000 */
[----:B------:R-:W0:Y:S02]  /*0f50*/  LDC.64 R2, c[0x0][0x3a0] ;  /* 0x0000e800ff027b82 */ /* 0x000e240000000a00 */
[----:B0-----:R-:W-:-:S05]  /*0f60*/  IMAD.WIDE.U32 R2, R19, 0x10, R2 ;  /* 0x0000001013027825 */ /* 0x001fca00078e0002 */
[----:B------:R0:W5:Y:S01]  /*0f70*/  LDG.E.128 R8, desc[UR8][R2.64] ;  /* 0x0000000802087981 */ /* 0x000162000c1e1d00 */
[----:B------:R-:W-:Y:S01]  /*0f80*/  ISETP.NE.AND P0, PT, R69, 0x1, PT ;  /* 0x000000014500780c */ /* 0x000fe20003f05270 */
[----:B------:R-:W-:Y:S02]  /*0f90*/  HFMA2 R12, -RZ, RZ, 0, 1.1920928955078125e-07 ;  /* 0x00000002ff0c7431 */ /* 0x000fe400000001ff */
[----:B------:R-:W-:Y:S02]  /*0fa0*/  IMAD.MOV.U32 R13, RZ, RZ, R72 ;  /* 0x000000ffff0d7224 */ /* 0x000fe400078e0048 */
[----:B------:R-:W-:-:S08]  /*0fb0*/  IMAD.MOV.U32 R0, RZ, RZ, R60 ;  /* 0x000000ffff007224 */ /* 0x000fd000078e003c */
[----:B0-----:R-:W-:Y:S05]  /*0fc0*/  @!P0 BRA `(.L_x_550) ;  /* 0x0000000400108947 */ /* 0x001fea0003800000 */
[----:B------:R-:W-:-:S04]  /*0fd0*/  MOV R0, 0x2 ;  /* 0x0000000200007802 */ /* 0x000fc80000000f00 */
[----:B------:R-:W-:-:S05]  /*0fe0*/  VIADDMNMX.U32 R0, R69, 0xfffffffe, R0, PT ;  /* 0xfffffffe45007846 */ /* 0x000fca0003800000 */
[----:B------:R-:W-:-:S04]  /*0ff0*/  IMAD.SHL.U32 R0, R0, 0x4, RZ ;  /* 0x0000000400007824 */ /* 0x000fc800078e00ff */
[----:B------:R-:W0:Y:S02]  /*1000*/  LDC R2, c[0x2][R0] ;  /* 0x0080000000027b82 */ /* 0x000e240000000800 */
[----:B0-----:R-:W-:-:S04]  /*1010*/  SHF.R.S32.HI R3, RZ, 0x1f, R2 ;  /* 0x0000001fff037819 */ /* 0x001fc80000011402 */
.L_x_27304:
[----:B------:R-:W-:Y:S05]  /*1020*/  BRX R2 -0x1030                                         (*"BRANCH_TARGETS .L_x_27305,.L_x_27306,.L_x_27307"*) ;  /* 0xffffffec02f47949 */ /* 0x000fea000383ffff */
.L_x_27307:
[----:B------:R-:W-:Y:S01]  /*1030*/  VIADD R12, R69, 0x1 ;  /* 0x00000001450c7836 */ /* 0x000fe20000000000 */
[----:B------:R-:W-:Y:S01]  /*1040*/  MOV R0, R60 ;  /* 0x0000003c00007202 */ /* 0x000fe20000000f00 */
[----:B------:R-:W-:Y:S01]  /*1050*/  IMAD.MOV.U32 R13, RZ, RZ, R68 ;  /* 0x000000ffff0d7224 */ /* 0x000fe200078e0044 */
[----:B------:R-:W-:Y:S06]  /*1060*/  BRA `(.L_x_550) ;  /* 0x0000000000e87947 */ /* 0x000fec0003800000 */
.L_x_27305:
[----:B------:R-:W-:Y:S02]  /*1070*/  HFMA2 R12, -RZ, RZ, 0, 1.78813934326171875e-07 ;  /* 0x00000003ff0c7431 */ /* 0x000fe400000001ff */
[----:B------:R-:W-:Y:S02]  /*1080*/  IMAD.MOV.U32 R0, RZ, RZ, R60 ;  /* 0x000000ffff007224 */ /* 0x000fe400078e003c */
[----:B------:R-:W-:Y:S01]  /*1090*/  IMAD.MOV.U32 R13, RZ, RZ, R71 ;  /* 0x000000ffff0d7224 */ /* 0x000fe200078e0047 */
[----:B------:R-:W-:Y:S06]  /*10a0*/  BRA `(.L_x_550) ;  /* 0x0000000000d87947 */ /* 0x000fec0003800000 */
.L_x_27306:
[----:B------:R-:W-:-:S04]  /*10b0*/  VIADD R24, R24, 0x1 ;  /* 0x0000000118187836 */ /* 0x000fc80000000000 */
        /* <DEDUP_REMOVED lines=11> */
.L_x_551:
[----:B------:R-:W-:Y:S01]  /*1170*/  IMAD.WIDE.U32 R16, R25, -0x326172a9, RZ ;  /* 0xcd9e8d5719107825 */ /* 0x000fe200078e00ff */
[----:B------:R-:W-:-:S04]  /*1180*/  LOP3.LUT R2, R20, UR11, R13, 0x96, !PT ;  /* 0x0000000b14027c12 */ /* 0x000fc8000f8e960d */
[----:B------:R-:W-:Y:S01]  /*1190*/  LOP3.LUT R14, R23, UR10, R17, 0x96, !PT ;  /* 0x0000000a170e7c12 */ /* 0x000fe2000f8e9611 */
[----:B------:R-:W-:-:S04]  /*11a0*/  IMAD.WIDE.U32 R2, R2, -0x326172a9, RZ ;  /* 0xcd9e8d5702027825 */ /* 0x000fc800078e00ff */
        /* <DEDUP_REMOVED lines=29> */
[----:B------:R-:W-:-:S03]  /*1380*/  LOP3.LUT R72, R14, UR36, R13, 0x96, !PT ;  /* 0x000000240e487c12 */ /* 0x000fc6000f8e960d */
[----:B------:R-:W-:Y:S01]  /*1390*/  IMAD.MOV.U32 R13, RZ, RZ, R60 ;  /* 0x000000ffff0d7224 */ /* 0x000fe200078e003c */
[----:B------:R-:W-:Y:S01]  /*13a0*/  LOP3.LUT R2, R2, UR27, R69, 0x96, !PT ;  /* 0x0000001b02027c12 */ /* 0x000fe2000f8e9645 */
[----:B------:R-:W-:-:S04]  /*13b0*/  IMAD.WIDE.U32 R72, R72, -0x326172a9, RZ ;  /* 0xcd9e8d5748487825 */ /* 0x000fc800078e00ff */
[----:B------:R-:W-:Y:S01]  /*13c0*/  IMAD.WIDE.U32 R2, R2, -0x2daee0ad, RZ ;  /* 0xd2511f5302027825 */ /* 0x000fe200078e00ff */
[----:B------:R-:W-:-:S04]  /*13d0*/  LOP3.LUT R68, R68, UR28, R73, 0x96, !PT ;  /* 0x0000001c44447c12 */ /* 0x000fc8000f8e9649 */
[----:B------:R-:W-:Y:S01]  /*13e0*/  LOP3.LUT R71, R12, UR31, R3, 0x96, !PT ;  /* 0x0000001f0c477c12 */ /* 0x000fe2000f8e9603 */
[----:B------:R-:W-:Y:S01]  /*13f0*/  IMAD.MOV.U32 R12, RZ, RZ, RZ ;  /* 0x000000ffff0c7224 */ /* 0x000fe200078e00ff */
[----:B------:R-:W-:-:S07]  /*1400*/  MOV R0, R2 ;  /* 0x0000000200007202 */ /* 0x000fce0000000f00 */
.L_x_550:
[----:B------:R-:W-:Y:S01]  /*1410*/  I2FP.F32.U32 R3, R13 ;  /* 0x0000000d00037245 */ /* 0x000fe20000201000 */
[----:B------:R-:W-:Y:S01]  /*1420*/  UMOV UR5, UR7 ;  /* 0x0000000700057c82 */ /* 0x000fe20008000000 */
[----:B-----5:R-:W-:Y:S01]  /*1430*/  SHF.L.U32 R2, R4, 0x10, RZ ;  /* 0x0000001004027819 */ /* 0x020fe200000006ff */
[----:B------:R-:W-:Y:S01]  /*1440*/  UMOV UR4, UR6 ;  /* 0x0000000600047c82 */ /* 0x000fe20008000000 */
[----:B------:R-:W-:Y:S01]  /*1450*/  ISETP.NE.AND P1, PT, R12, 0x1, PT ;  /* 0x000000010c00780c */ /* 0x000fe20003f25270 */
[----:B------:R-:W-:Y:S01]  /*1460*/  FFMA.FTZ R3, R3, R26, 1.1641532182693481445e-10 ;  /* 0x2f00000003037423 */ /* 0x000fe2000001001a */
[----:B------:R-:W-:Y:S01]  /*1470*/  PRMT R4, R4, 0x7632, R4 ;  /* 0x0000763204047816 */ /* 0x000fe20000000004 */
[----:B------:R-:W-:Y:S01]  /*1480*/  FMUL.FTZ R2, R2, UR17 ;  /* 0x0000001102027c20 */ /* 0x000fe20008410000 */
[----:B------:R-:W-:Y:S01]  /*1490*/  IMAD.MOV.U32 R14, RZ, RZ, 0x2 ;  /* 0x00000002ff0e7424 */ /* 0x000fe200078e00ff */
[----:B------:R-:W-:Y:S02]  /*14a0*/  MOV R13, R72 ;  /* 0x00000048000d7202 */ /* 0x000fe40000000f00 */
[----:B------:R-:W-:Y:S01]  /*14b0*/  FMUL.FTZ R2, R2, UR5 ;  /* 0x0000000502027c20 */ /* 0x000fe20008410000 */
[----:B------:R-:W-:Y:S01]  /*14c0*/  FSETP.GTU.FTZ.AND P0, PT, R3, UR4, PT ;  /* 0x0000000403007c0b */ /* 0x000fe2000bf1c000 */
[C---:B------:R-:W-:Y:S01]  /*14d0*/  IMAD.U32 R3, R8.reuse, 0x10000, RZ ;  /* 0x0001000008037824 */ /* 0x040fe200078e00ff */
[----:B------:R-:W-:-:S02]  /*14e0*/  PRMT R8, R8, 0x7632, R8 ;  /* 0x0000763208087816 */ /* 0x000fc40000000008 */
[----:B------:R-:W-:Y:S02]  /*14f0*/  FSEL R2, R2, RZ, !P0 ;  /* 0x000000ff02027208 */ /* 0x000fe40004000000 */
[----:B------:R-:W-:-:S03]  /*1500*/  PLOP3.LUT P0, PT, P0, PT, PT, 0x8, 0x80 ;  /* 0x000000000080781c */ /* 0x000fc6000070e170 */
[----:B------:R-:W-:Y:S01]  /*1510*/  FADD.FTZ R3, R2, R3 ;  /* 0x0000000302037221 */ /* 0x000fe20000010000 */
[----:B------:R-:W-:-:S03]  /*1520*/  P2R R2, PR, RZ, 0x1 ;  /* 0x00000001ff027803 */ /* 0x000fc60000000000 */
        /* <DEDUP_REMOVED lines=10> */
.L_x_553:
[----:B------:R-:W-:-:S04]  /*15d0*/  IADD3 R24, PT, PT, R24, 0x1, RZ ;  /* 0x0000000118187810 */ /* 0x000fc80007ffe0ff */
        /* <DEDUP_REMOVED lines=11> */
.L_x_554:
        /* <DEDUP_REMOVED lines=39> */
[----:B------:R-:W-:Y:S02]  /*1900*/  HFMA2 R14, -RZ, RZ, 0, 0 ;  /* 0x00000000ff0e7431 */ /* 0x000fe400000001ff */
[----:B------:R-:W-:Y:S02]  /*1910*/  IMAD.MOV.U32 R13, RZ, RZ, R0 ;  /* 0x000000ffff0d7224 */ /* 0x000fe400078e0000 */
[----:B------:R-:W-:-:S07]  /*1920*/  IMAD.MOV.U32 R0, RZ, RZ, R12 ;  /* 0x000000ffff007224 */ /* 0x000fce00078e000c */
.L_x_552:
[----:B------:R-:W-:Y:S01]  /*1930*/  I2FP.F32.U32 R13, R13 ;  /* 0x0000000d000d7245 */ /* 0x000fe20000201000 */
[----:B------:R-:W-:Y:S01]  /*1940*/  IMAD.U32 R4, R4, 0x10000, RZ ;  /* 0x0001000004047824 */ /* 0x000fe200078e00ff */
[----:B------:R-:W-:Y:S02]  /*1950*/  ISETP.NE.AND P1, PT, R14, 0x1, PT ;  /* 0x000000010e00780c */ /* 0x000fe40003f25270 */
[----:B------:R-:W-:Y:S01]  /*1960*/  MOV R12, 0x2 ;  /* 0x00000002000c7802 */ /* 0x000fe20000000f00 */
[----:B------:R-:W-:Y:S01]  /*1970*/  FFMA.FTZ R13, R13, R26, 1.1641532182693481445e-10 ;  /* 0x2f0000000d0d7423 */ /* 0x000fe2000001001a */
[----:B------:R-:W-:-:S04]  /*1980*/  FMUL.FTZ R4, R4, UR17 ;  /* 0x0000001104047c20 */ /* 0x000fc80008410000 */
[----:B------:R-:W-:Y:S01]  /*1990*/  FMUL.FTZ R4, R4, UR5 ;  /* 0x0000000504047c20 */ /* 0x000fe20008410000 */
[----:B------:R-:W-:Y:S01]  /*19a0*/  FSETP.GTU.FTZ.AND P0, PT, R13, UR4, PT ;  /* 0x000000040d007c0b */ /* 0x000fe2000bf1c000 */
[----:B------:R-:W-:Y:S02]  /*19b0*/  IMAD.U32 R13, R8, 0x10000, RZ ;  /* 0x00010000080d7824 */ /* 0x000fe400078e00ff */
[----:B------:R-:W-:Y:S01]  /*19c0*/  IMAD.MOV.U32 R8, RZ, RZ, R72 ;  /* 0x000000ffff087224 */ /* 0x000fe200078e0048 */
[----:B------:R-:W-:Y:S02]  /*19d0*/  FSEL R4, R4, RZ, !P0 ;  /* 0x000000ff04047208 */ /* 0x000fe40004000000 */
[----:B------:R-:W-:-:S03]  /*19e0*/  PLOP3.LUT P0, PT, P0, PT, PT, 0x8, 0x80 ;  /* 0x000000000080781c */ /* 0x000fc6000070e170 */
[----:B------:R-:W-:-:S04]  /*19f0*/  FADD.FTZ R4, R4, R13 ;  /* 0x0000000d04047221 */ /* 0x000fc80000010000 */
        /* <DEDUP_REMOVED lines=10> */
.L_x_556:
[----:B------:R-:W-:-:S04]  /*1aa0*/  VIADD R24, R24, 0x1 ;  /* 0x0000000118187836 */ /* 0x000fc80000000000 */
        /* <DEDUP_REMOVED lines=11> */
.L_x_557:
        /* <DEDUP_REMOVED lines=38> */
[----:B------:R-:W-:Y:S02]  /*1dc0*/  LOP3.LUT R68, R68, UR28, R73, 0x96, !PT ;  /* 0x0000001c44447c12 */ /* 0x000fe4000f8e9649 */
[----:B------:R-:W-:Y:S01]  /*1dd0*/  MOV R0, R12 ;  /* 0x0000000c00007202 */ /* 0x000fe20000000f00 */
[----:B------:R-:W-:Y:S01]  /*1de0*/  IMAD.MOV.U32 R12, RZ, RZ, RZ ;  /* 0x000000ffff0c7224 */ /* 0x000fe200078e00ff */
[----:B------:R-:W-:-:S07]  /*1df0*/  LOP3.LUT R71, R14, UR31, R13, 0x96, !PT ;  /* 0x0000001f0e477c12 */ /* 0x000fce000f8e960d */
.L_x_555:
[----:B------:R-:W-:Y:S01]  /*1e00*/  I2FP.F32.U32 R13, R8 ;  /* 0x00000008000d7245 */ /* 0x000fe20000201000 */
[C---:B------:R-:W-:Y:S01]  /*1e10*/  IMAD.U32 R8, R5.reuse, 0x10000, RZ ;  /* 0x0001000005087824 */ /* 0x040fe200078e00ff */
[----:B------:R-:W-:Y:S01]  /*1e20*/  ISETP.NE.AND P2, PT, R12, 0x1, PT ;  /* 0x000000010c00780c */ /* 0x000fe20003f45270 */
[----:B------:R-:W-:Y:S01]  /*1e30*/  IMAD.MOV.U32 R14, RZ, RZ, 0x2 ;  /* 0x00000002ff0e7424 */ /* 0x000fe200078e00ff */
[----:B------:R-:W-:Y:S01]  /*1e40*/  PRMT R5, R5, 0x7632, R5 ;  /* 0x0000763205057816 */ /* 0x000fe20000000005 */
[----:B------:R-:W-:Y:S01]  /*1e50*/  FFMA.FTZ R13, R13, R26, 1.1641532182693481445e-10 ;  /* 0x2f0000000d0d7423 */ /* 0x000fe2000001001a */
[----:B------:R-:W-:-:S04]  /*1e60*/  FMUL.FTZ R8, R8, UR17 ;  /* 0x0000001108087c20 */ /* 0x000fc80008410000 */
[----:B------:R-:W-:Y:S01]  /*1e70*/  FMUL.FTZ R8, R8, UR5 ;  /* 0x0000000508087c20 */ /* 0x000fe20008410000 */
[----:B------:R-:W-:Y:S02]  /*1e80*/  FSETP.GTU.FTZ.AND P1, PT, R13, UR4, PT ;  /* 0x000000040d007c0b */ /* 0x000fe4000bf3c000 */
[C---:B------:R-:W-:Y:S02]  /*1e90*/  SHF.L.U32 R13, R9.reuse, 0x10, RZ ;  /* 0x00000010090d7819 */ /* 0x040fe400000006ff */
[----:B------:R-:W-:Y:S02]  /*1ea0*/  FSEL R8, R8, RZ, !P1 ;  /* 0x000000ff08087208 */ /* 0x000fe40004800000 */
[----:B------:R-:W-:Y:S02]  /*1eb0*/  PLOP3.LUT P1, PT, P1, PT, PT, 0x8, 0x80 ;  /* 0x000000000080781c */ /* 0x000fe40000f2e170 */
[----:B------:R-:W-:Y:S01]  /*1ec0*/  PRMT R9, R9, 0x7632, R9 ;  /* 0x0000763209097816 */ /* 0x000fe20000000009 */
        /* <DEDUP_REMOVED lines=12> */
.L_x_559:
        /* <DEDUP_REMOVED lines=12> */
.L_x_560:
        /* <DEDUP_REMOVED lines=39> */
[----:B------:R-:W-:Y:S01]  /*22c0*/  IMAD.MOV.U32 R14, RZ, RZ, RZ ;  /* 0x000000ffff0e7224 */ /* 0x000fe200078e00ff */
[----:B------:R-:W-:Y:S01]  /*22d0*/  MOV R13, R0 ;  /* 0x00000000000d7202 */ /* 0x000fe20000000f00 */
[----:B------:R-:W-:-:S07]  /*22e0*/  IMAD.MOV.U32 R0, RZ, RZ, R12 ;  /* 0x000000ffff007224 */ /* 0x000fce00078e000c */
.L_x_558:
[----:B------:R-:W-:Y:S01]  /*22f0*/  I2FP.F32.U32 R13, R13 ;  /* 0x0000000d000d7245 */ /* 0x000fe20000201000 */
[----:B------:R-:W-:Y:S01]  /*2300*/  IMAD.U32 R12, R9, 0x10000, RZ ;  /* 0x00010000090c7824 */ /* 0x000fe200078e00ff */
[----:B------:R-:W-:Y:S01]  /*2310*/  SHF.L.U32 R5, R5, 0x10, RZ ;  /* 0x0000001005057819 */ /* 0x000fe200000006ff */
[----:B------:R-:W-:Y:S01]  /*2320*/  IMAD.MOV.U32 R27, RZ, RZ, 0x2 ;  /* 0x00000002ff1b7424 */ /* 0x000fe200078e00ff */
[----:B------:R-:W-:Y:S01]  /*2330*/  ISETP.NE.AND P3, PT, R14, 0x1, PT ;  /* 0x000000010e00780c */ /* 0x000fe20003f65270 */
[----:B------:R-:W-:Y:S01]  /*2340*/  FFMA.FTZ R13, R13, R26, 1.1641532182693481445e-10 ;  /* 0x2f0000000d0d7423 */ /* 0x000fe2000001001a */
[----:B------:R-:W-:Y:S01]  /*2350*/  MOV R9, R72 ;  /* 0x0000004800097202 */ /* 0x000fe20000000f00 */
[----:B------:R-:W-:-:S03]  /*2360*/  FMUL.FTZ R5, R5, UR17 ;  /* 0x0000001105057c20 */ /* 0x000fc60008410000 */
[----:B------:R-:W-:Y:S01]  /*2370*/  FSETP.GTU.FTZ.AND P2, PT, R13, UR4, PT ;  /* 0x000000040d007c0b */ /* 0x000fe2000bf5c000 */
[----:B------:R-:W-:-:S05]  /*2380*/  FMUL.FTZ R5, R5, UR5 ;  /* 0x0000000505057c20 */ /* 0x000fca0008410000 */
        /* <DEDUP_REMOVED lines=13> */
.L_x_562:
        /* <DEDUP_REMOVED lines=12> */
.L_x_563:
[----:B------:R-:W-:Y:S01]  /*2520*/  IMAD.WIDE.U32 R48, R25, -0x326172a9, RZ ;  /* 0xcd9e8d5719307825 */ /* 0x000fe200078e00ff */
[----:B------:R-:W-:-:S03]  /*2530*/  LOP3.LUT R12, R20, UR11, R45, 0x96, !PT ;  /* 0x0000000b140c7c12 */ /* 0x000fc6000f8e962d */
[----:B------:R-:W-:Y:S02]  /*2540*/  HFMA2 R27, -RZ, RZ, 0, 0 ;  /* 0x00000000ff1b7431 */ /* 0x000fe400000001ff */
        /* <DEDUP_REMOVED lines=38> */
[----:B------:R-:W-:-:S07]  /*27b0*/  LOP3.LUT R71, R44, UR31, R13, 0x96, !PT ;  /* 0x0000001f2c477c12 */ /* 0x000fce000f8e960d */
.L_x_561:
[----:B------:R-:W-:Y:S01]  /*27c0*/  I2FP.F32.U32 R9, R9 ;  /* 0x0000000900097245 */ /* 0x000fe20000201000 */
[----:B------:R-:W-:Y:S01]  /*27d0*/  IMAD.U32 R12, R6, 0x10000, RZ ;  /* 0x00010000060c7824 */ /* 0x000fe200078e00ff */
[----:B------:R-:W-:Y:S01]  /*27e0*/  ISETP.NE.AND P4, PT, R27, 0x1, PT ;  /* 0x000000011b00780c */ /* 0x000fe20003f85270 */
[----:B------:R-:W-:Y:S01]  /*27f0*/  IMAD.U32 R14, R10, 0x10000, RZ ;  /* 0x000100000a0e7824 */ /* 0x000fe200078e00ff */
[----:B------:R-:W-:Y:S01]  /*2800*/  PRMT R6, R6, 0x7632, R6 ;  /* 0x0000763206067816 */ /* 0x000fe20000000006 */
[----:B------:R-:W-:Y:S01]  /*2810*/  FFMA.FTZ R9, R9, R26, 1.1641532182693481445e-10 ;  /* 0x2f00000009097423 */ /* 0x000fe2000001001a */
[----:B------:R-:W-:Y:S01]  /*2820*/  FMUL.FTZ R12, R12, UR17 ;  /* 0x000000110c0c7c20 */ /* 0x000fe20008410000 */
[----:B------:R-:W-:Y:S01]  /*2830*/  PRMT R10, R10, 0x7632, R10 ;  /* 0x000076320a0a7816 */ /* 0x000fe2000000000a */
[----:B------:R-:W-:Y:S02]  /*2840*/  IMAD.MOV.U32 R13, RZ, RZ, R72 ;  /* 0x000000ffff0d7224 */ /* 0x000fe400078e0048 */
[----:B------:R-:W-:Y:S01]  /*2850*/  FMUL.FTZ R12, R12, UR5 ;  /* 0x000000050c0c7c20 */ /* 0x000fe20008410000 */
[----:B------:R-:W-:-:S04]  /*2860*/  FSETP.GTU.FTZ.AND P3, PT, R9, UR4, PT ;  /* 0x0000000409007c0b */ /* 0x000fc8000bf7c000 */
[----:B------:R-:W-:Y:S02]  /*2870*/  FSEL R9, R12, RZ, !P3 ;  /* 0x000000ff0c097208 */ /* 0x000fe40005800000 */
[----:B------:R-:W-:Y:S02]  /*2880*/  PLOP3.LUT P3, PT, P3, PT, PT, 0x8, 0x80 ;  /* 0x000000000080781c */ /* 0x000fe40001f6e170 */
[----:B------:R-:W-:Y:S01]  /*2890*/  MOV R12, 0x2 ;  /* 0x00000002000c7802 */ /* 0x000fe20000000f00 */
        /* <DEDUP_REMOVED lines=11> */
.L_x_565:
        /* <DEDUP_REMOVED lines=12> */
.L_x_566:
        /* <DEDUP_REMOVED lines=39> */
[----:B------:R-:W-:Y:S01]  /*2c80*/  IMAD.MOV.U32 R13, RZ, RZ, R0 ;  /* 0x000000ffff0d7224 */ /* 0x000fe200078e0000 */
[----:B------:R-:W-:Y:S01]  /*2c90*/  MOV R0, R12 ;  /* 0x0000000c00007202 */ /* 0x000fe20000000f00 */
[----:B------:R-:W-:-:S07]  /*2ca0*/  IMAD.MOV.U32 R12, RZ, RZ, RZ ;  /* 0x000000ffff0c7224 */ /* 0x000fce00078e00ff */
.L_x_564:
[----:B------:R-:W-:Y:S01]  /*2cb0*/  I2FP.F32.U32 R13, R13 ;  /* 0x0000000d000d7245 */ /* 0x000fe20000201000 */
[----:B------:R-:W-:Y:S01]  /*2cc0*/  IMAD.U32 R6, R6, 0x10000, RZ ;  /* 0x0001000006067824 */ /* 0x000fe200078e00ff */
[----:B------:R-:W-:Y:S01]  /*2cd0*/  ISETP.NE.AND P5, PT, R12, 0x1, PT ;  /* 0x000000010c00780c */ /* 0x000fe20003fa5270 */
[----:B------:R-:W-:Y:S02]  /*2ce0*/  IMAD.MOV.U32 R44, RZ, RZ, 0x2 ;  /* 0x00000002ff2c7424 */ /* 0x000fe400078e00ff */
[----:B------:R-:W-:Y:S01]  /*2cf0*/  FFMA.FTZ R13, R13, R26, 1.1641532182693481445e-10 ;  /* 0x2f0000000d0d7423 */ /* 0x000fe2000001001a */
[----:B------:R-:W-:-:S04]  /*2d00*/  FMUL.FTZ R6, R6, UR17 ;  /* 0x0000001106067c20 */ /* 0x000fc80008410000 */
[----:B------:R-:W-:Y:S01]  /*2d10*/  FMUL.FTZ R6, R6, UR5 ;  /* 0x0000000506067c20 */ /* 0x000fe20008410000 */
[----:B------:R-:W-:Y:S02]  /*2d20*/  FSETP.GTU.FTZ.AND P4, PT, R13, UR4, PT ;  /* 0x000000040d007c0b */ /* 0x000fe4000bf9c000 */
[----:B------:R-:W-:Y:S01]  /*2d30*/  SHF.L.U32 R13, R10, 0x10, RZ ;  /* 0x000000100a0d7819 */ /* 0x000fe200000006ff */
[----:B------:R-:W-:Y:S01]  /*2d40*/  IMAD.MOV.U32 R10, RZ, RZ, R72 ;  /* 0x000000ffff0a7224 */ /* 0x000fe200078e0048 */
[----:B------:R-:W-:Y:S02]  /*2d50*/  FSEL R6, R6, RZ, !P4 ;  /* 0x000000ff06067208 */ /* 0x000fe40006000000 */
[----:B------:R-:W-:-:S03]  /*2d60*/  PLOP3.LUT P4, PT, P4, PT, PT, 0x8, 0x80 ;  /* 0x000000000080781c */ /* 0x000fc6000278e170 */
[----:B------:R-:W-:-:S05]  /*2d70*/  FADD.FTZ R6, R6, R13 ;  /* 0x0000000d06067221 */ /* 0x000fca0000010000 */
        /* <DEDUP_REMOVED lines=10> */
.L_x_568:
        /* <DEDUP_REMOVED lines=12> */
.L_x_569:
[----:B------:R-:W-:Y:S01]  /*2ee0*/  IMAD.WIDE.U32 R50, R25, -0x326172a9, RZ ;  /* 0xcd9e8d5719327825 */ /* 0x000fe200078e00ff */
[----:B------:R-:W-:Y:S02]  /*2ef0*/  LOP3.LUT R44, R20, UR11, R47, 0x96, !PT ;  /* 0x0000000b142c7c12 */ /* 0x000fe4000f8e962f */
[----:B------:R-:W-:Y:S02]  /*2f00*/  MOV R10, R0 ;  /* 0x00000000000a7202 */ /* 0x000fe40000000f00 */
        /* <DEDUP_REMOVED lines=38> */
[----:B------:R-:W-:-:S07]  /*3170*/  IMAD.MOV.U32 R44, RZ, RZ, RZ ;  /* 0x000000ffff2c7224 */ /* 0x000fce00078e00ff */
.L_x_567:
[----:B------:R-:W-:Y:S01]  /*3180*/  I2FP.F32.U32 R27, R10 ;  /* 0x0000000a001b7245 */ /* 0x000fe20000201000 */
[----:B------:R-:W-:Y:S01]  /*3190*/  IMAD.U32 R45, R11, 0x10000, RZ ;  /* 0x000100000b2d7824 */ /* 0x000fe200078e00ff */
[----:B------:R-:W-:Y:S01]  /*31a0*/  SHF.L.U32 R10, R7, 0x10, RZ ;  /* 0x00000010070a7819 */ /* 0x000fe200000006ff */
[----:B------:R-:W-:Y:S01]  /*31b0*/  IMAD.MOV.U32 R52, RZ, RZ, 0x2 ;  /* 0x00000002ff347424 */ /* 0x000fe200078e00ff */
[----:B------:R-:W-:Y:S01]  /*31c0*/  ISETP.NE.AND P6, PT, R44, 0x1, PT ;  /* 0x000000012c00780c */ /* 0x000fe20003fc5270 */
[----:B------:R-:W-:Y:S01]  /*31d0*/  FFMA.FTZ R27, R27, R26, 1.1641532182693481445e-10 ;  /* 0x2f0000001b1b7423 */ /* 0x000fe2000001001a */
[----:B------:R-:W-:Y:S01]  /*31e0*/  PRMT R50, R11, 0x7632, R50 ;  /* 0x000076320b327816 */ /* 0x000fe20000000032 */
[----:B------:R-:W-:Y:S01]  /*31f0*/  FMUL.FTZ R10, R10, UR17 ;  /* 0x000000110a0a7c20 */ /* 0x000fe20008410000 */
[----:B------:R-:W-:Y:S02]  /*3200*/  MOV R11, R72 ;  /* 0x00000048000b7202 */ /* 0x000fe40000000f00 */
[----:B------:R-:W-:Y:S01]  /*3210*/  FSETP.GTU.FTZ.AND P5, PT, R27, UR4, PT ;  /* 0x000000041b007c0b */ /* 0x000fe2000bfbc000 */
[----:B------:R-:W-:Y:S01]  /*3220*/  FMUL.FTZ R10, R10, UR5 ;  /* 0x000000050a0a7c20 */ /* 0x000fe20008410000 */
[----:B------:R-:W-:-:S04]  /*3230*/  PRMT R27, R7, 0x7632, R27 ;  /* 0x00007632071b7816 */ /* 0x000fc8000000001b */
        /* <DEDUP_REMOVED lines=13> */
.L_x_571:
[----:B------:R-:W-:-:S04]  /*3310*/  IADD3 R24, PT, PT, R24, 0x1, RZ ;  /* 0x0000000118187810 */ /* 0x000fc80007ffe0ff */
        /* <DEDUP_REMOVED lines=13> */
.L_x_572:
[----:B------:R-:W-:Y:S01]  /*33f0*/  IMAD.WIDE.U32 R48, R25, -0x326172a9, RZ ;  /* 0xcd9e8d5719307825 */ /* 0x000fe200078e00ff */
[----:B------:R-:W-:-:S03]  /*3400*/  LOP3.LUT R10, R20, UR11, R45, 0x96, !PT ;  /* 0x0000000b140a7c12 */ /* 0x000fc6000f8e962d */
[----:B------:R-:W-:Y:S01]  /*3410*/  HFMA2 R52, -RZ, RZ, 0, 0 ;  /* 0x00000000ff347431 */ /* 0x000fe200000001ff */
        /* <DEDUP_REMOVED lines=37> */
[----:B------:R-:W-:Y:S02]  /*3670*/  IMAD.MOV.U32 R11, RZ, RZ, R0 ;  /* 0x000000ffff0b7224 */ /* 0x000fe400078e0000 */
[----:B------:R-:W-:-:S07]  /*3680*/  IMAD.MOV.U32 R0, RZ, RZ, R10 ;  /* 0x000000ffff007224 */ /* 0x000fce00078e000a */
.L_x_570:
[----:B------:R-:W-:Y:S01]  /*3690*/  I2FP.F32.U32 R11, R11 ;  /* 0x0000000b000b7245 */ /* 0x000fe20000201000 */
[----:B------:R-:W-:Y:S01]  /*36a0*/  IMAD.U32 R27, R27, 0x10000, RZ ;  /* 0x000100001b1b7824 */ /* 0x000fe200078e00ff */
[----:B------:R-:W-:Y:S01]  /*36b0*/  F2FP.BF16.F32.PACK_AB R6, R6, R9 ;  /* 0x000000090606723e */ /* 0x000fe200000010ff */
[----:B------:R-:W-:Y:S01]  /*36c0*/  IMAD.U32 R50, R50, 0x10000, RZ ;  /* 0x0001000032327824 */ /* 0x000fe200078e00ff */
[----:B------:R-:W-:Y:S01]  /*36d0*/  F2FP.BF16.F32.PACK_AB R5, R5, R8 ;  /* 0x000000080505723e */ /* 0x000fe200000010ff */
[----:B------:R-:W-:Y:S01]  /*36e0*/  FFMA.FTZ R11, R11, R26, 1.1641532182693481445e-10 ;  /* 0x2f0000000b0b7423 */ /* 0x000fe2000001001a */
[----:B------:R-:W-:Y:S01]  /*36f0*/  FMUL.FTZ R27, R27, UR17 ;  /* 0x000000111b1b7c20 */ /* 0x000fe20008410000 */
[----:B------:R-:W-:-:S03]  /*3700*/  F2FP.BF16.F32.PACK_AB R4, R4, R3 ;  /* 0x000000030404723e */ /* 0x000fc600000010ff */
[----:B------:R-:W-:Y:S01]  /*3710*/  FMUL.FTZ R27, R27, UR5 ;  /* 0x000000051b1b7c20 */ /* 0x000fe20008410000 */
[----:B------:R-:W-:-:S04]  /*3720*/  FSETP.GTU.FTZ.AND P6, PT, R11, UR4, PT ;  /* 0x000000040b007c0b */ /* 0x000fc8000bfdc000 */
[----:B------:R-:W-:Y:S02]  /*3730*/  FSEL R27, R27, RZ, !P6 ;  /* 0x000000ff1b1b7208 */ /* 0x000fe40007000000 */
[----:B------:R-:W-:-:S03]  /*3740*/  PLOP3.LUT P6, PT, P6, PT, PT, 0x8, 0x80 ;  /* 0x000000000080781c */ /* 0x000fc600037ce170 */
[----:B------:R-:W-:-:S05]  /*3750*/  FADD.FTZ R11, R27, R50 ;  /* 0x000000321b0b7221 */ /* 0x000fca0000010000 */
[----:B------:R-:W-:Y:S01]  /*3760*/  F2FP.BF16.F32.PACK_AB R7, R11, R7 ;  /* 0x000000070b07723e */ /* 0x000fe200000010ff */
[----:B------:R-:W-:Y:S06]  /*3770*/  BRA `(.L_x_573) ;  /* 0x00000024009c7947 */ /* 0x000fec0003800000 */
.L_x_549:
[----:B------:R-:W-:Y:S01]  /*3780*/  ISETP.NE.AND P0, PT, R69, 0x1, PT ;  /* 0x000000014500780c */ /* 0x000fe20003f05270 */
[----:B------:R-:W-:Y:S01]  /*3790*/  IMAD.MOV.U32 R2, RZ, RZ, R72 ;  /* 0x000000ffff027224 */ /* 0x000fe200078e0048 */
[----:B------:R-:W-:Y:S01]  /*37a0*/  MOV R8, 0x2 ;  /* 0x0000000200087802 */ /* 0x000fe20000000f00 */
[----:B------:R-:W-:-:S10]  /*37b0*/  IMAD.MOV.U32 R0, RZ, RZ, R60 ;  /* 0x000000ffff007224 */ /* 0x000fd400078e003c */
[----:B------:R-:W-:Y:S05]  /*37c0*/  @!P0 BRA `(.L_x_574) ;  /* 0x0000000400008947 */ /* 0x000fea0003800000 */
[----:B------:R-:W-:-:S13]  /*37d0*/  ISETP.NE.AND P0, PT, R69, 0x3, PT ;  /* 0x000000034500780c */ /* 0x000fda0003f05270 */
[----:B------:R-:W-:Y:S05]  /*37e0*/  @!P0 BRA `(.L_x_575) ;  /* 0x0000000000208947 */ /* 0x000fea0003800000 */
[----:B------:R-:W-:-:S13]  /*37f0*/  ISETP.NE.AND P0, PT, R69, 0x2, PT ;  /* 0x000000024500780c */ /* 0x000fda0003f05270 */
[----:B------:R-:W-:Y:S01]  /*3800*/  @!P0 MOV R8, 0x3 ;  /* 0x0000000300088802 */ /* 0x000fe20000000f00 */
[--C-:B------:R-:W-:Y:S01]  /*3810*/  @!P0 IMAD.MOV.U32 R0, RZ, RZ, R60.reuse ;  /* 0x000000ffff008224 */ /* 0x100fe200078e003c */
[----:B------:R-:W-:Y:S01]  /*3820*/  @P0 IADD3 R8, PT, PT, R69, 0x1, RZ ;  /* 0x0000000145080810 */ /* 0x000fe20007ffe0ff */
[----:B------:R-:W-:Y:S02]  /*3830*/  @!P0 IMAD.MOV.U32 R2, RZ, RZ, R71 ;  /* 0x000000ffff028224 */ /* 0x000fe400078e0047 */
[----:B------:R-:W-:Y:S02]  /*3840*/  @P0 IMAD.MOV.U32 R0, RZ, RZ, R60 ;  /* 0x000000ffff000224 */ /* 0x000fe400078e003c */
[----:B------:R-:W-:Y:S01]  /*3850*/  @P0 IMAD.MOV.U32 R2, RZ, RZ, R68 ;  /* 0x000000ffff020224 */ /* 0x000fe200078e0044 */
[----:B------:R-:W-:Y:S06]  /*3860*/  BRA `(.L_x_574) ;  /* 0x0000000000d87947 */ /* 0x000fec0003800000 */
.L_x_575:
        /* <DEDUP_REMOVED lines=12> */
.L_x_576:
        /* <DEDUP_REMOVED lines=40> */
[----:B------:R-:W-:Y:S02]  /*3bb0*/  HFMA2 R8, -RZ, RZ, 0, 0 ;  /* 0x00000000ff087431 */ /* 0x000fe400000001ff */
[----:B------:R-:W-:-:S07]  /*3bc0*/  IMAD.MOV.U32 R2, RZ, RZ, R60 ;  /* 0x000000ffff027224 */ /* 0x000fce00078e003c */
.L_x_574:
[----:B------:R-:W-:Y:S01]  /*3bd0*/  I2FP.F32.U32 R3, R2 ;  /* 0x0000000200037245 */ /* 0x000fe20000201000 */
[----:B-----5:R-:W-:Y:S01]  /*3be0*/  IMAD.U32 R2, R4, 0x10000, RZ ;  /* 0x0001000004027824 */ /* 0x020fe200078e00ff */
[----:B------:R-:W-:Y:S01]  /*3bf0*/  ISETP.NE.AND P1, PT, R8, 0x1, PT ;  /* 0x000000010800780c */ /* 0x000fe20003f25270 */
[----:B------:R-:W-:Y:S01]  /*3c00*/  UMOV UR5, UR7 ;  /* 0x0000000700057c82 */ /* 0x000fe20008000000 */
[----:B------:R-:W-:Y:S01]  /*3c10*/  UMOV UR4, UR6 ;  /* 0x0000000600047c82 */ /* 0x000fe20008000000 */
[----:B------:R-:W-:Y:S01]  /*3c20*/  FFMA.FTZ R3, R3, R26, 1.1641532182693481445e-10 ;  /* 0x2f00000003037423 */ /* 0x000fe2000001001a */
[----:B------:R-:W-:Y:S01]  /*3c30*/  FMUL.FTZ R2, R2, UR17 ;  /* 0x0000001102027c20 */ /* 0x000fe20008410000 */
[----:B------:R-:W-:Y:S01]  /*3c40*/  PRMT R4, R4, 0x7632, R4 ;  /* 0x0000763204047816 */ /* 0x000fe20000000004 */
[----:B------:R-:W-:Y:S01]  /*3c50*/  IMAD.MOV.U32 R10, RZ, RZ, 0x2 ;  /* 0x00000002ff0a7424 */ /* 0x000fe200078e00ff */
[----:B------:R-:W-:Y:S01]  /*3c60*/  MOV R9, R72 ;  /* 0x0000004800097202 */ /* 0x000fe20000000f00 */
[----:B------:R-:W-:Y:S01]  /*3c70*/  FMUL.FTZ R2, R2, UR5 ;  /* 0x0000000502027c20 */ /* 0x000fe20008410000 */
[----:B------:R-:W-:-:S04]  /*3c80*/  FSETP.GTU.FTZ.AND P0, PT, R3, UR4, PT ;  /* 0x0000000403007c0b */ /* 0x000fc8000bf1c000 */
        /* <DEDUP_REMOVED lines=13> */
.L_x_578:
        /* <DEDUP_REMOVED lines=12> */
.L_x_579:
        /* <DEDUP_REMOVED lines=42> */
.L_x_577:
        /* <DEDUP_REMOVED lines=8> */
[----:B------:R-:W-:Y:S02]  /*4140*/  MOV R9, R72 ;  /* 0x0000004800097202 */ /* 0x000fe40000000f00 */
[----:B------:R-:W-:Y:S02]  /*4150*/  FSEL R4, R4, RZ, !P1 ;  /* 0x000000ff04047208 */ /* 0x000fe40004800000 */
[----:B------:R-:W-:-:S03]  /*4160*/  PLOP3.LUT P0, PT, P1, PT, PT, 0x8, 0x80 ;  /* 0x000000000080781c */ /* 0x000fc60000f0e170 */
[----:B------:R-:W-:Y:S01]  /*4170*/  IMAD.MOV.U32 R17, RZ, RZ, R4 ;  /* 0x000000ffff117224 */ /* 0x000fe200078e0004 */
        /* <DEDUP_REMOVED lines=9> */
.L_x_581:
        /* <DEDUP_REMOVED lines=12> */
.L_x_582:
        /* <DEDUP_REMOVED lines=40> */
[----:B------:R-:W-:Y:S02]  /*4550*/  IMAD.MOV.U32 R9, RZ, RZ, R0 ;  /* 0x000000ffff097224 */ /* 0x000fe400078e0000 */
[----:B------:R-:W-:-:S07]  /*4560*/  IMAD.MOV.U32 R0, RZ, RZ, R8 ;  /* 0x000000ffff007224 */ /* 0x000fce00078e0008 */
.L_x_580:
[----:B------:R-:W-:Y:S01]  /*4570*/  I2FP.F32.U32 R9, R9 ;  /* 0x0000000900097245 */ /* 0x000fe20000201000 */
[----:B------:R-:W-:Y:S01]  /*4580*/  IMAD.U32 R8, R5, 0x10000, RZ ;  /* 0x0001000005087824 */ /* 0x000fe200078e00ff */
[----:B------:R-:W-:Y:S01]  /*4590*/  ISETP.NE.AND P3, PT, R11, 0x1, PT ;  /* 0x000000010b00780c */ /* 0x000fe20003f65270 */
[----:B------:R-:W-:Y:S01]  /*45a0*/  IMAD.MOV.U32 R10, RZ, RZ, 0x2 ;  /* 0x00000002ff0a7424 */ /* 0x000fe200078e00ff */
[----:B------:R-:W-:Y:S01]  /*45b0*/  PRMT R5, R5, 0x7632, R5 ;  /* 0x0000763205057816 */ /* 0x000fe20000000005 */
        /* <DEDUP_REMOVED lines=17> */
.L_x_584:
        /* <DEDUP_REMOVED lines=12> */
.L_x_585:
        /* <DEDUP_REMOVED lines=39> */
[----:B------:R-:W-:Y:S02]  /*4a00*/  IMAD.MOV.U32 R0, RZ, RZ, R10 ;  /* 0x000000ffff007224 */ /* 0x000fe400078e000a */
[----:B------:R-:W-:Y:S01]  /*4a10*/  HFMA2 R10, -RZ, RZ, 0, 0 ;  /* 0x00000000ff0a7431 */ /* 0x000fe200000001ff */
[----:B------:R-:W-:-:S07]  /*4a20*/  LOP3.LUT R71, R12, UR31, R11, 0x96, !PT ;  /* 0x0000001f0c477c12 */ /* 0x000fce000f8e960b */
.L_x_583:
        /* <DEDUP_REMOVED lines=21> */
.L_x_587:
        /* <DEDUP_REMOVED lines=12> */
.L_x_588:
        /* <DEDUP_REMOVED lines=41> */
[----:B------:R-:W-:-:S07]  /*4ed0*/  HFMA2 R12, -RZ, RZ, 0, 0 ;  /* 0x00000000ff0c7431 */ /* 0x000fce00000001ff */
.L_x_586:
[----:B------:R-:W-:Y:S01]  /*4ee0*/  I2FP.F32.U32 R9, R9 ;  /* 0x0000000900097245 */ /* 0x000fe20000201000 */
[----:B------:R-:W-:Y:S01]  /*4ef0*/  IMAD.U32 R10, R6, 0x10000, RZ ;  /* 0x00010000060a7824 */ /* 0x000fe200078e00ff */
[----:B------:R-:W-:Y:S02]  /*4f00*/  ISETP.NE.AND P5, PT, R12, 0x1, PT ;  /* 0x000000010c00780c */ /* 0x000fe40003fa5270 */
[----:B------:R-:W-:Y:S01]  /*4f10*/  PRMT R6, R6, 0x7632, R6 ;  /* 0x0000763206067816 */ /* 0x000fe20000000006 */
[----:B------:R-:W-:Y:S01]  /*4f20*/  FFMA.FTZ R9, R9, R26, 1.1641532182693481445e-10 ;  /* 0x2f00000009097423 */ /* 0x000fe2000001001a */
[----:B------:R-:W-:Y:S01]  /*4f30*/  FMUL.FTZ R10, R10, UR17 ;  /* 0x000000110a0a7c20 */ /* 0x000fe20008410000 */
[----:B------:R-:W-:-:S03]  /*4f40*/  MOV R11, R72 ;  /* 0x00000048000b7202 */ /* 0x000fc60000000f00 */
[----:B------:R-:W-:Y:S01]  /*4f50*/  FSETP.GTU.FTZ.AND P4, PT, R9, UR4, PT ;  /* 0x0000000409007c0b */ /* 0x000fe2000bf9c000 */
[----:B------:R-:W-:Y:S01]  /*4f60*/  FMUL.FTZ R9, R10, UR5 ;  /* 0x000000050a097c20 */ /* 0x000fe20008410000 */
[----:B------:R-:W-:Y:S02]  /*4f70*/  IMAD.MOV.U32 R10, RZ, RZ, 0x2 ;  /* 0x00000002ff0a7424 */ /* 0x000fe400078e00ff */
[----:B------:R-:W-:Y:S02]  /*4f80*/  PLOP3.LUT P3, PT, P4, PT, PT, 0x8, 0x80 ;  /* 0x000000000080781c */ /* 0x000fe4000276e170 */
[----:B------:R-:W-:-:S05]  /*4f90*/  FSEL R9, R9, RZ, !P4 ;  /* 0x000000ff09097208 */ /* 0x000fca0006000000 */
        /* <DEDUP_REMOVED lines=10> */
.L_x_590:
        /* <DEDUP_REMOVED lines=12> */
.L_x_591:
        /* <DEDUP_REMOVED lines=40> */
[----:B------:R-:W-:Y:S02]  /*5380*/  IMAD.MOV.U32 R0, RZ, RZ, R10 ;  /* 0x000000ffff007224 */ /* 0x000fe400078e000a */
[----:B------:R-:W-:-:S07]  /*5390*/  HFMA2 R10, -RZ, RZ, 0, 0 ;  /* 0x00000000ff0a7431 */ /* 0x000fce00000001ff */
.L_x_589:
        /* <DEDUP_REMOVED lines=21> */
.L_x_593:
[----:B------:R-:W-:-:S04]  /*54f0*/  IADD3 R24, PT, PT, R24, 0x1, RZ ;  /* 0x0000000118187810 */ /* 0x000fc80007ffe0ff */
        /* <DEDUP_REMOVED lines=11> */
.L_x_594:
        /* <DEDUP_REMOVED lines=42> */
.L_x_592:
        /* <DEDUP_REMOVED lines=22> */
.L_x_596:
        /* <DEDUP_REMOVED lines=14> */
.L_x_597:
        /* <DEDUP_REMOVED lines=42> */
.L_x_595:
[----:B------:R-:W-:Y:S01]  /*5d30*/  I2FP.F32.U32 R11, R11 ;  /* 0x0000000b000b7245 */ /* 0x000fe20000201000 */
[----:B------:R-:W-:Y:S01]  /*5d40*/  IMAD.U32 R27, R27, 0x10000, RZ ;  /* 0x000100001b1b7824 */ /* 0x000fe200078e00ff */
[----:B------:R-:W-:Y:S02]  /*5d50*/  F2FP.BF16.F32.PACK_AB R6, R6, R9 ;  /* 0x000000090606723e */ /* 0x000fe400000010ff */
[----:B------:R-:W-:Y:S01]  /*5d60*/  F2FP.BF16.F32.PACK_AB R5, R5, R8 ;  /* 0x000000080505723e */ /* 0x000fe200000010ff */
[----:B------:R-:W-:Y:S01]  /*5d70*/  FFMA.FTZ R11, R11, R26, 1.1641532182693481445e-10 ;  /* 0x2f0000000b0b7423 */ /* 0x000fe2000001001a */
[----:B------:R-:W-:Y:S01]  /*5d80*/  FMUL.FTZ R27, R27, UR17 ;  /* 0x000000111b1b7c20 */ /* 0x000fe20008410000 */
[----:B------:R-:W-:-:S03]  /*5d90*/  F2FP.BF16.F32.PACK_AB R4, R4, R3 ;  /* 0x000000030404723e */ /* 0x000fc600000010ff */
[----:B------:R-:W-:Y:S01]  /*5da0*/  FMUL.FTZ R27, R27, UR5 ;  /* 0x000000051b1b7c20 */ /* 0x000fe20008410000 */
[----:B------:R-:W-:-:S04]  /*5db0*/  FSETP.GTU.FTZ.AND P6, PT, R11, UR4, PT ;  /* 0x000000040b007c0b */ /* 0x000fc8000bfdc000 */
[----:B------:R-:W-:Y:S02]  /*5dc0*/  FSEL R11, R27, RZ, !P6 ;  /* 0x000000ff1b0b7208 */ /* 0x000fe40007000000 */
[----:B------:R-:W-:Y:S02]  /*5dd0*/  PLOP3.LUT P6, PT, P6, PT, PT, 0x8, 0x80 ;  /* 0x000000000080781c */ /* 0x000fe400037ce170 */
[----:B------:R-:W-:-:S11]  /*5de0*/  F2FP.BF16.F32.PACK_AB R7, R11, R7 ;  /* 0x000000070b07723e */ /* 0x000fd600000010ff */
.L_x_573:
[----:B------:R-:W0:Y:S01]  /*5df0*/  LDC.64 R82, c[0x0][0x3a8] ;  /* 0x0000ea00ff527b82 */ /* 0x000e220000000a00 */
[----:B------:R-:W-:Y:S02]  /*5e00*/  SEL R10, RZ, 0x1000000, !P6 ;  /* 0x01000000ff0a7807 */ /* 0x000fe40007000000 */
[----:B------:R-:W-:Y:S02]  /*5e10*/  SEL R9, RZ, 0x10000, !P5 ;  /* 0x00010000ff097807 */ /* 0x000fe40006800000 */
[----:B------:R-:W-:Y:S02]  /*5e20*/  SEL R44, RZ, 0x100, !P4 ;  /* 0x00000100ff2c7807 */ /* 0x000fe40006000000 */
[----:B------:R-:W-:Y:S01]  /*5e30*/  ISETP.NE.AND P6, PT, R2, RZ, PT ;  /* 0x000000ff0200720c */ /* 0x000fe20003fc5270 */
[----:B------:R-:W1:Y:S01]  /*5e40*/  LDC.64 R80, c[0x0][0x3b0] ;  /* 0x0000ec00ff507b82 */ /* 0x000e620000000a00 */
[----:B------:R-:W-:Y:S02]  /*5e50*/  SEL R8, RZ, 0x1000000, !P2 ;  /* 0x01000000ff087807 */ /* 0x000fe40005000000 */
[----:B------:R-:W-:-:S02]  /*5e60*/  SEL R3, RZ, 0x10000, !P1 ;  /* 0x00010000ff037807 */ /* 0x000fc40004800000 */
[----:B------:R-:W-:Y:S02]  /*5e70*/  SEL R2, RZ, 0x100, !P0 ;  /* 0x00000100ff027807 */ /* 0x000fe40004000000 */
[----:B------:R-:W-:Y:S01]  /*5e80*/  LOP3.LUT R44, R44, R10, R9, 0xfe, !PT ;  /* 0x0000000a2c2c7212 */ /* 0x000fe200078efe09 */
[C---:B------:R-:W-:Y:S01]  /*5e90*/  VIADD R10, R19.reuse, 0x100 ;  /* 0x00000100130a7836 */ /* 0x040fe20000000000 */
[----:B------:R-:W-:Y:S02]  /*5ea0*/  SEL R9, RZ, 0x1, !P3 ;  /* 0x00000001ff097807 */ /* 0x000fe40005800000 */
[----:B------:R-:W-:Y:S01]  /*5eb0*/  LOP3.LUT R2, R2, R8, R3, 0xfe, !PT ;  /* 0x0000000802027212 */ /* 0x000fe200078efe03 */
[----:B------:R-:W-:Y:S01]  /*5ec0*/  IMAD.WIDE.U32 R46, R10, 0x10, R74 ;  /* 0x000000100a2e7825 */ /* 0x000fe200078e004a */
[----:B------:R-:W-:Y:S02]  /*5ed0*/  SEL R27, RZ, 0x1, !P6 ;  /* 0x00000001ff1b7807 */ /* 0x000fe40007000000 */
[----:B------:R-:W-:Y:S01]  /*5ee0*/  LOP3.LUT R3, R44, R9, RZ, 0xfc, !PT ;  /* 0x000000092c037212 */ /* 0x000fe200078efcff */
[----:B0-----:R-:W-:Y:S01]  /*5ef0*/  IMAD.WIDE.U32 R8, R19, 0x10, R82 ;  /* 0x0000001013087825 */ /* 0x001fe200078e0052 */
[----:B------:R-:W-:-:S04]  /*5f00*/  LOP3.LUT R2, R2, R27, RZ, 0xfc, !PT ;  /* 0x0000001b02027212 */ /* 0x000fc800078efcff */
[----:B------:R-:W-:Y:S01]  /*5f10*/  STG.E.128 desc[UR8][R8.64], R4 ;  /* 0x0000000408007986 */ /* 0x000fe2000c101d08 */
[----:B-1----:R-:W-:-:S05]  /*5f20*/  IMAD.WIDE.U32 R44, R19, 0x8, R80 ;  /* 0x00000008132c7825 */ /* 0x002fca00078e0050 */
[----:B------:R0:W-:Y:S04]  /*5f30*/  STG.E.64 desc[UR8][R44.64], R2 ;  /* 0x000000022c007986 */ /* 0x0001e8000c101b08 */
[----:B0-----:R-:W5:Y:S01]  /*5f40*/  LDG.E.128 R44, desc[UR8][R46.64] ;  /* 0x000000082e2c7981 */ /* 0x001f62000c1e1d00 */
[----:B------:R-:W-:Y:S05]  /*5f50*/  BRA.U !UP1, `(.L_x_598) ;  /* 0x0000002509d87547 */ /* 0x000fea000b800000 */
[----:B------:R-:W0:Y:S02]  /*5f60*/  LDC.64 R2, c[0x0][0x3a0] ;  /* 0x0000e800ff027b82 */ /* 0x000e240000000a00 */
[----:B0-----:R-:W-:-:S05]  /*5f70*/  IMAD.WIDE.U32 R2, R10, 0x10, R2 ;  /* 0x000000100a027825 */ /* 0x001fca00078e0002 */
[----:B------:R0:W5:Y:S01]  /*5f80*/  LDG.E.128 R48, desc[UR8][R2.64] ;  /* 0x0000000802307981 */ /* 0x000162000c1e1d00 */
[----:B------:R-:W-:Y:S01]  /*5f90*/  ISETP.NE.AND P0, PT, R52, 0x1, PT ;  /* 0x000000013400780c */ /* 0x000fe20003f05270 */
[----:B------:R-:W-:Y:S01]  /*5fa0*/  IMAD.MOV.U32 R5, RZ, RZ, R72 ;  /* 0x000000ffff057224 */ /* 0x000fe200078e0048 */
[----:B------:R-:W-:Y:S01]  /*5fb0*/  MOV R4, 0x2 ;  /* 0x0000000200047802 */ /* 0x000fe20000000f00 */
[----:B------:R-:W-:-:S10]  /*5fc0*/  IMAD.MOV.U32 R27, RZ, RZ, R0 ;  /* 0x000000ffff1b7224 */ /* 0x000fd400078e0000 */
[----:B0-----:R-:W-:Y:S05]  /*5fd0*/  @!P0 BRA `(.L_x_599) ;  /* 0x0000000400008947 */ /* 0x001fea0003800000 */
        /* <DEDUP_REMOVED lines=10> */
.L_x_600:
        /* <DEDUP_REMOVED lines=12> */
.L_x_601:
        /* <DEDUP_REMOVED lines=38> */
[----:B------:R-:W-:-:S03]  /*63a0*/  LOP3.LUT R68, R68, UR28, R73, 0x96, !PT ;  /* 0x0000001c44447c12 */ /* 0x000fc6000f8e9649 */
[----:B------:R-:W-:Y:S01]  /*63b0*/  IMAD.MOV.U32 R27, RZ, RZ, R2 ;  /* 0x000000ffff1b7224 */ /* 0x000fe200078e0002 */
[----:B------:R-:W-:Y:S01]  /*63c0*/  LOP3.LUT R71, R4, UR31, R3, 0x96, !PT ;  /* 0x0000001f04477c12 */ /* 0x000fe2000f8e9603 */
[----:B------:R-:W-:-:S07]  /*63d0*/  HFMA2 R4, -RZ, RZ, 0, 0 ;  /* 0x00000000ff047431 */ /* 0x000fce00000001ff */
.L_x_599:
[----:B------:R-:W-:Y:S01]  /*63e0*/  I2FP.F32.U32 R3, R5 ;  /* 0x0000000500037245 */ /* 0x000fe20000201000 */
[----:B-----5:R-:W-:Y:S01]  /*63f0*/  IMAD.U32 R0, R44, 0x10000, RZ ;  /* 0x000100002c007824 */ /* 0x020fe200078e00ff */
[----:B------:R-:W-:Y:S01]  /*6400*/  ISETP.NE.AND P1, PT, R4, 0x1, PT ;  /* 0x000000010400780c */ /* 0x000fe20003f25270 */
[----:B------:R-:W-:Y:S01]  /*6410*/  IMAD.U32 R9, R48, 0x10000, RZ ;  /* 0x0001000030097824 */ /* 0x000fe200078e00ff */
[----:B------:R-:W-:Y:S01]  /*6420*/  PRMT R44, R44, 0x7632, R44 ;  /* 0x000076322c2c7816 */ /* 0x000fe2000000002c */
[----:B------:R-:W-:Y:S01]  /*6430*/  FFMA.FTZ R3, R3, R26, 1.1641532182693481445e-10 ;  /* 0x2f00000003037423 */ /* 0x000fe2000001001a */
[----:B------:R-:W-:Y:S01]  /*6440*/  FMUL.FTZ R0, R0, UR17 ;  /* 0x0000001100007c20 */ /* 0x000fe20008410000 */
[----:B------:R-:W-:Y:S02]  /*6450*/  PRMT R48, R48, 0x7632, R48 ;  /* 0x0000763230307816 */ /* 0x000fe40000000030 */
[----:B------:R-:W-:Y:S01]  /*6460*/  MOV R2, 0x2 ;  /* 0x0000000200027802 */ /* 0x000fe20000000f00 */
[----:B------:R-:W-:Y:S01]  /*6470*/  FMUL.FTZ R0, R0, UR5 ;  /* 0x0000000500007c20 */ /* 0x000fe20008410000 */
[----:B------:R-:W-:Y:S01]  /*6480*/  FSETP.GTU.FTZ.AND P0, PT, R3, UR4, PT ;  /* 0x0000000403007c0b */ /* 0x000fe2000bf1c000 */
[----:B------:R-:W-:-:S03]  /*6490*/  IMAD.MOV.U32 R3, RZ, RZ, R72 ;  /* 0x000000ffff037224 */ /* 0x000fc600078e0048 */
        /* <DEDUP_REMOVED lines=13> */
.L_x_603:
        /* <DEDUP_REMOVED lines=12> */
.L_x_604:
        /* <DEDUP_REMOVED lines=42> */
.L_x_602:
        /* <DEDUP_REMOVED lines=8> */
[----:B------:R-:W-:-:S03]  /*6950*/  IMAD.U32 R3, R48, 0x10000, RZ ;  /* 0x0001000030037824 */ /* 0x000fc600078e00ff */
        /* <DEDUP_REMOVED lines=13> */
.L_x_606:
        /* <DEDUP_REMOVED lines=12> */
.L_x_607:
        /* <DEDUP_REMOVED lines=42> */
.L_x_605:
[----:B------:R-:W-:Y:S01]  /*6d90*/  I2FP.F32.U32 R3, R3 ;  /* 0x0000000300037245 */ /* 0x000fe20000201000 */
[----:B------:R-:W-:Y:S01]  /*6da0*/  IMAD.U32 R2, R45, 0x10000, RZ ;  /* 0x000100002d027824 */ /* 0x000fe200078e00ff */
[----:B------:R-:W-:Y:S01]  /*6db0*/  ISETP.NE.AND P2, PT, R4, 0x1, PT ;  /* 0x000000010400780c */ /* 0x000fe20003f45270 */
[----:B------:R-:W-:Y:S01]  /*6dc0*/  IMAD.U32 R7, R49, 0x10000, RZ ;  /* 0x0001000031077824 */ /* 0x000fe200078e00ff */
[----:B------:R-:W-:Y:S01]  /*6dd0*/  PRMT R6, R45, 0x7632, R6 ;  /* 0x000076322d067816 */ /* 0x000fe20000000006 */
[----:B------:R-:W-:Y:S01]  /*6de0*/  FFMA.FTZ R3, R3, R26, 1.1641532182693481445e-10 ;  /* 0x2f00000003037423 */ /* 0x000fe2000001001a */
[----:B------:R-:W-:Y:S01]  /*6df0*/  FMUL.FTZ R2, R2, UR17 ;  /* 0x0000001102027c20 */ /* 0x000fe20008410000 */
[----:B------:R-:W-:-:S03]  /*6e00*/  PRMT R52, R49, 0x7632, R52 ;  /* 0x0000763231347816 */ /* 0x000fc60000000034 */
[----:B------:R-:W-:Y:S01]  /*6e10*/  FMUL.FTZ R2, R2, UR5 ;  /* 0x0000000502027c20 */ /* 0x000fe20008410000 */
[----:B------:R-:W-:Y:S01]  /*6e20*/  FSETP.GTU.FTZ.AND P1, PT, R3, UR4, PT ;  /* 0x0000000403007c0b */ /* 0x000fe2000bf3c000 */
[----:B------:R-:W-:-:S03]  /*6e30*/  IMAD.MOV.U32 R3, RZ, RZ, R72 ;  /* 0x000000ffff037224 */ /* 0x000fc600078e0048 */
        /* <DEDUP_REMOVED lines=13> */
.L_x_609:
        /* <DEDUP_REMOVED lines=12> */
.L_x_610:
        /* <DEDUP_REMOVED lines=42> */
.L_x_608:
        /* <DEDUP_REMOVED lines=22> */
.L_x_612:
        /* <DEDUP_REMOVED lines=12> */
.L_x_613:
        /* <DEDUP_REMOVED lines=42> */
.L_x_611:
        /* <DEDUP_REMOVED lines=24> */
.L_x_615:
        /* <DEDUP_REMOVED lines=12> */
.L_x_616:
        /* <DEDUP_REMOVED lines=42> */
.L_x_614:
[----:B------:R-:W-:Y:S01]  /*7c10*/  I2FP.F32.U32 R3, R3 ;  /* 0x0000000300037245 */ /* 0x000fe20000201000 */
[----:B------:R-:W-:Y:S01]  /*7c20*/  IMAD.U32 R46, R46, 0x10000, RZ ;  /* 0x000100002e2e7824 */ /* 0x000fe200078e00ff */
[----:B------:R-:W-:-:S03]  /*7c30*/  ISETP.NE.AND P5, PT, R2, 0x1, PT ;  /* 0x000000010200780c */ /* 0x000fc60003fa5270 */
[----:B------:R-:W-:Y:S01]  /*7c40*/  FFMA.FTZ R3, R3, R26, 1.1641532182693481445e-10 ;  /* 0x2f00000003037423 */ /* 0x000fe2000001001a */
[----:B------:R-:W-:-:S04]  /*7c50*/  FMUL.FTZ R46, R46, UR17 ;  /* 0x000000112e2e7c20 */ /* 0x000fc80008410000 */
[----:B------:R-:W-:Y:S01]  /*7c60*/  FMUL.FTZ R46, R46, UR5 ;  /* 0x000000052e2e7c20 */ /* 0x000fe20008410000 */
[----:B------:R-:W-:Y:S01]  /*7c70*/  FSETP.GTU.FTZ.AND P4, PT, R3, UR4, PT ;  /* 0x0000000403007c0b */ /* 0x000fe2000bf9c000 */
[----:B------:R-:W-:-:S03]  /*7c80*/  IMAD.U32 R3, R50, 0x10000, RZ ;  /* 0x0001000032037824 */ /* 0x000fc600078e00ff */
[----:B------:R-:W-:Y:S02]  /*7c90*/  FSEL R4, R46, RZ, !P4 ;  /* 0x000000ff2e047208 */ /* 0x000fe40006000000 */
[----:B------:R-:W-:Y:S02]  /*7ca0*/  PLOP3.LUT P4, PT, P4, PT, PT, 0x8, 0x80 ;  /* 0x000000000080781c */ /* 0x000fe4000278e170 */
[----:B------:R-:W-:Y:S01]  /*7cb0*/  MOV R46, 0x2 ;  /* 0x00000002002e7802 */ /* 0x000fe20000000f00 */
        /* <DEDUP_REMOVED lines=11> */
.L_x_618:
        /* <DEDUP_REMOVED lines=12> */
.L_x_619:
        /* <DEDUP_REMOVED lines=42> */
.L_x_617:
[----:B------:R-:W-:Y:S01]  /*80d0*/  I2FP.F32.U32 R3, R3 ;  /* 0x0000000300037245 */ /* 0x000fe20000201000 */
[----:B------:R-:W-:Y:S01]  /*80e0*/  IMAD.U32 R2, R47, 0x10000, RZ ;  /* 0x000100002f027824 */ /* 0x000fe200078e00ff */
[----:B------:R-:W-:Y:S01]  /*80f0*/  ISETP.NE.AND P6, PT, R46, 0x1, PT ;  /* 0x000000012e00780c */ /* 0x000fe20003fc5270 */
[C---:B------:R-:W-:Y:S01]  /*8100*/  IMAD.U32 R44, R51.reuse, 0x10000, RZ ;  /* 0x00010000332c7824 */ /* 0x040fe200078e00ff */
[----:B------:R-:W-:Y:S01]  /*8110*/  PRMT R52, R51, 0x7632, R52 ;  /* 0x0000763233347816 */ /* 0x000fe20000000034 */
[----:B------:R-:W-:Y:S01]  /*8120*/  FFMA.FTZ R3, R3, R26, 1.1641532182693481445e-10 ;  /* 0x2f00000003037423 */ /* 0x000fe2000001001a */
[----:B------:R-:W-:Y:S01]  /*8130*/  FMUL.FTZ R2, R2, UR17 ;  /* 0x0000001102027c20 */ /* 0x000fe20008410000 */
[----:B------:R-:W-:Y:S01]  /*8140*/  MOV R56, 0x2 ;  /* 0x0000000200387802 */ /* 0x000fe20000000f00 */
[----:B------:R-:W-:Y:S02]  /*8150*/  IMAD.MOV.U32 R45, RZ, RZ, R72 ;  /* 0x000000ffff2d7224 */ /* 0x000fe400078e0048 */
[----:B------:R-:W-:Y:S01]  /*8160*/  FMUL.FTZ R2, R2, UR5 ;  /* 0x0000000502027c20 */ /* 0x000fe20008410000 */
[----:B------:R-:W-:-:S04]  /*8170*/  FSETP.GTU.FTZ.AND P5, PT, R3, UR4, PT ;  /* 0x0000000403007c0b */ /* 0x000fc8000bfbc000 */
[----:B------:R-:W-:Y:S02]  /*8180*/  FSEL R3, R2, RZ, !P5 ;  /* 0x000000ff02037208 */ /* 0x000fe40006800000 */
[----:B------:R-:W-:Y:S02]  /*8190*/  PRMT R2, R47, 0x7632, R2 ;  /* 0x000076322f027816 */ /* 0x000fe40000000002 */
[----:B------:R-:W-:Y:S01]  /*81a0*/  PLOP3.LUT P5, PT, P5, PT, PT, 0x8, 0x80 ;  /* 0x000000000080781c */ /* 0x000fe20002fae170 */
[----:B------:R-:W-:Y:S01]  /*81b0*/  FADD.FTZ R3, R3, R44 ;  /* 0x0000002c03037221 */ /* 0x000fe20000010000 */
[----:B------:R-:W-:Y:S11]  /*81c0*/  @!P6 BRA `(.L_x_620) ;  /* 0x000000040000e947 */ /* 0x000ff60003800000 */
        /* <DEDUP_REMOVED lines=8> */
.L_x_621:
        /* <DEDUP_REMOVED lines=14> */
.L_x_622:
        /* <DEDUP_REMOVED lines=42> */
.L_x_620:
[----:B------:R-:W-:Y:S01]  /*85d0*/  I2FP.F32.U32 R45, R45 ;  /* 0x0000002d002d7245 */ /* 0x000fe20000201000 */
[----:B------:R-:W-:Y:S01]  /*85e0*/  IMAD.U32 R2, R2, 0x10000, RZ ;  /* 0x0001000002027824 */ /* 0x000fe200078e00ff */
[----:B------:R-:W-:Y:S01]  /*85f0*/  F2FP.BF16.F32.PACK_AB R46, R4, R5 ;  /* 0x00000005042e723e */ /* 0x000fe200000010ff */
[----:B------:R-:W-:Y:S01]  /*8600*/  IMAD.U32 R47, R52, 0x10000, RZ ;  /* 0x00010000342f7824 */ /* 0x000fe200078e00ff */
[----:B------:R-:W-:Y:S01]  /*8610*/  F2FP.BF16.F32.PACK_AB R44, R8, R9 ;  /* 0x00000009082c723e */ /* 0x000fe200000010ff */
[----:B------:R-:W-:Y:S01]  /*8620*/  FFMA.FTZ R45, R45, R26, 1.1641532182693481445e-10 ;  /* 0x2f0000002d2d7423 */ /* 0x000fe2000001001a */
[----:B------:R-:W-:-:S04]  /*8630*/  FMUL.FTZ R2, R2, UR17 ;  /* 0x0000001102027c20 */ /* 0x000fc80008410000 */
[----:B------:R-:W-:Y:S01]  /*8640*/  FMUL.FTZ R2, R2, UR5 ;  /* 0x0000000502027c20 */ /* 0x000fe20008410000 */
[----:B------:R-:W-:Y:S02]  /*8650*/  FSETP.GTU.FTZ.AND P6, PT, R45, UR4, PT ;  /* 0x000000042d007c0b */ /* 0x000fe4000bfdc000 */
[----:B------:R-:W-:Y:S02]  /*8660*/  F2FP.BF16.F32.PACK_AB R45, R6, R7 ;  /* 0x00000007062d723e */ /* 0x000fe400000010ff */
[----:B------:R-:W-:Y:S02]  /*8670*/  FSEL R2, R2, RZ, !P6 ;  /* 0x000000ff02027208 */ /* 0x000fe40007000000 */
[----:B------:R-:W-:-:S03]  /*8680*/  PLOP3.LUT P6, PT, P6, PT, PT, 0x8, 0x80 ;  /* 0x000000000080781c */ /* 0x000fc600037ce170 */
[----:B------:R-:W-:-:S05]  /*8690*/  FADD.FTZ R2, R2, R47 ;  /* 0x0000002f02027221 */ /* 0x000fca0000010000 */
[----:B------:R-:W-:Y:S01]  /*86a0*/  F2FP.BF16.F32.PACK_AB R47, R2, R3 ;  /* 0x00000003022f723e */ /* 0x000fe200000010ff */
[----:B------:R-:W-:Y:S06]  /*86b0*/  BRA `(.L_x_623) ;  /* 0x0000002400787947 */ /* 0x000fec0003800000 */
.L_x_598:
        /* <DEDUP_REMOVED lines=15> */
.L_x_625:
        /* <DEDUP_REMOVED lines=12> */
.L_x_626:
        /* <DEDUP_REMOVED lines=42> */
.L_x_624:
[----:B------:R-:W-:Y:S01]  /*8b10*/  I2FP.F32.U32 R3, R2 ;  /* 0x0000000200037245 */ /* 0x000fe20000201000 */
[----:B-----5:R-:W-:Y:S01]  /*8b20*/  IMAD.U32 R0, R44, 0x10000, RZ ;  /* 0x000100002c007824 */ /* 0x020fe200078e00ff */
[----:B------:R-:W-:Y:S01]  /*8b30*/  ISETP.NE.AND P1, PT, R4, 0x1, PT ;  /* 0x000000010400780c */ /* 0x000fe20003f25270 */
[----:B------:R-:W-:Y:S01]  /*8b40*/  IMAD.MOV.U32 R2, RZ, RZ, 0x2 ;  /* 0x00000002ff027424 */ /* 0x000fe200078e00ff */
[----:B------:R-:W-:Y:S01]  /*8b50*/  PRMT R44, R44, 0x7632, R44 ;  /* 0x000076322c2c7816 */ /* 0x000fe2000000002c */
[----:B------:R-:W-:Y:S01]  /*8b60*/  FFMA.FTZ R3, R3, R26, 1.1641532182693481445e-10 ;  /* 0x2f00000003037423 */ /* 0x000fe2000001001a */
[----:B------:R-:W-:-:S04]  /*8b70*/  FMUL.FTZ R0, R0, UR17 ;  /* 0x0000001100007c20 */ /* 0x000fc80008410000 */
[----:B------:R-:W-:Y:S01]  /*8b80*/  FSETP.GTU.FTZ.AND P0, PT, R3, UR4, PT ;  /* 0x0000000403007c0b */ /* 0x000fe2000bf1c000 */
[----:B------:R-:W-:Y:S01]  /*8b90*/  FMUL.FTZ R0, R0, UR5 ;  /* 0x0000000500007c20 */ /* 0x000fe20008410000 */
[----:B------:R-:W-:Y:S02]  /*8ba0*/  MOV R3, R72 ;  /* 0x0000004800037202 */ /* 0x000fe40000000f00 */
[----:B------:R-:W-:Y:S02]  /*8bb0*/  PLOP3.LUT P2, PT, P0, PT, PT, 0x8, 0x80 ;  /* 0x000000000080781c */ /* 0x000fe4000074e170 */
[----:B------:R-:W-:Y:S02]  /*8bc0*/  FSEL R9, R0, RZ, !P0 ;  /* 0x000000ff00097208 */ /* 0x000fe40004000000 */
        /* <DEDUP_REMOVED lines=10> */
.L_x_628:
        /* <DEDUP_REMOVED lines=12> */
.L_x_629:
        /* <DEDUP_REMOVED lines=38> */
[----:B------:R-:W-:Y:S02]  /*8f90*/  LOP3.LUT R71, R4, UR31, R3, 0x96, !PT ;  /* 0x0000001f04477c12 */ /* 0x000fe4000f8e9603 */
[----:B------:R-:W-:Y:S01]  /*8fa0*/  MOV R3, R27 ;  /* 0x0000001b00037202 */ /* 0x000fe20000000f00 */
[----:B------:R-:W-:Y:S02]  /*8fb0*/  IMAD.MOV.U32 R27, RZ, RZ, R2 ;  /* 0x000000ffff1b7224 */ /* 0x000fe400078e0002 */
[----:B------:R-:W-:-:S07]  /*8fc0*/  IMAD.MOV.U32 R2, RZ, RZ, RZ ;  /* 0x000000ffff027224 */ /* 0x000fce00078e00ff */
.L_x_627:
[----:B------:R-:W-:Y:S01]  /*8fd0*/  ISETP.NE.AND P2, PT, R2, 0x1, PT ;  /* 0x000000010200780c */ /* 0x000fe20003f45270 */
[----:B------:R-:W-:Y:S01]  /*8fe0*/  IMAD.MOV.U32 R4, RZ, RZ, 0x2 ;  /* 0x00000002ff047424 */ /* 0x000fe200078e00ff */
[----:B------:R-:W-:Y:S02]  /*8ff0*/  I2FP.F32.U32 R3, R3 ;  /* 0x0000000300037245 */ /* 0x000fe40000201000 */
[----:B------:R-:W-:-:S03]  /*9000*/  SHF.L.U32 R44, R44, 0x10, RZ ;  /* 0x000000102c2c7819 */ /* 0x000fc600000006ff */
[----:B------:R-:W-:Y:S02]  /*9010*/  FFMA.FTZ R3, R3, R26, 1.1641532182693481445e-10 ;  /* 0x2f00000003037423 */ /* 0x000fe4000001001a */
[----:B------:R-:W-:-:S03]  /*9020*/  FMUL.FTZ R44, R44, UR17 ;  /* 0x000000112c2c7c20 */ /* 0x000fc60008410000 */
[----:B------:R-:W-:Y:S01]  /*9030*/  FSETP.GTU.FTZ.AND P1, PT, R3, UR4, PT ;  /* 0x0000000403007c0b */ /* 0x000fe2000bf3c000 */
[----:B------:R-:W-:Y:S01]  /*9040*/  FMUL.FTZ R8, R44, UR5 ;  /* 0x000000052c087c20 */ /* 0x000fe20008410000 */
[----:B------:R-:W-:Y:S02]  /*9050*/  IMAD.MOV.U32 R3, RZ, RZ, R72 ;  /* 0x000000ffff037224 */ /* 0x000fe400078e0048 */
        /* <DEDUP_REMOVED lines=11> */
.L_x_631:
        /* <DEDUP_REMOVED lines=12> */
.L_x_632:
        /* <DEDUP_REMOVED lines=42> */
.L_x_630:
[----:B------:R-:W-:Y:S01]  /*9470*/  I2FP.F32.U32 R3, R3 ;  /* 0x0000000300037245 */ /* 0x000fe20000201000 */
[C---:B------:R-:W-:Y:S01]  /*9480*/  IMAD.U32 R2, R45.reuse, 0x10000, RZ ;  /* 0x000100002d027824 */ /* 0x040fe200078e00ff */
[----:B------:R-:W-:Y:S02]  /*9490*/  ISETP.NE.AND P3, PT, R4, 0x1, PT ;  /* 0x000000010400780c */ /* 0x000fe40003f65270 */
[----:B------:R-:W-:Y:S01]  /*94a0*/  PRMT R6, R45, 0x7632, R6 ;  /* 0x000076322d067816 */ /* 0x000fe20000000006 */
[----:B------:R-:W-:Y:S01]  /*94b0*/  FFMA.FTZ R3, R3, R26, 1.1641532182693481445e-10 ;  /* 0x2f00000003037423 */ /* 0x000fe2000001001a */
[----:B------:R-:W-:-:S04]  /*94c0*/  FMUL.FTZ R2, R2, UR17 ;  /* 0x0000001102027c20 */ /* 0x000fc80008410000 */
[----:B------:R-:W-:Y:S01]  /*94d0*/  FMUL.FTZ R2, R2, UR5 ;  /* 0x0000000502027c20 */ /* 0x000fe20008410000 */
[----:B------:R-:W-:Y:S01]  /*94e0*/  FSETP.GTU.FTZ.AND P2, PT, R3, UR4, PT ;  /* 0x0000000403007c0b */ /* 0x000fe2000bf5c000 */
[----:B------:R-:W-:-:S03]  /*94f0*/  IMAD.MOV.U32 R3, RZ, RZ, R72 ;  /* 0x000000ffff037224 */ /* 0x000fc600078e0048 */
        /* <DEDUP_REMOVED lines=12> */
.L_x_634:
        /* <DEDUP_REMOVED lines=12> */
.L_x_635:
        /* <DEDUP_REMOVED lines=42> */
.L_x_633:
[----:B------:R-:W-:Y:S01]  /*9920*/  ISETP.NE.AND P4, PT, R2, 0x1, PT ;  /* 0x000000010200780c */ /* 0x000fe20003f85270 */
[----:B------:R-:W-:Y:S01]  /*9930*/  IMAD.U32 R6, R6, 0x10000, RZ ;  /* 0x0001000006067824 */ /* 0x000fe200078e00ff */
[----:B------:R-:W-:Y:S01]  /*9940*/  I2FP.F32.U32 R3, R3 ;  /* 0x0000000300037245 */ /* 0x000fe20000201000 */
[----:B------:R-:W-:Y:S02]  /*9950*/  IMAD.MOV.U32 R4, RZ, RZ, 0x2 ;  /* 0x00000002ff047424 */ /* 0x000fe400078e00ff */
[----:B------:R-:W-:Y:S02]  /*9960*/  FMUL.FTZ R6, R6, UR17 ;  /* 0x0000001106067c20 */ /* 0x000fe40008410000 */
[----:B------:R-:W-:Y:S02]  /*9970*/  FFMA.FTZ R3, R3, R26, 1.1641532182693481445e-10 ;  /* 0x2f00000003037423 */ /* 0x000fe4000001001a */
[----:B------:R-:W-:-:S03]  /*9980*/  FMUL.FTZ R6, R6, UR5 ;  /* 0x0000000506067c20 */ /* 0x000fc60008410000 */
[----:B------:R-:W-:Y:S02]  /*9990*/  FSETP.GTU.FTZ.AND P3, PT, R3, UR4, PT ;  /* 0x0000000403007c0b */ /* 0x000fe4000bf7c000 */
[----:B------:R-:W-:Y:S02]  /*99a0*/  MOV R3, R72 ;  /* 0x0000004800037202 */ /* 0x000fe40000000f00 */
[----:B------:R-:W-:Y:S02]  /*99b0*/  PLOP3.LUT P2, PT, P3, PT, PT, 0x8, 0x80 ;  /* 0x000000000080781c */ /* 0x000fe40001f4e170 */
[----:B------:R-:W-:Y:S01]  /*99c0*/  FSEL R6, R6, RZ, !P3 ;  /* 0x000000ff06067208 */ /* 0x000fe20005800000 */
        /* <DEDUP_REMOVED lines=9> */
.L_x_637:
        /* <DEDUP_REMOVED lines=12> */
.L_x_638:
        /* <DEDUP_REMOVED lines=42> */
.L_x_636:
[----:B------:R-:W-:Y:S02]  /*9dc0*/  I2FP.F32.U32 R3, R3 ;  /* 0x0000000300037245 */ /* 0x000fe40000201000 */
[----:B------:R-:W-:Y:S02]  /*9dd0*/  SHF.L.U32 R2, R46, 0x10, RZ ;  /* 0x000000102e027819 */ /* 0x000fe400000006ff */
[----:B------:R-:W-:Y:S01]  /*9de0*/  ISETP.NE.AND P5, PT, R4, 0x1, PT ;  /* 0x000000010400780c */ /* 0x000fe20003fa5270 */
[----:B------:R-:W-:Y:S01]  /*9df0*/  FFMA.FTZ R3, R3, R26, 1.1641532182693481445e-10 ;  /* 0x2f00000003037423 */ /* 0x000fe2000001001a */
[----:B------:R-:W-:Y:S01]  /*9e00*/  PRMT R46, R46, 0x7632, R46 ;  /* 0x000076322e2e7816 */ /* 0x000fe2000000002e */
[----:B------:R-:W-:-:S03]  /*9e10*/  FMUL.FTZ R2, R2, UR17 ;  /* 0x0000001102027c20 */ /* 0x000fc60008410000 */
[----:B------:R-:W-:Y:S01]  /*9e20*/  FSETP.GTU.FTZ.AND P4, PT, R3, UR4, PT ;  /* 0x0000000403007c0b */ /* 0x000fe2000bf9c000 */
[----:B------:R-:W-:Y:S01]  /*9e30*/  FMUL.FTZ R2, R2, UR5 ;  /* 0x0000000502027c20 */ /* 0x000fe20008410000 */
[----:B------:R-:W-:Y:S02]  /*9e40*/  IMAD.MOV.U32 R3, RZ, RZ, R72 ;  /* 0x000000ffff037224 */ /* 0x000fe400078e0048 */
        /* <DEDUP_REMOVED lines=12> */
.L_x_640:
        /* <DEDUP_REMOVED lines=12> */
.L_x_641:
        /* <DEDUP_REMOVED lines=42> */
.L_x_639:
[----:B------:R-:W-:Y:S01]  /*a270*/  I2FP.F32.U32 R3, R3 ;  /* 0x0000000300037245 */ /* 0x000fe20000201000 */
[----:B------:R-:W-:Y:S01]  /*a280*/  IMAD.U32 R46, R46, 0x10000, RZ ;  /* 0x000100002e2e7824 */ /* 0x000fe200078e00ff */
[----:B------:R-:W-:-:S03]  /*a290*/  ISETP.NE.AND P5, PT, R2, 0x1, PT ;  /* 0x000000010200780c */ /* 0x000fc60003fa5270 */
[----:B------:R-:W-:Y:S01]  /*a2a0*/  FFMA.FTZ R3, R3, R26, 1.1641532182693481445e-10 ;  /* 0x2f00000003037423 */ /* 0x000fe2000001001a */
[----:B------:R-:W-:-:S04]  /*a2b0*/  FMUL.FTZ R46, R46, UR17 ;  /* 0x000000112e2e7c20 */ /* 0x000fc80008410000 */
[----:B------:R-:W-:Y:S01]  /*a2c0*/  FMUL.FTZ R4, R46, UR5 ;  /* 0x000000052e047c20 */ /* 0x000fe20008410000 */
[----:B------:R-:W-:Y:S01]  /*a2d0*/  FSETP.GTU.FTZ.AND P4, PT, R3, UR4, PT ;  /* 0x0000000403007c0b */ /* 0x000fe2000bf9c000 */
[----:B------:R-:W-:Y:S02]  /*a2e0*/  HFMA2 R46, -RZ, RZ, 0, 1.1920928955078125e-07 ;  /* 0x00000002ff2e7431 */ /* 0x000fe400000001ff */
[----:B------:R-:W-:Y:S01]  /*a2f0*/  IMAD.MOV.U32 R3, RZ, RZ, R72 ;  /* 0x000000ffff037224 */ /* 0x000fe200078e0048 */
        /* <DEDUP_REMOVED lines=11> */
.L_x_643:
        /* <DEDUP_REMOVED lines=12> */
.L_x_644:
        /* <DEDUP_REMOVED lines=42> */
.L_x_642:
[----:B------:R-:W-:Y:S01]  /*a710*/  I2FP.F32.U32 R3, R3 ;  /* 0x0000000300037245 */ /* 0x000fe20000201000 */
[----:B------:R-:W-:Y:S01]  /*a720*/  IMAD.U32 R2, R47, 0x10000, RZ ;  /* 0x000100002f027824 */ /* 0x000fe200078e00ff */
[----:B------:R-:W-:Y:S01]  /*a730*/  ISETP.NE.AND P6, PT, R46, 0x1, PT ;  /* 0x000000012e00780c */ /* 0x000fe20003fc5270 */
[----:B------:R-:W-:Y:S01]  /*a740*/  IMAD.MOV.U32 R56, RZ, RZ, 0x2 ;  /* 0x00000002ff387424 */ /* 0x000fe200078e00ff */
[----:B------:R-:W-:Y:S01]  /*a750*/  MOV R45, R72 ;  /* 0x00000048002d7202 */ /* 0x000fe20000000f00 */
[----:B------:R-:W-:Y:S01]  /*a760*/  FFMA.FTZ R3, R3, R26, 1.1641532182693481445e-10 ;  /* 0x2f00000003037423 */ /* 0x000fe2000001001a */
[----:B------:R-:W-:-:S04]  /*a770*/  FMUL.FTZ R2, R2, UR17 ;  /* 0x0000001102027c20 */ /* 0x000fc80008410000 */
[----:B------:R-:W-:Y:S01]  /*a780*/  FMUL.FTZ R44, R2, UR5 ;  /* 0x00000005022c7c20 */ /* 0x000fe20008410000 */
[----:B------:R-:W-:Y:S02]  /*a790*/  FSETP.GTU.FTZ.AND P5, PT, R3, UR4, PT ;  /* 0x0000000403007c0b */ /* 0x000fe4000bfbc000 */
[----:B------:R-:W-:Y:S02]  /*a7a0*/  PRMT R2, R47, 0x7632, R2 ;  /* 0x000076322f027816 */ /* 0x000fe40000000002 */
        /* <DEDUP_REMOVED lines=11> */
.L_x_646:
[----:B------:R-:W-:-:S04]  /*a860*/  VIADD R24, R24, 0x1 ;  /* 0x0000000118187836 */ /* 0x000fc80000000000 */
        /* <DEDUP_REMOVED lines=13> */
.L_x_647:
[----:B------:R-:W-:Y:S01]  /*a940*/  IMAD.WIDE.U32 R50, R25, -0x326172a9, RZ ;  /* 0xcd9e8d5719327825 */ /* 0x000fe200078e00ff */
[----:B------:R-:W-:-:S03]  /*a950*/  LOP3.LUT R44, R20, UR11, R47, 0x96, !PT ;  /* 0x0000000b142c7c12 */ /* 0x000fc6000f8e962f */
[----:B------:R-:W-:Y:S01]  /*a960*/  IMAD.MOV.U32 R56, RZ, RZ, RZ ;  /* 0x000000ffff387224 */ /* 0x000fe200078e00ff */
        /* <DEDUP_REMOVED lines=38> */
[----:B------:R-:W-:-:S07]  /*abd0*/  IMAD.MOV.U32 R27, RZ, RZ, R44 ;  /* 0x000000ffff1b7224 */ /* 0x000fce00078e002c */
.L_x_645:
[----:B------:R-:W-:Y:S02]  /*abe0*/  I2FP.F32.U32 R45, R45 ;  /* 0x0000002d002d7245 */ /* 0x000fe40000201000 */
[----:B------:R-:W-:Y:S02]  /*abf0*/  SHF.L.U32 R2, R2, 0x10, RZ ;  /* 0x0000001002027819 */ /* 0x000fe400000006ff */
[----:B------:R-:W-:Y:S01]  /*ac00*/  F2FP.BF16.F32.PACK_AB R46, R4, R5 ;  /* 0x00000005042e723e */ /* 0x000fe200000010ff */
[----:B------:R-:W-:Y:S01]  /*ac10*/  FFMA.FTZ R45, R45, R26, 1.1641532182693481445e-10 ;  /* 0x2f0000002d2d7423 */ /* 0x000fe2000001001a */
[----:B------:R-:W-:Y:S01]  /*ac20*/  F2FP.BF16.F32.PACK_AB R44, R8, R9 ;  /* 0x00000009082c723e */ /* 0x000fe200000010ff */
[----:B------:R-:W-:-:S03]  /*ac30*/  FMUL.FTZ R2, R2, UR17 ;  /* 0x0000001102027c20 */ /* 0x000fc60008410000 */
[----:B------:R-:W-:Y:S01]  /*ac40*/  FSETP.GTU.FTZ.AND P6, PT, R45, UR4, PT ;  /* 0x000000042d007c0b */ /* 0x000fe2000bfdc000 */
[----:B------:R-:W-:Y:S01]  /*ac50*/  FMUL.FTZ R2, R2, UR5 ;  /* 0x0000000502027c20 */ /* 0x000fe20008410000 */
[----:B------:R-:W-:-:S04]  /*ac60*/  F2FP.BF16.F32.PACK_AB R45, R6, R7 ;  /* 0x00000007062d723e */ /* 0x000fc800000010ff */
[----:B------:R-:W-:Y:S02]  /*ac70*/  FSEL R2, R2, RZ, !P6 ;  /* 0x000000ff02027208 */ /* 0x000fe40007000000 */
[----:B------:R-:W-:Y:S02]  /*ac80*/  PLOP3.LUT P6, PT, P6, PT, PT, 0x8, 0x80 ;  /* 0x000000000080781c */ /* 0x000fe400037ce170 */
[----:B------:R-:W-:-:S11]  /*ac90*/  F2FP.BF16.F32.PACK_AB R47, R2, R3 ;  /* 0x00000003022f723e */ /* 0x000fd600000010ff */
.L_x_623:
[----:B------:R-:W-:Y:S02]  /*aca0*/  SEL R52, RZ, 0x1000000, !P6 ;  /* 0x01000000ff347807 */ /* 0x000fe40007000000 */
[----:B------:R-:W-:Y:S02]  /*acb0*/  SEL R50, RZ, 0x10000, !P5 ;  /* 0x00010000ff327807 */ /* 0x000fe40006800000 */
[----:B------:R-:W-:Y:S02]  /*acc0*/  SEL R51, RZ, 0x100, !P4 ;  /* 0x00000100ff337807 */ /* 0x000fe40006000000 */
[----:B------:R-:W-:Y:S02]  /*acd0*/  ISETP.NE.AND P6, PT, R0, RZ, PT ;  /* 0x000000ff0000720c */ /* 0x000fe40003fc5270 */
[----:B------:R-:W-:Y:S02]  /*ace0*/  SEL R0, RZ, 0x1000000, !P2 ;  /* 0x01000000ff007807 */ /* 0x000fe40005000000 */
[----:B------:R-:W-:-:S02]  /*acf0*/  SEL R49, RZ, 0x10000, !P1 ;  /* 0x00010000ff317807 */ /* 0x000fc40004800000 */
[----:B------:R-:W-:Y:S02]  /*ad00*/  SEL R48, RZ, 0x100, !P0 ;  /* 0x00000100ff307807 */ /* 0x000fe40004000000 */
[----:B------:R-:W-:Y:S02]  /*ad10*/  LOP3.LUT R51, R51, R52, R50, 0xfe, !PT ;  /* 0x0000003433337212 */ /* 0x000fe400078efe32 */
[----:B------:R-:W-:Y:S02]  /*ad20*/  SEL R50, RZ, 0x1, !P3 ;  /* 0x00000001ff327807 */ /* 0x000fe40005800000 */
[----:B------:R-:W-:Y:S01]  /*ad30*/  LOP3.LUT R48, R48, R0, R49, 0xfe, !PT ;  /* 0x0000000030307212 */ /* 0x000fe200078efe31 */
[----:B------:R-:W-:Y:S01]  /*ad40*/  VIADD R0, R19, 0x200 ;  /* 0x0000020013007836 */ /* 0x000fe20000000000 */
[----:B------:R-:W-:Y:S02]  /*ad50*/  SEL R53, RZ, 0x1, !P6 ;  /* 0x00000001ff357807 */ /* 0x000fe40007000000 */
[----:B------:R-:W-:Y:S01]  /*ad60*/  LOP3.LUT R49, R51, R50, RZ, 0xfc, !PT ;  /* 0x0000003233317212 */ /* 0x000fe200078efcff */
[----:B------:R-:W-:Y:S01]  /*ad70*/  IMAD.WIDE.U32 R50, R10, 0x10, R82 ;  /* 0x000000100a327825 */ /* 0x000fe200078e0052 */
[----:B------:R-:W-:-:S03]  /*ad80*/  LOP3.LUT R48, R48, R53, RZ, 0xfc, !PT ;  /* 0x0000003530307212 */ /* 0x000fc600078efcff */
[----:B------:R-:W-:Y:S01]  /*ad90*/  IMAD.WIDE.U32 R52, R10, 0x8, R80 ;  /* 0x000000080a347825 */ /* 0x000fe200078e0050 */
[----:B------:R0:W-:Y:S03]  /*ada0*/  STG.E.128 desc[UR8][R50.64], R44 ;  /* 0x0000002c32007986 */ /* 0x0001e6000c101d08 */
[----:B------:R-:W-:Y:S01]  /*adb0*/  IMAD.WIDE.U32 R54, R0, 0x10, R74 ;  /* 0x0000001000367825 */ /* 0x000fe200078e004a */
[----:B------:R1:W-:Y:S04]  /*adc0*/  STG.E.64 desc[UR8][R52.64], R48 ;  /* 0x0000003034007986 */ /* 0x0003e8000c101b08 */
[----:B0-----:R1:W5:Y:S01]  /*add0*/  LDG.E.128 R44, desc[UR8][R54.64] ;  /* 0x00000008362c7981 */ /* 0x001362000c1e1d00 */
[----:B------:R-:W-:Y:S05]  /*ade0*/  BRA.U !UP1, `(.L_x_648) ;  /* 0x0000002509f07547 */ /* 0x000fea000b800000 */
[----:B-1----:R-:W0:Y:S02]  /*adf0*/  LDC.64 R48, c[0x0][0x3a0] ;  /* 0x0000e800ff307b82 */ /* 0x002e240000000a00 */
[----:B0-----:R-:W-:-:S06]  /*ae00*/  IMAD.WIDE.U32 R48, R0, 0x10, R48 ;  /* 0x0000001000307825 */ /* 0x001fcc00078e0030 */
[----:B------:R-:W5:Y:S01]  /*ae10*/  LDG.E.128 R48, desc[UR8][R48.64] ;  /* 0x0000000830307981 */ /* 0x000f62000c1e1d00 */
[----:B------:R-:W-:Y:S01]  /*ae20*/  ISETP.NE.AND P0, PT, R56, 0x1, PT ;  /* 0x000000013800780c */ /* 0x000fe20003f05270 */
[----:B------:R-:W-:Y:S01]  /*ae30*/  IMAD.MOV.U32 R52, RZ, RZ, 0x2 ;  /* 0x00000002ff347424 */ /* 0x000fe200078e00ff */
[----:B------:R-:W-:Y:S01]  /*ae40*/  MOV R53, R72 ;  /* 0x0000004800357202 */ /* 0x000fe20000000f00 */
[----:B------:R-:W-:-:S10]  /*ae50*/  IMAD.MOV.U32 R61, RZ, RZ, R27 ;  /* 0x000000ffff3d7224 */ /* 0x000fd400078e001b */
        /* <DEDUP_REMOVED lines=11> */
.L_x_650:
        /* <DEDUP_REMOVED lines=12> */
.L_x_651:
        /* <DEDUP_REMOVED lines=42> */
.L_x_649:
[----:B------:R-:W-:Y:S01]  /*b270*/  I2FP.F32.U32 R27, R53 ;  /* 0x00000035001b7245 */ /* 0x000fe20000201000 */
[----:B-----5:R-:W-:Y:S01]  /*b280*/  IMAD.U32 R54, R48, 0x10000, RZ ;  /* 0x0001000030367824 */ /* 0x020fe200078e00ff */
[----:B------:R-:W-:Y:S01]  /*b290*/  SHF.L.U32 R53, R44, 0x10, RZ ;  /* 0x000000102c357819 */ /* 0x000fe200000006ff */
[----:B------:R-:W-:Y:S01]  /*b2a0*/  IMAD.MOV.U32 R55, RZ, RZ, 0x2 ;  /* 0x00000002ff377424 */ /* 0x000fe200078e00ff */
[----:B------:R-:W-:Y:S01]  /*b2b0*/  ISETP.NE.AND P1, PT, R52, 0x1, PT ;  /* 0x000000013400780c */ /* 0x000fe20003f25270 */
[----:B------:R-:W-:Y:S01]  /*b2c0*/  FFMA.FTZ R27, R27, R26, 1.1641532182693481445e-10 ;  /* 0x2f0000001b1b7423 */ /* 0x000fe2000001001a */
[----:B------:R-:W-:Y:S01]  /*b2d0*/  PRMT R44, R44, 0x7632, R44 ;  /* 0x000076322c2c7816 */ /* 0x000fe2000000002c */
[----:B------:R-:W-:Y:S01]  /*b2e0*/  FMUL.FTZ R53, R53, UR17 ;  /* 0x0000001135357c20 */ /* 0x000fe20008410000 */
[----:B------:R-:W-:Y:S02]  /*b2f0*/  PRMT R48, R48, 0x7632, R48 ;  /* 0x0000763230307816 */ /* 0x000fe40000000030 */
[----:B------:R-:W-:Y:S01]  /*b300*/  FSETP.GTU.FTZ.AND P0, PT, R27, UR4, PT ;  /* 0x000000041b007c0b */ /* 0x000fe2000bf1c000 */
[----:B------:R-:W-:-:S05]  /*b310*/  FMUL.FTZ R53, R53, UR5 ;  /* 0x0000000535357c20 */ /* 0x000fca0008410000 */
[----:B------:R-:W-:Y:S02]  /*b320*/  FSEL R27, R53, RZ, !P0 ;  /* 0x000000ff351b7208 */ /* 0x000fe40004000000 */
[----:B------:R-:W-:Y:S02]  /*b330*/  PLOP3.LUT P0, PT, P0, PT, PT, 0x8, 0x80 ;  /* 0x000000000080781c */ /* 0x000fe4000070e170 */
[----:B------:R-:W-:Y:S01]  /*b340*/  MOV R53, R72 ;  /* 0x0000004800357202 */ /* 0x000fe20000000f00 */
        /* <DEDUP_REMOVED lines=11> */
.L_x_653:
        /* <DEDUP_REMOVED lines=12> */
.L_x_654:
        /* <DEDUP_REMOVED lines=34> */
[----:B------:R-:W-:Y:S01]  /*b6e0*/  IMAD.MOV.U32 R55, RZ, RZ, RZ ;  /* 0x000000ffff377224 */ /* 0x000fe200078e00ff */
[----:B------:R-:W-:Y:S01]  /*b6f0*/  LOP3.LUT R52, R52, UR27, R69, 0x96, !PT ;  /* 0x0000001b34347c12 */ /* 0x000fe2000f8e9645 */
[----:B------:R-:W-:-:S04]  /*b700*/  IMAD.WIDE.U32 R72, R72, -0x326172a9, RZ ;  /* 0xcd9e8d5748487825 */ /* 0x000fc800078e00ff */
[----:B------:R-:W-:Y:S01]  /*b710*/  IMAD.WIDE.U32 R52, R52, -0x2daee0ad, RZ ;  /* 0xd2511f5334347825 */ /* 0x000fe200078e00ff */
[----:B------:R-:W-:-:S04]  /*b720*/  LOP3.LUT R68, R68, UR28, R73, 0x96, !PT ;  /* 0x0000001c44447c12 */ /* 0x000fc8000f8e9649 */
[----:B------:R-:W-:Y:S02]  /*b730*/  LOP3.LUT R71, R54, UR31, R53, 0x96, !PT ;  /* 0x0000001f36477c12 */ /* 0x000fe4000f8e9635 */
[----:B------:R-:W-:Y:S01]  /*b740*/  MOV R53, R61 ;  /* 0x0000003d00357202 */ /* 0x000fe20000000f00 */
[----:B------:R-:W-:-:S07]  /*b750*/  IMAD.MOV.U32 R61, RZ, RZ, R52 ;  /* 0x000000ffff3d7224 */ /* 0x000fce00078e0034 */
.L_x_652:
[----:B------:R-:W-:Y:S01]  /*b760*/  I2FP.F32.U32 R53, R53 ;  /* 0x0000003500357245 */ /* 0x000fe20000201000 */
[----:B------:R-:W-:Y:S01]  /*b770*/  IMAD.MOV.U32 R54, RZ, RZ, 0x2 ;  /* 0x00000002ff367424 */ /* 0x000fe200078e00ff */
[----:B------:R-:W-:Y:S02]  /*b780*/  SHF.L.U32 R44, R44, 0x10, RZ ;  /* 0x000000102c2c7819 */ /* 0x000fe400000006ff */
[----:B------:R-:W-:Y:S01]  /*b790*/  ISETP.NE.AND P1, PT, R55, 0x1, PT ;  /* 0x000000013700780c */ /* 0x000fe20003f25270 */
[----:B------:R-:W-:Y:S02]  /*b7a0*/  FFMA.FTZ R53, R53, R26, 1.1641532182693481445e-10 ;  /* 0x2f00000035357423 */ /* 0x000fe4000001001a */
[----:B------:R-:W-:-:S03]  /*b7b0*/  FMUL.FTZ R44, R44, UR17 ;  /* 0x000000112c2c7c20 */ /* 0x000fc60008410000 */
[----:B------:R-:W-:Y:S01]  /*b7c0*/  FSETP.GTU.FTZ.AND P0, PT, R53, UR4, PT ;  /* 0x0000000435007c0b */ /* 0x000fe2000bf1c000 */
[----:B------:R-:W-:Y:S01]  /*b7d0*/  FMUL.FTZ R44, R44, UR5 ;  /* 0x000000052c2c7c20 */ /* 0x000fe20008410000 */
[----:B------:R-:W-:Y:S01]  /*b7e0*/  IMAD.U32 R53, R48, 0x10000, RZ ;  /* 0x0001000030357824 */ /* 0x000fe200078e00ff */
[----:B------:R-:W-:-:S03]  /*b7f0*/  MOV R48, R72 ;  /* 0x0000004800307202 */ /* 0x000fc60000000f00 */
        /* <DEDUP_REMOVED lines=13> */
.L_x_656:
        /* <DEDUP_REMOVED lines=12> */
.L_x_657:
        /* <DEDUP_REMOVED lines=42> */
.L_x_655:
[----:B------:R-:W-:Y:S01]  /*bc30*/  I2FP.F32.U32 R53, R48 ;  /* 0x0000003000357245 */ /* 0x000fe20000201000 */
[C---:B------:R-:W-:Y:S01]  /*bc40*/  IMAD.U32 R48, R45.reuse, 0x10000, RZ ;  /* 0x000100002d307824 */ /* 0x040fe200078e00ff */
[----:B------:R-:W-:Y:S01]  /*bc50*/  ISETP.NE.AND P2, PT, R54, 0x1, PT ;  /* 0x000000013600780c */ /* 0x000fe20003f45270 */
[----:B------:R-:W-:Y:S01]  /*bc60*/  IMAD.MOV.U32 R55, RZ, RZ, R72 ;  /* 0x000000ffff377224 */ /* 0x000fe200078e0048 */
[----:B------:R-:W-:Y:S01]  /*bc70*/  PRMT R45, R45, 0x7632, R45 ;  /* 0x000076322d2d7816 */ /* 0x000fe2000000002d */
[----:B------:R-:W-:Y:S01]  /*bc80*/  FFMA.FTZ R53, R53, R26, 1.1641532182693481445e-10 ;  /* 0x2f00000035357423 */ /* 0x000fe2000001001a */
[----:B------:R-:W-:Y:S01]  /*bc90*/  FMUL.FTZ R48, R48, UR17 ;  /* 0x0000001130307c20 */ /* 0x000fe20008410000 */
[----:B------:R-:W-:-:S03]  /*bca0*/  MOV R56, 0x2 ;  /* 0x0000000200387802 */ /* 0x000fc60000000f00 */
[----:B------:R-:W-:Y:S01]  /*bcb0*/  FMUL.FTZ R48, R48, UR5 ;  /* 0x0000000530307c20 */ /* 0x000fe20008410000 */
[----:B------:R-:W-:Y:S01]  /*bcc0*/  FSETP.GTU.FTZ.AND P1, PT, R53, UR4, PT ;  /* 0x0000000435007c0b */ /* 0x000fe2000bf3c000 */
[C---:B------:R-:W-:Y:S01]  /*bcd0*/  IMAD.U32 R53, R49.reuse, 0x10000, RZ ;  /* 0x0001000031357824 */ /* 0x040fe200078e00ff */
[----:B------:R-:W-:Y:S02]  /*bce0*/  PRMT R49, R49, 0x7632, R49 ;  /* 0x0000763231317816 */ /* 0x000fe40000000031 */
        /* <DEDUP_REMOVED lines=13> */
.L_x_659:
        /* <DEDUP_REMOVED lines=12> */
.L_x_660:
        /* <DEDUP_REMOVED lines=41> */
[----:B------:R-:W-:-:S07]  /*c110*/  MOV R61, R54 ;  /* 0x00000036003d7202 */ /* 0x000fce0000000f00 */
.L_x_658:
[----:B------:R-:W-:Y:S01]  /*c120*/  I2FP.F32.U32 R55, R55 ;  /* 0x0000003700377245 */ /* 0x000fe20000201000 */
[----:B------:R-:W-:Y:S01]  /*c130*/  IMAD.U32 R45, R45, 0x10000, RZ ;  /* 0x000100002d2d7824 */ /* 0x000fe200078e00ff */
[----:B------:R-:W-:Y:S01]  /*c140*/  ISETP.NE.AND P3, PT, R56, 0x1, PT ;  /* 0x000000013800780c */ /* 0x000fe20003f65270 */
[----:B------:R-:W-:Y:S01]  /*c150*/  IMAD.MOV.U32 R58, RZ, RZ, 0x2 ;  /* 0x00000002ff3a7424 */ /* 0x000fe200078e00ff */
[----:B------:R-:W-:Y:S01]  /*c160*/  SHF.L.U32 R54, R49, 0x10, RZ ;  /* 0x0000001031367819 */ /* 0x000fe200000006ff */
[----:B------:R-:W-:Y:S01]  /*c170*/  FFMA.FTZ R55, R55, R26, 1.1641532182693481445e-10 ;  /* 0x2f00000037377423 */ /* 0x000fe2000001001a */
[----:B------:R-:W-:Y:S01]  /*c180*/  FMUL.FTZ R45, R45, UR17 ;  /* 0x000000112d2d7c20 */ /* 0x000fe20008410000 */
[----:B------:R-:W-:-:S03]  /*c190*/  IMAD.MOV.U32 R49, RZ, RZ, R72 ;  /* 0x000000ffff317224 */ /* 0x000fc600078e0048 */
[----:B------:R-:W-:Y:S01]  /*c1a0*/  FMUL.FTZ R45, R45, UR5 ;  /* 0x000000052d2d7c20 */ /* 0x000fe20008410000 */
[----:B------:R-:W-:-:S04]  /*c1b0*/  FSETP.GTU.FTZ.AND P2, PT, R55, UR4, PT ;  /* 0x0000000437007c0b */ /* 0x000fc8000bf5c000 */
        /* <DEDUP_REMOVED lines=13> */
.L_x_662:
        /* <DEDUP_REMOVED lines=12> */
.L_x_663:
        /* <DEDUP_REMOVED lines=42> */
.L_x_661:
        /* <DEDUP_REMOVED lines=25> */
.L_x_665:
        /* <DEDUP_REMOVED lines=12> */
.L_x_666:
        /* <DEDUP_REMOVED lines=42> */
.L_x_664:
        /* <DEDUP_REMOVED lines=23> */
.L_x_668:
[----:B------:R-:W-:-:S04]  /*cc50*/  VIADD R24, R24, 0x1 ;  /* 0x0000000118187836 */ /* 0x000fc80000000000 */
        /* <DEDUP_REMOVED lines=11> */
.L_x_669:
        /* <DEDUP_REMOVED lines=41> */
[----:B------:R-:W-:-:S07]  /*cfa0*/  MOV R61, R58 ;  /* 0x0000003a003d7202 */ /* 0x000fce0000000f00 */
.L_x_667:
[----:B------:R-:W-:Y:S01]  /*cfb0*/  I2FP.F32.U32 R59, R50 ;  /* 0x00000032003b7245 */ /* 0x000fe20000201000 */
[C---:B------:R-:W-:Y:S01]  /*cfc0*/  IMAD.U32 R50, R47.reuse, 0x10000, RZ ;  /* 0x000100002f327824 */ /* 0x040fe200078e00ff */
[----:B------:R-:W-:Y:S01]  /*cfd0*/  ISETP.NE.AND P6, PT, R62, 0x1, PT ;  /* 0x000000013e00780c */ /* 0x000fe20003fc5270 */
[----:B------:R-:W-:Y:S01]  /*cfe0*/  IMAD.MOV.U32 R66, RZ, RZ, 0x2 ;  /* 0x00000002ff427424 */ /* 0x000fe200078e00ff */
[----:B------:R-:W-:Y:S01]  /*cff0*/  PRMT R58, R47, 0x7632, R58 ;  /* 0x000076322f3a7816 */ /* 0x000fe2000000003a */
[----:B------:R-:W-:Y:S01]  /*d000*/  FFMA.FTZ R59, R59, R26, 1.1641532182693481445e-10 ;  /* 0x2f0000003b3b7423 */ /* 0x000fe2000001001a */
[----:B------:R-:W-:Y:S01]  /*d010*/  FMUL.FTZ R50, R50, UR17 ;  /* 0x0000001132327c20 */ /* 0x000fe20008410000 */
[----:B------:R-:W-:-:S03]  /*d020*/  PRMT R60, R51, 0x7632, R60 ;  /* 0x00007632333c7816 */ /* 0x000fc6000000003c */
        /* <DEDUP_REMOVED lines=17> */
.L_x_671:
        /* <DEDUP_REMOVED lines=14> */
.L_x_672:
        /* <DEDUP_REMOVED lines=42> */
.L_x_670:
[----:B------:R-:W-:Y:S01]  /*d4c0*/  I2FP.F32.U32 R51, R51 ;  /* 0x0000003300337245 */ /* 0x000fe20000201000 */
[----:B------:R-:W-:Y:S01]  /*d4d0*/  IMAD.U32 R63, R60, 0x10000, RZ ;  /* 0x000100003c3f7824 */ /* 0x000fe200078e00ff */
[----:B------:R-:W-:Y:S02]  /*d4e0*/  SHF.L.U32 R58, R58, 0x10, RZ ;  /* 0x000000103a3a7819 */ /* 0x000fe400000006ff */
[----:B------:R-:W-:Y:S01]  /*d4f0*/  F2FP.BF16.F32.PACK_AB R46, R46, R49 ;  /* 0x000000312e2e723e */ /* 0x000fe200000010ff */
[----:B------:R-:W-:Y:S01]  /*d500*/  FFMA.FTZ R51, R51, R26, 1.1641532182693481445e-10 ;  /* 0x2f00000033337423 */ /* 0x000fe2000001001a */
[----:B------:R-:W-:Y:S01]  /*d510*/  F2FP.BF16.F32.PACK_AB R45, R45, R48 ;  /* 0x000000302d2d723e */ /* 0x000fe200000010ff */
[----:B------:R-:W-:Y:S01]  /*d520*/  FMUL.FTZ R58, R58, UR17 ;  /* 0x000000113a3a7c20 */ /* 0x000fe20008410000 */
[----:B------:R-:W-:Y:S02]  /*d530*/  F2FP.BF16.F32.PACK_AB R44, R44, R27 ;  /* 0x0000001b2c2c723e */ /* 0x000fe400000010ff */
[----:B------:R-:W-:Y:S01]  /*d540*/  FSETP.GTU.FTZ.AND P6, PT, R51, UR4, PT ;  /* 0x0000000433007c0b */ /* 0x000fe2000bfdc000 */
[----:B------:R-:W-:-:S05]  /*d550*/  FMUL.FTZ R58, R58, UR5 ;  /* 0x000000053a3a7c20 */ /* 0x000fca0008410000 */
[----:B------:R-:W-:Y:S02]  /*d560*/  FSEL R58, R58, RZ, !P6 ;  /* 0x000000ff3a3a7208 */ /* 0x000fe40007000000 */
[----:B------:R-:W-:-:S03]  /*d570*/  PLOP3.LUT P6, PT, P6, PT, PT, 0x8, 0x80 ;  /* 0x000000000080781c */ /* 0x000fc600037ce170 */
[----:B------:R-:W-:-:S05]  /*d580*/  FADD.FTZ R58, R58, R63 ;  /* 0x0000003f3a3a7221 */ /* 0x000fca0000010000 */
[----:B------:R-:W-:Y:S01]  /*d590*/  F2FP.BF16.F32.PACK_AB R47, R58, R47 ;  /* 0x0000002f3a2f723e */ /* 0x000fe200000010ff */
[----:B------:R-:W-:Y:S06]  /*d5a0*/  BRA `(.L_x_673) ;  /* 0x0000002400907947 */ /* 0x000fec0003800000 */
.L_x_648:
[----:B------:R-:W-:Y:S01]  /*d5b0*/  ISETP.NE.AND P0, PT, R56, 0x1, PT ;  /* 0x000000013800780c */ /* 0x000fe20003f05270 */
[----:B------:R-:W-:Y:S01]  /*d5c0*/  IMAD.MOV.U32 R50, RZ, RZ, 0x2 ;  /* 0x00000002ff327424 */ /* 0x000fe200078e00ff */
[----:B-1----:R-:W-:Y:S01]  /*d5d0*/  MOV R48, R72 ;  /* 0x0000004800307202 */ /* 0x002fe20000000f00 */
        /* <DEDUP_REMOVED lines=12> */
.L_x_675:
        /* <DEDUP_REMOVED lines=12> */
.L_x_676:
        /* <DEDUP_REMOVED lines=42> */
.L_x_674:
[----:B------:R-:W-:Y:S01]  /*da00*/  I2FP.F32.U32 R27, R48 ;  /* 0x00000030001b7245 */ /* 0x000fe20000201000 */
[----:B------:R-:W-:Y:S01]  /*da10*/  IMAD.MOV.U32 R49, RZ, RZ, R72 ;  /* 0x000000ffff317224 */ /* 0x000fe200078e0048 */
[----:B------:R-:W-:Y:S02]  /*da20*/  ISETP.NE.AND P1, PT, R50, 0x1, PT ;  /* 0x000000013200780c */ /* 0x000fe40003f25270 */
[C---:B-----5:R-:W-:Y:S01]  /*da30*/  SHF.L.U32 R48, R44.reuse, 0x10, RZ ;  /* 0x000000102c307819 */ /* 0x060fe200000006ff */
[----:B------:R-:W-:Y:S01]  /*da40*/  FFMA.FTZ R27, R27, R26, 1.1641532182693481445e-10 ;  /* 0x2f0000001b1b7423 */ /* 0x000fe2000001001a */
[----:B------:R-:W-:-:S03]  /*da50*/  PRMT R44, R44, 0x7632, R44 ;  /* 0x000076322c2c7816 */ /* 0x000fc6000000002c */
[----:B------:R-:W-:Y:S01]  /*da60*/  FMUL.FTZ R48, R48, UR17 ;  /* 0x0000001130307c20 */ /* 0x000fe20008410000 */
[----:B------:R-:W-:-:S03]  /*da70*/  FSETP.GTU.FTZ.AND P0, PT, R27, UR4, PT ;  /* 0x000000041b007c0b */ /* 0x000fc6000bf1c000 */
[----:B------:R-:W-:Y:S01]  /*da80*/  FMUL.FTZ R27, R48, UR5 ;  /* 0x00000005301b7c20 */ /* 0x000fe20008410000 */
[----:B------:R-:W-:Y:S01]  /*da90*/  PLOP3.LUT P2, PT, P0, PT, PT, 0x8, 0x80 ;  /* 0x000000000080781c */ /* 0x000fe2000074e170 */
[----:B------:R-:W-:-:S03]  /*daa0*/  IMAD.MOV.U32 R48, RZ, RZ, 0x2 ;  /* 0x00000002ff307424 */ /* 0x000fc600078e00ff */
[----:B------:R-:W-:Y:S02]  /*dab0*/  FSEL R27, R27, RZ, !P0 ;  /* 0x000000ff1b1b7208 */ /* 0x000fe40004000000 */
[----:B------:R-:W-:Y:S01]  /*dac0*/  P2R R57, PR, RZ, 0x4 ;  /* 0x00000004ff397803 */ /* 0x000fe20000000000 */
        /* <DEDUP_REMOVED lines=9> */
.L_x_678:
        /* <DEDUP_REMOVED lines=12> */
.L_x_679:
        /* <DEDUP_REMOVED lines=42> */
.L_x_677:
[----:B------:R-:W-:Y:S01]  /*dec0*/  I2FP.F32.U32 R49, R49 ;  /* 0x0000003100317245 */ /* 0x000fe20000201000 */
[----:B------:R-:W-:Y:S01]  /*ded0*/  IMAD.U32 R44, R44, 0x10000, RZ ;  /* 0x000100002c2c7824 */ /* 0x000fe200078e00ff */
[----:B------:R-:W-:Y:S01]  /*dee0*/  ISETP.NE.AND P2, PT, R48, 0x1, PT ;  /* 0x000000013000780c */ /* 0x000fe20003f45270 */
[----:B------:R-:W-:Y:S02]  /*def0*/  HFMA2 R50, -RZ, RZ, 0, 1.1920928955078125e-07 ;  /* 0x00000002ff327431 */ /* 0x000fe400000001ff */
[----:B------:R-:W-:Y:S01]  /*df00*/  FFMA.FTZ R49, R49, R26, 1.1641532182693481445e-10 ;  /* 0x2f00000031317423 */ /* 0x000fe2000001001a */
[----:B------:R-:W-:-:S04]  /*df10*/  FMUL.FTZ R44, R44, UR17 ;  /* 0x000000112c2c7c20 */ /* 0x000fc80008410000 */
[----:B------:R-:W-:Y:S01]  /*df20*/  FMUL.FTZ R44, R44, UR5 ;  /* 0x000000052c2c7c20 */ /* 0x000fe20008410000 */
[----:B------:R-:W-:Y:S01]  /*df30*/  FSETP.GTU.FTZ.AND P1, PT, R49, UR4, PT ;  /* 0x0000000431007c0b */ /* 0x000fe2000bf3c000 */
[----:B------:R-:W-:-:S03]  /*df40*/  IMAD.MOV.U32 R49, RZ, RZ, R72 ;  /* 0x000000ffff317224 */ /* 0x000fc600078e0048 */
        /* <DEDUP_REMOVED lines=12> */
.L_x_681:
        /* <DEDUP_REMOVED lines=12> */
.L_x_682:
        /* <DEDUP_REMOVED lines=42> */
.L_x_680:
[----:B------:R-:W-:Y:S01]  /*e370*/  I2FP.F32.U32 R49, R49 ;  /* 0x0000003100317245 */ /* 0x000fe20000201000 */
[C---:B------:R-:W-:Y:S01]  /*e380*/  IMAD.U32 R48, R45.reuse, 0x10000, RZ ;  /* 0x000100002d307824 */ /* 0x040fe200078e00ff */
[----:B------:R-:W-:Y:S02]  /*e390*/  ISETP.NE.AND P3, PT, R50, 0x1, PT ;  /* 0x000000013200780c */ /* 0x000fe40003f65270 */
[----:B------:R-:W-:Y:S01]  /*e3a0*/  PRMT R45, R45, 0x7632, R45 ;  /* 0x000076322d2d7816 */ /* 0x000fe2000000002d */
[----:B------:R-:W-:Y:S01]  /*e3b0*/  FFMA.FTZ R49, R49, R26, 1.1641532182693481445e-10 ;  /* 0x2f00000031317423 */ /* 0x000fe2000001001a */
[----:B------:R-:W-:Y:S01]  /*e3c0*/  FMUL.FTZ R48, R48, UR17 ;  /* 0x0000001130307c20 */ /* 0x000fe20008410000 */
[----:B------:R-:W-:-:S03]  /*e3d0*/  MOV R51, 0x2 ;  /* 0x0000000200337802 */ /* 0x000fc60000000f00 */
        /* <DEDUP_REMOVED lines=15> */
.L_x_684:
        /* <DEDUP_REMOVED lines=12> */
.L_x_685:
        /* <DEDUP_REMOVED lines=42> */
.L_x_683:
        /* <DEDUP_REMOVED lines=21> */
.L_x_687:
        /* <DEDUP_REMOVED lines=12> */
.L_x_688:
[----:B------:R-:W-:Y:S01]  /*ea40*/  IMAD.WIDE.U32 R64, R25, -0x326172a9, RZ ;  /* 0xcd9e8d5719407825 */ /* 0x000fe200078e00ff */
[----:B------:R-:W-:-:S03]  /*ea50*/  LOP3.LUT R50, R20, UR11, R59, 0x96, !PT ;  /* 0x0000000b14327c12 */ /* 0x000fc6000f8e963b */
[----:B------:R-:W-:Y:S01]  /*ea60*/  IMAD.MOV.U32 R49, RZ, RZ, R61 ;  /* 0x000000ffff317224 */ /* 0x000fe200078e003d */
        /* <DEDUP_REMOVED lines=38> */
[----:B------:R-:W-:-:S07]  /*ecd0*/  MOV R61, R50 ;  /* 0x00000032003d7202 */ /* 0x000fce0000000f00 */
.L_x_686:
[----:B------:R-:W-:Y:S01]  /*ece0*/  I2FP.F32.U32 R49, R49 ;  /* 0x0000003100317245 */ /* 0x000fe20000201000 */
[C---:B------:R-:W-:Y:S01]  /*ecf0*/  IMAD.U32 R50, R46.reuse, 0x10000, RZ ;  /* 0x000100002e327824 */ /* 0x040fe200078e00ff */
[----:B------:R-:W-:Y:S01]  /*ed00*/  ISETP.NE.AND P5, PT, R55, 0x1, PT ;  /* 0x000000013700780c */ /* 0x000fe20003fa5270 */
[----:B------:R-:W-:Y:S01]  /*ed10*/  IMAD.MOV.U32 R51, RZ, RZ, R72 ;  /* 0x000000ffff337224 */ /* 0x000fe200078e0048 */
[----:B------:R-:W-:Y:S01]  /*ed20*/  PRMT R46, R46, 0x7632, R46 ;  /* 0x000076322e2e7816 */ /* 0x000fe2000000002e */
[----:B------:R-:W-:Y:S01]  /*ed30*/  FFMA.FTZ R49, R49, R26, 1.1641532182693481445e-10 ;  /* 0x2f00000031317423 */ /* 0x000fe2000001001a */
[----:B------:R-:W-:-:S04]  /*ed40*/  FMUL.FTZ R50, R50, UR17 ;  /* 0x0000001132327c20 */ /* 0x000fc80008410000 */
[----:B------:R-:W-:Y:S01]  /*ed50*/  FSETP.GTU.FTZ.AND P4, PT, R49, UR4, PT ;  /* 0x0000000431007c0b */ /* 0x000fe2000bf9c000 */
[----:B------:R-:W-:Y:S01]  /*ed60*/  FMUL.FTZ R49, R50, UR5 ;  /* 0x0000000532317c20 */ /* 0x000fe20008410000 */
[----:B------:R-:W-:Y:S02]  /*ed70*/  MOV R50, 0x2 ;  /* 0x0000000200327802 */ /* 0x000fe40000000f00 */
[----:B------:R-:W-:Y:S02]  /*ed80*/  PLOP3.LUT P3, PT, P4, PT, PT, 0x8, 0x80 ;  /* 0x000000000080781c */ /* 0x000fe4000276e170 */
[----:B------:R-:W-:-:S05]  /*ed90*/  FSEL R49, R49, RZ, !P4 ;  /* 0x000000ff31317208 */ /* 0x000fca0006000000 */
        /* <DEDUP_REMOVED lines=10> */
.L_x_690:
        /* <DEDUP_REMOVED lines=12> */
.L_x_691:
        /* <DEDUP_REMOVED lines=42> */
.L_x_689:
        /* <DEDUP_REMOVED lines=21> */
.L_x_693:
        /* <DEDUP_REMOVED lines=12> */
.L_x_694:
        /* <DEDUP_REMOVED lines=42> */
.L_x_692:
        /* <DEDUP_REMOVED lines=22> */
.L_x_696:
[----:B------:R-:W-:-:S04]  /*f7b0*/  VIADD R24, R24, 0x1 ;  /* 0x0000000118187836 */ /* 0x000fc80000000000 */
        /* <DEDUP_REMOVED lines=13> */
.L_x_697:
        /* <DEDUP_REMOVED lines=42> */
.L_x_695:
        /* <DEDUP_REMOVED lines=12> */
.L_x_673:
        /* <DEDUP_REMOVED lines=9> */
[----:B------:R-:W-:Y:S02]  /*fc80*/  LOP3.LUT R48, R48, R50, R49, 0xfe, !PT ;  /* 0x0000003230307212 */ /* 0x000fe400078efe31 */
[----:B------:R-:W-:Y:S02]  /*fc90*/  SEL R63, RZ, 0x1, !P6 ;  /* 0x00000001ff3f7807 */ /* 0x000fe40007000000 */
[----:B------:R-:W-:-:S02]  /*fca0*/  IADD3 R57, PT, PT, R19, 0x300, RZ ;  /* 0x0000030013397810 */ /* 0x000fc40007ffe0ff */
        /* <DEDUP_REMOVED lines=27> */
.L_x_700:
        /* <DEDUP_REMOVED lines=12> */
.L_x_701:
        /* <DEDUP_REMOVED lines=40> */
[----:B------:R-:W-:Y:S01]  /*101a0*/  IMAD.MOV.U32 R64, RZ, RZ, RZ ;  /* 0x000000ffff407224 */ /* 0x000fe200078e00ff */
[----:B------:R-:W-:-:S07]  /*101b0*/  MOV R62, R61 ;  /* 0x0000003d003e7202 */ /* 0x000fce0000000f00 */
.L_x_699:
[----:B------:R-:W-:Y:S01]  /*101c0*/  I2FP.F32.U32 R61, R62 ;  /* 0x0000003e003d7245 */ /* 0x000fe20000201000 */
[----:B-----5:R-:W-:Y:S01]  /*101d0*/  IMAD.U32 R62, R44, 0x10000, RZ ;  /* 0x000100002c3e7824 */ /* 0x020fe200078e00ff */
[----:B------:R-:W-:Y:S01]  /*101e0*/  ISETP.NE.AND P1, PT, R64, 0x1, PT ;  /* 0x000000014000780c */ /* 0x000fe20003f25270 */
[----:B------:R-:W-:Y:S01]  /*101f0*/  IMAD.MOV.U32 R66, RZ, RZ, 0x2 ;  /* 0x00000002ff427424 */ /* 0x000fe200078e00ff */
[----:B------:R-:W-:Y:S01]  /*10200*/  SHF.L.U32 R63, R48, 0x10, RZ ;  /* 0x00000010303f7819 */ /* 0x000fe200000006ff */
[----:B------:R-:W-:Y:S01]  /*10210*/  FFMA.FTZ R61, R61, R26, 1.1641532182693481445e-10 ;  /* 0x2f0000003d3d7423 */ /* 0x000fe2000001001a */
[----:B------:R-:W-:Y:S01]  /*10220*/  FMUL.FTZ R62, R62, UR17 ;  /* 0x000000113e3e7c20 */ /* 0x000fe20008410000 */
[----:B------:R-:W-:Y:S01]  /*10230*/  PRMT R44, R44, 0x7632, R44 ;  /* 0x000076322c2c7816 */ /* 0x000fe2000000002c */
[----:B------:R-:W-:Y:S02]  /*10240*/  IMAD.MOV.U32 R65, RZ, RZ, R72 ;  /* 0x000000ffff417224 */ /* 0x000fe400078e0048 */
[----:B------:R-:W-:Y:S01]  /*10250*/  FMUL.FTZ R62, R62, UR5 ;  /* 0x000000053e3e7c20 */ /* 0x000fe20008410000 */
[----:B------:R-:W-:-:S04]  /*10260*/  FSETP.GTU.FTZ.AND P0, PT, R61, UR4, PT ;  /* 0x000000043d007c0b */ /* 0x000fc8000bf1c000 */
[----:B------:R-:W-:Y:S02]  /*10270*/  FSEL R62, R62, RZ, !P0 ;  /* 0x000000ff3e3e7208 */ /* 0x000fe40004000000 */
[----:B------:R-:W-:-:S03]  /*10280*/  PLOP3.LUT P0, PT, P0, PT, PT, 0x8, 0x80 ;  /* 0x000000000080781c */ /* 0x000fc6000070e170 */
[----:B------:R-:W-:Y:S01]  /*10290*/  FADD.FTZ R63, R62, R63 ;  /* 0x0000003f3e3f7221 */ /* 0x000fe20000010000 */
[----:B------:R-:W-:Y:S02]  /*102a0*/  PRMT R62, R48, 0x7632, R62 ;  /* 0x00007632303e7816 */ /* 0x000fe4000000003e */
        /* <DEDUP_REMOVED lines=11> */
.L_x_703:
        /* <DEDUP_REMOVED lines=12> */
.L_x_704:
        /* <DEDUP_REMOVED lines=42> */
.L_x_702:
        /* <DEDUP_REMOVED lines=8> */
[----:B------:R-:W-:-:S04]  /*10740*/  IMAD.U32 R65, R62, 0x10000, RZ ;  /* 0x000100003e417824 */ /* 0x000fc800078e00ff */
        /* <DEDUP_REMOVED lines=14> */
.L_x_706:
        /* <DEDUP_REMOVED lines=12> */
.L_x_707:
        /* <DEDUP_REMOVED lines=42> */
.L_x_705:
[----:B------:R-:W-:Y:S01]  /*10b90*/  I2FP.F32.U32 R65, R65 ;  /* 0x0000004100417245 */ /* 0x000fe20000201000 */
[----:B------:R-:W-:Y:S01]  /*10ba0*/  IMAD.U32 R66, R45, 0x10000, RZ ;  /* 0x000100002d427824 */ /* 0x000fe200078e00ff */
[----:B------:R-:W-:Y:S02]  /*10bb0*/  ISETP.NE.AND P2, PT, R64, 0x1, PT ;  /* 0x000000014000780c */ /* 0x000fe40003f45270 */
[----:B------:R-:W-:Y:S01]  /*10bc0*/  PRMT R67, R49, 0x7632, R67 ;  /* 0x0000763231437816 */ /* 0x000fe20000000043 */
[----:B------:R-:W-:Y:S01]  /*10bd0*/  FFMA.FTZ R65, R65, R26, 1.1641532182693481445e-10 ;  /* 0x2f00000041417423 */ /* 0x000fe2000001001a */
[----:B------:R-:W-:Y:S01]  /*10be0*/  FMUL.FTZ R66, R66, UR17 ;  /* 0x0000001142427c20 */ /* 0x000fe20008410000 */
[----:B------:R-:W-:Y:S02]  /*10bf0*/  PRMT R45, R45, 0x7632, R45 ;  /* 0x000076322d2d7816 */ /* 0x000fe4000000002d */
[----:B------:R-:W-:Y:S01]  /*10c00*/  MOV R69, 0x2 ;  /* 0x0000000200457802 */ /* 0x000fe20000000f00 */
[----:B------:R-:W-:Y:S01]  /*10c10*/  FMUL.FTZ R66, R66, UR5 ;  /* 0x0000000542427c20 */ /* 0x000fe20008410000 */
[----:B------:R-:W-:Y:S01]  /*10c20*/  FSETP.GTU.FTZ.AND P1, PT, R65, UR4, PT ;  /* 0x0000000441007c0b */ /* 0x000fe2000bf3c000 */
[----:B------:R-:W-:-:S03]  /*10c30*/  IMAD.U32 R65, R49, 0x10000, RZ ;  /* 0x0001000031417824 */ /* 0x000fc600078e00ff */
        /* <DEDUP_REMOVED lines=14> */
.L_x_709:
        /* <DEDUP_REMOVED lines=12> */
.L_x_710:
        /* <DEDUP_REMOVED lines=40> */
[----:B------:R-:W-:Y:S01]  /*11060*/  IMAD.MOV.U32 R65, RZ, RZ, R60 ;  /* 0x000000ffff417224 */ /* 0x000fe200078e003c */
[----:B------:R-:W-:-:S07]  /*11070*/  MOV R60, R64 ;  /* 0x00000040003c7202 */ /* 0x000fce0000000f00 */
.L_x_708:
[----:B------:R-:W-:Y:S01]  /*11080*/  I2FP.F32.U32 R65, R65 ;  /* 0x0000004100417245 */ /* 0x000fe20000201000 */
[----:B------:R-:W-:Y:S01]  /*11090*/  IMAD.U32 R45, R45, 0x10000, RZ ;  /* 0x000100002d2d7824 */ /* 0x000fe200078e00ff */
[----:B------:R-:W-:Y:S01]  /*110a0*/  ISETP.NE.AND P3, PT, R69, 0x1, PT ;  /* 0x000000014500780c */ /* 0x000fe20003f65270 */
[----:B------:R-:W-:Y:S01]  /*110b0*/  IMAD.MOV.U32 R70, RZ, RZ, 0x2 ;  /* 0x00000002ff467424 */ /* 0x000fe200078e00ff */
[----:B------:R-:W-:Y:S01]  /*110c0*/  SHF.L.U32 R64, R67, 0x10, RZ ;  /* 0x0000001043407819 */ /* 0x000fe200000006ff */
[----:B------:R-:W-:Y:S01]  /*110d0*/  FFMA.FTZ R65, R65, R26, 1.1641532182693481445e-10 ;  /* 0x2f00000041417423 */ /* 0x000fe2000001001a */
[----:B------:R-:W-:-:S04]  /*110e0*/  FMUL.FTZ R45, R45, UR17 ;  /* 0x000000112d2d7c20 */ /* 0x000fc80008410000 */
[----:B------:R-:W-:Y:S01]  /*110f0*/  FMUL.FTZ R45, R45, UR5 ;  /* 0x000000052d2d7c20 */ /* 0x000fe20008410000 */
[----:B------:R-:W-:Y:S01]  /*11100*/  FSETP.GTU.FTZ.AND P2, PT, R65, UR4, PT ;  /* 0x0000000441007c0b */ /* 0x000fe2000bf5c000 */
[----:B------:R-:W-:-:S03]  /*11110*/  IMAD.MOV.U32 R65, RZ, RZ, R72 ;  /* 0x000000ffff417224 */ /* 0x000fc600078e0048 */
        /* <DEDUP_REMOVED lines=13> */
.L_x_712:
        /* <DEDUP_REMOVED lines=12> */
.L_x_713:
        /* <DEDUP_REMOVED lines=42> */
.L_x_711:
        /* <DEDUP_REMOVED lines=25> */
.L_x_715:
        /* <DEDUP_REMOVED lines=12> */
.L_x_716:
        /* <DEDUP_REMOVED lines=38> */
[----:B------:R-:W-:Y:S02]  /*11a00*/  HFMA2 R73, -RZ, RZ, 0, 0 ;  /* 0x00000000ff497431 */ /* 0x000fe400000001ff */
[----:B------:R-:W-:Y:S01]  /*11a10*/  IMAD.MOV.U32 R69, RZ, RZ, R60 ;  /* 0x000000ffff457224 */ /* 0x000fe200078e003c */
[----:B------:R-:W-:Y:S01]  /*11a20*/  LOP3.LUT R71, R70, UR31, R75, 0x96, !PT ;  /* 0x0000001f46477c12 */ /* 0x000fe2000f8e964b */
[----:B------:R-:W-:-:S07]  /*11a30*/  IMAD.MOV.U32 R60, RZ, RZ, R74 ;  /* 0x000000ffff3c7224 */ /* 0x000fce00078e004a */
.L_x_714:
[----:B------:R-:W-:Y:S01]  /*11a40*/  I2FP.F32.U32 R69, R69 ;  /* 0x0000004500457245 */ /* 0x000fe20000201000 */
[----:B------:R-:W-:Y:S01]  /*11a50*/  IMAD.U32 R46, R46, 0x10000, RZ ;  /* 0x000100002e2e7824 */ /* 0x000fe200078e00ff */
[----:B------:R-:W-:Y:S01]  /*11a60*/  ISETP.NE.AND P5, PT, R73, 0x1, PT ;  /* 0x000000014900780c */ /* 0x000fe20003fa5270 */
[----:B------:R-:W-:Y:S01]  /*11a70*/  IMAD.U32 R65, R65, 0x10000, RZ ;  /* 0x0001000041417824 */ /* 0x000fe200078e00ff */
[----:B------:R-:W-:Y:S01]  /*11a80*/  MOV R70, 0x2 ;  /* 0x0000000200467802 */ /* 0x000fe20000000f00 */
[----:B------:R-:W-:Y:S01]  /*11a90*/  FFMA.FTZ R69, R69, R26, 1.1641532182693481445e-10 ;  /* 0x2f00000045457423 */ /* 0x000fe2000001001a */
[----:B------:R-:W-:-:S04]  /*11aa0*/  FMUL.FTZ R46, R46, UR17 ;  /* 0x000000112e2e7c20 */ /* 0x000fc80008410000 */
[----:B------:R-:W-:Y:S01]  /*11ab0*/  FMUL.FTZ R46, R46, UR5 ;  /* 0x000000052e2e7c20 */ /* 0x000fe20008410000 */
[----:B------:R-:W-:Y:S01]  /*11ac0*/  FSETP.GTU.FTZ.AND P4, PT, R69, UR4, PT ;  /* 0x0000000445007c0b */ /* 0x000fe2000bf9c000 */
[----:B------:R-:W-:-:S03]  /*11ad0*/  IMAD.MOV.U32 R69, RZ, RZ, R72 ;  /* 0x000000ffff457224 */ /* 0x000fc600078e0048 */
        /* <DEDUP_REMOVED lines=13> */
.L_x_718:
        /* <DEDUP_REMOVED lines=12> */
.L_x_719:
        /* <DEDUP_REMOVED lines=42> */
.L_x_717:
[----:B------:R-:W-:Y:S01]  /*11f10*/  I2FP.F32.U32 R69, R69 ;  /* 0x0000004500457245 */ /* 0x000fe20000201000 */
[C---:B------:R-:W-:Y:S01]  /*11f20*/  IMAD.U32 R73, R47.reuse, 0x10000, RZ ;  /* 0x000100002f497824 */ /* 0x040fe200078e00ff */
[----:B------:R-:W-:Y:S02]  /*11f30*/  ISETP.NE.AND P6, PT, R70, 0x1, PT ;  /* 0x000000014600780c */ /* 0x000fe40003fc5270 */
[----:B------:R-:W-:Y:S01]  /*11f40*/  PRMT R80, R47, 0x7632, R80 ;  /* 0x000076322f507816 */ /* 0x000fe20000000050 */
[----:B------:R-:W-:Y:S01]  /*11f50*/  FFMA.FTZ R69, R69, R26, 1.1641532182693481445e-10 ;  /* 0x2f00000045457423 */ /* 0x000fe2000001001a */
[----:B------:R-:W-:Y:S01]  /*11f60*/  FMUL.FTZ R73, R73, UR17 ;  /* 0x0000001149497c20 */ /* 0x000fe20008410000 */
[----:B------:R-:W-:-:S03]  /*11f70*/  PRMT R81, R51, 0x7632, R81 ;  /* 0x0000763233517816 */ /* 0x000fc60000000051 */
[----:B------:R-:W-:Y:S01]  /*11f80*/  FMUL.FTZ R73, R73, UR5 ;  /* 0x0000000549497c20 */ /* 0x000fe20008410000 */
[----:B------:R-:W-:Y:S02]  /*11f90*/  FSETP.GTU.FTZ.AND P5, PT, R69, UR4, PT ;  /* 0x0000000445007c0b */ /* 0x000fe4000bfbc000 */
[----:B------:R-:W-:Y:S02]  /*11fa0*/  SHF.L.U32 R69, R51, 0x10, RZ ;  /* 0x0000001033457819 */ /* 0x000fe400000006ff */
[----:B------:R-:W-:Y:S01]  /*11fb0*/  FSEL R74, R73, RZ, !P5 ;  /* 0x000000ff494a7208 */ /* 0x000fe20006800000 */
[----:B------:R-:W-:Y:S01]  /*11fc0*/  IMAD.MOV.U32 R73, RZ, RZ, R72 ;  /* 0x000000ffff497224 */ /* 0x000fe200078e0048 */
[----:B------:R-:W-:-:S03]  /*11fd0*/  PLOP3.LUT P5, PT, P5, PT, PT, 0x8, 0x80 ;  /* 0x000000000080781c */ /* 0x000fc60002fae170 */
[----:B------:R-:W-:Y:S01]  /*11fe0*/  FADD.FTZ R47, R74, R69 ;  /* 0x000000454a2f7221 */ /* 0x000fe20000010000 */
[----:B------:R-:W-:-:S04]  /*11ff0*/  IMAD.MOV.U32 R69, RZ, RZ, 0x2 ;  /* 0x00000002ff457424 */ /* 0x000fc800078e00ff */
        /* <DEDUP_REMOVED lines=10> */
.L_x_721:
        /* <DEDUP_REMOVED lines=14> */
.L_x_722:
        /* <DEDUP_REMOVED lines=39> */
[----:B------:R-:W-:Y:S01]  /*123f0*/  IMAD.MOV.U32 R60, RZ, RZ, R74 ;  /* 0x000000ffff3c7224 */ /* 0x000fe200078e004a */
[----:B------:R-:W-:Y:S01]  /*12400*/  LOP3.LUT R71, R70, UR31, R75, 0x96, !PT ;  /* 0x0000001f46477c12 */ /* 0x000fe2000f8e964b */
[----:B------:R-:W-:-:S07]  /*12410*/  IMAD.MOV.U32 R69, RZ, RZ, RZ ;  /* 0x000000ffff457224 */ /* 0x000fce00078e00ff */
.L_x_720:
        /* <DEDUP_REMOVED lines=15> */
.L_x_698:
        /* <DEDUP_REMOVED lines=15> */
.L_x_725:
        /* <DEDUP_REMOVED lines=12> */
.L_x_726:
        /* <DEDUP_REMOVED lines=42> */
.L_x_724:
[----:B------:R-:W-:Y:S01]  /*12960*/  I2FP.F32.U32 R49, R48 ;  /* 0x0000003000317245 */ /* 0x000fe20000201000 */
[----:B------:R-:W-:Y:S01]  /*12970*/  IMAD.MOV.U32 R51, RZ, RZ, 0x2 ;  /* 0x00000002ff337424 */ /* 0x000fe200078e00ff */
[----:B------:R-:W-:Y:S02]  /*12980*/  ISETP.NE.AND P1, PT, R50, 0x1, PT ;  /* 0x000000013200780c */ /* 0x000fe40003f25270 */
[C---:B-----5:R-:W-:Y:S01]  /*12990*/  SHF.L.U32 R48, R44.reuse, 0x10, RZ ;  /* 0x000000102c307819 */ /* 0x060fe200000006ff */
[----:B------:R-:W-:Y:S01]  /*129a0*/  FFMA.FTZ R49, R49, R26, 1.1641532182693481445e-10 ;  /* 0x2f00000031317423 */ /* 0x000fe2000001001a */
[----:B------:R-:W-:-:S03]  /*129b0*/  PRMT R44, R44, 0x7632, R44 ;  /* 0x000076322c2c7816 */ /* 0x000fc6000000002c */
[----:B------:R-:W-:Y:S01]  /*129c0*/  FMUL.FTZ R48, R48, UR17 ;  /* 0x0000001130307c20 */ /* 0x000fe20008410000 */
[----:B------:R-:W-:Y:S01]  /*129d0*/  FSETP.GTU.FTZ.AND P0, PT, R49, UR4, PT ;  /* 0x0000000431007c0b */ /* 0x000fe2000bf1c000 */
[----:B------:R-:W-:Y:S02]  /*129e0*/  IMAD.MOV.U32 R49, RZ, RZ, R72 ;  /* 0x000000ffff317224 */ /* 0x000fe400078e0048 */
[----:B------:R-:W-:Y:S01]  /*129f0*/  FMUL.FTZ R48, R48, UR5 ;  /* 0x0000000530307c20 */ /* 0x000fe20008410000 */
[----:B------:R-:W-:-:S04]  /*12a00*/  PLOP3.LUT P2, PT, P0, PT, PT, 0x8, 0x80 ;  /* 0x000000000080781c */ /* 0x000fc8000074e170 */
        /* <DEDUP_REMOVED lines=11> */
.L_x_728:
        /* <DEDUP_REMOVED lines=12> */
.L_x_729:
        /* <DEDUP_REMOVED lines=42> */
.L_x_727:
        /* <DEDUP_REMOVED lines=21> */
.L_x_731:
        /* <DEDUP_REMOVED lines=10> */
[----:B------:R-:W-:-:S04]  /*13010*/  @P2 IADD3 R49, PT, PT, R20, RZ, RZ ;  /* 0x000000ff14312210 */ /* 0x000fc80007ffe0ff */
[----:B------:R-:W-:-:S07]  /*13020*/  @!P1 MOV R20, R49 ;  /* 0x0000003100149202 */ /* 0x000fce0000000f00 */
.L_x_732:
        /* <DEDUP_REMOVED lines=42> */
.L_x_730:
[----:B------:R-:W-:Y:S02]  /*132d0*/  I2FP.F32.U32 R49, R49 ;  /* 0x0000003100317245 */ /* 0x000fe40000201000 */
[----:B------:R-:W-:Y:S02]  /*132e0*/  ISETP.NE.AND P3, PT, R63, 0x1, PT ;  /* 0x000000013f00780c */ /* 0x000fe40003f65270 */
[----:B------:R-:W-:Y:S01]  /*132f0*/  SHF.L.U32 R50, R45, 0x10, RZ ;  /* 0x000000102d327819 */ /* 0x000fe200000006ff */
[----:B------:R-:W-:Y:S01]  /*13300*/  FFMA.FTZ R49, R49, R26, 1.1641532182693481445e-10 ;  /* 0x2f00000031317423 */ /* 0x000fe2000001001a */
[----:B------:R-:W-:Y:S02]  /*13310*/  PRMT R45, R45, 0x7632, R45 ;  /* 0x000076322d2d7816 */ /* 0x000fe4000000002d */
[----:B------:R-:W-:Y:S01]  /*13320*/  MOV R51, R72 ;  /* 0x0000004800337202 */ /* 0x000fe20000000f00 */
[----:B------:R-:W-:Y:S01]  /*13330*/  FMUL.FTZ R50, R50, UR17 ;  /* 0x0000001132327c20 */ /* 0x000fe20008410000 */
[----:B------:R-:W-:-:S03]  /*13340*/  FSETP.GTU.FTZ.AND P2, PT, R49, UR4, PT ;  /* 0x0000000431007c0b */ /* 0x000fc6000bf5c000 */
[----:B------:R-:W-:Y:S01]  /*13350*/  FMUL.FTZ R49, R50, UR5 ;  /* 0x0000000532317c20 */ /* 0x000fe20008410000 */
[----:B------:R-:W-:Y:S01]  /*13360*/  PLOP3.LUT P1, PT, P2, PT, PT, 0x8, 0x80 ;  /* 0x000000000080781c */ /* 0x000fe2000172e170 */
[----:B------:R-:W-:-:S03]  /*13370*/  IMAD.MOV.U32 R50, RZ, RZ, 0x2 ;  /* 0x00000002ff327424 */ /* 0x000fc600078e00ff */
[----:B------:R-:W-:Y:S01]  /*13380*/  FSEL R49, R49, RZ, !P2 ;  /* 0x000000ff31317208 */ /* 0x000fe20005000000 */
[----:B------:R-:W-:Y:S08]  /*13390*/  @!P3 BRA `(.L_x_733) ;  /* 0x0000000000f8b947 */ /* 0x000ff00003800000 */
        /* <DEDUP_REMOVED lines=8> */
.L_x_734:
[----:B------:R-:W-:-:S04]  /*13420*/  VIADD R24, R24, 0x1 ;  /* 0x0000000118187836 */ /* 0x000fc80000000000 */
        /* <DEDUP_REMOVED lines=11> */
.L_x_735:
        /* <DEDUP_REMOVED lines=41> */
[----:B------:R-:W-:-:S07]  /*13770*/  HFMA2 R50, -RZ, RZ, 0, 0 ;  /* 0x00000000ff327431 */ /* 0x000fce00000001ff */
.L_x_733:
        /* <DEDUP_REMOVED lines=8> */
[----:B------:R-:W-:-:S03]  /*13800*/  IMAD.MOV.U32 R51, RZ, RZ, R72 ;  /* 0x000000ffff337224 */ /* 0x000fc600078e0048 */
        /* <DEDUP_REMOVED lines=12> */
.L_x_737:
        /* <DEDUP_REMOVED lines=12> */
.L_x_738:
        /* <DEDUP_REMOVED lines=42> */
.L_x_736:
[----:B------:R-:W-:Y:S01]  /*13c30*/  ISETP.NE.AND P5, PT, R63, 0x1, PT ;  /* 0x000000013f00780c */ /* 0x000fe20003fa5270 */
[C---:B------:R-:W-:Y:S01]  /*13c40*/  IMAD.U32 R50, R46.reuse, 0x10000, RZ ;  /* 0x000100002e327824 */ /* 0x040fe200078e00ff */
[----:B------:R-:W-:Y:S02]  /*13c50*/  I2FP.F32.U32 R51, R51 ;  /* 0x0000003300337245 */ /* 0x000fe40000201000 */
[----:B------:R-:W-:Y:S01]  /*13c60*/  PRMT R46, R46, 0x7632, R46 ;  /* 0x000076322e2e7816 */ /* 0x000fe2000000002e */
[----:B------:R-:W-:Y:S01]  /*13c70*/  FMUL.FTZ R50, R50, UR17 ;  /* 0x0000001132327c20 */ /* 0x000fe20008410000 */
[----:B------:R-:W-:Y:S01]  /*13c80*/  MOV R66, 0x2 ;  /* 0x0000000200427802 */ /* 0x000fe20000000f00 */
[----:B------:R-:W-:Y:S02]  /*13c90*/  FFMA.FTZ R51, R51, R26, 1.1641532182693481445e-10 ;  /* 0x2f00000033337423 */ /* 0x000fe4000001001a */
[----:B------:R-:W-:-:S03]  /*13ca0*/  FMUL.FTZ R50, R50, UR5 ;  /* 0x0000000532327c20 */ /* 0x000fc60008410000 */
[----:B------:R-:W-:Y:S01]  /*13cb0*/  FSETP.GTU.FTZ.AND P4, PT, R51, UR4, PT ;  /* 0x0000000433007c0b */ /* 0x000fe2000bf9c000 */
[----:B------:R-:W-:-:S03]  /*13cc0*/  IMAD.MOV.U32 R51, RZ, RZ, R72 ;  /* 0x000000ffff337224 */ /* 0x000fc600078e0048 */
        /* <DEDUP_REMOVED lines=8> */
[----:B------:R-:W-:Y:S01]  /*13d50*/  @P4 IADD3 R66, PT, PT, R63, 0x1, RZ ;  /* 0x000000013f424810 */ /* 0x000fe20007ffe0ff */
[----:B------:R-:W-:Y:S01]  /*13d60*/  @P4 IMAD.MOV.U32 R51, RZ, RZ, R68 ;  /* 0x000000ffff334224 */ /* 0x000fe200078e0044 */
[----:B------:R-:W-:Y:S06]  /*13d70*/  BRA `(.L_x_739) ;  /* 0x0000000000d87947 */ /* 0x000fec0003800000 */
.L_x_740:
[----:B------:R-:W-:-:S04]  /*13d80*/  IADD3 R24, PT, PT, R24, 0x1, RZ ;  /* 0x0000000118187810 */ /* 0x000fc80007ffe0ff */
[C---:B------:R-:W-:Y:S01]  /*13d90*/  ISETP.NE.AND P4, PT, R24.reuse, RZ, PT ;  /* 0x000000ff1800720c */ /* 0x040fe20003f85270 */
[----:B------:R-:W-:-:S12]  /*13da0*/  IMAD.WIDE.U32 R68, R24, -0x2daee0ad, RZ ;  /* 0xd2511f5318447825 */ /* 0x000fd800078e00ff */
        /* <DEDUP_REMOVED lines=9> */
.L_x_741:
        /* <DEDUP_REMOVED lines=42> */
.L_x_739:
        /* <DEDUP_REMOVED lines=8> */
[----:B------:R-:W-:-:S04]  /*14160*/  MOV R51, R72 ;  /* 0x0000004800337202 */ /* 0x000fc80000000f00 */
        /* <DEDUP_REMOVED lines=12> */
.L_x_743:
[----:B------:R-:W-:-:S04]  /*14230*/  IADD3 R24, PT, PT, R24, 0x1, RZ ;  /* 0x0000000118187810 */ /* 0x000fc80007ffe0ff */
[C---:B------:R-:W-:Y:S01]  /*14240*/  ISETP.NE.AND P5, PT, R24.reuse, RZ, PT ;  /* 0x000000ff1800720c */ /* 0x040fe20003fa5270 */
[----:B------:R-:W-:-:S12]  /*14250*/  IMAD.WIDE.U32 R66, R24, -0x2daee0ad, RZ ;  /* 0xd2511f5318427825 */ /* 0x000fd800078e00ff */
[----:B------:R-:W-:Y:S05]  /*14260*/  @P5 BRA `(.L_x_744) ;  /* 0x0000000000205947 */ /* 0x000fea0003800000 */
[----:B------:R-:W-:-:S05]  /*14270*/  VIADD R23, R23, 0x1 ;  /* 0x0000000117177836 */ /* 0x000fca0000000000 */
[----:B------:R-:W-:-:S13]  /*14280*/  ISETP.NE.AND P5, PT, R23, RZ, PT ;  /* 0x000000ff1700720c */ /* 0x000fda0003fa5270 */
[----:B------:R-:W-:Y:S01]  /*14290*/  @!P5 IADD3 R25, PT, PT, R25, 0x1, RZ ;  /* 0x000000011919d810 */ /* 0x000fe20007ffe0ff */
[----:B------:R-:W-:Y:S01]  /*142a0*/  @!P5 VIADD R51, R20, 0x1 ;  /* 0x000000011433d836 */ /* 0x000fe20000000000 */
[----:B------:R-:W-:Y:S02]  /*142b0*/  @!P5 MOV R23, RZ ;  /* 0x000000ff0017d202 */ /* 0x000fe40000000f00 */
[----:B------:R-:W-:-:S13]  /*142c0*/  ISETP.NE.AND P6, PT, R25, RZ, !P5 ;  /* 0x000000ff1900720c */ /* 0x000fda0006fc5270 */
[----:B------:R-:W-:-:S05]  /*142d0*/  @P6 IADD3 R51, PT, PT, R20, RZ, RZ ;  /* 0x000000ff14336210 */ /* 0x000fca0007ffe0ff */
[----:B------:R-:W-:-:S07]  /*142e0*/  @!P5 IMAD.MOV.U32 R20, RZ, RZ, R51 ;  /* 0x000000ffff14d224 */ /* 0x000fce00078e0033 */
.L_x_744:
        /* <DEDUP_REMOVED lines=41> */
[----:B------:R-:W-:-:S07]  /*14580*/  MOV R60, R70 ;  /* 0x00000046003c7202 */ /* 0x000fce0000000f00 */
.L_x_742:
        /* <DEDUP_REMOVED lines=8> */
[----:B------:R-:W-:-:S04]  /*14610*/  PRMT R63, R47, 0x7632, R63 ;  /* 0x000076322f3f7816 */ /* 0x000fc8000000003f */
[----:B------:R-:W-:Y:S02]  /*14620*/  FSEL R47, R66, RZ, !P5 ;  /* 0x000000ff422f7208 */ /* 0x000fe40006800000 */
[----:B------:R-:W-:Y:S02]  /*14630*/  MOV R66, R72 ;  /* 0x0000004800427202 */ /* 0x000fe40000000f00 */
[----:B------:R-:W-:Y:S01]  /*14640*/  PLOP3.LUT P5, PT, P5, PT, PT, 0x8, 0x80 ;  /* 0x000000000080781c */ /* 0x000fe20002fae170 */
[----:B------:R-:W-:Y:S01]  /*14650*/  IMAD.MOV.U32 R51, RZ, RZ, R47 ;  /* 0x000000ffff337224 */ /* 0x000fe200078e002f */
[----:B------:R-:W-:Y:S11]  /*14660*/  @!P6 BRA `(.L_x_745) ;  /* 0x000000040000e947 */ /* 0x000ff60003800000 */
        /* <DEDUP_REMOVED lines=8> */
.L_x_746:
[----:B------:R-:W-:-:S04]  /*146f0*/  IADD3 R24, PT, PT, R24, 0x1, RZ ;  /* 0x0000000118187810 */ /* 0x000fc80007ffe0ff */
[C---:B------:R-:W-:Y:S01]  /*14700*/  ISETP.NE.AND P6, PT, R24.reuse, RZ, PT ;  /* 0x000000ff1800720c */ /* 0x040fe20003fc5270 */
[----:B------:R-:W-:-:S12]  /*14710*/  IMAD.WIDE.U32 R66, R24, -0x2daee0ad, RZ ;  /* 0xd2511f5318427825 */ /* 0x000fd800078e00ff */
[----:B------:R-:W-:Y:S05]  /*14720*/  @P6 BRA `(.L_x_747) ;  /* 0x0000000000286947 */ /* 0x000fea0003800000 */
[----:B------:R-:W-:Y:S01]  /*14730*/  VIADD R23, R23, 0x1 ;  /* 0x0000000117177836 */ /* 0x000fe20000000000 */
[----:B------:R-:W-:-:S04]  /*14740*/  P2R R68, PR, RZ, 0x1 ;  /* 0x00000001ff447803 */ /* 0x000fc80000000000 */
[----:B------:R-:W-:-:S13]  /*14750*/  ISETP.NE.AND P6, PT, R23, RZ, PT ;  /* 0x000000ff1700720c */ /* 0x000fda0003fc5270 */
[----:B------:R-:W-:Y:S01]  /*14760*/  @!P6 IADD3 R25, PT, PT, R25, 0x1, RZ ;  /* 0x000000011919e810 */ /* 0x000fe20007ffe0ff */
[----:B------:R-:W-:Y:S02]  /*14770*/  @!P6 VIADD R69, R20, 0x1 ;  /* 0x000000011445e836 */ /* 0x000fe40000000000 */
[----:B------:R-:W-:Y:S01]  /*14780*/  @!P6 IMAD.MOV.U32 R23, RZ, RZ, RZ ;  /* 0x000000ffff17e224 */ /* 0x000fe200078e00ff */
[----:B------:R-:W-:-:S13]  /*14790*/  ISETP.NE.AND P0, PT, R25, RZ, !P6 ;  /* 0x000000ff1900720c */ /* 0x000fda0007705270 */
[----:B------:R-:W-:Y:S02]  /*147a0*/  @P0 IADD3 R69, PT, PT, R20, RZ, RZ ;  /* 0x000000ff14450210 */ /* 0x000fe40007ffe0ff */
[----:B------:R-:W-:Y:S02]  /*147b0*/  ISETP.NE.AND P0, PT, R68, RZ, PT ;  /* 0x000000ff4400720c */ /* 0x000fe40003f05270 */
[----:B------:R-:W-:-:S11]  /*147c0*/  @!P6 MOV R20, R69 ;  /* 0x000000450014e202 */ /* 0x000fd60000000f00 */
.L_x_747:
        /* <DEDUP_REMOVED lines=42> */
.L_x_745:
[----:B------:R-:W-:Y:S02]  /*14a70*/  I2FP.F32.U32 R67, R66 ;  /* 0x0000004200437245 */ /* 0x000fe40000201000 */
        /* <DEDUP_REMOVED lines=9> */
[----:B------:R-:W-:Y:S02]  /*14b10*/  PLOP3.LUT P6, PT, P6, PT, PT, 0x8, 0x80 ;  /* 0x000000000080781c */ /* 0x000fe400037ce170 */
[----:B------:R-:W-:-:S11]  /*14b20*/  F2FP.BF16.F32.PACK_AB R47, R26, R47 ;  /* 0x0000002f1a2f723e */ /* 0x000fd600000010ff */
.L_x_723:
[----:B------:R-:W-:Y:S01]  /*14b30*/  FADD.FTZ R66, RZ, R18 ;  /* 0x00000012ff427221 */ /* 0x000fe20000010000 */
[----:B------:R-:W-:Y:S01]  /*14b40*/  SEL R63, RZ, 0x1000000, !P6 ;  /* 0x01000000ff3f7807 */ /* 0x000fe20007000000 */
[----:B------:R-:W-:Y:S01]  /*14b50*/  BSSY.RECONVERGENT B0, `(.L_x_748) ;  /* 0x000008f000007945 */ /* 0x000fe20003800200 */
[----:B------:R-:W-:Y:S01]  /*14b60*/  ISETP.NE.AND P6, PT, R61, RZ, PT ;  /* 0x000000ff3d00720c */ /* 0x000fe20003fc5270 */
        /* <DEDUP_REMOVED lines=39> */
[----:B------:R-:W-:-:S04]  /*14de0*/  SEL R73, RZ, 0x100, !P4 ;  /* 0x00000100ff497807 */ /* 0x000fc80006000000 */
[----:B------:R-:W0:Y:S02]  /*14df0*/  SHFL.BFLY PT, R75, R74, 0x10, 0x1f ;  /* 0x0e001f004a4b7f89 */ /* 0x000e2400000e0000 */
[----:B0-----:R-:W-:Y:S01]  /*14e00*/  FADD.FTZ R66, R74, R75 ;  /* 0x0000004b4a427221 */ /* 0x001fe20000010000 */
[----:B------:R-:W-:-:S03]  /*14e10*/  SEL R75, RZ, 0x10000, !P1 ;  /* 0x00010000ff4b7807 */ /* 0x000fc60004800000 */
[----:B------:R-:W-:-:S04]  /*14e20*/  FMUL.FTZ R66, R66, 0.0009765625 ;  /* 0x3a80000042427820 */ /* 0x000fc80000410000 */
[C---:B------:R-:W-:Y:S01]  /*14e30*/  FADD.FTZ R61, -R66.reuse, R18 ;  /* 0x00000012423d7221 */ /* 0x040fe20000010100 */
[C---:B------:R-:W-:Y:S01]  /*14e40*/  FADD.FTZ R80, -R66.reuse, R17 ;  /* 0x0000001142507221 */ /* 0x040fe20000010100 */
[C---:B------:R-:W-:Y:S01]  /*14e50*/  FADD.FTZ R67, -R66.reuse, R16 ;  /* 0x0000001042437221 */ /* 0x040fe20000010100 */
[C---:B------:R-:W-:Y:S01]  /*14e60*/  FADD.FTZ R70, -R66.reuse, R15 ;  /* 0x0000000f42467221 */ /* 0x040fe20000010100 */
[----:B------:R-:W-:Y:S01]  /*14e70*/  FFMA.FTZ R61, R61, R61, RZ ;  /* 0x0000003d3d3d7223 */ /* 0x000fe200000100ff */
[----:B------:R-:W-:-:S03]  /*14e80*/  FADD.FTZ R74, -R66, R12 ;  /* 0x0000000c424a7221 */ /* 0x000fc60000010100 */
[----:B------:R-:W-:Y:S01]  /*14e90*/  FFMA.FTZ R61, R80, R80, R61 ;  /* 0x00000050503d7223 */ /* 0x000fe2000001003d */
[----:B------:R-:W-:-:S03]  /*14ea0*/  FADD.FTZ R80, -R66, R14 ;  /* 0x0000000e42507221 */ /* 0x000fc60000010100 */
[----:B------:R-:W-:-:S04]  /*14eb0*/  FFMA.FTZ R61, R67, R67, R61 ;  /* 0x00000043433d7223 */ /* 0x000fc8000001003d */
        /* <DEDUP_REMOVED lines=54> */
[----:B------:R-:W-:-:S03]  /*15220*/  SEL R74, RZ, 0x1000000, !P2 ;  /* 0x01000000ff4a7807 */ /* 0x000fc60005000000 */
[----:B------:R-:W-:-:S05]  /*15230*/  FFMA.FTZ R80, R70, R70, R61 ;  /* 0x0000004646507223 */ /* 0x000fca000001003d */
[----:B------:R-:W0:Y:S02]  /*15240*/  SHFL.BFLY PT, R61, R80, 0x1, 0x1f ;  /* 0x0c201f00503d7f89 */ /* 0x000e2400000e0000 */
[----:B0-----:R-:W-:Y:S01]  /*15250*/  FADD.FTZ R81, R80, R61 ;  /* 0x0000003d50517221 */ /* 0x001fe20000010000 */
[----:B------:R-:W-:-:S04]  /*15260*/  SEL R80, RZ, 0x100, !P0 ;  /* 0x00000100ff507807 */ /* 0x000fc80004000000 */
[----:B------:R-:W0:Y:S01]  /*15270*/  SHFL.BFLY PT, R70, R81, 0x2, 0x1f ;  /* 0x0c401f0051467f89 */ /* 0x000e2200000e0000 */
[----:B------:R-:W-:Y:S02]  /*15280*/  LOP3.LUT R74, R80, R74, R75, 0xfe, !PT ;  /* 0x0000004a504a7212 */ /* 0x000fe400078efe4b */
[----:B------:R-:W-:Y:S01]  /*15290*/  SEL R75, RZ, 0x1, !P3 ;  /* 0x00000001ff4b7807 */ /* 0x000fe20005800000 */
[----:B0-----:R-:W-:Y:S01]  /*152a0*/  FADD.FTZ R70, R81, R70 ;  /* 0x0000004651467221 */ /* 0x001fe20000010000 */
[C---:B------:R-:W-:Y:S02]  /*152b0*/  IMAD.WIDE.U32 R80, R57.reuse, 0x10, R82 ;  /* 0x0000001039507825 */ /* 0x040fe400078e0052 */
[----:B------:R-:W0:Y:S02]  /*152c0*/  LDC.64 R82, c[0x0][0x3b0] ;  /* 0x0000ec00ff527b82 */ /* 0x000e240000000a00 */
[----:B------:R-:W1:Y:S04]  /*152d0*/  SHFL.BFLY PT, R61, R70, 0x4, 0x1f ;  /* 0x0c801f00463d7f89 */ /* 0x000e6800000e0000 */
[----:B------:R-:W-:Y:S01]  /*152e0*/  STG.E.128 desc[UR8][R80.64], R44 ;  /* 0x0000002c50007986 */ /* 0x000fe2000c101d08 */
[----:B0-----:R-:W-:-:S04]  /*152f0*/  IMAD.WIDE.U32 R82, R57, 0x8, R82 ;  /* 0x0000000839527825 */ /* 0x001fc800078e0052 */
[----:B-1----:R-:W-:Y:S01]  /*15300*/  FADD.FTZ R61, R70, R61 ;  /* 0x0000003d463d7221 */ /* 0x002fe20000010000 */
[----:B------:R-:W-:-:S04]  /*15310*/  SEL R70, RZ, 0x10000, !P5 ;  /* 0x00010000ff467807 */ /* 0x000fc80006800000 */
[----:B------:R-:W0:Y:S01]  /*15320*/  SHFL.BFLY PT, R67, R61, 0x8, 0x1f ;  /* 0x0d001f003d437f89 */ /* 0x000e2200000e0000 */
[----:B------:R-:W-:Y:S02]  /*15330*/  LOP3.LUT R63, R73, R63, R70, 0xfe, !PT ;  /* 0x0000003f493f7212 */ /* 0x000fe400078efe46 */
[----:B------:R-:W-:Y:S02]  /*15340*/  SEL R70, RZ, 0x1, !P6 ;  /* 0x00000001ff467807 */ /* 0x000fe40007000000 */
[----:B------:R-:W-:Y:S02]  /*15350*/  LOP3.LUT R75, R63, R75, RZ, 0xfc, !PT ;  /* 0x0000004b3f4b7212 */ /* 0x000fe400078efcff */
[----:B------:R-:W-:-:S05]  /*15360*/  LOP3.LUT R74, R74, R70, RZ, 0xfc, !PT ;  /* 0x000000464a4a7212 */ /* 0x000fca00078efcff */
[----:B------:R-:W-:Y:S01]  /*15370*/  STG.E.64 desc[UR8][R82.64], R74 ;  /* 0x0000004a52007986 */ /* 0x000fe2000c101b08 */
[----:B0-----:R-:W-:Y:S01]  /*15380*/  FADD.FTZ R67, R61, R67 ;  /* 0x000000433d437221 */ /* 0x001fe20000010000 */
[----:B------:R-:W-:-:S04]  /*15390*/  LOP3.LUT P0, R61, R115, 0x1f, RZ, 0xc0, !PT ;  /* 0x0000001f733d7812 */ /* 0x000fc8000780c0ff */
[----:B------:R-:W0:Y:S02]  /*153a0*/  SHFL.BFLY PT, R70, R67, 0x10, 0x1f ;  /* 0x0e001f0043467f89 */ /* 0x000e2400000e0000 */
        /* <DEDUP_REMOVED lines=9> */
.L_x_749:
[----:B------:R-:W-:Y:S05]  /*15440*/  BSYNC.RECONVERGENT B0 ;  /* 0x0000000000007941 */ /* 0x000fea0003800200 */
.L_x_748:
[----:B------:R-:W-:Y:S01]  /*15450*/  BAR.SYNC.DEFER_BLOCKING 0x0 ;  /* 0x0000000000007b1d */ /* 0x000fe20000010000 */
[----:B------:R-:W-:Y:S01]  /*15460*/  ISETP.GT.U32.AND P0, PT, R61, 0x7, PT ;  /* 0x000000073d00780c */ /* 0x000fe20003f04070 */
[----:B------:R-:W-:Y:S01]  /*15470*/  IMAD.MOV.U32 R47, RZ, RZ, RZ ;  /* 0x000000ffff2f7224 */ /* 0x000fe200078e00ff */
[----:B0-----:R-:W-:-:S03]  /*15480*/  CS2R R44, SRZ ;  /* 0x00000000002c7805 */ /* 0x001fc6000001ff00 */
[----:B------:R-:W-:Y:S08]  /*15490*/  BSSY.RECONVERGENT B0, `(.L_x_750) ;  /* 0x000000a000007945 */ /* 0x000ff00003800200 */
[----:B------:R-:W-:Y:S05]  /*154a0*/  @P0 BRA `(.L_x_751) ;  /* 0x0000000000200947 */ /* 0x000fea0003800000 */
[----:B------:R-:W0:Y:S01]  /*154b0*/  S2UR UR5, SR_CgaCtaId ;  /* 0x00000000000579c3 */ /* 0x000e220000008800 */
[----:B------:R-:W-:Y:S01]  /*154c0*/  UMOV UR4, 0x400 ;  /* 0x0000040000047882 */ /* 0x000fe20000000000 */
[----:B------:R-:W-:Y:S01]  /*154d0*/  SHF.L.U32 R44, R115, 0x3, RZ ;  /* 0x00000003732c7819 */ /* 0x000fe200000006ff */
[----:B------:R-:W-:-:S03]  /*154e0*/  IMAD.MOV.U32 R47, RZ, RZ, 0x400 ;  /* 0x00000400ff2f7424 */ /* 0x000fc600078e00ff */
[----:B------:R-:W-:Y:S01]  /*154f0*/  LOP3.LUT R44, R44, 0xf8, RZ, 0xc0, !PT ;  /* 0x000000f82c2c7812 */ /* 0x000fe200078ec0ff */
[----:B0-----:R-:W-:-:S04]  /*15500*/  ULEA UR4, UR5, UR4, 0x18 ;  /* 0x0000000405047291 */ /* 0x001fc8000f8ec0ff */
[----:B------:R-:W-:-:S09]  /*15510*/  @UP2 UIADD3 UR4, UPT, UPT, UR4, 0x40, URZ ;  /* 0x0000004004042890 */ /* 0x000fd2000fffe0ff */
[----:B------:R-:W0:Y:S03]  /*15520*/  LDS.64 R44, [R44+UR4] ;  /* 0x000000042c2c7984 */ /* 0x000e260008000a00 */
.L_x_751:
[----:B------:R-:W-:Y:S05]  /*15530*/  BSYNC.RECONVERGENT B0 ;  /* 0x0000000000007941 */ /* 0x000fea0003800200 */
.L_x_750:
[----:B------:R-:W1:Y:S01]  /*15540*/  SHFL.DOWN PT, R74, R47, 0x4, 0x1f ;  /* 0x08801f002f4a7f89 */ /* 0x000e6200000e0000 */
[----:B------:R-:W-:Y:S01]  /*15550*/  I2FP.F32.U32 R73, R47 ;  /* 0x0000002f00497245 */ /* 0x000fe20000201000 */
[----:B------:R-:W-:Y:S01]  /*15560*/  IMAD.U32 R80, R97, 0x10000, RZ ;  /* 0x0001000061507824 */ /* 0x000fe200078e00ff */
        /* <DEDUP_REMOVED lines=12> */
[----:B------:R-:W-:-:S04]  /*15630*/  FFMA.FTZ R74, R73, R44, R74 ;  /* 0x0000002c494a7223 */ /* 0x000fc8000001004a */
[----:B0-----:R-:W-:Y:S01]  /*15640*/  FMUL.FTZ R47, R63, R74 ;  /* 0x0000004a3f2f7220 */ /* 0x001fe20000410000 */
[----:B------:R-:W-:Y:S01]  /*15650*/  FMUL.FTZ R74, R75, R75 ;  /* 0x0000004b4b4a7220 */ /* 0x000fe20000410000 */
[----:B-1----:R-:W-:-:S03]  /*15660*/  IMAD.IADD R66, R66, 0x1, R61 ;  /* 0x0000000142427824 */ /* 0x002fc600078e023d */
[----:B------:R-:W0:Y:S01]  /*15670*/  SHFL.DOWN PT, R44, R47, 0x2, 0x1f ;  /* 0x08401f002f2c7f89 */ /* 0x000e2200000e0000 */
[----:B------:R-:W-:Y:S01]  /*15680*/  FMUL.FTZ R74, R74, R73 ;  /* 0x000000494a4a7220 */ /* 0x000fe20000410000 */
[----:B------:R-:W-:Y:S02]  /*15690*/  I2FP.F32.S32 R73, R61 ;  /* 0x0000003d00497245 */ /* 0x000fe40000201400 */
[----:B------:R-:W-:Y:S01]  /*156a0*/  I2FP.F32.S32 R45, R66 ;  /* 0x00000042002d7245 */ /* 0x000fe20000201400 */
[----:B------:R-:W-:Y:S01]  /*156b0*/  FMUL.FTZ R74, R74, R67 ;  /* 0x000000434a4a7220 */ /* 0x000fe20000410000 */
[----:B------:R-:W1:Y:S03]  /*156c0*/  SHFL.DOWN PT, R61, R66, 0x1, 0x1f ;  /* 0x08201f00423d7f89 */ /* 0x000e6600000e0000 */
[----:B------:R-:W-:Y:S02]  /*156d0*/  FFMA.FTZ R70, R63, R74, R70 ;  /* 0x0000004a3f467223 */ /* 0x000fe40000010046 */
[----:B------:R-:W2:Y:S03]  /*156e0*/  MUFU.RCP R63, R45 ;  /* 0x0000002d003f7308 */ /* 0x000ea60000001000 */
[----:B------:R-:W3:Y:S01]  /*156f0*/  SHFL.DOWN PT, R67, R70, 0x2, 0x1f ;  /* 0x08401f0046437f89 */ /* 0x000ee200000e0000 */
[----:B0-----:R-:W-:Y:S01]  /*15700*/  FMUL.FTZ R75, R44, R73 ;  /* 0x000000492c4b7220 */ /* 0x001fe20000410000 */
[----:B------:R-:W-:-:S03]  /*15710*/  FADD.FTZ R44, R47, -R44 ;  /* 0x8000002c2f2c7221 */ /* 0x000fc60000010000 */
[----:B------:R-:W-:Y:S01]  /*15720*/  FFMA.FTZ R74, R46, R47, R75 ;  /* 0x0000002f2e4a7223 */ /* 0x000fe2000001004b */
[----:B------:R-:W-:Y:S01]  /*15730*/  FMUL.FTZ R47, R44, R44 ;  /* 0x0000002c2c2f7220 */ /* 0x000fe20000410000 */
[----:B-1----:R-:W-:Y:S01]  /*15740*/  IADD3 R66, PT, PT, R66, R61, RZ ;  /* 0x0000003d42427210 */ /* 0x002fe20007ffe0ff */
[----:B------:R-:W-:Y:S02]  /*15750*/  IMAD.U32 R75, R101, 0x10000, RZ ;  /* 0x00010000654b7824 */ /* 0x000fe400078e00ff */
[----:B--2---:R-:W-:Y:S01]  /*15760*/  FMUL.FTZ R44, R63, R74 ;  /* 0x0000004a3f2c7220 */ /* 0x004fe20000410000 */
[----:B------:R-:W-:-:S04]  /*15770*/  FMUL.FTZ R74, R46, R47 ;  /* 0x0000002f2e4a7220 */ /* 0x000fc80000410000 */
[----:B------:R-:W0:Y:S01]  /*15780*/  SHFL.DOWN PT, R47, R44, 0x1, 0x1f ;  /* 0x08201f002c2f7f89 */ /* 0x000e2200000e0000 */
[----:B---3--:R-:W-:Y:S01]  /*15790*/  FADD.FTZ R46, R70, R67 ;  /* 0x00000043462e7221 */ /* 0x008fe20000010000 */
[----:B------:R-:W-:Y:S01]  /*157a0*/  FMUL.FTZ R74, R74, R73 ;  /* 0x000000494a4a7220 */ /* 0x000fe20000410000 */
[----:B------:R-:W-:Y:S01]  /*157b0*/  I2FP.F32.S32 R70, R61 ;  /* 0x0000003d00467245 */ /* 0x000fe20000201400 */
[----:B------:R-:W-:Y:S02]  /*157c0*/  IMAD.U32 R73, R41, 0x10000, RZ ;  /* 0x0001000029497824 */ /* 0x000fe400078e00ff */
[----:B------:R-:W-:Y:S01]  /*157d0*/  FFMA.FTZ R46, R63, R74, R46 ;  /* 0x0000004a3f2e7223 */ /* 0x000fe2000001002e */
[----:B------:R-:W-:-:S04]  /*157e0*/  I2FP.F32.S32 R63, R66 ;  /* 0x00000042003f7245 */ /* 0x000fc80000201400 */
[----:B------:R-:W1:Y:S02]  /*157f0*/  SHFL.DOWN PT, R67, R46, 0x1, 0x1f ;  /* 0x08201f002e437f89 */ /* 0x000e6400000e0000 */
[----:B------:R-:W2:Y:S01]  /*15800*/  MUFU.RCP R63, R63 ;  /* 0x0000003f003f7308 */ /* 0x000ea20000001000 */
[----:B0-----:R-:W-:Y:S01]  /*15810*/  FADD.FTZ R61, R44, -R47 ;  /* 0x8000002f2c3d7221 */ /* 0x001fe20000010000 */
[----:B------:R-:W-:-:S03]  /*15820*/  FMUL.FTZ R74, R47, R70 ;  /* 0x000000462f4a7220 */ /* 0x000fc60000410000 */
[----:B------:R-:W-:Y:S01]  /*15830*/  FMUL.FTZ R66, R61, R61 ;  /* 0x0000003d3d427220 */ /* 0x000fe20000410000 */
[----:B------:R-:W-:-:S03]  /*15840*/  FFMA.FTZ R74, R45, R44, R74 ;  /* 0x0000002c2d4a7223 */ /* 0x000fc6000001004a */
[----:B------:R-:W-:Y:S01]  /*15850*/  FMUL.FTZ R66, R45, R66 ;  /* 0x000000422d427220 */ /* 0x000fe20000410000 */
[C---:B--2---:R-:W-:Y:S01]  /*15860*/  FMUL.FTZ R74, R63.reuse, R74 ;  /* 0x0000004a3f4a7220 */ /* 0x044fe20000410000 */
[----:B-1----:R-:W-:Y:S02]  /*15870*/  FADD.FTZ R44, R46, R67 ;  /* 0x000000432e2c7221 */ /* 0x002fe40000010000 */
[----:B------:R-:W-:Y:S01]  /*15880*/  FMUL.FTZ R66, R66, R70 ;  /* 0x0000004642427220 */ /* 0x000fe20000410000 */
[----:B------:R-:W-:Y:S01]  /*15890*/  IMAD.U32 R67, RZ, RZ, UR16 ;  /* 0x00000010ff437e24 */ /* 0x000fe2000f8e00ff */
[----:B------:R0:W1:Y:S02]  /*158a0*/  SHFL.IDX PT, R46, R74, RZ, 0x1f ;  /* 0x00001fff4a2e7589 */ /* 0x00006400000e0000 */
[----:B------:R-:W-:Y:S02]  /*158b0*/  FFMA.FTZ R66, R63, R66, R44 ;  /* 0x000000423f427223 */ /* 0x000fe4000001002c */
[----:B------:R-:W2:Y:S04]  /*158c0*/  LDC R63, c[0x0][0x448] ;  /* 0x00011200ff3f7b82 */ /* 0x000ea80000000800 */
[----:B------:R-:W2:Y:S01]  /*158d0*/  SHFL.IDX PT, R66, R66, RZ, 0x1f ;  /* 0x00001fff42427589 */ /* 0x000ea200000e0000 */
[----:B0-----:R-:W-:-:S03]  /*158e0*/  SHF.L.U32 R74, R96, 0x10, RZ ;  /* 0x00000010604a7819 */ /* 0x001fc600000006ff */
[----:B------:R-:W0:Y:S01]  /*158f0*/  @!P1 LDC.64 R44, c[0x0][0x3c0] ;  /* 0x0000f000ff2c9b82 */ /* 0x000e220000000a00 */
[C---:B-1----:R-:W-:Y:S01]  /*15900*/  FMUL.FTZ R61, R46.reuse, R46 ;  /* 0x0000002e2e3d7220 */ /* 0x042fe20000410000 */
[----:B------:R-:W-:-:S04]  /*15910*/  FSEL R47, R46, RZ, !P0 ;  /* 0x000000ff2e2f7208 */ /* 0x000fc80004000000 */
[----:B------:R-:W-:Y:S01]  /*15920*/  FSEL R70, R61, RZ, P0 ;  /* 0x000000ff3d467208 */ /* 0x000fe20000000000 */
[C---:B------:R-:W-:Y:S01]  /*15930*/  FADD.FTZ R18, -R47.reuse, R18 ;  /* 0x000000122f127221 */ /* 0x040fe20000010100 */
[C---:B------:R-:W-:Y:S01]  /*15940*/  FADD.FTZ R17, -R47.reuse, R17 ;  /* 0x000000112f117221 */ /* 0x040fe20000010100 */
[----:B--2---:R-:W-:Y:S01]  /*15950*/  FFMA.FTZ R61, R66, UR20, R63 ;  /* 0x00000014423d7c23 */ /* 0x004fe2000801003f */
[C---:B------:R-:W-:Y:S01]  /*15960*/  FADD.FTZ R63, -R47.reuse, R52 ;  /* 0x000000342f3f7221 */ /* 0x040fe20000010100 */
[C---:B------:R-:W-:Y:S01]  /*15970*/  FADD.FTZ R16, -R47.reuse, R16 ;  /* 0x000000102f107221 */ /* 0x040fe20000010100 */
[----:B------:R-:W-:Y:S01]  /*15980*/  FADD.FTZ R15, -R47, R15 ;  /* 0x0000000f2f0f7221 */ /* 0x000fe20000010100 */
[----:B------:R-:W-:Y:S01]  /*15990*/  FADD.FTZ R61, R61, R70 ;  /* 0x000000463d3d7221 */ /* 0x000fe20000010000 */
[----:B0-----:R-:W-:-:S04]  /*159a0*/  @!P1 IMAD.WIDE R44, R67, 0x4, R44 ;  /* 0x00000004432c9825 */ /* 0x001fc800078e022c */
[C---:B------:R-:W-:Y:S01]  /*159b0*/  FADD.FTZ R66, -R47.reuse, R58 ;  /* 0x0000003a2f427221 */ /* 0x040fe20000010100 */
[C---:B------:R-:W-:Y:S01]  /*159c0*/  FADD.FTZ R14, -R47.reuse, R14 ;  /* 0x0000000e2f0e7221 */ /* 0x040fe20000010100 */
[----:B------:R0:W1:Y:S01]  /*159d0*/  MUFU.RSQ R52, R61 ;  /* 0x0000003d00347308 */ /* 0x0000620000001400 */
        /* <DEDUP_REMOVED lines=19> */
[C---:B0-----:R-:W-:Y:S01]  /*15b10*/  FADD.FTZ R61, -R47.reuse, R49 ;  /* 0x000000312f3d7221 */ /* 0x041fe20000010100 */
[C---:B------:R-:W-:Y:S01]  /*15b20*/  FADD.FTZ R64, -R47.reuse, R64 ;  /* 0x000000402f407221 */ /* 0x040fe20000010100 */
[C---:B------:R-:W-:Y:S01]  /*15b30*/  FADD.FTZ R50, -R47.reuse, R50 ;  /* 0x000000322f327221 */ /* 0x040fe20000010100 */
[C---:B------:R-:W-:Y:S01]  /*15b40*/  FADD.FTZ R65, -R47.reuse, R65 ;  /* 0x000000412f417221 */ /* 0x040fe20000010100 */
[C---:B------:R-:W-:Y:S01]  /*15b50*/  FADD.FTZ R51, -R47.reuse, R51 ;  /* 0x000000332f337221 */ /* 0x040fe20000010100 */
[----:B------:R-:W-:Y:S01]  /*15b60*/  FADD.FTZ R26, -R47, R26 ;  /* 0x0000001a2f1a7221 */ /* 0x000fe20000010100 */
[----:B------:R-:W-:Y:S01]  /*15b70*/  SHF.L.U32 R47, R93, 0x10, RZ ;  /* 0x000000105d2f7819 */ /* 0x000fe200000006ff */
[----:B------:R0:W-:Y:S01]  /*15b80*/  @!P1 STG.E desc[UR8][R44.64], R46 ;  /* 0x0000002e2c009986 */ /* 0x0001e2000c101908 */
[----:B------:R-:W-:Y:S01]  /*15b90*/  SHF.L.U32 R48, R94, 0x10, RZ ;  /* 0x000000105e307819 */ /* 0x000fe200000006ff */
[----:B------:R-:W-:Y:S01]  /*15ba0*/  IMAD.U32 R49, R40, 0x10000, RZ ;  /* 0x0001000028317824 */ /* 0x000fe200078e00ff */
[----:B------:R-:W-:Y:S01]  /*15bb0*/  SHF.L.U32 R67, R92, 0x10, RZ ;  /* 0x000000105c437819 */ /* 0x000fe200000006ff */
[----:B------:R-:W-:-:S02]  /*15bc0*/  IMAD.U32 R70, R95, 0x10000, RZ ;  /* 0x000100005f467824 */ /* 0x000fc400078e00ff */
[C---:B-1----:R-:W-:Y:S01]  /*15bd0*/  FMUL.FTZ R18, R52.reuse, R18 ;  /* 0x0000001234127220 */ /* 0x042fe20000410000 */
[C---:B------:R-:W-:Y:S01]  /*15be0*/  FMUL.FTZ R17, R52.reuse, R17 ;  /* 0x0000001134117220 */ /* 0x040fe20000410000 */
[C---:B------:R-:W-:Y:S01]  /*15bf0*/  FMUL.FTZ R12, R52.reuse, R12 ;  /* 0x0000000c340c7220 */ /* 0x040fe20000410000 */
[C---:B------:R-:W-:Y:S01]  /*15c00*/  FMUL.FTZ R14, R52.reuse, R14 ;  /* 0x0000000e340e7220 */ /* 0x040fe20000410000 */
[C---:B------:R-:W-:Y:S01]  /*15c10*/  FMUL.FTZ R13, R52.reuse, R13 ;  /* 0x0000000d340d7220 */ /* 0x040fe20000410000 */
[C---:B------:R-:W-:Y:S01]  /*15c20*/  FMUL.FTZ R9, R52.reuse, R9 ;  /* 0x0000000934097220 */ /* 0x040fe20000410000 */
[C---:B------:R-:W-:Y:S01]  /*15c30*/  FMUL.FTZ R6, R52.reuse, R6 ;  /* 0x0000000634067220 */ /* 0x040fe20000410000 */
[C---:B0-----:R-:W-:Y:S01]  /*15c40*/  FMUL.FTZ R44, R52.reuse, R16 ;  /* 0x00000010342c7220 */ /* 0x041fe20000410000 */
[----:B------:R-:W-:Y:S01]  /*15c50*/  FMUL.FTZ R45, R52, R15 ;  /* 0x0000000f342d7220 */ /* 0x000fe20000410000 */
[----:B------:R-:W-:Y:S01]  /*15c60*/  FFMA.FTZ R16, R18, R47, R49 ;  /* 0x0000002f12107223 */ /* 0x000fe20000010031 */
[----:B------:R-:W-:Y:S01]  /*15c70*/  FFMA.FTZ R15, R17, R48, R70 ;  /* 0x00000030110f7223 */ /* 0x000fe20000010046 */
[----:B------:R-:W-:Y:S01]  /*15c80*/  FFMA.FTZ R18, R44, R67, R73 ;  /* 0x000000432c127223 */ /* 0x000fe20000010049 */
[----:B------:R-:W-:Y:S01]  /*15c90*/  FFMA.FTZ R17, R45, R74, R80 ;  /* 0x0000004a2d117223 */ /* 0x000fe20000010050 */
[----:B------:R-:W-:Y:S01]  /*15ca0*/  SHF.L.U32 R49, R90, 0x10, RZ ;  /* 0x000000105a317819 */ /* 0x000fe200000006ff */
[----:B------:R-:W-:Y:S01]  /*15cb0*/  IMAD.U32 R67, R43, 0x10000, RZ ;  /* 0x000100002b437824 */ /* 0x000fe200078e00ff */
[----:B------:R-:W-:Y:S01]  /*15cc0*/  SHF.L.U32 R45, R91, 0x10, RZ ;  /* 0x000000105b2d7819 */ /* 0x000fe200000006ff */
[----:B------:R-:W-:Y:S01]  /*15cd0*/  IMAD.U32 R47, R42, 0x10000, RZ ;  /* 0x000100002a2f7824 */ /* 0x000fe200078e00ff */
[----:B------:R-:W-:Y:S01]  /*15ce0*/  SHF.L.U32 R44, R98, 0x10, RZ ;  /* 0x00000010622c7819 */ /* 0x000fe200000006ff */
[----:B------:R-:W-:-:S02]  /*15cf0*/  IMAD.U32 R46, R99, 0x10000, RZ ;  /* 0x00010000632e7824 */ /* 0x000fc400078e00ff */
[----:B------:R-:W-:Y:S01]  /*15d00*/  FMUL.FTZ R48, R52, R11 ;  /* 0x0000000b34307220 */ /* 0x000fe20000410000 */
[----:B------:R-:W-:Y:S01]  /*15d10*/  FFMA.FTZ R70, R12, R49, R67 ;  /* 0x000000310c467223 */ /* 0x000fe20000010043 */
[----:B------:R-:W-:Y:S01]  /*15d20*/  FFMA.FTZ R14, R14, R45, R47 ;  /* 0x0000002d0e0e7223 */ /* 0x000fe2000001002f */
[----:B------:R-:W-:Y:S01]  /*15d30*/  FFMA.FTZ R11, R13, R44, R46 ;  /* 0x0000002c0d0b7223 */ /* 0x000fe2000001002e */
[----:B------:R-:W-:Y:S01]  /*15d40*/  SHF.L.U32 R12, R89, 0x10, RZ ;  /* 0x00000010590c7819 */ /* 0x000fe200000006ff */
[----:B------:R-:W-:Y:S01]  /*15d50*/  IMAD.U32 R44, R36, 0x10000, RZ ;  /* 0x00010000242c7824 */ /* 0x000fe200078e00ff */
[----:B------:R-:W-:Y:S01]  /*15d60*/  SHF.L.U32 R47, R104, 0x10, RZ ;  /* 0x00000010682f7819 */ /* 0x000fe200000006ff */
[----:B------:R-:W-:Y:S02]  /*15d70*/  IMAD.U32 R49, R105, 0x10000, RZ ;  /* 0x0001000069317824 */ /* 0x000fe400078e00ff */
[----:B------:R-:W-:Y:S01]  /*15d80*/  FMUL.FTZ R2, R52, R2 ;  /* 0x0000000234027220 */ /* 0x000fe20000410000 */
[----:B------:R-:W-:Y:S01]  /*15d90*/  FFMA.FTZ R12, R9, R12, R44 ;  /* 0x0000000c090c7223 */ /* 0x000fe2000001002c */
[----:B------:R-:W-:Y:S01]  /*15da0*/  SHF.L.U32 R73, R100, 0x10, RZ ;  /* 0x0000001064497819 */ /* 0x000fe200000006ff */
[----:B------:R-:W-:Y:S01]  /*15db0*/  FFMA.FTZ R9, R6, R47, R49 ;  /* 0x0000002f06097223 */ /* 0x000fe20000010031 */
[----:B------:R-:W-:Y:S01]  /*15dc0*/  SHF.L.U32 R47, R108, 0x10, RZ ;  /* 0x000000106c2f7819 */ /* 0x000fe200000006ff */
[----:B------:R-:W-:Y:S01]  /*15dd0*/  IMAD.U32 R49, R109, 0x10000, RZ ;  /* 0x000100006d317824 */ /* 0x000fe200078e00ff */
[----:B------:R-:W-:Y:S01]  /*15de0*/  SHF.L.U32 R13, R102, 0x10, RZ ;  /* 0x00000010660d7819 */ /* 0x000fe200000006ff */
[----:B------:R-:W-:Y:S01]  /*15df0*/  FFMA.FTZ R67, R48, R73, R75 ;  /* 0x0000004930437223 */ /* 0x000fe2000001004b */
[----:B------:R-:W-:-:S02]  /*15e00*/  IMAD.U32 R45, R103, 0x10000, RZ ;  /* 0x00010000672d7824 */ /* 0x000fc400078e00ff */
[----:B------:R-:W-:Y:S01]  /*15e10*/  FFMA.FTZ R80, R2, R47, R49 ;  /* 0x0000002f02507223 */ /* 0x000fe20000010031 */
[----:B------:R-:W-:Y:S01]  /*15e20*/  SHF.L.U32 R46, R88, 0x10, RZ ;  /* 0x00000010582e7819 */ /* 0x000fe200000006ff */
[----:B------:R-:W2:Y:S01]  /*15e30*/  LDL R47, [R1] ;  /* 0x00000000012f7983 */ /* 0x000ea20000100800 */
[C---:B------:R-:W-:Y:S01]  /*15e40*/  FMUL.FTZ R8, R52.reuse, R8 ;  /* 0x0000000834087220 */ /* 0x040fe20000410000 */
[----:B------:R-:W-:Y:S02]  /*15e50*/  IMAD.U32 R48, R37, 0x10000, RZ ;  /* 0x0001000025307824 */ /* 0x000fe400078e00ff */
[----:B------:R-:W-:Y:S01]  /*15e60*/  FMUL.FTZ R7, R52, R7 ;  /* 0x0000000734077220 */ /* 0x000fe20000410000 */
[----:B------:R-:W-:Y:S01]  /*15e70*/  SHF.L.U32 R6, R87, 0x10, RZ ;  /* 0x0000001057067819 */ /* 0x000fe200000006ff */
[----:B------:R-:W-:Y:S01]  /*15e80*/  FFMA.FTZ R8, R8, R13, R45 ;  /* 0x0000000d08087223 */ /* 0x000fe2000001002d */
[----:B------:R-:W-:Y:S02]  /*15e90*/  IMAD.U32 R44, R38, 0x10000, RZ ;  /* 0x00010000262c7824 */ /* 0x000fe400078e00ff */
[----:B------:R-:W-:Y:S01]  /*15ea0*/  FFMA.FTZ R13, R7, R46, R48 ;  /* 0x0000002e070d7223 */ /* 0x000fe20000010030 */
[----:B------:R-:W-:Y:S01]  /*15eb0*/  FMUL.FTZ R5, R52, R5 ;  /* 0x0000000534057220 */ /* 0x000fe20000410000 */
[----:B------:R-:W-:Y:S01]  /*15ec0*/  SHF.L.U32 R7, R106, 0x10, RZ ;  /* 0x000000106a077819 */ /* 0x000fe200000006ff */
[----:B------:R-:W-:Y:S01]  /*15ed0*/  IMAD.U32 R45, R107, 0x10000, RZ ;  /* 0x000100006b2d7824 */ /* 0x000fe200078e00ff */
[----:B------:R-:W-:Y:S01]  /*15ee0*/  SHF.L.U32 R46, R86, 0x10, RZ ;  /* 0x00000010562e7819 */ /* 0x000fe200000006ff */
[----:B------:R-:W-:-:S02]  /*15ef0*/  IMAD.U32 R48, R39, 0x10000, RZ ;  /* 0x0001000027307824 */ /* 0x000fc400078e00ff */
[C---:B------:R-:W-:Y:S01]  /*15f00*/  FMUL.FTZ R4, R52.reuse, R4 ;  /* 0x0000000434047220 */ /* 0x040fe20000410000 */
[----:B------:R-:W-:Y:S01]  /*15f10*/  FMUL.FTZ R3, R52, R3 ;  /* 0x0000000334037220 */ /* 0x000fe20000410000 */
[----:B------:R-:W-:Y:S01]  /*15f20*/  FFMA.FTZ R75, R5, R6, R44 ;  /* 0x00000006054b7223 */ /* 0x000fe2000001002c */
[----:B------:R-:W-:Y:S01]  /*15f30*/  SHF.L.U32 R6, R110, 0x10, RZ ;  /* 0x000000106e067819 */ /* 0x000fe200000006ff */
[----:B------:R-:W-:Y:S01]  /*15f40*/  FFMA.FTZ R74, R4, R7, R45 ;  /* 0x00000007044a7223 */ /* 0x000fe2000001002d */
[----:B------:R-:W-:Y:S01]  /*15f50*/  FFMA.FTZ R81, R3, R46, R48 ;  /* 0x0000002e03517223 */ /* 0x000fe20000010030 */
[----:B------:R-:W-:Y:S01]  /*15f60*/  SHF.L.U32 R2, R85, 0x10, RZ ;  /* 0x0000001055027819 */ /* 0x000fe200000006ff */
[----:B------:R-:W-:Y:S01]  /*15f70*/  IMAD.U32 R44, R111, 0x10000, RZ ;  /* 0x000100006f2c7824 */ /* 0x000fe200078e00ff */
[----:B------:R-:W-:Y:S01]  /*15f80*/  SHF.L.U32 R82, R112, 0x10, RZ ;  /* 0x0000001070527819 */ /* 0x000fe200000006ff */
[----:B------:R-:W-:Y:S01]  /*15f90*/  FMUL.FTZ R63, R52, R63 ;  /* 0x0000003f343f7220 */ /* 0x000fe20000410000 */
[----:B------:R-:W-:Y:S01]  /*15fa0*/  IMAD.U32 R4, R32, 0x10000, RZ ;  /* 0x0001000020047824 */ /* 0x000fe200078e00ff */
[----:B------:R-:W-:Y:S01]  /*15fb0*/  SHF.L.U32 R46, R84, 0x10, RZ ;  /* 0x00000010542e7819 */ /* 0x000fe200000006ff */
[----:B------:R-:W-:-:S02]  /*15fc0*/  IMAD.U32 R5, R113, 0x10000, RZ ;  /* 0x0001000071057824 */ /* 0x000fc400078e00ff */
[C---:B------:R-:W-:Y:S01]  /*15fd0*/  FMUL.FTZ R27, R52.reuse, R27 ;  /* 0x0000001b341b7220 */ /* 0x040fe20000410000 */
[C---:B------:R-:W-:Y:S01]  /*15fe0*/  FMUL.FTZ R3, R52.reuse, R54 ;  /* 0x0000003634037220 */ /* 0x040fe20000410000 */
[----:B------:R-:W-:Y:S02]  /*15ff0*/  IMAD.U32 R48, R33, 0x10000, RZ ;  /* 0x0001000021307824 */ /* 0x000fe400078e00ff */
        /* <DEDUP_REMOVED lines=13> */
[----:B------:R-:W-:Y:S02]  /*160d0*/  FMUL.FTZ R83, R52, R66 ;  /* 0x0000004234537220 */ /* 0x000fe40000410000 */
[----:B------:R-:W-:Y:S01]  /*160e0*/  FFMA.FTZ R82, R56, R3, R5 ;  /* 0x0000000338527223 */ /* 0x000fe20000010005 */
[----:B------:R-:W-:Y:S01]  /*160f0*/  FFMA.FTZ R66, R55, R2, R4 ;  /* 0x0000000237427223 */ /* 0x000fe20000010004 */
[----:B------:R-:W-:Y:S01]  /*16100*/  FFMA.FTZ R83, R83, R46, R48 ;  /* 0x0000002e53537223 */ /* 0x000fe20000010030 */
[----:B------:R-:W0:Y:S01]  /*16110*/  @!P1 LDC.64 R2, c[0x0][0x3c8] ;  /* 0x0000f200ff029b82 */ /* 0x000e220000000a00 */
[----:B------:R-:W-:-:S07]  /*16120*/  SHF.L.U32 R6, R78, 0x10, RZ ;  /* 0x000000104e067819 */ /* 0x000fce00000006ff */
[----:B------:R-:W1:Y:S01]  /*16130*/  LDC.64 R48, c[0x0][0x428] ;  /* 0x00010a00ff307b82 */ /* 0x000e620000000a00 */
[----:B------:R-:W-:Y:S02]  /*16140*/  IMAD.U32 R44, R35, 0x10000, RZ ;  /* 0x00010000232c7824 */ /* 0x000fe400078e00ff */
[----:B------:R-:W-:Y:S01]  /*16150*/  FMUL.FTZ R59, R52, R59 ;  /* 0x0000003b343b7220 */ /* 0x000fe20000410000 */
[----:B------:R-:W-:Y:S01]  /*16160*/  SHF.L.U32 R7, R119, 0x10, RZ ;  /* 0x0000001077077819 */ /* 0x000fe200000006ff */
[----:B------:R-:W-:Y:S01]  /*16170*/  IMAD.U32 R56, R120, 0x10000, RZ ;  /* 0x0001000078387824 */ /* 0x000fe200078e00ff */
[----:B------:R-:W-:Y:S01]  /*16180*/  SHF.L.U32 R55, R77, 0x10, RZ ;  /* 0x000000104d377819 */ /* 0x000fe200000006ff */
[----:B------:R-:W-:Y:S01]  /*16190*/  FFMA.FTZ R115, R59, R6, R44 ;  /* 0x000000063b737223 */ /* 0x000fe2000001002c */
[----:B------:R-:W-:Y:S01]  /*161a0*/  FMUL.FTZ R45, R52, R62 ;  /* 0x0000003e342d7220 */ /* 0x000fe20000410000 */
[----:B------:R-:W-:Y:S01]  /*161b0*/  IMAD.U32 R44, R28, 0x10000, RZ ;  /* 0x000100001c2c7824 */ /* 0x000fe200078e00ff */
[----:B------:R-:W-:Y:S01]  /*161c0*/  SHF.L.U32 R6, R76, 0x10, RZ ;  /* 0x000000104c067819 */ /* 0x000fe200000006ff */
[----:B------:R-:W-:Y:S01]  /*161d0*/  FMUL.FTZ R27, R52, R58 ;  /* 0x0000003a341b7220 */ /* 0x000fe20000410000 */
[----:B------:R-:W-:Y:S01]  /*161e0*/  SHF.L.U32 R4, R121, 0x10, RZ ;  /* 0x0000001079047819 */ /* 0x000fe200000006ff */
[----:B------:R-:W-:-:S02]  /*161f0*/  IMAD.U32 R5, R29, 0x10000, RZ ;  /* 0x000100001d057824 */ /* 0x000fc400078e00ff */
[----:B------:R-:W-:Y:S01]  /*16200*/  FMUL.FTZ R58, R52, R61 ;  /* 0x0000003d343a7220 */ /* 0x000fe20000410000 */
[----:B------:R-:W-:Y:S02]  /*16210*/  IMAD.U32 R59, R122, 0x10000, RZ ;  /* 0x000100007a3b7824 */ /* 0x000fe400078e00ff */
[----:B------:R-:W-:Y:S01]  /*16220*/  FMUL.FTZ R64, R52, R64 ;  /* 0x0000004034407220 */ /* 0x000fe20000410000 */
[----:B------:R-:W-:Y:S01]  /*16230*/  FFMA.FTZ R56, R45, R7, R56 ;  /* 0x000000072d387223 */ /* 0x000fe20000010038 */
[----:B------:R-:W-:Y:S01]  /*16240*/  FFMA.FTZ R55, R27, R55, R44 ;  /* 0x000000371b377223 */ /* 0x000fe2000001002c */
[----:B------:R-:W-:Y:S01]  /*16250*/  SHF.L.U32 R45, R30, 0x10, RZ ;  /* 0x000000101e2d7819 */ /* 0x000fe200000006ff */
[----:B------:R-:W-:Y:S01]  /*16260*/  FFMA.FTZ R58, R58, R6, R5 ;  /* 0x000000063a3a7223 */ /* 0x000fe20000010005 */
[----:B------:R-:W-:Y:S01]  /*16270*/  FFMA.FTZ R59, R64, R4, R59 ;  /* 0x00000004403b7223 */ /* 0x000fe2000001003b */
[----:B------:R-:W-:Y:S01]  /*16280*/  IMAD.U32 R44, R22, 0x10000, RZ ;  /* 0x00010000162c7824 */ /* 0x000fe200078e00ff */
[----:B------:R-:W-:Y:S01]  /*16290*/  SHF.L.U32 R7, R124, 0x10, RZ ;  /* 0x000000107c077819 */ /* 0x000fe200000006ff */
[----:B------:R-:W-:Y:S01]  /*162a0*/  FMUL.FTZ R50, R52, R50 ;  /* 0x0000003234327220 */ /* 0x000fe20000410000 */
[----:B------:R-:W-:Y:S01]  /*162b0*/  SHF.L.U32 R61, R31, 0x10, RZ ;  /* 0x000000101f3d7819 */ /* 0x000fe200000006ff */
[----:B------:R-:W-:Y:S01]  /*162c0*/  IMAD.U32 R27, R123, 0x10000, RZ ;  /* 0x000100007b1b7824 */ /* 0x000fe200078e00ff */
[----:B------:R-:W-:Y:S01]  /*162d0*/  MOV R4, UR16 ;  /* 0x0000001000047c02 */ /* 0x000fe20008000f00 */
[----:B------:R-:W-:-:S02]  /*162e0*/  IMAD.U32 R6, R21, 0x10000, RZ ;  /* 0x0001000015067824 */ /* 0x000fc400078e00ff */
[C---:B------:R-:W-:Y:S01]  /*162f0*/  FMUL.FTZ R65, R52.reuse, R65 ;  /* 0x0000004134417220 */ /* 0x040fe20000410000 */
[----:B------:R-:W-:Y:S02]  /*16300*/  IMAD.U32 R5, R125, 0x10000, RZ ;  /* 0x000100007d057824 */ /* 0x000fe400078e00ff */
[C---:B------:R-:W-:Y:S01]  /*16310*/  FMUL.FTZ R46, R52.reuse, R51 ;  /* 0x00000033342e7220 */ /* 0x040fe20000410000 */
[----:B------:R-:W-:Y:S01]  /*16320*/  FMUL.FTZ R26, R52, R26 ;  /* 0x0000001a341a7220 */ /* 0x000fe20000410000 */
[----:B------:R-:W-:Y:S01]  /*16330*/  FFMA.FTZ R51, R50, R44, R45 ;  /* 0x0000002c32337223 */ /* 0x000fe2000001002d */
[----:B------:R-:W-:Y:S01]  /*16340*/  FFMA.FTZ R50, R65, R27, R7 ;  /* 0x0000001b41327223 */ /* 0x000fe20000010007 */
[----:B------:R-:W-:Y:S01]  /*16350*/  FFMA.FTZ R61, R46, R6, R61 ;  /* 0x000000062e3d7223 */ /* 0x000fe2000001003d */
[----:B0-----:R-:W-:Y:S01]  /*16360*/  @!P1 IMAD.WIDE R2, R4, 0x4, R2 ;  /* 0x0000000404029825 */ /* 0x001fe200078e0202 */
[----:B------:R-:W-:Y:S02]  /*16370*/  F2FP.BF16.F32.PACK_AB R7, R67, R70 ;  /* 0x000000464307723e */ /* 0x000fe400000010ff */
[----:B------:R-:W-:Y:S01]  /*16380*/  F2FP.BF16.F32.PACK_AB R6, R11, R14 ;  /* 0x0000000e0b06723e */ /* 0x000fe200000010ff */
[----:B-1----:R-:W-:Y:S01]  /*16390*/  IMAD.WIDE.U32 R44, R10, 0x10, R48 ;  /* 0x000000100a2c7825 */ /* 0x002fe200078e0030 */
[----:B------:R-:W-:-:S02]  /*163a0*/  F2FP.BF16.F32.PACK_AB R4, R15, R16 ;  /* 0x000000100f04723e */ /* 0x000fc400000010ff */
[----:B------:R-:W-:Y:S02]  /*163b0*/  F2FP.BF16.F32.PACK_AB R11, R80, R81 ;  /* 0x00000051500b723e */ /* 0x000fe400000010ff */
[----:B------:R-:W-:Y:S02]  /*163c0*/  F2FP.BF16.F32.PACK_AB R10, R74, R75 ;  /* 0x0000004b4a0a723e */ /* 0x000fe400000010ff */
[----:B------:R-:W-:Y:S02]  /*163d0*/  F2FP.BF16.F32.PACK_AB R9, R9, R13 ;  /* 0x0000000d0909723e */ /* 0x000fe400000010ff */
[----:B------:R-:W-:Y:S02]  /*163e0*/  F2FP.BF16.F32.PACK_AB R8, R8, R12 ;  /* 0x0000000c0808723e */ /* 0x000fe400000010ff */
[----:B------:R-:W-:Y:S02]  /*163f0*/  F2FP.BF16.F32.PACK_AB R15, R83, R115 ;  /* 0x00000073530f723e */ /* 0x000fe400000010ff */
[----:B------:R-:W-:-:S02]  /*16400*/  F2FP.BF16.F32.PACK_AB R14, R66, R82 ;  /* 0x00000052420e723e */ /* 0x000fc400000010ff */
[----:B------:R-:W-:Y:S02]  /*16410*/  F2FP.BF16.F32.PACK_AB R13, R63, R73 ;  /* 0x000000493f0d723e */ /* 0x000fe400000010ff */
[----:B------:R-:W-:Y:S01]  /*16420*/  F2FP.BF16.F32.PACK_AB R12, R53, R54 ;  /* 0x00000036350c723e */ /* 0x000fe200000010ff */
[----:B------:R0:W-:Y:S01]  /*16430*/  @!P1 STG.E desc[UR8][R2.64], R52 ;  /* 0x0000003402009986 */ /* 0x0001e2000c101908 */
[----:B------:R-:W-:Y:S01]  /*16440*/  F2FP.BF16.F32.PACK_AB R16, R56, R55 ;  /* 0x000000373810723e */ /* 0x000fe200000010ff */
[----:B------:R-:W-:-:S04]  /*16450*/  UIADD3 UR16, UPT, UPT, UR16, UR12, URZ ;  /* 0x0000000c10107290 */ /* 0x000fc8000fffe0ff */
[----:B------:R-:W-:Y:S02]  /*16460*/  UISETP.GE.AND UP1, UPT, UR16, UR13, UPT ;  /* 0x0000000d1000728c */ /* 0x000fe4000bf26270 */
[----:B------:R-:W-:Y:S01]  /*16470*/  UPLOP3.LUT UP2, UPT, UPT, UPT, UP2, 0x40, 0x4 ;  /* 0x000000000004789c */ /* 0x000fe20003f4e820 */
[----:B--2---:R-:W-:Y:S01]  /*16480*/  SHF.L.U32 R62, R47, 0x10, RZ ;  /* 0x000000102f3e7819 */ /* 0x004fe200000006ff */
[----:B------:R-:W-:-:S04]  /*16490*/  IMAD.WIDE.U32 R46, R0, 0x10, R48 ;  /* 0x00000010002e7825 */ /* 0x000fc800078e0030 */
[----:B------:R-:W-:Y:S01]  /*164a0*/  FFMA.FTZ R62, R26, R5, R62 ;  /* 0x000000051a3e7223 */ /* 0x000fe2000001003e */
[--C-:B------:R-:W-:Y:S01]  /*164b0*/  IMAD.WIDE.U32 R26, R19, 0x10, R48.reuse ;  /* 0x00000010131a7825 */ /* 0x100fe200078e0030 */
[----:B------:R-:W-:Y:S02]  /*164c0*/  F2FP.BF16.F32.PACK_AB R5, R17, R18 ;  /* 0x000000121105723e */ /* 0x000fe400000010ff */
[----:B------:R-:W-:Y:S01]  /*164d0*/  F2FP.BF16.F32.PACK_AB R18, R50, R51 ;  /* 0x000000333212723e */ /* 0x000fe200000010ff */
[----:B------:R-:W-:Y:S01]  /*164e0*/  IMAD.WIDE.U32 R48, R57, 0x10, R48 ;  /* 0x0000001039307825 */ /* 0x000fe200078e0030 */
[----:B------:R-:W-:Y:S02]  /*164f0*/  F2FP.BF16.F32.PACK_AB R19, R62, R61 ;  /* 0x0000003d3e13723e */ /* 0x000fe400000010ff */
[----:B------:R-:W-:Y:S01]  /*16500*/  F2FP.BF16.F32.PACK_AB R17, R59, R58 ;  /* 0x0000003a3b11723e */ /* 0x000fe200000010ff */
[----:B------:R0:W-:Y:S04]  /*16510*/  STG.E.128 desc[UR8][R26.64], R4 ;  /* 0x000000041a007986 */ /* 0x0001e8000c101d08 */
[----:B------:R0:W-:Y:S04]  /*16520*/  STG.E.128 desc[UR8][R44.64], R8 ;  /* 0x000000082c007986 */ /* 0x0001e8000c101d08 */
[----:B------:R0:W-:Y:S04]  /*16530*/  STG.E.128 desc[UR8][R46.64], R12 ;  /* 0x0000000c2e007986 */ /* 0x0001e8000c101d08 */
[----:B------:R0:W-:Y:S01]  /*16540*/  STG.E.128 desc[UR8][R48.64], R16 ;  /* 0x0000001030007986 */ /* 0x0001e2000c101d08 */
[----:B------:R-:W-:Y:S05]  /*16550*/  BRA.U !UP1, `(.L_x_752) ;  /* 0xfffffea509ec7547 */ /* 0x000fea000b83ffff */
[----:B------:R-:W-:Y:S05]  /*16560*/  EXIT ;  /* 0x000000000000794d */ /* 0x000fea0003800000 */
.L_x_753:
        /* <DEDUP_REMOVED lines=9> */
.L_x_27469:


//--------------------- .text._ZN10layer_norm13ln_fwd_kernelINS_13Kernel_traitsI13__nv_bfloat16S2_S2_S2_fjLj8192ELj1ELj1ELj8ELj16ENS_18Kernel_traits_baseILj8192ES2_S2_S2_S2_fjLj256EEEEELb1ELb0ELb1ELb0EEEvNS_9FwdParamsE --------------------------
	.section	.text._ZN10layer_norm13ln_fwd_kernelINS_13Kernel_traitsI13__nv_bfloat16S2_S2_S2_fjLj8192ELj1ELj1ELj8ELj16ENS_18Kernel_traits_baseILj8192ES2_S2_S2_S2_fjLj256EEEEELb1ELb0ELb1ELb0EEEvNS_9FwdParamsE,"ax",@progbits
	.align	128
        .global         _ZN10layer_norm13ln_fwd_kernelINS_13Kernel_traitsI13__nv_bfloat16S2_S2_S2_fjLj8192ELj1ELj1ELj8ELj16ENS_18Kernel_traits_baseILj8192ES2_S2_S2_S2_fjLj256EEEEELb1ELb0ELb1ELb0EEEvNS_9FwdParamsE
        .type           _ZN10layer_norm13ln_fwd_kernelINS_13Kernel_traitsI13__nv_bfloat16S2_S2_S2_fjLj8192ELj1ELj1ELj8ELj16ENS_18Kernel_traits_baseILj8192ES2_S2_S2_S2_fjLj256EEEEELb1ELb0ELb1ELb0EEEvNS_9FwdParamsE,@function
        .size           _ZN10layer_norm13ln_fwd_kernelINS_13Kernel_traitsI13__nv_bfloat16S2_S2_S2_fjLj8192ELj1ELj1ELj8ELj16ENS_18Kernel_traits_baseILj8192ES2_S2_S2_S2_fjLj256EEEEELb1ELb0ELb1ELb0EEEvNS_9FwdParamsE,(.L_x_27470 - _ZN10layer_norm13ln_fwd_kernelINS_13Kernel_traitsI13__nv_bfloat16S2_S2_S2_fjLj8192ELj1ELj1ELj8ELj16ENS_18Kernel_traits_baseILj8192ES2_S2_S2_S2_fjLj256EEEEELb1ELb0ELb1ELb0EEEvNS_9FwdParamsE)
        .other          _ZN10layer_norm13ln_fwd_kernelINS_13Kernel_traitsI13__nv_bfloat16S2_S2_S2_fjLj8192ELj1ELj1ELj8ELj16ENS_18Kernel_traits_baseILj8192ES2_S2_S2_S2_fjLj256EEEEELb1ELb0ELb1ELb0EEEvNS_9FwdParamsE,@"STO_CUDA_ENTRY STV_DEFAULT"
_ZN10layer_norm13ln_fwd_kernelINS_13Kernel_traitsI13__nv_bfloat16S2_S2_S2_fjLj8192ELj1ELj1ELj8ELj16ENS_18Kernel_traits_baseILj8192ES2_S2_S2_S2_fjLj256EEEEELb1ELb0ELb1ELb0EEEvNS_9FwdParamsE:
.text._ZN10layer_norm13ln_fwd_kernelINS_13Kernel_traitsI13__nv_bfloat16S2_S2_S2_fjLj8192ELj1ELj1ELj8ELj16ENS_18Kernel_traits_baseILj8192ES2_S2_S2_S2_fjLj256EEEEELb1ELb0ELb1ELb0EEEvNS_9FwdParamsE:
[----:B------:R-:W-:Y:S01]  /*0000*/  LDC R1, c[0x0][0x37c] ;  /* 0x0000df00ff017b82 */ /* 0x000fe20000000800 */
[----:B------:R-:W0:Y:S07]  /*0010*/  LDCU.U8 UR4, c[0x0][0x464] ;  /* 0x00008c80ff0477ac */ /* 0x000e2e0008000000 */
[----:B------:R-:W1:Y:S01]  /*0020*/  LDC R78, c[0x0][0x458] ;  /* 0x00011600ff4e7b82 */ /* 0x000e620000000800 */
[----:B------:R-:W2:Y:S07]  /*0030*/  LDCU.64 UR8, c[0x0][0x358] ;  /* 0x00006b00ff0877ac */ /* 0x000eae0008000a00 */
[----:B------:R-:W3:Y:S01]  /*0040*/  LDC R79, c[0x0][0x45c] ;  /* 0x00011700ff4f7b82 */ /* 0x000ee20000000800 */
[----:B------:R-:W4:Y:S01]  /*0050*/  S2R R47, SR_TID.X ;  /* 0x00000000002f7919 */ /* 0x000f220000002100 */
[----:B------:R-:W5:Y:S01]  /*0060*/  LDCU.64 UR10, c[0x0][0x438] ;  /* 0x00008700ff0a77ac */ /* 0x000f620008000a00 */
[----:B0-----:R-:W-:Y:S01]  /*0070*/  ISETP.NE.AND P0, PT, RZ, UR4, PT ;  /* 0x00000004ff007c0c */ /* 0x001fe2000bf05270 */
[----:B------:R-:W0:-:S12]  /*0080*/  LDCU.64 UR4, c[0x0][0x450] ;  /* 0x00008a00ff0477ac */ /* 0x000e180008000a00 */
[----:B-1----:R-:W-:Y:S01]  /*0090*/  @P0 IMAD.MOV.U32 R4, RZ, RZ, R78 ;  /* 0x000000ffff040224 */ /* 0x002fe200078e004e */
[----:B------:R-:W1:Y:S01]  /*00a0*/  @P0 LDC R7, c[0x0][0x460] ;  /* 0x00011800ff070b82 */ /* 0x000e620000000800 */
[----:B---3--:R-:W-:-:S06]  /*00b0*/  @P0 IMAD.MOV.U32 R5, RZ, RZ, R79 ;  /* 0x000000ffff050224 */ /* 0x008fcc00078e004f */
[----:B--2---:R-:W1:Y:S01]  /*00c0*/  @P0 LDG.E.64 R4, desc[UR8][R4.64] ;  /* 0x0000000804040981 */ /* 0x004e62000c1e1b00 */
[----:B0-----:R-:W-:Y:S01]  /*00d0*/  MOV R2, UR4 ;  /* 0x0000000400027c02 */ /* 0x001fe20008000f00 */
[----:B------:R-:W-:Y:S01]  /*00e0*/  IMAD.U32 R3, RZ, RZ, UR5 ;  /* 0x00000005ff037e24 */ /* 0x000fe2000f8e00ff */
[----:B------:R-:W0:Y:S05]  /*00f0*/  LDCU UR5, c[0x0][0x388] ;  /* 0x00007100ff0577ac */ /* 0x000e2a0008000800 */
[----:B------:R-:W2:Y:S01]  /*0100*/  @P0 LDG.E.64 R2, desc[UR8][R2.64] ;  /* 0x0000000802020981 */ /* 0x000ea2000c1e1b00 */
[----:B------:R-:W3:Y:S01]  /*0110*/  S2UR UR6, SR_CTAID.X ;  /* 0x00000000000679c3 */ /* 0x000ee20000002500 */
[----:B-----5:R-:W-:Y:S01]  /*0120*/  UISETP.NE.U32.AND UP0, UPT, UR10, URZ, UPT ;  /* 0x000000ff0a00728c */ /* 0x020fe2000bf05070 */
[----:B----4-:R-:W-:Y:S01]  /*0130*/  MOV R45, R47 ;  /* 0x0000002f002d7202 */ /* 0x010fe20000000f00 */
[----:B------:R-:W-:Y:S01]  /*0140*/  BSSY.RECONVERGENT B0, `(.L_x_754) ;  /* 0x000005e000007945 */ /* 0x000fe20003800200 */
[----:B------:R-:W-:Y:S01]  /*0150*/  LOP3.LUT R0, R47, 0xe0, RZ, 0xc0, !PT ;  /* 0x000000e02f007812 */ /* 0x000fe200078ec0ff */
[----:B------:R-:W-:Y:S01]  /*0160*/  UISETP.NE.AND.EX UP0, UPT, UR11, URZ, UPT, UP0 ;  /* 0x000000ff0b00728c */ /* 0x000fe2000bf05300 */
[----:B------:R-:W-:Y:S01]  /*0170*/  LOP3.LUT R41, R45, 0xff, RZ, 0x3c, !PT ;  /* 0x000000ff2d297812 */ /* 0x000fe200078e3cff */
[----:B0-----:R-:W-:-:S04]  /*0180*/  USHF.R.S32.HI UR4, URZ, 0x1f, UR5 ;  /* 0x0000001fff047899 */ /* 0x001fc80008011405 */
[----:B------:R-:W-:-:S04]  /*0190*/  ULEA.HI UR4, UR4, UR5, URZ, 0x3 ;  /* 0x0000000504047291 */ /* 0x000fc8000f8f18ff */
[----:B------:R-:W-:Y:S01]  /*01a0*/  USHF.R.S32.HI UR4, URZ, 0x3, UR4 ;  /* 0x00000003ff047899 */ /* 0x000fe20008011404 */
[----:B---3--:R-:W-:-:S05]  /*01b0*/  IMAD.U32 R40, RZ, RZ, UR6 ;  /* 0x00000006ff287e24 */ /* 0x008fca000f8e00ff */
[----:B------:R-:W-:Y:S01]  /*01c0*/  VIADD R41, R41, UR4 ;  /* 0x0000000429297c36 */ /* 0x000fe20008000000 */
[----:B-1----:R-:W-:-:S05]  /*01d0*/  @P0 IADD3 R78, P1, PT, R4, R7, RZ ;  /* 0x00000007044e0210 */ /* 0x002fca0007f3e0ff */
[----:B------:R-:W-:Y:S02]  /*01e0*/  @P0 IMAD.X R79, RZ, RZ, R5, P1 ;  /* 0x000000ffff4f0224 */ /* 0x000fe400008e0605 */
[C---:B--2---:R-:W-:Y:S01]  /*01f0*/  VIADD R42, R2.reuse, 0x9e3779b9 ;  /* 0x9e3779b9022a7836 */ /* 0x044fe20000000000 */
[C---:B------:R-:W-:Y:S01]  /*0200*/  IADD3 R44, PT, PT, R3.reuse, -0x4498517b, RZ ;  /* 0xbb67ae85032c7810 */ /* 0x040fe20007ffe0ff */
[C---:B------:R-:W-:Y:S01]  /*0210*/  VIADD R46, R2.reuse, 0x3c6ef372 ;  /* 0x3c6ef372022e7836 */ /* 0x040fe20000000000 */
[C---:B------:R-:W-:Y:S01]  /*0220*/  IADD3 R49, PT, PT, R2.reuse, -0x255992d5, RZ ;  /* 0xdaa66d2b02317810 */ /* 0x040fe20007ffe0ff */
[C---:B------:R-:W-:Y:S01]  /*0230*/  VIADD R48, R3.reuse, 0x76cf5d0a ;  /* 0x76cf5d0a03307836 */ /* 0x040fe20000000000 */
[C---:B------:R-:W-:Y:S01]  /*0240*/  IADD3 R52, PT, PT, R3.reuse, -0x126145ec, RZ ;  /* 0xed9eba1403347810 */ /* 0x040fe20007ffe0ff */
[C---:B------:R-:W-:Y:S01]  /*0250*/  VIADD R50, R3.reuse, 0x32370b8f ;  /* 0x32370b8f03327836 */ /* 0x040fe20000000000 */
[C---:B------:R-:W-:Y:S01]  /*0260*/  IADD3 R55, PT, PT, R2.reuse, -0x4ab325aa, RZ ;  /* 0xb54cda5602377810 */ /* 0x040fe20007ffe0ff */
[C---:B------:R-:W-:Y:S01]  /*0270*/  VIADD R51, R2.reuse, 0x78dde6e4 ;  /* 0x78dde6e402337836 */ /* 0x040fe20000000000 */
[C---:B------:R-:W-:Y:S01]  /*0280*/  IADD3 R58, PT, PT, R3.reuse, 0x1fd5c5a3, RZ ;  /* 0x1fd5c5a3033a7810 */ /* 0x040fe20007ffe0ff */
[----:B------:R-:W-:Y:S01]  /*0290*/  VIADD R53, R2, 0x1715609d ;  /* 0x1715609d02357836 */ /* 0x000fe20000000000 */
[C---:B------:R-:W-:Y:S01]  /*02a0*/  IADD3 R61, PT, PT, R3.reuse, -0x695add53, RZ ;  /* 0x96a522ad033d7810 */ /* 0x040fe20007ffe0ff */
[C---:B------:R-:W-:Y:S01]  /*02b0*/  VIADD R54, R3.reuse, 0xa9066899 ;  /* 0xa906689903367836 */ /* 0x040fe20000000000 */
[--C-:B------:R-:W-:Y:S01]  /*02c0*/  SHF.R.U64 R88, R78, 0x2, R79.reuse ;  /* 0x000000024e587819 */ /* 0x100fe2000000124f */
[----:B------:R-:W-:Y:S01]  /*02d0*/  VIADD R56, R3, 0x646e171e ;  /* 0x646e171e03387836 */ /* 0x000fe20000000000 */
[----:B------:R-:W-:Y:S01]  /*02e0*/  SHF.R.U32.HI R43, RZ, 0x2, R79 ;  /* 0x00000002ff2b7819 */ /* 0x000fe2000001164f */
[----:B------:R-:W-:-:S02]  /*02f0*/  VIADD R57, R2, 0x5384540f ;  /* 0x5384540f02397836 */ /* 0x000fc40000000000 */
[C---:B------:R-:W-:Y:S02]  /*0300*/  VIADD R59, R2.reuse, 0xf1bbcdc8 ;  /* 0xf1bbcdc8023b7836 */ /* 0x040fe40000000000 */
[----:B------:R-:W-:Y:S01]  /*0310*/  VIADD R60, R2, 0x8ff34781 ;  /* 0x8ff34781023c7836 */ /* 0x000fe20000000000 */
[----:B------:R-:W-:Y:S06]  /*0320*/  BRA.U !UP0, `(.L_x_755) ;  /* 0x0000000108847547 */ /* 0x000fec000b800000 */
        /* <DEDUP_REMOVED lines=16> */
[----:B---3--:R-:W-:-:S04]  /*0430*/  @P1 IMAD.WIDE.U32 R10, R45, 0x10, R10 ;  /* 0x000000102d0a1825 */ /* 0x008fc800078e000a */
[----:B------:R-:W-:Y:S01]  /*0440*/  @P1 VIADD R45, R45, 0x100 ;  /* 0x000001002d2d1836 */ /* 0x000fe20000000000 */
[----:B------:R0:W5:Y:S03]  /*0450*/  @P1 LD.E.128 R24, desc[UR8][R10.64] ;  /* 0x000000080a181980 */ /* 0x000166000c101d00 */
        /* <DEDUP_REMOVED lines=14> */
.L_x_755:
        /* <DEDUP_REMOVED lines=22> */
[----:B------:R-:W-:Y:S01]  /*06a0*/  CS2R R24, SRZ ;  /* 0x0000000000187805 */ /* 0x000fe2000001ff00 */
[----:B------:R-:W-:Y:S01]  /*06b0*/  IMAD.MOV.U32 R34, RZ, RZ, RZ ;  /* 0x000000ffff227224 */ /* 0x000fe200078e00ff */
[----:B------:R-:W-:Y:S02]  /*06c0*/  CS2R R32, SRZ ;  /* 0x0000000000207805 */ /* 0x000fe4000001ff00 */
[----:B------:R-:W-:Y:S02]  /*06d0*/  @P3 CS2R R10, SRZ ;  /* 0x00000000000a3805 */ /* 0x000fe4000001ff00 */
[----:B------:R-:W-:-:S02]  /*06e0*/  @P3 CS2R R8, SRZ ;  /* 0x0000000000083805 */ /* 0x000fc4000001ff00 */
[----:B------:R-:W-:Y:S01]  /*06f0*/  @P0 MOV R35, RZ ;  /* 0x000000ff00230202 */ /* 0x000fe20000000f00 */
[----:B------:R-:W-:Y:S02]  /*0700*/  @P1 IMAD.MOV.U32 R27, RZ, RZ, RZ ;  /* 0x000000ffff1b1224 */ /* 0x000fe400078e00ff */
[----:B0-----:R-:W-:-:S07]  /*0710*/  @P2 IMAD.MOV.U32 R19, RZ, RZ, RZ ;  /* 0x000000ffff132224 */ /* 0x001fce00078e00ff */
.L_x_756:
[----:B------:R-:W-:Y:S05]  /*0720*/  BSYNC.RECONVERGENT B0 ;  /* 0x0000000000007941 */ /* 0x000fea0003800200 */
.L_x_754:
[----:B------:R-:W0:Y:S02]  /*0730*/  LDCU UR5, c[0x0][0x384] ;  /* 0x00007080ff0577ac */ /* 0x000e240008000800 */
[----:B0-----:R-:W-:-:S13]  /*0740*/  ISETP.GE.AND P0, PT, R40, UR5, PT ;  /* 0x0000000528007c0c */ /* 0x001fda000bf06270 */
[----:B------:R-:W-:Y:S05]  /*0750*/  @P0 EXIT ;  /* 0x000000000000094d */ /* 0x000fea0003800000 */
[----:B------:R-:W0:Y:S01]  /*0760*/  LDCU UR5, c[0x0][0x360] ;  /* 0x00006c00ff0577ac */ /* 0x000e220008000800 */
[----:B------:R-:W-:Y:S01]  /*0770*/  IMAD.HI.U32 R5, R88, -0x2daee0ad, RZ ;  /* 0xd2511f5358057827 */ /* 0x000fe200078e00ff */
[----:B------:R-:W-:Y:S01]  /*0780*/  LOP3.LUT R78, R78, 0x3, RZ, 0xc0, !PT ;  /* 0x000000034e4e7812 */ /* 0x000fe200078ec0ff */
[----:B------:R-:W-:Y:S02]  /*0790*/  ULOP3.LUT UR6, UR4, 0xff, URZ, 0xc0, !UPT ;  /* 0x000000ff04067892 */ /* 0x000fe4000f8ec0ff */
[----:B------:R-:W-:Y:S01]  /*07a0*/  IMAD R37, R88, -0x2daee0ad, RZ ;  /* 0xd2511f5358257824 */ /* 0x000fe200078e02ff */
[----:B------:R-:W-:Y:S01]  /*07b0*/  LOP3.LUT R5, R5, R3, RZ, 0x3c, !PT ;  /* 0x0000000305057212 */ /* 0x000fe200078e3cff */
[----:B------:R-:W-:Y:S01]  /*07c0*/  UPLOP3.LUT UP1, UPT, UPT, UPT, UPT, 0x40, 0x4 ;  /* 0x000000000004789c */ /* 0x000fe20003f2e870 */
[----:B-----5:R-:W-:Y:S01]  /*07d0*/  PRMT R92, R11, 0x7632, R92 ;  /* 0x000076320b5c7816 */ /* 0x020fe2000000005c */
[----:B------:R-:W1:Y:S01]  /*07e0*/  LDCU UR7, c[0x0][0x404] ;  /* 0x00008080ff0777ac */ /* 0x000e620008000800 */
[----:B------:R-:W-:Y:S01]  /*07f0*/  PRMT R94, R15, 0x7632, R94 ;  /* 0x000076320f5e7816 */ /* 0x000fe2000000005e */
[C---:B------:R-:W-:Y:S01]  /*0800*/  IMAD.HI.U32 R6, R5.reuse, -0x326172a9, RZ ;  /* 0xcd9e8d5705067827 */ /* 0x040fe200078e00ff */
[----:B------:R-:W-:Y:S01]  /*0810*/  PRMT R100, R10, 0x7632, R100 ;  /* 0x000076320a647816 */ /* 0x000fe20000000064 */
[----:B------:R-:W2:Y:S01]  /*0820*/  LDCU.U8 UR14, c[0x0][0x410] ;  /* 0x00008200ff0e77ac */ /* 0x000ea20008000000 */
[----:B------:R-:W-:Y:S01]  /*0830*/  PRMT R102, R14, 0x7632, R102 ;  /* 0x000076320e667816 */ /* 0x000fe20000000066 */
[----:B------:R-:W-:Y:S01]  /*0840*/  IMAD R5, R5, -0x326172a9, RZ ;  /* 0xcd9e8d5705057824 */ /* 0x000fe200078e02ff */
[----:B------:R-:W-:Y:S01]  /*0850*/  PRMT R104, R9, 0x7632, R104 ;  /* 0x0000763209687816 */ /* 0x000fe20000000068 */
[----:B------:R-:W3:Y:S01]  /*0860*/  LDCU UR15, c[0x0][0x400] ;  /* 0x00008000ff0f77ac */ /* 0x000ee20008000800 */
[----:B0-----:R-:W-:Y:S01]  /*0870*/  IMAD R90, R40, UR5, R47 ;  /* 0x00000005285a7c24 */ /* 0x001fe2000f8e022f */
[----:B------:R-:W-:Y:S01]  /*0880*/  PRMT R106, R13, 0x7632, R106 ;  /* 0x000076320d6a7816 */ /* 0x000fe2000000006a */
[----:B------:R-:W-:-:S02]  /*0890*/  ULOP3.LUT UR5, UR4, 0xffffff00, URZ, 0xc0, !UPT ;  /* 0xffffff0004057892 */ /* 0x000fc4000f8ec0ff */
[----:B------:R-:W-:Y:S01]  /*08a0*/  IMAD.HI.U32 R4, R90, -0x326172a9, RZ ;  /* 0xcd9e8d575a047827 */ /* 0x000fe200078e00ff */
[----:B------:R-:W-:Y:S01]  /*08b0*/  PRMT R108, R8, 0x7632, R108 ;  /* 0x00007632086c7816 */ /* 0x000fe2000000006c */
[----:B------:R-:W0:Y:S01]  /*08c0*/  LDCU.64 UR12, c[0x0][0x408] ;  /* 0x00008100ff0c77ac */ /* 0x000e220008000a00 */
[----:B------:R-:W-:Y:S01]  /*08d0*/  PRMT R110, R12, 0x7632, R110 ;  /* 0x000076320c6e7816 */ /* 0x000fe2000000006e */
[----:B------:R-:W-:Y:S01]  /*08e0*/  IMAD R7, R90, -0x326172a9, RZ ;  /* 0xcd9e8d575a077824 */ /* 0x000fe200078e02ff */
[----:B------:R-:W-:Y:S01]  /*08f0*/  LOP3.LUT R4, R43, R4, R2, 0x96, !PT ;  /* 0x000000042b047212 */ /* 0x000fe200078e9602 */
[----:B------:R-:W4:Y:S01]  /*0900*/  LDCU.64 UR10, c[0x0][0x3a0] ;  /* 0x00007400ff0a77ac */ /* 0x000f220008000a00 */
[----:B------:R-:W-:Y:S02]  /*0910*/  PRMT R112, R19, 0x7632, R112 ;  /* 0x0000763213707816 */ /* 0x000fe40000000070 */
[----:B------:R-:W-:Y:S01]  /*0920*/  LOP3.LUT R6, R42, R7, R6, 0x96, !PT ;  /* 0x000000072a067212 */ /* 0x000fe200078e9606 */
[----:B------:R-:W-:Y:S01]  /*0930*/  IMAD.HI.U32 R36, R4, -0x2daee0ad, RZ ;  /* 0xd2511f5304247827 */ /* 0x000fe200078e00ff */
[----:B------:R-:W-:-:S02]  /*0940*/  PRMT R114, R23, 0x7632, R114 ;  /* 0x0000763217727816 */ /* 0x000fc40000000072 */
[----:B------:R-:W-:Y:S01]  /*0950*/  PRMT R116, R18, 0x7632, R116 ;  /* 0x0000763212747816 */ /* 0x000fe20000000074 */
[----:B------:R-:W-:Y:S01]  /*0960*/  IMAD R38, R4, -0x2daee0ad, RZ ;  /* 0xd2511f5304267824 */ /* 0x000fe200078e02ff */
[----:B------:R-:W-:Y:S01]  /*0970*/  LOP3.LUT R36, R44, R37, R36, 0x96, !PT ;  /* 0x000000252c247212 */ /* 0x000fe200078e9624 */
[----:B------:R-:W-:Y:S01]  /*0980*/  IMAD.HI.U32 R7, R6, -0x2daee0ad, RZ ;  /* 0xd2511f5306077827 */ /* 0x000fe200078e00ff */
[----:B------:R-:W-:Y:S02]  /*0990*/  PRMT R118, R22, 0x7632, R118 ;  /* 0x0000763216767816 */ /* 0x000fe40000000076 */
[----:B------:R-:W-:Y:S01]  /*09a0*/  PRMT R126, R17, 0x7632, R126 ;  /* 0x00007632117e7816 */ /* 0x000fe2000000007e */
[----:B------:R-:W-:Y:S01]  /*09b0*/  IMAD.HI.U32 R4, R36, -0x326172a9, RZ ;  /* 0xcd9e8d5724047827 */ /* 0x000fe200078e00ff */
[----:B------:R-:W-:Y:S02]  /*09c0*/  LOP3.LUT R7, R48, R38, R7, 0x96, !PT ;  /* 0x0000002630077212 */ /* 0x000fe400078e9607 */
[----:B------:R-:W-:Y:S01]  /*09d0*/  PRMT R127, R21, 0x7632, R127 ;  /* 0x00007632157f7816 */ /* 0x000fe2000000007f */
[----:B------:R-:W-:Y:S01]  /*09e0*/  IMAD R37, R6, -0x2daee0ad, RZ ;  /* 0xd2511f5306257824 */ /* 0x000fe200078e02ff */
[----:B------:R-:W-:Y:S01]  /*09f0*/  LOP3.LUT R4, R46, R5, R4, 0x96, !PT ;  /* 0x000000052e047212 */ /* 0x000fe200078e9604 */
[----:B------:R-:W-:Y:S01]  /*0a00*/  IMAD R36, R36, -0x326172a9, RZ ;  /* 0xcd9e8d5724247824 */ /* 0x000fe200078e02ff */
[----:B------:R-:W-:Y:S01]  /*0a10*/  PRMT R128, R16, 0x7632, R128 ;  /* 0x0000763210807816 */ /* 0x000fe20000000080 */
[----:B------:R-:W-:Y:S01]  /*0a20*/  IMAD.HI.U32 R5, R7, -0x326172a9, RZ ;  /* 0xcd9e8d5707057827 */ /* 0x000fe200078e00ff */
[----:B------:R-:W-:-:S02]  /*0a30*/  PRMT R129, R20, 0x7632, R129 ;  /* 0x0000763214817816 */ /* 0x000fc40000000081 */
        /* <DEDUP_REMOVED lines=33> */
[----:B------:R-:W-:Y:S01]  /*0c50*/  IADD3 R38, PT, PT, R3, -0x24c28bd8, RZ ;  /* 0xdb3d742803267810 */ /* 0x000fe20007ffe0ff */
[----:B------:R-:W-:Y:S01]  /*0c60*/  IMAD R36, R5, -0x326172a9, RZ ;  /* 0xcd9e8d5705247824 */ /* 0x000fe200078e02ff */
[----:B------:R-:W-:Y:S01]  /*0c70*/  LOP3.LUT R4, R55, R7, R4, 0x96, !PT ;  /* 0x0000000737047212 */ /* 0x000fe200078e9604 */
[----:B------:R-:W-:Y:S01]  /*0c80*/  IMAD R7, R6, -0x2daee0ad, RZ ;  /* 0xd2511f5306077824 */ /* 0x000fe200078e02ff */
[----:B------:R-:W-:Y:S01]  /*0c90*/  PRMT R46, R97, 0x7632, R46 ;  /* 0x00007632612e7816 */ /* 0x000fe2000000002e */
[----:B------:R-:W-:Y:S01]  /*0ca0*/  IMAD.HI.U32 R5, R37, -0x326172a9, RZ ;  /* 0xcd9e8d5725057827 */ /* 0x000fe200078e00ff */
[----:B------:R-:W-:-:S03]  /*0cb0*/  PRMT R48, R96, 0x7632, R48 ;  /* 0x0000763260307816 */ /* 0x000fc60000000030 */
[----:B------:R-:W-:Y:S01]  /*0cc0*/  IMAD.HI.U32 R6, R4, -0x2daee0ad, RZ ;  /* 0xd2511f5304067827 */ /* 0x000fe200078e00ff */
[----:B------:R-:W-:-:S03]  /*0cd0*/  LOP3.LUT R5, R57, R36, R5, 0x96, !PT ;  /* 0x0000002439057212 */ /* 0x000fc600078e9605 */
[----:B------:R-:W-:Y:S01]  /*0ce0*/  IMAD R36, R4, -0x2daee0ad, RZ ;  /* 0xd2511f5304247824 */ /* 0x000fe200078e02ff */
[----:B------:R-:W-:Y:S01]  /*0cf0*/  LOP3.LUT R6, R58, R7, R6, 0x96, !PT ;  /* 0x000000073a067212 */ /* 0x000fe200078e9606 */
[----:B------:R-:W-:Y:S02]  /*0d00*/  IMAD R37, R37, -0x326172a9, RZ ;  /* 0xcd9e8d5725257824 */ /* 0x000fe400078e02ff */
[----:B------:R-:W-:-:S04]  /*0d10*/  IMAD.HI.U32 R7, R5, -0x2daee0ad, RZ ;  /* 0xd2511f5305077827 */ /* 0x000fc800078e00ff */
[----:B------:R-:W-:Y:S01]  /*0d20*/  IMAD.HI.U32 R4, R6, -0x326172a9, RZ ;  /* 0xcd9e8d5706047827 */ /* 0x000fe200078e00ff */
[----:B------:R-:W-:-:S03]  /*0d30*/  LOP3.LUT R7, R38, R36, R7, 0x96, !PT ;  /* 0x0000002426077212 */ /* 0x000fc600078e9607 */
[----:B------:R-:W-:Y:S01]  /*0d40*/  IMAD R5, R5, -0x2daee0ad, RZ ;  /* 0xd2511f5305057824 */ /* 0x000fe200078e02ff */
[----:B------:R-:W-:Y:S01]  /*0d50*/  LOP3.LUT R4, R59, R37, R4, 0x96, !PT ;  /* 0x000000253b047212 */ /* 0x000fe200078e9604 */
[----:B------:R-:W-:Y:S02]  /*0d60*/  IMAD R37, R6, -0x326172a9, RZ ;  /* 0xcd9e8d5706257824 */ /* 0x000fe400078e02ff */
[----:B------:R-:W-:Y:S02]  /*0d70*/  IMAD.MOV R6, RZ, RZ, -R0 ;  /* 0x000000ffff067224 */ /* 0x000fe400078e0a00 */
[----:B------:R-:W-:-:S04]  /*0d80*/  IMAD.HI.U32 R76, R4, -0x2daee0ad, RZ ;  /* 0xd2511f53044c7827 */ /* 0x000fc800078e00ff */
[----:B------:R-:W-:Y:S01]  /*0d90*/  IMAD.SHL.U32 R0, R47, 0x20, RZ ;  /* 0x000000202f007824 */ /* 0x000fe200078e00ff */
[----:B------:R-:W-:Y:S01]  /*0da0*/  LOP3.LUT R76, R61, R5, R76, 0x96, !PT ;  /* 0x000000053d4c7212 */ /* 0x000fe200078e964c */
[C---:B------:R-:W-:Y:S01]  /*0db0*/  IMAD.HI.U32 R70, R7.reuse, -0x326172a9, RZ ;  /* 0xcd9e8d5707467827 */ /* 0x040fe200078e00ff */
[----:B------:R-:W-:Y:S02]  /*0dc0*/  PRMT R47, R32, 0x7632, R47 ;  /* 0x00007632202f7816 */ /* 0x000fe4000000002f */
[----:B------:R-:W-:Y:S01]  /*0dd0*/  LOP3.LUT R5, R0, 0x3e0, RZ, 0xc0, !PT ;  /* 0x000003e000057812 */ /* 0x000fe200078ec0ff */
[----:B------:R-:W-:Y:S01]  /*0de0*/  IMAD.MOV.U32 R49, RZ, RZ, RZ ;  /* 0x000000ffff317224 */ /* 0x000fe200078e00ff */
[----:B------:R-:W-:Y:S01]  /*0df0*/  VIADDMNMX R0, R6, UR6, RZ, !PT ;  /* 0x0000000606007c46 */ /* 0x000fe2000f8001ff */
[----:B------:R-:W-:Y:S01]  /*0e00*/  IMAD R68, R7, -0x326172a9, RZ ;  /* 0xcd9e8d5707447824 */ /* 0x000fe200078e02ff */
[----:B------:R-:W-:Y:S01]  /*0e10*/  IADD3 R5, PT, PT, RZ, -R5, RZ ;  /* 0x80000005ff057210 */ /* 0x000fe20007ffe0ff */
[----:B------:R-:W-:Y:S01]  /*0e20*/  IMAD R80, R4, -0x2daee0ad, RZ ;  /* 0xd2511f5304507824 */ /* 0x000fe200078e02ff */
[----:B------:R-:W-:-:S02]  /*0e30*/  VIMNMX R0, PT, PT, R0, 0x20, PT ;  /* 0x0000002000007848 */ /* 0x000fc40003fe0100 */
[----:B------:R-:W-:Y:S02]  /*0e40*/  VIADDMNMX R5, R5, UR6, RZ, !PT ;  /* 0x0000000605057c46 */ /* 0x000fe4000f8001ff */
[----:B------:R-:W-:Y:S02]  /*0e50*/  LEA R0, R0, UR5, 0x3 ;  /* 0x0000000500007c11 */ /* 0x000fe4000f8e18ff */
[----:B------:R-:W-:Y:S02]  /*0e60*/  VIMNMX R5, PT, PT, R5, 0x20, PT ;  /* 0x0000002005057848 */ /* 0x000fe40003fe0100 */
[----:B------:R-:W-:Y:S02]  /*0e70*/  I2FP.F32.U32 R0, R0 ;  /* 0x0000000000007245 */ /* 0x000fe40000201000 */
[----:B------:R-:W-:Y:S02]  /*0e80*/  LOP3.LUT R70, R60, R37, R70, 0x96, !PT ;  /* 0x000000253c467212 */ /* 0x000fe400078e9646 */
[----:B------:R0:W0:Y:S01]  /*0e90*/  MUFU.RCP R42, R0 ;  /* 0x00000000002a7308 */ /* 0x0000220000001000 */
[----:B-1234-:R-:W-:-:S07]  /*0ea0*/  LEA R50, R5, UR5, 0x3 ;  /* 0x0000000505327c11 */ /* 0x01efce000f8e18ff */
.L_x_1176:
[----:B------:R-:W1:Y:S08]  /*0eb0*/  LDC.64 R36, c[0x0][0x3f0] ;  /* 0x0000fc00ff247b82 */ /* 0x000e700000000a00 */
[----:B------:R-:W2:Y:S08]  /*0ec0*/  LDC.64 R38, c[0x0][0x3f8] ;  /* 0x0000fe00ff267b82 */ /* 0x000eb00000000a00 */
[----:B------:R-:W3:Y:S01]  /*0ed0*/  LDC R123, c[0x0][0x388] ;  /* 0x0000e200ff7b7b82 */ /* 0x000ee20000000800 */
[----:B-1----:R-:W-:-:S05]  /*0ee0*/  IMAD.WIDE R36, R40, 0x4, R36 ;  /* 0x0000000428247825 */ /* 0x002fca00078e0224 */
[----:B------:R1:W4:Y:S01]  /*0ef0*/  LDG.E R72, desc[UR8][R36.64] ;  /* 0x0000000824487981 */ /* 0x000322000c1e1900 */
[----:B--2---:R-:W-:-:S05]  /*0f00*/  IMAD.WIDE R38, R40, 0x4, R38 ;  /* 0x0000000428267825 */ /* 0x004fca00078e0226 */
[----:B------:R2:W5:Y:S01]  /*0f10*/  LDG.E R64, desc[UR8][R38.64] ;  /* 0x0000000826407981 */ /* 0x000562000c1e1900 */
[----:B------:R-:W-:Y:S01]  /*0f20*/  ISETP.GE.U32.AND P1, PT, R41, 0x100, PT ;  /* 0x000001002900780c */ /* 0x000fe20003f26070 */
[----:B------:R-:W-:Y:S01]  /*0f30*/  BSSY.RECONVERGENT B0, `(.L_x_757) ;  /* 0x00006e1000007945 */ /* 0x000fe20003800200 */
[----:B---3--:R-:W-:Y:S01]  /*0f40*/  IMAD R66, R40, R123, RZ ;  /* 0x0000007b28427224 */ /* 0x008fe200078e02ff */
[----:B------:R-:W3:Y:S04]  /*0f50*/  S2R R62, SR_TID.X ;  /* 0x00000000003e7919 */ /* 0x000ee80000002100 */
[----:B-1----:R-:W-:-:S04]  /*0f60*/  SHF.R.S32.HI R37, RZ, 0x1f, R66 ;  /* 0x0000001fff257819 */ /* 0x002fc80000011442 */
[----:B------:R-:W-:-:S04]  /*0f70*/  LEA.HI R37, R37, R66, RZ, 0x3 ;  /* 0x0000004225257211 */ /* 0x000fc800078f18ff */
[----:B---3--:R-:W-:Y:S02]  /*0f80*/  LEA.HI.SX32 R66, R37, R62, 0x1d ;  /* 0x0000003e25427211 */ /* 0x008fe400078feaff */
[----:B----4-:R-:W-:-:S13]  /*0f90*/  ISETP.GE.AND P0, PT, R72, 0x1, PT ;  /* 0x000000014800780c */ /* 0x010fda0003f06270 */
[----:B0-----:R-:W-:-:S04]  /*0fa0*/  @P0 VIADD R0, R72, 0xffffffff ;  /* 0xffffffff48000836 */ /* 0x001fc80000000000 */
[----:B------:R-:W-:-:S05]  /*0fb0*/  @P0 IMAD R0, R0, R123, RZ ;  /* 0x0000007b00000224 */ /* 0x000fca00078e02ff */
[----:B------:R-:W-:-:S04]  /*0fc0*/  @P0 SHF.R.S32.HI R125, RZ, 0x1f, R0 ;  /* 0x0000001fff7d0819 */ /* 0x000fc80000011400 */
[----:B------:R-:W-:Y:S01]  /*0fd0*/  @P0 LEA.HI R125, R125, R0, RZ, 0x3 ;  /* 0x000000007d7d0211 */ /* 0x000fe200078f18ff */
[----:B------:R-:W-:-:S03]  /*0fe0*/  HFMA2 R0, -RZ, RZ, 0, 0 ;  /* 0x00000000ff007431 */ /* 0x000fc600000001ff */
[----:B------:R-:W-:Y:S01]  /*0ff0*/  @P0 LEA.HI.SX32 R0, R125, R62, 0x1d ;  /* 0x0000003e7d000211 */ /* 0x000fe200078feaff */
[----:B--2---:R-:W-:Y:S06]  /*1000*/  @!P1 BRA `(.L_x_758) ;  /* 0x0000006c004c9947 */ /* 0x004fec0003800000 */
[----:B------:R-:W-:-:S04]  /*1010*/  UISETP.NE.U32.AND UP0, UPT, UR10, URZ, UPT ;  /* 0x000000ff0a00728c */ /* 0x000fc8000bf05070 */
[----:B------:R-:W-:Y:S01]  /*1020*/  UISETP.NE.AND.EX UP0, UPT, UR11, URZ, UPT, UP0 ;  /* 0x000000ff0b00728c */ /* 0x000fe2000bf05300 */
[----:B------:R-:W-:Y:S10]  /*1030*/  @!P0 BRA `(.L_x_759) ;  /* 0x00000000000c8947 */ /* 0x000ff40003800000 */
[----:B------:R-:W0:Y:S02]  /*1040*/  LDC.64 R4, c[0x0][0x390] ;  /* 0x0000e400ff047b82 */ /* 0x000e240000000a00 */
[----:B0-----:R-:W-:-:S06]  /*1050*/  IMAD.WIDE.U32 R4, R0, 0x10, R4 ;  /* 0x0000001000047825 */ /* 0x001fcc00078e0004 */
[----:B------:R-:W5:Y:S02]  /*1060*/  LDG.E.128 R4, desc[UR8][R4.64] ;  /* 0x0000000804047981 */ /* 0x000f64000c1e1d00 */
.L_x_759:
[----:B------:R-:W-:Y:S05]  /*1070*/  BRA.U !UP0, `(.L_x_760) ;  /* 0x0000003508d47547 */ /* 0x000fea000b800000 */
[----:B------:R-:W0:Y:S02]  /*1080*/  LDC.64 R36, c[0x0][0x3a0] ;  /* 0x0000e800ff247b82 */ /* 0x000e240000000a00 */
[----:B0-----:R-:W-:-:S06]  /*1090*/  IMAD.WIDE.U32 R36, R66, 0x10, R36 ;  /* 0x0000001042247825 */ /* 0x001fcc00078e0024 */
[----:B------:R-:W2:Y:S01]  /*10a0*/  LDG.E.128 R36, desc[UR8][R36.64] ;  /* 0x0000000824247981 */ /* 0x000ea2000c1e1d00 */
[----:B------:R-:W-:-:S13]  /*10b0*/  ISETP.GT.AND P2, PT, R72, RZ, PT ;  /* 0x000000ff4800720c */ /* 0x000fda0003f44270 */
[----:B------:R-:W-:Y:S02]  /*10c0*/  @!P2 IMAD.MOV.U32 R55, RZ, RZ, R78 ;  /* 0x000000ffff37a224 */ /* 0x000fe400078e004e */
[----:B------:R-:W-:Y:S01]  /*10d0*/  @!P2 IMAD.MOV.U32 R57, RZ, RZ, R80 ;  /* 0x000000ffff39a224 */ /* 0x000fe200078e0050 */
[----:B--2---:R-:W-:Y:S01]  /*10e0*/  @!P2 SHF.L.U32 R51, R36, 0x10, RZ ;  /* 0x000000102433a819 */ /* 0x004fe200000006ff */
[----:B------:R-:W-:Y:S06]  /*10f0*/  @!P2 BRA `(.L_x_761) ;  /* 0x00000004009ca947 */ /* 0x000fec0003800000 */
        /* <DEDUP_REMOVED lines=16> */
.L_x_764:
        /* <DEDUP_REMOVED lines=13> */
.L_x_766:
[----:B------:R-:W-:Y:S05]  /*12d0*/  BSYNC.RECONVERGENT B2 ;  /* 0x0000000000027941 */ /* 0x000fea0003800200 */
.L_x_765:
[----:B------:R-:W-:Y:S01]  /*12e0*/  IMAD.WIDE.U32 R120, R90, -0x326172a9, RZ ;  /* 0xcd9e8d575a787825 */ /* 0x000fe200078e00ff */
[----:B------:R-:W-:Y:S02]  /*12f0*/  LOP3.LUT R142, R49, R53, R3, 0x96, !PT ;  /* 0x00000035318e7212 */ /* 0x000fe400078e9603 */
[----:B------:R-:W-:Y:S01]  /*1300*/  IADD3 R51, PT, PT, R3, -0x4498517b, RZ ;  /* 0xbb67ae8503337810 */ /* 0x000fe20007ffe0ff */
[----:B------:R-:W-:Y:S01]  /*1310*/  VIADD R53, R2, 0x9e3779b9 ;  /* 0x9e3779b902357836 */ /* 0x000fe20000000000 */
[----:B------:R-:W-:Y:S01]  /*1320*/  LOP3.LUT R124, R43, R121, R2, 0x96, !PT ;  /* 0x000000792b7c7212 */ /* 0x000fe200078e9602 */
[----:B------:R-:W-:-:S04]  /*1330*/  IMAD.WIDE.U32 R142, R142, -0x326172a9, RZ ;  /* 0xcd9e8d578e8e7825 */ /* 0x000fc800078e00ff */
[----:B------:R-:W-:Y:S01]  /*1340*/  IMAD.WIDE.U32 R124, R124, -0x2daee0ad, RZ ;  /* 0xd2511f537c7c7825 */ /* 0x000fe200078e00ff */
[----:B------:R-:W-:-:S03]  /*1350*/  LOP3.LUT R53, R53, R120, R143, 0x96, !PT ;  /* 0x0000007835357212 */ /* 0x000fc600078e968f */
[----:B------:R-:W-:Y:S01]  /*1360*/  VIADD R143, R3, 0x76cf5d0a ;  /* 0x76cf5d0a038f7836 */ /* 0x000fe20000000000 */
[----:B------:R-:W-:Y:S01]  /*1370*/  LOP3.LUT R120, R51, R52, R125, 0x96, !PT ;  /* 0x0000003433787212 */ /* 0x000fe200078e967d */
[----:B------:R-:W-:-:S04]  /*1380*/  IMAD.WIDE.U32 R52, R53, -0x2daee0ad, RZ ;  /* 0xd2511f5335347825 */ /* 0x000fc800078e00ff */
[----:B------:R-:W-:Y:S01]  /*1390*/  IMAD.WIDE.U32 R120, R120, -0x326172a9, RZ ;  /* 0xcd9e8d5778787825 */ /* 0x000fe200078e00ff */
[----:B------:R-:W-:Y:S02]  /*13a0*/  LOP3.LUT R143, R143, R124, R53, 0x96, !PT ;  /* 0x0000007c8f8f7212 */ /* 0x000fe400078e9635 */
[C---:B------:R-:W-:Y:S01]  /*13b0*/  IADD3 R53, PT, PT, R2.reuse, -0x255992d5, RZ ;  /* 0xdaa66d2b02357810 */ /* 0x040fe20007ffe0ff */
[----:B------:R-:W-:Y:S02]  /*13c0*/  VIADD R51, R2, 0x3c6ef372 ;  /* 0x3c6ef37202337836 */ /* 0x000fe40000000000 */
[----:B------:R-:W-:-:S03]  /*13d0*/  IMAD.MOV.U32 R55, RZ, RZ, RZ ;  /* 0x000000ffff377224 */ /* 0x000fc600078e00ff */
[----:B------:R-:W-:Y:S01]  /*13e0*/  LOP3.LUT R124, R51, R142, R121, 0x96, !PT ;  /* 0x0000008e337c7212 */ /* 0x000fe200078e9679 */
[----:B------:R-:W-:-:S04]  /*13f0*/  IMAD.WIDE.U32 R142, R143, -0x326172a9, RZ ;  /* 0xcd9e8d578f8e7825 */ /* 0x000fc800078e00ff */
[----:B------:R-:W-:Y:S01]  /*1400*/  IMAD.WIDE.U32 R124, R124, -0x2daee0ad, RZ ;  /* 0xd2511f537c7c7825 */ /* 0x000fe200078e00ff */
[----:B------:R-:W-:-:S03]  /*1410*/  LOP3.LUT R53, R53, R120, R143, 0x96, !PT ;  /* 0x0000007835357212 */ /* 0x000fc600078e968f */
[C---:B------:R-:W-:Y:S02]  /*1420*/  VIADD R51, R3.reuse, 0x32370b8f ;  /* 0x32370b8f03337836 */ /* 0x040fe40000000000 */
[----:B------:R-:W-:-:S03]  /*1430*/  VIADD R143, R3, 0xed9eba14 ;  /* 0xed9eba14038f7836 */ /* 0x000fc60000000000 */
[----:B------:R-:W-:Y:S01]  /*1440*/  LOP3.LUT R120, R51, R52, R125, 0x96, !PT ;  /* 0x0000003433787212 */ /* 0x000fe200078e967d */
[----:B------:R-:W-:Y:S01]  /*1450*/  IMAD.WIDE.U32 R52, R53, -0x2daee0ad, RZ ;  /* 0xd2511f5335347825 */ /* 0x000fe200078e00ff */
[----:B------:R-:W-:-:S03]  /*1460*/  IADD3 R51, PT, PT, R2, 0x78dde6e4, RZ ;  /* 0x78dde6e402337810 */ /* 0x000fc60007ffe0ff */
[----:B------:R-:W-:Y:S01]  /*1470*/  IMAD.WIDE.U32 R120, R120, -0x326172a9, RZ ;  /* 0xcd9e8d5778787825 */ /* 0x000fe200078e00ff */
[----:B------:R-:W-:-:S03]  /*1480*/  LOP3.LUT R143, R143, R124, R53, 0x96, !PT ;  /* 0x0000007c8f8f7212 */ /* 0x000fc600078e9635 */
[----:B------:R-:W-:Y:S01]  /*1490*/  VIADD R53, R2, 0x1715609d ;  /* 0x1715609d02357836 */ /* 0x000fe20000000000 */
[----:B------:R-:W-:Y:S01]  /*14a0*/  LOP3.LUT R124, R51, R142, R121, 0x96, !PT ;  /* 0x0000008e337c7212 */ /* 0x000fe200078e9679 */
[----:B------:R-:W-:-:S04]  /*14b0*/  IMAD.WIDE.U32 R142, R143, -0x326172a9, RZ ;  /* 0xcd9e8d578f8e7825 */ /* 0x000fc800078e00ff */
[----:B------:R-:W-:Y:S01]  /*14c0*/  IMAD.WIDE.U32 R124, R124, -0x2daee0ad, RZ ;  /* 0xd2511f537c7c7825 */ /* 0x000fe200078e00ff */
[----:B------:R-:W-:Y:S02]  /*14d0*/  LOP3.LUT R53, R53, R120, R143, 0x96, !PT ;  /* 0x0000007835357212 */ /* 0x000fe400078e968f */
[C---:B------:R-:W-:Y:S01]  /*14e0*/  IADD3 R143, PT, PT, R3.reuse, 0x646e171e, RZ ;  /* 0x646e171e038f7810 */ /* 0x040fe20007ffe0ff */
[----:B------:R-:W-:-:S05]  /*14f0*/  VIADD R51, R3, 0xa9066899 ;  /* 0xa906689903337836 */ /* 0x000fca0000000000 */
        /* <DEDUP_REMOVED lines=15> */
[----:B------:R-:W-:-:S03]  /*15f0*/  LOP3.LUT R143, R143, R124, R53, 0x96, !PT ;  /* 0x0000007c8f8f7212 */ /* 0x000fc600078e9635 */
[----:B------:R-:W-:Y:S02]  /*1600*/  VIADD R51, R2, 0xf1bbcdc8 ;  /* 0xf1bbcdc802337836 */ /* 0x000fe40000000000 */
[----:B------:R-:W-:-:S03]  /*1610*/  VIADD R53, R3, 0x96a522ad ;  /* 0x96a522ad03357836 */ /* 0x000fc60000000000 */
[----:B------:R-:W-:Y:S01]  /*1620*/  LOP3.LUT R124, R51, R142, R121, 0x96, !PT ;  /* 0x0000008e337c7212 */ /* 0x000fe200078e9679 */
[----:B------:R-:W-:Y:S01]  /*1630*/  IMAD.WIDE.U32 R142, R143, -0x326172a9, RZ ;  /* 0xcd9e8d578f8e7825 */ /* 0x000fe200078e00ff */
[----:B------:R-:W-:-:S03]  /*1640*/  IADD3 R51, PT, PT, R2, -0x700cb87f, RZ ;  /* 0x8ff3478102337810 */ /* 0x000fc60007ffe0ff */
[----:B------:R-:W-:Y:S01]  /*1650*/  IMAD.WIDE.U32 R124, R124, -0x2daee0ad, RZ ;  /* 0xd2511f537c7c7825 */ /* 0x000fe200078e00ff */
[----:B------:R-:W-:-:S03]  /*1660*/  LOP3.LUT R70, R51, R120, R143, 0x96, !PT ;  /* 0x0000007833467212 */ /* 0x000fc600078e968f */
[----:B------:R-:W-:Y:S01]  /*1670*/  IMAD.MOV.U32 R68, RZ, RZ, R142 ;  /* 0x000000ffff447224 */ /* 0x000fe200078e008e */
[----:B------:R-:W-:Y:S01]  /*1680*/  LOP3.LUT R76, R53, R52, R125, 0x96, !PT ;  /* 0x00000034354c7212 */ /* 0x000fe200078e967d */
[----:B------:R-:W-:Y:S01]  /*1690*/  IMAD.MOV.U32 R51, RZ, RZ, R80 ;  /* 0x000000ffff337224 */ /* 0x000fe200078e0050 */
[----:B------:R-:W-:-:S07]  /*16a0*/  MOV R57, R124 ;  /* 0x0000007c00397202 */ /* 0x000fce0000000f00 */
.L_x_763:
[----:B------:R-:W-:Y:S05]  /*16b0*/  BSYNC.RECONVERGENT B1 ;  /* 0x0000000000017941 */ /* 0x000fea0003800200 */
.L_x_762:
[----:B------:R-:W-:Y:S01]  /*16c0*/  HFMA2 R78, -RZ, RZ, 0.1171875, 0 ;  /* 0x2f800000ff4e7431 */ /* 0x000fe200000001ff */
[----:B------:R-:W-:Y:S01]  /*16d0*/  I2FP.F32.U32 R51, R51 ;  /* 0x0000003300337245 */ /* 0x000fe20000201000 */
[----:B-----5:R-:W-:-:S04]  /*16e0*/  IMAD.U32 R52, R4, 0x10000, RZ ;  /* 0x0001000004347824 */ /* 0x020fc800078e00ff */
[----:B------:R-:W-:Y:S01]  /*16f0*/  FMUL.FTZ R52, R52, UR13 ;  /* 0x0000000d34347c20 */ /* 0x000fe20008410000 */
[----:B------:R-:W-:-:S03]  /*1700*/  FFMA.FTZ R51, R51, R78, 1.1641532182693481445e-10 ;  /* 0x2f00000033337423 */ /* 0x000fc6000001004e */
[----:B------:R-:W-:Y:S01]  /*1710*/  FMUL.FTZ R52, R52, UR12 ;  /* 0x0000000c34347c20 */ /* 0x000fe20008410000 */
[----:B------:R-:W-:Y:S01]  /*1720*/  IMAD.U32 R78, R36, 0x10000, RZ ;  /* 0x00010000244e7824 */ /* 0x000fe200078e00ff */
[----:B------:R-:W-:-:S04]  /*1730*/  FSETP.GTU.FTZ.AND P3, PT, R51, UR7, PT ;  /* 0x0000000733007c0b */ /* 0x000fc8000bf7c000 */
[----:B------:R-:W-:Y:S02]  /*1740*/  FSEL R51, R52, RZ, !P3 ;  /* 0x000000ff34337208 */ /* 0x000fe40005800000 */
[----:B------:R-:W-:-:S03]  /*1750*/  SEL R52, RZ, 0x1, P3 ;  /* 0x00000001ff347807 */ /* 0x000fc60001800000 */
[----:B------:R-:W-:-:S07]  /*1760*/  FADD.FTZ R51, R78, R51 ;  /* 0x000000334e337221 */ /* 0x000fce0000010000 */
.L_x_761:
[----:B------:R-:W-:Y:S01]  /*1770*/  @!P2 PRMT R53, R36, 0x7632, R53 ;  /* 0x000076322435a816 */ /* 0x000fe20000000035 */
[----:B------:R-:W-:Y:S01]  /*1780*/  @!P2 IMAD.MOV.U32 R82, RZ, RZ, R57 ;  /* 0x000000ffff52a224 */ /* 0x000fe200078e0039 */
[----:B------:R-:W-:Y:S02]  /*1790*/  F2FP.BF16.F32.PACK_AB R80, RZ, R51 ;  /* 0x00000033ff50723e */ /* 0x000fe400000010ff */
[----:B------:R-:W-:Y:S01]  /*17a0*/  @!P2 MOV R78, R55 ;  /* 0x00000037004ea202 */ /* 0x000fe20000000f00 */
[----:B------:R-:W-:Y:S01]  /*17b0*/  @!P2 IMAD.U32 R53, R53, 0x10000, RZ ;  /* 0x000100003535a824 */ /* 0x000fe200078e00ff */
[----:B------:R-:W-:Y:S06]  /*17c0*/  @!P2 BRA `(.L_x_767) ;  /* 0x0000000400a4a947 */ /* 0x000fec0003800000 */
[----:B------:R-:W-:Y:S01]  /*17d0*/  ISETP.NE.AND P3, PT, R55, 0x1, PT ;  /* 0x000000013700780c */ /* 0x000fe20003f65270 */
[----:B------:R-:W-:Y:S01]  /*17e0*/  BSSY.RECONVERGENT B1, `(.L_x_768) ;  /* 0x000005a000017945 */ /* 0x000fe20003800200 */
[----:B------:R-:W-:Y:S01]  /*17f0*/  MOV R78, 0x2 ;  /* 0x00000002004e7802 */ /* 0x000fe20000000f00 */
[----:B------:R-:W-:Y:S02]  /*1800*/  IMAD.MOV.U32 R53, RZ, RZ, R68 ;  /* 0x000000ffff357224 */ /* 0x000fe400078e0044 */
[----:B------:R-:W-:-:S08]  /*1810*/  IMAD.MOV.U32 R82, RZ, RZ, R57 ;  /* 0x000000ffff527224 */ /* 0x000fd000078e0039 */
        /* <DEDUP_REMOVED lines=11> */
.L_x_770:
        /* <DEDUP_REMOVED lines=13> */
.L_x_772:
[----:B------:R-:W-:Y:S05]  /*19a0*/  BSYNC.RECONVERGENT B2 ;  /* 0x0000000000027941 */ /* 0x000fea0003800200 */
.L_x_771:
[----:B------:R-:W-:Y:S01]  /*19b0*/  IMAD.WIDE.U32 R120, R90, -0x326172a9, RZ ;  /* 0xcd9e8d575a787825 */ /* 0x000fe200078e00ff */
[----:B------:R-:W-:Y:S02]  /*19c0*/  LOP3.LUT R142, R49, R55, R3, 0x96, !PT ;  /* 0x00000037318e7212 */ /* 0x000fe400078e9603 */
[----:B------:R-:W-:Y:S01]  /*19d0*/  IADD3 R89, PT, PT, R3, 0x76cf5d0a, RZ ;  /* 0x76cf5d0a03597810 */ /* 0x000fe20007ffe0ff */
[----:B------:R-:W-:Y:S01]  /*19e0*/  VIADD R53, R2, 0x9e3779b9 ;  /* 0x9e3779b902357836 */ /* 0x000fe20000000000 */
[----:B------:R-:W-:Y:S01]  /*19f0*/  LOP3.LUT R124, R43, R121, R2, 0x96, !PT ;  /* 0x000000792b7c7212 */ /* 0x000fe200078e9602 */
[----:B------:R-:W-:-:S04]  /*1a00*/  IMAD.WIDE.U32 R142, R142, -0x326172a9, RZ ;  /* 0xcd9e8d578e8e7825 */ /* 0x000fc800078e00ff */
[----:B------:R-:W-:Y:S01]  /*1a10*/  IMAD.WIDE.U32 R124, R124, -0x2daee0ad, RZ ;  /* 0xd2511f537c7c7825 */ /* 0x000fe200078e00ff */
[----:B------:R-:W-:-:S03]  /*1a20*/  LOP3.LUT R53, R53, R120, R143, 0x96, !PT ;  /* 0x0000007835357212 */ /* 0x000fc600078e968f */
        /* <DEDUP_REMOVED lines=9> */
[----:B------:R-:W-:-:S04]  /*1ac0*/  IMAD.WIDE.U32 R142, R89, -0x326172a9, RZ ;  /* 0xcd9e8d57598e7825 */ /* 0x000fc800078e00ff */
[----:B------:R-:W-:Y:S01]  /*1ad0*/  IMAD.WIDE.U32 R124, R53, -0x2daee0ad, RZ ;  /* 0xd2511f53357c7825 */ /* 0x000fe200078e00ff */
[----:B------:R-:W-:Y:S02]  /*1ae0*/  IADD3 R53, PT, PT, R3, 0x32370b8f, RZ ;  /* 0x32370b8f03357810 */ /* 0x000fe40007ffe0ff */
[----:B------:R-:W-:Y:S01]  /*1af0*/  LOP3.LUT R55, R55, R120, R143, 0x96, !PT ;  /* 0x0000007837377212 */ /* 0x000fe200078e968f */
[----:B------:R-:W-:Y:S01]  /*1b00*/  VIADD R89, R3, 0xed9eba14 ;  /* 0xed9eba1403597836 */ /* 0x000fe20000000000 */
[----:B------:R-:W-:-:S03]  /*1b10*/  LOP3.LUT R53, R53, R54, R125, 0x96, !PT ;  /* 0x0000003635357212 */ /* 0x000fc600078e967d */
        /* <DEDUP_REMOVED lines=14> */
[C---:B------:R-:W-:Y:S02]  /*1c00*/  IADD3 R53, PT, PT, R2.reuse, -0x4ab325aa, RZ ;  /* 0xb54cda5602357810 */ /* 0x040fe40007ffe0ff */
[----:B------:R-:W-:Y:S01]  /*1c10*/  LOP3.LUT R89, R89, R124, R55, 0x96, !PT ;  /* 0x0000007c59597212 */ /* 0x000fe200078e9637 */
[----:B------:R-:W-:Y:S01]  /*1c20*/  VIADD R55, R2, 0x5384540f ;  /* 0x5384540f02377836 */ /* 0x000fe20000000000 */
[----:B------:R-:W-:-:S03]  /*1c30*/  LOP3.LUT R53, R53, R142, R121, 0x96, !PT ;  /* 0x0000008e35357212 */ /* 0x000fc600078e9679 */
[----:B------:R-:W-:Y:S01]  /*1c40*/  IMAD.WIDE.U32 R142, R89, -0x326172a9, RZ ;  /* 0xcd9e8d57598e7825 */ /* 0x000fe200078e00ff */
[----:B------:R-:W-:-:S03]  /*1c50*/  IADD3 R89, PT, PT, R3, -0x24c28bd8, RZ ;  /* 0xdb3d742803597810 */ /* 0x000fc60007ffe0ff */
[----:B------:R-:W-:Y:S01]  /*1c60*/  IMAD.WIDE.U32 R124, R53, -0x2daee0ad, RZ ;  /* 0xd2511f53357c7825 */ /* 0x000fe200078e00ff */
[----:B------:R-:W-:-:S03]  /*1c70*/  LOP3.LUT R55, R55, R120, R143, 0x96, !PT ;  /* 0x0000007837377212 */ /* 0x000fc600078e968f */
        /* <DEDUP_REMOVED lines=10> */
[----:B------:R-:W-:Y:S02]  /*1d20*/  IADD3 R53, PT, PT, R3, -0x695add53, RZ ;  /* 0x96a522ad03357810 */ /* 0x000fe40007ffe0ff */
[----:B------:R-:W-:Y:S01]  /*1d30*/  LOP3.LUT R70, R55, R120, R143, 0x96, !PT ;  /* 0x0000007837467212 */ /* 0x000fe200078e968f */
[----:B------:R-:W-:Y:S01]  /*1d40*/  IMAD.MOV.U32 R68, RZ, RZ, R142 ;  /* 0x000000ffff447224 */ /* 0x000fe200078e008e */
[----:B------:R-:W-:Y:S01]  /*1d50*/  LOP3.LUT R76, R53, R54, R125, 0x96, !PT ;  /* 0x00000036354c7212 */ /* 0x000fe200078e967d */
[----:B------:R-:W-:Y:S01]  /*1d60*/  IMAD.MOV.U32 R82, RZ, RZ, R124 ;  /* 0x000000ffff527224 */ /* 0x000fe200078e007c */
[----:B------:R-:W-:-:S07]  /*1d70*/  MOV R53, R57 ;  /* 0x0000003900357202 */ /* 0x000fce0000000f00 */
.L_x_769:
[----:B------:R-:W-:Y:S05]  /*1d80*/  BSYNC.RECONVERGENT B1 ;  /* 0x0000000000017941 */ /* 0x000fea0003800200 */
.L_x_768:
[----:B-----5:R-:W-:Y:S01]  /*1d90*/  PRMT R36, R4, 0x7632, R36 ;  /* 0x0000763204247816 */ /* 0x020fe20000000024 */
[----:B------:R-:W-:Y:S01]  /*1da0*/  IMAD.MOV.U32 R84, RZ, RZ, 0x2f800000 ;  /* 0x2f800000ff547424 */ /* 0x000fe200078e00ff */
[----:B------:R-:W-:Y:S02]  /*1db0*/  I2FP.F32.U32 R53, R53 ;  /* 0x0000003500357245 */ /* 0x000fe40000201000 */
[C---:B------:R-:W-:Y:S02]  /*1dc0*/  SHF.L.U32 R54, R36.reuse, 0x10, RZ ;  /* 0x0000001024367819 */ /* 0x040fe400000006ff */
[----:B------:R-:W-:Y:S01]  /*1dd0*/  PRMT R55, R36, 0x7632, R55 ;  /* 0x0000763224377816 */ /* 0x000fe20000000037 */
[----:B------:R-:W-:Y:S02]  /*1de0*/  FFMA.FTZ R53, R53, R84, 1.1641532182693481445e-10 ;  /* 0x2f00000035357423 */ /* 0x000fe40000010054 */
[----:B------:R-:W-:Y:S02]  /*1df0*/  FMUL.FTZ R54, R54, UR13 ;  /* 0x0000000d36367c20 */ /* 0x000fe40008410000 */
[----:B------:R-:W-:Y:S01]  /*1e00*/  IMAD.U32 R55, R55, 0x10000, RZ ;  /* 0x0001000037377824 */ /* 0x000fe200078e00ff */
[----:B------:R-:W-:Y:S01]  /*1e10*/  FSETP.GTU.FTZ.AND P3, PT, R53, UR7, PT ;  /* 0x0000000735007c0b */ /* 0x000fe2000bf7c000 */
[----:B------:R-:W-:-:S03]  /*1e20*/  FMUL.FTZ R36, R54, UR12 ;  /* 0x0000000c36247c20 */ /* 0x000fc60008410000 */
[----:B------:R-:W-:Y:S02]  /*1e30*/  SEL R54, RZ, 0x1, P3 ;  /* 0x00000001ff367807 */ /* 0x000fe40001800000 */
[----:B------:R-:W-:-:S05]  /*1e40*/  FSEL R36, R36, RZ, !P3 ;  /* 0x000000ff24247208 */ /* 0x000fca0005800000 */
[----:B------:R-:W-:-:S07]  /*1e50*/  FADD.FTZ R53, R55, R36 ;  /* 0x0000002437357221 */ /* 0x000fce0000010000 */
.L_x_767:
[----:B------:R-:W-:Y:S01]  /*1e60*/  F2FP.BF16.F32.PACK_AB R36, RZ, R53 ;  /* 0x00000035ff24723e */ /* 0x000fe200000010ff */
[----:B------:R-:W-:Y:S01]  /*1e70*/  @!P2 IMAD.U32 R55, R37, 0x10000, RZ ;  /* 0x000100002537a824 */ /* 0x000fe200078e00ff */
[----:B------:R-:W-:Y:S01]  /*1e80*/  @!P2 MOV R84, R78 ;  /* 0x0000004e0054a202 */ /* 0x000fe20000000f00 */
[----:B------:R-:W-:Y:S01]  /*1e90*/  @!P2 IMAD.MOV.U32 R86, RZ, RZ, R82 ;  /* 0x000000ffff56a224 */ /* 0x000fe200078e0052 */
        /* <DEDUP_REMOVED lines=17> */
.L_x_776:
        /* <DEDUP_REMOVED lines=13> */
.L_x_778:
[----:B------:R-:W-:Y:S05]  /*2080*/  BSYNC.RECONVERGENT B2 ;  /* 0x0000000000027941 */ /* 0x000fea0003800200 */
.L_x_777:
[----:B------:R-:W-:Y:S01]  /*2090*/  IMAD.WIDE.U32 R120, R90, -0x326172a9, RZ ;  /* 0xcd9e8d575a787825 */ /* 0x000fe200078e00ff */
[----:B------:R-:W-:-:S03]  /*20a0*/  LOP3.LUT R142, R49, R57, R3, 0x96, !PT ;  /* 0x00000039318e7212 */ /* 0x000fc600078e9603 */
[----:B------:R-:W-:Y:S01]  /*20b0*/  HFMA2 R84, -RZ, RZ, 0, 0 ;  /* 0x00000000ff547431 */ /* 0x000fe200000001ff */
        /* <DEDUP_REMOVED lines=8> */
[----:B------:R-:W-:Y:S01]  /*2140*/  IMAD.WIDE.U32 R56, R55, -0x2daee0ad, RZ ;  /* 0xd2511f5337387825 */ /* 0x000fe200078e00ff */
[----:B------:R-:W-:-:S03]  /*2150*/  IADD3 R55, PT, PT, R2, 0x3c6ef372, RZ ;  /* 0x3c6ef37202377810 */ /* 0x000fc60007ffe0ff */
[----:B------:R-:W-:Y:S01]  /*2160*/  IMAD.WIDE.U32 R120, R120, -0x326172a9, RZ ;  /* 0xcd9e8d5778787825 */ /* 0x000fe200078e00ff */
[----:B------:R-:W-:-:S03]  /*2170*/  LOP3.LUT R89, R89, R124, R57, 0x96, !PT ;  /* 0x0000007c59597212 */ /* 0x000fc600078e9639 */
[----:B------:R-:W-:Y:S01]  /*2180*/  VIADD R57, R2, 0xdaa66d2b ;  /* 0xdaa66d2b02397836 */ /* 0x000fe20000000000 */
[----:B------:R-:W-:Y:S01]  /*2190*/  LOP3.LUT R55, R55, R142, R121, 0x96, !PT ;  /* 0x0000008e37377212 */ /* 0x000fe200078e9679 */
        /* <DEDUP_REMOVED lines=36> */
[----:B------:R-:W-:-:S04]  /*23e0*/  IMAD.WIDE.U32 R142, R89, -0x326172a9, RZ ;  /* 0xcd9e8d57598e7825 */ /* 0x000fc800078e00ff */
[----:B------:R-:W-:Y:S01]  /*23f0*/  IMAD.WIDE.U32 R124, R55, -0x2daee0ad, RZ ;  /* 0xd2511f53377c7825 */ /* 0x000fe200078e00ff */
[----:B------:R-:W-:Y:S02]  /*2400*/  LOP3.LUT R70, R57, R120, R143, 0x96, !PT ;  /* 0x0000007839467212 */ /* 0x000fe400078e968f */
[----:B------:R-:W-:Y:S01]  /*2410*/  MOV R68, R142 ;  /* 0x0000008e00447202 */ /* 0x000fe20000000f00 */
[----:B------:R-:W-:Y:S02]  /*2420*/  VIADD R55, R3, 0x96a522ad ;  /* 0x96a522ad03377836 */ /* 0x000fe40000000000 */
[----:B------:R-:W-:-:S03]  /*2430*/  IMAD.MOV.U32 R86, RZ, RZ, R124 ;  /* 0x000000ffff567224 */ /* 0x000fc600078e007c */
[----:B------:R-:W-:Y:S01]  /*2440*/  LOP3.LUT R76, R55, R56, R125, 0x96, !PT ;  /* 0x00000038374c7212 */ /* 0x000fe200078e967d */
[----:B------:R-:W-:-:S07]  /*2450*/  IMAD.MOV.U32 R55, RZ, RZ, R82 ;  /* 0x000000ffff377224 */ /* 0x000fce00078e0052 */
.L_x_775:
[----:B------:R-:W-:Y:S05]  /*2460*/  BSYNC.RECONVERGENT B1 ;  /* 0x0000000000017941 */ /* 0x000fea0003800200 */
.L_x_774:
[----:B------:R-:W-:Y:S01]  /*2470*/  I2FP.F32.U32 R55, R55 ;  /* 0x0000003700377245 */ /* 0x000fe20000201000 */
[----:B------:R-:W-:Y:S02]  /*2480*/  IMAD.MOV.U32 R78, RZ, RZ, 0x2f800000 ;  /* 0x2f800000ff4e7424 */ /* 0x000fe400078e00ff */
[----:B-----5:R-:W-:Y:S02]  /*2490*/  IMAD.U32 R56, R5, 0x10000, RZ ;  /* 0x0001000005387824 */ /* 0x020fe400078e00ff */
[----:B------:R-:W-:Y:S01]  /*24a0*/  FFMA.FTZ R55, R55, R78, 1.1641532182693481445e-10 ;  /* 0x2f00000037377423 */ /* 0x000fe2000001004e */
[----:B------:R-:W-:Y:S01]  /*24b0*/  SHF.L.U32 R78, R37, 0x10, RZ ;  /* 0x00000010254e7819 */ /* 0x000fe200000006ff */
[----:B------:R-:W-:-:S03]  /*24c0*/  FMUL.FTZ R56, R56, UR13 ;  /* 0x0000000d38387c20 */ /* 0x000fc60008410000 */
[----:B------:R-:W-:Y:S01]  /*24d0*/  FSETP.GTU.FTZ.AND P3, PT, R55, UR7, PT ;  /* 0x0000000737007c0b */ /* 0x000fe2000bf7c000 */
[----:B------:R-:W-:-:S05]  /*24e0*/  FMUL.FTZ R56, R56, UR12 ;  /* 0x0000000c38387c20 */ /* 0x000fca0008410000 */
[----:B------:R-:W-:Y:S02]  /*24f0*/  FSEL R55, R56, RZ, !P3 ;  /* 0x000000ff38377208 */ /* 0x000fe40005800000 */
[----:B------:R-:W-:-:S03]  /*2500*/  SEL R56, RZ, 0x1, P3 ;  /* 0x00000001ff387807 */ /* 0x000fc60001800000 */
[----:B------:R-:W-:-:S07]  /*2510*/  FADD.FTZ R55, R78, R55 ;  /* 0x000000374e377221 */ /* 0x000fce0000010000 */
.L_x_773:
[----:B------:R-:W-:Y:S01]  /*2520*/  @!P2 PRMT R57, R37, 0x7632, R57 ;  /* 0x000076322539a816 */ /* 0x000fe20000000039 */
[----:B------:R-:W-:Y:S01]  /*2530*/  @!P2 IMAD.MOV.U32 R78, RZ, RZ, R84 ;  /* 0x000000ffff4ea224 */ /* 0x000fe200078e0054 */
[----:B------:R-:W-:Y:S01]  /*2540*/  F2FP.BF16.F32.PACK_AB R82, RZ, R55 ;  /* 0x00000037ff52723e */ /* 0x000fe200000010ff */
[----:B------:R-:W-:Y:S01]  /*2550*/  @!P2 IMAD.MOV.U32 R91, RZ, RZ, R86 ;  /* 0x000000ffff5ba224 */ /* 0x000fe200078e0056 */
[----:B------:R-:W-:Y:S01]  /*2560*/  @!P2 SHF.L.U32 R57, R57, 0x10, RZ ;  /* 0x000000103939a819 */ /* 0x000fe200000006ff */
        /* <DEDUP_REMOVED lines=17> */
.L_x_782:
        /* <DEDUP_REMOVED lines=13> */
.L_x_784:
[----:B------:R-:W-:Y:S05]  /*2750*/  BSYNC.RECONVERGENT B2 ;  /* 0x0000000000027941 */ /* 0x000fea0003800200 */
.L_x_783:
        /* <DEDUP_REMOVED lines=20> */
[----:B------:R-:W-:-:S05]  /*28a0*/  VIADD R57, R3, 0x32370b8f ;  /* 0x32370b8f03397836 */ /* 0x000fca0000000000 */
[----:B------:R-:W-:Y:S01]  /*28b0*/  LOP3.LUT R57, R57, R120, R143, 0x96, !PT ;  /* 0x0000007839397212 */ /* 0x000fe200078e968f */
[----:B------:R-:W-:-:S04]  /*28c0*/  IMAD.WIDE.U32 R120, R89, -0x2daee0ad, RZ ;  /* 0xd2511f5359787825 */ /* 0x000fc800078e00ff */
[----:B------:R-:W-:Y:S01]  /*28d0*/  IMAD.WIDE.U32 R124, R57, -0x326172a9, RZ ;  /* 0xcd9e8d57397c7825 */ /* 0x000fe200078e00ff */
[----:B------:R-:W-:-:S03]  /*28e0*/  IADD3 R57, PT, PT, R2, 0x78dde6e4, RZ ;  /* 0x78dde6e402397810 */ /* 0x000fc60007ffe0ff */
[----:B------:R-:W-:Y:S01]  /*28f0*/  VIADD R89, R3, 0xed9eba14 ;  /* 0xed9eba1403597836 */ /* 0x000fe20000000000 */
[----:B------:R-:W-:-:S04]  /*2900*/  LOP3.LUT R57, R57, R144, R125, 0x96, !PT ;  /* 0x0000009039397212 */ /* 0x000fc800078e967d */
[----:B------:R-:W-:Y:S01]  /*2910*/  LOP3.LUT R89, R89, R142, R121, 0x96, !PT ;  /* 0x0000008e59597212 */ /* 0x000fe200078e9679 */
[----:B------:R-:W-:-:S04]  /*2920*/  IMAD.WIDE.U32 R142, R57, -0x2daee0ad, RZ ;  /* 0xd2511f53398e7825 */ /* 0x000fc800078e00ff */
[----:B------:R-:W-:Y:S02]  /*2930*/  VIADD R57, R3, 0xa9066899 ;  /* 0xa906689903397836 */ /* 0x000fe40000000000 */
[----:B------:R-:W-:-:S03]  /*2940*/  IMAD.WIDE.U32 R144, R89, -0x326172a9, RZ ;  /* 0xcd9e8d5759907825 */ /* 0x000fc600078e00ff */
[----:B------:R-:W-:Y:S01]  /*2950*/  LOP3.LUT R57, R57, R120, R143, 0x96, !PT ;  /* 0x0000007839397212 */ /* 0x000fe200078e968f */
[----:B------:R-:W-:-:S05]  /*2960*/  VIADD R89, R2, 0x1715609d ;  /* 0x1715609d02597836 */ /* 0x000fca0000000000 */
[----:B------:R-:W-:Y:S01]  /*2970*/  LOP3.LUT R89, R89, R124, R145, 0x96, !PT ;  /* 0x0000007c59597212 */ /* 0x000fe200078e9691 */
[----:B------:R-:W-:-:S04]  /*2980*/  IMAD.WIDE.U32 R124, R57, -0x326172a9, RZ ;  /* 0xcd9e8d57397c7825 */ /* 0x000fc800078e00ff */
[----:B------:R-:W-:Y:S02]  /*2990*/  VIADD R57, R2, 0xb54cda56 ;  /* 0xb54cda5602397836 */ /* 0x000fe40000000000 */
[----:B------:R-:W-:Y:S01]  /*29a0*/  IMAD.WIDE.U32 R120, R89, -0x2daee0ad, RZ ;  /* 0xd2511f5359787825 */ /* 0x000fe200078e00ff */
[----:B------:R-:W-:Y:S02]  /*29b0*/  IADD3 R89, PT, PT, R3, 0x646e171e, RZ ;  /* 0x646e171e03597810 */ /* 0x000fe40007ffe0ff */
[----:B------:R-:W-:Y:S02]  /*29c0*/  LOP3.LUT R57, R57, R144, R125, 0x96, !PT ;  /* 0x0000009039397212 */ /* 0x000fe400078e967d */
[----:B------:R-:W-:-:S03]  /*29d0*/  LOP3.LUT R89, R89, R142, R121, 0x96, !PT ;  /* 0x0000008e59597212 */ /* 0x000fc600078e9679 */
[----:B------:R-:W-:Y:S01]  /*29e0*/  IMAD.WIDE.U32 R142, R57, -0x2daee0ad, RZ ;  /* 0xd2511f53398e7825 */ /* 0x000fe200078e00ff */
[----:B------:R-:W-:-:S03]  /*29f0*/  IADD3 R57, PT, PT, R3, 0x1fd5c5a3, RZ ;  /* 0x1fd5c5a303397810 */ /* 0x000fc60007ffe0ff */
[----:B------:R-:W-:Y:S01]  /*2a00*/  IMAD.WIDE.U32 R144, R89, -0x326172a9, RZ ;  /* 0xcd9e8d5759907825 */ /* 0x000fe200078e00ff */
[----:B------:R-:W-:-:S03]  /*2a10*/  LOP3.LUT R57, R57, R120, R143, 0x96, !PT ;  /* 0x0000007839397212 */ /* 0x000fc600078e968f */
[----:B------:R-:W-:-:S05]  /*2a20*/  VIADD R89, R2, 0x5384540f ;  /* 0x5384540f02597836 */ /* 0x000fca0000000000 */
        /* <DEDUP_REMOVED lines=8> */
[----:B------:R-:W-:Y:S01]  /*2ab0*/  VIADD R57, R3, 0x96a522ad ;  /* 0x96a522ad03397836 */ /* 0x000fe20000000000 */
[----:B------:R-:W-:Y:S01]  /*2ac0*/  MOV R91, R142 ;  /* 0x0000008e005b7202 */ /* 0x000fe20000000f00 */
[----:B------:R-:W-:Y:S01]  /*2ad0*/  IMAD.WIDE.U32 R144, R89, -0x326172a9, RZ ;  /* 0xcd9e8d5759907825 */ /* 0x000fe200078e00ff */
[----:B------:R-:W-:Y:S02]  /*2ae0*/  IADD3 R89, PT, PT, R2, -0x700cb87f, RZ ;  /* 0x8ff3478102597810 */ /* 0x000fe40007ffe0ff */
[----:B------:R-:W-:Y:S01]  /*2af0*/  LOP3.LUT R76, R57, R120, R143, 0x96, !PT ;  /* 0x00000078394c7212 */ /* 0x000fe200078e968f */
[----:B------:R-:W-:Y:S01]  /*2b00*/  IMAD.MOV.U32 R68, RZ, RZ, R144 ;  /* 0x000000ffff447224 */ /* 0x000fe200078e0090 */
[----:B------:R-:W-:Y:S01]  /*2b10*/  LOP3.LUT R70, R89, R124, R145, 0x96, !PT ;  /* 0x0000007c59467212 */ /* 0x000fe200078e9691 */
[----:B------:R-:W-:-:S07]  /*2b20*/  IMAD.MOV.U32 R57, RZ, RZ, R86 ;  /* 0x000000ffff397224 */ /* 0x000fce00078e0056 */
.L_x_781:
[----:B------:R-:W-:Y:S05]  /*2b30*/  BSYNC.RECONVERGENT B1 ;  /* 0x0000000000017941 */ /* 0x000fea0003800200 */
.L_x_780:
[----:B------:R-:W-:Y:S01]  /*2b40*/  HFMA2 R84, -RZ, RZ, 0.1171875, 0 ;  /* 0x2f800000ff547431 */ /* 0x000fe200000001ff */
[----:B-----5:R-:W-:Y:S02]  /*2b50*/  PRMT R37, R5, 0x7632, R37 ;  /* 0x0000763205257816 */ /* 0x020fe40000000025 */
[----:B------:R-:W-:-:S03]  /*2b60*/  I2FP.F32.U32 R57, R57 ;  /* 0x0000003900397245 */ /* 0x000fc60000201000 */
[----:B------:R-:W-:Y:S02]  /*2b70*/  IMAD.U32 R58, R37, 0x10000, RZ ;  /* 0x00010000253a7824 */ /* 0x000fe400078e00ff */
[----:B------:R-:W-:Y:S02]  /*2b80*/  FFMA.FTZ R57, R57, R84, 1.1641532182693481445e-10 ;  /* 0x2f00000039397423 */ /* 0x000fe40000010054 */
[----:B------:R-:W-:Y:S01]  /*2b90*/  FMUL.FTZ R58, R58, UR13 ;  /* 0x0000000d3a3a7c20 */ /* 0x000fe20008410000 */
[----:B------:R-:W-:-:S03]  /*2ba0*/  PRMT R84, R37, 0x7632, R84 ;  /* 0x0000763225547816 */ /* 0x000fc60000000054 */
[----:B------:R-:W-:Y:S01]  /*2bb0*/  FMUL.FTZ R37, R58, UR12 ;  /* 0x0000000c3a257c20 */ /* 0x000fe20008410000 */
[----:B------:R-:W-:Y:S01]  /*2bc0*/  FSETP.GTU.FTZ.AND P3, PT, R57, UR7, PT ;  /* 0x0000000739007c0b */ /* 0x000fe2000bf7c000 */
[----:B------:R-:W-:-:S03]  /*2bd0*/  IMAD.U32 R84, R84, 0x10000, RZ ;  /* 0x0001000054547824 */ /* 0x000fc600078e00ff */
[----:B------:R-:W-:Y:S02]  /*2be0*/  FSEL R37, R37, RZ, !P3 ;  /* 0x000000ff25257208 */ /* 0x000fe40005800000 */
[----:B------:R-:W-:-:S03]  /*2bf0*/  SEL R58, RZ, 0x1, P3 ;  /* 0x00000001ff3a7807 */ /* 0x000fc60001800000 */
[----:B------:R-:W-:-:S07]  /*2c00*/  FADD.FTZ R57, R84, R37 ;  /* 0x0000002554397221 */ /* 0x000fce0000010000 */
.L_x_779:
[----:B------:R-:W-:Y:S01]  /*2c10*/  F2FP.BF16.F32.PACK_AB R37, RZ, R57 ;  /* 0x00000039ff25723e */ /* 0x000fe200000010ff */
[----:B------:R-:W-:Y:S01]  /*2c20*/  @!P2 IMAD.MOV.U32 R86, RZ, RZ, R78 ;  /* 0x000000ffff56a224 */ /* 0x000fe200078e004e */
[----:B------:R-:W-:Y:S01]  /*2c30*/  @!P2 SHF.L.U32 R89, R38, 0x10, RZ ;  /* 0x000000102659a819 */ /* 0x000fe200000006ff */
[----:B------:R-:W-:Y:S01]  /*2c40*/  @!P2 IMAD.MOV.U32 R93, RZ, RZ, R91 ;  /* 0x000000ffff5da224 */ /* 0x000fe200078e005b */
        /* <DEDUP_REMOVED lines=17> */
.L_x_788:
        /* <DEDUP_REMOVED lines=13> */
.L_x_790:
[----:B------:R-:W-:Y:S05]  /*2e30*/  BSYNC.RECONVERGENT B2 ;  /* 0x0000000000027941 */ /* 0x000fea0003800200 */
.L_x_789:
        /* <DEDUP_REMOVED lines=20> */
[----:B------:R-:W-:Y:S02]  /*2f80*/  LOP3.LUT R89, R89, R124, R145, 0x96, !PT ;  /* 0x0000007c59597212 */ /* 0x000fe400078e9691 */
[----:B------:R-:W-:-:S03]  /*2f90*/  LOP3.LUT R59, R59, R120, R143, 0x96, !PT ;  /* 0x000000783b3b7212 */ /* 0x000fc600078e968f */
[----:B------:R-:W-:-:S04]  /*2fa0*/  IMAD.WIDE.U32 R120, R89, -0x2daee0ad, RZ ;  /* 0xd2511f5359787825 */ /* 0x000fc800078e00ff */
[----:B------:R-:W-:-:S04]  /*2fb0*/  IMAD.WIDE.U32 R124, R59, -0x326172a9, RZ ;  /* 0xcd9e8d573b7c7825 */ /* 0x000fc800078e00ff */
[----:B------:R-:W-:Y:S02]  /*2fc0*/  VIADD R59, R2, 0x78dde6e4 ;  /* 0x78dde6e4023b7836 */ /* 0x000fe40000000000 */
[----:B------:R-:W-:-:S03]  /*2fd0*/  VIADD R89, R3, 0xed9eba14 ;  /* 0xed9eba1403597836 */ /* 0x000fc60000000000 */
[----:B------:R-:W-:Y:S02]  /*2fe0*/  LOP3.LUT R59, R59, R144, R125, 0x96, !PT ;  /* 0x000000903b3b7212 */ /* 0x000fe400078e967d */
[----:B------:R-:W-:-:S03]  /*2ff0*/  LOP3.LUT R89, R89, R142, R121, 0x96, !PT ;  /* 0x0000008e59597212 */ /* 0x000fc600078e9679 */
[----:B------:R-:W-:-:S04]  /*3000*/  IMAD.WIDE.U32 R142, R59, -0x2daee0ad, RZ ;  /* 0xd2511f533b8e7825 */ /* 0x000fc800078e00ff */
[----:B------:R-:W-:Y:S01]  /*3010*/  IMAD.WIDE.U32 R144, R89, -0x326172a9, RZ ;  /* 0xcd9e8d5759907825 */ /* 0x000fe200078e00ff */
[----:B------:R-:W-:-:S03]  /*3020*/  IADD3 R89, PT, PT, R2, 0x1715609d, RZ ;  /* 0x1715609d02597810 */ /* 0x000fc60007ffe0ff */
[----:B------:R-:W-:Y:S01]  /*3030*/  VIADD R59, R3, 0xa9066899 ;  /* 0xa9066899033b7836 */ /* 0x000fe20000000000 */
[----:B------:R-:W-:-:S04]  /*3040*/  LOP3.LUT R89, R89, R124, R145, 0x96, !PT ;  /* 0x0000007c59597212 */ /* 0x000fc800078e9691 */
[----:B------:R-:W-:Y:S01]  /*3050*/  LOP3.LUT R59, R59, R120, R143, 0x96, !PT ;  /* 0x000000783b3b7212 */ /* 0x000fe200078e968f */
[----:B------:R-:W-:-:S04]  /*3060*/  IMAD.WIDE.U32 R120, R89, -0x2daee0ad, RZ ;  /* 0xd2511f5359787825 */ /* 0x000fc800078e00ff */
[----:B------:R-:W-:Y:S01]  /*3070*/  IMAD.WIDE.U32 R124, R59, -0x326172a9, RZ ;  /* 0xcd9e8d573b7c7825 */ /* 0x000fe200078e00ff */
[----:B------:R-:W-:-:S03]  /*3080*/  IADD3 R59, PT, PT, R2, -0x4ab325aa, RZ ;  /* 0xb54cda56023b7810 */ /* 0x000fc60007ffe0ff */
[----:B------:R-:W-:Y:S01]  /*3090*/  VIADD R89, R3, 0x646e171e ;  /* 0x646e171e03597836 */ /* 0x000fe20000000000 */
[----:B------:R-:W-:-:S04]  /*30a0*/  LOP3.LUT R59, R59, R144, R125, 0x96, !PT ;  /* 0x000000903b3b7212 */ /* 0x000fc800078e967d */
[----:B------:R-:W-:Y:S01]  /*30b0*/  LOP3.LUT R89, R89, R142, R121, 0x96, !PT ;  /* 0x0000008e59597212 */ /* 0x000fe200078e9679 */
        /* <DEDUP_REMOVED lines=8> */
[----:B------:R-:W-:-:S03]  /*3140*/  IADD3 R89, PT, PT, R3, -0x24c28bd8, RZ ;  /* 0xdb3d742803597810 */ /* 0x000fc60007ffe0ff */
[----:B------:R-:W-:Y:S01]  /*3150*/  VIADD R59, R2, 0xf1bbcdc8 ;  /* 0xf1bbcdc8023b7836 */ /* 0x000fe20000000000 */
[----:B------:R-:W-:-:S04]  /*3160*/  LOP3.LUT R89, R89, R142, R121, 0x96, !PT ;  /* 0x0000008e59597212 */ /* 0x000fc800078e9679 */
[----:B------:R-:W-:Y:S01]  /*3170*/  LOP3.LUT R59, R59, R144, R125, 0x96, !PT ;  /* 0x000000903b3b7212 */ /* 0x000fe200078e967d */
[----:B------:R-:W-:-:S04]  /*3180*/  IMAD.WIDE.U32 R144, R89, -0x326172a9, RZ ;  /* 0xcd9e8d5759907825 */ /* 0x000fc800078e00ff */
[----:B------:R-:W-:Y:S01]  /*3190*/  IMAD.WIDE.U32 R142, R59, -0x2daee0ad, RZ ;  /* 0xd2511f533b8e7825 */ /* 0x000fe200078e00ff */
[----:B------:R-:W-:-:S03]  /*31a0*/  IADD3 R59, PT, PT, R3, -0x695add53, RZ ;  /* 0x96a522ad033b7810 */ /* 0x000fc60007ffe0ff */
[----:B------:R-:W-:Y:S01]  /*31b0*/  VIADD R89, R2, 0x8ff34781 ;  /* 0x8ff3478102597836 */ /* 0x000fe20000000000 */
[----:B------:R-:W-:Y:S01]  /*31c0*/  LOP3.LUT R76, R59, R120, R143, 0x96, !PT ;  /* 0x000000783b4c7212 */ /* 0x000fe200078e968f */
[----:B------:R-:W-:Y:S01]  /*31d0*/  IMAD.MOV.U32 R68, RZ, RZ, R144 ;  /* 0x000000ffff447224 */ /* 0x000fe200078e0090 */
[----:B------:R-:W-:Y:S01]  /*31e0*/  MOV R59, R91 ;  /* 0x0000005b003b7202 */ /* 0x000fe20000000f00 */
[----:B------:R-:W-:Y:S01]  /*31f0*/  IMAD.MOV.U32 R93, RZ, RZ, R142 ;  /* 0x000000ffff5d7224 */ /* 0x000fe200078e008e */
[----:B------:R-:W-:-:S07]  /*3200*/  LOP3.LUT R70, R89, R124, R145, 0x96, !PT ;  /* 0x0000007c59467212 */ /* 0x000fce00078e9691 */
.L_x_787:
[----:B------:R-:W-:Y:S05]  /*3210*/  BSYNC.RECONVERGENT B1 ;  /* 0x0000000000017941 */ /* 0x000fea0003800200 */
.L_x_786:
[----:B------:R-:W-:Y:S01]  /*3220*/  I2FP.F32.U32 R59, R59 ;  /* 0x0000003b003b7245 */ /* 0x000fe20000201000 */
[----:B------:R-:W-:Y:S01]  /*3230*/  IMAD.MOV.U32 R84, RZ, RZ, 0x2f800000 ;  /* 0x2f800000ff547424 */ /* 0x000fe200078e00ff */
[----:B-----5:R-:W-:Y:S01]  /*3240*/  SHF.L.U32 R78, R6, 0x10, RZ ;  /* 0x00000010064e7819 */ /* 0x020fe200000006ff */
[----:B------:R-:W-:Y:S02]  /*3250*/  IMAD.U32 R89, R38, 0x10000, RZ ;  /* 0x0001000026597824 */ /* 0x000fe400078e00ff */
[----:B------:R-:W-:Y:S02]  /*3260*/  FFMA.FTZ R59, R59, R84, 1.1641532182693481445e-10 ;  /* 0x2f0000003b3b7423 */ /* 0x000fe40000010054 */
[----:B------:R-:W-:-:S03]  /*3270*/  FMUL.FTZ R78, R78, UR13 ;  /* 0x0000000d4e4e7c20 */ /* 0x000fc60008410000 */
[----:B------:R-:W-:Y:S01]  /*3280*/  FSETP.GTU.FTZ.AND P3, PT, R59, UR7, PT ;  /* 0x000000073b007c0b */ /* 0x000fe2000bf7c000 */
[----:B------:R-:W-:-:S03]  /*3290*/  FMUL.FTZ R78, R78, UR12 ;  /* 0x0000000c4e4e7c20 */ /* 0x000fc60008410000 */
[----:B------:R-:W-:Y:S02]  /*32a0*/  SEL R59, RZ, 0x1, P3 ;  /* 0x00000001ff3b7807 */ /* 0x000fe40001800000 */
[----:B------:R-:W-:-:S05]  /*32b0*/  FSEL R78, R78, RZ, !P3 ;  /* 0x000000ff4e4e7208 */ /* 0x000fca0005800000 */
[----:B------:R-:W-:-:S07]  /*32c0*/  FADD.FTZ R89, R89, R78 ;  /* 0x0000004e59597221 */ /* 0x000fce0000010000 */
.L_x_785:
        /* <DEDUP_REMOVED lines=22> */
.L_x_794:
        /* <DEDUP_REMOVED lines=13> */
.L_x_796:
[----:B------:R-:W-:Y:S05]  /*3500*/  BSYNC.RECONVERGENT B2 ;  /* 0x0000000000027941 */ /* 0x000fea0003800200 */
.L_x_795:
        /* <DEDUP_REMOVED lines=21> */
[----:B------:R-:W-:Y:S02]  /*3660*/  VIADD R91, R3, 0x32370b8f ;  /* 0x32370b8f035b7836 */ /* 0x000fe40000000000 */
[----:B------:R-:W-:-:S03]  /*3670*/  IMAD.MOV.U32 R60, RZ, RZ, R93 ;  /* 0x000000ffff3c7224 */ /* 0x000fc600078e005d */
        /* <DEDUP_REMOVED lines=37> */
[----:B------:R-:W-:-:S07]  /*38d0*/  LOP3.LUT R76, R91, R120, R143, 0x96, !PT ;  /* 0x000000785b4c7212 */ /* 0x000fce00078e968f */
.L_x_793:
[----:B------:R-:W-:Y:S05]  /*38e0*/  BSYNC.RECONVERGENT B1 ;  /* 0x0000000000017941 */ /* 0x000fea0003800200 */
.L_x_792:
[----:B-----5:R-:W-:Y:S01]  /*38f0*/  PRMT R38, R6, 0x7632, R38 ;  /* 0x0000763206267816 */ /* 0x020fe20000000026 */
[----:B------:R-:W-:Y:S01]  /*3900*/  IMAD.MOV.U32 R91, RZ, RZ, 0x2f800000 ;  /* 0x2f800000ff5b7424 */ /* 0x000fe200078e00ff */
[----:B------:R-:W-:-:S03]  /*3910*/  I2FP.F32.U32 R60, R60 ;  /* 0x0000003c003c7245 */ /* 0x000fc60000201000 */
[C---:B------:R-:W-:Y:S01]  /*3920*/  IMAD.U32 R86, R38.reuse, 0x10000, RZ ;  /* 0x0001000026567824 */ /* 0x040fe200078e00ff */
[----:B------:R-:W-:Y:S01]  /*3930*/  PRMT R38, R38, 0x7632, R38 ;  /* 0x0000763226267816 */ /* 0x000fe20000000026 */
[----:B------:R-:W-:Y:S02]  /*3940*/  FFMA.FTZ R60, R60, R91, 1.1641532182693481445e-10 ;  /* 0x2f0000003c3c7423 */ /* 0x000fe4000001005b */
[----:B------:R-:W-:Y:S01]  /*3950*/  FMUL.FTZ R86, R86, UR13 ;  /* 0x0000000d56567c20 */ /* 0x000fe20008410000 */
[----:B------:R-:W-:Y:S02]  /*3960*/  SHF.L.U32 R91, R38, 0x10, RZ ;  /* 0x00000010265b7819 */ /* 0x000fe400000006ff */
[----:B------:R-:W-:Y:S01]  /*3970*/  FSETP.GTU.FTZ.AND P3, PT, R60, UR7, PT ;  /* 0x000000073c007c0b */ /* 0x000fe2000bf7c000 */
[----:B------:R-:W-:-:S03]  /*3980*/  FMUL.FTZ R86, R86, UR12 ;  /* 0x0000000c56567c20 */ /* 0x000fc60008410000 */
[----:B------:R-:W-:Y:S02]  /*3990*/  SEL R60, RZ, 0x1, P3 ;  /* 0x00000001ff3c7807 */ /* 0x000fe40001800000 */
[----:B------:R-:W-:-:S05]  /*39a0*/  FSEL R86, R86, RZ, !P3 ;  /* 0x000000ff56567208 */ /* 0x000fca0005800000 */
[----:B------:R-:W-:-:S07]  /*39b0*/  FADD.FTZ R91, R91, R86 ;  /* 0x000000565b5b7221 */ /* 0x000fce0000010000 */
.L_x_791:
        /* <DEDUP_REMOVED lines=21> */
.L_x_800:
        /* <DEDUP_REMOVED lines=13> */
.L_x_802:
[----:B------:R-:W-:Y:S05]  /*3be0*/  BSYNC.RECONVERGENT B2 ;  /* 0x0000000000027941 */ /* 0x000fea0003800200 */
.L_x_801:
        /* <DEDUP_REMOVED lines=14> */
[----:B------:R-:W-:-:S05]  /*3cd0*/  VIADD R61, R2, 0x3c6ef372 ;  /* 0x3c6ef372023d7836 */ /* 0x000fca0000000000 */
        /* <DEDUP_REMOVED lines=44> */
[----:B------:R-:W-:Y:S02]  /*3fa0*/  IMAD.MOV.U32 R61, RZ, RZ, R122 ;  /* 0x000000ffff3d7224 */ /* 0x000fe400078e007a */
[----:B------:R-:W-:-:S07]  /*3fb0*/  IMAD.MOV.U32 R120, RZ, RZ, RZ ;  /* 0x000000ffff787224 */ /* 0x000fce00078e00ff */
.L_x_799:
[----:B------:R-:W-:Y:S05]  /*3fc0*/  BSYNC.RECONVERGENT B1 ;  /* 0x0000000000017941 */ /* 0x000fea0003800200 */
.L_x_798:
[----:B------:R-:W-:Y:S01]  /*3fd0*/  HFMA2 R86, -RZ, RZ, 0.1171875, 0 ;  /* 0x2f800000ff567431 */ /* 0x000fe200000001ff */
[----:B------:R-:W-:Y:S01]  /*3fe0*/  I2FP.F32.U32 R61, R61 ;  /* 0x0000003d003d7245 */ /* 0x000fe20000201000 */
[----:B-----5:R-:W-:Y:S02]  /*3ff0*/  IMAD.U32 R78, R7, 0x10000, RZ ;  /* 0x00010000074e7824 */ /* 0x020fe400078e00ff */
[----:B------:R-:W-:Y:S02]  /*4000*/  IMAD.U32 R93, R39, 0x10000, RZ ;  /* 0x00010000275d7824 */ /* 0x000fe400078e00ff */
[----:B------:R-:W-:Y:S01]  /*4010*/  FMUL.FTZ R78, R78, UR13 ;  /* 0x0000000d4e4e7c20 */ /* 0x000fe20008410000 */
[----:B------:R-:W-:-:S03]  /*4020*/  FFMA.FTZ R61, R61, R86, 1.1641532182693481445e-10 ;  /* 0x2f0000003d3d7423 */ /* 0x000fc60000010056 */
[----:B------:R-:W-:Y:S02]  /*4030*/  FMUL.FTZ R78, R78, UR12 ;  /* 0x0000000c4e4e7c20 */ /* 0x000fe40008410000 */
[----:B------:R-:W-:-:S04]  /*4040*/  FSETP.GTU.FTZ.AND P3, PT, R61, UR7, PT ;  /* 0x000000073d007c0b */ /* 0x000fc8000bf7c000 */
[----:B------:R-:W-:Y:S02]  /*4050*/  FSEL R78, R78, RZ, !P3 ;  /* 0x000000ff4e4e7208 */ /* 0x000fe40005800000 */
[----:B------:R-:W-:-:S03]  /*4060*/  SEL R61, RZ, 0x1, P3 ;  /* 0x00000001ff3d7807 */ /* 0x000fc60001800000 */
[----:B------:R-:W-:-:S07]  /*4070*/  FADD.FTZ R93, R93, R78 ;  /* 0x0000004e5d5d7221 */ /* 0x000fce0000010000 */
.L_x_797:
        /* <DEDUP_REMOVED lines=22> */
.L_x_806:
        /* <DEDUP_REMOVED lines=13> */
.L_x_808:
[----:B------:R-:W-:Y:S05]  /*42b0*/  BSYNC.RECONVERGENT B2 ;  /* 0x0000000000027941 */ /* 0x000fea0003800200 */
.L_x_807:
[----:B------:R-:W-:Y:S01]  /*42c0*/  IMAD.WIDE.U32 R142, R90, -0x326172a9, RZ ;  /* 0xcd9e8d575a8e7825 */ /* 0x000fe200078e00ff */
[----:B------:R-:W-:Y:S02]  /*42d0*/  LOP3.LUT R120, R49, R125, R3, 0x96, !PT ;  /* 0x0000007d31787212 */ /* 0x000fe400078e9603 */
[----:B------:R-:W-:Y:S01]  /*42e0*/  MOV R74, R141 ;  /* 0x0000008d004a7202 */ /* 0x000fe20000000f00 */
[----:B------:R-:W-:Y:S01]  /*42f0*/  VIADD R125, R2, 0x9e3779b9 ;  /* 0x9e3779b9027d7836 */ /* 0x000fe20000000000 */
[----:B------:R-:W-:Y:S01]  /*4300*/  LOP3.LUT R144, R43, R143, R2, 0x96, !PT ;  /* 0x0000008f2b907212 */ /* 0x000fe200078e9602 */
[----:B------:R-:W-:-:S04]  /*4310*/  IMAD.WIDE.U32 R120, R120, -0x326172a9, RZ ;  /* 0xcd9e8d5778787825 */ /* 0x000fc800078e00ff */
[----:B------:R-:W-:Y:S01]  /*4320*/  IMAD.WIDE.U32 R144, R144, -0x2daee0ad, RZ ;  /* 0xd2511f5390907825 */ /* 0x000fe200078e00ff */
[----:B------:R-:W-:-:S03]  /*4330*/  LOP3.LUT R125, R125, R142, R121, 0x96, !PT ;  /* 0x0000008e7d7d7212 */ /* 0x000fc600078e9679 */
[----:B------:R-:W-:Y:S02]  /*4340*/  VIADD R143, R3, 0xbb67ae85 ;  /* 0xbb67ae85038f7836 */ /* 0x000fe40000000000 */
[----:B------:R-:W-:Y:S02]  /*4350*/  VIADD R121, R2, 0x3c6ef372 ;  /* 0x3c6ef37202797836 */ /* 0x000fe40000000000 */
[----:B------:R-:W-:Y:S01]  /*4360*/  IMAD.MOV.U32 R78, RZ, RZ, RZ ;  /* 0x000000ffff4e7224 */ /* 0x000fe200078e00ff */
        /* <DEDUP_REMOVED lines=14> */
[----:B------:R-:W-:Y:S02]  /*4450*/  VIADD R145, R3, 0xed9eba14 ;  /* 0xed9eba1403917836 */ /* 0x000fe40000000000 */
[----:B------:R-:W-:-:S03]  /*4460*/  IMAD.WIDE.U32 R142, R143, -0x326172a9, RZ ;  /* 0xcd9e8d578f8e7825 */ /* 0x000fc600078e00ff */
[----:B------:R-:W-:Y:S02]  /*4470*/  LOP3.LUT R145, R145, R144, R125, 0x96, !PT ;  /* 0x0000009091917212 */ /* 0x000fe400078e967d */
[----:B------:R-:W-:Y:S01]  /*4480*/  LOP3.LUT R144, R121, R120, R143, 0x96, !PT ;  /* 0x0000007879907212 */ /* 0x000fe200078e968f */
[----:B------:R-:W-:Y:S01]  /*4490*/  VIADD R143, R3, 0xa9066899 ;  /* 0xa9066899038f7836 */ /* 0x000fe20000000000 */
[----:B------:R-:W-:Y:S01]  /*44a0*/  IADD3 R125, PT, PT, R2, 0x1715609d, RZ ;  /* 0x1715609d027d7810 */ /* 0x000fe20007ffe0ff */
[----:B------:R-:W-:-:S04]  /*44b0*/  IMAD.WIDE.U32 R120, R145, -0x326172a9, RZ ;  /* 0xcd9e8d5791787825 */ /* 0x000fc800078e00ff */
[----:B------:R-:W-:Y:S01]  /*44c0*/  IMAD.WIDE.U32 R144, R144, -0x2daee0ad, RZ ;  /* 0xd2511f5390907825 */ /* 0x000fe200078e00ff */
[----:B------:R-:W-:Y:S02]  /*44d0*/  LOP3.LUT R125, R125, R142, R121, 0x96, !PT ;  /* 0x0000008e7d7d7212 */ /* 0x000fe400078e9679 */
[----:B------:R-:W-:Y:S02]  /*44e0*/  IADD3 R121, PT, PT, R2, -0x4ab325aa, RZ ;  /* 0xb54cda5602797810 */ /* 0x000fe40007ffe0ff */
[----:B------:R-:W-:Y:S01]  /*44f0*/  LOP3.LUT R143, R143, R124, R145, 0x96, !PT ;  /* 0x0000007c8f8f7212 */ /* 0x000fe200078e9691 */
[----:B------:R-:W-:-:S04]  /*4500*/  IMAD.WIDE.U32 R124, R125, -0x2daee0ad, RZ ;  /* 0xd2511f537d7c7825 */ /* 0x000fc800078e00ff */
[----:B------:R-:W-:Y:S02]  /*4510*/  VIADD R145, R3, 0x646e171e ;  /* 0x646e171e03917836 */ /* 0x000fe40000000000 */
[----:B------:R-:W-:-:S03]  /*4520*/  IMAD.WIDE.U32 R142, R143, -0x326172a9, RZ ;  /* 0xcd9e8d578f8e7825 */ /* 0x000fc600078e00ff */
[----:B------:R-:W-:Y:S01]  /*4530*/  LOP3.LUT R145, R145, R144, R125, 0x96, !PT ;  /* 0x0000009091917212 */ /* 0x000fe200078e967d */
[----:B------:R-:W-:Y:S01]  /*4540*/  VIADD R125, R2, 0x5384540f ;  /* 0x5384540f027d7836 */ /* 0x000fe20000000000 */
[----:B------:R-:W-:Y:S01]  /*4550*/  LOP3.LUT R144, R121, R120, R143, 0x96, !PT ;  /* 0x0000007879907212 */ /* 0x000fe200078e968f */
[----:B------:R-:W-:Y:S02]  /*4560*/  VIADD R143, R3, 0x1fd5c5a3 ;  /* 0x1fd5c5a3038f7836 */ /* 0x000fe40000000000 */
[----:B------:R-:W-:-:S04]  /*4570*/  IMAD.WIDE.U32 R120, R145, -0x326172a9, RZ ;  /* 0xcd9e8d5791787825 */ /* 0x000fc800078e00ff */
        /* <DEDUP_REMOVED lines=14> */
[----:B------:R-:W-:Y:S01]  /*4660*/  IMAD.MOV.U32 R68, RZ, RZ, R144 ;  /* 0x000000ffff447224 */ /* 0x000fe200078e0090 */
[----:B------:R-:W-:Y:S01]  /*4670*/  LOP3.LUT R76, R143, R124, R121, 0x96, !PT ;  /* 0x0000007c8f4c7212 */ /* 0x000fe200078e9679 */
[----:B------:R-:W-:-:S07]  /*4680*/  IMAD.MOV.U32 R86, RZ, RZ, R120 ;  /* 0x000000ffff567224 */ /* 0x000fce00078e0078 */
.L_x_805:
[----:B------:R-:W-:Y:S05]  /*4690*/  BSYNC.RECONVERGENT B1 ;  /* 0x0000000000017941 */ /* 0x000fea0003800200 */
.L_x_804:
        /* <DEDUP_REMOVED lines=13> */
.L_x_803:
[----:B------:R-:W-:Y:S02]  /*4770*/  F2FP.BF16.F32.PACK_AB R39, RZ, R121 ;  /* 0x00000079ff27723e */ /* 0x000fe400000010ff */
[----:B------:R-:W-:Y:S02]  /*4780*/  PRMT R38, R84, 0x5410, R38 ;  /* 0x0000541054267816 */ /* 0x000fe40000000026 */
[----:B------:R-:W-:Y:S02]  /*4790*/  PRMT R37, R82, 0x5410, R37 ;  /* 0x0000541052257816 */ /* 0x000fe40000000025 */
[----:B------:R-:W-:Y:S02]  /*47a0*/  PRMT R36, R80, 0x5410, R36 ;  /* 0x0000541050247816 */ /* 0x000fe40000000024 */
[----:B------:R-:W-:Y:S01]  /*47b0*/  PRMT R39, R122, 0x5410, R39 ;  /* 0x000054107a277816 */ /* 0x000fe20000000027 */
[----:B------:R-:W-:Y:S06]  /*47c0*/  BRA `(.L_x_809) ;  /* 0x0000003000f07947 */ /* 0x000fec0003800000 */
.L_x_760:
[----:B------:R-:W-:Y:S01]  /*47d0*/  IMAD.MOV.U32 R51, RZ, RZ, RZ ;  /* 0x000000ffff337224 */ /* 0x000fe200078e00ff */
[----:B------:R-:W-:Y:S01]  /*47e0*/  MOV R37, R78 ;  /* 0x0000004e00257202 */ /* 0x000fe20000000f00 */
[----:B------:R-:W-:Y:S01]  /*47f0*/  IMAD.MOV.U32 R86, RZ, RZ, R80 ;  /* 0x000000ffff567224 */ /* 0x000fe200078e0050 */
        /* <DEDUP_REMOVED lines=17> */
.L_x_813:
        /* <DEDUP_REMOVED lines=13> */
.L_x_815:
[----:B------:R-:W-:Y:S05]  /*49e0*/  BSYNC.RECONVERGENT B2 ;  /* 0x0000000000027941 */ /* 0x000fea0003800200 */
.L_x_814:
[----:B------:R-:W-:Y:S01]  /*49f0*/  IMAD.WIDE.U32 R38, R90, -0x326172a9, RZ ;  /* 0xcd9e8d575a267825 */ /* 0x000fe200078e00ff */
[----:B------:R-:W-:Y:S02]  /*4a00*/  LOP3.LUT R120, R49, R37, R3, 0x96, !PT ;  /* 0x0000002531787212 */ /* 0x000fe400078e9603 */
[----:B------:R-:W-:Y:S02]  /*4a10*/  IADD3 R37, PT, PT, R2, -0x61c88647, RZ ;  /* 0x9e3779b902257810 */ /* 0x000fe40007ffe0ff */
[----:B------:R-:W-:Y:S01]  /*4a20*/  LOP3.LUT R52, R43, R39, R2, 0x96, !PT ;  /* 0x000000272b347212 */ /* 0x000fe200078e9602 */
        /* <DEDUP_REMOVED lines=52> */
[----:B------:R-:W-:Y:S01]  /*4d70*/  HFMA2 R37, -RZ, RZ, 0, 0 ;  /* 0x00000000ff257431 */ /* 0x000fe200000001ff */
[----:B------:R-:W-:Y:S01]  /*4d80*/  MOV R68, R120 ;  /* 0x0000007800447202 */ /* 0x000fe20000000f00 */
[----:B------:R-:W-:Y:S01]  /*4d90*/  IMAD.MOV.U32 R86, RZ, RZ, R52 ;  /* 0x000000ffff567224 */ /* 0x000fe200078e0034 */
[----:B------:R-:W-:Y:S01]  /*4da0*/  LOP3.LUT R76, R39, R36, R53, 0x96, !PT ;  /* 0x00000024274c7212 */ /* 0x000fe200078e9635 */
[----:B------:R-:W-:-:S07]  /*4db0*/  IMAD.MOV.U32 R36, RZ, RZ, R80 ;  /* 0x000000ffff247224 */ /* 0x000fce00078e0050 */
.L_x_812:
[----:B------:R-:W-:Y:S05]  /*4dc0*/  BSYNC.RECONVERGENT B1 ;  /* 0x0000000000017941 */ /* 0x000fea0003800200 */
.L_x_811:
[----:B------:R-:W-:Y:S01]  /*4dd0*/  I2FP.F32.U32 R36, R36 ;  /* 0x0000002400247245 */ /* 0x000fe20000201000 */
[----:B------:R-:W-:Y:S02]  /*4de0*/  IMAD.MOV.U32 R39, RZ, RZ, 0x2f800000 ;  /* 0x2f800000ff277424 */ /* 0x000fe400078e00ff */
[----:B-----5:R-:W-:Y:S02]  /*4df0*/  IMAD.U32 R38, R4, 0x10000, RZ ;  /* 0x0001000004267824 */ /* 0x020fe400078e00ff */
[----:B------:R-:W-:Y:S02]  /*4e00*/  FFMA.FTZ R36, R36, R39, 1.1641532182693481445e-10 ;  /* 0x2f00000024247423 */ /* 0x000fe40000010027 */
[----:B------:R-:W-:-:S03]  /*4e10*/  FMUL.FTZ R38, R38, UR13 ;  /* 0x0000000d26267c20 */ /* 0x000fc60008410000 */
[----:B------:R-:W-:Y:S01]  /*4e20*/  FSETP.GTU.FTZ.AND P2, PT, R36, UR7, PT ;  /* 0x0000000724007c0b */ /* 0x000fe2000bf5c000 */
[----:B------:R-:W-:-:S03]  /*4e30*/  FMUL.FTZ R38, R38, UR12 ;  /* 0x0000000c26267c20 */ /* 0x000fc60008410000 */
[----:B------:R-:W-:Y:S02]  /*4e40*/  SEL R52, RZ, 0x1, P2 ;  /* 0x00000001ff347807 */ /* 0x000fe40001000000 */
[----:B------:R-:W-:-:S07]  /*4e50*/  FSEL R51, R38, RZ, !P2 ;  /* 0x000000ff26337208 */ /* 0x000fce0005000000 */
.L_x_810:
[----:B------:R-:W-:Y:S01]  /*4e60*/  F2FP.BF16.F32.PACK_AB R36, RZ, R51 ;  /* 0x00000033ff24723e */ /* 0x000fe200000010ff */
[----:B------:R-:W-:Y:S01]  /*4e70*/  IMAD.MOV.U32 R38, RZ, RZ, R37 ;  /* 0x000000ffff267224 */ /* 0x000fe200078e0025 */
[----:B------:R-:W-:Y:S01]  /*4e80*/  MOV R53, RZ ;  /* 0x000000ff00357202 */ /* 0x000fe20000000f00 */
[----:B------:R-:W-:Y:S06]  /*4e90*/  @!P0 BRA `(.L_x_816) ;  /* 0x00000004008c8947 */ /* 0x000fec0003800000 */
[----:B------:R-:W-:Y:S01]  /*4ea0*/  ISETP.NE.AND P2, PT, R37, 0x1, PT ;  /* 0x000000012500780c */ /* 0x000fe20003f45270 */
[----:B------:R-:W-:Y:S01]  /*4eb0*/  BSSY.RECONVERGENT B1, `(.L_x_817) ;  /* 0x0000057000017945 */ /* 0x000fe20003800200 */
[----:B------:R-:W-:Y:S01]  /*4ec0*/  IMAD.MOV.U32 R38, RZ, RZ, 0x2 ;  /* 0x00000002ff267424 */ /* 0x000fe200078e00ff */
[----:B------:R-:W-:-:S10]  /*4ed0*/  MOV R39, R68 ;  /* 0x0000004400277202 */ /* 0x000fd40000000f00 */
[----:B------:R-:W-:Y:S05]  /*4ee0*/  @!P2 BRA `(.L_x_818) ;  /* 0x00000004004ca947 */ /* 0x000fea0003800000 */
        /* <DEDUP_REMOVED lines=8> */
.L_x_819:
        /* <DEDUP_REMOVED lines=13> */
.L_x_821:
[----:B------:R-:W-:Y:S05]  /*5040*/  BSYNC.RECONVERGENT B2 ;  /* 0x0000000000027941 */ /* 0x000fea0003800200 */
.L_x_820:
        /* <DEDUP_REMOVED lines=57> */
[----:B------:R-:W-:Y:S02]  /*53e0*/  IMAD.MOV.U32 R39, RZ, RZ, R86 ;  /* 0x000000ffff277224 */ /* 0x000fe400078e0056 */
[----:B------:R-:W-:Y:S01]  /*53f0*/  IMAD.MOV.U32 R86, RZ, RZ, R120 ;  /* 0x000000ffff567224 */ /* 0x000fe200078e0078 */
[----:B------:R-:W-:Y:S01]  /*5400*/  LOP3.LUT R76, R37, R38, R121, 0x96, !PT ;  /* 0x00000026254c7212 */ /* 0x000fe200078e9679 */
[----:B------:R-:W-:-:S07]  /*5410*/  HFMA2 R38, -RZ, RZ, 0, 0 ;  /* 0x00000000ff267431 */ /* 0x000fce00000001ff */
.L_x_818:
[----:B------:R-:W-:Y:S05]  /*5420*/  BSYNC.RECONVERGENT B1 ;  /* 0x0000000000017941 */ /* 0x000fea0003800200 */
.L_x_817:
[----:B------:R-:W-:Y:S01]  /*5430*/  I2FP.F32.U32 R37, R39 ;  /* 0x0000002700257245 */ /* 0x000fe20000201000 */
[----:B------:R-:W-:Y:S01]  /*5440*/  IMAD.MOV.U32 R54, RZ, RZ, 0x2f800000 ;  /* 0x2f800000ff367424 */ /* 0x000fe200078e00ff */
[----:B-----5:R-:W-:-:S03]  /*5450*/  PRMT R39, R4, 0x7632, R39 ;  /* 0x0000763204277816 */ /* 0x020fc60000000027 */
[----:B------:R-:W-:Y:S02]  /*5460*/  FFMA.FTZ R37, R37, R54, 1.1641532182693481445e-10 ;  /* 0x2f00000025257423 */ /* 0x000fe40000010036 */
[----:B------:R-:W-:-:S03]  /*5470*/  IMAD.U32 R39, R39, 0x10000, RZ ;  /* 0x0001000027277824 */ /* 0x000fc600078e00ff */
[----:B------:R-:W-:Y:S01]  /*5480*/  FSETP.GTU.FTZ.AND P2, PT, R37, UR7, PT ;  /* 0x0000000725007c0b */ /* 0x000fe2000bf5c000 */
[----:B------:R-:W-:-:S03]  /*5490*/  FMUL.FTZ R39, R39, UR13 ;  /* 0x0000000d27277c20 */ /* 0x000fc60008410000 */
[----:B------:R-:W-:Y:S01]  /*54a0*/  SEL R54, RZ, 0x1, P2 ;  /* 0x00000001ff367807 */ /* 0x000fe20001000000 */
[----:B------:R-:W-:-:S05]  /*54b0*/  FMUL.FTZ R39, R39, UR12 ;  /* 0x0000000c27277c20 */ /* 0x000fca0008410000 */
[----:B------:R-:W-:-:S07]  /*54c0*/  FSEL R53, R39, RZ, !P2 ;  /* 0x000000ff27357208 */ /* 0x000fce0005000000 */
.L_x_816:
        /* <DEDUP_REMOVED lines=17> */
.L_x_825:
        /* <DEDUP_REMOVED lines=13> */
.L_x_827:
[----:B------:R-:W-:Y:S05]  /*56b0*/  BSYNC.RECONVERGENT B2 ;  /* 0x0000000000027941 */ /* 0x000fea0003800200 */
.L_x_826:
        /* <DEDUP_REMOVED lines=20> */
[----:B------:R-:W-:-:S05]  /*5800*/  VIADD R37, R3, 0x32370b8f ;  /* 0x32370b8f03257836 */ /* 0x000fca0000000000 */
        /* <DEDUP_REMOVED lines=36> */
[----:B------:R-:W-:Y:S01]  /*5a50*/  MOV R68, R142 ;  /* 0x0000008e00447202 */ /* 0x000fe20000000f00 */
[----:B------:R-:W-:Y:S02]  /*5a60*/  IMAD.MOV.U32 R37, RZ, RZ, R86 ;  /* 0x000000ffff257224 */ /* 0x000fe400078e0056 */
[----:B------:R-:W-:Y:S01]  /*5a70*/  IMAD.MOV.U32 R86, RZ, RZ, R124 ;  /* 0x000000ffff567224 */ /* 0x000fe200078e007c */
[----:B------:R-:W-:-:S07]  /*5a80*/  LOP3.LUT R70, R55, R120, R143, 0x96, !PT ;  /* 0x0000007837467212 */ /* 0x000fce00078e968f */
.L_x_824:
[----:B------:R-:W-:Y:S05]  /*5a90*/  BSYNC.RECONVERGENT B1 ;  /* 0x0000000000017941 */ /* 0x000fea0003800200 */
.L_x_823:
        /* <DEDUP_REMOVED lines=9> */
.L_x_822:
        /* <DEDUP_REMOVED lines=17> */
.L_x_831:
        /* <DEDUP_REMOVED lines=13> */
.L_x_833:
[----:B------:R-:W-:Y:S05]  /*5d10*/  BSYNC.RECONVERGENT B2 ;  /* 0x0000000000027941 */ /* 0x000fea0003800200 */
.L_x_832:
        /* <DEDUP_REMOVED lines=61> */
.L_x_830:
[----:B------:R-:W-:Y:S05]  /*60f0*/  BSYNC.RECONVERGENT B1 ;  /* 0x0000000000017941 */ /* 0x000fea0003800200 */
.L_x_829:
[----:B-----5:R-:W-:Y:S01]  /*6100*/  PRMT R58, R5, 0x7632, R58 ;  /* 0x00007632053a7816 */ /* 0x020fe2000000003a */
[----:B------:R-:W-:Y:S01]  /*6110*/  IMAD.MOV.U32 R78, RZ, RZ, 0x2f800000 ;  /* 0x2f800000ff4e7424 */ /* 0x000fe200078e00ff */
[----:B------:R-:W-:-:S03]  /*6120*/  I2FP.F32.U32 R57, R57 ;  /* 0x0000003900397245 */ /* 0x000fc60000201000 */
[----:B------:R-:W-:Y:S02]  /*6130*/  IMAD.U32 R58, R58, 0x10000, RZ ;  /* 0x000100003a3a7824 */ /* 0x000fe400078e00ff */
[----:B------:R-:W-:Y:S02]  /*6140*/  FFMA.FTZ R57, R57, R78, 1.1641532182693481445e-10 ;  /* 0x2f00000039397423 */ /* 0x000fe4000001004e */
[----:B------:R-:W-:-:S03]  /*6150*/  FMUL.FTZ R58, R58, UR13 ;  /* 0x0000000d3a3a7c20 */ /* 0x000fc60008410000 */
[----:B------:R-:W-:Y:S01]  /*6160*/  FSETP.GTU.FTZ.AND P2, PT, R57, UR7, PT ;  /* 0x0000000739007c0b */ /* 0x000fe2000bf5c000 */
[----:B------:R-:W-:-:S03]  /*6170*/  FMUL.FTZ R57, R58, UR12 ;  /* 0x0000000c3a397c20 */ /* 0x000fc60008410000 */
[----:B------:R-:W-:Y:S02]  /*6180*/  SEL R58, RZ, 0x1, P2 ;  /* 0x00000001ff3a7807 */ /* 0x000fe40001000000 */
[----:B------:R-:W-:-:S07]  /*6190*/  FSEL R57, R57, RZ, !P2 ;  /* 0x000000ff39397208 */ /* 0x000fce0005000000 */
.L_x_828:
        /* <DEDUP_REMOVED lines=17> */
.L_x_837:
        /* <DEDUP_REMOVED lines=13> */
.L_x_839:
[----:B------:R-:W-:Y:S05]  /*6380*/  BSYNC.RECONVERGENT B2 ;  /* 0x0000000000027941 */ /* 0x000fea0003800200 */
.L_x_838:
        /* <DEDUP_REMOVED lines=61> */
.L_x_836:
[----:B------:R-:W-:Y:S05]  /*6760*/  BSYNC.RECONVERGENT B1 ;  /* 0x0000000000017941 */ /* 0x000fea0003800200 */
.L_x_835:
        /* <DEDUP_REMOVED lines=9> */
.L_x_834:
        /* <DEDUP_REMOVED lines=17> */
.L_x_843:
        /* <DEDUP_REMOVED lines=13> */
.L_x_845:
[----:B------:R-:W-:Y:S05]  /*69e0*/  BSYNC.RECONVERGENT B2 ;  /* 0x0000000000027941 */ /* 0x000fea0003800200 */
.L_x_844:
        /* <DEDUP_REMOVED lines=21> */
[----:B------:R-:W-:-:S03]  /*6b40*/  IMAD.MOV.U32 R60, RZ, RZ, R86 ;  /* 0x000000ffff3c7224 */ /* 0x000fc600078e0056 */
        /* <DEDUP_REMOVED lines=9> */
[----:B------:R-:W-:Y:S01]  /*6be0*/  IMAD.WIDE.U32 R142, R91, -0x2daee0ad, RZ ;  /* 0xd2511f535b8e7825 */ /* 0x000fe200078e00ff */
[----:B------:R-:W-:Y:S02]  /*6bf0*/  IADD3 R91, PT, PT, R3, -0x56f99767, RZ ;  /* 0xa9066899035b7810 */ /* 0x000fe40007ffe0ff */
        /* <DEDUP_REMOVED lines=21> */
[----:B------:R-:W-:Y:S01]  /*6d50*/  IMAD.WIDE.U32 R142, R91, -0x2daee0ad, RZ ;  /* 0xd2511f535b8e7825 */ /* 0x000fe200078e00ff */
[----:B------:R-:W-:-:S03]  /*6d60*/  MOV R68, R144 ;  /* 0x0000009000447202 */ /* 0x000fc60000000f00 */
[----:B------:R-:W-:Y:S02]  /*6d70*/  VIADD R93, R2, 0x8ff34781 ;  /* 0x8ff34781025d7836 */ /* 0x000fe40000000000 */
[----:B------:R-:W-:Y:S02]  /*6d80*/  VIADD R91, R3, 0x96a522ad ;  /* 0x96a522ad035b7836 */ /* 0x000fe40000000000 */
[----:B------:R-:W-:Y:S01]  /*6d90*/  IMAD.MOV.U32 R86, RZ, RZ, R142 ;  /* 0x000000ffff567224 */ /* 0x000fe200078e008e */
[----:B------:R-:W-:Y:S02]  /*6da0*/  LOP3.LUT R70, R93, R124, R145, 0x96, !PT ;  /* 0x0000007c5d467212 */ /* 0x000fe400078e9691 */
[----:B------:R-:W-:-:S07]  /*6db0*/  LOP3.LUT R76, R91, R120, R143, 0x96, !PT ;  /* 0x000000785b4c7212 */ /* 0x000fce00078e968f */
.L_x_842:
[----:B------:R-:W-:Y:S05]  /*6dc0*/  BSYNC.RECONVERGENT B1 ;  /* 0x0000000000017941 */ /* 0x000fea0003800200 */
.L_x_841:
        /* <DEDUP_REMOVED lines=10> */
.L_x_840:
        /* <DEDUP_REMOVED lines=17> */
.L_x_849:
        /* <DEDUP_REMOVED lines=13> */
.L_x_851:
[----:B------:R-:W-:Y:S05]  /*7050*/  BSYNC.RECONVERGENT B2 ;  /* 0x0000000000027941 */ /* 0x000fea0003800200 */
.L_x_850:
        /* <DEDUP_REMOVED lines=55> */
[----:B------:R-:W-:Y:S02]  /*73d0*/  VIADD R93, R2, 0x8ff34781 ;  /* 0x8ff34781025d7836 */ /* 0x000fe40000000000 */
[----:B------:R-:W-:Y:S02]  /*73e0*/  HFMA2 R120, -RZ, RZ, 0, 0 ;  /* 0x00000000ff787431 */ /* 0x000fe400000001ff */
[----:B------:R-:W-:Y:S01]  /*73f0*/  IMAD.MOV.U32 R61, RZ, RZ, R86 ;  /* 0x000000ffff3d7224 */ /* 0x000fe200078e0056 */
[----:B------:R-:W-:Y:S01]  /*7400*/  MOV R68, R144 ;  /* 0x0000009000447202 */ /* 0x000fe20000000f00 */
[----:B------:R-:W-:Y:S01]  /*7410*/  IMAD.MOV.U32 R86, RZ, RZ, R142 ;  /* 0x000000ffff567224 */ /* 0x000fe200078e008e */
[----:B------:R-:W-:-:S07]  /*7420*/  LOP3.LUT R70, R93, R124, R145, 0x96, !PT ;  /* 0x0000007c5d467212 */ /* 0x000fce00078e9691 */
.L_x_848:
[----:B------:R-:W-:Y:S05]  /*7430*/  BSYNC.RECONVERGENT B1 ;  /* 0x0000000000017941 */ /* 0x000fea0003800200 */
.L_x_847:
        /* <DEDUP_REMOVED lines=9> */
.L_x_846:
        /* <DEDUP_REMOVED lines=17> */
.L_x_855:
        /* <DEDUP_REMOVED lines=13> */
.L_x_857:
[----:B------:R-:W-:Y:S05]  /*76b0*/  BSYNC.RECONVERGENT B2 ;  /* 0x0000000000027941 */ /* 0x000fea0003800200 */
.L_x_856:
[----:B------:R-:W-:Y:S01]  /*76c0*/  IMAD.WIDE.U32 R124, R90, -0x326172a9, RZ ;  /* 0xcd9e8d575a7c7825 */ /* 0x000fe200078e00ff */
[----:B------:R-:W-:-:S03]  /*76d0*/  LOP3.LUT R144, R49, R121, R3, 0x96, !PT ;  /* 0x0000007931907212 */ /* 0x000fc600078e9603 */
[----:B------:R-:W-:Y:S01]  /*76e0*/  HFMA2 R78, -RZ, RZ, 0, 0 ;  /* 0x00000000ff4e7431 */ /* 0x000fe200000001ff */
[----:B------:R-:W-:Y:S01]  /*76f0*/  IADD3 R121, PT, PT, R2, -0x61c88647, RZ ;  /* 0x9e3779b902797810 */ /* 0x000fe20007ffe0ff */
[----:B------:R-:W-:Y:S01]  /*7700*/  IMAD.MOV.U32 R74, RZ, RZ, R86 ;  /* 0x000000ffff4a7224 */ /* 0x000fe200078e0056 */
        /* <DEDUP_REMOVED lines=52> */
[----:B------:R-:W-:Y:S02]  /*7a50*/  LOP3.LUT R70, R121, R124, R145, 0x96, !PT ;  /* 0x0000007c79467212 */ /* 0x000fe400078e9691 */
[----:B------:R-:W-:Y:S01]  /*7a60*/  MOV R68, R144 ;  /* 0x0000009000447202 */ /* 0x000fe20000000f00 */
[----:B------:R-:W-:Y:S01]  /*7a70*/  IMAD.MOV.U32 R86, RZ, RZ, R142 ;  /* 0x000000ffff567224 */ /* 0x000fe200078e008e */
[----:B------:R-:W-:-:S07]  /*7a80*/  LOP3.LUT R76, R125, R120, R143, 0x96, !PT ;  /* 0x000000787d4c7212 */ /* 0x000fce00078e968f */
.L_x_854:
[----:B------:R-:W-:Y:S05]  /*7a90*/  BSYNC.RECONVERGENT B1 ;  /* 0x0000000000017941 */ /* 0x000fea0003800200 */
.L_x_853:
        /* <DEDUP_REMOVED lines=10> */
.L_x_852:
[----:B------:R-:W-:Y:S02]  /*7b40*/  F2FP.BF16.F32.PACK_AB R84, RZ, R121 ;  /* 0x00000079ff54723e */ /* 0x000fe400000010ff */
[----:B------:R-:W-:Y:S02]  /*7b50*/  PRMT R36, R36, 0x5410, R39 ;  /* 0x0000541024247816 */ /* 0x000fe40000000027 */
[----:B------:R-:W-:Y:S02]  /*7b60*/  PRMT R38, R38, 0x5410, R82 ;  /* 0x0000541026267816 */ /* 0x000fe40000000052 */
[----:B------:R-:W-:Y:S02]  /*7b70*/  PRMT R37, R37, 0x5410, R80 ;  /* 0x0000541025257816 */ /* 0x000fe40000000050 */
[----:B------:R-:W-:-:S07]  /*7b80*/  PRMT R39, R122, 0x5410, R84 ;  /* 0x000054107a277816 */ /* 0x000fce0000000054 */
.L_x_809:
[----:B------:R-:W0:Y:S01]  /*7b90*/  LDC.64 R124, c[0x0][0x3a8] ;  /* 0x0000ea00ff7c7b82 */ /* 0x000e220000000a00 */
[----:B------:R-:W-:Y:S01]  /*7ba0*/  MOV R80, R86 ;  /* 0x0000005600507202 */ /* 0x000fe20000000f00 */
[----:B0-----:R-:W-:-:S05]  /*7bb0*/  IMAD.WIDE.U32 R124, R66, 0x10, R124 ;  /* 0x00000010427c7825 */ /* 0x001fca00078e007c */
[----:B------:R0:W-:Y:S01]  /*7bc0*/  STG.E.128 desc[UR8][R124.64], R36 ;  /* 0x000000247c007986 */ /* 0x0001e2000c101d08 */
[----:B------:R-:W-:Y:S05]  /*7bd0*/  @!P0 BRA `(.L_x_858) ;  /* 0x0000000000508947 */ /* 0x000fea0003800000 */
[----:B0-----:R-:W-:Y:S01]  /*7be0*/  IMAD.U32 R39, R61, 0x10000, RZ ;  /* 0x000100003d277824 */ /* 0x001fe200078e00ff */
[----:B------:R-:W0:Y:S01]  /*7bf0*/  LDC.64 R36, c[0x0][0x3b0] ;  /* 0x0000ec00ff247b82 */ /* 0x000e220000000a00 */
[----:B------:R-:W-:Y:S02]  /*7c00*/  LOP3.LUT R38, R74, 0xffff, RZ, 0xc0, !PT ;  /* 0x0000ffff4a267812 */ /* 0x000fe400078ec0ff */
[----:B------:R-:W-:Y:S02]  /*7c10*/  LOP3.LUT R124, R56, 0xff, RZ, 0xc0, !PT ;  /* 0x000000ff387c7812 */ /* 0x000fe400078ec0ff */
[----:B------:R-:W-:Y:S02]  /*7c20*/  LOP3.LUT R125, R39, 0xff0000, RZ, 0xc0, !PT ;  /* 0x00ff0000277d7812 */ /* 0x000fe400078ec0ff */
[----:B------:R-:W-:Y:S02]  /*7c30*/  PRMT R39, R60, 0x7104, RZ ;  /* 0x000071043c277816 */ /* 0x000fe400000000ff */
[----:B------:R-:W-:Y:S01]  /*7c40*/  PRMT R82, R125, 0x4210, R38 ;  /* 0x000042107d527816 */ /* 0x000fe20000000026 */
[----:B------:R-:W-:Y:S01]  /*7c50*/  IMAD.WIDE.U32 R124, R124, 0x10000, RZ ;  /* 0x000100007c7c7825 */ /* 0x000fe200078e00ff */
[----:B------:R-:W-:-:S02]  /*7c60*/  LOP3.LUT R38, R58, 0xff, RZ, 0xc0, !PT ;  /* 0x000000ff3a267812 */ /* 0x000fc400078ec0ff */
[----:B------:R-:W-:Y:S02]  /*7c70*/  LOP3.LUT R142, R54, 0xff, RZ, 0xc0, !PT ;  /* 0x000000ff368e7812 */ /* 0x000fe400078ec0ff */
[----:B------:R-:W-:Y:S01]  /*7c80*/  LOP3.LUT R82, R82, 0xff00, R39, 0xf8, !PT ;  /* 0x0000ff0052527812 */ /* 0x000fe200078ef827 */
[----:B------:R-:W-:-:S03]  /*7c90*/  IMAD.WIDE.U32 R38, R38, 0x1000000, RZ ;  /* 0x0100000026267825 */ /* 0x000fc600078e00ff */
[----:B------:R-:W-:Y:S01]  /*7ca0*/  LOP3.LUT R145, R82, 0xff, R59, 0xf8, !PT ;  /* 0x000000ff52917812 */ /* 0x000fe200078ef83b */
[----:B------:R-:W-:-:S03]  /*7cb0*/  IMAD.WIDE.U32 R142, R142, 0x100, RZ ;  /* 0x000001008e8e7825 */ /* 0x000fc600078e00ff */
[----:B------:R-:W-:Y:S01]  /*7cc0*/  LOP3.LUT R39, R125, R145, R39, 0xfe, !PT ;  /* 0x000000917d277212 */ /* 0x000fe200078efe27 */
[----:B0-----:R-:W-:Y:S01]  /*7cd0*/  IMAD.WIDE.U32 R36, R0, 0x8, R36 ;  /* 0x0000000800247825 */ /* 0x001fe200078e0024 */
[----:B------:R-:W-:Y:S02]  /*7ce0*/  LOP3.LUT R141, R142, R38, R124, 0xfe, !PT ;  /* 0x000000268e8d7212 */ /* 0x000fe400078efe7c */
[----:B------:R-:W-:Y:S02]  /*7cf0*/  LOP3.LUT R39, R39, R143, RZ, 0xfc, !PT ;  /* 0x0000008f27277212 */ /* 0x000fe400078efcff */
[----:B------:R-:W-:-:S05]  /*7d00*/  LOP3.LUT R38, R141, 0xff, R52, 0xf8, !PT ;  /* 0x000000ff8d267812 */ /* 0x000fca00078ef834 */
[----:B------:R1:W-:Y:S02]  /*7d10*/  STG.E.64 desc[UR8][R36.64], R38 ;  /* 0x0000002624007986 */ /* 0x0003e4000c101b08 */
.L_x_858:
[----:B------:R-:W-:Y:S01]  /*7d20*/  VIADD R66, R66, 0x100 ;  /* 0x0000010042427836 */ /* 0x000fe20000000000 */
[----:B------:R-:W-:-:S07]  /*7d30*/  IADD3 R0, PT, PT, R0, 0x100, RZ ;  /* 0x0000010000007810 */ /* 0x000fce0007ffe0ff */
.L_x_758:
[----:B------:R-:W-:Y:S05]  /*7d40*/  BSYNC.RECONVERGENT B0 ;  /* 0x0000000000007941 */ /* 0x000fea0003800200 */
.L_x_757:
[----:B------:R-:W-:Y:S01]  /*7d50*/  ISETP.GE.U32.AND P2, PT, R41, 0x200, PT ;  /* 0x000002002900780c */ /* 0x000fe20003f46070 */
[----:B------:R-:W-:Y:S03]  /*7d60*/  BSSY.RECONVERGENT B0, `(.L_x_859) ;  /* 0x00006d5000007945 */ /* 0x000fe60003800200 */
[----:B------:R-:W-:-:S09]  /*7d70*/  P2R R120, PR, RZ, 0x4 ;  /* 0x00000004ff787803 */ /* 0x000fd20000000000 */
[----:B------:R-:W-:Y:S05]  /*7d80*/  @!P2 BRA `(.L_x_860) ;  /* 0x0000006c0048a947 */ /* 0x000fea0003800000 */
[----:B------:R-:W-:-:S04]  /*7d90*/  UISETP.NE.U32.AND UP0, UPT, UR10, URZ, UPT ;  /* 0x000000ff0a00728c */ /* 0x000fc8000bf05070 */
[----:B------:R-:W-:Y:S01]  /*7da0*/  UISETP.NE.AND.EX UP0, UPT, UR11, URZ, UPT, UP0 ;  /* 0x000000ff0b00728c */ /* 0x000fe2000bf05300 */
[----:B------:R-:W-:Y:S10]  /*7db0*/  @!P0 BRA `(.L_x_861) ;  /* 0x00000000000c8947 */ /* 0x000ff40003800000 */
[----:B-----5:R-:W2:Y:S02]  /*7dc0*/  LDC.64 R4, c[0x0][0x390] ;  /* 0x0000e400ff047b82 */ /* 0x020ea40000000a00 */
[----:B--2---:R-:W-:-:S06]  /*7dd0*/  IMAD.WIDE.U32 R4, R0, 0x10, R4 ;  /* 0x0000001000047825 */ /* 0x004fcc00078e0004 */
[----:B------:R-:W5:Y:S02]  /*7de0*/  LDG.E.128 R4, desc[UR8][R4.64] ;  /* 0x0000000804047981 */ /* 0x000f64000c1e1d00 */
.L_x_861:
[----:B------:R-:W-:Y:S05]  /*7df0*/  BRA.U !UP0, `(.L_x_862) ;  /* 0x0000003508d47547 */ /* 0x000fea000b800000 */
[----:B01----:R-:W0:Y:S02]  /*7e00*/  LDC.64 R36, c[0x0][0x3a0] ;  /* 0x0000e800ff247b82 */ /* 0x003e240000000a00 */
        /* <DEDUP_REMOVED lines=23> */
.L_x_866:
        /* <DEDUP_REMOVED lines=13> */
.L_x_868:
[----:B------:R-:W-:Y:S05]  /*8050*/  BSYNC.RECONVERGENT B2 ;  /* 0x0000000000027941 */ /* 0x000fea0003800200 */
.L_x_867:
        /* <DEDUP_REMOVED lines=15> */
[----:B------:R-:W-:-:S03]  /*8150*/  IMAD.MOV.U32 R52, RZ, RZ, R80 ;  /* 0x000000ffff347224 */ /* 0x000fc600078e0050 */
        /* <DEDUP_REMOVED lines=8> */
[----:B------:R-:W-:Y:S02]  /*81e0*/  VIADD R65, R3, 0xed9eba14 ;  /* 0xed9eba1403417836 */ /* 0x000fe40000000000 */
        /* <DEDUP_REMOVED lines=17> */
[C---:B------:R-:W-:Y:S02]  /*8300*/  VIADD R65, R2.reuse, 0x5384540f ;  /* 0x5384540f02417836 */ /* 0x040fe40000000000 */
[----:B------:R-:W-:Y:S01]  /*8310*/  IMAD.WIDE.U32 R142, R63, -0x2daee0ad, RZ ;  /* 0xd2511f533f8e7825 */ /* 0x000fe200078e00ff */
[----:B------:R-:W-:Y:S02]  /*8320*/  IADD3 R63, PT, PT, R3, 0x1fd5c5a3, RZ ;  /* 0x1fd5c5a3033f7810 */ /* 0x000fe40007ffe0ff */
[----:B------:R-:W-:Y:S01]  /*8330*/  LOP3.LUT R124, R65, R124, R145, 0x96, !PT ;  /* 0x0000007c417c7212 */ /* 0x000fe200078e9691 */
[----:B------:R-:W-:Y:S01]  /*8340*/  VIADD R65, R3, 0xdb3d7428 ;  /* 0xdb3d742803417836 */ /* 0x000fe20000000000 */
[----:B------:R-:W-:Y:S01]  /*8350*/  LOP3.LUT R68, R63, R68, R143, 0x96, !PT ;  /* 0x000000443f447212 */ /* 0x000fe200078e968f */
[----:B------:R-:W-:Y:S02]  /*8360*/  VIADD R63, R2, 0xf1bbcdc8 ;  /* 0xf1bbcdc8023f7836 */ /* 0x000fe40000000000 */
[----:B------:R-:W-:-:S04]  /*8370*/  IMAD.WIDE.U32 R124, R124, -0x2daee0ad, RZ ;  /* 0xd2511f537c7c7825 */ /* 0x000fc800078e00ff */
[----:B------:R-:W-:Y:S01]  /*8380*/  IMAD.WIDE.U32 R68, R68, -0x326172a9, RZ ;  /* 0xcd9e8d5744447825 */ /* 0x000fe200078e00ff */
[----:B------:R-:W-:-:S04]  /*8390*/  LOP3.LUT R65, R65, R142, R125, 0x96, !PT ;  /* 0x0000008e41417212 */ /* 0x000fc800078e967d */
[----:B------:R-:W-:Y:S01]  /*83a0*/  LOP3.LUT R63, R63, R144, R69, 0x96, !PT ;  /* 0x000000903f3f7212 */ /* 0x000fe200078e9645 */
[----:B------:R-:W-:Y:S01]  /*83b0*/  IMAD.WIDE.U32 R144, R65, -0x326172a9, RZ ;  /* 0xcd9e8d5741907825 */ /* 0x000fe200078e00ff */
[----:B------:R-:W-:-:S03]  /*83c0*/  IADD3 R65, PT, PT, R2, -0x700cb87f, RZ ;  /* 0x8ff3478102417810 */ /* 0x000fc60007ffe0ff */
[----:B------:R-:W-:Y:S01]  /*83d0*/  IMAD.WIDE.U32 R142, R63, -0x2daee0ad, RZ ;  /* 0xd2511f533f8e7825 */ /* 0x000fe200078e00ff */
[----:B------:R-:W-:-:S03]  /*83e0*/  LOP3.LUT R70, R65, R68, R145, 0x96, !PT ;  /* 0x0000004441467212 */ /* 0x000fc600078e9691 */
[----:B------:R-:W-:Y:S01]  /*83f0*/  VIADD R63, R3, 0x96a522ad ;  /* 0x96a522ad033f7836 */ /* 0x000fe20000000000 */
[----:B------:R-:W-:Y:S01]  /*8400*/  MOV R82, R142 ;  /* 0x0000008e00527202 */ /* 0x000fe20000000f00 */
[----:B------:R-:W-:-:S03]  /*8410*/  IMAD.MOV.U32 R68, RZ, RZ, R144 ;  /* 0x000000ffff447224 */ /* 0x000fc600078e0090 */
[----:B------:R-:W-:-:S07]  /*8420*/  LOP3.LUT R76, R63, R124, R143, 0x96, !PT ;  /* 0x0000007c3f4c7212 */ /* 0x000fce00078e968f */
.L_x_865:
[----:B------:R-:W-:Y:S05]  /*8430*/  BSYNC.RECONVERGENT B1 ;  /* 0x0000000000017941 */ /* 0x000fea0003800200 */
.L_x_864:
        /* <DEDUP_REMOVED lines=11> */
.L_x_863:
        /* <DEDUP_REMOVED lines=22> */
.L_x_872:
        /* <DEDUP_REMOVED lines=13> */
.L_x_874:
[----:B------:R-:W-:Y:S05]  /*8720*/  BSYNC.RECONVERGENT B2 ;  /* 0x0000000000027941 */ /* 0x000fea0003800200 */
.L_x_873:
[----:B------:R-:W-:Y:S01]  /*8730*/  IMAD.WIDE.U32 R124, R90, -0x326172a9, RZ ;  /* 0xcd9e8d575a7c7825 */ /* 0x000fe200078e00ff */
[----:B------:R-:W-:Y:S02]  /*8740*/  LOP3.LUT R144, R49, R69, R3, 0x96, !PT ;  /* 0x0000004531907212 */ /* 0x000fe400078e9603 */
[----:B------:R-:W-:Y:S01]  /*8750*/  IADD3 R101, PT, PT, R3, 0x76cf5d0a, RZ ;  /* 0x76cf5d0a03657810 */ /* 0x000fe20007ffe0ff */
[----:B------:R-:W-:Y:S01]  /*8760*/  VIADD R65, R2, 0x9e3779b9 ;  /* 0x9e3779b902417836 */ /* 0x000fe20000000000 */
[----:B------:R-:W-:Y:S01]  /*8770*/  LOP3.LUT R142, R43, R125, R2, 0x96, !PT ;  /* 0x0000007d2b8e7212 */ /* 0x000fe200078e9602 */
[----:B------:R-:W-:Y:S01]  /*8780*/  IMAD.WIDE.U32 R144, R144, -0x326172a9, RZ ;  /* 0xcd9e8d5790907825 */ /* 0x000fe200078e00ff */
[----:B------:R-:W-:-:S03]  /*8790*/  MOV R54, R82 ;  /* 0x0000005200367202 */ /* 0x000fc60000000f00 */
        /* <DEDUP_REMOVED lines=16> */
[----:B------:R-:W-:Y:S02]  /*88a0*/  VIADD R67, R3, 0xed9eba14 ;  /* 0xed9eba1403437836 */ /* 0x000fe40000000000 */
[----:B------:R-:W-:-:S03]  /*88b0*/  IMAD.WIDE.U32 R124, R65, -0x326172a9, RZ ;  /* 0xcd9e8d57417c7825 */ /* 0x000fc600078e00ff */
[----:B------:R-:W-:Y:S01]  /*88c0*/  LOP3.LUT R67, R67, R142, R69, 0x96, !PT ;  /* 0x0000008e43437212 */ /* 0x000fe200078e9645 */
[----:B------:R-:W-:-:S05]  /*88d0*/  VIADD R65, R2, 0x78dde6e4 ;  /* 0x78dde6e402417836 */ /* 0x000fca0000000000 */
        /* <DEDUP_REMOVED lines=14> */
[----:B------:R-:W-:Y:S02]  /*89c0*/  VIADD R67, R2, 0x5384540f ;  /* 0x5384540f02437836 */ /* 0x000fe40000000000 */
[----:B------:R-:W-:-:S03]  /*89d0*/  IMAD.WIDE.U32 R142, R65, -0x2daee0ad, RZ ;  /* 0xd2511f53418e7825 */ /* 0x000fc600078e00ff */
[----:B------:R-:W-:Y:S01]  /*89e0*/  LOP3.LUT R124, R67, R124, R145, 0x96, !PT ;  /* 0x0000007c437c7212 */ /* 0x000fe200078e9691 */
[C---:B------:R-:W-:Y:S01]  /*89f0*/  VIADD R65, R3.reuse, 0x1fd5c5a3 ;  /* 0x1fd5c5a303417836 */ /* 0x040fe20000000000 */
[----:B------:R-:W-:-:S03]  /*8a00*/  IADD3 R67, PT, PT, R3, -0x24c28bd8, RZ ;  /* 0xdb3d742803437810 */ /* 0x000fc60007ffe0ff */
[----:B------:R-:W-:Y:S01]  /*8a10*/  IMAD.WIDE.U32 R124, R124, -0x2daee0ad, RZ ;  /* 0xd2511f537c7c7825 */ /* 0x000fe200078e00ff */
[----:B------:R-:W-:-:S03]  /*8a20*/  LOP3.LUT R68, R65, R68, R143, 0x96, !PT ;  /* 0x0000004441447212 */ /* 0x000fc600078e968f */
[----:B------:R-:W-:Y:S01]  /*8a30*/  VIADD R65, R2, 0xf1bbcdc8 ;  /* 0xf1bbcdc802417836 */ /* 0x000fe20000000000 */
[----:B------:R-:W-:Y:S01]  /*8a40*/  LOP3.LUT R67, R67, R142, R125, 0x96, !PT ;  /* 0x0000008e43437212 */ /* 0x000fe200078e967d */
[----:B------:R-:W-:-:S05]  /*8a50*/  IMAD.WIDE.U32 R68, R68, -0x326172a9, RZ ;  /* 0xcd9e8d5744447825 */ /* 0x000fca00078e00ff */
[----:B------:R-:W-:Y:S01]  /*8a60*/  LOP3.LUT R65, R65, R144, R69, 0x96, !PT ;  /* 0x0000009041417212 */ /* 0x000fe200078e9645 */
[----:B------:R-:W-:-:S04]  /*8a70*/  IMAD.WIDE.U32 R144, R67, -0x326172a9, RZ ;  /* 0xcd9e8d5743907825 */ /* 0x000fc800078e00ff */
[----:B------:R-:W-:Y:S02]  /*8a80*/  VIADD R67, R2, 0x8ff34781 ;  /* 0x8ff3478102437836 */ /* 0x000fe40000000000 */
[----:B------:R-:W-:Y:S01]  /*8a90*/  IMAD.WIDE.U32 R142, R65, -0x2daee0ad, RZ ;  /* 0xd2511f53418e7825 */ /* 0x000fe200078e00ff */
[----:B------:R-:W-:Y:S02]  /*8aa0*/  IADD3 R65, PT, PT, R3, -0x695add53, RZ ;  /* 0x96a522ad03417810 */ /* 0x000fe40007ffe0ff */
[----:B------:R-:W-:Y:S01]  /*8ab0*/  LOP3.LUT R70, R67, R68, R145, 0x96, !PT ;  /* 0x0000004443467212 */ /* 0x000fe200078e9691 */
[----:B------:R-:W-:Y:S01]  /*8ac0*/  IMAD.MOV.U32 R68, RZ, RZ, R144 ;  /* 0x000000ffff447224 */ /* 0x000fe200078e0090 */
[----:B------:R-:W-:Y:S01]  /*8ad0*/  LOP3.LUT R76, R65, R124, R143, 0x96, !PT ;  /* 0x0000007c414c7212 */ /* 0x000fe200078e968f */
[----:B------:R-:W-:Y:S02]  /*8ae0*/  IMAD.MOV.U32 R78, RZ, RZ, R142 ;  /* 0x000000ffff4e7224 */ /* 0x000fe400078e008e */
[----:B------:R-:W-:-:S07]  /*8af0*/  IMAD.MOV.U32 R69, RZ, RZ, RZ ;  /* 0x000000ffff457224 */ /* 0x000fce00078e00ff */
.L_x_871:
[----:B------:R-:W-:Y:S05]  /*8b00*/  BSYNC.RECONVERGENT B1 ;  /* 0x0000000000017941 */ /* 0x000fea0003800200 */
.L_x_870:
        /* <DEDUP_REMOVED lines=13> */
.L_x_869:
        /* <DEDUP_REMOVED lines=21> */
.L_x_878:
        /* <DEDUP_REMOVED lines=13> */
.L_x_880:
[----:B------:R-:W-:Y:S05]  /*8e00*/  BSYNC.RECONVERGENT B2 ;  /* 0x0000000000027941 */ /* 0x000fea0003800200 */
.L_x_879:
        /* <DEDUP_REMOVED lines=45> */
[----:B------:R-:W-:Y:S02]  /*90e0*/  VIADD R67, R3, 0x1fd5c5a3 ;  /* 0x1fd5c5a303437836 */ /* 0x000fe40000000000 */
[----:B------:R-:W-:-:S03]  /*90f0*/  IMAD.WIDE.U32 R124, R124, -0x2daee0ad, RZ ;  /* 0xd2511f537c7c7825 */ /* 0x000fc600078e00ff */
[----:B------:R-:W-:Y:S01]  /*9100*/  LOP3.LUT R68, R67, R68, R143, 0x96, !PT ;  /* 0x0000004443447212 */ /* 0x000fe200078e968f */
[----:B------:R-:W-:Y:S01]  /*9110*/  VIADD R101, R3, 0xdb3d7428 ;  /* 0xdb3d742803657836 */ /* 0x000fe20000000000 */
[----:B------:R-:W-:-:S03]  /*9120*/  IADD3 R67, PT, PT, R2, -0xe443238, RZ ;  /* 0xf1bbcdc802437810 */ /* 0x000fc60007ffe0ff */
[----:B------:R-:W-:Y:S01]  /*9130*/  IMAD.WIDE.U32 R68, R68, -0x326172a9, RZ ;  /* 0xcd9e8d5744447825 */ /* 0x000fe200078e00ff */
[----:B------:R-:W-:-:S04]  /*9140*/  LOP3.LUT R101, R101, R142, R125, 0x96, !PT ;  /* 0x0000008e65657212 */ /* 0x000fc800078e967d */
[----:B------:R-:W-:Y:S01]  /*9150*/  LOP3.LUT R67, R67, R144, R69, 0x96, !PT ;  /* 0x0000009043437212 */ /* 0x000fe200078e9645 */
[----:B------:R-:W-:-:S04]  /*9160*/  IMAD.WIDE.U32 R144, R101, -0x326172a9, RZ ;  /* 0xcd9e8d5765907825 */ /* 0x000fc800078e00ff */
[----:B------:R-:W-:Y:S02]  /*9170*/  VIADD R69, R2, 0x8ff34781 ;  /* 0x8ff3478102457836 */ /* 0x000fe40000000000 */
[----:B------:R-:W-:-:S03]  /*9180*/  IMAD.WIDE.U32 R142, R67, -0x2daee0ad, RZ ;  /* 0xd2511f53438e7825 */ /* 0x000fc600078e00ff */
[----:B------:R-:W-:Y:S01]  /*9190*/  LOP3.LUT R70, R69, R68, R145, 0x96, !PT ;  /* 0x0000004445467212 */ /* 0x000fe200078e9691 */
[----:B------:R-:W-:Y:S01]  /*91a0*/  VIADD R67, R3, 0x96a522ad ;  /* 0x96a522ad03437836 */ /* 0x000fe20000000000 */
[----:B------:R-:W-:Y:S01]  /*91b0*/  MOV R68, R144 ;  /* 0x0000009000447202 */ /* 0x000fe20000000f00 */
[----:B------:R-:W-:-:S03]  /*91c0*/  IMAD.MOV.U32 R86, RZ, RZ, R142 ;  /* 0x000000ffff567224 */ /* 0x000fc600078e008e */
[----:B------:R-:W-:-:S07]  /*91d0*/  LOP3.LUT R76, R67, R124, R143, 0x96, !PT ;  /* 0x0000007c434c7212 */ /* 0x000fce00078e968f */
.L_x_877:
[----:B------:R-:W-:Y:S05]  /*91e0*/  BSYNC.RECONVERGENT B1 ;  /* 0x0000000000017941 */ /* 0x000fea0003800200 */
.L_x_876:
[----:B------:R-:W-:Y:S01]  /*91f0*/  I2FP.F32.U32 R56, R56 ;  /* 0x0000003800387245 */ /* 0x000fe20000201000 */
[----:B------:R-:W-:Y:S01]  /*9200*/  IMAD.MOV.U32 R67, RZ, RZ, 0x2f800000 ;  /* 0x2f800000ff437424 */ /* 0x000fe200078e00ff */
[----:B------:R-:W-:Y:S01]  /*9210*/  SHF.L.U32 R78, R37, 0x10, RZ ;  /* 0x00000010254e7819 */ /* 0x000fe200000006ff */
[----:B-----5:R-:W-:Y:S02]  /*9220*/  IMAD.U32 R69, R5, 0x10000, RZ ;  /* 0x0001000005457824 */ /* 0x020fe400078e00ff */
[----:B------:R-:W-:Y:S02]  /*9230*/  FFMA.FTZ R56, R56, R67, 1.1641532182693481445e-10 ;  /* 0x2f00000038387423 */ /* 0x000fe40000010043 */
[----:B------:R-:W-:-:S03]  /*9240*/  FMUL.FTZ R69, R69, UR13 ;  /* 0x0000000d45457c20 */ /* 0x000fc60008410000 */
[----:B------:R-:W-:Y:S01]  /*9250*/  FSETP.GTU.FTZ.AND P3, PT, R56, UR7, PT ;  /* 0x0000000738007c0b */ /* 0x000fe2000bf7c000 */
[----:B------:R-:W-:-:S03]  /*9260*/  FMUL.FTZ R67, R69, UR12 ;  /* 0x0000000c45437c20 */ /* 0x000fc60008410000 */
[----:B------:R-:W-:Y:S02]  /*9270*/  SEL R56, RZ, 0x1, P3 ;  /* 0x00000001ff387807 */ /* 0x000fe40001800000 */
[----:B------:R-:W-:-:S05]  /*9280*/  FSEL R67, R67, RZ, !P3 ;  /* 0x000000ff43437208 */ /* 0x000fca0005800000 */
[----:B------:R-:W-:-:S07]  /*9290*/  FADD.FTZ R67, R78, R67 ;  /* 0x000000434e437221 */ /* 0x000fce0000010000 */
.L_x_875:
        /* <DEDUP_REMOVED lines=22> */
.L_x_884:
        /* <DEDUP_REMOVED lines=13> */
.L_x_886:
[----:B------:R-:W-:Y:S05]  /*94d0*/  BSYNC.RECONVERGENT B2 ;  /* 0x0000000000027941 */ /* 0x000fea0003800200 */
.L_x_885:
        /* <DEDUP_REMOVED lines=15> */
[----:B------:R-:W-:Y:S02]  /*95d0*/  IMAD.MOV.U32 R58, RZ, RZ, R86 ;  /* 0x000000ffff3a7224 */ /* 0x000fe400078e0056 */
[----:B------:R-:W-:Y:S01]  /*95e0*/  IMAD.MOV.U32 R78, RZ, RZ, RZ ;  /* 0x000000ffff4e7224 */ /* 0x000fe200078e00ff */
        /* <DEDUP_REMOVED lines=9> */
[C---:B------:R-:W-:Y:S02]  /*9680*/  IADD3 R101, PT, PT, R2.reuse, 0x78dde6e4, RZ ;  /* 0x78dde6e402657810 */ /* 0x040fe40007ffe0ff */
[----:B------:R-:W-:Y:S01]  /*9690*/  LOP3.LUT R103, R103, R142, R69, 0x96, !PT ;  /* 0x0000008e67677212 */ /* 0x000fe200078e9645 */
[----:B------:R-:W-:Y:S01]  /*96a0*/  VIADD R69, R2, 0x1715609d ;  /* 0x1715609d02457836 */ /* 0x000fe20000000000 */
        /* <DEDUP_REMOVED lines=32> */
.L_x_883:
[----:B------:R-:W-:Y:S05]  /*98b0*/  BSYNC.RECONVERGENT B1 ;  /* 0x0000000000017941 */ /* 0x000fea0003800200 */
.L_x_882:
[----:B------:R-:W-:Y:S01]  /*98c0*/  HFMA2 R101, -RZ, RZ, 0.1171875, 0 ;  /* 0x2f800000ff657431 */ /* 0x000fe200000001ff */
[----:B-----5:R-:W-:Y:S02]  /*98d0*/  PRMT R37, R5, 0x7632, R37 ;  /* 0x0000763205257816 */ /* 0x020fe40000000025 */
[----:B------:R-:W-:-:S03]  /*98e0*/  I2FP.F32.U32 R58, R58 ;  /* 0x0000003a003a7245 */ /* 0x000fc60000201000 */
[C---:B------:R-:W-:Y:S01]  /*98f0*/  IMAD.U32 R69, R37.reuse, 0x10000, RZ ;  /* 0x0001000025457824 */ /* 0x040fe200078e00ff */
[----:B------:R-:W-:Y:S01]  /*9900*/  PRMT R37, R37, 0x7632, R37 ;  /* 0x0000763225257816 */ /* 0x000fe20000000025 */
[----:B------:R-:W-:Y:S02]  /*9910*/  FFMA.FTZ R58, R58, R101, 1.1641532182693481445e-10 ;  /* 0x2f0000003a3a7423 */ /* 0x000fe40000010065 */
[----:B------:R-:W-:Y:S02]  /*9920*/  FMUL.FTZ R69, R69, UR13 ;  /* 0x0000000d45457c20 */ /* 0x000fe40008410000 */
[----:B------:R-:W-:Y:S02]  /*9930*/  IMAD.U32 R84, R37, 0x10000, RZ ;  /* 0x0001000025547824 */ /* 0x000fe400078e00ff */
[----:B------:R-:W-:Y:S01]  /*9940*/  FMUL.FTZ R69, R69, UR12 ;  /* 0x0000000c45457c20 */ /* 0x000fe20008410000 */
[----:B------:R-:W-:-:S04]  /*9950*/  FSETP.GTU.FTZ.AND P3, PT, R58, UR7, PT ;  /* 0x000000073a007c0b */ /* 0x000fc8000bf7c000 */
[----:B------:R-:W-:Y:S02]  /*9960*/  FSEL R69, R69, RZ, !P3 ;  /* 0x000000ff45457208 */ /* 0x000fe40005800000 */
[----:B------:R-:W-:-:S03]  /*9970*/  SEL R58, RZ, 0x1, P3 ;  /* 0x00000001ff3a7807 */ /* 0x000fc60001800000 */
[----:B------:R-:W-:-:S07]  /*9980*/  FADD.FTZ R69, R84, R69 ;  /* 0x0000004554457221 */ /* 0x000fce0000010000 */
.L_x_881:
        /* <DEDUP_REMOVED lines=21> */
.L_x_890:
        /* <DEDUP_REMOVED lines=13> */
.L_x_892:
[----:B------:R-:W-:Y:S05]  /*9bb0*/  BSYNC.RECONVERGENT B2 ;  /* 0x0000000000027941 */ /* 0x000fea0003800200 */
.L_x_891:
        /* <DEDUP_REMOVED lines=61> */
.L_x_889:
[----:B------:R-:W-:Y:S05]  /*9f90*/  BSYNC.RECONVERGENT B1 ;  /* 0x0000000000017941 */ /* 0x000fea0003800200 */
.L_x_888:
[----:B------:R-:W-:Y:S01]  /*9fa0*/  I2FP.F32.U32 R59, R59 ;  /* 0x0000003b003b7245 */ /* 0x000fe20000201000 */
[----:B------:R-:W-:Y:S01]  /*9fb0*/  IMAD.MOV.U32 R78, RZ, RZ, 0x2f800000 ;  /* 0x2f800000ff4e7424 */ /* 0x000fe200078e00ff */
[----:B-----5:R-:W-:-:S03]  /*9fc0*/  SHF.L.U32 R84, R6, 0x10, RZ ;  /* 0x0000001006547819 */ /* 0x020fc600000006ff */
[----:B------:R-:W-:Y:S01]  /*9fd0*/  FFMA.FTZ R59, R59, R78, 1.1641532182693481445e-10 ;  /* 0x2f0000003b3b7423 */ /* 0x000fe2000001004e */
[----:B------:R-:W-:Y:S02]  /*9fe0*/  IMAD.U32 R78, R38, 0x10000, RZ ;  /* 0x00010000264e7824 */ /* 0x000fe400078e00ff */
[----:B------:R-:W-:Y:S02]  /*9ff0*/  FMUL.FTZ R84, R84, UR13 ;  /* 0x0000000d54547c20 */ /* 0x000fe40008410000 */
[----:B------:R-:W-:Y:S02]  /*a000*/  FSETP.GTU.FTZ.AND P3, PT, R59, UR7, PT ;  /* 0x000000073b007c0b */ /* 0x000fe4000bf7c000 */
[----:B------:R-:W-:Y:S02]  /*a010*/  FMUL.FTZ R84, R84, UR12 ;  /* 0x0000000c54547c20 */ /* 0x000fe40008410000 */
[----:B------:R-:W-:-:S03]  /*a020*/  SEL R59, RZ, 0x1, P3 ;  /* 0x00000001ff3b7807 */ /* 0x000fc60001800000 */
[----:B------:R-:W-:-:S05]  /*a030*/  FSEL R101, R84, RZ, !P3 ;  /* 0x000000ff54657208 */ /* 0x000fca0005800000 */
[----:B------:R-:W-:-:S07]  /*a040*/  FADD.FTZ R101, R78, R101 ;  /* 0x000000654e657221 */ /* 0x000fce0000010000 */
.L_x_887:
        /* <DEDUP_REMOVED lines=22> */
.L_x_896:
        /* <DEDUP_REMOVED lines=13> */
.L_x_898:
[----:B------:R-:W-:Y:S05]  /*a280*/  BSYNC.RECONVERGENT B2 ;  /* 0x0000000000027941 */ /* 0x000fea0003800200 */
.L_x_897:
        /* <DEDUP_REMOVED lines=54> */
[----:B------:R-:W-:Y:S01]  /*a5f0*/  VIADD R107, R2, 0x8ff34781 ;  /* 0x8ff34781026b7836 */ /* 0x000fe20000000000 */
[----:B------:R-:W-:Y:S01]  /*a600*/  MOV R68, R146 ;  /* 0x0000009200447202 */ /* 0x000fe20000000f00 */
[----:B------:R-:W-:-:S03]  /*a610*/  IMAD.WIDE.U32 R144, R103, -0x2daee0ad, RZ ;  /* 0xd2511f5367907825 */ /* 0x000fc600078e00ff */
[----:B------:R-:W-:Y:S01]  /*a620*/  LOP3.LUT R70, R107, R142, R147, 0x96, !PT ;  /* 0x0000008e6b467212 */ /* 0x000fe200078e9693 */
[----:B------:R-:W-:Y:S02]  /*a630*/  VIADD R103, R3, 0x96a522ad ;  /* 0x96a522ad03677836 */ /* 0x000fe40000000000 */
[----:B------:R-:W-:-:S03]  /*a640*/  IMAD.MOV.U32 R107, RZ, RZ, R144 ;  /* 0x000000ffff6b7224 */ /* 0x000fc600078e0090 */
[----:B------:R-:W-:-:S07]  /*a650*/  LOP3.LUT R76, R103, R124, R145, 0x96, !PT ;  /* 0x0000007c674c7212 */ /* 0x000fce00078e9691 */
.L_x_895:
[----:B------:R-:W-:Y:S05]  /*a660*/  BSYNC.RECONVERGENT B1 ;  /* 0x0000000000017941 */ /* 0x000fea0003800200 */
.L_x_894:
        /* <DEDUP_REMOVED lines=13> */
.L_x_893:
        /* <DEDUP_REMOVED lines=21> */
.L_x_902:
        /* <DEDUP_REMOVED lines=13> */
.L_x_904:
[----:B------:R-:W-:Y:S05]  /*a960*/  BSYNC.RECONVERGENT B2 ;  /* 0x0000000000027941 */ /* 0x000fea0003800200 */
.L_x_903:
        /* <DEDUP_REMOVED lines=61> */
.L_x_901:
[----:B------:R-:W-:Y:S05]  /*ad40*/  BSYNC.RECONVERGENT B1 ;  /* 0x0000000000017941 */ /* 0x000fea0003800200 */
.L_x_900:
        /* <DEDUP_REMOVED lines=11> */
.L_x_899:
        /* <DEDUP_REMOVED lines=22> */
.L_x_908:
        /* <DEDUP_REMOVED lines=13> */
.L_x_910:
[----:B------:R-:W-:Y:S05]  /*b030*/  BSYNC.RECONVERGENT B2 ;  /* 0x0000000000027941 */ /* 0x000fea0003800200 */
.L_x_909:
[----:B------:R-:W-:Y:S01]  /*b040*/  IMAD.WIDE.U32 R144, R90, -0x326172a9, RZ ;  /* 0xcd9e8d575a907825 */ /* 0x000fe200078e00ff */
[----:B------:R-:W-:Y:S02]  /*b050*/  LOP3.LUT R124, R49, R143, R3, 0x96, !PT ;  /* 0x0000008f317c7212 */ /* 0x000fe400078e9603 */
[----:B------:R-:W-:Y:S01]  /*b060*/  MOV R74, R141 ;  /* 0x0000008d004a7202 */ /* 0x000fe20000000f00 */
[----:B------:R-:W-:Y:S01]  /*b070*/  VIADD R107, R2, 0x9e3779b9 ;  /* 0x9e3779b9026b7836 */ /* 0x000fe20000000000 */
[----:B------:R-:W-:Y:S01]  /*b080*/  LOP3.LUT R146, R43, R145, R2, 0x96, !PT ;  /* 0x000000912b927212 */ /* 0x000fe200078e9602 */
[----:B------:R-:W-:-:S04]  /*b090*/  IMAD.WIDE.U32 R124, R124, -0x326172a9, RZ ;  /* 0xcd9e8d577c7c7825 */ /* 0x000fc800078e00ff */
[----:B------:R-:W-:Y:S01]  /*b0a0*/  IMAD.WIDE.U32 R146, R146, -0x2daee0ad, RZ ;  /* 0xd2511f5392927825 */ /* 0x000fe200078e00ff */
[----:B------:R-:W-:Y:S02]  /*b0b0*/  LOP3.LUT R107, R107, R144, R125, 0x96, !PT ;  /* 0x000000906b6b7212 */ /* 0x000fe400078e967d */
[C---:B------:R-:W-:Y:S01]  /*b0c0*/  IADD3 R125, PT, PT, R3.reuse, 0x76cf5d0a, RZ ;  /* 0x76cf5d0a037d7810 */ /* 0x040fe20007ffe0ff */
        /* <DEDUP_REMOVED lines=41> */
[----:B------:R-:W-:Y:S02]  /*b360*/  LOP3.LUT R146, R125, R146, R143, 0x96, !PT ;  /* 0x000000927d927212 */ /* 0x000fe400078e968f */
[----:B------:R-:W-:Y:S01]  /*b370*/  IADD3 R143, PT, PT, R3, -0x695add53, RZ ;  /* 0x96a522ad038f7810 */ /* 0x000fe20007ffe0ff */
[----:B------:R-:W-:Y:S02]  /*b380*/  VIADD R107, R2, 0xf1bbcdc8 ;  /* 0xf1bbcdc8026b7836 */ /* 0x000fe40000000000 */
[----:B------:R-:W-:-:S03]  /*b390*/  IMAD.WIDE.U32 R146, R146, -0x326172a9, RZ ;  /* 0xcd9e8d5792927825 */ /* 0x000fc600078e00ff */
[----:B------:R-:W-:Y:S01]  /*b3a0*/  LOP3.LUT R124, R107, R124, R145, 0x96, !PT ;  /* 0x0000007c6b7c7212 */ /* 0x000fe200078e9691 */
[----:B------:R-:W-:Y:S02]  /*b3b0*/  VIADD R107, R2, 0x8ff34781 ;  /* 0x8ff34781026b7836 */ /* 0x000fe40000000000 */
[----:B------:R-:W-:Y:S02]  /*b3c0*/  IMAD.MOV.U32 R68, RZ, RZ, R146 ;  /* 0x000000ffff447224 */ /* 0x000fe400078e0092 */
[----:B------:R-:W-:Y:S01]  /*b3d0*/  IMAD.WIDE.U32 R124, R124, -0x2daee0ad, RZ ;  /* 0xd2511f537c7c7825 */ /* 0x000fe200078e00ff */
[----:B------:R-:W-:-:S03]  /*b3e0*/  LOP3.LUT R70, R107, R144, R147, 0x96, !PT ;  /* 0x000000906b467212 */ /* 0x000fc600078e9693 */
[----:B------:R-:W-:Y:S01]  /*b3f0*/  IMAD.MOV.U32 R86, RZ, RZ, R124 ;  /* 0x000000ffff567224 */ /* 0x000fe200078e007c */
[----:B------:R-:W-:-:S07]  /*b400*/  LOP3.LUT R76, R143, R142, R125, 0x96, !PT ;  /* 0x0000008e8f4c7212 */ /* 0x000fce00078e967d */
.L_x_907:
[----:B------:R-:W-:Y:S05]  /*b410*/  BSYNC.RECONVERGENT B1 ;  /* 0x0000000000017941 */ /* 0x000fea0003800200 */
.L_x_906:
        /* <DEDUP_REMOVED lines=13> */
.L_x_905:
[----:B------:R-:W-:Y:S02]  /*b4f0*/  F2FP.BF16.F32.PACK_AB R39, RZ, R107 ;  /* 0x0000006bff27723e */ /* 0x000fe400000010ff */
[----:B------:R-:W-:Y:S02]  /*b500*/  PRMT R38, R84, 0x5410, R38 ;  /* 0x0000541054267816 */ /* 0x000fe40000000026 */
[----:B------:R-:W-:Y:S02]  /*b510*/  PRMT R37, R82, 0x5410, R37 ;  /* 0x0000541052257816 */ /* 0x000fe40000000025 */
[----:B------:R-:W-:Y:S02]  /*b520*/  PRMT R36, R80, 0x5410, R36 ;  /* 0x0000541050247816 */ /* 0x000fe40000000024 */
[----:B------:R-:W-:Y:S01]  /*b530*/  PRMT R39, R148, 0x5410, R39 ;  /* 0x0000541094277816 */ /* 0x000fe20000000027 */
[----:B------:R-:W-:Y:S06]  /*b540*/  BRA `(.L_x_911) ;  /* 0x0000003000ec7947 */ /* 0x000fec0003800000 */
.L_x_862:
[----:B------:R-:W-:Y:S01]  /*b550*/  IMAD.MOV.U32 R63, RZ, RZ, RZ ;  /* 0x000000ffff3f7224 */ /* 0x000fe200078e00ff */
[----:B01----:R-:W-:Y:S01]  /*b560*/  MOV R37, R78 ;  /* 0x0000004e00257202 */ /* 0x003fe20000000f00 */
        /* <DEDUP_REMOVED lines=18> */
.L_x_915:
        /* <DEDUP_REMOVED lines=13> */
.L_x_917:
[----:B------:R-:W-:Y:S05]  /*b760*/  BSYNC.RECONVERGENT B2 ;  /* 0x0000000000027941 */ /* 0x000fea0003800200 */
.L_x_916:
[----:B------:R-:W-:Y:S01]  /*b770*/  IMAD.WIDE.U32 R38, R90, -0x326172a9, RZ ;  /* 0xcd9e8d575a267825 */ /* 0x000fe200078e00ff */
[----:B------:R-:W-:Y:S02]  /*b780*/  LOP3.LUT R124, R49, R37, R3, 0x96, !PT ;  /* 0x00000025317c7212 */ /* 0x000fe400078e9603 */
[----:B------:R-:W-:Y:S01]  /*b790*/  IADD3 R37, PT, PT, R2, -0x61c88647, RZ ;  /* 0x9e3779b902257810 */ /* 0x000fe20007ffe0ff */
[----:B------:R-:W-:Y:S01]  /*b7a0*/  VIADD R65, R3, 0x76cf5d0a ;  /* 0x76cf5d0a03417836 */ /* 0x000fe20000000000 */
        /* <DEDUP_REMOVED lines=17> */
[----:B------:R-:W-:-:S03]  /*b8c0*/  VIADD R63, R2, 0x78dde6e4 ;  /* 0x78dde6e4023f7836 */ /* 0x000fc60000000000 */
        /* <DEDUP_REMOVED lines=20> */
[----:B------:R-:W-:Y:S02]  /*ba10*/  LOP3.LUT R37, R37, R38, R125, 0x96, !PT ;  /* 0x0000002625257212 */ /* 0x000fe400078e967d */
[----:B------:R-:W-:Y:S01]  /*ba20*/  IADD3 R63, PT, PT, R2, -0xe443238, RZ ;  /* 0xf1bbcdc8023f7810 */ /* 0x000fe20007ffe0ff */
[C---:B------:R-:W-:Y:S02]  /*ba30*/  VIADD R39, R3.reuse, 0x1fd5c5a3 ;  /* 0x1fd5c5a303277836 */ /* 0x040fe40000000000 */
[----:B------:R-:W-:-:S03]  /*ba40*/  VIADD R65, R3, 0xdb3d7428 ;  /* 0xdb3d742803417836 */ /* 0x000fc60000000000 */
        /* <DEDUP_REMOVED lines=8> */
[----:B------:R-:W-:-:S03]  /*bad0*/  LOP3.LUT R70, R37, R38, R69, 0x96, !PT ;  /* 0x0000002625467212 */ /* 0x000fc600078e9645 */
[----:B------:R-:W-:Y:S01]  /*bae0*/  VIADD R39, R3, 0x96a522ad ;  /* 0x96a522ad03277836 */ /* 0x000fe20000000000 */
[----:B------:R-:W-:Y:S01]  /*baf0*/  MOV R86, R124 ;  /* 0x0000007c00567202 */ /* 0x000fe20000000f00 */
[----:B------:R-:W-:-:S03]  /*bb00*/  IMAD.MOV.U32 R37, RZ, RZ, RZ ;  /* 0x000000ffff257224 */ /* 0x000fc600078e00ff */
[----:B------:R-:W-:Y:S01]  /*bb10*/  LOP3.LUT R76, R39, R36, R125, 0x96, !PT ;  /* 0x00000024274c7212 */ /* 0x000fe200078e967d */
[----:B------:R-:W-:-:S07]  /*bb20*/  IMAD.MOV.U32 R36, RZ, RZ, R80 ;  /* 0x000000ffff247224 */ /* 0x000fce00078e0050 */
.L_x_914:
[----:B------:R-:W-:Y:S05]  /*bb30*/  BSYNC.RECONVERGENT B1 ;  /* 0x0000000000017941 */ /* 0x000fea0003800200 */
.L_x_913:
[----:B------:R-:W-:Y:S01]  /*bb40*/  HFMA2 R39, -RZ, RZ, 0.1171875, 0 ;  /* 0x2f800000ff277431 */ /* 0x000fe200000001ff */
[----:B------:R-:W-:Y:S01]  /*bb50*/  I2FP.F32.U32 R36, R36 ;  /* 0x0000002400247245 */ /* 0x000fe20000201000 */
[----:B-----5:R-:W-:-:S04]  /*bb60*/  IMAD.U32 R38, R4, 0x10000, RZ ;  /* 0x0001000004267824 */ /* 0x020fc800078e00ff */
[----:B------:R-:W-:Y:S01]  /*bb70*/  FMUL.FTZ R38, R38, UR13 ;  /* 0x0000000d26267c20 */ /* 0x000fe20008410000 */
[----:B------:R-:W-:-:S03]  /*bb80*/  FFMA.FTZ R36, R36, R39, 1.1641532182693481445e-10 ;  /* 0x2f00000024247423 */ /* 0x000fc60000010027 */
[----:B------:R-:W-:Y:S02]  /*bb90*/  FMUL.FTZ R38, R38, UR12 ;  /* 0x0000000c26267c20 */ /* 0x000fe40008410000 */
[----:B------:R-:W-:-:S04]  /*bba0*/  FSETP.GTU.FTZ.AND P2, PT, R36, UR7, PT ;  /* 0x0000000724007c0b */ /* 0x000fc8000bf5c000 */
[----:B------:R-:W-:Y:S02]  /*bbb0*/  SEL R52, RZ, 0x1, P2 ;  /* 0x00000001ff347807 */ /* 0x000fe40001000000 */
[----:B------:R-:W-:-:S07]  /*bbc0*/  FSEL R63, R38, RZ, !P2 ;  /* 0x000000ff263f7208 */ /* 0x000fce0005000000 */
.L_x_912:
[----:B------:R-:W-:Y:S01]  /*bbd0*/  F2FP.BF16.F32.PACK_AB R36, RZ, R63 ;  /* 0x0000003fff24723e */ /* 0x000fe200000010ff */
[----:B------:R-:W-:Y:S01]  /*bbe0*/  IMAD.MOV.U32 R65, RZ, RZ, RZ ;  /* 0x000000ffff417224 */ /* 0x000fe200078e00ff */
[----:B------:R-:W-:Y:S01]  /*bbf0*/  MOV R38, R37 ;  /* 0x0000002500267202 */ /* 0x000fe20000000f00 */
[----:B------:R-:W-:Y:S06]  /*bc00*/  @!P0 BRA `(.L_x_918) ;  /* 0x00000004008c8947 */ /* 0x000fec0003800000 */
[----:B------:R-:W-:Y:S01]  /*bc10*/  ISETP.NE.AND P2, PT, R37, 0x1, PT ;  /* 0x000000012500780c */ /* 0x000fe20003f45270 */
[----:B------:R-:W-:Y:S01]  /*bc20*/  BSSY.RECONVERGENT B1, `(.L_x_919) ;  /* 0x0000057000017945 */ /* 0x000fe20003800200 */
[----:B------:R-:W-:Y:S02]  /*bc30*/  IMAD.MOV.U32 R38, RZ, RZ, 0x2 ;  /* 0x00000002ff267424 */ /* 0x000fe400078e00ff */
[----:B------:R-:W-:-:S09]  /*bc40*/  IMAD.MOV.U32 R39, RZ, RZ, R68 ;  /* 0x000000ffff277224 */ /* 0x000fd200078e0044 */
[----:B------:R-:W-:Y:S05]  /*bc50*/  @!P2 BRA `(.L_x_920) ;  /* 0x00000004004ca947 */ /* 0x000fea0003800000 */
        /* <DEDUP_REMOVED lines=8> */
.L_x_921:
        /* <DEDUP_REMOVED lines=13> */
.L_x_923:
[----:B------:R-:W-:Y:S05]  /*bdb0*/  BSYNC.RECONVERGENT B2 ;  /* 0x0000000000027941 */ /* 0x000fea0003800200 */
.L_x_922:
        /* <DEDUP_REMOVED lines=60> */
[----:B------:R-:W-:-:S07]  /*c180*/  IMAD.MOV.U32 R38, RZ, RZ, RZ ;  /* 0x000000ffff267224 */ /* 0x000fce00078e00ff */
.L_x_920:
[----:B------:R-:W-:Y:S05]  /*c190*/  BSYNC.RECONVERGENT B1 ;  /* 0x0000000000017941 */ /* 0x000fea0003800200 */
.L_x_919:
[----:B------:R-:W-:Y:S01]  /*c1a0*/  I2FP.F32.U32 R37, R39 ;  /* 0x0000002700257245 */ /* 0x000fe20000201000 */
[----:B------:R-:W-:Y:S01]  /*c1b0*/  HFMA2 R54, -RZ, RZ, 0.1171875, 0 ;  /* 0x2f800000ff367431 */ /* 0x000fe200000001ff */
[----:B-----5:R-:W-:-:S05]  /*c1c0*/  PRMT R39, R4, 0x7632, R39 ;  /* 0x0000763204277816 */ /* 0x020fca0000000027 */
[----:B------:R-:W-:Y:S02]  /*c1d0*/  IMAD.U32 R39, R39, 0x10000, RZ ;  /* 0x0001000027277824 */ /* 0x000fe400078e00ff */
[----:B------:R-:W-:Y:S02]  /*c1e0*/  FFMA.FTZ R37, R37, R54, 1.1641532182693481445e-10 ;  /* 0x2f00000025257423 */ /* 0x000fe40000010036 */
[----:B------:R-:W-:-:S04]  /*c1f0*/  FMUL.FTZ R39, R39, UR13 ;  /* 0x0000000d27277c20 */ /* 0x000fc80008410000 */
[----:B------:R-:W-:Y:S01]  /*c200*/  FMUL.FTZ R39, R39, UR12 ;  /* 0x0000000c27277c20 */ /* 0x000fe20008410000 */
[----:B------:R-:W-:-:S04]  /*c210*/  FSETP.GTU.FTZ.AND P2, PT, R37, UR7, PT ;  /* 0x0000000725007c0b */ /* 0x000fc8000bf5c000 */
[----:B------:R-:W-:Y:S02]  /*c220*/  SEL R54, RZ, 0x1, P2 ;  /* 0x00000001ff367807 */ /* 0x000fe40001000000 */
[----:B------:R-:W-:-:S07]  /*c230*/  FSEL R65, R39, RZ, !P2 ;  /* 0x000000ff27417208 */ /* 0x000fce0005000000 */
.L_x_918:
        /* <DEDUP_REMOVED lines=17> */
.L_x_927:
        /* <DEDUP_REMOVED lines=13> */
.L_x_929:
[----:B------:R-:W-:Y:S05]  /*c420*/  BSYNC.RECONVERGENT B2 ;  /* 0x0000000000027941 */ /* 0x000fea0003800200 */
.L_x_928:
        /* <DEDUP_REMOVED lines=44> */
[----:B------:R-:W-:Y:S02]  /*c6f0*/  VIADD R67, R2, 0x5384540f ;  /* 0x5384540f02437836 */ /* 0x000fe40000000000 */
[----:B------:R-:W-:-:S03]  /*c700*/  IMAD.WIDE.U32 R68, R68, -0x326172a9, RZ ;  /* 0xcd9e8d5744447825 */ /* 0x000fc600078e00ff */
[----:B------:R-:W-:Y:S01]  /*c710*/  LOP3.LUT R124, R67, R124, R145, 0x96, !PT ;  /* 0x0000007c437c7212 */ /* 0x000fe200078e9691 */
[----:B------:R-:W-:Y:S02]  /*c720*/  VIADD R37, R2, 0xf1bbcdc8 ;  /* 0xf1bbcdc802257836 */ /* 0x000fe40000000000 */
[----:B------:R-:W-:Y:S02]  /*c730*/  VIADD R67, R3, 0xdb3d7428 ;  /* 0xdb3d742803437836 */ /* 0x000fe40000000000 */
[----:B------:R-:W-:Y:S01]  /*c740*/  IMAD.WIDE.U32 R124, R124, -0x2daee0ad, RZ ;  /* 0xd2511f537c7c7825 */ /* 0x000fe200078e00ff */
[----:B------:R-:W-:-:S04]  /*c750*/  LOP3.LUT R37, R37, R144, R69, 0x96, !PT ;  /* 0x0000009025257212 */ /* 0x000fc800078e9645 */
[----:B------:R-:W-:Y:S01]  /*c760*/  LOP3.LUT R67, R67, R142, R125, 0x96, !PT ;  /* 0x0000008e43437212 */ /* 0x000fe200078e967d */
[----:B------:R-:W-:-:S04]  /*c770*/  IMAD.WIDE.U32 R142, R37, -0x2daee0ad, RZ ;  /* 0xd2511f53258e7825 */ /* 0x000fc800078e00ff */
[----:B------:R-:W-:Y:S02]  /*c780*/  VIADD R37, R3, 0x96a522ad ;  /* 0x96a522ad03257836 */ /* 0x000fe40000000000 */
[----:B------:R-:W-:Y:S01]  /*c790*/  IMAD.WIDE.U32 R144, R67, -0x326172a9, RZ ;  /* 0xcd9e8d5743907825 */ /* 0x000fe200078e00ff */
[----:B------:R-:W-:Y:S02]  /*c7a0*/  IADD3 R67, PT, PT, R2, -0x700cb87f, RZ ;  /* 0x8ff3478102437810 */ /* 0x000fe40007ffe0ff */
[----:B------:R-:W-:Y:S02]  /*c7b0*/  LOP3.LUT R76, R37, R124, R143, 0x96, !PT ;  /* 0x0000007c254c7212 */ /* 0x000fe400078e968f */
[----:B------:R-:W-:Y:S01]  /*c7c0*/  LOP3.LUT R70, R67, R68, R145, 0x96, !PT ;  /* 0x0000004443467212 */ /* 0x000fe200078e9691 */
[----:B------:R-:W-:Y:S01]  /*c7d0*/  IMAD.MOV.U32 R68, RZ, RZ, R144 ;  /* 0x000000ffff447224 */ /* 0x000fe200078e0090 */
[----:B------:R-:W-:Y:S01]  /*c7e0*/  MOV R37, R86 ;  /* 0x0000005600257202 */ /* 0x000fe20000000f00 */
[----:B------:R-:W-:-:S07]  /*c7f0*/  IMAD.MOV.U32 R86, RZ, RZ, R142 ;  /* 0x000000ffff567224 */ /* 0x000fce00078e008e */
.L_x_926:
[----:B------:R-:W-:Y:S05]  /*c800*/  BSYNC.RECONVERGENT B1 ;  /* 0x0000000000017941 */ /* 0x000fea0003800200 */
.L_x_925:
        /* <DEDUP_REMOVED lines=9> */
.L_x_924:
        /* <DEDUP_REMOVED lines=17> */
.L_x_933:
        /* <DEDUP_REMOVED lines=13> */
.L_x_935:
[----:B------:R-:W-:Y:S05]  /*ca80*/  BSYNC.RECONVERGENT B2 ;  /* 0x0000000000027941 */ /* 0x000fea0003800200 */
.L_x_934:
[----:B------:R-:W-:Y:S01]  /*ca90*/  IMAD.WIDE.U32 R124, R90, -0x326172a9, RZ ;  /* 0xcd9e8d575a7c7825 */ /* 0x000fe200078e00ff */
[----:B------:R-:W-:Y:S02]  /*caa0*/  LOP3.LUT R144, R49, R69, R3, 0x96, !PT ;  /* 0x0000004531907212 */ /* 0x000fe400078e9603 */
[----:B------:R-:W-:Y:S01]  /*cab0*/  IADD3 R101, PT, PT, R3, -0x4498517b, RZ ;  /* 0xbb67ae8503657810 */ /* 0x000fe20007ffe0ff */
[----:B------:R-:W-:Y:S01]  /*cac0*/  VIADD R69, R2, 0x9e3779b9 ;  /* 0x9e3779b902457836 */ /* 0x000fe20000000000 */
[----:B------:R-:W-:Y:S01]  /*cad0*/  LOP3.LUT R142, R43, R125, R2, 0x96, !PT ;  /* 0x0000007d2b8e7212 */ /* 0x000fe200078e9602 */
[----:B------:R-:W-:Y:S01]  /*cae0*/  IMAD.WIDE.U32 R144, R144, -0x326172a9, RZ ;  /* 0xcd9e8d5790907825 */ /* 0x000fe200078e00ff */
[----:B------:R-:W-:-:S03]  /*caf0*/  MOV R58, R86 ;  /* 0x00000056003a7202 */ /* 0x000fc60000000f00 */
        /* <DEDUP_REMOVED lines=50> */
[----:B------:R-:W-:Y:S02]  /*ce20*/  VIADD R101, R3, 0x96a522ad ;  /* 0x96a522ad03657836 */ /* 0x000fe40000000000 */
[----:B------:R-:W-:Y:S02]  /*ce30*/  IMAD.MOV.U32 R68, RZ, RZ, R144 ;  /* 0x000000ffff447224 */ /* 0x000fe400078e0090 */
[----:B------:R-:W-:Y:S01]  /*ce40*/  IMAD.MOV.U32 R86, RZ, RZ, R142 ;  /* 0x000000ffff567224 */ /* 0x000fe200078e008e */
[----:B------:R-:W-:-:S07]  /*ce50*/  LOP3.LUT R76, R101, R124, R143, 0x96, !PT ;  /* 0x0000007c654c7212 */ /* 0x000fce00078e968f */
.L_x_932:
[----:B------:R-:W-:Y:S05]  /*ce60*/  BSYNC.RECONVERGENT B1 ;  /* 0x0000000000017941 */ /* 0x000fea0003800200 */
.L_x_931:
[----:B------:R-:W-:Y:S01]  /*ce70*/  HFMA2 R101, -RZ, RZ, 0.1171875, 0 ;  /* 0x2f800000ff657431 */ /* 0x000fe200000001ff */
[----:B-----5:R-:W-:Y:S02]  /*ce80*/  PRMT R69, R5, 0x7632, R69 ;  /* 0x0000763205457816 */ /* 0x020fe40000000045 */
[----:B------:R-:W-:-:S03]  /*ce90*/  I2FP.F32.U32 R58, R58 ;  /* 0x0000003a003a7245 */ /* 0x000fc60000201000 */
[----:B------:R-:W-:Y:S02]  /*cea0*/  IMAD.U32 R69, R69, 0x10000, RZ ;  /* 0x0001000045457824 */ /* 0x000fe400078e00ff */
[----:B------:R-:W-:Y:S02]  /*ceb0*/  FFMA.FTZ R58, R58, R101, 1.1641532182693481445e-10 ;  /* 0x2f0000003a3a7423 */ /* 0x000fe40000010065 */
[----:B------:R-:W-:-:S04]  /*cec0*/  FMUL.FTZ R69, R69, UR13 ;  /* 0x0000000d45457c20 */ /* 0x000fc80008410000 */
[----:B------:R-:W-:Y:S01]  /*ced0*/  FMUL.FTZ R69, R69, UR12 ;  /* 0x0000000c45457c20 */ /* 0x000fe20008410000 */
[----:B------:R-:W-:-:S04]  /*cee0*/  FSETP.GTU.FTZ.AND P2, PT, R58, UR7, PT ;  /* 0x000000073a007c0b */ /* 0x000fc8000bf5c000 */
[----:B------:R-:W-:Y:S02]  /*cef0*/  SEL R58, RZ, 0x1, P2 ;  /* 0x00000001ff3a7807 */ /* 0x000fe40001000000 */
[----:B------:R-:W-:-:S07]  /*cf00*/  FSEL R69, R69, RZ, !P2 ;  /* 0x000000ff45457208 */ /* 0x000fce0005000000 */
.L_x_930:
        /* <DEDUP_REMOVED lines=17> */
.L_x_939:
        /* <DEDUP_REMOVED lines=13> */
.L_x_941:
[----:B------:R-:W-:Y:S05]  /*d0f0*/  BSYNC.RECONVERGENT B2 ;  /* 0x0000000000027941 */ /* 0x000fea0003800200 */
.L_x_940:
        /* <DEDUP_REMOVED lines=55> */
[----:B------:R-:W-:Y:S02]  /*d470*/  IADD3 R101, PT, PT, R2, -0x700cb87f, RZ ;  /* 0x8ff3478102657810 */ /* 0x000fe40007ffe0ff */
[----:B------:R-:W-:Y:S01]  /*d480*/  LOP3.LUT R76, R59, R124, R145, 0x96, !PT ;  /* 0x0000007c3b4c7212 */ /* 0x000fe200078e9691 */
[----:B------:R-:W-:Y:S01]  /*d490*/  IMAD.MOV.U32 R68, RZ, RZ, R146 ;  /* 0x000000ffff447224 */ /* 0x000fe200078e0092 */
[----:B------:R-:W-:Y:S01]  /*d4a0*/  MOV R59, R86 ;  /* 0x00000056003b7202 */ /* 0x000fe20000000f00 */
[----:B------:R-:W-:Y:S01]  /*d4b0*/  IMAD.MOV.U32 R86, RZ, RZ, R144 ;  /* 0x000000ffff567224 */ /* 0x000fe200078e0090 */
[----:B------:R-:W-:-:S07]  /*d4c0*/  LOP3.LUT R70, R101, R142, R147, 0x96, !PT ;  /* 0x0000008e65467212 */ /* 0x000fce00078e9693 */
.L_x_938:
[----:B------:R-:W-:Y:S05]  /*d4d0*/  BSYNC.RECONVERGENT B1 ;  /* 0x0000000000017941 */ /* 0x000fea0003800200 */
.L_x_937:
[----:B------:R-:W-:Y:S01]  /*d4e0*/  I2FP.F32.U32 R38, R59 ;  /* 0x0000003b00267245 */ /* 0x000fe20000201000 */
[----:B------:R-:W-:Y:S02]  /*d4f0*/  HFMA2 R59, -RZ, RZ, 0.1171875, 0 ;  /* 0x2f800000ff3b7431 */ /* 0x000fe400000001ff */
[----:B-----5:R-:W-:-:S04]  /*d500*/  IMAD.U32 R82, R6, 0x10000, RZ ;  /* 0x0001000006527824 */ /* 0x020fc800078e00ff */
[----:B------:R-:W-:-:S04]  /*d510*/  FMUL.FTZ R82, R82, UR13 ;  /* 0x0000000d52527c20 */ /* 0x000fc80008410000 */
[----:B------:R-:W-:Y:S01]  /*d520*/  FMUL.FTZ R82, R82, UR12 ;  /* 0x0000000c52527c20 */ /* 0x000fe20008410000 */
[----:B------:R-:W-:-:S05]  /*d530*/  FFMA.FTZ R38, R38, R59, 1.1641532182693481445e-10 ;  /* 0x2f00000026267423 */ /* 0x000fca000001003b */
[----:B------:R-:W-:-:S04]  /*d540*/  FSETP.GTU.FTZ.AND P2, PT, R38, UR7, PT ;  /* 0x0000000726007c0b */ /* 0x000fc8000bf5c000 */
[----:B------:R-:W-:Y:S02]  /*d550*/  SEL R59, RZ, 0x1, P2 ;  /* 0x00000001ff3b7807 */ /* 0x000fe40001000000 */
[----:B------:R-:W-:-:S07]  /*d560*/  FSEL R101, R82, RZ, !P2 ;  /* 0x000000ff52657208 */ /* 0x000fce0005000000 */
.L_x_936:
        /* <DEDUP_REMOVED lines=17> */
.L_x_945:
        /* <DEDUP_REMOVED lines=13> */
.L_x_947:
[----:B------:R-:W-:Y:S05]  /*d750*/  BSYNC.RECONVERGENT B2 ;  /* 0x0000000000027941 */ /* 0x000fea0003800200 */
.L_x_946:
        /* <DEDUP_REMOVED lines=57> */
[----:B------:R-:W-:Y:S01]  /*daf0*/  LOP3.LUT R70, R105, R142, R147, 0x96, !PT ;  /* 0x0000008e69467212 */ /* 0x000fe200078e9693 */
[----:B------:R-:W-:Y:S02]  /*db00*/  IMAD.MOV.U32 R68, RZ, RZ, R146 ;  /* 0x000000ffff447224 */ /* 0x000fe400078e0092 */
[----:B------:R-:W-:Y:S01]  /*db10*/  IMAD.MOV.U32 R86, RZ, RZ, R144 ;  /* 0x000000ffff567224 */ /* 0x000fe200078e0090 */
[----:B------:R-:W-:-:S07]  /*db20*/  LOP3.LUT R76, R103, R124, R145, 0x96, !PT ;  /* 0x0000007c674c7212 */ /* 0x000fce00078e9691 */
.L_x_944:
[----:B------:R-:W-:Y:S05]  /*db30*/  BSYNC.RECONVERGENT B1 ;  /* 0x0000000000017941 */ /* 0x000fea0003800200 */
.L_x_943:
        /* <DEDUP_REMOVED lines=10> */
.L_x_942:
        /* <DEDUP_REMOVED lines=17> */
.L_x_951:
        /* <DEDUP_REMOVED lines=13> */
.L_x_953:
[----:B------:R-:W-:Y:S05]  /*ddc0*/  BSYNC.RECONVERGENT B2 ;  /* 0x0000000000027941 */ /* 0x000fea0003800200 */
.L_x_952:
        /* <DEDUP_REMOVED lines=52> */
[----:B------:R-:W-:Y:S01]  /*e110*/  IMAD.WIDE.U32 R144, R61, -0x2daee0ad, RZ ;  /* 0xd2511f533d907825 */ /* 0x000fe200078e00ff */
[----:B------:R-:W-:-:S03]  /*e120*/  IADD3 R61, PT, PT, R3, -0x695add53, RZ ;  /* 0x96a522ad033d7810 */ /* 0x000fc60007ffe0ff */
[----:B------:R-:W-:Y:S01]  /*e130*/  IMAD.WIDE.U32 R146, R105, -0x326172a9, RZ ;  /* 0xcd9e8d5769927825 */ /* 0x000fe200078e00ff */
[----:B------:R-:W-:Y:S02]  /*e140*/  LOP3.LUT R76, R61, R124, R145, 0x96, !PT ;  /* 0x0000007c3d4c7212 */ /* 0x000fe400078e9691 */
[----:B------:R-:W-:Y:S01]  /*e150*/  MOV R61, R86 ;  /* 0x00000056003d7202 */ /* 0x000fe20000000f00 */
[----:B------:R-:W-:Y:S02]  /*e160*/  VIADD R105, R2, 0x8ff34781 ;  /* 0x8ff3478102697836 */ /* 0x000fe40000000000 */
[----:B------:R-:W-:Y:S02]  /*e170*/  IMAD.MOV.U32 R68, RZ, RZ, R146 ;  /* 0x000000ffff447224 */ /* 0x000fe400078e0092 */
[----:B------:R-:W-:Y:S01]  /*e180*/  IMAD.MOV.U32 R86, RZ, RZ, R144 ;  /* 0x000000ffff567224 */ /* 0x000fe200078e0090 */
[----:B------:R-:W-:-:S07]  /*e190*/  LOP3.LUT R70, R105, R142, R147, 0x96, !PT ;  /* 0x0000008e69467212 */ /* 0x000fce00078e9693 */
.L_x_950:
[----:B------:R-:W-:Y:S05]  /*e1a0*/  BSYNC.RECONVERGENT B1 ;  /* 0x0000000000017941 */ /* 0x000fea0003800200 */
.L_x_949:
[----:B------:R-:W-:Y:S01]  /*e1b0*/  I2FP.F32.U32 R61, R61 ;  /* 0x0000003d003d7245 */ /* 0x000fe20000201000 */
[----:B------:R-:W-:Y:S01]  /*e1c0*/  IMAD.MOV.U32 R78, RZ, RZ, 0x2f800000 ;  /* 0x2f800000ff4e7424 */ /* 0x000fe200078e00ff */
[----:B-----5:R-:W-:-:S03]  /*e1d0*/  SHF.L.U32 R84, R7, 0x10, RZ ;  /* 0x0000001007547819 */ /* 0x020fc600000006ff */
[----:B------:R-:W-:Y:S02]  /*e1e0*/  FFMA.FTZ R61, R61, R78, 1.1641532182693481445e-10 ;  /* 0x2f0000003d3d7423 */ /* 0x000fe4000001004e */
[----:B------:R-:W-:-:S03]  /*e1f0*/  FMUL.FTZ R84, R84, UR13 ;  /* 0x0000000d54547c20 */ /* 0x000fc60008410000 */
[----:B------:R-:W-:Y:S01]  /*e200*/  FSETP.GTU.FTZ.AND P2, PT, R61, UR7, PT ;  /* 0x000000073d007c0b */ /* 0x000fe2000bf5c000 */
[----:B------:R-:W-:-:S03]  /*e210*/  FMUL.FTZ R84, R84, UR12 ;  /* 0x0000000c54547c20 */ /* 0x000fc60008410000 */
[----:B------:R-:W-:Y:S02]  /*e220*/  SEL R61, RZ, 0x1, P2 ;  /* 0x00000001ff3d7807 */ /* 0x000fe40001000000 */
[----:B------:R-:W-:-:S07]  /*e230*/  FSEL R105, R84, RZ, !P2 ;  /* 0x000000ff54697208 */ /* 0x000fce0005000000 */
.L_x_948:
[----:B------:R-:W-:Y:S01]  /*e240*/  F2FP.BF16.F32.PACK_AB R141, RZ, R105 ;  /* 0x00000069ff8d723e */ /* 0x000fe200000010ff */
[----:B------:R-:W-:Y:S01]  /*e250*/  IMAD.MOV.U32 R107, RZ, RZ, RZ ;  /* 0x000000ffff6b7224 */ /* 0x000fe200078e00ff */
[----:B------:R-:W-:Y:S01]  /*e260*/  MOV R78, R122 ;  /* 0x0000007a004e7202 */ /* 0x000fe20000000f00 */
        /* <DEDUP_REMOVED lines=14> */
.L_x_957:
        /* <DEDUP_REMOVED lines=13> */
.L_x_959:
[----:B------:R-:W-:Y:S05]  /*e420*/  BSYNC.RECONVERGENT B2 ;  /* 0x0000000000027941 */ /* 0x000fea0003800200 */
.L_x_958:
[----:B------:R-:W-:Y:S01]  /*e430*/  IMAD.WIDE.U32 R144, R90, -0x326172a9, RZ ;  /* 0xcd9e8d575a907825 */ /* 0x000fe200078e00ff */
[----:B------:R-:W-:Y:S02]  /*e440*/  LOP3.LUT R124, R49, R143, R3, 0x96, !PT ;  /* 0x0000008f317c7212 */ /* 0x000fe400078e9603 */
[----:B------:R-:W-:Y:S01]  /*e450*/  IADD3 R107, PT, PT, R2, -0x61c88647, RZ ;  /* 0x9e3779b9026b7810 */ /* 0x000fe20007ffe0ff */
[----:B------:R-:W-:Y:S01]  /*e460*/  VIADD R143, R3, 0xbb67ae85 ;  /* 0xbb67ae85038f7836 */ /* 0x000fe20000000000 */
[----:B------:R-:W-:Y:S01]  /*e470*/  LOP3.LUT R146, R43, R145, R2, 0x96, !PT ;  /* 0x000000912b927212 */ /* 0x000fe200078e9602 */
[----:B------:R-:W-:-:S04]  /*e480*/  IMAD.WIDE.U32 R124, R124, -0x326172a9, RZ ;  /* 0xcd9e8d577c7c7825 */ /* 0x000fc800078e00ff */
[----:B------:R-:W-:Y:S01]  /*e490*/  IMAD.WIDE.U32 R146, R146, -0x2daee0ad, RZ ;  /* 0xd2511f5392927825 */ /* 0x000fe200078e00ff */
[----:B------:R-:W-:Y:S02]  /*e4a0*/  LOP3.LUT R107, R107, R144, R125, 0x96, !PT ;  /* 0x000000906b6b7212 */ /* 0x000fe400078e967d */
[----:B------:R-:W-:Y:S01]  /*e4b0*/  IADD3 R125, PT, PT, R3, 0x76cf5d0a, RZ ;  /* 0x76cf5d0a037d7810 */ /* 0x000fe20007ffe0ff */
[----:B------:R-:W-:Y:S01]  /*e4c0*/  IMAD.MOV.U32 R74, RZ, RZ, R86 ;  /* 0x000000ffff4a7224 */ /* 0x000fe200078e0056 */
        /* <DEDUP_REMOVED lines=45> */
[----:B------:R-:W-:Y:S02]  /*e7a0*/  IADD3 R107, PT, PT, R2, -0x700cb87f, RZ ;  /* 0x8ff34781026b7810 */ /* 0x000fe40007ffe0ff */
[----:B------:R-:W-:Y:S01]  /*e7b0*/  MOV R68, R146 ;  /* 0x0000009200447202 */ /* 0x000fe20000000f00 */
[----:B------:R-:W-:Y:S01]  /*e7c0*/  IMAD.WIDE.U32 R124, R124, -0x2daee0ad, RZ ;  /* 0xd2511f537c7c7825 */ /* 0x000fe200078e00ff */
[----:B------:R-:W-:-:S04]  /*e7d0*/  LOP3.LUT R70, R107, R144, R147, 0x96, !PT ;  /* 0x000000906b467212 */ /* 0x000fc800078e9693 */
[----:B------:R-:W-:Y:S02]  /*e7e0*/  LOP3.LUT R76, R143, R142, R125, 0x96, !PT ;  /* 0x0000008e8f4c7212 */ /* 0x000fe400078e967d */
[----:B------:R-:W-:-:S07]  /*e7f0*/  MOV R86, R124 ;  /* 0x0000007c00567202 */ /* 0x000fce0000000f00 */
.L_x_956:
[----:B------:R-:W-:Y:S05]  /*e800*/  BSYNC.RECONVERGENT B1 ;  /* 0x0000000000017941 */ /* 0x000fea0003800200 */
.L_x_955:
        /* <DEDUP_REMOVED lines=10> */
.L_x_954:
[----:B------:R-:W-:Y:S02]  /*e8b0*/  F2FP.BF16.F32.PACK_AB R84, RZ, R107 ;  /* 0x0000006bff54723e */ /* 0x000fe400000010ff */
[----:B------:R-:W-:Y:S02]  /*e8c0*/  PRMT R36, R36, 0x5410, R39 ;  /* 0x0000541024247816 */ /* 0x000fe40000000027 */
[----:B------:R-:W-:Y:S02]  /*e8d0*/  PRMT R38, R38, 0x5410, R82 ;  /* 0x0000541026267816 */ /* 0x000fe40000000052 */
[----:B------:R-:W-:Y:S02]  /*e8e0*/  PRMT R37, R37, 0x5410, R80 ;  /* 0x0000541025257816 */ /* 0x000fe40000000050 */
[----:B------:R-:W-:-:S07]  /*e8f0*/  PRMT R39, R141, 0x5410, R84 ;  /* 0x000054108d277816 */ /* 0x000fce0000000054 */
.L_x_911:
        /* <DEDUP_REMOVED lines=8> */
[----:B------:R-:W-:Y:S02]  /*e980*/  PRMT R125, R60, 0x7104, RZ ;  /* 0x000071043c7d7816 */ /* 0x000fe400000000ff */
[----:B------:R-:W-:Y:S02]  /*e990*/  LOP3.LUT R39, R39, 0xff0000, RZ, 0xc0, !PT ;  /* 0x00ff000027277812 */ /* 0x000fe400078ec0ff */
[----:B------:R-:W-:Y:S02]  /*e9a0*/  LOP3.LUT R124, R56, 0xff, RZ, 0xc0, !PT ;  /* 0x000000ff387c7812 */ /* 0x000fe400078ec0ff */
[----:B------:R-:W-:-:S02]  /*e9b0*/  PRMT R38, R39, 0x4210, R38 ;  /* 0x0000421027267816 */ /* 0x000fc40000000026 */
[----:B------:R-:W-:Y:S02]  /*e9c0*/  LOP3.LUT R39, R58, 0xff, RZ, 0xc0, !PT ;  /* 0x000000ff3a277812 */ /* 0x000fe400078ec0ff */
[----:B------:R-:W-:Y:S02]  /*e9d0*/  LOP3.LUT R142, R54, 0xff, RZ, 0xc0, !PT ;  /* 0x000000ff368e7812 */ /* 0x000fe400078ec0ff */
[----:B------:R-:W-:Y:S01]  /*e9e0*/  LOP3.LUT R82, R38, 0xff00, R125, 0xf8, !PT ;  /* 0x0000ff0026527812 */ /* 0x000fe200078ef87d */
[----:B------:R-:W-:-:S03]  /*e9f0*/  IMAD.WIDE.U32 R38, R39, 0x1000000, RZ ;  /* 0x0100000027267825 */ /* 0x000fc600078e00ff */
[----:B------:R-:W-:Y:S01]  /*ea00*/  LOP3.LUT R141, R82, 0xff, R59, 0xf8, !PT ;  /* 0x000000ff528d7812 */ /* 0x000fe200078ef83b */
[----:B------:R-:W-:-:S04]  /*ea10*/  IMAD.WIDE.U32 R124, R124, 0x10000, RZ ;  /* 0x000100007c7c7825 */ /* 0x000fc800078e00ff */
[----:B------:R-:W-:Y:S01]  /*ea20*/  IMAD.WIDE.U32 R142, R142, 0x100, RZ ;  /* 0x000001008e8e7825 */ /* 0x000fe200078e00ff */
[----:B------:R-:W-:-:S03]  /*ea30*/  LOP3.LUT R141, R125, R141, R39, 0xfe, !PT ;  /* 0x0000008d7d8d7212 */ /* 0x000fc600078efe27 */
[----:B0-----:R-:W-:Y:S01]  /*ea40*/  IMAD.WIDE.U32 R36, R0, 0x8, R36 ;  /* 0x0000000800247825 */ /* 0x001fe200078e0024 */
[----:B------:R-:W-:Y:S02]  /*ea50*/  LOP3.LUT R145, R142, R38, R124, 0xfe, !PT ;  /* 0x000000268e917212 */ /* 0x000fe400078efe7c */
[----:B------:R-:W-:Y:S02]  /*ea60*/  LOP3.LUT R39, R141, R143, RZ, 0xfc, !PT ;  /* 0x0000008f8d277212 */ /* 0x000fe400078efcff */
[----:B------:R-:W-:-:S05]  /*ea70*/  LOP3.LUT R38, R145, 0xff, R52, 0xf8, !PT ;  /* 0x000000ff91267812 */ /* 0x000fca00078ef834 */
[----:B------:R1:W-:Y:S02]  /*ea80*/  STG.E.64 desc[UR8][R36.64], R38 ;  /* 0x0000002624007986 */ /* 0x0003e4000c101b08 */
.L_x_960:
[----:B------:R-:W-:Y:S01]  /*ea90*/  IADD3 R66, PT, PT, R66, 0x100, RZ ;  /* 0x0000010042427810 */ /* 0x000fe20007ffe0ff */
[----:B------:R-:W-:-:S07]  /*eaa0*/  VIADD R0, R0, 0x100 ;  /* 0x0000010000007836 */ /* 0x000fce0000000000 */
.L_x_860:
[----:B------:R-:W-:Y:S05]  /*eab0*/  BSYNC.RECONVERGENT B0 ;  /* 0x0000000000007941 */ /* 0x000fea0003800200 */
.L_x_859:
[----:B------:R-:W-:Y:S01]  /*eac0*/  ISETP.GE.U32.AND P2, PT, R41, 0x300, PT ;  /* 0x000003002900780c */ /* 0x000fe20003f46070 */
[----:B------:R-:W-:-:S12]  /*ead0*/  BSSY.RECONVERGENT B0, `(.L_x_961) ;  /* 0x00006d5000007945 */ /* 0x000fd80003800200 */
[----:B------:R-:W-:Y:S05]  /*eae0*/  @!P2 BRA `(.L_x_962) ;  /* 0x0000006c004ca947 */ /* 0x000fea0003800000 */
[----:B------:R-:W-:-:S04]  /*eaf0*/  UISETP.NE.U32.AND UP0, UPT, UR10, URZ, UPT ;  /* 0x000000ff0a00728c */ /* 0x000fc8000bf05070 */
[----:B------:R-:W-:Y:S01]  /*eb00*/  UISETP.NE.AND.EX UP0, UPT, UR11, URZ, UPT, UP0 ;  /* 0x000000ff0b00728c */ /* 0x000fe2000bf05300 */
[----:B------:R-:W-:Y:S10]  /*eb10*/  @!P0 BRA `(.L_x_963) ;  /* 0x00000000000c8947 */ /* 0x000ff40003800000 */
[----:B-----5:R-:W2:Y:S02]  /*eb20*/  LDC.64 R4, c[0x0][0x390] ;  /* 0x0000e400ff047b82 */ /* 0x020ea40000000a00 */
[----:B--2---:R-:W-:-:S06]  /*eb30*/  IMAD.WIDE.U32 R4, R0, 0x10, R4 ;  /* 0x0000001000047825 */ /* 0x004fcc00078e0004 */
[----:B------:R-:W5:Y:S02]  /*eb40*/  LDG.E.128 R4, desc[UR8][R4.64] ;  /* 0x0000000804047981 */ /* 0x000f64000c1e1d00 */
.L_x_963:
[----:B------:R-:W-:Y:S05]  /*eb50*/  BRA.U !UP0, `(.L_x_964) ;  /* 0x0000003508d47547 */ /* 0x000fea000b800000 */
[----:B01----:R-:W0:Y:S02]  /*eb60*/  LDC.64 R36, c[0x0][0x3a0] ;  /* 0x0000e800ff247b82 */ /* 0x003e240000000a00 */
[----:B0-----:R-:W-:-:S06]  /*eb70*/  IMAD.WIDE.U32 R36, R66, 0x10, R36 ;  /* 0x0000001042247825 */ /* 0x001fcc00078e0024 */
[----:B------:R-:W2:Y:S01]  /*eb80*/  LDG.E.128 R36, desc[UR8][R36.64] ;  /* 0x0000000824247981 */ /* 0x000ea2000c1e1d00 */
[----:B------:R-:W-:-:S13]  /*eb90*/  ISETP.GT.AND P3, PT, R72, RZ, PT ;  /* 0x000000ff4800720c */ /* 0x000fda0003f64270 */
[----:B------:R-:W-:Y:S01]  /*eba0*/  @!P3 MOV R75, R78 ;  /* 0x0000004e004bb202 */ /* 0x000fe20000000f00 */
        /* <DEDUP_REMOVED lines=12> */
[----:B------:R-:W-:Y:S01]  /*ec70*/  @!P4 MOV R75, 0x3 ;  /* 0x00000003004bc802 */ /* 0x000fe20000000f00 */
[----:B------:R-:W-:Y:S01]  /*ec80*/  @!P4 IMAD.MOV.U32 R82, RZ, RZ, R80 ;  /* 0x000000ffff52c224 */ /* 0x000fe200078e0050 */
[----:B------:R-:W-:Y:S01]  /*ec90*/  @!P4 MOV R52, R76 ;  /* 0x0000004c0034c202 */ /* 0x000fe20000000f00 */
[----:B------:R-:W-:Y:S01]  /*eca0*/  @P4 VIADD R75, R78, 0x1 ;  /* 0x000000014e4b4836 */ /* 0x000fe20000000000 */
[----:B------:R-:W-:Y:S01]  /*ecb0*/  @P4 MOV R82, R80 ;  /* 0x0000005000524202 */ /* 0x000fe20000000f00 */
[----:B------:R-:W-:Y:S01]  /*ecc0*/  @P4 IMAD.MOV.U32 R52, RZ, RZ, R70 ;  /* 0x000000ffff344224 */ /* 0x000fe200078e0046 */
[----:B------:R-:W-:Y:S06]  /*ecd0*/  BRA `(.L_x_967) ;  /* 0x00000004002c7947 */ /* 0x000fec0003800000 */
.L_x_968:
[----:B------:R-:W-:Y:S01]  /*ece0*/  IADD3 R88, PT, PT, R88, 0x1, RZ ;  /* 0x0000000158587810 */ /* 0x000fe20007ffe0ff */
[----:B------:R-:W-:Y:S03]  /*ecf0*/  BSSY.RECONVERGENT B2, `(.L_x_969) ;  /* 0x000000c000027945 */ /* 0x000fe60003800200 */
        /* <DEDUP_REMOVED lines=11> */
.L_x_970:
[----:B------:R-:W-:Y:S05]  /*edb0*/  BSYNC.RECONVERGENT B2 ;  /* 0x0000000000027941 */ /* 0x000fea0003800200 */
.L_x_969:
        /* <DEDUP_REMOVED lines=12> */
[C---:B------:R-:W-:Y:S02]  /*ee80*/  IADD3 R73, PT, PT, R2.reuse, 0x3c6ef372, RZ ;  /* 0x3c6ef37202497810 */ /* 0x040fe40007ffe0ff */
[----:B------:R-:W-:Y:S01]  /*ee90*/  LOP3.LUT R75, R75, R124, R71, 0x96, !PT ;  /* 0x0000007c4b4b7212 */ /* 0x000fe200078e9647 */
[----:B------:R-:W-:Y:S01]  /*eea0*/  VIADD R71, R2, 0xdaa66d2b ;  /* 0xdaa66d2b02477836 */ /* 0x000fe20000000000 */
[----:B------:R-:W-:Y:S01]  /*eeb0*/  LOP3.LUT R73, R73, R142, R77, 0x96, !PT ;  /* 0x0000008e49497212 */ /* 0x000fe200078e964d */
[----:B------:R-:W-:Y:S02]  /*eec0*/  IMAD.MOV.U32 R52, RZ, RZ, R80 ;  /* 0x000000ffff347224 */ /* 0x000fe400078e0050 */
        /* <DEDUP_REMOVED lines=8> */
[C---:B------:R-:W-:Y:S02]  /*ef50*/  IADD3 R73, PT, PT, R2.reuse, 0x78dde6e4, RZ ;  /* 0x78dde6e402497810 */ /* 0x040fe40007ffe0ff */
[----:B------:R-:W-:Y:S01]  /*ef60*/  LOP3.LUT R75, R75, R124, R71, 0x96, !PT ;  /* 0x0000007c4b4b7212 */ /* 0x000fe200078e9647 */
[----:B------:R-:W-:Y:S01]  /*ef70*/  VIADD R71, R2, 0x1715609d ;  /* 0x1715609d02477836 */ /* 0x000fe20000000000 */
[----:B------:R-:W-:-:S03]  /*ef80*/  LOP3.LUT R73, R73, R142, R77, 0x96, !PT ;  /* 0x0000008e49497212 */ /* 0x000fc600078e964d */
        /* <DEDUP_REMOVED lines=14> */
[----:B------:R-:W-:Y:S02]  /*f070*/  IADD3 R73, PT, PT, R3, 0x1fd5c5a3, RZ ;  /* 0x1fd5c5a303497810 */ /* 0x000fe40007ffe0ff */
[----:B------:R-:W-:Y:S01]  /*f080*/  LOP3.LUT R76, R71, R76, R143, 0x96, !PT ;  /* 0x0000004c474c7212 */ /* 0x000fe200078e968f */
[----:B------:R-:W-:Y:S01]  /*f090*/  VIADD R75, R3, 0xdb3d7428 ;  /* 0xdb3d7428034b7836 */ /* 0x000fe20000000000 */
[----:B------:R-:W-:Y:S02]  /*f0a0*/  LOP3.LUT R70, R73, R70, R125, 0x96, !PT ;  /* 0x0000004649467212 */ /* 0x000fe400078e967d */
[----:B------:R-:W-:Y:S01]  /*f0b0*/  IADD3 R73, PT, PT, R2, -0xe443238, RZ ;  /* 0xf1bbcdc802497810 */ /* 0x000fe20007ffe0ff */
[----:B------:R-:W-:-:S04]  /*f0c0*/  IMAD.WIDE.U32 R76, R76, -0x2daee0ad, RZ ;  /* 0xd2511f534c4c7825 */ /* 0x000fc800078e00ff */
[----:B------:R-:W-:Y:S01]  /*f0d0*/  IMAD.WIDE.U32 R70, R70, -0x326172a9, RZ ;  /* 0xcd9e8d5746467825 */ /* 0x000fe200078e00ff */
[----:B------:R-:W-:-:S04]  /*f0e0*/  LOP3.LUT R75, R75, R124, R77, 0x96, !PT ;  /* 0x0000007c4b4b7212 */ /* 0x000fc800078e964d */
[----:B------:R-:W-:Y:S01]  /*f0f0*/  LOP3.LUT R73, R73, R142, R71, 0x96, !PT ;  /* 0x0000008e49497212 */ /* 0x000fe200078e9647 */
[----:B------:R-:W-:-:S04]  /*f100*/  IMAD.WIDE.U32 R142, R75, -0x326172a9, RZ ;  /* 0xcd9e8d574b8e7825 */ /* 0x000fc800078e00ff */
[----:B------:R-:W-:Y:S02]  /*f110*/  HFMA2 R75, -RZ, RZ, 0, 0 ;  /* 0x00000000ff4b7431 */ /* 0x000fe400000001ff */
[----:B------:R-:W-:Y:S02]  /*f120*/  VIADD R71, R2, 0x8ff34781 ;  /* 0x8ff3478102477836 */ /* 0x000fe40000000000 */
[----:B------:R-:W-:Y:S01]  /*f130*/  IMAD.WIDE.U32 R124, R73, -0x2daee0ad, RZ ;  /* 0xd2511f53497c7825 */ /* 0x000fe200078e00ff */
[----:B------:R-:W-:Y:S02]  /*f140*/  IADD3 R73, PT, PT, R3, -0x695add53, RZ ;  /* 0x96a522ad03497810 */ /* 0x000fe40007ffe0ff */
[----:B------:R-:W-:Y:S01]  /*f150*/  LOP3.LUT R70, R71, R70, R143, 0x96, !PT ;  /* 0x0000004647467212 */ /* 0x000fe200078e968f */
[----:B------:R-:W-:Y:S01]  /*f160*/  IMAD.MOV.U32 R68, RZ, RZ, R142 ;  /* 0x000000ffff447224 */ /* 0x000fe200078e008e */
[----:B------:R-:W-:Y:S02]  /*f170*/  LOP3.LUT R76, R73, R76, R125, 0x96, !PT ;  /* 0x0000004c494c7212 */ /* 0x000fe400078e967d */
[----:B------:R-:W-:-:S07]  /*f180*/  MOV R82, R124 ;  /* 0x0000007c00527202 */ /* 0x000fce0000000f00 */
.L_x_967:
[----:B------:R-:W-:Y:S05]  /*f190*/  BSYNC.RECONVERGENT B1 ;  /* 0x0000000000017941 */ /* 0x000fea0003800200 */
.L_x_966:
        /* <DEDUP_REMOVED lines=11> */
.L_x_965:
[----:B------:R-:W-:Y:S01]  /*f250*/  @!P3 PRMT R73, R36, 0x7632, R73 ;  /* 0x000076322449b816 */ /* 0x000fe20000000049 */
[----:B------:R-:W-:Y:S01]  /*f260*/  @!P3 IMAD.MOV.U32 R78, RZ, RZ, R82 ;  /* 0x000000ffff4eb224 */ /* 0x000fe200078e0052 */
[----:B------:R-:W-:Y:S02]  /*f270*/  F2FP.BF16.F32.PACK_AB R80, RZ, R71 ;  /* 0x00000047ff50723e */ /* 0x000fe400000010ff */
[----:B------:R-:W-:Y:S02]  /*f280*/  @!P3 MOV R77, R75 ;  /* 0x0000004b004db202 */ /* 0x000fe40000000f00 */
        /* <DEDUP_REMOVED lines=18> */
.L_x_974:
        /* <DEDUP_REMOVED lines=13> */
.L_x_976:
[----:B------:R-:W-:Y:S05]  /*f480*/  BSYNC.RECONVERGENT B2 ;  /* 0x0000000000027941 */ /* 0x000fea0003800200 */
.L_x_975:
        /* <DEDUP_REMOVED lines=18> */
[----:B------:R-:W-:Y:S02]  /*f5b0*/  IADD3 R73, PT, PT, R3, 0x32370b8f, RZ ;  /* 0x32370b8f03497810 */ /* 0x000fe40007ffe0ff */
[----:B------:R-:W-:Y:S01]  /*f5c0*/  LOP3.LUT R75, R75, R124, R145, 0x96, !PT ;  /* 0x0000007c4b4b7212 */ /* 0x000fe200078e9691 */
[----:B------:R-:W-:Y:S01]  /*f5d0*/  IMAD.MOV.U32 R54, RZ, RZ, R82 ;  /* 0x000000ffff367224 */ /* 0x000fe200078e0052 */
[----:B------:R-:W-:-:S03]  /*f5e0*/  LOP3.LUT R73, R73, R76, R143, 0x96, !PT ;  /* 0x0000004c49497212 */ /* 0x000fc600078e968f */
[----:B------:R-:W-:-:S04]  /*f5f0*/  IMAD.WIDE.U32 R76, R75, -0x2daee0ad, RZ ;  /* 0xd2511f534b4c7825 */ /* 0x000fc800078e00ff */
[----:B------:R-:W-:Y:S02]  /*f600*/  VIADD R75, R3, 0xed9eba14 ;  /* 0xed9eba14034b7836 */ /* 0x000fe40000000000 */
[----:B------:R-:W-:Y:S01]  /*f610*/  IMAD.WIDE.U32 R124, R73, -0x326172a9, RZ ;  /* 0xcd9e8d57497c7825 */ /* 0x000fe200078e00ff */
[----:B------:R-:W-:Y:S02]  /*f620*/  IADD3 R73, PT, PT, R2, 0x78dde6e4, RZ ;  /* 0x78dde6e402497810 */ /* 0x000fe40007ffe0ff */
[----:B------:R-:W-:Y:S02]  /*f630*/  LOP3.LUT R75, R75, R142, R77, 0x96, !PT ;  /* 0x0000008e4b4b7212 */ /* 0x000fe400078e964d */
[----:B------:R-:W-:-:S03]  /*f640*/  LOP3.LUT R73, R73, R144, R125, 0x96, !PT ;  /* 0x0000009049497212 */ /* 0x000fc600078e967d */
        /* <DEDUP_REMOVED lines=22> */
[----:B------:R-:W-:Y:S01]  /*f7b0*/  LOP3.LUT R75, R75, R142, R77, 0x96, !PT ;  /* 0x0000008e4b4b7212 */ /* 0x000fe200078e964d */
[----:B------:R-:W-:Y:S01]  /*f7c0*/  HFMA2 R77, -RZ, RZ, 0, 0 ;  /* 0x00000000ff4d7431 */ /* 0x000fe200000001ff */
[----:B------:R-:W-:-:S03]  /*f7d0*/  LOP3.LUT R73, R73, R144, R125, 0x96, !PT ;  /* 0x0000009049497212 */ /* 0x000fc600078e967d */
[----:B------:R-:W-:-:S04]  /*f7e0*/  IMAD.WIDE.U32 R144, R75, -0x326172a9, RZ ;  /* 0xcd9e8d574b907825 */ /* 0x000fc800078e00ff */
[----:B------:R-:W-:Y:S02]  /*f7f0*/  VIADD R75, R2, 0x8ff34781 ;  /* 0x8ff34781024b7836 */ /* 0x000fe40000000000 */
[----:B------:R-:W-:Y:S01]  /*f800*/  IMAD.WIDE.U32 R142, R73, -0x2daee0ad, RZ ;  /* 0xd2511f53498e7825 */ /* 0x000fe200078e00ff */
[----:B------:R-:W-:Y:S02]  /*f810*/  IADD3 R73, PT, PT, R3, -0x695add53, RZ ;  /* 0x96a522ad03497810 */ /* 0x000fe40007ffe0ff */
[----:B------:R-:W-:Y:S01]  /*f820*/  LOP3.LUT R70, R75, R124, R145, 0x96, !PT ;  /* 0x0000007c4b467212 */ /* 0x000fe200078e9691 */
[----:B------:R-:W-:Y:S01]  /*f830*/  IMAD.MOV.U32 R68, RZ, RZ, R144 ;  /* 0x000000ffff447224 */ /* 0x000fe200078e0090 */
[----:B------:R-:W-:Y:S02]  /*f840*/  LOP3.LUT R76, R73, R76, R143, 0x96, !PT ;  /* 0x0000004c494c7212 */ /* 0x000fe400078e968f */
[----:B------:R-:W-:-:S07]  /*f850*/  MOV R78, R142 ;  /* 0x0000008e004e7202 */ /* 0x000fce0000000f00 */
.L_x_973:
[----:B------:R-:W-:Y:S05]  /*f860*/  BSYNC.RECONVERGENT B1 ;  /* 0x0000000000017941 */ /* 0x000fea0003800200 */
.L_x_972:
        /* <DEDUP_REMOVED lines=13> */
.L_x_971:
[----:B------:R-:W-:Y:S01]  /*f940*/  F2FP.BF16.F32.PACK_AB R36, RZ, R73 ;  /* 0x00000049ff24723e */ /* 0x000fe200000010ff */
[----:B------:R-:W-:Y:S01]  /*f950*/  @!P3 IMAD.MOV.U32 R84, RZ, RZ, R77 ;  /* 0x000000ffff54b224 */ /* 0x000fe200078e004d */
[----:B------:R-:W-:Y:S02]  /*f960*/  @!P3 SHF.L.U32 R75, R37, 0x10, RZ ;  /* 0x00000010254bb819 */ /* 0x000fe400000006ff */
[----:B------:R-:W-:Y:S01]  /*f970*/  @!P3 MOV R86, R78 ;  /* 0x0000004e0056b202 */ /* 0x000fe20000000f00 */
        /* <DEDUP_REMOVED lines=17> */
.L_x_980:
        /* <DEDUP_REMOVED lines=13> */
.L_x_982:
[----:B------:R-:W-:Y:S05]  /*fb60*/  BSYNC.RECONVERGENT B2 ;  /* 0x0000000000027941 */ /* 0x000fea0003800200 */
.L_x_981:
        /* <DEDUP_REMOVED lines=21> */
[----:B------:R-:W-:Y:S01]  /*fcc0*/  VIADD R109, R3, 0xed9eba14 ;  /* 0xed9eba14036d7836 */ /* 0x000fe20000000000 */
[----:B------:R-:W-:Y:S01]  /*fcd0*/  LOP3.LUT R75, R75, R76, R143, 0x96, !PT ;  /* 0x0000004c4b4b7212 */ /* 0x000fe200078e968f */
[----:B------:R-:W-:Y:S02]  /*fce0*/  IMAD.MOV.U32 R56, RZ, RZ, R78 ;  /* 0x000000ffff387224 */ /* 0x000fe400078e004e */
        /* <DEDUP_REMOVED lines=32> */
[----:B------:R-:W-:Y:S02]  /*fef0*/  IADD3 R75, PT, PT, R3, -0x695add53, RZ ;  /* 0x96a522ad034b7810 */ /* 0x000fe40007ffe0ff */
[----:B------:R-:W-:Y:S01]  /*ff00*/  LOP3.LUT R70, R77, R124, R145, 0x96, !PT ;  /* 0x0000007c4d467212 */ /* 0x000fe200078e9691 */
[----:B------:R-:W-:Y:S01]  /*ff10*/  IMAD.MOV.U32 R68, RZ, RZ, R144 ;  /* 0x000000ffff447224 */ /* 0x000fe200078e0090 */
[----:B------:R-:W-:Y:S02]  /*ff20*/  LOP3.LUT R76, R75, R76, R143, 0x96, !PT ;  /* 0x0000004c4b4c7212 */ /* 0x000fe400078e968f */
[----:B------:R-:W-:-:S07]  /*ff30*/  MOV R86, R142 ;  /* 0x0000008e00567202 */ /* 0x000fce0000000f00 */
.L_x_979:
[----:B------:R-:W-:Y:S05]  /*ff40*/  BSYNC.RECONVERGENT B1 ;  /* 0x0000000000017941 */ /* 0x000fea0003800200 */
.L_x_978:
        /* <DEDUP_REMOVED lines=11> */
.L_x_977:
        /* <DEDUP_REMOVED lines=22> */
.L_x_986:
        /* <DEDUP_REMOVED lines=13> */
.L_x_988:
[----:B------:R-:W-:Y:S05]  /*10230*/  BSYNC.RECONVERGENT B2 ;  /* 0x0000000000027941 */ /* 0x000fea0003800200 */
.L_x_987:
        /* <DEDUP_REMOVED lines=61> */
.L_x_985:
[----:B------:R-:W-:Y:S05]  /*10610*/  BSYNC.RECONVERGENT B1 ;  /* 0x0000000000017941 */ /* 0x000fea0003800200 */
.L_x_984:
        /* <DEDUP_REMOVED lines=13> */
.L_x_983:
        /* <DEDUP_REMOVED lines=21> */
.L_x_992:
        /* <DEDUP_REMOVED lines=13> */
.L_x_994:
[----:B------:R-:W-:Y:S05]  /*10910*/  BSYNC.RECONVERGENT B2 ;  /* 0x0000000000027941 */ /* 0x000fea0003800200 */
.L_x_993:
        /* <DEDUP_REMOVED lines=61> */
.L_x_991:
[----:B------:R-:W-:Y:S05]  /*10cf0*/  BSYNC.RECONVERGENT B1 ;  /* 0x0000000000017941 */ /* 0x000fea0003800200 */
.L_x_990:
        /* <DEDUP_REMOVED lines=11> */
.L_x_989:
        /* <DEDUP_REMOVED lines=22> */
.L_x_998:
        /* <DEDUP_REMOVED lines=13> */
.L_x_1000:
[----:B------:R-:W-:Y:S05]  /*10fe0*/  BSYNC.RECONVERGENT B2 ;  /* 0x0000000000027941 */ /* 0x000fea0003800200 */
.L_x_999:
        /* <DEDUP_REMOVED lines=61> */
.L_x_997:
[----:B------:R-:W-:Y:S05]  /*113c0*/  BSYNC.RECONVERGENT B1 ;  /* 0x0000000000017941 */ /* 0x000fea0003800200 */
.L_x_996:
        /* <DEDUP_REMOVED lines=13> */
.L_x_995:
        /* <DEDUP_REMOVED lines=21> */
.L_x_1004:
        /* <DEDUP_REMOVED lines=13> */
.L_x_1006:
[----:B------:R-:W-:Y:S05]  /*116c0*/  BSYNC.RECONVERGENT B2 ;  /* 0x0000000000027941 */ /* 0x000fea0003800200 */
.L_x_1005:
        /* <DEDUP_REMOVED lines=61> */
.L_x_1003:
[----:B------:R-:W-:Y:S05]  /*11aa0*/  BSYNC.RECONVERGENT B1 ;  /* 0x0000000000017941 */ /* 0x000fea0003800200 */
.L_x_1002:
        /* <DEDUP_REMOVED lines=11> */
.L_x_1001:
        /* <DEDUP_REMOVED lines=22> */
.L_x_1010:
        /* <DEDUP_REMOVED lines=13> */
.L_x_1012:
[----:B------:R-:W-:Y:S05]  /*11d90*/  BSYNC.RECONVERGENT B2 ;  /* 0x0000000000027941 */ /* 0x000fea0003800200 */
.L_x_1011:
        /* <DEDUP_REMOVED lines=51> */
[----:B------:R-:W-:Y:S02]  /*120d0*/  LOP3.LUT R146, R125, R146, R143, 0x96, !PT ;  /* 0x000000927d927212 */ /* 0x000fe400078e968f */
[----:B------:R-:W-:Y:S01]  /*120e0*/  LOP3.LUT R124, R115, R124, R145, 0x96, !PT ;  /* 0x0000007c737c7212 */ /* 0x000fe200078e9691 */
[----:B------:R-:W-:Y:S01]  /*120f0*/  VIADD R115, R2, 0x8ff34781 ;  /* 0x8ff3478102737836 */ /* 0x000fe20000000000 */
[----:B------:R-:W-:Y:S01]  /*12100*/  IADD3 R143, PT, PT, R3, -0x695add53, RZ ;  /* 0x96a522ad038f7810 */ /* 0x000fe20007ffe0ff */
[----:B------:R-:W-:-:S04]  /*12110*/  IMAD.WIDE.U32 R146, R146, -0x326172a9, RZ ;  /* 0xcd9e8d5792927825 */ /* 0x000fc800078e00ff */
[----:B------:R-:W-:Y:S01]  /*12120*/  IMAD.WIDE.U32 R124, R124, -0x2daee0ad, RZ ;  /* 0xd2511f537c7c7825 */ /* 0x000fe200078e00ff */
[----:B------:R-:W-:-:S03]  /*12130*/  LOP3.LUT R70, R115, R144, R147, 0x96, !PT ;  /* 0x0000009073467212 */ /* 0x000fc600078e9693 */
[----:B------:R-:W-:Y:S01]  /*12140*/  IMAD.MOV.U32 R68, RZ, RZ, R146 ;  /* 0x000000ffff447224 */ /* 0x000fe200078e0092 */
[----:B------:R-:W-:Y:S02]  /*12150*/  LOP3.LUT R76, R143, R142, R125, 0x96, !PT ;  /* 0x0000008e8f4c7212 */ /* 0x000fe400078e967d */
[----:B------:R-:W-:-:S07]  /*12160*/  MOV R86, R124 ;  /* 0x0000007c00567202 */ /* 0x000fce0000000f00 */
.L_x_1009:
[----:B------:R-:W-:Y:S05]  /*12170*/  BSYNC.RECONVERGENT B1 ;  /* 0x0000000000017941 */ /* 0x000fea0003800200 */
.L_x_1008:
        /* <DEDUP_REMOVED lines=13> */
.L_x_1007:
[----:B------:R-:W-:Y:S02]  /*12250*/  F2FP.BF16.F32.PACK_AB R39, RZ, R115 ;  /* 0x00000073ff27723e */ /* 0x000fe400000010ff */
[----:B------:R-:W-:Y:S02]  /*12260*/  PRMT R38, R84, 0x5410, R38 ;  /* 0x0000541054267816 */ /* 0x000fe40000000026 */
[----:B------:R-:W-:Y:S02]  /*12270*/  PRMT R37, R82, 0x5410, R37 ;  /* 0x0000541052257816 */ /* 0x000fe40000000025 */
[----:B------:R-:W-:Y:S02]  /*12280*/  PRMT R36, R80, 0x5410, R36 ;  /* 0x0000541050247816 */ /* 0x000fe40000000024 */
[----:B------:R-:W-:Y:S01]  /*12290*/  PRMT R39, R148, 0x5410, R39 ;  /* 0x0000541094277816 */ /* 0x000fe20000000027 */
[----:B------:R-:W-:Y:S06]  /*122a0*/  BRA `(.L_x_1013) ;  /* 0x0000003000f07947 */ /* 0x000fec0003800000 */
.L_x_964:
[----:B------:R-:W-:Y:S01]  /*122b0*/  MOV R71, RZ ;  /* 0x000000ff00477202 */ /* 0x000fe20000000f00 */
[----:B01----:R-:W-:Y:S01]  /*122c0*/  IMAD.MOV.U32 R37, RZ, RZ, R78 ;  /* 0x000000ffff257224 */ /* 0x003fe200078e004e */
[----:B------:R-:W-:Y:S01]  /*122d0*/  MOV R86, R80 ;  /* 0x0000005000567202 */ /* 0x000fe20000000f00 */
        /* <DEDUP_REMOVED lines=17> */
.L_x_1017:
        /* <DEDUP_REMOVED lines=13> */
.L_x_1019:
[----:B------:R-:W-:Y:S05]  /*124c0*/  BSYNC.RECONVERGENT B2 ;  /* 0x0000000000027941 */ /* 0x000fea0003800200 */
.L_x_1018:
        /* <DEDUP_REMOVED lines=56> */
[----:B------:R-:W-:Y:S02]  /*12850*/  HFMA2 R37, -RZ, RZ, 0, 0 ;  /* 0x00000000ff257431 */ /* 0x000fe400000001ff */
[----:B------:R-:W-:Y:S01]  /*12860*/  IMAD.MOV.U32 R68, RZ, RZ, R76 ;  /* 0x000000ffff447224 */ /* 0x000fe200078e004c */
[----:B------:R-:W-:Y:S01]  /*12870*/  LOP3.LUT R76, R39, R36, R125, 0x96, !PT ;  /* 0x00000024274c7212 */ /* 0x000fe200078e967d */
[----:B------:R-:W-:Y:S01]  /*12880*/  IMAD.MOV.U32 R36, RZ, RZ, R80 ;  /* 0x000000ffff247224 */ /* 0x000fe200078e0050 */
[----:B------:R-:W-:-:S07]  /*12890*/  MOV R86, R124 ;  /* 0x0000007c00567202 */ /* 0x000fce0000000f00 */
.L_x_1016:
[----:B------:R-:W-:Y:S05]  /*128a0*/  BSYNC.RECONVERGENT B1 ;  /* 0x0000000000017941 */ /* 0x000fea0003800200 */
.L_x_1015:
        /* <DEDUP_REMOVED lines=9> */
.L_x_1014:
        /* <DEDUP_REMOVED lines=17> */
.L_x_1023:
        /* <DEDUP_REMOVED lines=13> */
.L_x_1025:
[----:B------:R-:W-:Y:S05]  /*12b20*/  BSYNC.RECONVERGENT B2 ;  /* 0x0000000000027941 */ /* 0x000fea0003800200 */
.L_x_1024:
        /* <DEDUP_REMOVED lines=8> */
[----:B------:R-:W-:-:S04]  /*12bb0*/  LOP3.LUT R37, R37, R76, R143, 0x96, !PT ;  /* 0x0000004c25257212 */ /* 0x000fc800078e968f */
[----:B------:R-:W-:Y:S01]  /*12bc0*/  LOP3.LUT R76, R39, R38, R125, 0x96, !PT ;  /* 0x00000026274c7212 */ /* 0x000fe200078e967d */
[----:B------:R-:W-:-:S04]  /*12bd0*/  IMAD.WIDE.U32 R38, R37, -0x2daee0ad, RZ ;  /* 0xd2511f5325267825 */ /* 0x000fc800078e00ff */
[----:B------:R-:W-:Y:S01]  /*12be0*/  IMAD.WIDE.U32 R76, R76, -0x326172a9, RZ ;  /* 0xcd9e8d574c4c7825 */ /* 0x000fe200078e00ff */
[----:B------:R-:W-:Y:S02]  /*12bf0*/  LOP3.LUT R73, R73, R124, R39, 0x96, !PT ;  /* 0x0000007c49497212 */ /* 0x000fe400078e9627 */
[C---:B------:R-:W-:Y:S01]  /*12c00*/  IADD3 R39, PT, PT, R2.reuse, -0x255992d5, RZ ;  /* 0xdaa66d2b02277810 */ /* 0x040fe20007ffe0ff */
        /* <DEDUP_REMOVED lines=27> */
[----:B------:R-:W-:-:S03]  /*12dc0*/  IADD3 R73, PT, PT, R3, -0x24c28bd8, RZ ;  /* 0xdb3d742803497810 */ /* 0x000fc60007ffe0ff */
[----:B------:R-:W-:Y:S01]  /*12dd0*/  IMAD.WIDE.U32 R124, R37, -0x2daee0ad, RZ ;  /* 0xd2511f53257c7825 */ /* 0x000fe200078e00ff */
[----:B------:R-:W-:-:S03]  /*12de0*/  LOP3.LUT R76, R39, R76, R143, 0x96, !PT ;  /* 0x0000004c274c7212 */ /* 0x000fc600078e968f */
[----:B------:R-:W-:Y:S02]  /*12df0*/  VIADD R37, R3, 0x1fd5c5a3 ;  /* 0x1fd5c5a303257836 */ /* 0x000fe40000000000 */
[----:B------:R-:W-:-:S03]  /*12e00*/  IMAD.WIDE.U32 R76, R76, -0x2daee0ad, RZ ;  /* 0xd2511f534c4c7825 */ /* 0x000fc600078e00ff */
[----:B------:R-:W-:Y:S01]  /*12e10*/  LOP3.LUT R38, R37, R38, R125, 0x96, !PT ;  /* 0x0000002625267212 */ /* 0x000fe200078e967d */
[----:B------:R-:W-:Y:S01]  /*12e20*/  VIADD R37, R2, 0xf1bbcdc8 ;  /* 0xf1bbcdc802257836 */ /* 0x000fe20000000000 */
[----:B------:R-:W-:-:S03]  /*12e30*/  LOP3.LUT R73, R73, R124, R77, 0x96, !PT ;  /* 0x0000007c49497212 */ /* 0x000fc600078e964d */
[----:B------:R-:W-:-:S05]  /*12e40*/  IMAD.WIDE.U32 R38, R38, -0x326172a9, RZ ;  /* 0xcd9e8d5726267825 */ /* 0x000fca00078e00ff */
[----:B------:R-:W-:Y:S01]  /*12e50*/  LOP3.LUT R37, R37, R142, R39, 0x96, !PT ;  /* 0x0000008e25257212 */ /* 0x000fe200078e9627 */
[----:B------:R-:W-:Y:S01]  /*12e60*/  IMAD.WIDE.U32 R142, R73, -0x326172a9, RZ ;  /* 0xcd9e8d57498e7825 */ /* 0x000fe200078e00ff */
[----:B------:R-:W-:-:S03]  /*12e70*/  IADD3 R39, PT, PT, R2, -0x700cb87f, RZ ;  /* 0x8ff3478102277810 */ /* 0x000fc60007ffe0ff */
[----:B------:R-:W-:Y:S01]  /*12e80*/  IMAD.WIDE.U32 R124, R37, -0x2daee0ad, RZ ;  /* 0xd2511f53257c7825 */ /* 0x000fe200078e00ff */
[----:B------:R-:W-:Y:S02]  /*12e90*/  LOP3.LUT R70, R39, R38, R143, 0x96, !PT ;  /* 0x0000002627467212 */ /* 0x000fe400078e968f */
[----:B------:R-:W-:Y:S01]  /*12ea0*/  MOV R68, R142 ;  /* 0x0000008e00447202 */ /* 0x000fe20000000f00 */
[----:B------:R-:W-:Y:S02]  /*12eb0*/  VIADD R37, R3, 0x96a522ad ;  /* 0x96a522ad03257836 */ /* 0x000fe40000000000 */
[----:B------:R-:W-:Y:S01]  /*12ec0*/  IMAD.MOV.U32 R39, RZ, RZ, R86 ;  /* 0x000000ffff277224 */ /* 0x000fe200078e0056 */
[----:B------:R-:W-:Y:S01]  /*12ed0*/  MOV R86, R124 ;  /* 0x0000007c00567202 */ /* 0x000fe20000000f00 */
[----:B------:R-:W-:Y:S01]  /*12ee0*/  IMAD.MOV.U32 R38, RZ, RZ, RZ ;  /* 0x000000ffff267224 */ /* 0x000fe200078e00ff */
[----:B------:R-:W-:-:S07]  /*12ef0*/  LOP3.LUT R76, R37, R76, R125, 0x96, !PT ;  /* 0x0000004c254c7212 */ /* 0x000fce00078e967d */
.L_x_1022:
[----:B------:R-:W-:Y:S05]  /*12f00*/  BSYNC.RECONVERGENT B1 ;  /* 0x0000000000017941 */ /* 0x000fea0003800200 */
.L_x_1021:
        /* <DEDUP_REMOVED lines=10> */
.L_x_1020:
[----:B------:R-:W-:Y:S01]  /*12fb0*/  F2FP.BF16.F32.PACK_AB R39, RZ, R73 ;  /* 0x00000049ff27723e */ /* 0x000fe200000010ff */
[----:B------:R-:W-:Y:S01]  /*12fc0*/  IMAD.MOV.U32 R78, RZ, RZ, R38 ;  /* 0x000000ffff4e7224 */ /* 0x000fe200078e0026 */
[----:B------:R-:W-:Y:S01]  /*12fd0*/  MOV R75, RZ ;  /* 0x000000ff004b7202 */ /* 0x000fe20000000f00 */
[----:B------:R-:W-:Y:S06]  /*12fe0*/  @!P0 BRA `(.L_x_1026) ;  /* 0x0000000400888947 */ /* 0x000fec0003800000 */
[----:B------:R-:W-:Y:S01]  /*12ff0*/  ISETP.NE.AND P3, PT, R38, 0x1, PT ;  /* 0x000000012600780c */ /* 0x000fe20003f65270 */
[----:B------:R-:W-:Y:S01]  /*13000*/  BSSY.RECONVERGENT B1, `(.L_x_1027) ;  /* 0x0000057000017945 */ /* 0x000fe20003800200 */
[----:B------:R-:W-:Y:S01]  /*13010*/  MOV R78, 0x2 ;  /* 0x00000002004e7802 */ /* 0x000fe20000000f00 */
[----:B------:R-:W-:-:S10]  /*13020*/  IMAD.MOV.U32 R37, RZ, RZ, R68 ;  /* 0x000000ffff257224 */ /* 0x000fd400078e0044 */
[----:B------:R-:W-:Y:S05]  /*13030*/  @!P3 BRA `(.L_x_1028) ;  /* 0x00000004004cb947 */ /* 0x000fea0003800000 */
        /* <DEDUP_REMOVED lines=8> */
.L_x_1029:
        /* <DEDUP_REMOVED lines=13> */
.L_x_1031:
[----:B------:R-:W-:Y:S05]  /*13190*/  BSYNC.RECONVERGENT B2 ;  /* 0x0000000000027941 */ /* 0x000fea0003800200 */
.L_x_1030:
        /* <DEDUP_REMOVED lines=61> */
.L_x_1028:
[----:B------:R-:W-:Y:S05]  /*13570*/  BSYNC.RECONVERGENT B1 ;  /* 0x0000000000017941 */ /* 0x000fea0003800200 */
.L_x_1027:
        /* <DEDUP_REMOVED lines=9> */
.L_x_1026:
        /* <DEDUP_REMOVED lines=17> */
.L_x_1035:
        /* <DEDUP_REMOVED lines=13> */
.L_x_1037:
[----:B------:R-:W-:Y:S05]  /*137f0*/  BSYNC.RECONVERGENT B2 ;  /* 0x0000000000027941 */ /* 0x000fea0003800200 */
.L_x_1036:
        /* <DEDUP_REMOVED lines=58> */
[----:B------:R-:W-:Y:S01]  /*13ba0*/  VIADD R109, R3, 0x96a522ad ;  /* 0x96a522ad036d7836 */ /* 0x000fe20000000000 */
[----:B------:R-:W-:-:S04]  /*13bb0*/  MOV R86, R142 ;  /* 0x0000008e00567202 */ /* 0x000fc80000000f00 */
[----:B------:R-:W-:-:S07]  /*13bc0*/  LOP3.LUT R76, R109, R76, R143, 0x96, !PT ;  /* 0x0000004c6d4c7212 */ /* 0x000fce00078e968f */
.L_x_1034:
[----:B------:R-:W-:Y:S05]  /*13bd0*/  BSYNC.RECONVERGENT B1 ;  /* 0x0000000000017941 */ /* 0x000fea0003800200 */
.L_x_1033:
        /* <DEDUP_REMOVED lines=10> */
.L_x_1032:
        /* <DEDUP_REMOVED lines=17> */
.L_x_1041:
        /* <DEDUP_REMOVED lines=13> */
.L_x_1043:
[----:B------:R-:W-:Y:S05]  /*13e60*/  BSYNC.RECONVERGENT B2 ;  /* 0x0000000000027941 */ /* 0x000fea0003800200 */
.L_x_1042:
        /* <DEDUP_REMOVED lines=61> */
.L_x_1040:
[----:B------:R-:W-:Y:S05]  /*14240*/  BSYNC.RECONVERGENT B1 ;  /* 0x0000000000017941 */ /* 0x000fea0003800200 */
.L_x_1039:
        /* <DEDUP_REMOVED lines=9> */
.L_x_1038:
        /* <DEDUP_REMOVED lines=17> */
.L_x_1047:
        /* <DEDUP_REMOVED lines=13> */
.L_x_1049:
[----:B------:R-:W-:Y:S05]  /*144c0*/  BSYNC.RECONVERGENT B2 ;  /* 0x0000000000027941 */ /* 0x000fea0003800200 */
.L_x_1048:
        /* <DEDUP_REMOVED lines=54> */
[----:B------:R-:W-:-:S03]  /*14830*/  IADD3 R113, PT, PT, R2, -0x700cb87f, RZ ;  /* 0x8ff3478102717810 */ /* 0x000fc60007ffe0ff */
[----:B------:R-:W-:Y:S01]  /*14840*/  IMAD.WIDE.U32 R144, R111, -0x2daee0ad, RZ ;  /* 0xd2511f536f907825 */ /* 0x000fe200078e00ff */
[----:B------:R-:W-:Y:S02]  /*14850*/  LOP3.LUT R70, R113, R142, R147, 0x96, !PT ;  /* 0x0000008e71467212 */ /* 0x000fe400078e9693 */
[----:B------:R-:W-:Y:S01]  /*14860*/  MOV R68, R146 ;  /* 0x0000009200447202 */ /* 0x000fe20000000f00 */
[----:B------:R-:W-:Y:S01]  /*14870*/  VIADD R111, R3, 0x96a522ad ;  /* 0x96a522ad036f7836 */ /* 0x000fe20000000000 */
[----:B------:R-:W-:-:S04]  /*14880*/  MOV R86, R144 ;  /* 0x0000009000567202 */ /* 0x000fc80000000f00 */
[----:B------:R-:W-:-:S07]  /*14890*/  LOP3.LUT R76, R111, R124, R145, 0x96, !PT ;  /* 0x0000007c6f4c7212 */ /* 0x000fce00078e9691 */
.L_x_1046:
[----:B------:R-:W-:Y:S05]  /*148a0*/  BSYNC.RECONVERGENT B1 ;  /* 0x0000000000017941 */ /* 0x000fea0003800200 */
.L_x_1045:
        /* <DEDUP_REMOVED lines=10> */
.L_x_1044:
        /* <DEDUP_REMOVED lines=17> */
.L_x_1053:
        /* <DEDUP_REMOVED lines=13> */
.L_x_1055:
[----:B------:R-:W-:Y:S05]  /*14b30*/  BSYNC.RECONVERGENT B2 ;  /* 0x0000000000027941 */ /* 0x000fea0003800200 */
.L_x_1054:
        /* <DEDUP_REMOVED lines=61> */
.L_x_1052:
[----:B------:R-:W-:Y:S05]  /*14f10*/  BSYNC.RECONVERGENT B1 ;  /* 0x0000000000017941 */ /* 0x000fea0003800200 */
.L_x_1051:
        /* <DEDUP_REMOVED lines=9> */
.L_x_1050:
        /* <DEDUP_REMOVED lines=17> */
.L_x_1059:
        /* <DEDUP_REMOVED lines=13> */
.L_x_1061:
[----:B------:R-:W-:Y:S05]  /*15190*/  BSYNC.RECONVERGENT B2 ;  /* 0x0000000000027941 */ /* 0x000fea0003800200 */
.L_x_1060:
        /* <DEDUP_REMOVED lines=61> */
.L_x_1058:
[----:B------:R-:W-:Y:S05]  /*15570*/  BSYNC.RECONVERGENT B1 ;  /* 0x0000000000017941 */ /* 0x000fea0003800200 */
.L_x_1057:
        /* <DEDUP_REMOVED lines=10> */
.L_x_1056:
[----:B------:R-:W-:Y:S02]  /*15620*/  F2FP.BF16.F32.PACK_AB R84, RZ, R115 ;  /* 0x00000073ff54723e */ /* 0x000fe400000010ff */
[----:B------:R-:W-:Y:S02]  /*15630*/  PRMT R36, R36, 0x5410, R39 ;  /* 0x0000541024247816 */ /* 0x000fe40000000027 */
[----:B------:R-:W-:Y:S02]  /*15640*/  PRMT R38, R38, 0x5410, R82 ;  /* 0x0000541026267816 */ /* 0x000fe40000000052 */
[----:B------:R-:W-:Y:S02]  /*15650*/  PRMT R37, R37, 0x5410, R80 ;  /* 0x0000541025257816 */ /* 0x000fe40000000050 */
[----:B------:R-:W-:-:S07]  /*15660*/  PRMT R39, R141, 0x5410, R84 ;  /* 0x000054108d277816 */ /* 0x000fce0000000054 */
.L_x_1013:
        /* <DEDUP_REMOVED lines=25> */
.L_x_1062:
[----:B------:R-:W-:Y:S01]  /*15800*/  IADD3 R66, PT, PT, R66, 0x100, RZ ;  /* 0x0000010042427810 */ /* 0x000fe20007ffe0ff */
[----:B------:R-:W-:-:S07]  /*15810*/  VIADD R0, R0, 0x100 ;  /* 0x0000010000007836 */ /* 0x000fce0000000000 */
.L_x_962:
[----:B------:R-:W-:Y:S05]  /*15820*/  BSYNC.RECONVERGENT B0 ;  /* 0x0000000000007941 */ /* 0x000fea0003800200 */
.L_x_961:
        /* <DEDUP_REMOVED lines=9> */
.L_x_1065:
        /* <DEDUP_REMOVED lines=25> */
.L_x_1070:
        /* <DEDUP_REMOVED lines=13> */
.L_x_1072:
[----:B------:R-:W-:Y:S05]  /*15b20*/  BSYNC.RECONVERGENT B2 ;  /* 0x0000000000027941 */ /* 0x000fea0003800200 */
.L_x_1071:
        /* <DEDUP_REMOVED lines=8> */
[----:B------:R-:W-:Y:S01]  /*15bb0*/  IMAD.MOV.U32 R52, RZ, RZ, R80 ;  /* 0x000000ffff347224 */ /* 0x000fe200078e0050 */
[----:B------:R-:W-:Y:S01]  /*15bc0*/  LOP3.LUT R81, R81, R78, R85, 0x96, !PT ;  /* 0x0000004e51517212 */ /* 0x000fe200078e9655 */
[----:B------:R-:W-:-:S04]  /*15bd0*/  IMAD.WIDE.U32 R78, R79, -0x2daee0ad, RZ ;  /* 0xd2511f534f4e7825 */ /* 0x000fc800078e00ff */
[----:B------:R-:W-:Y:S02]  /*15be0*/  VIADD R85, R3, 0x76cf5d0a ;  /* 0x76cf5d0a03557836 */ /* 0x000fe40000000000 */
[----:B------:R-:W-:Y:S01]  /*15bf0*/  IMAD.WIDE.U32 R82, R81, -0x326172a9, RZ ;  /* 0xcd9e8d5751527825 */ /* 0x000fe200078e00ff */
[C---:B------:R-:W-:Y:S02]  /*15c00*/  IADD3 R81, PT, PT, R2.reuse, 0x3c6ef372, RZ ;  /* 0x3c6ef37202517810 */ /* 0x040fe40007ffe0ff */
[----:B------:R-:W-:Y:S01]  /*15c10*/  LOP3.LUT R85, R85, R84, R79, 0x96, !PT ;  /* 0x0000005455557212 */ /* 0x000fe200078e964f */
[----:B------:R-:W-:Y:S01]  /*15c20*/  VIADD R79, R2, 0xdaa66d2b ;  /* 0xdaa66d2b024f7836 */ /* 0x000fe20000000000 */
[----:B------:R-:W-:-:S03]  /*15c30*/  LOP3.LUT R81, R81, R86, R83, 0x96, !PT ;  /* 0x0000005651517212 */ /* 0x000fc600078e9653 */
[----:B------:R-:W-:-:S04]  /*15c40*/  IMAD.WIDE.U32 R86, R85, -0x326172a9, RZ ;  /* 0xcd9e8d5755567825 */ /* 0x000fc800078e00ff */
[----:B------:R-:W-:Y:S01]  /*15c50*/  IMAD.WIDE.U32 R84, R81, -0x2daee0ad, RZ ;  /* 0xd2511f5351547825 */ /* 0x000fe200078e00ff */
[----:B------:R-:W-:Y:S02]  /*15c60*/  IADD3 R81, PT, PT, R3, 0x32370b8f, RZ ;  /* 0x32370b8f03517810 */ /* 0x000fe40007ffe0ff */
[----:B------:R-:W-:Y:S02]  /*15c70*/  LOP3.LUT R79, R79, R82, R87, 0x96, !PT ;  /* 0x000000524f4f7212 */ /* 0x000fe400078e9657 */
[----:B------:R-:W-:Y:S01]  /*15c80*/  LOP3.LUT R81, R81, R78, R85, 0x96, !PT ;  /* 0x0000004e51517212 */ /* 0x000fe200078e9655 */
[----:B------:R-:W-:Y:S02]  /*15c90*/  VIADD R85, R3, 0xed9eba14 ;  /* 0xed9eba1403557836 */ /* 0x000fe40000000000 */
        /* <DEDUP_REMOVED lines=9> */
[----:B------:R-:W-:Y:S02]  /*15d30*/  LOP3.LUT R79, R79, R82, R87, 0x96, !PT ;  /* 0x000000524f4f7212 */ /* 0x000fe400078e9657 */
[----:B------:R-:W-:Y:S01]  /*15d40*/  LOP3.LUT R81, R81, R78, R85, 0x96, !PT ;  /* 0x0000004e51517212 */ /* 0x000fe200078e9655 */
[----:B------:R-:W-:Y:S02]  /*15d50*/  VIADD R85, R3, 0x646e171e ;  /* 0x646e171e03557836 */ /* 0x000fe40000000000 */
        /* <DEDUP_REMOVED lines=22> */
[----:B------:R-:W-:Y:S02]  /*15ec0*/  HFMA2 R82, -RZ, RZ, 0, 0 ;  /* 0x00000000ff527431 */ /* 0x000fe400000001ff */
[----:B------:R-:W-:Y:S01]  /*15ed0*/  IMAD.MOV.U32 R68, RZ, RZ, R86 ;  /* 0x000000ffff447224 */ /* 0x000fe200078e0056 */
[----:B------:R-:W-:Y:S02]  /*15ee0*/  LOP3.LUT R76, R81, R78, R85, 0x96, !PT ;  /* 0x0000004e514c7212 */ /* 0x000fe400078e9655 */
[----:B------:R-:W-:-:S07]  /*15ef0*/  MOV R95, R84 ;  /* 0x00000054005f7202 */ /* 0x000fce0000000f00 */
.L_x_1069:
[----:B------:R-:W-:Y:S05]  /*15f00*/  BSYNC.RECONVERGENT B1 ;  /* 0x0000000000017941 */ /* 0x000fea0003800200 */
.L_x_1068:
        /* <DEDUP_REMOVED lines=11> */
.L_x_1067:
        /* <DEDUP_REMOVED lines=22> */
.L_x_1076:
        /* <DEDUP_REMOVED lines=13> */
.L_x_1078:
[----:B------:R-:W-:Y:S05]  /*161f0*/  BSYNC.RECONVERGENT B2 ;  /* 0x0000000000027941 */ /* 0x000fea0003800200 */
.L_x_1077:
[----:B------:R-:W-:Y:S01]  /*16200*/  IMAD.WIDE.U32 R82, R90, -0x326172a9, RZ ;  /* 0xcd9e8d575a527825 */ /* 0x000fe200078e00ff */
[----:B------:R-:W-:-:S03]  /*16210*/  LOP3.LUT R86, R49, R81, R3, 0x96, !PT ;  /* 0x0000005131567212 */ /* 0x000fc600078e9603 */
[----:B------:R-:W-:Y:S02]  /*16220*/  HFMA2 R78, -RZ, RZ, 0, 0 ;  /* 0x00000000ff4e7431 */ /* 0x000fe400000001ff */
        /* <DEDUP_REMOVED lines=58> */
.L_x_1075:
[----:B------:R-:W-:Y:S05]  /*165d0*/  BSYNC.RECONVERGENT B1 ;  /* 0x0000000000017941 */ /* 0x000fea0003800200 */
.L_x_1074:
        /* <DEDUP_REMOVED lines=13> */
.L_x_1073:
        /* <DEDUP_REMOVED lines=21> */
.L_x_1082:
        /* <DEDUP_REMOVED lines=13> */
.L_x_1084:
[----:B------:R-:W-:Y:S05]  /*168d0*/  BSYNC.RECONVERGENT B2 ;  /* 0x0000000000027941 */ /* 0x000fea0003800200 */
.L_x_1083:
        /* <DEDUP_REMOVED lines=61> */
.L_x_1081:
[----:B------:R-:W-:Y:S05]  /*16cb0*/  BSYNC.RECONVERGENT B1 ;  /* 0x0000000000017941 */ /* 0x000fea0003800200 */
.L_x_1080:
        /* <DEDUP_REMOVED lines=11> */
.L_x_1079:
        /* <DEDUP_REMOVED lines=22> */
.L_x_1088:
        /* <DEDUP_REMOVED lines=13> */
.L_x_1090:
[----:B------:R-:W-:Y:S05]  /*16fa0*/  BSYNC.RECONVERGENT B2 ;  /* 0x0000000000027941 */ /* 0x000fea0003800200 */
.L_x_1089:
[----:B------:R-:W-:Y:S01]  /*16fb0*/  IMAD.WIDE.U32 R86, R90, -0x326172a9, RZ ;  /* 0xcd9e8d575a567825 */ /* 0x000fe200078e00ff */
[----:B------:R-:W-:-:S03]  /*16fc0*/  LOP3.LUT R142, R49, R85, R3, 0x96, !PT ;  /* 0x00000055318e7212 */ /* 0x000fc600078e9603 */
[----:B------:R-:W-:Y:S01]  /*16fd0*/  HFMA2 R78, -RZ, RZ, 0, 0 ;  /* 0x00000000ff4e7431 */ /* 0x000fe200000001ff */
[C---:B------:R-:W-:Y:S01]  /*16fe0*/  IADD3 R117, PT, PT, R2.reuse, 0x3c6ef372, RZ ;  /* 0x3c6ef37202757810 */ /* 0x040fe20007ffe0ff */
        /* <DEDUP_REMOVED lines=57> */
.L_x_1087:
[----:B------:R-:W-:Y:S05]  /*17380*/  BSYNC.RECONVERGENT B1 ;  /* 0x0000000000017941 */ /* 0x000fea0003800200 */
.L_x_1086:
        /* <DEDUP_REMOVED lines=13> */
.L_x_1085:
        /* <DEDUP_REMOVED lines=21> */
.L_x_1094:
        /* <DEDUP_REMOVED lines=13> */
.L_x_1096:
[----:B------:R-:W-:Y:S05]  /*17680*/  BSYNC.RECONVERGENT B2 ;  /* 0x0000000000027941 */ /* 0x000fea0003800200 */
.L_x_1095:
        /* <DEDUP_REMOVED lines=57> */
[----:B------:R-:W-:Y:S01]  /*17a20*/  LOP3.LUT R76, R59, R86, R143, 0x96, !PT ;  /* 0x000000563b4c7212 */ /* 0x000fe200078e968f */
[----:B------:R-:W-:Y:S01]  /*17a30*/  HFMA2 R86, -RZ, RZ, 0, 0 ;  /* 0x00000000ff567431 */ /* 0x000fe200000001ff */
[----:B------:R-:W-:Y:S01]  /*17a40*/  MOV R95, R142 ;  /* 0x0000008e005f7202 */ /* 0x000fe20000000f00 */
[----:B------:R-:W-:-:S07]  /*17a50*/  IMAD.MOV.U32 R59, RZ, RZ, R80 ;  /* 0x000000ffff3b7224 */ /* 0x000fce00078e0050 */
.L_x_1093:
[----:B------:R-:W-:Y:S05]  /*17a60*/  BSYNC.RECONVERGENT B1 ;  /* 0x0000000000017941 */ /* 0x000fea0003800200 */
.L_x_1092:
        /* <DEDUP_REMOVED lines=11> */
.L_x_1091:
        /* <DEDUP_REMOVED lines=22> */
.L_x_1100:
        /* <DEDUP_REMOVED lines=13> */
.L_x_1102:
[----:B------:R-:W-:Y:S05]  /*17d50*/  BSYNC.RECONVERGENT B2 ;  /* 0x0000000000027941 */ /* 0x000fea0003800200 */
.L_x_1101:
        /* <DEDUP_REMOVED lines=61> */
.L_x_1099:
[----:B------:R-:W-:Y:S05]  /*18130*/  BSYNC.RECONVERGENT B1 ;  /* 0x0000000000017941 */ /* 0x000fea0003800200 */
.L_x_1098:
        /* <DEDUP_REMOVED lines=13> */
.L_x_1097:
        /* <DEDUP_REMOVED lines=21> */
.L_x_1106:
        /* <DEDUP_REMOVED lines=13> */
.L_x_1108:
[----:B------:R-:W-:Y:S05]  /*18430*/  BSYNC.RECONVERGENT B2 ;  /* 0x0000000000027941 */ /* 0x000fea0003800200 */
.L_x_1107:
        /* <DEDUP_REMOVED lines=61> */
.L_x_1105:
[----:B------:R-:W-:Y:S05]  /*18810*/  BSYNC.RECONVERGENT B1 ;  /* 0x0000000000017941 */ /* 0x000fea0003800200 */
.L_x_1104:
        /* <DEDUP_REMOVED lines=11> */
.L_x_1103:
        /* <DEDUP_REMOVED lines=22> */
.L_x_1112:
        /* <DEDUP_REMOVED lines=13> */
.L_x_1114:
[----:B------:R-:W-:Y:S05]  /*18b00*/  BSYNC.RECONVERGENT B2 ;  /* 0x0000000000027941 */ /* 0x000fea0003800200 */
.L_x_1113:
        /* <DEDUP_REMOVED lines=8> */
[----:B------:R-:W-:Y:S02]  /*18b90*/  LOP3.LUT R125, R125, R142, R87, 0x96, !PT ;  /* 0x0000008e7d7d7212 */ /* 0x000fe400078e9657 */
[----:B------:R-:W-:Y:S01]  /*18ba0*/  IADD3 R87, PT, PT, R2, 0x3c6ef372, RZ ;  /* 0x3c6ef37202577810 */ /* 0x000fe20007ffe0ff */
[----:B------:R-:W-:Y:S01]  /*18bb0*/  IMAD.MOV.U32 R74, RZ, RZ, R122 ;  /* 0x000000ffff4a7224 */ /* 0x000fe200078e007a */
[----:B------:R-:W-:Y:S01]  /*18bc0*/  LOP3.LUT R143, R143, R124, R145, 0x96, !PT ;  /* 0x0000007c8f8f7212 */ /* 0x000fe200078e9691 */
[----:B------:R-:W-:-:S04]  /*18bd0*/  IMAD.WIDE.U32 R124, R125, -0x2daee0ad, RZ ;  /* 0xd2511f537d7c7825 */ /* 0x000fc800078e00ff */
[----:B------:R-:W-:Y:S02]  /*18be0*/  VIADD R145, R3, 0x76cf5d0a ;  /* 0x76cf5d0a03917836 */ /* 0x000fe40000000000 */
[----:B------:R-:W-:-:S03]  /*18bf0*/  IMAD.WIDE.U32 R142, R143, -0x326172a9, RZ ;  /* 0xcd9e8d578f8e7825 */ /* 0x000fc600078e00ff */
[----:B------:R-:W-:Y:S01]  /*18c00*/  LOP3.LUT R145, R145, R144, R125, 0x96, !PT ;  /* 0x0000009091917212 */ /* 0x000fe200078e967d */
[----:B------:R-:W-:Y:S01]  /*18c10*/  VIADD R125, R2, 0xdaa66d2b ;  /* 0xdaa66d2b027d7836 */ /* 0x000fe20000000000 */
[----:B------:R-:W-:Y:S02]  /*18c20*/  LOP3.LUT R144, R87, R86, R143, 0x96, !PT ;  /* 0x0000005657907212 */ /* 0x000fe400078e968f */
[----:B------:R-:W-:Y:S01]  /*18c30*/  IADD3 R143, PT, PT, R3, 0x32370b8f, RZ ;  /* 0x32370b8f038f7810 */ /* 0x000fe20007ffe0ff */
[----:B------:R-:W-:-:S04]  /*18c40*/  IMAD.WIDE.U32 R86, R145, -0x326172a9, RZ ;  /* 0xcd9e8d5791567825 */ /* 0x000fc800078e00ff */
[----:B------:R-:W-:Y:S01]  /*18c50*/  IMAD.WIDE.U32 R144, R144, -0x2daee0ad, RZ ;  /* 0xd2511f5390907825 */ /* 0x000fe200078e00ff */
[----:B------:R-:W-:Y:S02]  /*18c60*/  LOP3.LUT R125, R125, R142, R87, 0x96, !PT ;  /* 0x0000008e7d7d7212 */ /* 0x000fe400078e9657 */
[----:B------:R-:W-:Y:S02]  /*18c70*/  IADD3 R87, PT, PT, R2, 0x78dde6e4, RZ ;  /* 0x78dde6e402577810 */ /* 0x000fe40007ffe0ff */
[----:B------:R-:W-:Y:S01]  /*18c80*/  LOP3.LUT R143, R143, R124, R145, 0x96, !PT ;  /* 0x0000007c8f8f7212 */ /* 0x000fe200078e9691 */
[----:B------:R-:W-:-:S04]  /*18c90*/  IMAD.WIDE.U32 R124, R125, -0x2daee0ad, RZ ;  /* 0xd2511f537d7c7825 */ /* 0x000fc800078e00ff */
[----:B------:R-:W-:Y:S02]  /*18ca0*/  VIADD R145, R3, 0xed9eba14 ;  /* 0xed9eba1403917836 */ /* 0x000fe40000000000 */
[----:B------:R-:W-:-:S03]  /*18cb0*/  IMAD.WIDE.U32 R142, R143, -0x326172a9, RZ ;  /* 0xcd9e8d578f8e7825 */ /* 0x000fc600078e00ff */
[----:B------:R-:W-:Y:S01]  /*18cc0*/  LOP3.LUT R145, R145, R144, R125, 0x96, !PT ;  /* 0x0000009091917212 */ /* 0x000fe200078e967d */
[----:B------:R-:W-:Y:S01]  /*18cd0*/  VIADD R125, R2, 0x1715609d ;  /* 0x1715609d027d7836 */ /* 0x000fe20000000000 */
[----:B------:R-:W-:Y:S02]  /*18ce0*/  LOP3.LUT R144, R87, R86, R143, 0x96, !PT ;  /* 0x0000005657907212 */ /* 0x000fe400078e968f */
[----:B------:R-:W-:Y:S01]  /*18cf0*/  IADD3 R143, PT, PT, R3, -0x56f99767, RZ ;  /* 0xa9066899038f7810 */ /* 0x000fe20007ffe0ff */
        /* <DEDUP_REMOVED lines=26> */
[----:B------:R-:W-:-:S03]  /*18ea0*/  LOP3.LUT R70, R125, R142, R145, 0x96, !PT ;  /* 0x0000008e7d467212 */ /* 0x000fc600078e9691 */
[----:B------:R-:W-:Y:S01]  /*18eb0*/  IMAD.MOV.U32 R68, RZ, RZ, R144 ;  /* 0x000000ffff447224 */ /* 0x000fe200078e0090 */
[----:B------:R-:W-:Y:S02]  /*18ec0*/  LOP3.LUT R76, R143, R124, R87, 0x96, !PT ;  /* 0x0000007c8f4c7212 */ /* 0x000fe400078e9657 */
[----:B------:R-:W-:-:S07]  /*18ed0*/  MOV R80, R86 ;  /* 0x0000005600507202 */ /* 0x000fce0000000f00 */
.L_x_1111:
[----:B------:R-:W-:Y:S05]  /*18ee0*/  BSYNC.RECONVERGENT B1 ;  /* 0x0000000000017941 */ /* 0x000fea0003800200 */
.L_x_1110:
        /* <DEDUP_REMOVED lines=13> */
.L_x_1109:
[----:B------:R-:W-:Y:S02]  /*18fc0*/  F2FP.BF16.F32.PACK_AB R39, RZ, R87 ;  /* 0x00000057ff27723e */ /* 0x000fe400000010ff */
[----:B------:R-:W-:Y:S02]  /*18fd0*/  PRMT R38, R84, 0x5410, R38 ;  /* 0x0000541054267816 */ /* 0x000fe40000000026 */
[----:B------:R-:W-:Y:S02]  /*18fe0*/  PRMT R37, R82, 0x5410, R37 ;  /* 0x0000541052257816 */ /* 0x000fe40000000025 */
[----:B------:R-:W-:Y:S02]  /*18ff0*/  PRMT R36, R72, 0x5410, R36 ;  /* 0x0000541048247816 */ /* 0x000fe40000000024 */
[----:B------:R-:W-:Y:S01]  /*19000*/  PRMT R39, R141, 0x5410, R39 ;  /* 0x000054108d277816 */ /* 0x000fe20000000027 */
[----:B------:R-:W-:Y:S06]  /*19010*/  BRA `(.L_x_1115) ;  /* 0x0000003000f47947 */ /* 0x000fec0003800000 */
.L_x_1066:
        /* <DEDUP_REMOVED lines=20> */
.L_x_1119:
        /* <DEDUP_REMOVED lines=13> */
.L_x_1121:
[----:B------:R-:W-:Y:S05]  /*19230*/  BSYNC.RECONVERGENT B2 ;  /* 0x0000000000027941 */ /* 0x000fea0003800200 */
.L_x_1120:
        /* <DEDUP_REMOVED lines=61> */
.L_x_1118:
[----:B------:R-:W-:Y:S05]  /*19610*/  BSYNC.RECONVERGENT B1 ;  /* 0x0000000000017941 */ /* 0x000fea0003800200 */
.L_x_1117:
        /* <DEDUP_REMOVED lines=9> */
.L_x_1116:
        /* <DEDUP_REMOVED lines=17> */
.L_x_1125:
        /* <DEDUP_REMOVED lines=13> */
.L_x_1127:
[----:B------:R-:W-:Y:S05]  /*19890*/  BSYNC.RECONVERGENT B2 ;  /* 0x0000000000027941 */ /* 0x000fea0003800200 */
.L_x_1126:
        /* <DEDUP_REMOVED lines=8> */
[----:B------:R-:W-:Y:S01]  /*19920*/  IMAD.MOV.U32 R72, RZ, RZ, RZ ;  /* 0x000000ffff487224 */ /* 0x000fe200078e00ff */
[----:B------:R-:W-:Y:S01]  /*19930*/  LOP3.LUT R39, R39, R80, R85, 0x96, !PT ;  /* 0x0000005027277212 */ /* 0x000fe200078e9655 */
[----:B------:R-:W-:Y:S01]  /*19940*/  IMAD.WIDE.U32 R80, R37, -0x2daee0ad, RZ ;  /* 0xd2511f5325507825 */ /* 0x000fe200078e00ff */
[----:B------:R-:W-:-:S03]  /*19950*/  IADD3 R85, PT, PT, R3, 0x76cf5d0a, RZ ;  /* 0x76cf5d0a03557810 */ /* 0x000fc60007ffe0ff */
        /* <DEDUP_REMOVED lines=47> */
[----:B------:R-:W-:Y:S02]  /*19c50*/  MOV R38, R84 ;  /* 0x0000005400267202 */ /* 0x000fe40000000f00 */
[----:B------:R-:W-:-:S07]  /*19c60*/  LOP3.LUT R76, R37, R80, R85, 0x96, !PT ;  /* 0x00000050254c7212 */ /* 0x000fce00078e9655 */
.L_x_1124:
[----:B------:R-:W-:Y:S05]  /*19c70*/  BSYNC.RECONVERGENT B1 ;  /* 0x0000000000017941 */ /* 0x000fea0003800200 */
.L_x_1123:
        /* <DEDUP_REMOVED lines=10> */
.L_x_1122:
        /* <DEDUP_REMOVED lines=17> */
.L_x_1131:
        /* <DEDUP_REMOVED lines=13> */
.L_x_1133:
[----:B------:R-:W-:Y:S05]  /*19f00*/  BSYNC.RECONVERGENT B2 ;  /* 0x0000000000027941 */ /* 0x000fea0003800200 */
.L_x_1132:
        /* <DEDUP_REMOVED lines=8> */
[----:B------:R-:W-:-:S04]  /*19f90*/  LOP3.LUT R37, R37, R84, R125, 0x96, !PT ;  /* 0x0000005425257212 */ /* 0x000fc800078e967d */
[----:B------:R-:W-:Y:S01]  /*19fa0*/  LOP3.LUT R84, R83, R82, R87, 0x96, !PT ;  /* 0x0000005253547212 */ /* 0x000fe200078e9657 */
[----:B------:R-:W-:Y:S01]  /*19fb0*/  IMAD.WIDE.U32 R82, R37, -0x2daee0ad, RZ ;  /* 0xd2511f5325527825 */ /* 0x000fe200078e00ff */
[----:B------:R-:W-:-:S03]  /*19fc0*/  IADD3 R37, PT, PT, R2, 0x3c6ef372, RZ ;  /* 0x3c6ef37202257810 */ /* 0x000fc60007ffe0ff */
[----:B------:R-:W-:Y:S02]  /*19fd0*/  VIADD R87, R3, 0x76cf5d0a ;  /* 0x76cf5d0a03577836 */ /* 0x000fe40000000000 */
[----:B------:R-:W-:-:S03]  /*19fe0*/  IMAD.WIDE.U32 R84, R84, -0x326172a9, RZ ;  /* 0xcd9e8d5754547825 */ /* 0x000fc600078e00ff */
        /* <DEDUP_REMOVED lines=45> */
[----:B------:R-:W-:Y:S01]  /*1a2c0*/  MOV R37, R38 ;  /* 0x0000002600257202 */ /* 0x000fe20000000f00 */
[----:B------:R-:W-:-:S07]  /*1a2d0*/  IMAD.MOV.U32 R38, RZ, RZ, R86 ;  /* 0x000000ffff267224 */ /* 0x000fce00078e0056 */
.L_x_1130:
[----:B------:R-:W-:Y:S05]  /*1a2e0*/  BSYNC.RECONVERGENT B1 ;  /* 0x0000000000017941 */ /* 0x000fea0003800200 */
.L_x_1129:
        /* <DEDUP_REMOVED lines=9> */
.L_x_1128:
        /* <DEDUP_REMOVED lines=17> */
.L_x_1137:
        /* <DEDUP_REMOVED lines=13> */
.L_x_1139:
[----:B------:R-:W-:Y:S05]  /*1a560*/  BSYNC.RECONVERGENT B2 ;  /* 0x0000000000027941 */ /* 0x000fea0003800200 */
.L_x_1138:
[----:B------:R-:W-:Y:S01]  /*1a570*/  IMAD.WIDE.U32 R86, R90, -0x326172a9, RZ ;  /* 0xcd9e8d575a567825 */ /* 0x000fe200078e00ff */
[----:B------:R-:W-:Y:S02]  /*1a580*/  LOP3.LUT R142, R49, R85, R3, 0x96, !PT ;  /* 0x00000055318e7212 */ /* 0x000fe400078e9603 */
[C---:B------:R-:W-:Y:S01]  /*1a590*/  IADD3 R85, PT, PT, R2.reuse, -0x61c88647, RZ ;  /* 0x9e3779b902557810 */ /* 0x040fe20007ffe0ff */
[----:B------:R-:W-:Y:S01]  /*1a5a0*/  VIADD R95, R2, 0x3c6ef372 ;  /* 0x3c6ef372025f7836 */ /* 0x000fe20000000000 */
[----:B------:R-:W-:Y:S01]  /*1a5b0*/  LOP3.LUT R124, R43, R87, R2, 0x96, !PT ;  /* 0x000000572b7c7212 */ /* 0x000fe200078e9602 */
[----:B------:R-:W-:Y:S01]  /*1a5c0*/  IMAD.WIDE.U32 R142, R142, -0x326172a9, RZ ;  /* 0xcd9e8d578e8e7825 */ /* 0x000fe200078e00ff */
[----:B------:R-:W-:-:S03]  /*1a5d0*/  IADD3 R117, PT, PT, R3, 0x76cf5d0a, RZ ;  /* 0x76cf5d0a03757810 */ /* 0x000fc60007ffe0ff */
[----:B------:R-:W-:Y:S01]  /*1a5e0*/  IMAD.WIDE.U32 R124, R124, -0x2daee0ad, RZ ;  /* 0xd2511f537c7c7825 */ /* 0x000fe200078e00ff */
[----:B------:R-:W-:-:S03]  /*1a5f0*/  LOP3.LUT R85, R85, R86, R143, 0x96, !PT ;  /* 0x0000005655557212 */ /* 0x000fc600078e968f */
[----:B------:R-:W-:Y:S02]  /*1a600*/  VIADD R87, R3, 0xbb67ae85 ;  /* 0xbb67ae8503577836 */ /* 0x000fe40000000000 */
[----:B------:R-:W-:Y:S02]  /*1a610*/  IMAD.MOV.U32 R58, RZ, RZ, R38 ;  /* 0x000000ffff3a7224 */ /* 0x000fe400078e0026 */
[----:B------:R-:W-:Y:S01]  /*1a620*/  IMAD.MOV.U32 R80, RZ, RZ, RZ ;  /* 0x000000ffff507224 */ /* 0x000fe200078e00ff */
[----:B------:R-:W-:Y:S01]  /*1a630*/  LOP3.LUT R87, R87, R84, R125, 0x96, !PT ;  /* 0x0000005457577212 */ /* 0x000fe200078e967d */
[----:B------:R-:W-:-:S04]  /*1a640*/  IMAD.WIDE.U32 R84, R85, -0x2daee0ad, RZ ;  /* 0xd2511f5355547825 */ /* 0x000fc800078e00ff */
[----:B------:R-:W-:Y:S01]  /*1a650*/  IMAD.WIDE.U32 R86, R87, -0x326172a9, RZ ;  /* 0xcd9e8d5757567825 */ /* 0x000fe200078e00ff */
[----:B------:R-:W-:Y:S02]  /*1a660*/  LOP3.LUT R117, R117, R124, R85, 0x96, !PT ;  /* 0x0000007c75757212 */ /* 0x000fe400078e9655 */
[----:B------:R-:W-:Y:S02]  /*1a670*/  IADD3 R85, PT, PT, R2, -0x255992d5, RZ ;  /* 0xdaa66d2b02557810 */ /* 0x000fe40007ffe0ff */
        /* <DEDUP_REMOVED lines=10> */
[----:B------:R-:W-:Y:S02]  /*1a720*/  LOP3.LUT R117, R117, R124, R85, 0x96, !PT ;  /* 0x0000007c75757212 */ /* 0x000fe400078e9655 */
[----:B------:R-:W-:Y:S02]  /*1a730*/  IADD3 R85, PT, PT, R2, 0x1715609d, RZ ;  /* 0x1715609d02557810 */ /* 0x000fe40007ffe0ff */
[----:B------:R-:W-:Y:S01]  /*1a740*/  LOP3.LUT R95, R95, R142, R87, 0x96, !PT ;  /* 0x0000008e5f5f7212 */ /* 0x000fe200078e9657 */
[----:B------:R-:W-:Y:S01]  /*1a750*/  IMAD.WIDE.U32 R142, R117, -0x326172a9, RZ ;  /* 0xcd9e8d57758e7825 */ /* 0x000fe200078e00ff */
[----:B------:R-:W-:-:S03]  /*1a760*/  IADD3 R117, PT, PT, R3, 0x646e171e, RZ ;  /* 0x646e171e03757810 */ /* 0x000fc60007ffe0ff */
        /* <DEDUP_REMOVED lines=20> */
[----:B------:R-:W-:Y:S02]  /*1a8b0*/  IADD3 R85, PT, PT, R2, -0x700cb87f, RZ ;  /* 0x8ff3478102557810 */ /* 0x000fe40007ffe0ff */
        /* <DEDUP_REMOVED lines=8> */
.L_x_1136:
[----:B------:R-:W-:Y:S05]  /*1a940*/  BSYNC.RECONVERGENT B1 ;  /* 0x0000000000017941 */ /* 0x000fea0003800200 */
.L_x_1135:
        /* <DEDUP_REMOVED lines=10> */
.L_x_1134:
        /* <DEDUP_REMOVED lines=17> */
.L_x_1143:
        /* <DEDUP_REMOVED lines=13> */
.L_x_1145:
[----:B------:R-:W-:Y:S05]  /*1abd0*/  BSYNC.RECONVERGENT B2 ;  /* 0x0000000000027941 */ /* 0x000fea0003800200 */
.L_x_1144:
        /* <DEDUP_REMOVED lines=61> */
.L_x_1142:
[----:B------:R-:W-:Y:S05]  /*1afb0*/  BSYNC.RECONVERGENT B1 ;  /* 0x0000000000017941 */ /* 0x000fea0003800200 */
.L_x_1141:
        /* <DEDUP_REMOVED lines=9> */
.L_x_1140:
        /* <DEDUP_REMOVED lines=17> */
.L_x_1149:
        /* <DEDUP_REMOVED lines=13> */
.L_x_1151:
[----:B------:R-:W-:Y:S05]  /*1b230*/  BSYNC.RECONVERGENT B2 ;  /* 0x0000000000027941 */ /* 0x000fea0003800200 */
.L_x_1150:
        /* <DEDUP_REMOVED lines=61> */
.L_x_1148:
[----:B------:R-:W-:Y:S05]  /*1b610*/  BSYNC.RECONVERGENT B1 ;  /* 0x0000000000017941 */ /* 0x000fea0003800200 */
.L_x_1147:
        /* <DEDUP_REMOVED lines=10> */
.L_x_1146:
        /* <DEDUP_REMOVED lines=17> */
.L_x_1155:
        /* <DEDUP_REMOVED lines=13> */
.L_x_1157:
[----:B------:R-:W-:Y:S05]  /*1b8a0*/  BSYNC.RECONVERGENT B2 ;  /* 0x0000000000027941 */ /* 0x000fea0003800200 */
.L_x_1156:
        /* <DEDUP_REMOVED lines=61> */
.L_x_1154:
[----:B------:R-:W-:Y:S05]  /*1bc80*/  BSYNC.RECONVERGENT B1 ;  /* 0x0000000000017941 */ /* 0x000fea0003800200 */
.L_x_1153:
        /* <DEDUP_REMOVED lines=9> */
.L_x_1152:
        /* <DEDUP_REMOVED lines=17> */
.L_x_1161:
        /* <DEDUP_REMOVED lines=13> */
.L_x_1163:
[----:B------:R-:W-:Y:S05]  /*1bf00*/  BSYNC.RECONVERGENT B2 ;  /* 0x0000000000027941 */ /* 0x000fea0003800200 */
.L_x_1162:
[----:B------:R-:W-:Y:S01]  /*1bf10*/  IMAD.WIDE.U32 R124, R90, -0x326172a9, RZ ;  /* 0xcd9e8d575a7c7825 */ /* 0x000fe200078e00ff */
[----:B------:R-:W-:Y:S02]  /*1bf20*/  LOP3.LUT R144, R49, R87, R3, 0x96, !PT ;  /* 0x0000005731907212 */ /* 0x000fe400078e9603 */
[C---:B------:R-:W-:Y:S01]  /*1bf30*/  IADD3 R87, PT, PT, R2.reuse, -0x61c88647, RZ ;  /* 0x9e3779b902577810 */ /* 0x040fe20007ffe0ff */
[----:B------:R-:W-:Y:S01]  /*1bf40*/  VIADD R141, R2, 0x3c6ef372 ;  /* 0x3c6ef372028d7836 */ /* 0x000fe20000000000 */
[----:B------:R-:W-:Y:S01]  /*1bf50*/  LOP3.LUT R142, R43, R125, R2, 0x96, !PT ;  /* 0x0000007d2b8e7212 */ /* 0x000fe200078e9602 */
[----:B------:R-:W-:-:S04]  /*1bf60*/  IMAD.WIDE.U32 R144, R144, -0x326172a9, RZ ;  /* 0xcd9e8d5790907825 */ /* 0x000fc800078e00ff */
[----:B------:R-:W-:Y:S01]  /*1bf70*/  IMAD.WIDE.U32 R142, R142, -0x2daee0ad, RZ ;  /* 0xd2511f538e8e7825 */ /* 0x000fe200078e00ff */
[----:B------:R-:W-:-:S03]  /*1bf80*/  LOP3.LUT R87, R87, R124, R145, 0x96, !PT ;  /* 0x0000007c57577212 */ /* 0x000fc600078e9691 */
[----:B------:R-:W-:Y:S02]  /*1bf90*/  VIADD R125, R3, 0xbb67ae85 ;  /* 0xbb67ae85037d7836 */ /* 0x000fe40000000000 */
[----:B------:R-:W-:Y:S02]  /*1bfa0*/  IMAD.MOV.U32 R74, RZ, RZ, R38 ;  /* 0x000000ffff4a7224 */ /* 0x000fe400078e0026 */
[----:B------:R-:W-:Y:S01]  /*1bfb0*/  IMAD.MOV.U32 R78, RZ, RZ, RZ ;  /* 0x000000ffff4e7224 */ /* 0x000fe200078e00ff */
[----:B------:R-:W-:Y:S01]  /*1bfc0*/  LOP3.LUT R125, R125, R86, R143, 0x96, !PT ;  /* 0x000000567d7d7212 */ /* 0x000fe200078e968f */
[----:B------:R-:W-:Y:S01]  /*1bfd0*/  IMAD.WIDE.U32 R86, R87, -0x2daee0ad, RZ ;  /* 0xd2511f5357567825 */ /* 0x000fe200078e00ff */
[----:B------:R-:W-:-:S03]  /*1bfe0*/  IADD3 R143, PT, PT, R3, 0x76cf5d0a, RZ ;  /* 0x76cf5d0a038f7810 */ /* 0x000fc60007ffe0ff */
[----:B------:R-:W-:Y:S01]  /*1bff0*/  IMAD.WIDE.U32 R124, R125, -0x326172a9, RZ ;  /* 0xcd9e8d577d7c7825 */ /* 0x000fe200078e00ff */
[----:B------:R-:W-:Y:S02]  /*1c000*/  LOP3.LUT R143, R143, R142, R87, 0x96, !PT ;  /* 0x0000008e8f8f7212 */ /* 0x000fe400078e9657 */
[----:B------:R-:W-:Y:S02]  /*1c010*/  IADD3 R87, PT, PT, R2, -0x255992d5, RZ ;  /* 0xdaa66d2b02577810 */ /* 0x000fe40007ffe0ff */
        /* <DEDUP_REMOVED lines=10> */
[----:B------:R-:W-:Y:S02]  /*1c0c0*/  LOP3.LUT R143, R143, R142, R87, 0x96, !PT ;  /* 0x0000008e8f8f7212 */ /* 0x000fe400078e9657 */
[----:B------:R-:W-:Y:S02]  /*1c0d0*/  IADD3 R87, PT, PT, R2, 0x1715609d, RZ ;  /* 0x1715609d02577810 */ /* 0x000fe40007ffe0ff */
        /* <DEDUP_REMOVED lines=8> */
[----:B------:R-:W-:-:S03]  /*1c160*/  IADD3 R143, PT, PT, R3, 0x646e171e, RZ ;  /* 0x646e171e038f7810 */ /* 0x000fc60007ffe0ff */
        /* <DEDUP_REMOVED lines=23> */
.L_x_1160:
[----:B------:R-:W-:Y:S05]  /*1c2e0*/  BSYNC.RECONVERGENT B1 ;  /* 0x0000000000017941 */ /* 0x000fea0003800200 */
.L_x_1159:
        /* <DEDUP_REMOVED lines=10> */
.L_x_1158:
[----:B------:R-:W-:Y:S02]  /*1c390*/  F2FP.BF16.F32.PACK_AB R86, RZ, R87 ;  /* 0x00000057ff56723e */ /* 0x000fe400000010ff */
[----:B------:R-:W-:Y:S02]  /*1c3a0*/  MOV R80, R38 ;  /* 0x0000002600507202 */ /* 0x000fe40000000f00 */
[----:B------:R-:W-:Y:S02]  /*1c3b0*/  PRMT R36, R36, 0x5410, R39 ;  /* 0x0000541024247816 */ /* 0x000fe40000000027 */
[----:B------:R-:W-:Y:S02]  /*1c3c0*/  PRMT R38, R82, 0x5410, R84 ;  /* 0x0000541052267816 */ /* 0x000fe40000000054 */
[----:B------:R-:W-:Y:S02]  /*1c3d0*/  PRMT R37, R37, 0x5410, R72 ;  /* 0x0000541025257816 */ /* 0x000fe40000000048 */
[----:B------:R-:W-:-:S07]  /*1c3e0*/  PRMT R39, R122, 0x5410, R86 ;  /* 0x000054107a277816 */ /* 0x000fce0000000056 */
.L_x_1115:
[----:B------:R-:W0:Y:S02]  /*1c3f0*/  LDC.64 R124, c[0x0][0x3a8] ;  /* 0x0000ea00ff7c7b82 */ /* 0x000e240000000a00 */
[----:B0-----:R-:W-:-:S05]  /*1c400*/  IMAD.WIDE.U32 R124, R66, 0x10, R124 ;  /* 0x00000010427c7825 */ /* 0x001fca00078e007c */
[----:B------:R2:W-:Y:S01]  /*1c410*/  STG.E.128 desc[UR8][R124.64], R36 ;  /* 0x000000247c007986 */ /* 0x0005e2000c101d08 */
[----:B------:R-:W-:Y:S05]  /*1c420*/  @!P0 BRA `(.L_x_1064) ;  /* 0x0000000000508947 */ /* 0x000fea0003800000 */
[----:B--2---:R-:W-:Y:S01]  /*1c430*/  IMAD.U32 R39, R61, 0x10000, RZ ;  /* 0x000100003d277824 */ /* 0x004fe200078e00ff */
        /* <DEDUP_REMOVED lines=19> */
.L_x_1064:
[----:B------:R-:W-:Y:S05]  /*1c570*/  BSYNC.RECONVERGENT B0 ;  /* 0x0000000000007941 */ /* 0x000fea0003800200 */
.L_x_1063:
        /* <DEDUP_REMOVED lines=135> */
.L_x_1165:
[----:B------:R-:W-:Y:S05]  /*1cdf0*/  BSYNC.RECONVERGENT B0 ;  /* 0x0000000000007941 */ /* 0x000fea0003800200 */
.L_x_1164:
        /* <DEDUP_REMOVED lines=11> */
[----:B------:R0:W1:Y:S03]  /*1ceb0*/  LDS.64 R36, [R0+UR4] ;  /* 0x0000000400247984 */ /* 0x0000660008000a00 */
.L_x_1167:
[----:B------:R-:W-:Y:S05]  /*1cec0*/  BSYNC.RECONVERGENT B0 ;  /* 0x0000000000007941 */ /* 0x000fea0003800200 */
.L_x_1166:
[----:B------:R-:W2:Y:S01]  /*1ced0*/  SHFL.DOWN PT, R39, R72, 0x4, 0x1f ;  /* 0x08801f0048277f89 */ /* 0x000ea200000e0000 */
[----:B------:R-:W-:Y:S02]  /*1cee0*/  ISETP.NE.AND P0, PT, R62, RZ, PT ;  /* 0x000000ff3e00720c */ /* 0x000fe40003f05270 */
[----:B------:R-:W-:Y:S01]  /*1cef0*/  ISETP.NE.AND P4, PT, RZ, UR14, PT ;  /* 0x0000000eff007c0c */ /* 0x000fe2000bf85270 */
[----:B-1----:R-:W1:Y:S04]  /*1cf00*/  SHFL.DOWN PT, R125, R36, 0x4, 0x1f ;  /* 0x08801f00247d7f89 */ /* 0x002e6800000e0000 */
[----:B0-----:R-:W0:Y:S01]  /*1cf10*/  SHFL.DOWN PT, R0, R37, 0x4, 0x1f ;  /* 0x08801f0025007f89 */ /* 0x001e2200000e0000 */
[----:B--2---:R-:W-:Y:S01]  /*1cf20*/  IMAD.IADD R38, R39, 0x1, R72 ;  /* 0x0000000127267824 */ /* 0x004fe200078e0248 */
[----:B------:R-:W-:-:S02]  /*1cf30*/  I2FP.F32.S32 R84, R39 ;  /* 0x0000002700547245 */ /* 0x000fc40000201400 */
[----:B------:R-:W-:Y:S02]  /*1cf40*/  I2FP.F32.S32 R39, R72 ;  /* 0x0000004800277245 */ /* 0x000fe40000201400 */
[----:B------:R-:W-:Y:S01]  /*1cf50*/  I2FP.F32.S32 R66, R38 ;  /* 0x0000002600427245 */ /* 0x000fe20000201400 */
[----:B------:R-:W2:Y:S01]  /*1cf60*/  SHFL.DOWN PT, R143, R38, 0x2, 0x1f ;  /* 0x08401f00268f7f89 */ /* 0x000ea200000e0000 */
[C---:B-1----:R-:W-:Y:S01]  /*1cf70*/  FMUL.FTZ R86, R125.reuse, R84 ;  /* 0x000000547d567220 */ /* 0x042fe20000410000 */
[----:B------:R-:W-:Y:S01]  /*1cf80*/  FADD.FTZ R125, -R125, R36 ;  /* 0x000000247d7d7221 */ /* 0x000fe20000010100 */
[----:B------:R-:W1:Y:S01]  /*1cf90*/  MUFU.RCP R82, R66 ;  /* 0x0000004200527308 */ /* 0x000e620000001000 */
[----:B0-----:R-:W-:Y:S01]  /*1cfa0*/  FADD.FTZ R37, R0, R37 ;  /* 0x0000002500257221 */ /* 0x001fe20000010000 */
[----:B------:R-:W-:Y:S01]  /*1cfb0*/  FFMA.FTZ R141, R39, R36, R86 ;  /* 0x00000024278d7223 */ /* 0x000fe20000010056 */
        /* <DEDUP_REMOVED lines=39> */
[----:B------:R-:W0:Y:S04]  /*1d230*/  SHFL.IDX PT, R143, R66, RZ, 0x1f ;  /* 0x00001fff428f7589 */ /* 0x000e2800000e0000 */
[----:B------:R-:W3:Y:S01]  /*1d240*/  @!P0 LDC.64 R38, c[0x0][0x3c8] ;  /* 0x0000f200ff268b82 */ /* 0x000ee20000000a00 */
[----:B-1----:R-:W-:Y:S01]  /*1d250*/  FMUL.FTZ R0, R125, R125 ;  /* 0x0000007d7d007220 */ /* 0x002fe20000410000 */
[----:B--2---:R-:W-:-:S04]  /*1d260*/  @!P0 IMAD.WIDE R36, R40, 0x4, R36 ;  /* 0x0000000428248825 */ /* 0x004fc800078e0224 */
[----:B------:R-:W-:Y:S01]  /*1d270*/  FSEL R141, R0, RZ, P4 ;  /* 0x000000ff008d7208 */ /* 0x000fe20002000000 */
[----:B0-----:R-:W-:Y:S01]  /*1d280*/  FFMA.FTZ R0, R143, UR15, R72 ;  /* 0x0000000f8f007c23 */ /* 0x001fe20008010048 */
[----:B------:R0:W-:Y:S03]  /*1d290*/  @!P0 STG.E desc[UR8][R36.64], R125 ;  /* 0x0000007d24008986 */ /* 0x0001e6000c101908 */
[----:B------:R-:W-:Y:S01]  /*1d2a0*/  FADD.FTZ R0, R0, R141 ;  /* 0x0000008d00007221 */ /* 0x000fe20000010000 */
[----:B---3--:R-:W-:-:S05]  /*1d2b0*/  @!P0 IMAD.WIDE R38, R40, 0x4, R38 ;  /* 0x0000000428268825 */ /* 0x008fca00078e0226 */
[----:B------:R-:W1:Y:S02]  /*1d2c0*/  MUFU.RSQ R0, R0 ;  /* 0x0000000000007308 */ /* 0x000e640000001400 */
[----:B-1----:R0:W-:Y:S01]  /*1d2d0*/  @!P0 STG.E desc[UR8][R38.64], R0 ;  /* 0x0000000026008986 */ /* 0x0021e2000c101908 */
[----:B-----5:R-:W-:-:S13]  /*1d2e0*/  ISETP.GE.AND P0, PT, R64, 0x1, PT ;  /* 0x000000014000780c */ /* 0x020fda0003f06270 */
[----:B0-----:R-:W-:Y:S05]  /*1d2f0*/  @!P0 BRA `(.L_x_1168) ;  /* 0x0000000c00488947 */ /* 0x001fea0003800000 */
        /* <DEDUP_REMOVED lines=9> */
[--C-:B------:R-:W-:Y:S01]  /*1d390*/  FADD.FTZ R141, R93, -R64.reuse ;  /* 0x800000405d8d7221 */ /* 0x100fe20000010000 */
[----:B------:R-:W-:Y:S01]  /*1d3a0*/  SHF.L.U32 R82, R34, 0x10, RZ ;  /* 0x0000001022527819 */ /* 0x000fe200000006ff */
[----:B------:R-:W-:Y:S01]  /*1d3b0*/  IMAD.U32 R72, R98, 0x10000, RZ ;  /* 0x0001000062487824 */ /* 0x000fe200078e00ff */
[----:B------:R-:W-:Y:S01]  /*1d3c0*/  SHF.L.U32 R122, R35, 0x10, RZ ;  /* 0x00000010237a7819 */ /* 0x000fe200000006ff */
[C---:B------:R-:W-:Y:S01]  /*1d3d0*/  FMUL.FTZ R123, R0.reuse, R123 ;  /* 0x0000007b007b7220 */ /* 0x040fe20000410000 */
[----:B------:R-:W-:Y:S02]  /*1d3e0*/  IMAD.U32 R86, R99, 0x10000, RZ ;  /* 0x0001000063567824 */ /* 0x000fe400078e00ff */
[----:B------:R-:W-:Y:S01]  /*1d3f0*/  FMUL.FTZ R141, R0, R141 ;  /* 0x0000008d008d7220 */ /* 0x000fe20000410000 */
[----:B------:R-:W-:Y:S01]  /*1d400*/  FADD.FTZ R37, R51, -R64 ;  /* 0x8000004033257221 */ /* 0x000fe20000010000 */
[----:B------:R-:W-:Y:S01]  /*1d410*/  FFMA.FTZ R84, R123, R72, R82 ;  /* 0x000000487b547223 */ /* 0x000fe20000010052 */
[----:B------:R-:W-:Y:S01]  /*1d420*/  FADD.FTZ R39, R55, -R64 ;  /* 0x8000004037277221 */ /* 0x000fe20000010000 */
[----:B------:R-:W-:Y:S01]  /*1d430*/  FFMA.FTZ R142, R141, R86, R122 ;  /* 0x000000568d8e7223 */ /* 0x000fe2000001007a */
[----:B------:R-:W-:Y:S01]  /*1d440*/  SHF.L.U32 R38, R32, 0x10, RZ ;  /* 0x0000001020267819 */ /* 0x000fe200000006ff */
[----:B------:R-:W0:Y:S01]  /*1d450*/  LDC.64 R122, c[0x0][0x428] ;  /* 0x00010a00ff7a7b82 */ /* 0x000e220000000a00 */
[----:B------:R-:W-:Y:S01]  /*1d460*/  SHF.L.U32 R66, R33, 0x10, RZ ;  /* 0x0000001021427819 */ /* 0x000fe200000006ff */
[----:B------:R-:W-:-:S02]  /*1d470*/  IMAD.U32 R36, R96, 0x10000, RZ ;  /* 0x0001000060247824 */ /* 0x000fc400078e00ff */
[C---:B------:R-:W-:Y:S01]  /*1d480*/  FMUL.FTZ R37, R0.reuse, R37 ;  /* 0x0000002500257220 */ /* 0x040fe20000410000 */
[----:B------:R-:W-:Y:S02]  /*1d490*/  IMAD.U32 R62, R97, 0x10000, RZ ;  /* 0x00010000613e7824 */ /* 0x000fe400078e00ff */
[----:B------:R-:W-:Y:S01]  /*1d4a0*/  FMUL.FTZ R39, R0, R39 ;  /* 0x0000002700277220 */ /* 0x000fe20000410000 */
[----:B------:R-:W-:Y:S01]  /*1d4b0*/  FADD.FTZ R141, R91, -R64 ;  /* 0x800000405b8d7221 */ /* 0x000fe20000010000 */
[----:B------:R-:W-:Y:S01]  /*1d4c0*/  FFMA.FTZ R36, R37, R36, R38 ;  /* 0x0000002425247223 */ /* 0x000fe20000010026 */
[----:B------:R-:W-:Y:S01]  /*1d4d0*/  FADD.FTZ R143, R121, -R64 ;  /* 0x80000040798f7221 */ /* 0x000fe20000010000 */
[----:B------:R-:W-:Y:S01]  /*1d4e0*/  FFMA.FTZ R66, R39, R62, R66 ;  /* 0x0000003e27427223 */ /* 0x000fe20000010042 */
[--C-:B------:R-:W-:Y:S01]  /*1d4f0*/  FADD.FTZ R37, R53, -R64.reuse ;  /* 0x8000004035257221 */ /* 0x100fe20000010000 */
[----:B------:R-:W-:Y:S01]  /*1d500*/  FADD.FTZ R39, R57, -R64 ;  /* 0x8000004039277221 */ /* 0x000fe20000010000 */
[----:B------:R-:W-:Y:S01]  /*1d510*/  SHF.L.U32 R124, R140, 0x10, RZ ;  /* 0x000000108c7c7819 */ /* 0x000fe200000006ff */
[----:B------:R-:W-:Y:S01]  /*1d520*/  IMAD.U32 R86, R44, 0x10000, RZ ;  /* 0x000100002c567824 */ /* 0x000fe200078e00ff */
[----:B------:R-:W-:Y:S01]  /*1d530*/  SHF.L.U32 R146, R138, 0x10, RZ ;  /* 0x000000108a927819 */ /* 0x000fe200000006ff */
[----:B------:R-:W-:Y:S01]  /*1d540*/  IMAD.U32 R144, R139, 0x10000, RZ ;  /* 0x000100008b907824 */ /* 0x000fe200078e00ff */
[----:B------:R-:W-:Y:S01]  /*1d550*/  SHF.L.U32 R62, R47, 0x10, RZ ;  /* 0x000000102f3e7819 */ /* 0x000fe200000006ff */
[C---:B------:R-:W-:Y:S01]  /*1d560*/  FMUL.FTZ R143, R0.reuse, R143 ;  /* 0x0000008f008f7220 */ /* 0x040fe20000410000 */
[----:B------:R-:W-:Y:S01]  /*1d570*/  SHF.L.U32 R82, R45, 0x10, RZ ;  /* 0x000000102d527819 */ /* 0x000fe200000006ff */
[----:B------:R-:W-:Y:S01]  /*1d580*/  FMUL.FTZ R141, R0, R141 ;  /* 0x0000008d008d7220 */ /* 0x000fe20000410000 */
[----:B------:R-:W-:-:S02]  /*1d590*/  IMAD.U32 R38, R48, 0x10000, RZ ;  /* 0x0001000030267824 */ /* 0x000fc400078e00ff */
[----:B------:R-:W-:Y:S01]  /*1d5a0*/  FMUL.FTZ R39, R0, R39 ;  /* 0x0000002700277220 */ /* 0x000fe20000410000 */
[----:B------:R-:W-:Y:S02]  /*1d5b0*/  IMAD.U32 R72, R46, 0x10000, RZ ;  /* 0x000100002e487824 */ /* 0x000fe400078e00ff */
        /* <DEDUP_REMOVED lines=12> */
.L_x_1170:
[----:B------:R-:W-:Y:S05]  /*1d680*/  BSYNC.RECONVERGENT B0 ;  /* 0x0000000000007941 */ /* 0x000fea0003800200 */
.L_x_1169:
[----:B------:R-:W-:Y:S01]  /*1d690*/  ISETP.NE.AND P0, PT, R120, RZ, PT ;  /* 0x000000ff7800720c */ /* 0x000fe20003f05270 */
[----:B------:R-:W-:-:S12]  /*1d6a0*/  BSSY.RECONVERGENT B0, `(.L_x_1171) ;  /* 0x0000032000007945 */ /* 0x000fd80003800200 */
[----:B------:R-:W-:Y:S05]  /*1d6b0*/  @!P0 BRA `(.L_x_1172) ;  /* 0x0000000000c08947 */ /* 0x000fea0003800000 */
[--C-:B0-----:R-:W-:Y:S01]  /*1d6c0*/  FADD.FTZ R123, R101, -R64.reuse ;  /* 0x80000040657b7221 */ /* 0x101fe20000010000 */
[----:B------:R-:W-:Y:S01]  /*1d6d0*/  SHF.L.U32 R72, R30, 0x10, RZ ;  /* 0x000000101e487819 */ /* 0x000fe200000006ff */
[----:B------:R-:W-:Y:S02]  /*1d6e0*/  IMAD.U32 R82, R26, 0x10000, RZ ;  /* 0x000100001a527824 */ /* 0x000fe400078e00ff */
[--C-:B------:R-:W-:Y:S01]  /*1d6f0*/  FADD.FTZ R141, R105, -R64.reuse ;  /* 0x80000040698d7221 */ /* 0x100fe20000010000 */
[----:B------:R-:W-:Y:S01]  /*1d700*/  FMUL.FTZ R123, R0, R123 ;  /* 0x0000007b007b7220 */ /* 0x000fe20000410000 */
[--C-:B------:R-:W-:Y:S01]  /*1d710*/  FADD.FTZ R37, R63, -R64.reuse ;  /* 0x800000403f257221 */ /* 0x100fe20000010000 */
[----:B------:R-:W-:Y:S01]  /*1d720*/  FADD.FTZ R39, R67, -R64 ;  /* 0x8000004043277221 */ /* 0x000fe20000010000 */
[----:B------:R-:W-:Y:S01]  /*1d730*/  SHF.L.U32 R86, R31, 0x10, RZ ;  /* 0x000000101f567819 */ /* 0x000fe200000006ff */
[----:B------:R-:W-:Y:S01]  /*1d740*/  FFMA.FTZ R84, R123, R72, R82 ;  /* 0x000000487b547223 */ /* 0x000fe20000010052 */
[----:B------:R-:W-:Y:S01]  /*1d750*/  SHF.L.U32 R36, R28, 0x10, RZ ;  /* 0x000000101c247819 */ /* 0x000fe200000006ff */
[----:B------:R-:W0:Y:S01]  /*1d760*/  LDC.64 R122, c[0x0][0x428] ;  /* 0x00010a00ff7a7b82 */ /* 0x000e220000000a00 */
[----:B------:R-:W-:Y:S01]  /*1d770*/  SHF.L.U32 R62, R29, 0x10, RZ ;  /* 0x000000101d3e7819 */ /* 0x000fe200000006ff */
[----:B------:R-:W-:-:S02]  /*1d780*/  IMAD.U32 R120, R27, 0x10000, RZ ;  /* 0x000100001b787824 */ /* 0x000fc400078e00ff */
[----:B------:R-:W-:Y:S01]  /*1d790*/  FMUL.FTZ R141, R0, R141 ;  /* 0x0000008d008d7220 */ /* 0x000fe20000410000 */
[----:B------:R-:W-:Y:S02]  /*1d7a0*/  IMAD.U32 R38, R24, 0x10000, RZ ;  /* 0x0001000018267824 */ /* 0x000fe400078e00ff */
[C---:B------:R-:W-:Y:S01]  /*1d7b0*/  FMUL.FTZ R37, R0.reuse, R37 ;  /* 0x0000002500257220 */ /* 0x040fe20000410000 */
[----:B------:R-:W-:Y:S02]  /*1d7c0*/  IMAD.U32 R66, R25, 0x10000, RZ ;  /* 0x0001000019427824 */ /* 0x000fe400078e00ff */
[----:B------:R-:W-:Y:S01]  /*1d7d0*/  FMUL.FTZ R39, R0, R39 ;  /* 0x0000002700277220 */ /* 0x000fe20000410000 */
[----:B------:R-:W-:Y:S01]  /*1d7e0*/  FFMA.FTZ R124, R141, R86, R120 ;  /* 0x000000568d7c7223 */ /* 0x000fe20000010078 */
[----:B------:R-:W-:Y:S01]  /*1d7f0*/  FFMA.FTZ R36, R37, R36, R38 ;  /* 0x0000002425247223 */ /* 0x000fe20000010026 */
[----:B------:R-:W-:Y:S01]  /*1d800*/  FADD.FTZ R141, R103, -R64 ;  /* 0x80000040678d7221 */ /* 0x000fe20000010000 */
[----:B------:R-:W-:Y:S01]  /*1d810*/  FFMA.FTZ R66, R39, R62, R66 ;  /* 0x0000003e27427223 */ /* 0x000fe20000010042 */
[--C-:B------:R-:W-:Y:S01]  /*1d820*/  FADD.FTZ R143, R107, -R64.reuse ;  /* 0x800000406b8f7221 */ /* 0x100fe20000010000 */
        /* <DEDUP_REMOVED lines=25> */
.L_x_1172:
[----:B------:R-:W-:Y:S05]  /*1d9c0*/  BSYNC.RECONVERGENT B0 ;  /* 0x0000000000007941 */ /* 0x000fea0003800200 */
.L_x_1171:
[----:B------:R-:W-:Y:S04]  /*1d9d0*/  BSSY.RECONVERGENT B0, `(.L_x_1173) ;  /* 0x0000032000007945 */ /* 0x000fe80003800200 */
[----:B------:R-:W-:Y:S05]  /*1d9e0*/  @!P2 BRA `(.L_x_1174) ;  /* 0x0000000000c0a947 */ /* 0x000fea0003800000 */
[--C-:B01----:R-:W-:Y:S01]  /*1d9f0*/  FADD.FTZ R123, R109, -R64.reuse ;  /* 0x800000406d7b7221 */ /* 0x103fe20000010000 */
        /* <DEDUP_REMOVED lines=29> */
[----:B------:R-:W-:Y:S01]  /*1dbd0*/  FMUL.FTZ R143, R0, R143 ;  /* 0x0000008f008f7220 */ /* 0x000fe20000410000 */
[----:B------:R-:W-:Y:S01]  /*1dbe0*/  SHF.L.U32 R82, R126, 0x10, RZ ;  /* 0x000000107e527819 */ /* 0x000fe200000006ff */
[----:B------:R-:W-:Y:S01]  /*1dbf0*/  FMUL.FTZ R141, R0, R141 ;  /* 0x0000008d008d7220 */ /* 0x000fe20000410000 */
[----:B------:R-:W-:-:S02]  /*1dc00*/  IMAD.U32 R38, R129, 0x10000, RZ ;  /* 0x0001000081267824 */ /* 0x000fc400078e00ff */
[C---:B------:R-:W-:Y:S01]  /*1dc10*/  FMUL.FTZ R39, R0.reuse, R39 ;  /* 0x0000002700277220 */ /* 0x040fe20000410000 */
        /* <DEDUP_REMOVED lines=13> */
.L_x_1174:
[----:B------:R-:W-:Y:S05]  /*1dcf0*/  BSYNC.RECONVERGENT B0 ;  /* 0x0000000000007941 */ /* 0x000fea0003800200 */
.L_x_1173:
[----:B------:R-:W-:Y:S04]  /*1dd00*/  BSSY.RECONVERGENT B0, `(.L_x_1168) ;  /* 0x0000031000007945 */ /* 0x000fe80003800200 */
[----:B------:R-:W-:Y:S05]  /*1dd10*/  @!P3 BRA `(.L_x_1175) ;  /* 0x0000000000bcb947 */ /* 0x000fea0003800000 */
[----:B012---:R-:W0:Y:S01]  /*1dd20*/  LDC.64 R36, c[0x0][0x428] ;  /* 0x00010a00ff247b82 */ /* 0x007e220000000a00 */
[--C-:B------:R-:W-:Y:S01]  /*1dd30*/  FADD.FTZ R145, R117, -R64.reuse ;  /* 0x8000004075917221 */ /* 0x100fe20000010000 */
[--C-:B------:R-:W-:Y:S01]  /*1dd40*/  FADD.FTZ R39, R79, -R64.reuse ;  /* 0x800000404f277221 */ /* 0x100fe20000010000 */
[--C-:B------:R-:W-:Y:S01]  /*1dd50*/  FADD.FTZ R141, R83, -R64.reuse ;  /* 0x80000040538d7221 */ /* 0x100fe20000010000 */
[--C-:B------:R-:W-:Y:S01]  /*1dd60*/  FADD.FTZ R123, R81, -R64.reuse ;  /* 0x80000040517b7221 */ /* 0x100fe20000010000 */
[--C-:B------:R-:W-:Y:S01]  /*1dd70*/  FADD.FTZ R143, R85, -R64.reuse ;  /* 0x80000040558f7221 */ /* 0x100fe20000010000 */
[--C-:B------:R-:W-:Y:S01]  /*1dd80*/  FADD.FTZ R147, R119, -R64.reuse ;  /* 0x8000004077937221 */ /* 0x100fe20000010000 */
[--C-:B------:R-:W-:Y:S01]  /*1dd90*/  FADD.FTZ R149, R95, -R64.reuse ;  /* 0x800000405f957221 */ /* 0x100fe20000010000 */
[----:B------:R-:W-:Y:S01]  /*1dda0*/  FADD.FTZ R151, R87, -R64 ;  /* 0x8000004057977221 */ /* 0x000fe20000010000 */
[----:B------:R-:W-:Y:S01]  /*1ddb0*/  SHF.L.U32 R72, R14, 0x10, RZ ;  /* 0x000000100e487819 */ /* 0x000fe200000006ff */
[----:B------:R-:W-:Y:S01]  /*1ddc0*/  IMAD.U32 R82, R10, 0x10000, RZ ;  /* 0x000100000a527824 */ /* 0x000fe200078e00ff */
[----:B------:R-:W-:Y:S01]  /*1ddd0*/  SHF.L.U32 R38, R12, 0x10, RZ ;  /* 0x000000100c267819 */ /* 0x000fe200000006ff */
[----:B------:R-:W-:Y:S01]  /*1dde0*/  FMUL.FTZ R145, R0, R145 ;  /* 0x0000009100917220 */ /* 0x000fe20000410000 */
[----:B------:R-:W-:Y:S01]  /*1ddf0*/  SHF.L.U32 R64, R13, 0x10, RZ ;  /* 0x000000100d407819 */ /* 0x000fe200000006ff */
[----:B------:R-:W-:-:S02]  /*1de00*/  IMAD.U32 R62, R8, 0x10000, RZ ;  /* 0x00010000083e7824 */ /* 0x000fc400078e00ff */
[C---:B------:R-:W-:Y:S01]  /*1de10*/  FMUL.FTZ R39, R0.reuse, R39 ;  /* 0x0000002700277220 */ /* 0x040fe20000410000 */
[----:B------:R-:W-:Y:S02]  /*1de20*/  IMAD.U32 R66, R9, 0x10000, RZ ;  /* 0x0001000009427824 */ /* 0x000fe400078e00ff */
        /* <DEDUP_REMOVED lines=19> */
[----:B------:R-:W-:Y:S01]  /*1df60*/  FFMA.FTZ R39, R149, R120, R122 ;  /* 0x0000007895277223 */ /* 0x000fe2000001007a */
[----:B------:R-:W-:Y:S01]  /*1df70*/  FFMA.FTZ R124, R151, R124, R142 ;  /* 0x0000007c977c7223 */ /* 0x000fe2000001008e */
[----:B------:R-:W-:Y:S01]  /*1df80*/  FFMA.FTZ R147, R147, R84, R86 ;  /* 0x0000005493937223 */ /* 0x000fe20000010056 */
[----:B------:R-:W-:Y:S01]  /*1df90*/  FFMA.FTZ R143, R143, R66, R72 ;  /* 0x000000428f8f7223 */ /* 0x000fe20000010048 */
[----:B------:R-:W-:Y:S01]  /*1dfa0*/  FFMA.FTZ R141, R123, R0, R38 ;  /* 0x000000007b8d7223 */ /* 0x000fe20000010026 */
[----:B0-----:R-:W-:Y:S01]  /*1dfb0*/  IMAD.WIDE.U32 R122, R125, 0x10, R36 ;  /* 0x000000107d7a7825 */ /* 0x001fe200078e0024 */
[----:B------:R-:W-:Y:S02]  /*1dfc0*/  F2FP.BF16.F32.PACK_AB R39, R124, R39 ;  /* 0x000000277c27723e */ /* 0x000fe400000010ff */
[----:B------:R-:W-:Y:S02]  /*1dfd0*/  F2FP.BF16.F32.PACK_AB R38, R147, R82 ;  /* 0x000000529326723e */ /* 0x000fe400000010ff */
[----:B------:R-:W-:-:S02]  /*1dfe0*/  F2FP.BF16.F32.PACK_AB R37, R143, R64 ;  /* 0x000000408f25723e */ /* 0x000fc400000010ff */
[----:B------:R-:W-:-:S05]  /*1dff0*/  F2FP.BF16.F32.PACK_AB R36, R141, R62 ;  /* 0x0000003e8d24723e */ /* 0x000fca00000010ff */
[----:B------:R3:W-:Y:S02]  /*1e000*/  STG.E.128 desc[UR8][R122.64], R36 ;  /* 0x000000247a007986 */ /* 0x0007e4000c101d08 */
.L_x_1175:
[----:B------:R-:W-:Y:S05]  /*1e010*/  BSYNC.RECONVERGENT B0 ;  /* 0x0000000000007941 */ /* 0x000fea0003800200 */
.L_x_1168:
[----:B0123--:R-:W0:Y:S01]  /*1e020*/  LDC.64 R36, c[0x0][0x380] ;  /* 0x0000e000ff247b82 */ /* 0x00fe220000000a00 */
[----:B------:R-:W-:Y:S01]  /*1e030*/  UPLOP3.LUT UP1, UPT, UPT, UPT, UP1, 0x40, 0x4 ;  /* 0x000000000004789c */ /* 0x000fe20003f2e810 */
[----:B0-----:R-:W-:-:S04]  /*1e040*/  IADD3 R40, PT, PT, R40, R36, RZ ;  /* 0x0000002428287210 */ /* 0x001fc80007ffe0ff */
[----:B------:R-:W-:-:S13]  /*1e050*/  ISETP.GE.AND P0, PT, R40, R37, PT ;  /* 0x000000252800720c */ /* 0x000fda0003f06270 */
[----:B------:R-:W-:Y:S05]  /*1e060*/  @!P0 BRA `(.L_x_1176) ;  /* 0xfffffe2c00908947 */ /* 0x000fea000383ffff */
[----:B------:R-:W-:Y:S05]  /*1e070*/  EXIT ;  /* 0x000000000000794d */ /* 0x000fea0003800000 */
.L_x_1177:
        /* <DEDUP_REMOVED lines=16> */
.L_x_27470:


//--------------------- .text._ZN10layer_norm13ln_fwd_kernelINS_13Kernel_traitsI13__nv_bfloat16S2_S2_S2_fjLj8192ELj1ELj1ELj8ELj16ENS_18Kernel_traits_baseILj8192ES2_S2_S2_S2_fjLj256EEEEELb1ELb0ELb1ELb1EEEvNS_9FwdParamsE --------------------------
	.section	.text._ZN10layer_norm13ln_fwd_kernelINS_13Kernel_traitsI13__nv_bfloat16S2_S2_S2_fjLj8192ELj1ELj1ELj8ELj16ENS_18Kernel_traits_baseILj8192ES2_S2_S2_S2_fjLj256EEEEELb1ELb0ELb1ELb1EEEvNS_9FwdParamsE,"ax",@progbits
	.align	128
        .global         _ZN10layer_norm13ln_fwd_kernelINS_13Kernel_traitsI13__nv_bfloat16S2_S2_S2_fjLj8192ELj1ELj1ELj8ELj16ENS_18Kernel_traits_baseILj8192ES2_S2_S2_S2_fjLj256EEEEELb1ELb0ELb1ELb1EEEvNS_9FwdParamsE
        .type           _ZN10layer_norm13ln_fwd_kernelINS_13Kernel_traitsI13__nv_bfloat16S2_S2_S2_fjLj8192ELj1ELj1ELj8ELj16ENS_18Kernel_traits_baseILj8192ES2_S2_S2_S2_fjLj256EEEEELb1ELb0ELb1ELb1EEEvNS_9FwdParamsE,@function
        .size           _ZN10layer_norm13ln_fwd_kernelINS_13Kernel_traitsI13__nv_bfloat16S2_S2_S2_fjLj8192ELj1ELj1ELj8ELj16ENS_18Kernel_traits_baseILj8192ES2_S2_S2_S2_fjLj256EEEEELb1ELb0ELb1ELb1EEEvNS_9FwdParamsE,(.L_x_27471 - _ZN10layer_norm13ln_fwd_kernelINS_13Kernel_traitsI13__nv_bfloat16S2_S2_S2_fjLj8192ELj1ELj1ELj8ELj16ENS_18Kernel_traits_baseILj8192ES2_S2_S2_S2_fjLj256EEEEELb1ELb0ELb1ELb1EEEvNS_9FwdParamsE)
        .other          _ZN10layer_norm13ln_fwd_kernelINS_13Kernel_traitsI13__nv_bfloat16S2_S2_S2_fjLj8192ELj1ELj1ELj8ELj16ENS_18Kernel_traits_baseILj8192ES2_S2_S2_S2_fjLj256EEEEELb1ELb0ELb1ELb1EEEvNS_9FwdParamsE,@"STO_CUDA_ENTRY STV_DEFAULT"
_ZN10layer_norm13ln_fwd_kernelINS_13Kernel_traitsI13__nv_bfloat16S2_S2_S2_fjLj8192ELj1ELj1ELj8ELj16ENS_18Kernel_traits_baseILj8192ES2_S2_S2_S2_fjLj256EEEEELb1ELb0ELb1ELb1EEEvNS_9FwdParamsE:
.text._ZN10layer_norm13ln_fwd_kernelINS_13Kernel_traitsI13__nv_bfloat16S2_S2_S2_fjLj8192ELj1ELj1ELj8ELj16ENS_18Kernel_traits_baseILj8192ES2_S2_S2_S2_fjLj256EEEEELb1ELb0ELb1ELb1EEEvNS_9FwdParamsE:
[----:B------:R-:W-:Y:S01]  /*0000*/  LDC R1, c[0x0][0x37c] ;  /* 0x0000df00ff017b82 */ /* 0x000fe20000000800 */
[----:B------:R-:W0:Y:S01]  /*0010*/  LDCU.64 UR4, c[0x0][0x438] ;  /* 0x00008700ff0477ac */ /* 0x000e220008000a00 */
[----:B------:R-:W1:Y:S06]  /*0020*/  S2R R103, SR_TID.X ;  /* 0x0000000000677919 */ /* 0x000e6c0000002100 */
[----:B------:R-:W1:Y:S01]  /*0030*/  LDC.64 R8, c[0x0][0x3d0] ;  /* 0x0000f400ff087b82 */ /* 0x000e620000000a00 */
[----:B------:R-:W2:Y:S01]  /*0040*/  LDCU.64 UR20, c[0x0][0x358] ;  /* 0x00006b00ff1477ac */ /* 0x000ea20008000a00 */
[----:B0-----:R-:W-:Y:S01]  /*0050*/  ISETP.NE.U32.AND P0, PT, RZ, UR4, PT ;  /* 0x00000004ff007c0c */ /* 0x001fe2000bf05070 */
[----:B------:R-:W0:Y:S03]  /*0060*/  LDCU.U8 UR4, c[0x0][0x464] ;  /* 0x00008c80ff0477ac */ /* 0x000e260008000000 */
[----:B------:R-:W-:-:S13]  /*0070*/  ISETP.NE.AND.EX P0, PT, RZ, UR5, PT, P0 ;  /* 0x00000005ff007c0c */ /* 0x000fda000bf05300 */
[C-C-:B-1----:R-:W-:Y:S01]  /*0080*/  @P0 IMAD.WIDE.U32 R6, R103.reuse, 0x10, R8.reuse ;  /* 0x0000001067060825 */ /* 0x142fe200078e0008 */
[----:B------:R-:W1:Y:S04]  /*0090*/  LDC R87, c[0x0][0x458] ;  /* 0x00011600ff577b82 */ /* 0x000e680000000800 */
[----:B--2---:R-:W5:Y:S04]  /*00a0*/  @P0 LDG.E.128 R48, desc[UR20][R6.64] ;  /* 0x0000001406300981 */ /* 0x004f68000c1e1d00 */
[----:B------:R-:W5:Y:S01]  /*00b0*/  @P0 LDG.E.128 R44, desc[UR20][R6.64+0x1000] ;  /* 0x00100014062c0981 */ /* 0x000f62000c1e1d00 */
[----:B------:R-:W2:Y:S03]  /*00c0*/  LDC R12, c[0x0][0x45c] ;  /* 0x00011700ff0c7b82 */ /* 0x000ea60000000800 */
[----:B------:R-:W5:Y:S04]  /*00d0*/  @P0 LDG.E.128 R40, desc[UR20][R6.64+0x2000] ;  /* 0x0020001406280981 */ /* 0x000f68000c1e1d00 */
[----:B------:R3:W5:Y:S01]  /*00e0*/  @P0 LDG.E.128 R36, desc[UR20][R6.64+0x3000] ;  /* 0x0030001406240981 */ /* 0x000762000c1e1d00 */
[----:B------:R-:W3:Y:S01]  /*00f0*/  @P0 LDC.64 R10, c[0x0][0x438] ;  /* 0x00010e00ff0a0b82 */ /* 0x000ee20000000a00 */
[----:B------:R-:W4:Y:S01]  /*0100*/  LDCU.64 UR18, c[0x0][0x450] ;  /* 0x00008a00ff1277ac */ /* 0x000f220008000a00 */
[----:B0-----:R-:W-:Y:S01]  /*0110*/  ISETP.NE.AND P1, PT, RZ, UR4, PT ;  /* 0x00000004ff007c0c */ /* 0x001fe2000bf25270 */
[----:B------:R-:W-:Y:S01]  /*0120*/  @!P0 IMAD.WIDE.U32 R8, R103, 0x10, R8 ;  /* 0x0000001067088825 */ /* 0x000fe200078e0008 */
[----:B------:R-:W0:Y:S11]  /*0130*/  LDCU UR4, c[0x0][0x384] ;  /* 0x00007080ff0477ac */ /* 0x000e360008000800 */
[----:B-1----:R-:W-:Y:S01]  /*0140*/  @P1 MOV R4, R87 ;  /* 0x0000005700041202 */ /* 0x002fe20000000f00 */
[----:B--2---:R-:W-:-:S02]  /*0150*/  @P1 IMAD.MOV.U32 R5, RZ, RZ, R12 ;  /* 0x000000ffff051224 */ /* 0x004fc400078e000c */
[----:B----4-:R-:W-:Y:S02]  /*0160*/  IMAD.U32 R2, RZ, RZ, UR18 ;  /* 0x00000012ff027e24 */ /* 0x010fe4000f8e00ff */
[----:B------:R-:W-:Y:S02]  /*0170*/  IMAD.U32 R3, RZ, RZ, UR19 ;  /* 0x00000013ff037e24 */ /* 0x000fe4000f8e00ff */
[----:B------:R-:W5:Y:S01]  /*0180*/  @P1 LDG.E.64 R4, desc[UR20][R4.64] ;  /* 0x0000001404041981 */ /* 0x000f62000c1e1b00 */
[----:B---3--:R-:W-:Y:S01]  /*0190*/  @P0 IMAD.WIDE.U32 R6, R103, 0x10, R10 ;  /* 0x0000001067060825 */ /* 0x008fe200078e000a */
[----:B------:R-:W0:Y:S02]  /*01a0*/  S2UR UR7, SR_CTAID.X ;  /* 0x00000000000779c3 */ /* 0x000e240000002500 */
[----:B------:R-:W5:Y:S04]  /*01b0*/  @P1 LDG.E.64 R2, desc[UR20][R2.64] ;  /* 0x0000001402021981 */ /* 0x000f68000c1e1b00 */
[----:B------:R1:W5:Y:S02]  /*01c0*/  @P0 LDG.E.128 R32, desc[UR20][R6.64] ;  /* 0x0000001406200981 */ /* 0x000364000c1e1d00 */
[----:B------:R-:W2:Y:S02]  /*01d0*/  @P1 LDC R11, c[0x0][0x460] ;  /* 0x00011800ff0b1b82 */ /* 0x000ea40000000800 */
[----:B------:R1:W5:Y:S04]  /*01e0*/  @P0 LDG.E.128 R28, desc[UR20][R6.64+0x1000] ;  /* 0x00100014061c0981 */ /* 0x000368000c1e1d00 */
[----:B------:R1:W5:Y:S04]  /*01f0*/  @P0 LDG.E.128 R24, desc[UR20][R6.64+0x2000] ;  /* 0x0020001406180981 */ /* 0x000368000c1e1d00 */
[----:B------:R1:W5:Y:S04]  /*0200*/  @P0 LDG.E.128 R20, desc[UR20][R6.64+0x3000] ;  /* 0x0030001406140981 */ /* 0x000368000c1e1d00 */
[----:B------:R1:W5:Y:S04]  /*0210*/  @!P0 LDG.E.128 R48, desc[UR20][R8.64] ;  /* 0x0000001408308981 */ /* 0x000368000c1e1d00 */
[----:B------:R1:W5:Y:S04]  /*0220*/  @!P0 LDG.E.128 R44, desc[UR20][R8.64+0x1000] ;  /* 0x00100014082c8981 */ /* 0x000368000c1e1d00 */
[----:B------:R1:W5:Y:S04]  /*0230*/  @!P0 LDG.E.128 R40, desc[UR20][R8.64+0x2000] ;  /* 0x0020001408288981 */ /* 0x000368000c1e1d00 */
[----:B------:R1:W5:Y:S01]  /*0240*/  @!P0 LDG.E.128 R36, desc[UR20][R8.64+0x3000] ;  /* 0x0030001408248981 */ /* 0x000362000c1e1d00 */
[----:B0-----:R-:W-:-:S06]  /*0250*/  UISETP.GE.AND UP0, UPT, UR7, UR4, UPT ;  /* 0x000000040700728c */ /* 0x001fcc000bf06270 */
[----:B------:R-:W-:-:S13]  /*0260*/  PLOP3.LUT P2, PT, PT, PT, UP0, 0x80, 0x8 ;  /* 0x000000000008781c */ /* 0x000fda0003f4f008 */
[----:B-12---:R-:W-:Y:S05]  /*0270*/  @P2 EXIT ;  /* 0x000000000000294d */ /* 0x006fea0003800000 */
[----:B------:R-:W0:Y:S01]  /*0280*/  LDC R74, c[0x0][0x360] ;  /* 0x0000d800ff4a7b82 */ /* 0x000e220000000800 */
[----:B-----5:R-:W-:Y:S02]  /*0290*/  @P1 IADD3 R87, P2, PT, R4, R11, RZ ;  /* 0x0000000b04571210 */ /* 0x020fe40007f5e0ff */
[----:B------:R-:W-:Y:S02]  /*02a0*/  @!P0 CS2R R34, SRZ ;  /* 0x0000000000228805 */ /* 0x000fe4000001ff00 */
[----:B------:R-:W-:Y:S02]  /*02b0*/  @P1 R2UR UR18, R2 ;  /* 0x00000000021212ca */ /* 0x000fe400000e0000 */
[----:B------:R-:W-:Y:S02]  /*02c0*/  @!P0 CS2R R32, SRZ ;  /* 0x0000000000208805 */ /* 0x000fe4000001ff00 */
[----:B------:R-:W-:Y:S01]  /*02d0*/  @P1 R2UR UR19, R3 ;  /* 0x00000000031312ca */ /* 0x000fe200000e0000 */
[----:B------:R-:W-:-:S02]  /*02e0*/  @P1 IMAD.X R12, RZ, RZ, R5, P2 ;  /* 0x000000ffff0c1224 */ /* 0x000fc400010e0605 */
[----:B------:R-:W-:Y:S01]  /*02f0*/  HFMA2 R18, -RZ, RZ, 0, 0 ;  /* 0x00000000ff127431 */ /* 0x000fe200000001ff */
[----:B------:R-:W-:Y:S02]  /*0300*/  PRMT R17, R51, 0x7632, R17 ;  /* 0x0000763233117816 */ /* 0x000fe40000000011 */
[----:B------:R-:W-:Y:S02]  /*0310*/  @!P0 CS2R R30, SRZ ;  /* 0x00000000001e8805 */ /* 0x000fe4000001ff00 */
[----:B------:R-:W-:Y:S02]  /*0320*/  PRMT R16, R50, 0x7632, R16 ;  /* 0x0000763232107816 */ /* 0x000fe40000000010 */
[----:B------:R-:W-:Y:S02]  /*0330*/  @!P0 CS2R R28, SRZ ;  /* 0x00000000001c8805 */ /* 0x000fe4000001ff00 */
[----:B------:R-:W-:Y:S02]  /*0340*/  SHF.R.U64 R75, R87, 0x2, R12 ;  /* 0x00000002574b7819 */ /* 0x000fe4000000120c */
[----:B------:R-:W-:-:S02]  /*0350*/  @!P0 CS2R R26, SRZ ;  /* 0x00000000001a8805 */ /* 0x000fc4000001ff00 */
[----:B------:R-:W-:Y:S02]  /*0360*/  SHF.R.U32.HI R73, RZ, 0x2, R12 ;  /* 0x00000002ff497819 */ /* 0x000fe4000001160c */
[----:B------:R-:W-:Y:S01]  /*0370*/  @!P0 CS2R R24, SRZ ;  /* 0x0000000000188805 */ /* 0x000fe2000001ff00 */
[----:B------:R-:W-:Y:S01]  /*0380*/  UIADD3 UR4, UPT, UPT, UR18, -0x61c88647, URZ ;  /* 0x9e3779b912047890 */ /* 0x000fe2000fffe0ff */
[----:B------:R-:W-:Y:S01]  /*0390*/  IMAD.HI.U32 R2, R75, -0x2daee0ad, RZ ;  /* 0xd2511f534b027827 */ /* 0x000fe200078e00ff */
[----:B------:R-:W-:Y:S01]  /*03a0*/  UIADD3 UR5, UPT, UPT, UR19, -0x4498517b, URZ ;  /* 0xbb67ae8513057890 */ /* 0x000fe2000fffe0ff */
[----:B------:R-:W-:Y:S02]  /*03b0*/  LOP3.LUT R87, R87, 0x3, RZ, 0xc0, !PT ;  /* 0x0000000357577812 */ /* 0x000fe400078ec0ff */
[----:B------:R-:W-:Y:S01]  /*03c0*/  @!P0 CS2R R22, SRZ ;  /* 0x0000000000168805 */ /* 0x000fe2000001ff00 */
[----:B------:R-:W-:Y:S01]  /*03d0*/  IMAD R6, R75, -0x2daee0ad, RZ ;  /* 0xd2511f534b067824 */ /* 0x000fe200078e02ff */
[----:B------:R-:W-:-:S02]  /*03e0*/  LOP3.LUT R2, R2, UR19, RZ, 0x3c, !PT ;  /* 0x0000001302027c12 */ /* 0x000fc4000f8e3cff */
[----:B------:R-:W-:Y:S01]  /*03f0*/  @!P0 CS2R R20, SRZ ;  /* 0x0000000000148805 */ /* 0x000fe2000001ff00 */
[----:B0-----:R-:W-:Y:S01]  /*0400*/  IMAD R74, R74, UR7, R103 ;  /* 0x000000074a4a7c24 */ /* 0x001fe2000f8e0267 */
[----:B------:R-:W-:Y:S01]  /*0410*/  PRMT R15, R49, 0x7632, R15 ;  /* 0x00007632310f7816 */ /* 0x000fe2000000000f */
[----:B------:R-:W-:Y:S01]  /*0420*/  UPLOP3.LUT UP1, UPT, UPT, UPT, UPT, 0x40, 0x4 ;  /* 0x000000000004789c */ /* 0x000fe20003f2e870 */
[----:B------:R-:W-:Y:S01]  /*0430*/  IMAD.HI.U32 R3, R2, -0x326172a9, RZ ;  /* 0xcd9e8d5702037827 */ /* 0x000fe200078e00ff */
[----:B------:R-:W-:Y:S01]  /*0440*/  PRMT R14, R48, 0x7632, R14 ;  /* 0x00007632300e7816 */ /* 0x000fe2000000000e */
[----:B------:R-:W0:Y:S01]  /*0450*/  LDCU UR22, c[0x0][0x404] ;  /* 0x00008080ff1677ac */ /* 0x000e220008000800 */
[----:B------:R-:W-:Y:S01]  /*0460*/  PRMT R13, R35, 0x7632, R13 ;  /* 0x00007632230d7816 */ /* 0x000fe2000000000d */
[----:B------:R-:W-:Y:S01]  /*0470*/  IMAD.HI.U32 R0, R74, -0x326172a9, RZ ;  /* 0xcd9e8d574a007827 */ /* 0x000fe200078e00ff */
[----:B------:R-:W-:Y:S01]  /*0480*/  PRMT R12, R34, 0x7632, R12 ;  /* 0x00007632220c7816 */ /* 0x000fe2000000000c */
[----:B------:R-:W1:Y:S01]  /*0490*/  LDCU UR23, c[0x0][0x388] ;  /* 0x00007100ff1777ac */ /* 0x000e620008000800 */
[----:B------:R-:W-:Y:S01]  /*04a0*/  PRMT R11, R33, 0x7632, R11 ;  /* 0x00007632210b7816 */ /* 0x000fe2000000000b */
[----:B------:R-:W-:Y:S01]  /*04b0*/  IMAD R4, R74, -0x326172a9, RZ ;  /* 0xcd9e8d574a047824 */ /* 0x000fe200078e02ff */
[----:B------:R-:W-:Y:S01]  /*04c0*/  LOP3.LUT R0, R73, UR18, R0, 0x96, !PT ;  /* 0x0000001249007c12 */ /* 0x000fe2000f8e9600 */
[----:B------:R-:W-:Y:S01]  /*04d0*/  IMAD R7, R2, -0x326172a9, RZ ;  /* 0xcd9e8d5702077824 */ /* 0x000fe200078e02ff */
[----:B------:R-:W2:Y:S02]  /*04e0*/  LDCU.U8 UR24, c[0x0][0x410] ;  /* 0x00008200ff1877ac */ /* 0x000ea40008000000 */
[----:B------:R-:W-:Y:S01]  /*04f0*/  LOP3.LUT R3, R4, UR4, R3, 0x96, !PT ;  /* 0x0000000404037c12 */ /* 0x000fe2000f8e9603 */
[C---:B------:R-:W-:Y:S01]  /*0500*/  IMAD.HI.U32 R5, R0.reuse, -0x2daee0ad, RZ ;  /* 0xd2511f5300057827 */ /* 0x040fe200078e00ff */
[----:B------:R-:W-:Y:S01]  /*0510*/  UIADD3 UR4, UPT, UPT, UR18, 0x3c6ef372, URZ ;  /* 0x3c6ef37212047890 */ /* 0x000fe2000fffe0ff */
[----:B------:R-:W3:Y:S02]  /*0520*/  LDCU UR25, c[0x0][0x400] ;  /* 0x00008000ff1977ac */ /* 0x000ee40008000800 */
[----:B------:R-:W-:Y:S01]  /*0530*/  IMAD R9, R0, -0x2daee0ad, RZ ;  /* 0xd2511f5300097824 */ /* 0x000fe200078e02ff */
[----:B------:R-:W-:Y:S01]  /*0540*/  LOP3.LUT R5, R6, UR5, R5, 0x96, !PT ;  /* 0x0000000506057c12 */ /* 0x000fe2000f8e9605 */
[----:B------:R-:W-:Y:S01]  /*0550*/  IMAD.HI.U32 R4, R3, -0x2daee0ad, RZ ;  /* 0xd2511f5303047827 */ /* 0x000fe200078e00ff */
[----:B------:R-:W-:Y:S01]  /*0560*/  UIADD3 UR5, UPT, UPT, UR19, 0x76cf5d0a, URZ ;  /* 0x76cf5d0a13057890 */ /* 0x000fe2000fffe0ff */
[----:B------:R-:W4:Y:S02]  /*0570*/  LDCU.64 UR16, c[0x0][0x408] ;  /* 0x00008100ff1077ac */ /* 0x000f240008000a00 */
[----:B------:R-:W-:-:S03]  /*0580*/  IMAD.HI.U32 R0, R5, -0x326172a9, RZ ;  /* 0xcd9e8d5705007827 */ /* 0x000fc600078e00ff */
[----:B------:R-:W-:Y:S01]  /*0590*/  LOP3.LUT R4, R9, UR5, R4, 0x96, !PT ;  /* 0x0000000509047c12 */ /* 0x000fe2000f8e9604 */
[----:B------:R-:W-:Y:S01]  /*05a0*/  UIADD3 UR5, UPT, UPT, UR18, -0x255992d5, URZ ;  /* 0xdaa66d2b12057890 */ /* 0x000fe2000fffe0ff */
[----:B------:R-:W-:Y:S01]  /*05b0*/  LOP3.LUT R0, R7, UR4, R0, 0x96, !PT ;  /* 0x0000000407007c12 */ /* 0x000fe2000f8e9600 */
[----:B------:R-:W-:Y:S01]  /*05c0*/  UIADD3 UR4, UPT, UPT, UR19, 0x32370b8f, URZ ;  /* 0x32370b8f13047890 */ /* 0x000fe2000fffe0ff */
[----:B------:R-:W-:Y:S01]  /*05d0*/  IMAD R6, R3, -0x2daee0ad, RZ ;  /* 0xd2511f5303067824 */ /* 0x000fe200078e02ff */
[----:B------:R-:W-:Y:S01]  /*05e0*/  PRMT R9, R32, 0x7632, R9 ;  /* 0x0000763220097816 */ /* 0x000fe20000000009 */
[----:B------:R-:W-:Y:S01]  /*05f0*/  IMAD R5, R5, -0x326172a9, RZ ;  /* 0xcd9e8d5705057824 */ /* 0x000fe200078e02ff */
[----:B------:R-:W0:Y:S01]  /*0600*/  LDCU.128 UR8, c[0x0][0x3f0] ;  /* 0x00007e00ff0877ac */ /* 0x000e220008000c00 */
[----:B------:R-:W-:Y:S01]  /*0610*/  IMAD.HI.U32 R2, R4, -0x326172a9, RZ ;  /* 0xcd9e8d5704027827 */ /* 0x000fe200078e00ff */
[----:B------:R-:W0:Y:S03]  /*0620*/  LDCU.64 UR14, c[0x0][0x3a0] ;  /* 0x00007400ff0e77ac */ /* 0x000e260008000a00 */
[----:B------:R-:W-:Y:S01]  /*0630*/  IMAD.HI.U32 R3, R0, -0x2daee0ad, RZ ;  /* 0xd2511f5300037827 */ /* 0x000fe200078e00ff */
[----:B------:R-:W-:Y:S01]  /*0640*/  LOP3.LUT R2, R5, UR5, R2, 0x96, !PT ;  /* 0x0000000505027c12 */ /* 0x000fe2000f8e9602 */
[----:B------:R-:W-:-:S02]  /*0650*/  UIADD3 UR5, UPT, UPT, UR18, 0x78dde6e4, URZ ;  /* 0x78dde6e412057890 */ /* 0x000fc4000fffe0ff */
[----:B------:R-:W-:Y:S01]  /*0660*/  IMAD R7, R0, -0x2daee0ad, RZ ;  /* 0xd2511f5300077824 */ /* 0x000fe200078e02ff */
[----:B------:R-:W-:Y:S01]  /*0670*/  LOP3.LUT R3, R6, UR4, R3, 0x96, !PT ;  /* 0x0000000406037c12 */ /* 0x000fe2000f8e9603 */
[----:B------:R-:W-:Y:S01]  /*0680*/  UIADD3 UR4, UPT, UPT, UR19, -0x126145ec, URZ ;  /* 0xed9eba1413047890 */ /* 0x000fe2000fffe0ff */
[----:B------:R-:W-:Y:S01]  /*0690*/  IMAD.HI.U32 R6, R2, -0x2daee0ad, RZ ;  /* 0xd2511f5302067827 */ /* 0x000fe200078e00ff */
[----:B------:R-:W0:Y:S03]  /*06a0*/  LDCU.64 UR12, c[0x0][0x380] ;  /* 0x00007000ff0c77ac */ /* 0x000e260008000a00 */
[----:B------:R-:W-:Y:S01]  /*06b0*/  IMAD R5, R4, -0x326172a9, RZ ;  /* 0xcd9e8d5704057824 */ /* 0x000fe200078e02ff */
[----:B------:R-:W-:Y:S01]  /*06c0*/  LOP3.LUT R6, R7, UR4, R6, 0x96, !PT ;  /* 0x0000000407067c12 */ /* 0x000fe2000f8e9606 */
[----:B------:R-:W-:Y:S01]  /*06d0*/  IMAD.HI.U32 R0, R3, -0x326172a9, RZ ;  /* 0xcd9e8d5703007827 */ /* 0x000fe200078e00ff */
[----:B------:R-:W-:-:S03]  /*06e0*/  UIADD3 UR4, UPT, UPT, UR18, 0x1715609d, URZ ;  /* 0x1715609d12047890 */ /* 0x000fc6000fffe0ff */
[----:B------:R-:W-:Y:S01]  /*06f0*/  IMAD R4, R3, -0x326172a9, RZ ;  /* 0xcd9e8d5703047824 */ /* 0x000fe200078e02ff */
[----:B------:R-:W-:Y:S01]  /*0700*/  LOP3.LUT R0, R5, UR5, R0, 0x96, !PT ;  /* 0x0000000505007c12 */ /* 0x000fe2000f8e9600 */
[----:B------:R-:W-:Y:S01]  /*0710*/  UIADD3 UR5, UPT, UPT, UR19, -0x56f99767, URZ ;  /* 0xa906689913057890 */ /* 0x000fe2000fffe0ff */
[----:B------:R-:W-:Y:S02]  /*0720*/  IMAD R5, R2, -0x2daee0ad, RZ ;  /* 0xd2511f5302057824 */ /* 0x000fe400078e02ff */
[----:B------:R-:W-:-:S04]  /*0730*/  IMAD.HI.U32 R3, R6, -0x326172a9, RZ ;  /* 0xcd9e8d5706037827 */ /* 0x000fc800078e00ff */
[----:B------:R-:W-:Y:S01]  /*0740*/  IMAD.HI.U32 R2, R0, -0x2daee0ad, RZ ;  /* 0xd2511f5300027827 */ /* 0x000fe200078e00ff */
[----:B------:R-:W-:Y:S01]  /*0750*/  LOP3.LUT R3, R4, UR4, R3, 0x96, !PT ;  /* 0x0000000404037c12 */ /* 0x000fe2000f8e9603 */
[----:B------:R-:W-:Y:S02]  /*0760*/  UIADD3 UR4, UPT, UPT, UR18, -0x4ab325aa, URZ ;  /* 0xb54cda5612047890 */ /* 0x000fe4000fffe0ff */
[----:B------:R-:W-:Y:S01]  /*0770*/  IMAD R7, R0, -0x2daee0ad, RZ ;  /* 0xd2511f5300077824 */ /* 0x000fe200078e02ff */
[----:B------:R-:W-:Y:S01]  /*0780*/  LOP3.LUT R2, R5, UR5, R2, 0x96, !PT ;  /* 0x0000000505027c12 */ /* 0x000fe2000f8e9602 */
[----:B------:R-:W-:Y:S01]  /*0790*/  UIADD3 UR5, UPT, UPT, UR19, 0x646e171e, URZ ;  /* 0x646e171e13057890 */ /* 0x000fe2000fffe0ff */
[----:B------:R-:W-:-:S04]  /*07a0*/  IMAD.HI.U32 R4, R3, -0x2daee0ad, RZ ;  /* 0xd2511f5303047827 */ /* 0x000fc800078e00ff */
[----:B------:R-:W-:Y:S01]  /*07b0*/  IMAD R5, R6, -0x326172a9, RZ ;  /* 0xcd9e8d5706057824 */ /* 0x000fe200078e02ff */
[----:B------:R-:W-:Y:S01]  /*07c0*/  LOP3.LUT R4, R7, UR5, R4, 0x96, !PT ;  /* 0x0000000507047c12 */ /* 0x000fe2000f8e9604 */
[----:B------:R-:W-:Y:S01]  /*07d0*/  IMAD.HI.U32 R0, R2, -0x326172a9, RZ ;  /* 0xcd9e8d5702007827 */ /* 0x000fe200078e00ff */
[----:B------:R-:W-:-:S03]  /*07e0*/  UIADD3 UR5, UPT, UPT, UR18, 0x5384540f, URZ ;  /* 0x5384540f12057890 */ /* 0x000fc6000fffe0ff */
[----:B------:R-:W-:Y:S01]  /*07f0*/  IMAD R6, R3, -0x2daee0ad, RZ ;  /* 0xd2511f5303067824 */ /* 0x000fe200078e02ff */
[----:B------:R-:W-:Y:S01]  /*0800*/  LOP3.LUT R0, R5, UR4, R0, 0x96, !PT ;  /* 0x0000000405007c12 */ /* 0x000fe2000f8e9600 */
[----:B------:R-:W-:Y:S01]  /*0810*/  UIADD3 UR4, UPT, UPT, UR19, 0x1fd5c5a3, URZ ;  /* 0x1fd5c5a313047890 */ /* 0x000fe2000fffe0ff */
[----:B------:R-:W-:Y:S02]  /*0820*/  IMAD R5, R2, -0x326172a9, RZ ;  /* 0xcd9e8d5702057824 */ /* 0x000fe400078e02ff */
[----:B------:R-:W-:-:S04]  /*0830*/  IMAD.HI.U32 R2, R4, -0x326172a9, RZ ;  /* 0xcd9e8d5704027827 */ /* 0x000fc800078e00ff */
[C---:B------:R-:W-:Y:S01]  /*0840*/  IMAD.HI.U32 R3, R0.reuse, -0x2daee0ad, RZ ;  /* 0xd2511f5300037827 */ /* 0x040fe200078e00ff */
[----:B------:R-:W-:Y:S01]  /*0850*/  LOP3.LUT R2, R5, UR5, R2, 0x96, !PT ;  /* 0x0000000505027c12 */ /* 0x000fe2000f8e9602 */
[----:B------:R-:W-:Y:S02]  /*0860*/  UIADD3 UR5, UPT, UPT, UR18, -0xe443238, URZ ;  /* 0xf1bbcdc812057890 */ /* 0x000fe4000fffe0ff */
[----:B------:R-:W-:Y:S01]  /*0870*/  IMAD R7, R0, -0x2daee0ad, RZ ;  /* 0xd2511f5300077824 */ /* 0x000fe200078e02ff */
[----:B------:R-:W-:Y:S01]  /*0880*/  LOP3.LUT R3, R6, UR4, R3, 0x96, !PT ;  /* 0x0000000406037c12 */ /* 0x000fe2000f8e9603 */
[----:B------:R-:W-:Y:S01]  /*0890*/  UIADD3 UR4, UPT, UPT, UR19, -0x24c28bd8, URZ ;  /* 0xdb3d742813047890 */ /* 0x000fe2000fffe0ff */
[----:B------:R-:W-:-:S04]  /*08a0*/  IMAD.HI.U32 R6, R2, -0x2daee0ad, RZ ;  /* 0xd2511f5302067827 */ /* 0x000fc800078e00ff */
[----:B------:R-:W-:Y:S01]  /*08b0*/  IMAD R5, R4, -0x326172a9, RZ ;  /* 0xcd9e8d5704057824 */ /* 0x000fe200078e02ff */
[----:B------:R-:W-:Y:S01]  /*08c0*/  LOP3.LUT R6, R7, UR4, R6, 0x96, !PT ;  /* 0x0000000407067c12 */ /* 0x000fe2000f8e9606 */
[----:B------:R-:W-:Y:S01]  /*08d0*/  IMAD.HI.U32 R0, R3, -0x326172a9, RZ ;  /* 0xcd9e8d5703007827 */ /* 0x000fe200078e00ff */
[----:B------:R-:W-:-:S03]  /*08e0*/  UIADD3 UR4, UPT, UPT, UR18, -0x700cb87f, URZ ;  /* 0x8ff3478112047890 */ /* 0x000fc6000fffe0ff */
[----:B------:R-:W-:Y:S01]  /*08f0*/  IMAD R2, R2, -0x2daee0ad, RZ ;  /* 0xd2511f5302027824 */ /* 0x000fe200078e02ff */
[----:B------:R-:W-:Y:S01]  /*0900*/  LOP3.LUT R0, R5, UR5, R0, 0x96, !PT ;  /* 0x0000000505007c12 */ /* 0x000fe2000f8e9600 */
[----:B------:R-:W-:Y:S01]  /*0910*/  UIADD3 UR5, UPT, UPT, UR19, -0x695add53, URZ ;  /* 0x96a522ad13057890 */ /* 0x000fe2000fffe0ff */
[----:B------:R-:W-:Y:S02]  /*0920*/  IMAD R3, R3, -0x326172a9, RZ ;  /* 0xcd9e8d5703037824 */ /* 0x000fe400078e02ff */
[----:B------:R-:W-:-:S04]  /*0930*/  IMAD.HI.U32 R72, R6, -0x326172a9, RZ ;  /* 0xcd9e8d5706487827 */ /* 0x000fc800078e00ff */
[----:B------:R-:W-:Y:S01]  /*0940*/  IMAD.HI.U32 R19, R0, -0x2daee0ad, RZ ;  /* 0xd2511f5300137827 */ /* 0x000fe200078e00ff */
[----:B------:R-:W-:-:S03]  /*0950*/  LOP3.LUT R72, R3, UR4, R72, 0x96, !PT ;  /* 0x0000000403487c12 */ /* 0x000fc6000f8e9648 */
[----:B------:R-:W-:Y:S01]  /*0960*/  IMAD R10, R6, -0x326172a9, RZ ;  /* 0xcd9e8d57060a7824 */ /* 0x000fe200078e02ff */
[----:B------:R-:W-:Y:S01]  /*0970*/  LOP3.LUT R19, R2, UR5, R19, 0x96, !PT ;  /* 0x0000000502137c12 */ /* 0x000fe2000f8e9613 */
[----:B01234-:R-:W-:-:S07]  /*0980*/  IMAD R86, R0, -0x2daee0ad, RZ ;  /* 0xd2511f5300567824 */ /* 0x01ffce00078e02ff */
.L_x_1453:
[----:B------:R-:W-:-:S06]  /*0990*/  UIMAD.WIDE UR4, UR7, 0x4, UR8 ;  /* 0x00000004070478a5 */ /* 0x000fcc000f8e0208 */
[----:B01----:R-:W-:Y:S02]  /*09a0*/  IMAD.U32 R58, RZ, RZ, UR4 ;  /* 0x00000004ff3a7e24 */ /* 0x003fe4000f8e00ff */
[----:B------:R-:W-:-:S05]  /*09b0*/  IMAD.U32 R59, RZ, RZ, UR5 ;  /* 0x00000005ff3b7e24 */ /* 0x000fca000f8e00ff */
[----:B------:R-:W2:Y:S01]  /*09c0*/  LDG.E R90, desc[UR20][R58.64] ;  /* 0x000000143a5a7981 */ /* 0x000ea2000c1e1900 */
[----:B------:R-:W-:-:S06]  /*09d0*/  UIMAD.WIDE UR4, UR7, 0x4, UR10 ;  /* 0x00000004070478a5 */ /* 0x000fcc000f8e020a */
[----:B------:R-:W-:Y:S01]  /*09e0*/  IMAD.U32 R61, RZ, RZ, UR5 ;  /* 0x00000005ff3d7e24 */ /* 0x000fe2000f8e00ff */
[----:B--2---:R-:W-:-:S13]  /*09f0*/  ISETP.GE.AND P0, PT, R90, 0x1, PT ;  /* 0x000000015a00780c */ /* 0x004fda0003f06270 */
[----:B------:R-:W-:Y:S01]  /*0a00*/  @P0 IADD3 R60, PT, PT, R90, -0x1, RZ ;  /* 0xffffffff5a3c0810 */ /* 0x000fe20007ffe0ff */
[----:B------:R-:W0:Y:S04]  /*0a10*/  @P0 LDC.64 R56, c[0x0][0x390] ;  /* 0x0000e400ff380b82 */ /* 0x000e280000000a00 */
[----:B------:R-:W-:Y:S02]  /*0a20*/  @P0 IMAD R62, R60, UR23, RZ ;  /* 0x000000173c3e0c24 */ /* 0x000fe4000f8e02ff */
[----:B------:R-:W-:-:S03]  /*0a30*/  IMAD.U32 R60, RZ, RZ, UR4 ;  /* 0x00000004ff3c7e24 */ /* 0x000fc6000f8e00ff */
[----:B------:R-:W-:-:S03]  /*0a40*/  @P0 SHF.R.S32.HI R63, RZ, 0x1f, R62 ;  /* 0x0000001fff3f0819 */ /* 0x000fc6000001143e */
[----:B------:R-:W2:Y:S01]  /*0a50*/  LDG.E R60, desc[UR20][R60.64] ;  /* 0x000000143c3c7981 */ /* 0x000ea2000c1e1900 */
[----:B------:R-:W-:Y:S01]  /*0a60*/  @P0 LEA.HI R62, R63, R62, RZ, 0x3 ;  /* 0x0000003e3f3e0211 */ /* 0x000fe200078f18ff */
[----:B------:R-:W-:Y:S01]  /*0a70*/  UIMAD UR4, UR7, UR23, URZ ;  /* 0x00000017070472a4 */ /* 0x000fe2000f8e02ff */
[----:B------:R-:W-:Y:S01]  /*0a80*/  MOV R91, RZ ;  /* 0x000000ff005b7202 */ /* 0x000fe20000000f00 */
[----:B------:R-:W-:Y:S01]  /*0a90*/  UISETP.NE.U32.AND UP0, UPT, UR14, URZ, UPT ;  /* 0x000000ff0e00728c */ /* 0x000fe2000bf05070 */
[----:B------:R-:W-:Y:S01]  /*0aa0*/  @P0 LEA.HI.SX32 R91, R62, R103, 0x1d ;  /* 0x000000673e5b0211 */ /* 0x000fe200078feaff */
[----:B------:R-:W-:Y:S02]  /*0ab0*/  USHF.R.S32.HI UR5, URZ, 0x1f, UR4 ;  /* 0x0000001fff057899 */ /* 0x000fe40008011404 */
[----:B------:R-:W-:Y:S02]  /*0ac0*/  UISETP.NE.AND.EX UP0, UPT, UR15, URZ, UPT, UP0 ;  /* 0x000000ff0f00728c */ /* 0x000fe4000bf05300 */
[----:B------:R-:W-:Y:S01]  /*0ad0*/  ULEA.HI UR5, UR5, UR4, URZ, 0x3 ;  /* 0x0000000405057291 */ /* 0x000fe2000f8f18ff */
[----:B0-----:R-:W-:-:S05]  /*0ae0*/  @P0 IMAD.WIDE.U32 R56, R91, 0x10, R56 ;  /* 0x000000105b380825 */ /* 0x001fca00078e0038 */
[----:B-----5:R0:W5:Y:S01]  /*0af0*/  @P0 LDG.E.128 R52, desc[UR20][R56.64] ;  /* 0x0000001438340981 */ /* 0x020162000c1e1d00 */
[----:B------:R-:W-:Y:S02]  /*0b00*/  UIADD3 UR6, UPT, UPT, UR19, -0x4498517b, URZ ;  /* 0xbb67ae8513067890 */ /* 0x000fe4000fffe0ff */
[----:B------:R-:W-:Y:S02]  /*0b10*/  UIADD3 UR26, UPT, UPT, UR18, -0x4ab325aa, URZ ;  /* 0xb54cda56121a7890 */ /* 0x000fe4000fffe0ff */
[----:B------:R-:W-:Y:S02]  /*0b20*/  UIADD3 UR27, UPT, UPT, UR18, 0x78dde6e4, URZ ;  /* 0x78dde6e4121b7890 */ /* 0x000fe4000fffe0ff */
[----:B------:R-:W-:Y:S02]  /*0b30*/  UIADD3 UR28, UPT, UPT, UR18, -0x61c88647, URZ ;  /* 0x9e3779b9121c7890 */ /* 0x000fe4000fffe0ff */
[----:B------:R-:W-:Y:S01]  /*0b40*/  UIADD3 UR29, UPT, UPT, UR19, -0x126145ec, URZ ;  /* 0xed9eba14131d7890 */ /* 0x000fe2000fffe0ff */
[----:B0-----:R-:W-:Y:S01]  /*0b50*/  IMAD.U32 R56, RZ, RZ, UR5 ;  /* 0x00000005ff387e24 */ /* 0x001fe2000f8e00ff */
[----:B------:R-:W-:-:S02]  /*0b60*/  UIADD3 UR30, UPT, UPT, UR18, 0x3c6ef372, URZ ;  /* 0x3c6ef372121e7890 */ /* 0x000fc4000fffe0ff */
[----:B------:R-:W-:Y:S02]  /*0b70*/  UIADD3 UR31, UPT, UPT, UR19, 0x1fd5c5a3, URZ ;  /* 0x1fd5c5a3131f7890 */ /* 0x000fe4000fffe0ff */
[----:B------:R-:W-:Y:S01]  /*0b80*/  LEA.HI.SX32 R103, R56, R103, 0x1d ;  /* 0x0000006738677211 */ /* 0x000fe200078feaff */
[----:B------:R-:W-:Y:S02]  /*0b90*/  UIADD3 UR32, UPT, UPT, UR19, -0x24c28bd8, URZ ;  /* 0xdb3d742813207890 */ /* 0x000fe4000fffe0ff */
[----:B------:R-:W-:Y:S02]  /*0ba0*/  UIADD3 UR33, UPT, UPT, UR18, 0x5384540f, URZ ;  /* 0x5384540f12217890 */ /* 0x000fe4000fffe0ff */
[----:B------:R-:W-:Y:S02]  /*0bb0*/  UIADD3 UR34, UPT, UPT, UR18, -0x700cb87f, URZ ;  /* 0x8ff3478112227890 */ /* 0x000fe4000fffe0ff */
[----:B------:R-:W-:Y:S02]  /*0bc0*/  UIADD3 UR35, UPT, UPT, UR19, -0x56f99767, URZ ;  /* 0xa906689913237890 */ /* 0x000fe4000fffe0ff */
[----:B------:R-:W-:-:S02]  /*0bd0*/  UIADD3 UR36, UPT, UPT, UR18, -0x255992d5, URZ ;  /* 0xdaa66d2b12247890 */ /* 0x000fc4000fffe0ff */
[----:B------:R-:W-:Y:S02]  /*0be0*/  UIADD3 UR37, UPT, UPT, UR18, -0xe443238, URZ ;  /* 0xf1bbcdc812257890 */ /* 0x000fe4000fffe0ff */
[----:B------:R-:W-:Y:S01]  /*0bf0*/  UIADD3 UR38, UPT, UPT, UR19, -0x695add53, URZ ;  /* 0x96a522ad13267890 */ /* 0x000fe2000fffe0ff */
[----:B--2---:R-:W-:Y:S01]  /*0c00*/  R2UR UR4, R60 ;  /* 0x000000003c0472ca */ /* 0x004fe200000e0000 */
[----:B------:R-:W-:-:S14]  /*0c10*/  BRA.U !UP0, `(.L_x_1178) ;  /* 0x0000002d08947547 */ /* 0x000fdc000b800000 */
[----:B------:R-:W0:Y:S02]  /*0c20*/  LDC.64 R56, c[0x0][0x3a0] ;  /* 0x0000e800ff387b82 */ /* 0x000e240000000a00 */
[----:B0-----:R-:W-:-:S06]  /*0c30*/  IMAD.WIDE.U32 R56, R103, 0x10, R56 ;  /* 0x0000001067387825 */ /* 0x001fcc00078e0038 */
[----:B------:R-:W2:Y:S01]  /*0c40*/  LDG.E.128 R56, desc[UR20][R56.64] ;  /* 0x0000001438387981 */ /* 0x000ea2000c1e1d00 */
[----:B------:R-:W-:-:S13]  /*0c50*/  ISETP.GT.AND P1, PT, R90, RZ, PT ;  /* 0x000000ff5a00720c */ /* 0x000fda0003f24270 */
[----:B------:R-:W-:Y:S01]  /*0c60*/  @!P1 IMAD.MOV.U32 R63, RZ, RZ, R87 ;  /* 0x000000ffff3f9224 */ /* 0x000fe200078e0057 */
[----:B------:R-:W-:Y:S01]  /*0c70*/  @!P1 MOV R62, R86 ;  /* 0x00000056003e9202 */ /* 0x000fe20000000f00 */
[----:B--2---:R-:W-:Y:S01]  /*0c80*/  @!P1 IMAD.U32 R60, R56, 0x10000, RZ ;  /* 0x00010000383c9824 */ /* 0x004fe200078e00ff */
[----:B------:R-:W-:Y:S06]  /*0c90*/  @!P1 BRA `(.L_x_1179) ;  /* 0x0000000400549947 */ /* 0x000fec0003800000 */
        /* <DEDUP_REMOVED lines=15> */
.L_x_1181:
        /* <DEDUP_REMOVED lines=12> */
.L_x_1182:
[----:B------:R-:W-:Y:S01]  /*0e50*/  IMAD.WIDE.U32 R62, R74, -0x326172a9, RZ ;  /* 0xcd9e8d574a3e7825 */ /* 0x000fe200078e00ff */
[----:B------:R-:W-:Y:S01]  /*0e60*/  LOP3.LUT R66, R18, UR19, R61, 0x96, !PT ;  /* 0x0000001312427c12 */ /* 0x000fe2000f8e963d */
[----:B------:R-:W-:Y:S02]  /*0e70*/  UIADD3 UR5, UPT, UPT, UR19, 0x76cf5d0a, URZ ;  /* 0x76cf5d0a13057890 */ /* 0x000fe4000fffe0ff */
        /* <DEDUP_REMOVED lines=8> */
[----:B------:R-:W-:Y:S01]  /*0f00*/  LOP3.LUT R67, R64, UR5, R61, 0x96, !PT ;  /* 0x0000000540437c12 */ /* 0x000fe2000f8e963d */
[----:B------:R-:W-:-:S03]  /*0f10*/  UIADD3 UR5, UPT, UPT, UR19, 0x32370b8f, URZ ;  /* 0x32370b8f13057890 */ /* 0x000fc6000fffe0ff */
[----:B------:R-:W-:Y:S01]  /*0f20*/  LOP3.LUT R64, R66, UR30, R63, 0x96, !PT ;  /* 0x0000001e42407c12 */ /* 0x000fe2000f8e963f */
[----:B------:R-:W-:-:S04]  /*0f30*/  IMAD.WIDE.U32 R66, R67, -0x326172a9, RZ ;  /* 0xcd9e8d5743427825 */ /* 0x000fc800078e00ff */
[----:B------:R-:W-:Y:S01]  /*0f40*/  IMAD.WIDE.U32 R64, R64, -0x2daee0ad, RZ ;  /* 0xd2511f5340407825 */ /* 0x000fe200078e00ff */
[----:B------:R-:W-:-:S04]  /*0f50*/  LOP3.LUT R61, R62, UR36, R67, 0x96, !PT ;  /* 0x000000243e3d7c12 */ /* 0x000fc8000f8e9643 */
[----:B------:R-:W-:Y:S01]  /*0f60*/  LOP3.LUT R62, R60, UR5, R65, 0x96, !PT ;  /* 0x000000053c3e7c12 */ /* 0x000fe2000f8e9641 */
[----:B------:R-:W-:Y:S01]  /*0f70*/  IMAD.WIDE.U32 R60, R61, -0x2daee0ad, RZ ;  /* 0xd2511f533d3c7825 */ /* 0x000fe200078e00ff */
[----:B------:R-:W-:-:S03]  /*0f80*/  UIADD3 UR5, UPT, UPT, UR18, 0x1715609d, URZ ;  /* 0x1715609d12057890 */ /* 0x000fc6000fffe0ff */
        /* <DEDUP_REMOVED lines=21> */
[----:B------:R-:W-:Y:S02]  /*10e0*/  HFMA2 R63, -RZ, RZ, 0, 0 ;  /* 0x00000000ff3f7431 */ /* 0x000fe400000001ff */
[----:B------:R-:W-:Y:S01]  /*10f0*/  IMAD.WIDE.U32 R64, R64, -0x2daee0ad, RZ ;  /* 0xd2511f5340407825 */ /* 0x000fe200078e00ff */
[----:B------:R-:W-:Y:S02]  /*1100*/  LOP3.LUT R72, R62, UR34, R67, 0x96, !PT ;  /* 0x000000223e487c12 */ /* 0x000fe4000f8e9643 */
[----:B------:R-:W-:Y:S01]  /*1110*/  MOV R10, R66 ;  /* 0x00000042000a7202 */ /* 0x000fe20000000f00 */
[----:B------:R-:W-:Y:S01]  /*1120*/  IMAD.MOV.U32 R62, RZ, RZ, R64 ;  /* 0x000000ffff3e7224 */ /* 0x000fe200078e0040 */
[----:B------:R-:W-:-:S07]  /*1130*/  LOP3.LUT R19, R60, UR38, R65, 0x96, !PT ;  /* 0x000000263c137c12 */ /* 0x000fce000f8e9641 */
.L_x_1180:
[----:B------:R-:W-:Y:S01]  /*1140*/  I2FP.F32.U32 R8, R8 ;  /* 0x0000000800087245 */ /* 0x000fe20000201000 */
[----:B------:R-:W-:Y:S02]  /*1150*/  IMAD.MOV.U32 R61, RZ, RZ, 0x2f800000 ;  /* 0x2f800000ff3d7424 */ /* 0x000fe400078e00ff */
[----:B-----5:R-:W-:Y:S02]  /*1160*/  IMAD.U32 R60, R52, 0x10000, RZ ;  /* 0x00010000343c7824 */ /* 0x020fe400078e00ff */
[----:B------:R-:W-:Y:S01]  /*1170*/  FFMA.FTZ R8, R8, R61, 1.1641532182693481445e-10 ;  /* 0x2f00000008087423 */ /* 0x000fe2000001003d */
[----:B------:R-:W-:Y:S01]  /*1180*/  SHF.L.U32 R61, R56, 0x10, RZ ;  /* 0x00000010383d7819 */ /* 0x000fe200000006ff */
[----:B------:R-:W-:-:S03]  /*1190*/  FMUL.FTZ R60, R60, UR17 ;  /* 0x000000113c3c7c20 */ /* 0x000fc60008410000 */
[----:B------:R-:W-:Y:S01]  /*11a0*/  FSETP.GTU.FTZ.AND P2, PT, R8, UR22, PT ;  /* 0x0000001608007c0b */ /* 0x000fe2000bf5c000 */
[----:B------:R-:W-:-:S03]  /*11b0*/  FMUL.FTZ R60, R60, UR16 ;  /* 0x000000103c3c7c20 */ /* 0x000fc60008410000 */
[----:B------:R-:W-:Y:S02]  /*11c0*/  SEL R8, RZ, 0x1, P2 ;  /* 0x00000001ff087807 */ /* 0x000fe40001000000 */
[----:B------:R-:W-:-:S05]  /*11d0*/  FSEL R60, R60, RZ, !P2 ;  /* 0x000000ff3c3c7208 */ /* 0x000fca0005000000 */
[----:B------:R-:W-:-:S07]  /*11e0*/  FADD.FTZ R60, R61, R60 ;  /* 0x0000003c3d3c7221 */ /* 0x000fce0000010000 */
.L_x_1179:
[----:B------:R-:W-:Y:S01]  /*11f0*/  @!P1 PRMT R61, R56, 0x7632, R61 ;  /* 0x00007632383d9816 */ /* 0x000fe2000000003d */
[----:B------:R-:W-:Y:S01]  /*1200*/  @!P1 IMAD.MOV.U32 R65, RZ, RZ, R63 ;  /* 0x000000ffff419224 */ /* 0x000fe200078e003f */
[----:B------:R-:W-:Y:S01]  /*1210*/  F2FP.BF16.F32.PACK_AB R66, RZ, R60 ;  /* 0x0000003cff42723e */ /* 0x000fe200000010ff */
[----:B------:R-:W-:Y:S01]  /*1220*/  @!P1 IMAD.MOV.U32 R64, RZ, RZ, R62 ;  /* 0x000000ffff409224 */ /* 0x000fe200078e003e */
[----:B------:R-:W-:Y:S01]  /*1230*/  @!P1 SHF.L.U32 R61, R61, 0x10, RZ ;  /* 0x000000103d3d9819 */ /* 0x000fe200000006ff */
        /* <DEDUP_REMOVED lines=16> */
.L_x_1185:
        /* <DEDUP_REMOVED lines=12> */
.L_x_1186:
        /* <DEDUP_REMOVED lines=43> */
[----:B------:R-:W-:-:S03]  /*16b0*/  LOP3.LUT R72, R68, UR34, R77, 0x96, !PT ;  /* 0x0000002244487c12 */ /* 0x000fc6000f8e964d */
[----:B------:R-:W-:Y:S01]  /*16c0*/  IMAD.MOV.U32 R10, RZ, RZ, R76 ;  /* 0x000000ffff0a7224 */ /* 0x000fe200078e004c */
[----:B------:R-:W-:Y:S02]  /*16d0*/  LOP3.LUT R19, R64, UR38, R71, 0x96, !PT ;  /* 0x0000002640137c12 */ /* 0x000fe4000f8e9647 */
[----:B------:R-:W-:-:S07]  /*16e0*/  MOV R64, R70 ;  /* 0x0000004600407202 */ /* 0x000fce0000000f00 */
.L_x_1184:
        /* <DEDUP_REMOVED lines=13> */
.L_x_1183:
[----:B------:R-:W-:Y:S01]  /*17c0*/  F2FP.BF16.F32.PACK_AB R56, RZ, R61 ;  /* 0x0000003dff38723e */ /* 0x000fe200000010ff */
[----:B------:R-:W-:Y:S01]  /*17d0*/  @!P1 IMAD.MOV.U32 R69, RZ, RZ, R65 ;  /* 0x000000ffff459224 */ /* 0x000fe200078e0041 */
[----:B------:R-:W-:Y:S01]  /*17e0*/  @!P1 SHF.L.U32 R62, R57, 0x10, RZ ;  /* 0x00000010393e9819 */ /* 0x000fe200000006ff */
[----:B------:R-:W-:Y:S01]  /*17f0*/  @!P1 IMAD.MOV.U32 R68, RZ, RZ, R64 ;  /* 0x000000ffff449224 */ /* 0x000fe200078e0040 */
[----:B------:R-:W-:Y:S06]  /*1800*/  @!P1 BRA `(.L_x_1187) ;  /* 0x0000000400549947 */ /* 0x000fec0003800000 */
        /* <DEDUP_REMOVED lines=15> */
.L_x_1189:
        /* <DEDUP_REMOVED lines=12> */
.L_x_1190:
[----:B------:R-:W-:Y:S01]  /*19c0*/  IMAD.WIDE.U32 R68, R74, -0x326172a9, RZ ;  /* 0xcd9e8d574a447825 */ /* 0x000fe200078e00ff */
[----:B------:R-:W-:Y:S01]  /*19d0*/  LOP3.LUT R76, R18, UR19, R63, 0x96, !PT ;  /* 0x00000013124c7c12 */ /* 0x000fe2000f8e963f */
[----:B------:R-:W-:Y:S01]  /*19e0*/  UIADD3 UR5, UPT, UPT, UR19, 0x76cf5d0a, URZ ;  /* 0x76cf5d0a13057890 */ /* 0x000fe2000fffe0ff */
        /* <DEDUP_REMOVED lines=42> */
[----:B------:R-:W-:Y:S02]  /*1c90*/  IMAD.MOV.U32 R68, RZ, RZ, R70 ;  /* 0x000000ffff447224 */ /* 0x000fe400078e0046 */
[----:B------:R-:W-:-:S07]  /*1ca0*/  IMAD.MOV.U32 R69, RZ, RZ, RZ ;  /* 0x000000ffff457224 */ /* 0x000fce00078e00ff */
.L_x_1188:
        /* <DEDUP_REMOVED lines=11> */
.L_x_1187:
[----:B------:R-:W-:Y:S01]  /*1d60*/  @!P1 PRMT R63, R57, 0x7632, R63 ;  /* 0x00007632393f9816 */ /* 0x000fe2000000003f */
[----:B------:R-:W-:Y:S01]  /*1d70*/  @!P1 IMAD.MOV.U32 R65, RZ, RZ, R69 ;  /* 0x000000ffff419224 */ /* 0x000fe200078e0045 */
[----:B------:R-:W-:Y:S02]  /*1d80*/  F2FP.BF16.F32.PACK_AB R67, RZ, R62 ;  /* 0x0000003eff43723e */ /* 0x000fe400000010ff */
[----:B------:R-:W-:Y:S01]  /*1d90*/  @!P1 MOV R70, R68 ;  /* 0x0000004400469202 */ /* 0x000fe20000000f00 */
[----:B------:R-:W-:Y:S01]  /*1da0*/  @!P1 IMAD.U32 R63, R63, 0x10000, RZ ;  /* 0x000100003f3f9824 */ /* 0x000fe200078e00ff */
        /* <DEDUP_REMOVED lines=16> */
.L_x_1193:
        /* <DEDUP_REMOVED lines=12> */
.L_x_1194:
        /* <DEDUP_REMOVED lines=43> */
[----:B------:R-:W-:Y:S02]  /*2220*/  LOP3.LUT R72, R70, UR34, R79, 0x96, !PT ;  /* 0x0000002246487c12 */ /* 0x000fe4000f8e964f */
[----:B------:R-:W-:Y:S01]  /*2230*/  MOV R10, R78 ;  /* 0x0000004e000a7202 */ /* 0x000fe20000000f00 */
[----:B------:R-:W-:Y:S01]  /*2240*/  IMAD.MOV.U32 R70, RZ, RZ, R76 ;  /* 0x000000ffff467224 */ /* 0x000fe200078e004c */
[----:B------:R-:W-:-:S07]  /*2250*/  LOP3.LUT R19, R64, UR38, R77, 0x96, !PT ;  /* 0x0000002640137c12 */ /* 0x000fce000f8e964d */
.L_x_1192:
        /* <DEDUP_REMOVED lines=13> */
.L_x_1191:
[----:B------:R-:W-:Y:S01]  /*2330*/  F2FP.BF16.F32.PACK_AB R57, RZ, R63 ;  /* 0x0000003fff39723e */ /* 0x000fe200000010ff */
[----:B------:R-:W-:Y:S01]  /*2340*/  @!P1 IMAD.U32 R64, R58, 0x10000, RZ ;  /* 0x000100003a409824 */ /* 0x000fe200078e00ff */
[----:B------:R-:W-:Y:S01]  /*2350*/  @!P1 MOV R68, R70 ;  /* 0x0000004600449202 */ /* 0x000fe20000000f00 */
[----:B------:R-:W-:Y:S01]  /*2360*/  @!P1 IMAD.MOV.U32 R69, RZ, RZ, R65 ;  /* 0x000000ffff459224 */ /* 0x000fe200078e0041 */
        /* <DEDUP_REMOVED lines=16> */
.L_x_1197:
        /* <DEDUP_REMOVED lines=12> */
.L_x_1198:
        /* <DEDUP_REMOVED lines=47> */
.L_x_1196:
        /* <DEDUP_REMOVED lines=11> */
.L_x_1195:
[----:B------:R-:W-:Y:S01]  /*28d0*/  @!P1 PRMT R65, R58, 0x7632, R65 ;  /* 0x000076323a419816 */ /* 0x000fe20000000041 */
[----:B------:R-:W-:Y:S01]  /*28e0*/  @!P1 IMAD.MOV.U32 R76, RZ, RZ, R68 ;  /* 0x000000ffff4c9224 */ /* 0x000fe200078e0044 */
[----:B------:R-:W-:Y:S02]  /*28f0*/  F2FP.BF16.F32.PACK_AB R70, RZ, R64 ;  /* 0x00000040ff46723e */ /* 0x000fe400000010ff */
[----:B------:R-:W-:Y:S01]  /*2900*/  @!P1 MOV R71, R69 ;  /* 0x0000004500479202 */ /* 0x000fe20000000f00 */
[----:B------:R-:W-:Y:S01]  /*2910*/  @!P1 IMAD.U32 R65, R65, 0x10000, RZ ;  /* 0x0001000041419824 */ /* 0x000fe200078e00ff */
        /* <DEDUP_REMOVED lines=16> */
.L_x_1201:
        /* <DEDUP_REMOVED lines=12> */
.L_x_1202:
[----:B------:R-:W-:Y:S01]  /*2ae0*/  IMAD.WIDE.U32 R78, R74, -0x326172a9, RZ ;  /* 0xcd9e8d574a4e7825 */ /* 0x000fe200078e00ff */
[----:B------:R-:W-:Y:S01]  /*2af0*/  LOP3.LUT R82, R18, UR19, R77, 0x96, !PT ;  /* 0x0000001312527c12 */ /* 0x000fe2000f8e964d */
[----:B------:R-:W-:Y:S01]  /*2b00*/  UIADD3 UR5, UPT, UPT, UR19, 0x76cf5d0a, URZ ;  /* 0x76cf5d0a13057890 */ /* 0x000fe2000fffe0ff */
[----:B------:R-:W-:Y:S01]  /*2b10*/  MOV R3, R68 ;  /* 0x0000004400037202 */ /* 0x000fe20000000f00 */
        /* <DEDUP_REMOVED lines=42> */
[----:B------:R-:W-:-:S07]  /*2dc0*/  IMAD.MOV.U32 R76, RZ, RZ, R78 ;  /* 0x000000ffff4c7224 */ /* 0x000fce00078e004e */
.L_x_1200:
        /* <DEDUP_REMOVED lines=13> */
.L_x_1199:
        /* <DEDUP_REMOVED lines=20> */
.L_x_1205:
        /* <DEDUP_REMOVED lines=12> */
.L_x_1206:
        /* <DEDUP_REMOVED lines=44> */
[----:B------:R-:W-:Y:S02]  /*3360*/  IMAD.MOV.U32 R80, RZ, RZ, R78 ;  /* 0x000000ffff507224 */ /* 0x000fe400078e004e */
[----:B------:R-:W-:Y:S01]  /*3370*/  HFMA2 R78, -RZ, RZ, 0, 0 ;  /* 0x00000000ff4e7431 */ /* 0x000fe200000001ff */
[----:B------:R-:W-:-:S07]  /*3380*/  LOP3.LUT R19, R68, UR38, R79, 0x96, !PT ;  /* 0x0000002644137c12 */ /* 0x000fce000f8e964f */
.L_x_1204:
        /* <DEDUP_REMOVED lines=11> */
.L_x_1203:
        /* <DEDUP_REMOVED lines=21> */
.L_x_1209:
        /* <DEDUP_REMOVED lines=12> */
.L_x_1210:
        /* <DEDUP_REMOVED lines=47> */
.L_x_1208:
        /* <DEDUP_REMOVED lines=13> */
.L_x_1207:
[----:B------:R-:W-:Y:S02]  /*3a10*/  F2FP.BF16.F32.PACK_AB R59, RZ, R69 ;  /* 0x00000045ff3b723e */ /* 0x000fe400000010ff */
[----:B------:R-:W-:Y:S02]  /*3a20*/  PRMT R58, R70, 0x5410, R58 ;  /* 0x00005410463a7816 */ /* 0x000fe4000000003a */
[----:B------:R-:W-:Y:S02]  /*3a30*/  PRMT R57, R67, 0x5410, R57 ;  /* 0x0000541043397816 */ /* 0x000fe40000000039 */
[----:B------:R-:W-:Y:S02]  /*3a40*/  PRMT R56, R66, 0x5410, R56 ;  /* 0x0000541042387816 */ /* 0x000fe40000000038 */
[----:B------:R-:W-:Y:S01]  /*3a50*/  PRMT R59, R71, 0x5410, R59 ;  /* 0x00005410473b7816 */ /* 0x000fe2000000003b */
[----:B------:R-:W-:Y:S06]  /*3a60*/  BRA `(.L_x_1211) ;  /* 0x0000002800747947 */ /* 0x000fec0003800000 */
.L_x_1178:
[----:B------:R-:W-:Y:S01]  /*3a70*/  UIADD3 UR5, UPT, UPT, UR19, 0x76cf5d0a, URZ ;  /* 0x76cf5d0a13057890 */ /* 0x000fe2000fffe0ff */
[----:B------:R-:W-:Y:S01]  /*3a80*/  MOV R60, RZ ;  /* 0x000000ff003c7202 */ /* 0x000fe20000000f00 */
[----:B------:R-:W-:Y:S01]  /*3a90*/  UIADD3 UR39, UPT, UPT, UR19, 0x32370b8f, URZ ;  /* 0x32370b8f13277890 */ /* 0x000fe2000fffe0ff */
[----:B------:R-:W-:Y:S02]  /*3aa0*/  IMAD.MOV.U32 R57, RZ, RZ, R87 ;  /* 0x000000ffff397224 */ /* 0x000fe400078e0057 */
[----:B------:R-:W-:Y:S01]  /*3ab0*/  IMAD.MOV.U32 R76, RZ, RZ, R86 ;  /* 0x000000ffff4c7224 */ /* 0x000fe200078e0056 */
[----:B------:R-:W-:Y:S08]  /*3ac0*/  @!P0 BRA `(.L_x_1212) ;  /* 0x0000000400408947 */ /* 0x000ff00003800000 */
[----:B------:R-:W-:Y:S01]  /*3ad0*/  ISETP.NE.AND P1, PT, R87, 0x1, PT ;  /* 0x000000015700780c */ /* 0x000fe20003f25270 */
[----:B------:R-:W-:Y:S02]  /*3ae0*/  HFMA2 R57, -RZ, RZ, 0, 1.1920928955078125e-07 ;  /* 0x00000002ff397431 */ /* 0x000fe400000001ff */
        /* <DEDUP_REMOVED lines=13> */
.L_x_1214:
        /* <DEDUP_REMOVED lines=12> */
.L_x_1215:
        /* <DEDUP_REMOVED lines=43> */
[----:B------:R-:W-:-:S07]  /*3f30*/  LOP3.LUT R19, R58, UR38, R77, 0x96, !PT ;  /* 0x000000263a137c12 */ /* 0x000fce000f8e964d */
.L_x_1213:
        /* <DEDUP_REMOVED lines=9> */
.L_x_1212:
[----:B------:R-:W-:Y:S01]  /*3fd0*/  F2FP.BF16.F32.PACK_AB R56, RZ, R60 ;  /* 0x0000003cff38723e */ /* 0x000fe200000010ff */
[----:B------:R-:W-:Y:S01]  /*3fe0*/  IMAD.MOV.U32 R58, RZ, RZ, R57 ;  /* 0x000000ffff3a7224 */ /* 0x000fe200078e0039 */
[----:B------:R-:W-:Y:S01]  /*3ff0*/  MOV R61, RZ ;  /* 0x000000ff003d7202 */ /* 0x000fe20000000f00 */
[----:B------:R-:W-:Y:S06]  /*4000*/  @!P0 BRA `(.L_x_1216) ;  /* 0x00000004003c8947 */ /* 0x000fec0003800000 */
[----:B------:R-:W-:Y:S01]  /*4010*/  ISETP.NE.AND P1, PT, R57, 0x1, PT ;  /* 0x000000013900780c */ /* 0x000fe20003f25270 */
[----:B------:R-:W-:Y:S01]  /*4020*/  IMAD.MOV.U32 R58, RZ, RZ, 0x2 ;  /* 0x00000002ff3a7424 */ /* 0x000fe200078e00ff */
[----:B------:R-:W-:-:S11]  /*4030*/  MOV R7, R10 ;  /* 0x0000000a00077202 */ /* 0x000fd60000000f00 */
        /* <DEDUP_REMOVED lines=9> */
.L_x_1218:
        /* <DEDUP_REMOVED lines=12> */
.L_x_1219:
        /* <DEDUP_REMOVED lines=44> */
[----:B------:R-:W-:-:S07]  /*4450*/  HFMA2 R58, -RZ, RZ, 0, 0 ;  /* 0x00000000ff3a7431 */ /* 0x000fce00000001ff */
.L_x_1217:
        /* <DEDUP_REMOVED lines=10> */
.L_x_1216:
        /* <DEDUP_REMOVED lines=16> */
.L_x_1222:
        /* <DEDUP_REMOVED lines=12> */
.L_x_1223:
        /* <DEDUP_REMOVED lines=42> */
[----:B------:R-:W-:Y:S01]  /*4960*/  MOV R10, R68 ;  /* 0x00000044000a7202 */ /* 0x000fe20000000f00 */
[----:B------:R-:W-:Y:S01]  /*4970*/  IMAD.MOV.U32 R76, RZ, RZ, R66 ;  /* 0x000000ffff4c7224 */ /* 0x000fe200078e0042 */
[----:B------:R-:W-:-:S07]  /*4980*/  LOP3.LUT R19, R62, UR38, R67, 0x96, !PT ;  /* 0x000000263e137c12 */ /* 0x000fce000f8e9643 */
.L_x_1221:
        /* <DEDUP_REMOVED lines=9> */
.L_x_1220:
        /* <DEDUP_REMOVED lines=16> */
.L_x_1226:
        /* <DEDUP_REMOVED lines=12> */
.L_x_1227:
[----:B------:R-:W-:Y:S01]  /*4be0*/  IMAD.WIDE.U32 R66, R74, -0x326172a9, RZ ;  /* 0xcd9e8d574a427825 */ /* 0x000fe200078e00ff */
[----:B------:R-:W-:Y:S01]  /*4bf0*/  LOP3.LUT R70, R18, UR19, R65, 0x96, !PT ;  /* 0x0000001312467c12 */ /* 0x000fe2000f8e9641 */
[----:B------:R-:W-:Y:S02]  /*4c00*/  UIADD3 UR40, UPT, UPT, UR18, 0x1715609d, URZ ;  /* 0x1715609d12287890 */ /* 0x000fe4000fffe0ff */
        /* <DEDUP_REMOVED lines=41> */
[----:B------:R-:W-:-:S07]  /*4ea0*/  LOP3.LUT R19, R64, UR38, R69, 0x96, !PT ;  /* 0x0000002640137c12 */ /* 0x000fce000f8e9645 */
.L_x_1225:
        /* <DEDUP_REMOVED lines=10> */
.L_x_1224:
        /* <DEDUP_REMOVED lines=16> */
.L_x_1230:
        /* <DEDUP_REMOVED lines=12> */
.L_x_1231:
        /* <DEDUP_REMOVED lines=45> */
.L_x_1229:
        /* <DEDUP_REMOVED lines=9> */
.L_x_1228:
        /* <DEDUP_REMOVED lines=16> */
.L_x_1234:
        /* <DEDUP_REMOVED lines=12> */
.L_x_1235:
        /* <DEDUP_REMOVED lines=45> */
.L_x_1233:
        /* <DEDUP_REMOVED lines=10> */
.L_x_1232:
        /* <DEDUP_REMOVED lines=16> */
.L_x_1238:
        /* <DEDUP_REMOVED lines=12> */
.L_x_1239:
        /* <DEDUP_REMOVED lines=45> */
.L_x_1237:
        /* <DEDUP_REMOVED lines=9> */
.L_x_1236:
        /* <DEDUP_REMOVED lines=16> */
.L_x_1242:
        /* <DEDUP_REMOVED lines=12> */
.L_x_1243:
        /* <DEDUP_REMOVED lines=45> */
.L_x_1241:
        /* <DEDUP_REMOVED lines=10> */
.L_x_1240:
[----:B------:R-:W-:Y:S02]  /*63f0*/  F2FP.BF16.F32.PACK_AB R70, RZ, R69 ;  /* 0x00000045ff46723e */ /* 0x000fe400000010ff */
[----:B------:R-:W-:Y:S02]  /*6400*/  PRMT R56, R56, 0x5410, R59 ;  /* 0x0000541038387816 */ /* 0x000fe4000000003b */
[----:B------:R-:W-:Y:S02]  /*6410*/  PRMT R58, R58, 0x5410, R67 ;  /* 0x000054103a3a7816 */ /* 0x000fe40000000043 */
[----:B------:R-:W-:Y:S02]  /*6420*/  PRMT R57, R57, 0x5410, R66 ;  /* 0x0000541039397816 */ /* 0x000fe40000000042 */
[----:B------:R-:W-:-:S07]  /*6430*/  PRMT R59, R80, 0x5410, R70 ;  /* 0x00005410503b7816 */ /* 0x000fce0000000046 */
.L_x_1211:
[----:B------:R-:W0:Y:S01]  /*6440*/  LDC.64 R66, c[0x0][0x3a8] ;  /* 0x0000ea00ff427b82 */ /* 0x000e220000000a00 */
[----:B------:R-:W-:-:S07]  /*6450*/  @P0 IADD3 R81, PT, PT, R91, 0x100, RZ ;  /* 0x000001005b510810 */ /* 0x000fce0007ffe0ff */
[----:B------:R-:W1:Y:S01]  /*6460*/  @P0 LDC.64 R70, c[0x0][0x390] ;  /* 0x0000e400ff460b82 */ /* 0x000e620000000a00 */
[----:B0-----:R-:W-:-:S05]  /*6470*/  IMAD.WIDE.U32 R78, R103, 0x10, R66 ;  /* 0x00000010674e7825 */ /* 0x001fca00078e0042 */
[----:B------:R0:W-:Y:S01]  /*6480*/  STG.E.128 desc[UR20][R78.64], R56 ;  /* 0x000000384e007986 */ /* 0x0001e2000c101d14 */
[----:B-1----:R-:W-:Y:S01]  /*6490*/  @P0 IMAD.WIDE.U32 R70, R81, 0x10, R70 ;  /* 0x0000001051460825 */ /* 0x002fe200078e0046 */
[----:B------:R-:W-:Y:S06]  /*64a0*/  @!P0 BRA `(.L_x_1244) ;  /* 0x0000000000508947 */ /* 0x000fec0003800000 */
[----:B0-----:R-:W-:Y:S01]  /*64b0*/  IMAD.U32 R59, R2, 0x10000, RZ ;  /* 0x00010000023b7824 */ /* 0x001fe200078e00ff */
[----:B------:R-:W0:Y:S01]  /*64c0*/  LDC.64 R56, c[0x0][0x3b0] ;  /* 0x0000ec00ff387b82 */ /* 0x000e220000000a00 */
[----:B------:R-:W-:Y:S02]  /*64d0*/  LOP3.LUT R58, R0, 0xffff, RZ, 0xc0, !PT ;  /* 0x0000ffff003a7812 */ /* 0x000fe400078ec0ff */
[----:B------:R-:W-:Y:S02]  /*64e0*/  LOP3.LUT R80, R6, 0xff, RZ, 0xc0, !PT ;  /* 0x000000ff06507812 */ /* 0x000fe400078ec0ff */
[----:B------:R-:W-:Y:S02]  /*64f0*/  LOP3.LUT R79, R59, 0xff0000, RZ, 0xc0, !PT ;  /* 0x00ff00003b4f7812 */ /* 0x000fe400078ec0ff */
[----:B------:R-:W-:Y:S01]  /*6500*/  PRMT R59, R3, 0x7104, RZ ;  /* 0x00007104033b7816 */ /* 0x000fe200000000ff */
[----:B------:R-:W-:Y:S01]  /*6510*/  IMAD.WIDE.U32 R80, R80, 0x10000, RZ ;  /* 0x0001000050507825 */ /* 0x000fe200078e00ff */
[----:B------:R-:W-:-:S02]  /*6520*/  PRMT R82, R79, 0x4210, R58 ;  /* 0x000042104f527816 */ /* 0x000fc4000000003a */
[----:B------:R-:W-:Y:S02]  /*6530*/  LOP3.LUT R58, R5, 0xff, RZ, 0xc0, !PT ;  /* 0x000000ff053a7812 */ /* 0x000fe400078ec0ff */
        /* <DEDUP_REMOVED lines=11> */
.L_x_1244:
[----:B-----5:R2:W5:Y:S01]  /*65f0*/  @P0 LDG.E.128 R52, desc[UR20][R70.64] ;  /* 0x0000001446340981 */ /* 0x020562000c1e1d00 */
[----:B------:R-:W-:Y:S05]  /*6600*/  BRA.U !UP0, `(.L_x_1245) ;  /* 0x0000002d08887547 */ /* 0x000fea000b800000 */
[----:B01----:R-:W0:Y:S01]  /*6610*/  LDC.64 R56, c[0x0][0x3a0] ;  /* 0x0000e800ff387b82 */ /* 0x003e220000000a00 */
[----:B------:R-:W-:-:S04]  /*6620*/  VIADD R59, R103, 0x100 ;  /* 0x00000100673b7836 */ /* 0x000fc80000000000 */
[----:B0-----:R-:W-:-:S06]  /*6630*/  IMAD.WIDE.U32 R56, R59, 0x10, R56 ;  /* 0x000000103b387825 */ /* 0x001fcc00078e0038 */
[----:B------:R-:W2:Y:S01]  /*6640*/  LDG.E.128 R56, desc[UR20][R56.64] ;  /* 0x0000001438387981 */ /* 0x000ea2000c1e1d00 */
[----:B------:R-:W-:-:S13]  /*6650*/  ISETP.GT.AND P1, PT, R90, RZ, PT ;  /* 0x000000ff5a00720c */ /* 0x000fda0003f24270 */
[----:B------:R-:W-:Y:S01]  /*6660*/  @!P1 MOV R79, R77 ;  /* 0x0000004d004f9202 */ /* 0x000fe20000000f00 */
[----:B------:R-:W-:Y:S02]  /*6670*/  @!P1 IMAD.MOV.U32 R78, RZ, RZ, R76 ;  /* 0x000000ffff4e9224 */ /* 0x000fe400078e004c */
[----:B--2---:R-:W-:Y:S01]  /*6680*/  @!P1 IMAD.U32 R71, R56, 0x10000, RZ ;  /* 0x0001000038479824 */ /* 0x004fe200078e00ff */
[----:B------:R-:W-:Y:S06]  /*6690*/  @!P1 BRA `(.L_x_1246) ;  /* 0x0000000400509947 */ /* 0x000fec0003800000 */
        /* <DEDUP_REMOVED lines=15> */
.L_x_1248:
        /* <DEDUP_REMOVED lines=12> */
.L_x_1249:
        /* <DEDUP_REMOVED lines=46> */
.L_x_1247:
        /* <DEDUP_REMOVED lines=11> */
.L_x_1246:
        /* <DEDUP_REMOVED lines=21> */
.L_x_1252:
        /* <DEDUP_REMOVED lines=12> */
.L_x_1253:
        /* <DEDUP_REMOVED lines=46> */
.L_x_1251:
        /* <DEDUP_REMOVED lines=13> */
.L_x_1250:
        /* <DEDUP_REMOVED lines=20> */
.L_x_1256:
        /* <DEDUP_REMOVED lines=12> */
.L_x_1257:
        /* <DEDUP_REMOVED lines=47> */
.L_x_1255:
        /* <DEDUP_REMOVED lines=11> */
.L_x_1254:
        /* <DEDUP_REMOVED lines=21> */
.L_x_1260:
        /* <DEDUP_REMOVED lines=12> */
.L_x_1261:
        /* <DEDUP_REMOVED lines=46> */
.L_x_1259:
[----:B-----5:R-:W-:Y:S01]  /*7c30*/  PRMT R56, R53, 0x7632, R56 ;  /* 0x0000763235387816 */ /* 0x020fe20000000038 */
[----:B------:R-:W-:Y:S01]  /*7c40*/  IMAD.MOV.U32 R76, RZ, RZ, 0x2f800000 ;  /* 0x2f800000ff4c7424 */ /* 0x000fe200078e00ff */
[----:B------:R-:W-:Y:S02]  /*7c50*/  I2FP.F32.U32 R5, R5 ;  /* 0x0000000500057245 */ /* 0x000fe40000201000 */
[----:B------:R-:W-:Y:S02]  /*7c60*/  SHF.L.U32 R56, R56, 0x10, RZ ;  /* 0x0000001038387819 */ /* 0x000fe400000006ff */
        /* <DEDUP_REMOVED lines=9> */
.L_x_1258:
        /* <DEDUP_REMOVED lines=20> */
.L_x_1264:
        /* <DEDUP_REMOVED lines=12> */
.L_x_1265:
        /* <DEDUP_REMOVED lines=47> */
.L_x_1263:
        /* <DEDUP_REMOVED lines=11> */
.L_x_1262:
        /* <DEDUP_REMOVED lines=21> */
.L_x_1268:
        /* <DEDUP_REMOVED lines=12> */
.L_x_1269:
        /* <DEDUP_REMOVED lines=45> */
[----:B------:R-:W-:-:S07]  /*8780*/  LOP3.LUT R19, R56, UR38, R89, 0x96, !PT ;  /* 0x0000002638137c12 */ /* 0x000fce000f8e9659 */
.L_x_1267:
        /* <DEDUP_REMOVED lines=13> */
.L_x_1266:
        /* <DEDUP_REMOVED lines=20> */
.L_x_1272:
        /* <DEDUP_REMOVED lines=12> */
.L_x_1273:
        /* <DEDUP_REMOVED lines=47> */
.L_x_1271:
        /* <DEDUP_REMOVED lines=11> */
.L_x_1270:
        /* <DEDUP_REMOVED lines=21> */
.L_x_1276:
        /* <DEDUP_REMOVED lines=12> */
.L_x_1277:
        /* <DEDUP_REMOVED lines=47> */
.L_x_1275:
[----:B------:R-:W-:Y:S01]  /*9300*/  HFMA2 R57, -RZ, RZ, 0.1171875, 0 ;  /* 0x2f800000ff397431 */ /* 0x000fe200000001ff */
[----:B-----5:R-:W-:Y:S02]  /*9310*/  PRMT R56, R55, 0x7632, R56 ;  /* 0x0000763237387816 */ /* 0x020fe40000000038 */
[----:B------:R-:W-:Y:S02]  /*9320*/  I2FP.F32.U32 R0, R0 ;  /* 0x0000000000007245 */ /* 0x000fe40000201000 */
[----:B------:R-:W-:Y:S01]  /*9330*/  PRMT R59, R59, 0x7632, R59 ;  /* 0x000076323b3b7816 */ /* 0x000fe2000000003b */
[----:B------:R-:W-:Y:S02]  /*9340*/  IMAD.U32 R56, R56, 0x10000, RZ ;  /* 0x0001000038387824 */ /* 0x000fe400078e00ff */
[----:B------:R-:W-:Y:S02]  /*9350*/  FFMA.FTZ R0, R0, R57, 1.1641532182693481445e-10 ;  /* 0x2f00000000007423 */ /* 0x000fe40000010039 */
[----:B------:R-:W-:Y:S01]  /*9360*/  FMUL.FTZ R56, R56, UR17 ;  /* 0x0000001138387c20 */ /* 0x000fe20008410000 */
[----:B------:R-:W-:-:S03]  /*9370*/  IMAD.U32 R59, R59, 0x10000, RZ ;  /* 0x000100003b3b7824 */ /* 0x000fc600078e00ff */
[----:B------:R-:W-:Y:S01]  /*9380*/  FMUL.FTZ R56, R56, UR16 ;  /* 0x0000001038387c20 */ /* 0x000fe20008410000 */
[----:B------:R-:W-:-:S04]  /*9390*/  FSETP.GTU.FTZ.AND P1, PT, R0, UR22, PT ;  /* 0x0000001600007c0b */ /* 0x000fc8000bf3c000 */
[----:B------:R-:W-:Y:S02]  /*93a0*/  FSEL R56, R56, RZ, !P1 ;  /* 0x000000ff38387208 */ /* 0x000fe40004800000 */
[----:B------:R-:W-:-:S03]  /*93b0*/  SEL R0, RZ, 0x1, P1 ;  /* 0x00000001ff007807 */ /* 0x000fc60000800000 */
[----:B------:R-:W-:-:S07]  /*93c0*/  FADD.FTZ R80, R59, R56 ;  /* 0x000000383b507221 */ /* 0x000fce0000010000 */
.L_x_1274:
[----:B------:R-:W-:Y:S02]  /*93d0*/  F2FP.BF16.F32.PACK_AB R59, RZ, R80 ;  /* 0x00000050ff3b723e */ /* 0x000fe400000010ff */
[----:B------:R-:W-:Y:S02]  /*93e0*/  PRMT R58, R95, 0x5410, R96 ;  /* 0x000054105f3a7816 */ /* 0x000fe40000000060 */
[----:B------:R-:W-:Y:S02]  /*93f0*/  PRMT R57, R92, 0x5410, R94 ;  /* 0x000054105c397816 */ /* 0x000fe4000000005e */
[----:B------:R-:W-:Y:S02]  /*9400*/  PRMT R56, R82, 0x5410, R83 ;  /* 0x0000541052387816 */ /* 0x000fe40000000053 */
[----:B------:R-:W-:Y:S01]  /*9410*/  PRMT R59, R93, 0x5410, R59 ;  /* 0x000054105d3b7816 */ /* 0x000fe2000000003b */
[----:B------:R-:W-:Y:S06]  /*9420*/  BRA `(.L_x_1278) ;  /* 0x0000002800ac7947 */ /* 0x000fec0003800000 */
.L_x_1245:
[----:B--2---:R-:W-:Y:S01]  /*9430*/  MOV R71, RZ ;  /* 0x000000ff00477202 */ /* 0x004fe20000000f00 */
[----:B01----:R-:W-:Y:S02]  /*9440*/  IMAD.MOV.U32 R56, RZ, RZ, R77 ;  /* 0x000000ffff387224 */ /* 0x003fe400078e004d */
[----:B------:R-:W-:Y:S01]  /*9450*/  IMAD.MOV.U32 R84, RZ, RZ, R76 ;  /* 0x000000ffff547224 */ /* 0x000fe200078e004c */
        /* <DEDUP_REMOVED lines=16> */
.L_x_1281:
        /* <DEDUP_REMOVED lines=12> */
.L_x_1282:
        /* <DEDUP_REMOVED lines=46> */
.L_x_1280:
        /* <DEDUP_REMOVED lines=9> */
.L_x_1279:
        /* <DEDUP_REMOVED lines=16> */
.L_x_1285:
        /* <DEDUP_REMOVED lines=12> */
.L_x_1286:
        /* <DEDUP_REMOVED lines=47> */
.L_x_1284:
        /* <DEDUP_REMOVED lines=10> */
.L_x_1283:
        /* <DEDUP_REMOVED lines=16> */
.L_x_1289:
        /* <DEDUP_REMOVED lines=12> */
.L_x_1290:
        /* <DEDUP_REMOVED lines=47> */
.L_x_1288:
        /* <DEDUP_REMOVED lines=9> */
.L_x_1287:
        /* <DEDUP_REMOVED lines=16> */
.L_x_1293:
        /* <DEDUP_REMOVED lines=12> */
.L_x_1294:
        /* <DEDUP_REMOVED lines=47> */
.L_x_1292:
        /* <DEDUP_REMOVED lines=10> */
.L_x_1291:
        /* <DEDUP_REMOVED lines=16> */
.L_x_1297:
        /* <DEDUP_REMOVED lines=12> */
.L_x_1298:
        /* <DEDUP_REMOVED lines=47> */
.L_x_1296:
        /* <DEDUP_REMOVED lines=9> */
.L_x_1295:
        /* <DEDUP_REMOVED lines=16> */
.L_x_1301:
        /* <DEDUP_REMOVED lines=12> */
.L_x_1302:
        /* <DEDUP_REMOVED lines=47> */
.L_x_1300:
        /* <DEDUP_REMOVED lines=10> */
.L_x_1299:
        /* <DEDUP_REMOVED lines=16> */
.L_x_1305:
        /* <DEDUP_REMOVED lines=12> */
.L_x_1306:
        /* <DEDUP_REMOVED lines=47> */
.L_x_1304:
        /* <DEDUP_REMOVED lines=9> */
.L_x_1303:
        /* <DEDUP_REMOVED lines=16> */
.L_x_1309:
        /* <DEDUP_REMOVED lines=12> */
.L_x_1310:
        /* <DEDUP_REMOVED lines=47> */
.L_x_1308:
        /* <DEDUP_REMOVED lines=10> */
.L_x_1307:
[----:B------:R-:W-:Y:S02]  /*be90*/  F2FP.BF16.F32.PACK_AB R82, RZ, R80 ;  /* 0x00000050ff52723e */ /* 0x000fe400000010ff */
[----:B------:R-:W-:Y:S02]  /*bea0*/  PRMT R58, R95, 0x5410, R58 ;  /* 0x000054105f3a7816 */ /* 0x000fe4000000003a */
[----:B------:R-:W-:Y:S02]  /*beb0*/  PRMT R57, R93, 0x5410, R94 ;  /* 0x000054105d397816 */ /* 0x000fe4000000005e */
[----:B------:R-:W-:Y:S02]  /*bec0*/  PRMT R56, R92, 0x5410, R85 ;  /* 0x000054105c387816 */ /* 0x000fe40000000055 */
[----:B------:R-:W-:-:S07]  /*bed0*/  PRMT R59, R59, 0x5410, R82 ;  /* 0x000054103b3b7816 */ /* 0x000fce0000000052 */
.L_x_1278:
[----:B------:R-:W-:-:S05]  /*bee0*/  IADD3 R83, PT, PT, R103, 0x100, RZ ;  /* 0x0000010067537810 */ /* 0x000fca0007ffe0ff */
[----:B------:R-:W-:-:S05]  /*bef0*/  IMAD.WIDE.U32 R82, R83, 0x10, R66 ;  /* 0x0000001053527825 */ /* 0x000fca00078e0042 */
        /* <DEDUP_REMOVED lines=9> */
[----:B------:R-:W-:Y:S01]  /*bf90*/  LOP3.LUT R82, R6, 0xff, RZ, 0xc0, !PT ;  /* 0x000000ff06527812 */ /* 0x000fe200078ec0ff */
[----:B------:R-:W-:Y:S01]  /*bfa0*/  IMAD.WIDE.U32 R86, R86, 0x1000000, RZ ;  /* 0x0100000056567825 */ /* 0x000fe200078e00ff */
[----:B------:R-:W-:Y:S02]  /*bfb0*/  LOP3.LUT R59, R7, 0xff, RZ, 0xc0, !PT ;  /* 0x000000ff073b7812 */ /* 0x000fe400078ec0ff */
[----:B------:R-:W-:Y:S01]  /*bfc0*/  LOP3.LUT R85, R58, 0xff00, R83, 0xf8, !PT ;  /* 0x0000ff003a557812 */ /* 0x000fe200078ef853 */
[----:B------:R-:W-:-:S03]  /*bfd0*/  IMAD.WIDE.U32 R82, R82, 0x10000, RZ ;  /* 0x0001000052527825 */ /* 0x000fc600078e00ff */
[----:B------:R-:W-:Y:S01]  /*bfe0*/  LOP3.LUT R85, R85, 0xff, R4, 0xf8, !PT ;  /* 0x000000ff55557812 */ /* 0x000fe200078ef804 */
[----:B------:R-:W-:-:S03]  /*bff0*/  IMAD.WIDE.U32 R58, R59, 0x100, RZ ;  /* 0x000001003b3a7825 */ /* 0x000fc600078e00ff */
[----:B------:R-:W-:Y:S01]  /*c000*/  LOP3.LUT R85, R83, R85, R87, 0xfe, !PT ;  /* 0x0000005553557212 */ /* 0x000fe200078efe57 */
[----:B------:R-:W-:Y:S01]  /*c010*/  VIADD R83, R91, 0x100 ;  /* 0x000001005b537836 */ /* 0x000fe20000000000 */
[----:B------:R-:W-:Y:S02]  /*c020*/  LOP3.LUT R89, R58, R86, R82, 0xfe, !PT ;  /* 0x000000563a597212 */ /* 0x000fe400078efe52 */
[----:B------:R-:W-:Y:S01]  /*c030*/  LOP3.LUT R59, R85, R59, RZ, 0xfc, !PT ;  /* 0x0000003b553b7212 */ /* 0x000fe200078efcff */
[----:B0-----:R-:W-:Y:S01]  /*c040*/  IMAD.WIDE.U32 R56, R83, 0x8, R56 ;  /* 0x0000000853387825 */ /* 0x001fe200078e0038 */
[----:B------:R-:W-:-:S05]  /*c050*/  LOP3.LUT R58, R89, 0xff, R8, 0xf8, !PT ;  /* 0x000000ff593a7812 */ /* 0x000fca00078ef808 */
[----:B------:R1:W-:Y:S02]  /*c060*/  STG.E.64 desc[UR20][R56.64], R58 ;  /* 0x0000003a38007986 */ /* 0x0003e4000c101b14 */
.L_x_1311:
[----:B------:R-:W-:Y:S05]  /*c070*/  @!P0 BRA `(.L_x_1312) ;  /* 0x0000000000108947 */ /* 0x000fea0003800000 */
[----:B-----5:R-:W2:Y:S01]  /*c080*/  LDC.64 R52, c[0x0][0x390] ;  /* 0x0000e400ff347b82 */ /* 0x020ea20000000a00 */
[----:B------:R-:W-:-:S05]  /*c090*/  IADD3 R55, PT, PT, R91, 0x200, RZ ;  /* 0x000002005b377810 */ /* 0x000fca0007ffe0ff */
[----:B--2---:R-:W-:-:S06]  /*c0a0*/  IMAD.WIDE.U32 R52, R55, 0x10, R52 ;  /* 0x0000001037347825 */ /* 0x004fcc00078e0034 */
[----:B------:R-:W5:Y:S02]  /*c0b0*/  LDG.E.128 R52, desc[UR20][R52.64] ;  /* 0x0000001434347981 */ /* 0x000f64000c1e1d00 */
.L_x_1312:
[----:B------:R-:W-:Y:S05]  /*c0c0*/  BRA.U !UP0, `(.L_x_1313) ;  /* 0x0000002d08887547 */ /* 0x000fea000b800000 */
[----:B01----:R-:W0:Y:S01]  /*c0d0*/  LDC.64 R56, c[0x0][0x3a0] ;  /* 0x0000e800ff387b82 */ /* 0x003e220000000a00 */
[----:B------:R-:W-:-:S04]  /*c0e0*/  VIADD R59, R103, 0x200 ;  /* 0x00000200673b7836 */ /* 0x000fc80000000000 */
        /* <DEDUP_REMOVED lines=22> */
.L_x_1316:
        /* <DEDUP_REMOVED lines=12> */
.L_x_1317:
[----:B------:R-:W-:Y:S01]  /*c310*/  IMAD.WIDE.U32 R82, R74, -0x326172a9, RZ ;  /* 0xcd9e8d574a527825 */ /* 0x000fe200078e00ff */
[----:B------:R-:W-:Y:S01]  /*c320*/  LOP3.LUT R86, R18, UR19, R89, 0x96, !PT ;  /* 0x0000001312567c12 */ /* 0x000fe2000f8e9659 */
[----:B------:R-:W-:Y:S02]  /*c330*/  UIADD3 UR5, UPT, UPT, UR19, 0x76cf5d0a, URZ ;  /* 0x76cf5d0a13057890 */ /* 0x000fe4000fffe0ff */
        /* <DEDUP_REMOVED lines=41> */
[----:B------:R-:W-:Y:S02]  /*c5d0*/  MOV R10, R86 ;  /* 0x00000056000a7202 */ /* 0x000fe40000000f00 */
[----:B------:R-:W-:-:S07]  /*c5e0*/  LOP3.LUT R19, R82, UR38, R97, 0x96, !PT ;  /* 0x0000002652137c12 */ /* 0x000fce000f8e9661 */
.L_x_1315:
        /* <DEDUP_REMOVED lines=11> */
.L_x_1314:
        /* <DEDUP_REMOVED lines=21> */
.L_x_1320:
        /* <DEDUP_REMOVED lines=12> */
.L_x_1321:
        /* <DEDUP_REMOVED lines=46> */
.L_x_1319:
        /* <DEDUP_REMOVED lines=13> */
.L_x_1318:
        /* <DEDUP_REMOVED lines=20> */
.L_x_1324:
        /* <DEDUP_REMOVED lines=12> */
.L_x_1325:
        /* <DEDUP_REMOVED lines=47> */
.L_x_1323:
        /* <DEDUP_REMOVED lines=11> */
.L_x_1322:
        /* <DEDUP_REMOVED lines=21> */
.L_x_1328:
        /* <DEDUP_REMOVED lines=12> */
.L_x_1329:
        /* <DEDUP_REMOVED lines=43> */
[----:B------:R-:W-:-:S03]  /*d6c0*/  LOP3.LUT R72, R92, UR34, R89, 0x96, !PT ;  /* 0x000000225c487c12 */ /* 0x000fc6000f8e9659 */
[----:B------:R-:W-:Y:S01]  /*d6d0*/  IMAD.MOV.U32 R10, RZ, RZ, R88 ;  /* 0x000000ffff0a7224 */ /* 0x000fe200078e0058 */
[----:B------:R-:W-:-:S07]  /*d6e0*/  LOP3.LUT R19, R86, UR38, R95, 0x96, !PT ;  /* 0x0000002656137c12 */ /* 0x000fce000f8e965f */
.L_x_1327:
[----:B-----5:R-:W-:Y:S01]  /*d6f0*/  PRMT R56, R53, 0x7632, R56 ;  /* 0x0000763235387816 */ /* 0x020fe20000000038 */
[----:B------:R-:W-:Y:S01]  /*d700*/  IMAD.MOV.U32 R84, RZ, RZ, 0x2f800000 ;  /* 0x2f800000ff547424 */ /* 0x000fe200078e00ff */
[----:B------:R-:W-:Y:S02]  /*d710*/  I2FP.F32.U32 R5, R5 ;  /* 0x0000000500057245 */ /* 0x000fe40000201000 */
[----:B------:R-:W-:Y:S01]  /*d720*/  PRMT R57, R57, 0x7632, R57 ;  /* 0x0000763239397816 */ /* 0x000fe20000000039 */
[----:B------:R-:W-:Y:S02]  /*d730*/  IMAD.U32 R56, R56, 0x10000, RZ ;  /* 0x0001000038387824 */ /* 0x000fe400078e00ff */
        /* <DEDUP_REMOVED lines=8> */
.L_x_1326:
        /* <DEDUP_REMOVED lines=20> */
.L_x_1332:
        /* <DEDUP_REMOVED lines=12> */
.L_x_1333:
        /* <DEDUP_REMOVED lines=44> */
[----:B------:R-:W-:Y:S01]  /*dc80*/  MOV R101, R56 ;  /* 0x0000003800657202 */ /* 0x000fe20000000f00 */
[----:B------:R-:W-:Y:S01]  /*dc90*/  IMAD.MOV.U32 R56, RZ, RZ, RZ ;  /* 0x000000ffff387224 */ /* 0x000fe200078e00ff */
[----:B------:R-:W-:-:S07]  /*dca0*/  LOP3.LUT R19, R86, UR38, R57, 0x96, !PT ;  /* 0x0000002656137c12 */ /* 0x000fce000f8e9639 */
.L_x_1331:
        /* <DEDUP_REMOVED lines=11> */
.L_x_1330:
        /* <DEDUP_REMOVED lines=21> */
.L_x_1336:
        /* <DEDUP_REMOVED lines=12> */
.L_x_1337:
        /* <DEDUP_REMOVED lines=46> */
.L_x_1335:
        /* <DEDUP_REMOVED lines=13> */
.L_x_1334:
        /* <DEDUP_REMOVED lines=20> */
.L_x_1340:
        /* <DEDUP_REMOVED lines=12> */
.L_x_1341:
        /* <DEDUP_REMOVED lines=47> */
.L_x_1339:
        /* <DEDUP_REMOVED lines=11> */
.L_x_1338:
        /* <DEDUP_REMOVED lines=21> */
.L_x_1344:
        /* <DEDUP_REMOVED lines=12> */
.L_x_1345:
        /* <DEDUP_REMOVED lines=47> */
.L_x_1343:
        /* <DEDUP_REMOVED lines=13> */
.L_x_1342:
[----:B------:R-:W-:Y:S02]  /*ee90*/  F2FP.BF16.F32.PACK_AB R59, RZ, R94 ;  /* 0x0000005eff3b723e */ /* 0x000fe400000010ff */
[----:B------:R-:W-:Y:S02]  /*eea0*/  PRMT R58, R104, 0x5410, R58 ;  /* 0x00005410683a7816 */ /* 0x000fe4000000003a */
[----:B------:R-:W-:Y:S02]  /*eeb0*/  PRMT R57, R100, 0x5410, R102 ;  /* 0x0000541064397816 */ /* 0x000fe40000000066 */
[----:B------:R-:W-:Y:S02]  /*eec0*/  PRMT R56, R98, 0x5410, R99 ;  /* 0x0000541062387816 */ /* 0x000fe40000000063 */
[----:B------:R-:W-:Y:S01]  /*eed0*/  PRMT R59, R101, 0x5410, R59 ;  /* 0x00005410653b7816 */ /* 0x000fe2000000003b */
[----:B------:R-:W-:Y:S06]  /*eee0*/  BRA `(.L_x_1346) ;  /* 0x0000002800ac7947 */ /* 0x000fec0003800000 */
.L_x_1313:
[----:B0-----:R-:W-:Y:S01]  /*eef0*/  IMAD.MOV.U32 R83, RZ, RZ, RZ ;  /* 0x000000ffff537224 */ /* 0x001fe200078e00ff */
[----:B-1----:R-:W-:Y:S01]  /*ef00*/  MOV R56, R88 ;  /* 0x0000005800387202 */ /* 0x002fe20000000f00 */
[----:B------:R-:W-:Y:S01]  /*ef10*/  IMAD.MOV.U32 R96, RZ, RZ, R84 ;  /* 0x000000ffff607224 */ /* 0x000fe200078e0054 */
        /* <DEDUP_REMOVED lines=16> */
.L_x_1349:
        /* <DEDUP_REMOVED lines=12> */
.L_x_1350:
        /* <DEDUP_REMOVED lines=44> */
[----:B------:R-:W-:Y:S01]  /*f3a0*/  LOP3.LUT R19, R56, UR38, R97, 0x96, !PT ;  /* 0x0000002638137c12 */ /* 0x000fe2000f8e9661 */
[----:B------:R-:W-:-:S07]  /*f3b0*/  IMAD.MOV.U32 R56, RZ, RZ, RZ ;  /* 0x000000ffff387224 */ /* 0x000fce00078e00ff */
.L_x_1348:
        /* <DEDUP_REMOVED lines=9> */
.L_x_1347:
[----:B------:R-:W-:Y:S01]  /*f450*/  F2FP.BF16.F32.PACK_AB R99, RZ, R83 ;  /* 0x00000053ff63723e */ /* 0x000fe200000010ff */
[----:B------:R-:W-:Y:S01]  /*f460*/  IMAD.MOV.U32 R82, RZ, RZ, RZ ;  /* 0x000000ffff527224 */ /* 0x000fe200078e00ff */
[----:B------:R-:W-:Y:S01]  /*f470*/  MOV R57, R56 ;  /* 0x0000003800397202 */ /* 0x000fe20000000f00 */
[----:B------:R-:W-:Y:S06]  /*f480*/  @!P0 BRA `(.L_x_1351) ;  /* 0x0000000400448947 */ /* 0x000fec0003800000 */
[----:B------:R-:W-:Y:S01]  /*f490*/  ISETP.NE.AND P1, PT, R56, 0x1, PT ;  /* 0x000000013800780c */ /* 0x000fe20003f25270 */
[----:B------:R-:W-:Y:S02]  /*f4a0*/  IMAD.MOV.U32 R57, RZ, RZ, 0x2 ;  /* 0x00000002ff397424 */ /* 0x000fe400078e00ff */
[----:B------:R-:W-:-:S10]  /*f4b0*/  IMAD.MOV.U32 R7, RZ, RZ, R10 ;  /* 0x000000ffff077224 */ /* 0x000fd400078e000a */
        /* <DEDUP_REMOVED lines=9> */
.L_x_1353:
        /* <DEDUP_REMOVED lines=12> */
.L_x_1354:
        /* <DEDUP_REMOVED lines=47> */
.L_x_1352:
        /* <DEDUP_REMOVED lines=10> */
.L_x_1351:
        /* <DEDUP_REMOVED lines=16> */
.L_x_1357:
        /* <DEDUP_REMOVED lines=12> */
.L_x_1358:
        /* <DEDUP_REMOVED lines=47> */
.L_x_1356:
        /* <DEDUP_REMOVED lines=9> */
.L_x_1355:
        /* <DEDUP_REMOVED lines=16> */
.L_x_1361:
        /* <DEDUP_REMOVED lines=12> */
.L_x_1362:
        /* <DEDUP_REMOVED lines=47> */
.L_x_1360:
        /* <DEDUP_REMOVED lines=10> */
.L_x_1359:
        /* <DEDUP_REMOVED lines=16> */
.L_x_1365:
        /* <DEDUP_REMOVED lines=12> */
.L_x_1366:
        /* <DEDUP_REMOVED lines=47> */
.L_x_1364:
        /* <DEDUP_REMOVED lines=9> */
.L_x_1363:
        /* <DEDUP_REMOVED lines=16> */
.L_x_1369:
        /* <DEDUP_REMOVED lines=12> */
.L_x_1370:
        /* <DEDUP_REMOVED lines=47> */
.L_x_1368:
        /* <DEDUP_REMOVED lines=10> */
.L_x_1367:
        /* <DEDUP_REMOVED lines=16> */
.L_x_1373:
        /* <DEDUP_REMOVED lines=12> */
.L_x_1374:
        /* <DEDUP_REMOVED lines=47> */
.L_x_1372:
        /* <DEDUP_REMOVED lines=9> */
.L_x_1371:
        /* <DEDUP_REMOVED lines=16> */
.L_x_1377:
        /* <DEDUP_REMOVED lines=12> */
.L_x_1378:
        /* <DEDUP_REMOVED lines=47> */
.L_x_1376:
        /* <DEDUP_REMOVED lines=10> */
.L_x_1375:
[----:B------:R-:W-:Y:S02]  /*11950*/  F2FP.BF16.F32.PACK_AB R59, RZ, R94 ;  /* 0x0000005eff3b723e */ /* 0x000fe400000010ff */
[----:B------:R-:W-:Y:S02]  /*11960*/  PRMT R58, R102, 0x5410, R104 ;  /* 0x00005410663a7816 */ /* 0x000fe40000000068 */
[----:B------:R-:W-:Y:S02]  /*11970*/  PRMT R57, R101, 0x5410, R100 ;  /* 0x0000541065397816 */ /* 0x000fe40000000064 */
[----:B------:R-:W-:Y:S02]  /*11980*/  PRMT R56, R99, 0x5410, R98 ;  /* 0x0000541063387816 */ /* 0x000fe40000000062 */
[----:B------:R-:W-:-:S07]  /*11990*/  PRMT R59, R97, 0x5410, R59 ;  /* 0x00005410613b7816 */ /* 0x000fce000000003b */
.L_x_1346:
[----:B------:R-:W-:Y:S01]  /*119a0*/  VIADD R87, R103, 0x200 ;  /* 0x0000020067577836 */ /* 0x000fe20000000000 */
[----:B------:R-:W-:-:S03]  /*119b0*/  IADD3 R104, PT, PT, R91, 0x300, RZ ;  /* 0x000003005b687810 */ /* 0x000fc60007ffe0ff */
[----:B------:R-:W-:-:S05]  /*119c0*/  IMAD.WIDE.U32 R86, R87, 0x10, R66 ;  /* 0x0000001057567825 */ /* 0x000fca00078e0042 */
[----:B------:R0:W-:Y:S01]  /*119d0*/  STG.E.128 desc[UR20][R86.64], R56 ;  /* 0x0000003856007986 */ /* 0x0001e2000c101d14 */
[----:B------:R-:W-:Y:S05]  /*119e0*/  @!P0 BRA `(.L_x_1379) ;  /* 0x0000000000548947 */ /* 0x000fea0003800000 */
[----:B0-----:R-:W-:Y:S01]  /*119f0*/  IMAD.U32 R59, R2, 0x10000, RZ ;  /* 0x00010000023b7824 */ /* 0x001fe200078e00ff */
[----:B------:R-:W0:Y:S01]  /*11a00*/  LDC.64 R56, c[0x0][0x3b0] ;  /* 0x0000ec00ff387b82 */ /* 0x000e220000000a00 */
[----:B------:R-:W-:Y:S01]  /*11a10*/  LOP3.LUT R58, R0, 0xffff, RZ, 0xc0, !PT ;  /* 0x0000ffff003a7812 */ /* 0x000fe200078ec0ff */
[----:B------:R-:W-:Y:S01]  /*11a20*/  VIADD R91, R91, 0x200 ;  /* 0x000002005b5b7836 */ /* 0x000fe20000000000 */
        /* <DEDUP_REMOVED lines=17> */
.L_x_1379:
[----:B------:R-:W-:Y:S05]  /*11b40*/  @!P0 BRA `(.L_x_1380) ;  /* 0x00000000000c8947 */ /* 0x000fea0003800000 */
[----:B-----5:R-:W2:Y:S02]  /*11b50*/  LDC.64 R52, c[0x0][0x390] ;  /* 0x0000e400ff347b82 */ /* 0x020ea40000000a00 */
[----:B--2---:R-:W-:-:S06]  /*11b60*/  IMAD.WIDE.U32 R52, R104, 0x10, R52 ;  /* 0x0000001068347825 */ /* 0x004fcc00078e0034 */
[----:B------:R-:W5:Y:S02]  /*11b70*/  LDG.E.128 R52, desc[UR20][R52.64] ;  /* 0x0000001434347981 */ /* 0x000f64000c1e1d00 */
.L_x_1380:
[----:B------:R-:W-:Y:S01]  /*11b80*/  IADD3 R103, PT, PT, R103, 0x300, RZ ;  /* 0x0000030067677810 */ /* 0x000fe20007ffe0ff */
[----:B------:R-:W-:Y:S06]  /*11b90*/  BRA.U !UP0, `(.L_x_1381) ;  /* 0x0000002d08907547 */ /* 0x000fec000b800000 */
        /* <DEDUP_REMOVED lines=23> */
.L_x_1384:
        /* <DEDUP_REMOVED lines=12> */
.L_x_1385:
        /* <DEDUP_REMOVED lines=47> */
.L_x_1383:
        /* <DEDUP_REMOVED lines=11> */
.L_x_1382:
        /* <DEDUP_REMOVED lines=21> */
.L_x_1388:
        /* <DEDUP_REMOVED lines=12> */
.L_x_1389:
        /* <DEDUP_REMOVED lines=46> */
.L_x_1387:
        /* <DEDUP_REMOVED lines=13> */
.L_x_1386:
        /* <DEDUP_REMOVED lines=20> */
.L_x_1392:
        /* <DEDUP_REMOVED lines=12> */
.L_x_1393:
        /* <DEDUP_REMOVED lines=47> */
.L_x_1391:
        /* <DEDUP_REMOVED lines=11> */
.L_x_1390:
        /* <DEDUP_REMOVED lines=21> */
.L_x_1396:
        /* <DEDUP_REMOVED lines=12> */
.L_x_1397:
        /* <DEDUP_REMOVED lines=47> */
.L_x_1395:
        /* <DEDUP_REMOVED lines=13> */
.L_x_1394:
        /* <DEDUP_REMOVED lines=20> */
.L_x_1400:
        /* <DEDUP_REMOVED lines=12> */
.L_x_1401:
        /* <DEDUP_REMOVED lines=47> */
.L_x_1399:
        /* <DEDUP_REMOVED lines=11> */
.L_x_1398:
[----:B------:R-:W-:Y:S01]  /*13840*/  @!P1 PRMT R101, R58, 0x7632, R101 ;  /* 0x000076323a659816 */ /* 0x000fe20000000065 */
[----:B------:R-:W-:Y:S01]  /*13850*/  @!P1 IMAD.MOV.U32 R57, RZ, RZ, R56 ;  /* 0x000000ffff399224 */ /* 0x000fe200078e0038 */
[----:B------:R-:W-:Y:S02]  /*13860*/  F2FP.BF16.F32.PACK_AB R110, RZ, R100 ;  /* 0x00000064ff6e723e */ /* 0x000fe400000010ff */
[----:B------:R-:W-:Y:S01]  /*13870*/  @!P1 MOV R108, R102 ;  /* 0x00000066006c9202 */ /* 0x000fe20000000f00 */
[----:B------:R-:W-:Y:S01]  /*13880*/  @!P1 IMAD.U32 R101, R101, 0x10000, RZ ;  /* 0x0001000065659824 */ /* 0x000fe200078e00ff */
[----:B------:R-:W-:Y:S06]  /*13890*/  @!P1 BRA `(.L_x_1402) ;  /* 0x00000004005c9947 */ /* 0x000fec0003800000 */
[----:B------:R-:W-:Y:S01]  /*138a0*/  ISETP.NE.AND P2, PT, R56, 0x1, PT ;  /* 0x000000013800780c */ /* 0x000fe20003f45270 */
[----:B------:R-:W-:Y:S02]  /*138b0*/  HFMA2 R57, -RZ, RZ, 0, 1.1920928955078125e-07 ;  /* 0x00000002ff397431 */ /* 0x000fe400000001ff */
[----:B------:R-:W-:Y:S01]  /*138c0*/  IMAD.MOV.U32 R3, RZ, RZ, R10 ;  /* 0x000000ffff037224 */ /* 0x000fe200078e000a */
[----:B------:R-:W-:-:S09]  /*138d0*/  MOV R108, R102 ;  /* 0x00000066006c7202 */ /* 0x000fd20000000f00 */
[----:B------:R-:W-:Y:S05]  /*138e0*/  @!P2 BRA `(.L_x_1403) ;  /* 0x000000040014a947 */ /* 0x000fea0003800000 */
[----:B------:R-:W-:-:S13]  /*138f0*/  ISETP.NE.AND P2, PT, R56, 0x3, PT ;  /* 0x000000033800780c */ /* 0x000fda0003f45270 */
[----:B------:R-:W-:Y:S05]  /*13900*/  @!P2 BRA `(.L_x_1404) ;  /* 0x000000000020a947 */ /* 0x000fea0003800000 */
[----:B------:R-:W-:-:S13]  /*13910*/  ISETP.NE.AND P2, PT, R56, 0x2, PT ;  /* 0x000000023800780c */ /* 0x000fda0003f45270 */
[----:B------:R-:W-:Y:S01]  /*13920*/  @!P2 IMAD.MOV.U32 R57, RZ, RZ, 0x3 ;  /* 0x00000003ff39a424 */ /* 0x000fe200078e00ff */
[----:B------:R-:W-:Y:S01]  /*13930*/  @!P2 MOV R108, R102 ;  /* 0x00000066006ca202 */ /* 0x000fe20000000f00 */
[----:B------:R-:W-:Y:S01]  /*13940*/  @!P2 IMAD.MOV.U32 R3, RZ, RZ, R19 ;  /* 0x000000ffff03a224 */ /* 0x000fe200078e0013 */
[----:B------:R-:W-:Y:S01]  /*13950*/  @P2 IADD3 R57, PT, PT, R56, 0x1, RZ ;  /* 0x0000000138392810 */ /* 0x000fe20007ffe0ff */
[----:B------:R-:W-:Y:S01]  /*13960*/  @P2 IMAD.MOV.U32 R108, RZ, RZ, R102 ;  /* 0x000000ffff6c2224 */ /* 0x000fe200078e0066 */
[----:B------:R-:W-:Y:S01]  /*13970*/  @P2 MOV R3, R72 ;  /* 0x0000004800032202 */ /* 0x000fe20000000f00 */
[----:B------:R-:W-:Y:S06]  /*13980*/  BRA `(.L_x_1403) ;  /* 0x0000000000ec7947 */ /* 0x000fec0003800000 */
.L_x_1404:
        /* <DEDUP_REMOVED lines=12> */
.L_x_1405:
        /* <DEDUP_REMOVED lines=47> */
.L_x_1403:
[----:B-----5:R-:W-:Y:S02]  /*13d40*/  PRMT R56, R54, 0x7632, R56 ;  /* 0x0000763236387816 */ /* 0x020fe40000000038 */
[----:B------:R-:W-:Y:S02]  /*13d50*/  I2FP.F32.U32 R3, R3 ;  /* 0x0000000300037245 */ /* 0x000fe40000201000 */
[----:B------:R-:W-:Y:S01]  /*13d60*/  MOV R86, 0x2f800000 ;  /* 0x2f80000000567802 */ /* 0x000fe20000000f00 */
[----:B------:R-:W-:Y:S01]  /*13d70*/  IMAD.U32 R56, R56, 0x10000, RZ ;  /* 0x0001000038387824 */ /* 0x000fe200078e00ff */
[----:B------:R-:W-:-:S03]  /*13d80*/  PRMT R58, R58, 0x7632, R58 ;  /* 0x000076323a3a7816 */ /* 0x000fc6000000003a */
[----:B------:R-:W-:Y:S01]  /*13d90*/  FFMA.FTZ R3, R3, R86, 1.1641532182693481445e-10 ;  /* 0x2f00000003037423 */ /* 0x000fe20000010056 */
[----:B------:R-:W-:Y:S01]  /*13da0*/  FMUL.FTZ R56, R56, UR17 ;  /* 0x0000001138387c20 */ /* 0x000fe20008410000 */
[----:B------:R-:W-:-:S03]  /*13db0*/  SHF.L.U32 R101, R58, 0x10, RZ ;  /* 0x000000103a657819 */ /* 0x000fc600000006ff */
[----:B------:R-:W-:Y:S01]  /*13dc0*/  FMUL.FTZ R56, R56, UR16 ;  /* 0x0000001038387c20 */ /* 0x000fe20008410000 */
[----:B------:R-:W-:-:S04]  /*13dd0*/  FSETP.GTU.FTZ.AND P2, PT, R3, UR22, PT ;  /* 0x0000001603007c0b */ /* 0x000fc8000bf5c000 */
[----:B------:R-:W-:Y:S02]  /*13de0*/  FSEL R56, R56, RZ, !P2 ;  /* 0x000000ff38387208 */ /* 0x000fe40005000000 */
[----:B------:R-:W-:-:S03]  /*13df0*/  SEL R3, RZ, 0x1, P2 ;  /* 0x00000001ff037807 */ /* 0x000fc60001000000 */
[----:B------:R-:W-:-:S07]  /*13e00*/  FADD.FTZ R101, R101, R56 ;  /* 0x0000003865657221 */ /* 0x000fce0000010000 */
.L_x_1402:
[----:B------:R-:W-:Y:S01]  /*13e10*/  F2FP.BF16.F32.PACK_AB R111, RZ, R101 ;  /* 0x00000065ff6f723e */ /* 0x000fe200000010ff */
[----:B------:R-:W-:Y:S01]  /*13e20*/  @!P1 IMAD.U32 R102, R59, 0x10000, RZ ;  /* 0x000100003b669824 */ /* 0x000fe200078e00ff */
[----:B------:R-:W-:Y:S01]  /*13e30*/  @!P1 MOV R56, R57 ;  /* 0x0000003900389202 */ /* 0x000fe20000000f00 */
[----:B------:R-:W-:Y:S01]  /*13e40*/  @!P1 IMAD.MOV.U32 R58, RZ, RZ, R108 ;  /* 0x000000ffff3a9224 */ /* 0x000fe200078e006c */
        /* <DEDUP_REMOVED lines=16> */
.L_x_1408:
        /* <DEDUP_REMOVED lines=12> */
.L_x_1409:
        /* <DEDUP_REMOVED lines=47> */
.L_x_1407:
[----:B------:R-:W-:Y:S01]  /*14300*/  I2FP.F32.U32 R2, R2 ;  /* 0x0000000200027245 */ /* 0x000fe20000201000 */
[----:B-----5:R-:W-:Y:S01]  /*14310*/  IMAD.U32 R86, R55, 0x10000, RZ ;  /* 0x0001000037567824 */ /* 0x020fe200078e00ff */
[----:B------:R-:W-:-:S03]  /*14320*/  MOV R57, 0x2f800000 ;  /* 0x2f80000000397802 */ /* 0x000fc60000000f00 */
[----:B------:R-:W-:Y:S02]  /*14330*/  FMUL.FTZ R86, R86, UR17 ;  /* 0x0000001156567c20 */ /* 0x000fe40008410000 */
[----:B------:R-:W-:Y:S01]  /*14340*/  FFMA.FTZ R2, R2, R57, 1.1641532182693481445e-10 ;  /* 0x2f00000002027423 */ /* 0x000fe20000010039 */
[----:B------:R-:W-:Y:S01]  /*14350*/  SHF.L.U32 R57, R59, 0x10, RZ ;  /* 0x000000103b397819 */ /* 0x000fe200000006ff */
[----:B------:R-:W-:-:S03]  /*14360*/  FMUL.FTZ R86, R86, UR16 ;  /* 0x0000001056567c20 */ /* 0x000fc60008410000 */
[----:B------:R-:W-:-:S04]  /*14370*/  FSETP.GTU.FTZ.AND P2, PT, R2, UR22, PT ;  /* 0x0000001602007c0b */ /* 0x000fc8000bf5c000 */
[----:B------:R-:W-:Y:S02]  /*14380*/  FSEL R102, R86, RZ, !P2 ;  /* 0x000000ff56667208 */ /* 0x000fe40005000000 */
[----:B------:R-:W-:-:S03]  /*14390*/  SEL R2, RZ, 0x1, P2 ;  /* 0x00000001ff027807 */ /* 0x000fc60001000000 */
[----:B------:R-:W-:-:S07]  /*143a0*/  FADD.FTZ R102, R57, R102 ;  /* 0x0000006639667221 */ /* 0x000fce0000010000 */
.L_x_1406:
        /* <DEDUP_REMOVED lines=21> */
.L_x_1412:
        /* <DEDUP_REMOVED lines=12> */
.L_x_1413:
        /* <DEDUP_REMOVED lines=43> */
[----:B------:R-:W-:Y:S02]  /*14870*/  LOP3.LUT R72, R90, UR34, R89, 0x96, !PT ;  /* 0x000000225a487c12 */ /* 0x000fe4000f8e9659 */
[----:B------:R-:W-:Y:S02]  /*14880*/  MOV R10, R88 ;  /* 0x00000058000a7202 */ /* 0x000fe40000000f00 */
[----:B------:R-:W-:Y:S01]  /*14890*/  LOP3.LUT R19, R86, UR38, R57, 0x96, !PT ;  /* 0x0000002656137c12 */ /* 0x000fe2000f8e9639 */
[----:B------:R-:W-:-:S07]  /*148a0*/  IMAD.MOV.U32 R86, RZ, RZ, R56 ;  /* 0x000000ffff567224 */ /* 0x000fce00078e0038 */
.L_x_1411:
        /* <DEDUP_REMOVED lines=13> */
.L_x_1410:
[----:B------:R-:W-:Y:S02]  /*14980*/  F2FP.BF16.F32.PACK_AB R59, RZ, R88 ;  /* 0x00000058ff3b723e */ /* 0x000fe400000010ff */
[----:B------:R-:W-:Y:S02]  /*14990*/  PRMT R58, R110, 0x5410, R111 ;  /* 0x000054106e3a7816 */ /* 0x000fe4000000006f */
[----:B------:R-:W-:Y:S02]  /*149a0*/  PRMT R57, R107, 0x5410, R109 ;  /* 0x000054106b397816 */ /* 0x000fe4000000006d */
[----:B------:R-:W-:Y:S02]  /*149b0*/  PRMT R56, R105, 0x5410, R106 ;  /* 0x0000541069387816 */ /* 0x000fe4000000006a */
[----:B------:R-:W-:Y:S01]  /*149c0*/  PRMT R59, R108, 0x5410, R59 ;  /* 0x000054106c3b7816 */ /* 0x000fe2000000003b */
[----:B------:R-:W-:Y:S06]  /*149d0*/  BRA `(.L_x_1414) ;  /* 0x0000002800ac7947 */ /* 0x000fec0003800000 */
.L_x_1381:
[----:B------:R-:W-:Y:S01]  /*149e0*/  IMAD.MOV.U32 R97, RZ, RZ, RZ ;  /* 0x000000ffff617224 */ /* 0x000fe200078e00ff */
[----:B01----:R-:W-:Y:S01]  /*149f0*/  MOV R56, R106 ;  /* 0x0000006a00387202 */ /* 0x003fe20000000f00 */
[----:B------:R-:W-:Y:S01]  /*14a00*/  IMAD.MOV.U32 R86, RZ, RZ, R96 ;  /* 0x000000ffff567224 */ /* 0x000fe200078e0060 */
        /* <DEDUP_REMOVED lines=16> */
.L_x_1417:
        /* <DEDUP_REMOVED lines=12> */
.L_x_1418:
        /* <DEDUP_REMOVED lines=45> */
[----:B------:R-:W-:-:S07]  /*14ea0*/  HFMA2 R56, -RZ, RZ, 0, 0 ;  /* 0x00000000ff387431 */ /* 0x000fce00000001ff */
.L_x_1416:
        /* <DEDUP_REMOVED lines=9> */
.L_x_1415:
[----:B------:R-:W-:Y:S01]  /*14f40*/  F2FP.BF16.F32.PACK_AB R107, RZ, R97 ;  /* 0x00000061ff6b723e */ /* 0x000fe200000010ff */
[----:B------:R-:W-:Y:S01]  /*14f50*/  IMAD.MOV.U32 R96, RZ, RZ, RZ ;  /* 0x000000ffff607224 */ /* 0x000fe200078e00ff */
[----:B------:R-:W-:Y:S01]  /*14f60*/  MOV R57, R56 ;  /* 0x0000003800397202 */ /* 0x000fe20000000f00 */
        /* <DEDUP_REMOVED lines=13> */
.L_x_1421:
        /* <DEDUP_REMOVED lines=12> */
.L_x_1422:
        /* <DEDUP_REMOVED lines=45> */
[----:B------:R-:W-:Y:S01]  /*153d0*/  IMAD.MOV.U32 R57, RZ, RZ, RZ ;  /* 0x000000ffff397224 */ /* 0x000fe200078e00ff */
[----:B------:R-:W-:-:S07]  /*153e0*/  MOV R86, R56 ;  /* 0x0000003800567202 */ /* 0x000fce0000000f00 */
.L_x_1420:
        /* <DEDUP_REMOVED lines=10> */
.L_x_1419:
[----:B------:R-:W-:Y:S01]  /*15490*/  F2FP.BF16.F32.PACK_AB R106, RZ, R96 ;  /* 0x00000060ff6a723e */ /* 0x000fe200000010ff */
[----:B------:R-:W-:Y:S01]  /*154a0*/  IMAD.MOV.U32 R56, RZ, RZ, R57 ;  /* 0x000000ffff387224 */ /* 0x000fe200078e0039 */
[----:B------:R-:W-:Y:S01]  /*154b0*/  MOV R98, RZ ;  /* 0x000000ff00627202 */ /* 0x000fe20000000f00 */
[----:B------:R-:W-:Y:S06]  /*154c0*/  @!P0 BRA `(.L_x_1423) ;  /* 0x0000000400408947 */ /* 0x000fec0003800000 */
[----:B------:R-:W-:Y:S01]  /*154d0*/  ISETP.NE.AND P1, PT, R57, 0x1, PT ;  /* 0x000000013900780c */ /* 0x000fe20003f25270 */
[----:B------:R-:W-:Y:S01]  /*154e0*/  IMAD.MOV.U32 R6, RZ, RZ, R10 ;  /* 0x000000ffff067224 */ /* 0x000fe200078e000a */
[----:B------:R-:W-:-:S11]  /*154f0*/  MOV R56, 0x2 ;  /* 0x0000000200387802 */ /* 0x000fd60000000f00 */
        /* <DEDUP_REMOVED lines=9> */
.L_x_1425:
        /* <DEDUP_REMOVED lines=12> */
.L_x_1426:
        /* <DEDUP_REMOVED lines=44> */
[----:B------:R-:W-:Y:S02]  /*15910*/  HFMA2 R56, -RZ, RZ, 0, 0 ;  /* 0x00000000ff387431 */ /* 0x000fe400000001ff */
[----:B------:R-:W-:Y:S01]  /*15920*/  IMAD.MOV.U32 R10, RZ, RZ, R88 ;  /* 0x000000ffff0a7224 */ /* 0x000fe200078e0058 */
[----:B------:R-:W-:-:S07]  /*15930*/  LOP3.LUT R19, R58, UR38, R57, 0x96, !PT ;  /* 0x000000263a137c12 */ /* 0x000fce000f8e9639 */
.L_x_1424:
        /* <DEDUP_REMOVED lines=9> */
.L_x_1423:
        /* <DEDUP_REMOVED lines=16> */
.L_x_1429:
        /* <DEDUP_REMOVED lines=12> */
.L_x_1430:
        /* <DEDUP_REMOVED lines=47> */
.L_x_1428:
        /* <DEDUP_REMOVED lines=10> */
.L_x_1427:
        /* <DEDUP_REMOVED lines=16> */
.L_x_1433:
        /* <DEDUP_REMOVED lines=12> */
.L_x_1434:
        /* <DEDUP_REMOVED lines=47> */
.L_x_1432:
        /* <DEDUP_REMOVED lines=9> */
.L_x_1431:
        /* <DEDUP_REMOVED lines=16> */
.L_x_1437:
        /* <DEDUP_REMOVED lines=12> */
.L_x_1438:
        /* <DEDUP_REMOVED lines=47> */
.L_x_1436:
        /* <DEDUP_REMOVED lines=10> */
.L_x_1435:
        /* <DEDUP_REMOVED lines=16> */
.L_x_1441:
        /* <DEDUP_REMOVED lines=12> */
.L_x_1442:
        /* <DEDUP_REMOVED lines=47> */
.L_x_1440:
        /* <DEDUP_REMOVED lines=9> */
.L_x_1439:
        /* <DEDUP_REMOVED lines=16> */
.L_x_1445:
        /* <DEDUP_REMOVED lines=12> */
.L_x_1446:
        /* <DEDUP_REMOVED lines=45> */
[----:B------:R-:W-:Y:S02]  /*17380*/  LOP3.LUT R19, R58, UR38, R57, 0x96, !PT ;  /* 0x000000263a137c12 */ /* 0x000fe4000f8e9639 */
[----:B------:R-:W-:-:S07]  /*17390*/  MOV R86, R56 ;  /* 0x0000003800567202 */ /* 0x000fce0000000f00 */
.L_x_1444:
        /* <DEDUP_REMOVED lines=10> */
.L_x_1443:
[----:B------:R-:W-:Y:S02]  /*17440*/  F2FP.BF16.F32.PACK_AB R59, RZ, R88 ;  /* 0x00000058ff3b723e */ /* 0x000fe400000010ff */
[----:B------:R-:W-:Y:S02]  /*17450*/  PRMT R58, R110, 0x5410, R111 ;  /* 0x000054106e3a7816 */ /* 0x000fe4000000006f */
[----:B------:R-:W-:Y:S02]  /*17460*/  PRMT R57, R109, 0x5410, R108 ;  /* 0x000054106d397816 */ /* 0x000fe4000000006c */
[----:B------:R-:W-:Y:S02]  /*17470*/  PRMT R56, R107, 0x5410, R106 ;  /* 0x000054106b387816 */ /* 0x000fe4000000006a */
[----:B------:R-:W-:-:S07]  /*17480*/  PRMT R59, R105, 0x5410, R59 ;  /* 0x00005410693b7816 */ /* 0x000fce000000003b */
.L_x_1414:
[----:B------:R-:W-:Y:S01]  /*17490*/  FADD.FTZ R90, RZ, R60 ;  /* 0x0000003cff5a7221 */ /* 0x000fe20000010000 */
[----:B------:R-:W-:-:S04]  /*174a0*/  IMAD.WIDE.U32 R66, R103, 0x10, R66 ;  /* 0x0000001067427825 */ /* 0x000fc800078e0042 */
[----:B------:R-:W-:Y:S01]  /*174b0*/  FADD.FTZ R89, R90, R61 ;  /* 0x0000003d5a597221 */ /* 0x000fe20000010000 */
[----:B------:R0:W-:Y:S03]  /*174c0*/  STG.E.128 desc[UR20][R66.64], R56 ;  /* 0x0000003842007986 */ /* 0x0001e6000c101d14 */
        /* <DEDUP_REMOVED lines=29> */
[----:B------:R-:W-:Y:S01]  /*176a0*/  FADD.FTZ R89, R89, R88 ;  /* 0x0000005859597221 */ /* 0x000fe20000010000 */
[----:B0-----:R-:W-:Y:S06]  /*176b0*/  @!P0 BRA `(.L_x_1447) ;  /* 0x0000000000508947 */ /* 0x001fec0003800000 */
[----:B------:R-:W-:Y:S01]  /*176c0*/  SHF.L.U32 R59, R2, 0x10, RZ ;  /* 0x00000010023b7819 */ /* 0x000fe200000006ff */
[----:B------:R-:W0:Y:S01]  /*176d0*/  LDC.64 R56, c[0x0][0x3b0] ;  /* 0x0000ec00ff387b82 */ /* 0x000e220000000a00 */
[----:B------:R-:W-:Y:S02]  /*176e0*/  LOP3.LUT R58, R0, 0xffff, RZ, 0xc0, !PT ;  /* 0x0000ffff003a7812 */ /* 0x000fe400078ec0ff */
[----:B------:R-:W-:Y:S02]  /*176f0*/  LOP3.LUT R59, R59, 0xff0000, RZ, 0xc0, !PT ;  /* 0x00ff00003b3b7812 */ /* 0x000fe400078ec0ff */
[----:B------:R-:W-:Y:S02]  /*17700*/  PRMT R67, R3, 0x7104, RZ ;  /* 0x0000710403437816 */ /* 0x000fe400000000ff */
[----:B------:R-:W-:Y:S02]  /*17710*/  PRMT R58, R59, 0x4210, R58 ;  /* 0x000042103b3a7816 */ /* 0x000fe4000000003a */
[----:B------:R-:W-:-:S02]  /*17720*/  LOP3.LUT R90, R5, 0xff, RZ, 0xc0, !PT ;  /* 0x000000ff055a7812 */ /* 0x000fc400078ec0ff */
[----:B------:R-:W-:Y:S02]  /*17730*/  LOP3.LUT R66, R6, 0xff, RZ, 0xc0, !PT ;  /* 0x000000ff06427812 */ /* 0x000fe400078ec0ff */
[----:B------:R-:W-:Y:S01]  /*17740*/  LOP3.LUT R59, R7, 0xff, RZ, 0xc0, !PT ;  /* 0x000000ff073b7812 */ /* 0x000fe200078ec0ff */
[----:B------:R-:W-:Y:S01]  /*17750*/  IMAD.WIDE.U32 R90, R90, 0x1000000, RZ ;  /* 0x010000005a5a7825 */ /* 0x000fe200078e00ff */
[----:B------:R-:W-:-:S03]  /*17760*/  LOP3.LUT R103, R58, 0xff00, R67, 0xf8, !PT ;  /* 0x0000ff003a677812 */ /* 0x000fc600078ef843 */
[----:B------:R-:W-:Y:S01]  /*17770*/  IMAD.WIDE.U32 R66, R66, 0x10000, RZ ;  /* 0x0001000042427825 */ /* 0x000fe200078e00ff */
[----:B------:R-:W-:-:S03]  /*17780*/  LOP3.LUT R103, R103, 0xff, R4, 0xf8, !PT ;  /* 0x000000ff67677812 */ /* 0x000fc600078ef804 */
[----:B------:R-:W-:Y:S01]  /*17790*/  IMAD.WIDE.U32 R58, R59, 0x100, RZ ;  /* 0x000001003b3a7825 */ /* 0x000fe200078e00ff */
[----:B------:R-:W-:-:S03]  /*177a0*/  LOP3.LUT R103, R67, R103, R91, 0xfe, !PT ;  /* 0x0000006743677212 */ /* 0x000fc600078efe5b */
[----:B0-----:R-:W-:Y:S01]  /*177b0*/  IMAD.WIDE.U32 R56, R104, 0x8, R56 ;  /* 0x0000000868387825 */ /* 0x001fe200078e0038 */
[----:B------:R-:W-:Y:S02]  /*177c0*/  LOP3.LUT R105, R58, R90, R66, 0xfe, !PT ;  /* 0x0000005a3a697212 */ /* 0x000fe400078efe42 */
[----:B------:R-:W-:Y:S02]  /*177d0*/  LOP3.LUT R59, R103, R59, RZ, 0xfc, !PT ;  /* 0x0000003b673b7212 */ /* 0x000fe400078efcff */
[----:B------:R-:W-:-:S05]  /*177e0*/  LOP3.LUT R58, R105, 0xff, R8, 0xf8, !PT ;  /* 0x000000ff693a7812 */ /* 0x000fca00078ef808 */
[----:B------:R0:W-:Y:S02]  /*177f0*/  STG.E.64 desc[UR20][R56.64], R58 ;  /* 0x0000003a38007986 */ /* 0x0001e4000c101b14 */
.L_x_1447:
[----:B0-----:R-:W0:Y:S01]  /*17800*/  SHFL.BFLY PT, R56, R89, 0x1, 0x1f ;  /* 0x0c201f0059387f89 */ /* 0x001e2200000e0000 */
[----:B------:R-:W-:Y:S01]  /*17810*/  BSSY.RECONVERGENT B0, `(.L_x_1448) ;  /* 0x0000062000007945 */ /* 0x000fe20003800200 */
[----:B------:R-:W1:Y:S01]  /*17820*/  S2R R103, SR_TID.X ;  /* 0x0000000000677919 */ /* 0x000e620000002100 */
[----:B0-----:R-:W-:-:S05]  /*17830*/  FADD.FTZ R58, R89, R56 ;  /* 0x00000038593a7221 */ /* 0x001fca0000010000 */
[----:B------:R-:W0:Y:S01]  /*17840*/  SHFL.BFLY PT, R57, R58, 0x2, 0x1f ;  /* 0x0c401f003a397f89 */ /* 0x000e2200000e0000 */
[C---:B-1----:R-:W-:Y:S02]  /*17850*/  LOP3.LUT P0, RZ, R103.reuse, 0x1f, RZ, 0xc0, !PT ;  /* 0x0000001f67ff7812 */ /* 0x042fe4000780c0ff */
[----:B------:R-:W-:-:S04]  /*17860*/  LOP3.LUT R89, R103, 0x1f, RZ, 0xc0, !PT ;  /* 0x0000001f67597812 */ /* 0x000fc800078ec0ff */
[----:B------:R-:W-:Y:S01]  /*17870*/  ISETP.GT.U32.AND P1, PT, R89, 0x7, PT ;  /* 0x000000075900780c */ /* 0x000fe20003f24070 */
[----:B------:R-:W-:Y:S02]  /*17880*/  IMAD.MOV.U32 R89, RZ, RZ, RZ ;  /* 0x000000ffff597224 */ /* 0x000fe400078e00ff */
        /* <DEDUP_REMOVED lines=90> */
.L_x_1449:
[----:B------:R-:W-:Y:S05]  /*17e30*/  BSYNC.RECONVERGENT B0 ;  /* 0x0000000000007941 */ /* 0x000fea0003800200 */
.L_x_1448:
[----:B------:R-:W-:Y:S01]  /*17e40*/  BAR.SYNC.DEFER_BLOCKING 0x0 ;  /* 0x0000000000007b1d */ /* 0x000fe20000010000 */
[----:B0-----:R-:W-:-:S05]  /*17e50*/  CS2R R56, SRZ ;  /* 0x0000000000387805 */ /* 0x001fca000001ff00 */
[----:B------:R-:W-:Y:S04]  /*17e60*/  BSSY.RECONVERGENT B0, `(.L_x_1450) ;  /* 0x000000a000007945 */ /* 0x000fe80003800200 */
        /* <DEDUP_REMOVED lines=9> */
.L_x_1451:
[----:B------:R-:W-:Y:S05]  /*17f00*/  BSYNC.RECONVERGENT B0 ;  /* 0x0000000000007941 */ /* 0x000fea0003800200 */
.L_x_1450:
[----:B------:R-:W1:Y:S01]  /*17f10*/  SHFL.DOWN PT, R66, R89, 0x4, 0x1f ;  /* 0x08801f0059427f89 */ /* 0x000e6200000e0000 */
[----:B------:R-:W-:Y:S01]  /*17f20*/  ISETP.NE.AND P0, PT, R103, RZ, PT ;  /* 0x000000ff6700720c */ /* 0x000fe20003f05270 */
[----:B------:R-:W-:Y:S01]  /*17f30*/  UISETP.GE.AND UP0, UPT, UR4, 0x1, UPT ;  /* 0x000000010400788c */ /* 0x000fe2000bf06270 */
[----:B------:R-:W-:Y:S01]  /*17f40*/  ISETP.NE.AND P1, PT, RZ, UR24, PT ;  /* 0x00000018ff007c0c */ /* 0x000fe2000bf25270 */
[----:B0-----:R-:W0:Y:S04]  /*17f50*/  SHFL.DOWN PT, R59, R56, 0x4, 0x1f ;  /* 0x08801f00383b7f89 */ /* 0x001e2800000e0000 */
[----:B------:R-:W2:Y:S01]  /*17f60*/  SHFL.DOWN PT, R90, R57, 0x4, 0x1f ;  /* 0x08801f00395a7f89 */ /* 0x000ea200000e0000 */
[----:B-1----:R-:W-:Y:S02]  /*17f70*/  IADD3 R67, PT, PT, R66, R89, RZ ;  /* 0x0000005942437210 */ /* 0x002fe40007ffe0ff */
[----:B------:R-:W-:-:S02]  /*17f80*/  I2FP.F32.S32 R104, R66 ;  /* 0x0000004200687245 */ /* 0x000fc40000201400 */
[----:B------:R-:W-:Y:S01]  /*17f90*/  I2FP.F32.S32 R58, R67 ;  /* 0x00000043003a7245 */ /* 0x000fe20000201400 */
[----:B------:R-:W1:Y:S01]  /*17fa0*/  SHFL.DOWN PT, R108, R67, 0x2, 0x1f ;  /* 0x08401f00436c7f89 */ /* 0x000e6200000e0000 */
[----:B------:R-:W-:Y:S01]  /*17fb0*/  I2FP.F32.U32 R66, R89 ;  /* 0x0000005900427245 */ /* 0x000fe20000201000 */
[C---:B0-----:R-:W-:Y:S01]  /*17fc0*/  FMUL.FTZ R105, R59.reuse, R104 ;  /* 0x000000683b697220 */ /* 0x041fe20000410000 */
[----:B------:R-:W0:Y:S01]  /*17fd0*/  MUFU.RCP R91, R58 ;  /* 0x0000003a005b7308 */ /* 0x000e220000001000 */
[----:B------:R-:W-:Y:S01]  /*17fe0*/  FADD.FTZ R59, -R59, R56 ;  /* 0x000000383b3b7221 */ /* 0x000fe20000010100 */
[----:B--2---:R-:W-:Y:S01]  /*17ff0*/  FADD.FTZ R90, R90, R57 ;  /* 0x000000395a5a7221 */ /* 0x004fe20000010000 */
[----:B------:R-:W-:Y:S01]  /*18000*/  FFMA.FTZ R106, R66, R56, R105 ;  /* 0x00000038426a7223 */ /* 0x000fe20000010069 */
[----:B------:R-:W-:Y:S01]  /*18010*/  MOV R105, UR7 ;  /* 0x0000000700697c02 */ /* 0x000fe20008000f00 */
        /* <DEDUP_REMOVED lines=24> */
[----:B------:R-:W-:Y:S02]  /*181a0*/  FFMA.FTZ R59, R90, R89, R59 ;  /* 0x000000595a3b7223 */ /* 0x000fe4000001003b */
[----:B------:R-:W1:Y:S01]  /*181b0*/  LDC R89, c[0x0][0x448] ;  /* 0x00011200ff597b82 */ /* 0x000e620000000800 */
[----:B------:R-:W2:Y:S02]  /*181c0*/  MUFU.RCP R67, R67 ;  /* 0x0000004300437308 */ /* 0x000ea40000001000 */
[----:B------:R-:W3:Y:S01]  /*181d0*/  SHFL.DOWN PT, R58, R59, 0x1, 0x1f ;  /* 0x08201f003b3a7f89 */ /* 0x000ee200000e0000 */
[----:B0-----:R-:W-:Y:S01]  /*181e0*/  FADD.FTZ R66, R56, -R91 ;  /* 0x8000005b38427221 */ /* 0x001fe20000010000 */
[----:B------:R-:W-:-:S03]  /*181f0*/  FMUL.FTZ R90, R91, R104 ;  /* 0x000000685b5a7220 */ /* 0x000fc60000410000 */
[----:B------:R-:W-:Y:S01]  /*18200*/  FMUL.FTZ R66, R66, R66 ;  /* 0x0000004242427220 */ /* 0x000fe20000410000 */
[----:B------:R-:W-:-:S03]  /*18210*/  FFMA.FTZ R90, R57, R56, R90 ;  /* 0x00000038395a7223 */ /* 0x000fc6000001005a */
[----:B------:R-:W-:Y:S01]  /*18220*/  FMUL.FTZ R66, R57, R66 ;  /* 0x0000004239427220 */ /* 0x000fe20000410000 */
[----:B--2---:R-:W-:Y:S01]  /*18230*/  FMUL.FTZ R90, R67, R90 ;  /* 0x0000005a435a7220 */ /* 0x004fe20000410000 */
[----:B---3--:R-:W-:Y:S01]  /*18240*/  FADD.FTZ R58, R59, R58 ;  /* 0x0000003a3b3a7221 */ /* 0x008fe20000010000 */
[----:B------:R-:W0:Y:S01]  /*18250*/  @!P0 LDC.64 R56, c[0x0][0x3c8] ;  /* 0x0000f200ff388b82 */ /* 0x000e220000000a00 */
[----:B------:R-:W-:Y:S02]  /*18260*/  FMUL.FTZ R66, R66, R104 ;  /* 0x0000006842427220 */ /* 0x000fe40000410000 */
[----:B------:R-:W2:Y:S02]  /*18270*/  SHFL.IDX PT, R91, R90, RZ, 0x1f ;  /* 0x00001fff5a5b7589 */ /* 0x000ea400000e0000 */
[----:B------:R-:W-:-:S03]  /*18280*/  FFMA.FTZ R66, R67, R66, R58 ;  /* 0x0000004243427223 */ /* 0x000fc6000001003a */
[----:B------:R-:W3:Y:S03]  /*18290*/  @!P0 LDC.64 R58, c[0x0][0x3c0] ;  /* 0x0000f000ff3a8b82 */ /* 0x000ee60000000a00 */
[----:B------:R-:W1:Y:S01]  /*182a0*/  SHFL.IDX PT, R66, R66, RZ, 0x1f ;  /* 0x00001fff42427589 */ /* 0x000e6200000e0000 */
[----:B0-----:R-:W-:-:S04]  /*182b0*/  @!P0 IMAD.WIDE R56, R105, 0x4, R56 ;  /* 0x0000000469388825 */ /* 0x001fc800078e0238 */
[----:B--2---:R-:W-:-:S05]  /*182c0*/  FMUL.FTZ R67, R91, R91 ;  /* 0x0000005b5b437220 */ /* 0x004fca0000410000 */
[----:B------:R-:W-:Y:S01]  /*182d0*/  FSEL R104, R67, RZ, P1 ;  /* 0x000000ff43687208 */ /* 0x000fe20000800000 */
[----:B-1----:R-:W-:Y:S01]  /*182e0*/  FFMA.FTZ R67, R66, UR25, R89 ;  /* 0x0000001942437c23 */ /* 0x002fe20008010059 */
[----:B------:R-:W-:-:S03]  /*182f0*/  IMAD.U32 R89, RZ, RZ, UR7 ;  /* 0x00000007ff597e24 */ /* 0x000fc6000f8e00ff */
[----:B------:R-:W-:Y:S01]  /*18300*/  FADD.FTZ R67, R67, R104 ;  /* 0x0000006843437221 */ /* 0x000fe20000010000 */
[----:B---3--:R-:W-:-:S05]  /*18310*/  @!P0 IMAD.WIDE R58, R89, 0x4, R58 ;  /* 0x00000004593a8825 */ /* 0x008fca00078e023a */
[----:B------:R-:W0:Y:S01]  /*18320*/  MUFU.RSQ R67, R67 ;  /* 0x0000004300437308 */ /* 0x000e220000001400 */
[----:B------:R1:W-:Y:S04]  /*18330*/  @!P0 STG.E desc[UR20][R58.64], R91 ;  /* 0x0000005b3a008986 */ /* 0x0003e8000c101914 */
[----:B0-----:R1:W-:Y:S01]  /*18340*/  @!P0 STG.E desc[UR20][R56.64], R67 ;  /* 0x0000004338008986 */ /* 0x0013e2000c101914 */
[----:B------:R-:W-:Y:S05]  /*18350*/  BRA.U !UP0, `(.L_x_1452) ;  /* 0x0000000d086c7547 */ /* 0x000fea000b800000 */
[----:B-1----:R-:W-:Y:S01]  /*18360*/  FSEL R57, R91, RZ, !P1 ;  /* 0x000000ff5b397208 */ /* 0x002fe20004800000 */
[----:B------:R-:W-:Y:S01]  /*18370*/  UIADD3 UR4, UPT, UPT, UR4, -0x1, URZ ;  /* 0xffffffff04047890 */ /* 0x000fe2000fffe0ff */
[----:B------:R-:W-:Y:S02]  /*18380*/  SHF.L.U32 R59, R32, 0x10, RZ ;  /* 0x00000010203b7819 */ /* 0x000fe400000006ff */
[----:B------:R-:W-:Y:S01]  /*18390*/  PRMT R89, R45, 0x7632, R89 ;  /* 0x000076322d597816 */ /* 0x000fe20000000059 */
        /* <DEDUP_REMOVED lines=32> */
[----:B------:R-:W-:Y:S01]  /*185a0*/  IMAD.U32 R63, R48, 0x10000, RZ ;  /* 0x00010000303f7824 */ /* 0x000fe200078e00ff */
[----:B------:R-:W-:Y:S01]  /*185b0*/  SHF.L.U32 R57, R9, 0x10, RZ ;  /* 0x0000001009397819 */ /* 0x000fe200000006ff */
[----:B------:R-:W-:Y:S01]  /*185c0*/  FMUL.FTZ R60, R67, R60 ;  /* 0x0000003c433c7220 */ /* 0x000fe20000410000 */
[----:B------:R-:W-:-:S02]  /*185d0*/  IMAD.U32 R88, R14, 0x10000, RZ ;  /* 0x000100000e587824 */ /* 0x000fc400078e00ff */
        /* <DEDUP_REMOVED lines=47> */
[----:B------:R-:W-:Y:S01]  /*188d0*/  PRMT R79, R44, 0x7632, R79 ;  /* 0x000076322c4f7816 */ /* 0x000fe2000000004f */
[----:B------:R-:W-:Y:S01]  /*188e0*/  FFMA.FTZ R58, R64, R69, R71 ;  /* 0x00000045403a7223 */ /* 0x000fe20000010047 */
[----:B------:R-:W-:Y:S01]  /*188f0*/  PRMT R81, R28, 0x7632, R81 ;  /* 0x000076321c517816 */ /* 0x000fe20000000051 */
[----:B------:R-:W-:Y:S01]  /*18900*/  IMAD.U32 R65, R17, 0x10000, RZ ;  /* 0x0001000011417824 */ /* 0x000fe200078e00ff */
        /* <DEDUP_REMOVED lines=16> */
[C---:B------:R-:W-:Y:S01]  /*18a10*/  PRMT R85, R46.reuse, 0x7632, R85 ;  /* 0x000076322e557816 */ /* 0x040fe20000000055 */
[----:B------:R-:W-:Y:S01]  /*18a20*/  IMAD.U32 R71, R46, 0x10000, RZ ;  /* 0x000100002e477824 */ /* 0x000fe200078e00ff */
[----:B------:R-:W-:Y:S01]  /*18a30*/  PRMT R79, R30, 0x7632, R79 ;  /* 0x000076321e4f7816 */ /* 0x000fe2000000004f */
[C---:B------:R-:W-:Y:S01]  /*18a40*/  IMAD.U32 R81, R47.reuse, 0x10000, RZ ;  /* 0x000100002f517824 */ /* 0x040fe200078e00ff */
[----:B------:R-:W-:Y:S01]  /*18a50*/  PRMT R93, R47, 0x7632, R93 ;  /* 0x000076322f5d7816 */ /* 0x000fe2000000005d */
[----:B------:R-:W-:Y:S01]  /*18a60*/  IMAD.U32 R91, R40, 0x10000, RZ ;  /* 0x00010000285b7824 */ /* 0x000fe200078e00ff */
[----:B------:R-:W-:Y:S01]  /*18a70*/  PRMT R89, R31, 0x7632, R89 ;  /* 0x000076321f597816 */ /* 0x000fe20000000059 */
        /* <DEDUP_REMOVED lines=9> */
[----:B------:R-:W-:Y:S01]  /*18b10*/  PRMT R71, R40, 0x7632, R71 ;  /* 0x0000763228477816 */ /* 0x000fe20000000047 */
        /* <DEDUP_REMOVED lines=11> */
[----:B------:R-:W-:Y:S01]  /*18bd0*/  PRMT R89, R41, 0x7632, R89 ;  /* 0x0000763229597816 */ /* 0x000fe20000000059 */
[----:B------:R-:W-:Y:S01]  /*18be0*/  FFMA.FTZ R114, R114, R79, R81 ;  /* 0x0000004f72727223 */ /* 0x000fe20000010051 */
[----:B------:R-:W-:Y:S01]  /*18bf0*/  PRMT R83, R25, 0x7632, R83 ;  /* 0x0000763219537816 */ /* 0x000fe20000000053 */
[----:B------:R-:W-:Y:S01]  /*18c00*/  FFMA.FTZ R66, R116, R91, R95 ;  /* 0x0000005b74427223 */ /* 0x000fe2000001005f */
[----:B------:R-:W-:Y:S01]  /*18c10*/  SHF.L.U32 R77, R77, 0x10, RZ ;  /* 0x000000104d4d7819 */ /* 0x000fe200000006ff */
[----:B------:R-:W-:Y:S01]  /*18c20*/  IMAD.U32 R89, R89, 0x10000, RZ ;  /* 0x0001000059597824 */ /* 0x000fe200078e00ff */
[----:B------:R-:W-:Y:S01]  /*18c30*/  SHF.L.U32 R99, R99, 0x10, RZ ;  /* 0x0000001063637819 */ /* 0x000fe200000006ff */
[----:B------:R-:W-:Y:S01]  /*18c40*/  UIMAD UR4, UR4, UR23, URZ ;  /* 0x00000017040472a4 */ /* 0x000fe2000f8e02ff */
[----:B------:R-:W-:Y:S01]  /*18c50*/  SHF.L.U32 R83, R83, 0x10, RZ ;  /* 0x0000001053537819 */ /* 0x000fe200000006ff */
[----:B------:R-:W-:Y:S01]  /*18c60*/  FFMA.FTZ R71, R82, R71, R77 ;  /* 0x0000004752477223 */ /* 0x000fe2000001004d */
[----:B------:R-:W-:Y:S01]  /*18c70*/  SHF.L.U32 R79, R27, 0x10, RZ ;  /* 0x000000101b4f7819 */ /* 0x000fe200000006ff */
[----:B------:R-:W-:Y:S01]  /*18c80*/  FFMA.FTZ R95, R92, R97, R99 ;  /* 0x000000615c5f7223 */ /* 0x000fe20000010063 */
[C---:B------:R-:W-:Y:S01]  /*18c90*/  IMAD.U32 R77, R43.reuse, 0x10000, RZ ;  /* 0x000100002b4d7824 */ /* 0x040fe200078e00ff */
[----:B------:R-:W-:Y:S01]  /*18ca0*/  PRMT R97, R43, 0x7632, R97 ;  /* 0x000076322b617816 */ /* 0x000fe20000000061 */
[----:B------:R-:W-:Y:S01]  /*18cb0*/  FFMA.FTZ R89, R84, R89, R83 ;  /* 0x0000005954597223 */ /* 0x000fe20000010053 */
[----:B------:R-:W-:Y:S01]  /*18cc0*/  PRMT R81, R27, 0x7632, R81 ;  /* 0x000076321b517816 */ /* 0x000fe20000000051 */
[C---:B------:R-:W-:Y:S01]  /*18cd0*/  IMAD.U32 R83, R36.reuse, 0x10000, RZ ;  /* 0x0001000024537824 */ /* 0x040fe200078e00ff */
[----:B------:R-:W-:Y:S01]  /*18ce0*/  PRMT R70, R36, 0x7632, R70 ;  /* 0x0000763224467816 */ /* 0x000fe20000000046 */
[----:B------:R-:W-:Y:S01]  /*18cf0*/  FFMA.FTZ R118, R118, R77, R79 ;  /* 0x0000004d76767223 */ /* 0x000fe2000001004f */
[C---:B------:R-:W-:Y:S01]  /*18d00*/  PRMT R68, R20.reuse, 0x7632, R68 ;  /* 0x0000763214447816 */ /* 0x040fe20000000044 */
[----:B------:R-:W-:Y:S01]  /*18d10*/  IMAD.U32 R81, R81, 0x10000, RZ ;  /* 0x0001000051517824 */ /* 0x000fe200078e00ff */
[----:B------:R-:W-:Y:S01]  /*18d20*/  SHF.L.U32 R91, R20, 0x10, RZ ;  /* 0x00000010145b7819 */ /* 0x000fe200000006ff */
[----:B------:R-:W-:Y:S01]  /*18d30*/  IMAD.U32 R77, R70, 0x10000, RZ ;  /* 0x00010000464d7824 */ /* 0x000fe200078e00ff */
[----:B------:R-:W-:Y:S01]  /*18d40*/  SHF.L.U32 R97, R97, 0x10, RZ ;  /* 0x0000001061617819 */ /* 0x000fe200000006ff */
[----:B------:R-:W-:Y:S01]  /*18d50*/  USHF.R.S32.HI UR5, URZ, 0x1f, UR4 ;  /* 0x0000001fff057899 */ /* 0x000fe20008011404 */
[----:B------:R-:W-:Y:S01]  /*18d60*/  SHF.L.U32 R79, R68, 0x10, RZ ;  /* 0x00000010444f7819 */ /* 0x000fe200000006ff */
[----:B------:R-:W-:Y:S01]  /*18d70*/  FFMA.FTZ R68, R120, R83, R91 ;  /* 0x0000005378447223 */ /* 0x000fe2000001005b */
[----:B------:R-:W-:Y:S01]  /*18d80*/  SHF.L.U32 R83, R21, 0x10, RZ ;  /* 0x0000001015537819 */ /* 0x000fe200000006ff */
[----:B------:R-:W-:Y:S01]  /*18d90*/  FFMA.FTZ R97, R94, R97, R81 ;  /* 0x000000615e617223 */ /* 0x000fe20000010051 */
[----:B------:R-:W-:-:S02]  /*18da0*/  IMAD.U32 R81, R37, 0x10000, RZ ;  /* 0x0001000025517824 */ /* 0x000fc400078e00ff */
[----:B------:R-:W-:Y:S01]  /*18db0*/  FFMA.FTZ R91, R96, R77, R79 ;  /* 0x0000004d605b7223 */ /* 0x000fe2000001004f */
[----:B------:R-:W-:Y:S01]  /*18dc0*/  PRMT R99, R37, 0x7632, R99 ;  /* 0x0000763225637816 */ /* 0x000fe20000000063 */
[----:B------:R-:W-:Y:S01]  /*18dd0*/  ULEA.HI UR5, UR5, UR4, URZ, 0x3 ;  /* 0x0000000405057291 */ /* 0x000fe2000f8f18ff */
[----:B------:R-:W-:Y:S01]  /*18de0*/  PRMT R77, R21, 0x7632, R77 ;  /* 0x00007632154d7816 */ /* 0x000fe2000000004d */
[----:B------:R-:W-:Y:S01]  /*18df0*/  FFMA.FTZ R98, R98, R81, R83 ;  /* 0x0000005162627223 */ /* 0x000fe20000010053 */
[----:B------:R-:W-:Y:S01]  /*18e00*/  PRMT R101, R38, 0x7632, R101 ;  /* 0x0000763226657816 */ /* 0x000fe20000000065 */
[----:B------:R-:W0:Y:S01]  /*18e10*/  LDC.64 R82, c[0x0][0x428] ;  /* 0x00010a00ff527b82 */ /* 0x000e220000000a00 */
[----:B------:R-:W-:Y:S01]  /*18e20*/  SHF.L.U32 R77, R77, 0x10, RZ ;  /* 0x000000104d4d7819 */ /* 0x000fe200000006ff */
[----:B------:R-:W-:Y:S01]  /*18e30*/  IMAD.U32 R99, R99, 0x10000, RZ ;  /* 0x0001000063637824 */ /* 0x000fe200078e00ff */
[----:B------:R-:W-:Y:S01]  /*18e40*/  SHF.L.U32 R81, R22, 0x10, RZ ;  /* 0x0000001016517819 */ /* 0x000fe200000006ff */
[----:B------:R-:W-:Y:S01]  /*18e50*/  IMAD.U32 R79, R38, 0x10000, RZ ;  /* 0x00010000264f7824 */ /* 0x000fe200078e00ff */
[----:B------:R-:W-:Y:S01]  /*18e60*/  SHF.L.U32 R101, R101, 0x10, RZ ;  /* 0x0000001065657819 */ /* 0x000fe200000006ff */
[--C-:B------:R-:W-:Y:S01]  /*18e70*/  FFMA.FTZ R99, R122, R99, R77.reuse ;  /* 0x000000637a637223 */ /* 0x100fe2000001004d */
[----:B------:R-:W-:Y:S01]  /*18e80*/  PRMT R77, R22, 0x7632, R77 ;  /* 0x00007632164d7816 */ /* 0x000fe2000000004d */
[----:B------:R-:W-:-:S02]  /*18e90*/  IMAD.U32 R80, RZ, RZ, UR5 ;  /* 0x00000005ff507e24 */ /* 0x000fc4000f8e00ff */
[----:B------:R-:W-:Y:S01]  /*18ea0*/  FFMA.FTZ R70, R100, R79, R81 ;  /* 0x0000004f64467223 */ /* 0x000fe20000010051 */
[C---:B------:R-:W-:Y:S01]  /*18eb0*/  PRMT R76, R39.reuse, 0x7632, R76 ;  /* 0x00007632274c7816 */ /* 0x040fe2000000004c */
[----:B------:R-:W-:Y:S01]  /*18ec0*/  IMAD.U32 R79, R39, 0x10000, RZ ;  /* 0x00010000274f7824 */ /* 0x000fe200078e00ff */
[----:B------:R-:W-:Y:S01]  /*18ed0*/  PRMT R78, R23, 0x7632, R78 ;  /* 0x00007632174e7816 */ /* 0x000fe2000000004e */
[----:B------:R-:W-:Y:S01]  /*18ee0*/  IMAD.U32 R77, R77, 0x10000, RZ ;  /* 0x000100004d4d7824 */ /* 0x000fe200078e00ff */
[----:B------:R-:W-:Y:S02]  /*18ef0*/  SHF.L.U32 R81, R23, 0x10, RZ ;  /* 0x0000001017517819 */ /* 0x000fe400000006ff */
[----:B------:R-:W-:Y:S01]  /*18f00*/  SHF.L.U32 R76, R76, 0x10, RZ ;  /* 0x000000104c4c7819 */ /* 0x000fe200000006ff */
[----:B------:R-:W-:Y:S01]  /*18f10*/  FFMA.FTZ R101, R124, R101, R77 ;  /* 0x000000657c657223 */ /* 0x000fe2000001004d */
[----:B------:R-:W-:Y:S01]  /*18f20*/  LEA.HI.SX32 R77, R80, R103, 0x1d ;  /* 0x00000067504d7211 */ /* 0x000fe200078feaff */
[----:B------:R-:W-:-:S02]  /*18f30*/  IMAD.U32 R78, R78, 0x10000, RZ ;  /* 0x000100004e4e7824 */ /* 0x000fc400078e00ff */
[----:B------:R-:W-:Y:S01]  /*18f40*/  FFMA.FTZ R102, R102, R79, R81 ;  /* 0x0000004f66667223 */ /* 0x000fe20000010051 */
[----:B------:R-:W-:Y:S02]  /*18f50*/  F2FP.BF16.F32.PACK_AB R57, R56, R57 ;  /* 0x000000393839723e */ /* 0x000fe400000010ff */
[C---:B------:R-:W-:Y:S01]  /*18f60*/  IADD3 R79, PT, PT, R77.reuse, 0x100, RZ ;  /* 0x000001004d4f7810 */ /* 0x040fe20007ffe0ff */
[C---:B------:R-:W-:Y:S01]  /*18f70*/  VIADD R81, R77.reuse, 0x200 ;  /* 0x000002004d517836 */ /* 0x040fe20000000000 */
[----:B------:R-:W-:Y:S01]  /*18f80*/  IADD3 R105, PT, PT, R77, 0x300, RZ ;  /* 0x000003004d697810 */ /* 0x000fe20007ffe0ff */
[----:B------:R-:W-:Y:S01]  /*18f90*/  FFMA.FTZ R107, R67, R76, R78 ;  /* 0x0000004c436b7223 */ /* 0x000fe2000001004e */
[--C-:B0-----:R-:W-:Y:S01]  /*18fa0*/  IMAD.WIDE.U32 R76, R77, 0x10, R82.reuse ;  /* 0x000000104d4c7825 */ /* 0x101fe200078e0052 */
[----:B------:R-:W-:Y:S02]  /*18fb0*/  F2FP.BF16.F32.PACK_AB R59, R90, R59 ;  /* 0x0000003b5a3b723e */ /* 0x000fe400000010ff */
[----:B------:R-:W-:Y:S01]  /*18fc0*/  F2FP.BF16.F32.PACK_AB R58, R63, R58 ;  /* 0x0000003a3f3a723e */ /* 0x000fe200000010ff */
[----:B------:R-:W-:Y:S01]  /*18fd0*/  IMAD.WIDE.U32 R78, R79, 0x10, R82 ;  /* 0x000000104f4e7825 */ /* 0x000fe200078e0052 */
[----:B------:R-:W-:-:S02]  /*18fe0*/  F2FP.BF16.F32.PACK_AB R56, R61, R60 ;  /* 0x0000003c3d38723e */ /* 0x000fc400000010ff */
[----:B------:R-:W-:Y:S01]  /*18ff0*/  F2FP.BF16.F32.PACK_AB R63, R93, R110 ;  /* 0x0000006e5d3f723e */ /* 0x000fe200000010ff */
[--C-:B------:R-:W-:Y:S01]  /*19000*/  IMAD.WIDE.U32 R80, R81, 0x10, R82.reuse ;  /* 0x0000001051507825 */ /* 0x100fe200078e0052 */
[----:B------:R-:W-:Y:S01]  /*19010*/  F2FP.BF16.F32.PACK_AB R62, R85, R62 ;  /* 0x0000003e553e723e */ /* 0x000fe200000010ff */
[----:B------:R0:W-:Y:S01]  /*19020*/  STG.E.128 desc[UR20][R76.64], R56 ;  /* 0x000000384c007986 */ /* 0x0001e2000c101d14 */
[----:B------:R-:W-:Y:S01]  /*19030*/  F2FP.BF16.F32.PACK_AB R61, R69, R106 ;  /* 0x0000006a453d723e */ /* 0x000fe200000010ff */
[----:B------:R-:W-:Y:S01]  /*19040*/  IMAD.WIDE.U32 R82, R105, 0x10, R82 ;  /* 0x0000001069527825 */ /* 0x000fe200078e0052 */
        /* <DEDUP_REMOVED lines=12> */
.L_x_1452:
[----:B------:R-:W-:Y:S02]  /*19110*/  UIADD3 UR7, UPT, UPT, UR7, UR12, URZ ;  /* 0x0000000c07077290 */ /* 0x000fe4000fffe0ff */
[----:B------:R-:W-:Y:S02]  /*19120*/  UPLOP3.LUT UP1, UPT, UPT, UPT, UP1, 0x40, 0x4 ;  /* 0x000000000004789c */ /* 0x000fe40003f2e810 */
[----:B------:R-:W-:-:S09]  /*19130*/  UISETP.GE.AND UP0, UPT, UR7, UR13, UPT ;  /* 0x0000000d0700728c */ /* 0x000fd2000bf06270 */
[----:B------:R-:W-:Y:S05]  /*19140*/  BRA.U !UP0, `(.L_x_1453) ;  /* 0xfffffe7908107547 */ /* 0x000fea000b83ffff */
[----:B------:R-:W-:Y:S05]  /*19150*/  EXIT ;  /* 0x000000000000794d */ /* 0x000fea0003800000 */
.L_x_1454:
        /* <DEDUP_REMOVED lines=10> */
.L_x_27471:


//--------------------- .text._ZN10layer_norm13ln_fwd_kernelINS_13Kernel_traitsI13__nv_bfloat16S2_S2_S2_fjLj8192ELj1ELj1ELj8ELj16ENS_18Kernel_traits_baseILj8192ES2_S2_S2_S2_fjLj256EEEEELb1ELb1ELb0ELb0EEEvNS_9FwdParamsE --------------------------
	.section	.text._ZN10layer_norm13ln_fwd_kernelINS_13Kernel_traitsI13__nv_bfloat16S2_S2_S2_fjLj8192ELj1ELj1ELj8ELj16ENS_18Kernel_traits_baseILj8192ES2_S2_S2_S2_fjLj256EEEEELb1ELb1ELb0ELb0EEEvNS_9FwdParamsE,"ax",@progbits
	.align	128
        .global         _ZN10layer_norm13ln_fwd_kernelINS_13Kernel_traitsI13__nv_bfloat16S2_S2_S2_fjLj8192ELj1ELj1ELj8ELj16ENS_18Kernel_traits_baseILj8192ES2_S2_S2_S2_fjLj256EEEEELb1ELb1ELb0ELb0EEEvNS_9FwdParamsE
        .type           _ZN10layer_norm13ln_fwd_kernelINS_13Kernel_traitsI13__nv_bfloat16S2_S2_S2_fjLj8192ELj1ELj1ELj8ELj16ENS_18Kernel_traits_baseILj8192ES2_S2_S2_S2_fjLj256EEEEELb1ELb1ELb0ELb0EEEvNS_9FwdParamsE,@function
        .size           _ZN10layer_norm13ln_fwd_kernelINS_13Kernel_traitsI13__nv_bfloat16S2_S2_S2_fjLj8192ELj1ELj1ELj8ELj16ENS_18Kernel_traits_baseILj8192ES2_S2_S2_S2_fjLj256EEEEELb1ELb1ELb0ELb0EEEvNS_9FwdParamsE,(.L_x_27472 - _ZN10layer_norm13ln_fwd_kernelINS_13Kernel_traitsI13__nv_bfloat16S2_S2_S2_fjLj8192ELj1ELj1ELj8ELj16ENS_18Kernel_traits_baseILj8192ES2_S2_S2_S2_fjLj256EEEEELb1ELb1ELb0ELb0EEEvNS_9FwdParamsE)
        .other          _ZN10layer_norm13ln_fwd_kernelINS_13Kernel_traitsI13__nv_bfloat16S2_S2_S2_fjLj8192ELj1ELj1ELj8ELj16ENS_18Kernel_traits_baseILj8192ES2_S2_S2_S2_fjLj256EEEEELb1ELb1ELb0ELb0EEEvNS_9FwdParamsE,@"STO_CUDA_ENTRY STV_DEFAULT"
_ZN10layer_norm13ln_fwd_kernelINS_13Kernel_traitsI13__nv_bfloat16S2_S2_S2_fjLj8192ELj1ELj1ELj8ELj16ENS_18Kernel_traits_baseILj8192ES2_S2_S2_S2_fjLj256EEEEELb1ELb1ELb0ELb0EEEvNS_9FwdParamsE:
.text._ZN10layer_norm13ln_fwd_kernelINS_13Kernel_traitsI13__nv_bfloat16S2_S2_S2_fjLj8192ELj1ELj1ELj8ELj16ENS_18Kernel_traits_baseILj8192ES2_S2_S2_S2_fjLj256EEEEELb1ELb1ELb0ELb0EEEvNS_9FwdParamsE:
[----:B------:R-:W-:Y:S01]  /*0000*/  LDC R1, c[0x0][0x37c] ;  /* 0x0000df00ff017b82 */ /* 0x000fe20000000800 */
[----:B------:R-:W0:Y:S07]  /*0010*/  LDCU.U8 UR4, c[0x0][0x464] ;  /* 0x00008c80ff0477ac */ /* 0x000e2e0008000000 */
[----:B------:R-:W1:Y:S01]  /*0020*/  LDC R132, c[0x0][0x458] ;  /* 0x00011600ff847b82 */ /* 0x000e620000000800 */
[----:B------:R-:W2:Y:S07]  /*0030*/  LDCU.64 UR6, c[0x0][0x358] ;  /* 0x00006b00ff0677ac */ /* 0x000eae0008000a00 */
[----:B------:R-:W3:Y:S01]  /*0040*/  LDC R133, c[0x0][0x45c] ;  /* 0x00011700ff857b82 */ /* 0x000ee20000000800 */
[----:B------:R-:W4:Y:S07]  /*0050*/  S2R R27, SR_TID.X ;  /* 0x00000000001b7919 */ /* 0x000f2e0000002100 */
[----:B------:R-:W4:Y:S01]  /*0060*/  LDC R7, c[0x0][0x388] ;  /* 0x0000e200ff077b82 */ /* 0x000f220000000800 */
        /* <DEDUP_REMOVED lines=8> */
[----:B------:R-:W0:Y:S05]  /*00f0*/  LDCU.64 UR4, c[0x0][0x438] ;  /* 0x00008700ff0477ac */ /* 0x000e2a0008000a00 */
[----:B------:R-:W5:Y:S01]  /*0100*/  @P0 LDG.E.64 R146, desc[UR6][R146.64] ;  /* 0x0000000692920981 */ /* 0x000f62000c1e1b00 */
[----:B----4-:R-:W-:Y:S01]  /*0110*/  IMAD.MOV.U32 R25, RZ, RZ, R27 ;  /* 0x000000ffff197224 */ /* 0x010fe200078e001b */
[----:B------:R-:W-:Y:S01]  /*0120*/  SHF.R.S32.HI R0, RZ, 0x1f, R7 ;  /* 0x0000001fff007819 */ /* 0x000fe20000011407 */
[----:B------:R-:W-:Y:S03]  /*0130*/  BSSY.RECONVERGENT B0, `(.L_x_1455) ;  /* 0x0000062000007945 */ /* 0x000fe60003800200 */
[----:B------:R-:W-:Y:S01]  /*0140*/  LEA.HI R24, R0, R7, RZ, 0x3 ;  /* 0x0000000700187211 */ /* 0x000fe200078f18ff */
[----:B0-----:R-:W-:-:S04]  /*0150*/  UISETP.NE.U32.AND UP0, UPT, UR4, URZ, UPT ;  /* 0x000000ff0400728c */ /* 0x001fc8000bf05070 */
[----:B------:R-:W-:Y:S01]  /*0160*/  UISETP.NE.AND.EX UP0, UPT, UR5, URZ, UPT, UP0 ;  /* 0x000000ff0500728c */ /* 0x000fe2000bf05300 */
[----:B-1----:R-:W-:Y:S02]  /*0170*/  @P0 IADD3 R132, P1, PT, R2, R5, RZ ;  /* 0x0000000502840210 */ /* 0x002fe40007f3e0ff */
[----:B------:R-:W-:Y:S02]  /*0180*/  LOP3.LUT R5, R25, 0xff, RZ, 0x3c, !PT ;  /* 0x000000ff19057812 */ /* 0x000fe400078e3cff */
[----:B------:R-:W-:Y:S02]  /*0190*/  @P0 IADD3.X R133, PT, PT, RZ, R3, RZ, P1, !PT ;  /* 0x00000003ff850210 */ /* 0x000fe40000ffe4ff */
[----:B------:R-:W-:Y:S02]  /*01a0*/  LEA.HI.SX32 R0, R24, R5, 0x1d ;  /* 0x0000000518007211 */ /* 0x000fe400078feaff */
[--C-:B------:R-:W-:Y:S02]  /*01b0*/  SHF.R.U64 R2, R132, 0x2, R133.reuse ;  /* 0x0000000284027819 */ /* 0x100fe40000001285 */
[----:B------:R-:W-:Y:S01]  /*01c0*/  SHF.R.U32.HI R3, RZ, 0x2, R133 ;  /* 0x00000002ff037819 */ /* 0x000fe20000011685 */
        /* <DEDUP_REMOVED lines=33> */
[----:B------:R-:W-:Y:S01]  /*03e0*/  ISETP.GE.U32.AND P0, PT, R0, 0x400, PT ;  /* 0x000004000000780c */ /* 0x000fe20003f06070 */
[----:B------:R-:W-:-:S12]  /*03f0*/  @P2 VIADD R25, R25, 0x100 ;  /* 0x0000010019192836 */ /* 0x000fd80000000000 */
        /* <DEDUP_REMOVED lines=11> */
.L_x_1456:
        /* <DEDUP_REMOVED lines=13> */
[----:B------:R0:W5:Y:S02]  /*0580*/  @P0 LDG.E.128 R92, desc[UR6][R10.64] ;  /* 0x000000060a5c0981 */ /* 0x000164000c1e1d00 */
[----:B------:R-:W1:Y:S01]  /*0590*/  @P2 LDC.64 R18, c[0x0][0x3e8] ;  /* 0x0000fa00ff122b82 */ /* 0x000e620000000a00 */
[----:B--2---:R-:W-:-:S05]  /*05a0*/  @P1 IMAD.WIDE.U32 R12, R25, 0x10, R12 ;  /* 0x00000010190c1825 */ /* 0x004fca00078e000c */
[----:B------:R0:W5:Y:S02]  /*05b0*/  @P1 LDG.E.128 R88, desc[UR6][R12.64] ;  /* 0x000000060c581981 */ /* 0x000164000c1e1d00 */
[----:B------:R-:W2:Y:S01]  /*05c0*/  @P3 LDC.64 R20, c[0x0][0x3d0] ;  /* 0x0000f400ff143b82 */ /* 0x000ea20000000a00 */
[C---:B---3--:R-:W-:Y:S01]  /*05d0*/  @P1 IMAD.WIDE.U32 R14, R25.reuse, 0x10, R14 ;  /* 0x00000010190e1825 */ /* 0x048fe200078e000e */
[----:B------:R-:W-:-:S04]  /*05e0*/  @P1 IADD3 R25, PT, PT, R25, 0x100, RZ ;  /* 0x0000010019191810 */ /* 0x000fc80007ffe0ff */
[----:B------:R0:W5:Y:S02]  /*05f0*/  @P1 LDG.E.128 R80, desc[UR6][R14.64] ;  /* 0x000000060e501981 */ /* 0x000164000c1e1d00 */
[----:B------:R-:W3:Y:S01]  /*0600*/  @P3 LDC.64 R22, c[0x0][0x3e8] ;  /* 0x0000fa00ff163b82 */ /* 0x000ee20000000a00 */
[----:B----4-:R-:W-:-:S05]  /*0610*/  @P2 IMAD.WIDE.U32 R16, R25, 0x10, R16 ;  /* 0x0000001019102825 */ /* 0x010fca00078e0010 */
[----:B------:R0:W5:Y:S01]  /*0620*/  @P2 LDG.E.128 R76, desc[UR6][R16.64] ;  /* 0x00000006104c2981 */ /* 0x000162000c1e1d00 */
[----:B-1----:R-:W-:-:S04]  /*0630*/  @P2 IMAD.WIDE.U32 R18, R25, 0x10, R18 ;  /* 0x0000001019122825 */ /* 0x002fc800078e0012 */
[----:B------:R-:W-:Y:S01]  /*0640*/  @P2 VIADD R25, R25, 0x100 ;  /* 0x0000010019192836 */ /* 0x000fe20000000000 */
[----:B------:R0:W5:Y:S03]  /*0650*/  @P2 LDG.E.128 R68, desc[UR6][R18.64] ;  /* 0x0000000612442981 */ /* 0x000166000c1e1d00 */
[----:B--2---:R-:W-:-:S05]  /*0660*/  @P3 IMAD.WIDE.U32 R4, R25, 0x10, R20 ;  /* 0x0000001019043825 */ /* 0x004fca00078e0014 */
[----:B------:R0:W5:Y:S01]  /*0670*/  @P3 LDG.E.128 R64, desc[UR6][R4.64] ;  /* 0x0000000604403981 */ /* 0x000162000c1e1d00 */
[----:B---3--:R-:W-:-:S05]  /*0680*/  @P3 IMAD.WIDE.U32 R6, R25, 0x10, R22 ;  /* 0x0000001019063825 */ /* 0x008fca00078e0016 */
[----:B------:R0:W5:Y:S01]  /*0690*/  @P3 LDG.E.128 R56, desc[UR6][R6.64] ;  /* 0x0000000606383981 */ /* 0x000162000c1e1d00 */
[----:B------:R-:W-:Y:S02]  /*06a0*/  HFMA2 R86, -RZ, RZ, 0, 0 ;  /* 0x00000000ff567431 */ /* 0x000fe400000001ff */
[----:B------:R-:W-:Y:S01]  /*06b0*/  IMAD.MOV.U32 R74, RZ, RZ, RZ ;  /* 0x000000ffff4a7224 */ /* 0x000fe200078e00ff */
[----:B------:R-:W-:Y:S02]  /*06c0*/  CS2R R72, SRZ ;  /* 0x0000000000487805 */ /* 0x000fe4000001ff00 */
[----:B------:R-:W-:Y:S01]  /*06d0*/  CS2R R84, SRZ ;  /* 0x0000000000547805 */ /* 0x000fe2000001ff00 */
[----:B------:R-:W-:Y:S01]  /*06e0*/  IMAD.MOV.U32 R98, RZ, RZ, RZ ;  /* 0x000000ffff627224 */ /* 0x000fe200078e00ff */
[----:B------:R-:W-:Y:S02]  /*06f0*/  CS2R R96, SRZ ;  /* 0x0000000000607805 */ /* 0x000fe4000001ff00 */
[----:B------:R-:W-:-:S02]  /*0700*/  @P3 CS2R R62, SRZ ;  /* 0x00000000003e3805 */ /* 0x000fc4000001ff00 */
[----:B------:R-:W-:Y:S01]  /*0710*/  @P3 CS2R R60, SRZ ;  /* 0x00000000003c3805 */ /* 0x000fe2000001ff00 */
[----:B------:R-:W-:Y:S01]  /*0720*/  @P0 IMAD.MOV.U32 R99, RZ, RZ, RZ ;  /* 0x000000ffff630224 */ /* 0x000fe200078e00ff */
[----:B------:R-:W-:Y:S01]  /*0730*/  @P1 MOV R87, RZ ;  /* 0x000000ff00571202 */ /* 0x000fe20000000f00 */
[----:B0-----:R-:W-:-:S07]  /*0740*/  @P2 IMAD.MOV.U32 R75, RZ, RZ, RZ ;  /* 0x000000ffff4b2224 */ /* 0x001fce00078e00ff */
.L_x_1457:
[----:B------:R-:W-:Y:S05]  /*0750*/  BSYNC.RECONVERGENT B0 ;  /* 0x0000000000007941 */ /* 0x000fea0003800200 */
.L_x_1455:
[----:B------:R-:W0:Y:S08]  /*0760*/  S2UR UR4, SR_CTAID.X ;  /* 0x00000000000479c3 */ /* 0x000e300000002500 */
[----:B------:R-:W0:Y:S02]  /*0770*/  LDC R4, c[0x0][0x384] ;  /* 0x0000e100ff047b82 */ /* 0x000e240000000800 */
[----:B0-----:R-:W-:-:S13]  /*0780*/  ISETP.LE.AND P0, PT, R4, UR4, PT ;  /* 0x0000000404007c0c */ /* 0x001fda000bf03270 */
[----:B------:R-:W-:Y:S05]  /*0790*/  @P0 EXIT ;  /* 0x000000000000094d */ /* 0x000fea0003800000 */
[----:B------:R-:W0:Y:S01]  /*07a0*/  LDCU UR5, c[0x0][0x360] ;  /* 0x00006c00ff0577ac */ /* 0x000e220008000800 */
[----:B------:R-:W-:Y:S01]  /*07b0*/  IMAD.U32 R4, RZ, RZ, UR4 ;  /* 0x00000004ff047e24 */ /* 0x000fe2000f8e00ff */
[----:B-----5:R-:W-:Y:S01]  /*07c0*/  IADD3 R10, PT, PT, R146, -0x61c88647, RZ ;  /* 0x9e3779b9920a7810 */ /* 0x020fe20007ffe0ff */
[C---:B------:R-:W-:Y:S01]  /*07d0*/  IMAD.HI.U32 R7, R2.reuse, -0x2daee0ad, RZ ;  /* 0xd2511f5302077827 */ /* 0x040fe200078e00ff */
[----:B------:R-:W1:Y:S01]  /*07e0*/  LDC.64 R18, c[0x0][0x3e0] ;  /* 0x0000f800ff127b82 */ /* 0x000e620000000a00 */
[----:B------:R-:W-:Y:S02]  /*07f0*/  SHF.R.S32.HI R24, RZ, 0x3, R24 ;  /* 0x00000003ff187819 */ /* 0x000fe40000011418 */
[----:B------:R-:W-:Y:S02]  /*0800*/  HFMA2 R112, -RZ, RZ, 0, 0 ;  /* 0x00000000ff707431 */ /* 0x000fe400000001ff */
[----:B------:R-:W-:Y:S01]  /*0810*/  IMAD R12, R2, -0x2daee0ad, RZ ;  /* 0xd2511f53020c7824 */ /* 0x000fe200078e02ff */
[----:B------:R-:W-:Y:S01]  /*0820*/  LOP3.LUT R7, R7, R147, RZ, 0x3c, !PT ;  /* 0x0000009307077212 */ /* 0x000fe200078e3cff */
[----:B------:R-:W-:Y:S01]  /*0830*/  VIADD R13, R147, 0xbb67ae85 ;  /* 0xbb67ae85930d7836 */ /* 0x000fe20000000000 */
[----:B------:R-:W-:Y:S01]  /*0840*/  LOP3.LUT R15, R27, 0xe0, RZ, 0xc0, !PT ;  /* 0x000000e01b0f7812 */ /* 0x000fe200078ec0ff */
[----:B------:R-:W-:Y:S01]  /*0850*/  UPLOP3.LUT UP1, UPT, UPT, UPT, UPT, 0x40, 0x4 ;  /* 0x000000000004789c */ /* 0x000fe20003f2e870 */
[C---:B------:R-:W-:Y:S01]  /*0860*/  LOP3.LUT R14, R24.reuse, 0xff, RZ, 0xc0, !PT ;  /* 0x000000ff180e7812 */ /* 0x040fe200078ec0ff */
[C---:B------:R-:W-:Y:S01]  /*0870*/  IMAD.HI.U32 R8, R7.reuse, -0x326172a9, RZ ;  /* 0xcd9e8d5707087827 */ /* 0x040fe200078e00ff */
[----:B------:R-:W-:Y:S01]  /*0880*/  LOP3.LUT R24, R24, 0xffffff00, RZ, 0xc0, !PT ;  /* 0xffffff0018187812 */ /* 0x000fe200078ec0ff */
[----:B------:R-:W2:Y:S01]  /*0890*/  LDCU UR12, c[0x0][0x388] ;  /* 0x00007100ff0c77ac */ /* 0x000ea20008000800 */
[----:B------:R-:W-:Y:S01]  /*08a0*/  VIADDMNMX R15, R14, -R15, RZ, !PT ;  /* 0x8000000f0e0f7246 */ /* 0x000fe200078001ff */
[----:B------:R-:W-:Y:S01]  /*08b0*/  IMAD R7, R7, -0x326172a9, RZ ;  /* 0xcd9e8d5707077824 */ /* 0x000fe200078e02ff */
[----:B------:R-:W-:Y:S01]  /*08c0*/  LOP3.LUT R113, R113, 0xffffffdf, RZ, 0xc0, !PT ;  /* 0xffffffdf71717812 */ /* 0x000fe200078ec0ff */
[----:B0-----:R-:W-:Y:S01]  /*08d0*/  IMAD R5, R4, UR5, R27 ;  /* 0x0000000504057c24 */ /* 0x001fe2000f8e021b */
[----:B------:R-:W-:Y:S01]  /*08e0*/  VIMNMX R15, PT, PT, R15, 0x20, PT ;  /* 0x000000200f0f7848 */ /* 0x000fe20003fe0100 */
[----:B------:R-:W0:Y:S01]  /*08f0*/  LDCU.U8 UR10, c[0x0][0x410] ;  /* 0x00008200ff0a77ac */ /* 0x000e220008000000 */
[----:B------:R-:W-:Y:S01]  /*0900*/  LOP3.LUT R132, R132, 0x3, RZ, 0xc0, !PT ;  /* 0x0000000384847812 */ /* 0x000fe200078ec0ff */
[----:B------:R-:W-:Y:S01]  /*0910*/  IMAD.HI.U32 R6, R5, -0x326172a9, RZ ;  /* 0xcd9e8d5705067827 */ /* 0x000fe200078e00ff */
[----:B------:R-:W-:Y:S01]  /*0920*/  PRMT R16, R79, 0x7632, R16 ;  /* 0x000076324f107816 */ /* 0x000fe20000000010 */
[----:B------:R-:W3:Y:S01]  /*0930*/  LDCU UR11, c[0x0][0x400] ;  /* 0x00008000ff0b77ac */ /* 0x000ee20008000800 */
[----:B------:R-:W-:Y:S01]  /*0940*/  PRMT R20, R77, 0x7632, R20 ;  /* 0x000076324d147816 */ /* 0x000fe20000000014 */
[----:B------:R-:W-:Y:S01]  /*0950*/  IMAD R9, R5, -0x326172a9, RZ ;  /* 0xcd9e8d5705097824 */ /* 0x000fe200078e02ff */
[----:B------:R-:W-:Y:S01]  /*0960*/  LOP3.LUT R6, R3, R6, R146, 0x96, !PT ;  /* 0x0000000603067212 */ /* 0x000fe200078e9692 */
[----:B------:R-:W-:Y:S01]  /*0970*/  IMAD R46, R15, 0x8, R24 ;  /* 0x000000080f2e7824 */ /* 0x000fe200078e0218 */
[----:B-1----:R-:W-:Y:S01]  /*0980*/  ISETP.NE.U32.AND P0, PT, R18, RZ, PT ;  /* 0x000000ff1200720c */ /* 0x002fe20003f05070 */
[----:B------:R-:W1:Y:S01]  /*0990*/  LDCU.64 UR8, c[0x0][0x3a0] ;  /* 0x00007400ff0877ac */ /* 0x000e620008000a00 */
[----:B------:R-:W-:Y:S01]  /*09a0*/  LOP3.LUT R8, R10, R9, R8, 0x96, !PT ;  /* 0x000000090a087212 */ /* 0x000fe200078e9608 */
[----:B------:R-:W-:Y:S01]  /*09b0*/  IMAD.HI.U32 R11, R6, -0x2daee0ad, RZ ;  /* 0xd2511f53060b7827 */ /* 0x000fe200078e00ff */
[----:B------:R-:W-:-:S02]  /*09c0*/  IADD3 R9, PT, PT, R146, 0x3c6ef372, RZ ;  /* 0x3c6ef37292097810 */ /* 0x000fc40007ffe0ff */
[----:B------:R-:W-:Y:S01]  /*09d0*/  I2FP.F32.U32 R48, R46 ;  /* 0x0000002e00307245 */ /* 0x000fe20000201000 */
[----:B------:R-:W-:Y:S01]  /*09e0*/  IMAD.HI.U32 R10, R8, -0x2daee0ad, RZ ;  /* 0xd2511f53080a7827 */ /* 0x000fe200078e00ff */
[----:B------:R-:W-:Y:S02]  /*09f0*/  LOP3.LUT R11, R13, R12, R11, 0x96, !PT ;  /* 0x0000000c0d0b7212 */ /* 0x000fe400078e960b */
[----:B------:R-:W-:Y:S01]  /*0a00*/  ISETP.NE.AND.EX P0, PT, R19, RZ, PT, P0 ;  /* 0x000000ff1300720c */ /* 0x000fe20003f05300 */
[----:B------:R-:W-:Y:S01]  /*0a10*/  IMAD R13, R6, -0x2daee0ad, RZ ;  /* 0xd2511f53060d7824 */ /* 0x000fe200078e02ff */
[----:B------:R-:W4:Y:S01]  /*0a20*/  MUFU.RCP R48, R48 ;  /* 0x0000003000307308 */ /* 0x000f220000001000 */
[----:B------:R-:W-:Y:S01]  /*0a30*/  IMAD.HI.U32 R6, R11, -0x326172a9, RZ ;  /* 0xcd9e8d570b067827 */ /* 0x000fe200078e00ff */
[----:B------:R-:W-:Y:S02]  /*0a40*/  PRMT R15, R75, 0x7632, R15 ;  /* 0x000076324b0f7816 */ /* 0x000fe4000000000f */
[----:B------:R-:W-:Y:S01]  /*0a50*/  PRMT R18, R78, 0x7632, R18 ;  /* 0x000076324e127816 */ /* 0x000fe20000000012 */
[----:B------:R-:W-:Y:S01]  /*0a60*/  VIADD R12, R147, 0x76cf5d0a ;  /* 0x76cf5d0a930c7836 */ /* 0x000fe20000000000 */
[----:B------:R-:W-:Y:S01]  /*0a70*/  LOP3.LUT R6, R9, R7, R6, 0x96, !PT ;  /* 0x0000000709067212 */ /* 0x000fe200078e9606 */
[----:B------:R-:W-:Y:S01]  /*0a80*/  VIADD R9, R146, 0xdaa66d2b ;  /* 0xdaa66d2b92097836 */ /* 0x000fe20000000000 */
[----:B------:R-:W-:-:S02]  /*0a90*/  PRMT R19, R73, 0x7632, R19 ;  /* 0x0000763249137816 */ /* 0x000fc40000000013 */
[----:B------:R-:W-:Y:S01]  /*0aa0*/  LOP3.LUT R10, R12, R13, R10, 0x96, !PT ;  /* 0x0000000d0c0a7212 */ /* 0x000fe200078e960a */
[----:B------:R-:W-:Y:S01]  /*0ab0*/  IMAD R12, R11, -0x326172a9, RZ ;  /* 0xcd9e8d570b0c7824 */ /* 0x000fe200078e02ff */
[----:B------:R-:W-:Y:S01]  /*0ac0*/  @P0 LOP3.LUT R113, R113, 0x20, RZ, 0xfc, !PT ;  /* 0x0000002071710812 */ /* 0x000fe200078efcff */
[----:B------:R-:W-:Y:S01]  /*0ad0*/  IMAD R11, R8, -0x2daee0ad, RZ ;  /* 0xd2511f53080b7824 */ /* 0x000fe200078e02ff */
[----:B------:R-:W-:Y:S01]  /*0ae0*/  PRMT R21, R72, 0x7632, R21 ;  /* 0x0000763248157816 */ /* 0x000fe20000000015 */
[----:B------:R-:W-:Y:S01]  /*0af0*/  IMAD.HI.U32 R8, R6, -0x2daee0ad, RZ ;  /* 0xd2511f5306087827 */ /* 0x000fe200078e00ff */
[----:B------:R-:W-:Y:S02]  /*0b00*/  PRMT R22, R76, 0x7632, R22 ;  /* 0x000076324c167816 */ /* 0x000fe40000000016 */
[----:B------:R-:W-:Y:S01]  /*0b10*/  PRMT R23, R87, 0x7632, R23 ;  /* 0x0000763257177816 */ /* 0x000fe20000000017 */
[----:B------:R-:W-:Y:S01]  /*0b20*/  VIADD R13, R147, 0x32370b8f ;  /* 0x32370b8f930d7836 */ /* 0x000fe20000000000 */
[----:B------:R-:W-:Y:S01]  /*0b30*/  PRMT R25, R86, 0x7632, R25 ;  /* 0x0000763256197816 */ /* 0x000fe20000000019 */
[----:B------:R-:W-:Y:S01]  /*0b40*/  IMAD.HI.U32 R7, R10, -0x326172a9, RZ ;  /* 0xcd9e8d570a077827 */ /* 0x000fe200078e00ff */
[----:B------:R-:W-:-:S02]  /*0b50*/  PRMT R26, R90, 0x7632, R26 ;  /* 0x000076325a1a7816 */ /* 0x000fc4000000001a */
[----:B------:R-:W-:Y:S02]  /*0b60*/  LOP3.LUT R8, R13, R11, R8, 0x96, !PT ;  /* 0x0000000b0d087212 */ /* 0x000fe400078e9608 */
[----:B------:R-:W-:Y:S01]  /*0b70*/  LOP3.LUT R7, R9, R12, R7, 0x96, !PT ;  /* 0x0000000c09077212 */ /* 0x000fe200078e9607 */
[----:B------:R-:W-:Y:S01]  /*0b80*/  IMAD R12, R6, -0x2daee0ad, RZ ;  /* 0xd2511f53060c7824 */ /* 0x000fe200078e02ff */
[----:B------:R-:W-:Y:S01]  /*0b90*/  IADD3 R13, PT, PT, R147, -0x126145ec, RZ ;  /* 0xed9eba14930d7810 */ /* 0x000fe20007ffe0ff */
        /* <DEDUP_REMOVED lines=9> */
[----:B------:R-:W-:Y:S01]  /*0c30*/  LOP3.LUT R6, R10, R9, R6, 0x96, !PT ;  /* 0x000000090a067212 */ /* 0x000fe200078e9606 */
[----:B------:R-:W-:Y:S01]  /*0c40*/  IMAD R9, R8, -0x326172a9, RZ ;  /* 0xcd9e8d5708097824 */ /* 0x000fe200078e02ff */
[----:B------:R-:W-:Y:S01]  /*0c50*/  LOP3.LUT R11, R13, R12, R11, 0x96, !PT ;  /* 0x0000000c0d0b7212 */ /* 0x000fe200078e960b */
[----:B------:R-:W-:Y:S01]  /*0c60*/  IMAD R12, R7, -0x2daee0ad, RZ ;  /* 0xd2511f53070c7824 */ /* 0x000fe200078e02ff */
[----:B------:R-:W-:Y:S01]  /*0c70*/  IADD3 R13, PT, PT, R147, -0x56f99767, RZ ;  /* 0xa9066899930d7810 */ /* 0x000fe20007ffe0ff */
[----:B------:R-:W-:Y:S01]  /*0c80*/  IMAD.HI.U32 R7, R6, -0x2daee0ad, RZ ;  /* 0xd2511f5306077827 */ /* 0x000fe200078e00ff */
[----:B------:R-:W-:Y:S02]  /*0c90*/  PRMT R33, R98, 0x7632, R33 ;  /* 0x0000763262217816 */ /* 0x000fe40000000021 */
[----:B------:R-:W-:Y:S01]  /*0ca0*/  PRMT R34, R102, 0x7632, R34 ;  /* 0x0000763266227816 */ /* 0x000fe20000000022 */
[----:B------:R-:W-:Y:S01]  /*0cb0*/  VIADD R10, R146, 0x1715609d ;  /* 0x1715609d920a7836 */ /* 0x000fe20000000000 */
[----:B------:R-:W-:Y:S01]  /*0cc0*/  LOP3.LUT R7, R13, R12, R7, 0x96, !PT ;  /* 0x0000000c0d077212 */ /* 0x000fe200078e9607 */
[----:B------:R-:W-:Y:S01]  /*0cd0*/  IMAD.HI.U32 R8, R11, -0x326172a9, RZ ;  /* 0xcd9e8d570b087827 */ /* 0x000fe200078e00ff */
[----:B------:R-:W-:-:S02]  /*0ce0*/  PRMT R35, R97, 0x7632, R35 ;  /* 0x0000763261237816 */ /* 0x000fc40000000023 */
[----:B------:R-:W-:Y:S01]  /*0cf0*/  PRMT R36, R101, 0x7632, R36 ;  /* 0x0000763265247816 */ /* 0x000fe20000000024 */
[----:B------:R-:W-:Y:S01]  /*0d00*/  IMAD R13, R6, -0x2daee0ad, RZ ;  /* 0xd2511f53060d7824 */ /* 0x000fe200078e02ff */
[----:B------:R-:W-:Y:S01]  /*0d10*/  LOP3.LUT R8, R10, R9, R8, 0x96, !PT ;  /* 0x000000090a087212 */ /* 0x000fe200078e9608 */
[----:B------:R-:W-:Y:S01]  /*0d20*/  IMAD R11, R11, -0x326172a9, RZ ;  /* 0xcd9e8d570b0b7824 */ /* 0x000fe200078e02ff */
[----:B------:R-:W-:Y:S01]  /*0d30*/  PRMT R37, R96, 0x7632, R37 ;  /* 0x0000763260257816 */ /* 0x000fe20000000025 */
[----:B------:R-:W-:Y:S01]  /*0d40*/  IMAD.HI.U32 R6, R7, -0x326172a9, RZ ;  /* 0xcd9e8d5707067827 */ /* 0x000fe200078e00ff */
[----:B------:R-:W-:Y:S02]  /*0d50*/  PRMT R38, R100, 0x7632, R38 ;  /* 0x0000763264267816 */ /* 0x000fe40000000026 */
[----:B------:R-:W-:Y:S01]  /*0d60*/  PRMT R39, R59, 0x7632, R39 ;  /* 0x000076323b277816 */ /* 0x000fe20000000027 */
[----:B------:R-:W-:Y:S01]  /*0d70*/  VIADD R9, R146, 0xb54cda56 ;  /* 0xb54cda5692097836 */ /* 0x000fe20000000000 */
[----:B------:R-:W-:Y:S01]  /*0d80*/  PRMT R40, R58, 0x7632, R40 ;  /* 0x000076323a287816 */ /* 0x000fe20000000028 */
[----:B------:R-:W-:Y:S01]  /*0d90*/  VIADD R12, R147, 0x646e171e ;  /* 0x646e171e930c7836 */ /* 0x000fe20000000000 */
[----:B------:R-:W-:Y:S01]  /*0da0*/  PRMT R41, R57, 0x7632, R41 ;  /* 0x0000763239297816 */ /* 0x000fe20000000029 */
[----:B------:R-:W-:Y:S01]  /*0db0*/  IMAD.HI.U32 R10, R8, -0x2daee0ad, RZ ;  /* 0xd2511f53080a7827 */ /* 0x000fe200078e00ff */
[----:B------:R-:W-:-:S02]  /*0dc0*/  LOP3.LUT R6, R9, R11, R6, 0x96, !PT ;  /* 0x0000000b09067212 */ /* 0x000fc400078e9606 */
[----:B------:R-:W-:Y:S01]  /*0dd0*/  SHF.L.U32 R11, R27, 0x5, RZ ;  /* 0x000000051b0b7819 */ /* 0x000fe200000006ff */
[----:B------:R-:W-:Y:S01]  /*0de0*/  VIADD R9, R146, 0x5384540f ;  /* 0x5384540f92097836 */ /* 0x000fe20000000000 */
[----:B------:R-:W-:Y:S01]  /*0df0*/  LOP3.LUT R10, R12, R13, R10, 0x96, !PT ;  /* 0x0000000d0c0a7212 */ /* 0x000fe200078e960a */
[----:B------:R-:W-:Y:S01]  /*0e00*/  IMAD R12, R8, -0x2daee0ad, RZ ;  /* 0xd2511f53080c7824 */ /* 0x000fe200078e02ff */
[----:B------:R-:W-:Y:S01]  /*0e10*/  LOP3.LUT R17, R11, 0x3e0, RZ, 0xc0, !PT ;  /* 0x000003e00b117812 */ /* 0x000fe200078ec0ff */
[----:B------:R-:W-:Y:S01]  /*0e20*/  IMAD R8, R7, -0x326172a9, RZ ;  /* 0xcd9e8d5707087824 */ /* 0x000fe200078e02ff */
[----:B------:R-:W-:Y:S01]  /*0e30*/  PRMT R27, R85, 0x7632, R27 ;  /* 0x00007632551b7816 */ /* 0x000fe2000000001b */
[C---:B------:R-:W-:Y:S01]  /*0e40*/  VIADD R13, R147.reuse, 0x1fd5c5a3 ;  /* 0x1fd5c5a3930d7836 */ /* 0x040fe20000000000 */
[----:B------:R-:W-:Y:S01]  /*0e50*/  VIADDMNMX R17, R14, -R17, RZ, !PT ;  /* 0x800000110e117246 */ /* 0x000fe200078001ff */
[----:B------:R-:W-:Y:S01]  /*0e60*/  IMAD.HI.U32 R7, R10, -0x326172a9, RZ ;  /* 0xcd9e8d570a077827 */ /* 0x000fe200078e00ff */
[----:B------:R-:W-:-:S02]  /*0e70*/  IADD3 R14, PT, PT, R147, -0x24c28bd8, RZ ;  /* 0xdb3d7428930e7810 */ /* 0x000fc40007ffe0ff */
[----:B------:R-:W-:Y:S01]  /*0e80*/  VIMNMX R17, PT, PT, R17, 0x20, PT ;  /* 0x0000002011117848 */ /* 0x000fe20003fe0100 */
[----:B------:R-:W-:Y:S01]  /*0e90*/  IMAD.HI.U32 R11, R6, -0x2daee0ad, RZ ;  /* 0xd2511f53060b7827 */ /* 0x000fe200078e00ff */
[----:B------:R-:W-:Y:S02]  /*0ea0*/  LOP3.LUT R7, R9, R8, R7, 0x96, !PT ;  /* 0x0000000809077212 */ /* 0x000fe400078e9607 */
[----:B------:R-:W-:Y:S01]  /*0eb0*/  PRMT R42, R56, 0x7632, R42 ;  /* 0x00007632382a7816 */ /* 0x000fe2000000002a */
[----:B------:R-:W-:Y:S01]  /*0ec0*/  IMAD R9, R10, -0x326172a9, RZ ;  /* 0xcd9e8d570a097824 */ /* 0x000fe200078e02ff */
[----:B------:R-:W-:Y:S01]  /*0ed0*/  LOP3.LUT R11, R13, R12, R11, 0x96, !PT ;  /* 0x0000000c0d0b7212 */ /* 0x000fe200078e960b */
[----:B------:R-:W-:Y:S01]  /*0ee0*/  IMAD R13, R6, -0x2daee0ad, RZ ;  /* 0xd2511f53060d7824 */ /* 0x000fe200078e02ff */
[----:B------:R-:W-:Y:S01]  /*0ef0*/  LEA R6, R17, R24, 0x3 ;  /* 0x0000001811067211 */ /* 0x000fe200078e18ff */
[----:B------:R-:W-:Y:S01]  /*0f00*/  IMAD.HI.U32 R12, R7, -0x2daee0ad, RZ ;  /* 0xd2511f53070c7827 */ /* 0x000fe200078e00ff */
[----:B------:R-:W-:-:S02]  /*0f10*/  PRMT R17, R74, 0x7632, R17 ;  /* 0x000076324a117816 */ /* 0x000fc40000000011 */
[----:B------:R-:W-:Y:S01]  /*0f20*/  PRMT R24, R91, 0x7632, R24 ;  /* 0x000076325b187816 */ /* 0x000fe20000000018 */
[----:B------:R-:W-:Y:S01]  /*0f30*/  IMAD.HI.U32 R8, R11, -0x326172a9, RZ ;  /* 0xcd9e8d570b087827 */ /* 0x000fe200078e00ff */
[--C-:B------:R-:W-:Y:S02]  /*0f40*/  LOP3.LUT R162, R14, R13, R12.reuse, 0x96, !PT ;  /* 0x0000000d0ea27212 */ /* 0x100fe400078e960c */
[----:B------:R-:W-:Y:S01]  /*0f50*/  PRMT R12, R65, 0x7632, R12 ;  /* 0x00007632410c7816 */ /* 0x000fe2000000000c */
[----:B------:R-:W-:Y:S01]  /*0f60*/  VIADD R10, R146, 0xf1bbcdc8 ;  /* 0xf1bbcdc8920a7836 */ /* 0x000fe20000000000 */
[----:B------:R-:W-:Y:S01]  /*0f70*/  PRMT R13, R60, 0x7632, R13 ;  /* 0x000076323c0d7816 */ /* 0x000fe2000000000d */
[----:B------:R-:W-:Y:S01]  /*0f80*/  IMAD R11, R11, -0x326172a9, RZ ;  /* 0xcd9e8d570b0b7824 */ /* 0x000fe200078e02ff */
[----:B------:R-:W-:Y:S01]  /*0f90*/  PRMT R14, R64, 0x7632, R14 ;  /* 0x00007632400e7816 */ /* 0x000fe2000000000e */
[----:B------:R-:W-:Y:S01]  /*0fa0*/  IMAD.HI.U32 R130, R162, -0x326172a9, RZ ;  /* 0xcd9e8d57a2827827 */ /* 0x000fe200078e00ff */
[----:B------:R-:W-:-:S02]  /*0fb0*/  LOP3.LUT R124, R10, R9, R8, 0x96, !PT ;  /* 0x000000090a7c7212 */ /* 0x000fc400078e9608 */
[----:B------:R-:W-:Y:S01]  /*0fc0*/  PRMT R10, R66, 0x7632, R10 ;  /* 0x00007632420a7816 */ /* 0x000fe2000000000a */
[----:B------:R-:W-:Y:S01]  /*0fd0*/  IMAD R8, R7, -0x2daee0ad, RZ ;  /* 0xd2511f5307087824 */ /* 0x000fe200078e02ff */
[----:B------:R-:W-:Y:S01]  /*0fe0*/  PRMT R43, R71, 0x7632, R43 ;  /* 0x00007632472b7816 */ /* 0x000fe2000000002b */
[----:B------:R-:W-:Y:S01]  /*0ff0*/  VIADD R9, R146, 0x8ff34781 ;  /* 0x8ff3478192097836 */ /* 0x000fe20000000000 */
[----:B------:R-:W-:Y:S01]  /*1000*/  PRMT R44, R70, 0x7632, R44 ;  /* 0x00007632462c7816 */ /* 0x000fe2000000002c */
[----:B------:R-:W-:Y:S01]  /*1010*/  IMAD.HI.U32 R177, R124, -0x2daee0ad, RZ ;  /* 0xd2511f537cb17827 */ /* 0x000fe200078e00ff */
[----:B------:R-:W-:Y:S02]  /*1020*/  PRMT R45, R69, 0x7632, R45 ;  /* 0x00007632452d7816 */ /* 0x000fe4000000002d */
[----:B------:R-:W-:Y:S01]  /*1030*/  LOP3.LUT R130, R9, R11, R130, 0x96, !PT ;  /* 0x0000000b09827212 */ /* 0x000fe200078e9682 */
[----:B------:R-:W-:Y:S01]  /*1040*/  VIADD R7, R147, 0x96a522ad ;  /* 0x96a522ad93077836 */ /* 0x000fe20000000000 */
[----:B------:R-:W-:Y:S01]  /*1050*/  PRMT R9, R62, 0x7632, R9 ;  /* 0x000076323e097816 */ /* 0x000fe20000000009 */
[----:B------:R-:W-:Y:S01]  /*1060*/  IMAD R162, R162, -0x326172a9, RZ ;  /* 0xcd9e8d57a2a27824 */ /* 0x000fe200078e02ff */
[----:B------:R-:W-:Y:S01]  /*1070*/  PRMT R11, R61, 0x7632, R11 ;  /* 0x000076323d0b7816 */ /* 0x000fe2000000000b */
[----:B------:R-:W-:Y:S01]  /*1080*/  IMAD R124, R124, -0x2daee0ad, RZ ;  /* 0xd2511f537c7c7824 */ /* 0x000fe200078e02ff */
[----:B------:R-:W-:-:S02]  /*1090*/  LOP3.LUT R177, R7, R8, R177, 0x96, !PT ;  /* 0x0000000807b17212 */ /* 0x000fc400078e96b1 */
        /* <DEDUP_REMOVED lines=10> */
[----:B01234-:R-:W-:-:S07]  /*1140*/  PRMT R111, R92, 0x7632, R111 ;  /* 0x000076325c6f7816 */ /* 0x01ffce000000006f */
.L_x_1805:
[----:B------:R-:W-:-:S13]  /*1150*/  LOP3.LUT P1, RZ, R113, 0x20, RZ, 0xc0, !PT ;  /* 0x0000002071ff7812 */ /* 0x000fda000782c0ff */
[----:B------:R-:W0:Y:S02]  /*1160*/  @P1 LDC.64 R104, c[0x0][0x3e0] ;  /* 0x0000f800ff681b82 */ /* 0x000e240000000a00 */
[----:B0-----:R-:W-:-:S06]  /*1170*/  @P1 IMAD.WIDE R104, R4, 0x2, R104 ;  /* 0x0000000204681825 */ /* 0x001fcc00078e0268 */
[----:B------:R-:W2:Y:S01]  /*1180*/  @P1 LDG.E.U16 R104, desc[UR6][R104.64] ;  /* 0x0000000668681981 */ /* 0x000ea2000c1e1500 */
[----:B------:R-:W-:Y:S01]  /*1190*/  IMAD R106, R4, UR12, RZ ;  /* 0x0000000c046a7c24 */ /* 0x000fe2000f8e02ff */
[----:B------:R-:W-:Y:S01]  /*11a0*/  ISETP.GE.U32.AND P0, PT, R0, 0x100, PT ;  /* 0x000001000000780c */ /* 0x000fe20003f06070 */
[----:B------:R-:W-:Y:S01]  /*11b0*/  BSSY.RECONVERGENT B0, `(.L_x_1458) ;  /* 0x000068e000007945 */ /* 0x000fe20003800200 */
[----:B------:R-:W0:Y:S01]  /*11c0*/  S2R R116, SR_TID.X ;  /* 0x0000000000747919 */ /* 0x000e220000002100 */
[----:B------:R-:W-:Y:S01]  /*11d0*/  LOP3.LUT R113, R113, 0xfffffff7, RZ, 0xc0, !PT ;  /* 0xfffffff771717812 */ /* 0x000fe200078ec0ff */
[----:B------:R-:W-:Y:S01]  /*11e0*/  IMAD.MOV.U32 R118, RZ, RZ, 0x3f800000 ;  /* 0x3f800000ff767424 */ /* 0x000fe200078e00ff */
[----:B------:R-:W-:-:S04]  /*11f0*/  SHF.R.S32.HI R107, RZ, 0x1f, R106 ;  /* 0x0000001fff6b7819 */ /* 0x000fc8000001146a */
[----:B------:R-:W-:-:S04]  /*1200*/  LEA.HI R107, R107, R106, RZ, 0x3 ;  /* 0x0000006a6b6b7211 */ /* 0x000fc800078f18ff */
[----:B------:R-:W-:Y:S02]  /*1210*/  @P0 LOP3.LUT R113, R113, 0x8, RZ, 0xfc, !PT ;  /* 0x0000000871710812 */ /* 0x000fe400078efcff */
[----:B0-----:R-:W-:-:S04]  /*1220*/  LEA.HI.SX32 R114, R107, R116, 0x1d ;  /* 0x000000746b727211 */ /* 0x001fc800078feaff */
[----:B------:R-:W-:Y:S01]  /*1230*/  MOV R120, R114 ;  /* 0x0000007200787202 */ /* 0x000fe20000000f00 */
[----:B--2---:R-:W-:Y:S01]  /*1240*/  @P1 IMAD.U32 R118, R104, 0x10000, RZ ;  /* 0x0001000068761824 */ /* 0x004fe200078e00ff */
        /* <DEDUP_REMOVED lines=16> */
[----:B------:R-:W-:-:S05]  /*1350*/  IMAD.MOV.U32 R115, RZ, RZ, 0x2 ;  /* 0x00000002ff737424 */ /* 0x000fca00078e00ff */
[----:B------:R-:W-:-:S05]  /*1360*/  VIADDMNMX.U32 R115, R132, 0xfffffffe, R115, PT ;  /* 0xfffffffe84737846 */ /* 0x000fca0003800073 */
[----:B------:R-:W-:-:S04]  /*1370*/  IMAD.SHL.U32 R115, R115, 0x4, RZ ;  /* 0x0000000473737824 */ /* 0x000fc800078e00ff */
[----:B------:R-:W0:Y:S02]  /*1380*/  LDC R148, c[0x2][R115] ;  /* 0x0080000073947b82 */ /* 0x000e240000000800 */
[----:B0-----:R-:W-:-:S04]  /*1390*/  SHF.R.S32.HI R149, RZ, 0x1f, R148 ;  /* 0x0000001fff957819 */ /* 0x001fc80000011494 */
.L_x_27308:
[----:B------:R-:W-:Y:S05]  /*13a0*/  BRX R148 -0x13b0                                       (*"BRANCH_TARGETS .L_x_27309,.L_x_27310,.L_x_27311"*) ;  /* 0xffffffec94147949 */ /* 0x000fea000383ffff */
.L_x_27311:
[----:B------:R-:W-:Y:S01]  /*13b0*/  IADD3 R117, PT, PT, R132, 0x1, RZ ;  /* 0x0000000184757810 */ /* 0x000fe20007ffe0ff */
[----:B------:R-:W-:Y:S02]  /*13c0*/  IMAD.MOV.U32 R120, RZ, RZ, R124 ;  /* 0x000000ffff787224 */ /* 0x000fe400078e007c */
[----:B------:R-:W-:Y:S01]  /*13d0*/  IMAD.MOV.U32 R115, RZ, RZ, R130 ;  /* 0x000000ffff737224 */ /* 0x000fe200078e0082 */
[----:B------:R-:W-:Y:S06]  /*13e0*/  BRA `(.L_x_1462) ;  /* 0x00000004003c7947 */ /* 0x000fec0003800000 */
.L_x_27309:
[----:B------:R-:W-:Y:S01]  /*13f0*/  MOV R120, R124 ;  /* 0x0000007c00787202 */ /* 0x000fe20000000f00 */
[----:B------:R-:W-:Y:S02]  /*1400*/  IMAD.MOV.U32 R117, RZ, RZ, 0x3 ;  /* 0x00000003ff757424 */ /* 0x000fe400078e00ff */
[----:B------:R-:W-:Y:S01]  /*1410*/  IMAD.MOV.U32 R115, RZ, RZ, R177 ;  /* 0x000000ffff737224 */ /* 0x000fe200078e00b1 */
[----:B------:R-:W-:Y:S06]  /*1420*/  BRA `(.L_x_1462) ;  /* 0x00000004002c7947 */ /* 0x000fec0003800000 */
.L_x_27310:
        /* <DEDUP_REMOVED lines=13> */
.L_x_1464:
[----:B------:R-:W-:Y:S05]  /*1500*/  BSYNC.RECONVERGENT B2 ;  /* 0x0000000000027941 */ /* 0x000fea0003800200 */
.L_x_1463:
[----:B------:R-:W-:Y:S01]  /*1510*/  LOP3.LUT R130, R112, R133, R147, 0x96, !PT ;  /* 0x0000008570827212 */ /* 0x000fe200078e9693 */
[----:B------:R-:W-:Y:S01]  /*1520*/  IMAD.WIDE.U32 R148, R5, -0x326172a9, RZ ;  /* 0xcd9e8d5705947825 */ /* 0x000fe200078e00ff */
[----:B------:R-:W-:-:S03]  /*1530*/  IADD3 R177, PT, PT, R147, -0x695add53, RZ ;  /* 0x96a522ad93b17810 */ /* 0x000fc60007ffe0ff */
[----:B------:R-:W-:Y:S01]  /*1540*/  VIADD R133, R146, 0x9e3779b9 ;  /* 0x9e3779b992857836 */ /* 0x000fe20000000000 */
[----:B------:R-:W-:Y:S01]  /*1550*/  LOP3.LUT R149, R3, R149, R146, 0x96, !PT ;  /* 0x0000009503957212 */ /* 0x000fe200078e9692 */
[----:B------:R-:W-:-:S04]  /*1560*/  IMAD.WIDE.U32 R130, R130, -0x326172a9, RZ ;  /* 0xcd9e8d5782827825 */ /* 0x000fc800078e00ff */
[----:B------:R-:W-:Y:S01]  /*1570*/  VIADD R115, R147, 0xbb67ae85 ;  /* 0xbb67ae8593737836 */ /* 0x000fe20000000000 */
[----:B------:R-:W-:Y:S01]  /*1580*/  LOP3.LUT R133, R133, R148, R131, 0x96, !PT ;  /* 0x0000009485857212 */ /* 0x000fe200078e9683 */
[----:B------:R-:W-:Y:S01]  /*1590*/  IMAD.WIDE.U32 R148, R149, -0x2daee0ad, RZ ;  /* 0xd2511f5395947825 */ /* 0x000fe200078e00ff */
[----:B------:R-:W-:-:S03]  /*15a0*/  IADD3 R131, PT, PT, R147, 0x76cf5d0a, RZ ;  /* 0x76cf5d0a93837810 */ /* 0x000fc60007ffe0ff */
[----:B------:R-:W-:Y:S01]  /*15b0*/  IMAD.MOV.U32 R117, RZ, RZ, RZ ;  /* 0x000000ffff757224 */ /* 0x000fe200078e00ff */
[----:B------:R-:W-:Y:S01]  /*15c0*/  LOP3.LUT R149, R115, R132, R149, 0x96, !PT ;  /* 0x0000008473957212 */ /* 0x000fe200078e9695 */
[----:B------:R-:W-:-:S04]  /*15d0*/  IMAD.WIDE.U32 R132, R133, -0x2daee0ad, RZ ;  /* 0xd2511f5385847825 */ /* 0x000fc800078e00ff */
[----:B------:R-:W-:Y:S01]  /*15e0*/  VIADD R115, R146, 0x3c6ef372 ;  /* 0x3c6ef37292737836 */ /* 0x000fe20000000000 */
[----:B------:R-:W-:Y:S01]  /*15f0*/  LOP3.LUT R131, R131, R148, R133, 0x96, !PT ;  /* 0x0000009483837212 */ /* 0x000fe200078e9685 */
[----:B------:R-:W-:-:S04]  /*1600*/  IMAD.WIDE.U32 R148, R149, -0x326172a9, RZ ;  /* 0xcd9e8d5795947825 */ /* 0x000fc800078e00ff */
[----:B------:R-:W-:Y:S01]  /*1610*/  VIADD R133, R146, 0xdaa66d2b ;  /* 0xdaa66d2b92857836 */ /* 0x000fe20000000000 */
[----:B------:R-:W-:Y:S01]  /*1620*/  LOP3.LUT R149, R115, R130, R149, 0x96, !PT ;  /* 0x0000008273957212 */ /* 0x000fe200078e9695 */
[----:B------:R-:W-:Y:S01]  /*1630*/  IMAD.WIDE.U32 R130, R131, -0x326172a9, RZ ;  /* 0xcd9e8d5783827825 */ /* 0x000fe200078e00ff */
[----:B------:R-:W-:-:S04]  /*1640*/  IADD3 R115, PT, PT, R147, 0x32370b8f, RZ ;  /* 0x32370b8f93737810 */ /* 0x000fc80007ffe0ff */
[----:B------:R-:W-:Y:S01]  /*1650*/  LOP3.LUT R133, R133, R148, R131, 0x96, !PT ;  /* 0x0000009485857212 */ /* 0x000fe200078e9683 */
[----:B------:R-:W-:-:S04]  /*1660*/  IMAD.WIDE.U32 R148, R149, -0x2daee0ad, RZ ;  /* 0xd2511f5395947825 */ /* 0x000fc800078e00ff */
[----:B------:R-:W-:Y:S01]  /*1670*/  VIADD R131, R147, 0xed9eba14 ;  /* 0xed9eba1493837836 */ /* 0x000fe20000000000 */
[----:B------:R-:W-:Y:S01]  /*1680*/  LOP3.LUT R149, R115, R132, R149, 0x96, !PT ;  /* 0x0000008473957212 */ /* 0x000fe200078e9695 */
[----:B------:R-:W-:-:S04]  /*1690*/  IMAD.WIDE.U32 R132, R133, -0x2daee0ad, RZ ;  /* 0xd2511f5385847825 */ /* 0x000fc800078e00ff */
[C---:B------:R-:W-:Y:S01]  /*16a0*/  VIADD R115, R146.reuse, 0x78dde6e4 ;  /* 0x78dde6e492737836 */ /* 0x040fe20000000000 */
        /* <DEDUP_REMOVED lines=11> */
[----:B------:R-:W-:-:S04]  /*1760*/  IADD3 R115, PT, PT, R146, -0x4ab325aa, RZ ;  /* 0xb54cda5692737810 */ /* 0x000fc80007ffe0ff */
[----:B------:R-:W-:Y:S01]  /*1770*/  LOP3.LUT R131, R131, R148, R133, 0x96, !PT ;  /* 0x0000009483837212 */ /* 0x000fe200078e9685 */
[----:B------:R-:W-:-:S04]  /*1780*/  IMAD.WIDE.U32 R148, R149, -0x326172a9, RZ ;  /* 0xcd9e8d5795947825 */ /* 0x000fc800078e00ff */
[----:B------:R-:W-:Y:S01]  /*1790*/  VIADD R133, R146, 0x5384540f ;  /* 0x5384540f92857836 */ /* 0x000fe20000000000 */
[----:B------:R-:W-:Y:S01]  /*17a0*/  LOP3.LUT R149, R115, R130, R149, 0x96, !PT ;  /* 0x0000008273957212 */ /* 0x000fe200078e9695 */
[----:B------:R-:W-:-:S04]  /*17b0*/  IMAD.WIDE.U32 R130, R131, -0x326172a9, RZ ;  /* 0xcd9e8d5783827825 */ /* 0x000fc800078e00ff */
[----:B------:R-:W-:Y:S01]  /*17c0*/  VIADD R115, R147, 0x1fd5c5a3 ;  /* 0x1fd5c5a393737836 */ /* 0x000fe20000000000 */
[----:B------:R-:W-:Y:S01]  /*17d0*/  LOP3.LUT R133, R133, R148, R131, 0x96, !PT ;  /* 0x0000009485857212 */ /* 0x000fe200078e9683 */
[----:B------:R-:W-:-:S05]  /*17e0*/  IMAD.WIDE.U32 R148, R149, -0x2daee0ad, RZ ;  /* 0xd2511f5395947825 */ /* 0x000fca00078e00ff */
[----:B------:R-:W-:Y:S01]  /*17f0*/  LOP3.LUT R149, R115, R132, R149, 0x96, !PT ;  /* 0x0000008473957212 */ /* 0x000fe200078e9695 */
[----:B------:R-:W-:Y:S01]  /*1800*/  IMAD.WIDE.U32 R132, R133, -0x2daee0ad, RZ ;  /* 0xd2511f5385847825 */ /* 0x000fe200078e00ff */
[----:B------:R-:W-:-:S04]  /*1810*/  IADD3 R115, PT, PT, R147, -0x24c28bd8, RZ ;  /* 0xdb3d742893737810 */ /* 0x000fc80007ffe0ff */
[----:B------:R-:W-:Y:S01]  /*1820*/  LOP3.LUT R150, R115, R148, R133, 0x96, !PT ;  /* 0x0000009473967212 */ /* 0x000fe200078e9685 */
[----:B------:R-:W-:-:S04]  /*1830*/  IMAD.WIDE.U32 R148, R149, -0x326172a9, RZ ;  /* 0xcd9e8d5795947825 */ /* 0x000fc800078e00ff */
[----:B------:R-:W-:Y:S02]  /*1840*/  VIADD R115, R146, 0xf1bbcdc8 ;  /* 0xf1bbcdc892737836 */ /* 0x000fe40000000000 */
[----:B------:R-:W-:-:S03]  /*1850*/  IMAD.WIDE.U32 R150, R150, -0x326172a9, RZ ;  /* 0xcd9e8d5796967825 */ /* 0x000fc600078e00ff */
[----:B------:R-:W-:Y:S01]  /*1860*/  LOP3.LUT R149, R115, R130, R149, 0x96, !PT ;  /* 0x0000008273957212 */ /* 0x000fe200078e9695 */
[----:B------:R-:W-:Y:S02]  /*1870*/  VIADD R115, R146, 0x8ff34781 ;  /* 0x8ff3478192737836 */ /* 0x000fe40000000000 */
[----:B------:R-:W-:-:S03]  /*1880*/  IMAD.MOV.U32 R162, RZ, RZ, R150 ;  /* 0x000000ffffa27224 */ /* 0x000fc600078e0096 */
[----:B------:R-:W-:Y:S01]  /*1890*/  LOP3.LUT R130, R115, R148, R151, 0x96, !PT ;  /* 0x0000009473827212 */ /* 0x000fe200078e9697 */
[----:B------:R-:W-:Y:S01]  /*18a0*/  IMAD.WIDE.U32 R148, R149, -0x2daee0ad, RZ ;  /* 0xd2511f5395947825 */ /* 0x000fe200078e00ff */
[----:B------:R-:W-:-:S03]  /*18b0*/  MOV R115, R124 ;  /* 0x0000007c00737202 */ /* 0x000fc60000000f00 */
[----:B------:R-:W-:Y:S01]  /*18c0*/  IMAD.MOV.U32 R120, RZ, RZ, R148 ;  /* 0x000000ffff787224 */ /* 0x000fe200078e0094 */
[----:B------:R-:W-:-:S07]  /*18d0*/  LOP3.LUT R177, R177, R132, R149, 0x96, !PT ;  /* 0x00000084b1b17212 */ /* 0x000fce00078e9695 */
.L_x_1462:
[----:B------:R-:W-:Y:S05]  /*18e0*/  BSYNC.RECONVERGENT B1 ;  /* 0x0000000000017941 */ /* 0x000fea0003800200 */
.L_x_1461:
[----:B------:R-:W0:Y:S01]  /*18f0*/  LDC R124, c[0x0][0x408] ;  /* 0x00010200ff7c7b82 */ /* 0x000e220000000800 */
[----:B------:R-:W-:Y:S01]  /*1900*/  I2FP.F32.U32 R115, R115 ;  /* 0x0000007300737245 */ /* 0x000fe20000201000 */
[----:B------:R-:W-:Y:S01]  /*1910*/  IMAD.MOV.U32 R122, RZ, RZ, 0x2f800000 ;  /* 0x2f800000ff7a7424 */ /* 0x000fe200078e00ff */
[----:B-----5:R-:W-:Y:S01]  /*1920*/  SHF.L.U32 R131, R104, 0x10, RZ ;  /* 0x0000001068837819 */ /* 0x020fe200000006ff */
[----:B------:R-:W-:Y:S01]  /*1930*/  IMAD.U32 R128, R92, 0x10000, RZ ;  /* 0x000100005c807824 */ /* 0x000fe200078e00ff */
[----:B------:R-:W-:Y:S01]  /*1940*/  ISETP.NE.AND P1, PT, R117, 0x1, PT ;  /* 0x000000017500780c */ /* 0x000fe20003f25270 */
[----:B------:R-:W-:Y:S01]  /*1950*/  FFMA.FTZ R115, R115, R122, 1.1641532182693481445e-10 ;  /* 0x2f00000073737423 */ /* 0x000fe2000001007a */
[----:B------:R-:W-:Y:S01]  /*1960*/  IMAD.U32 R132, R52, 0x10000, RZ ;  /* 0x0001000034847824 */ /* 0x000fe200078e00ff */
[----:B------:R-:W1:Y:S01]  /*1970*/  LDC R126, c[0x0][0x404] ;  /* 0x00010100ff7e7b82 */ /* 0x000e620000000800 */
[----:B------:R-:W-:Y:S01]  /*1980*/  FMUL.FTZ R131, R131, R118 ;  /* 0x0000007683837220 */ /* 0x000fe20000410000 */
[----:B------:R-:W-:Y:S01]  /*1990*/  LOP3.LUT R113, R113, 0xfffffffd, RZ, 0xc0, !PT ;  /* 0xfffffffd71717812 */ /* 0x000fe200078ec0ff */
[----:B------:R-:W-:Y:S01]  /*19a0*/  BSSY.RECONVERGENT B1, `(.L_x_1465) ;  /* 0x000005e000017945 */ /* 0x000fe20003800200 */
[----:B------:R-:W-:Y:S01]  /*19b0*/  PRMT R104, R104, 0x7632, R104 ;  /* 0x0000763268687816 */ /* 0x000fe20000000068 */
[----:B0-----:R-:W-:Y:S01]  /*19c0*/  FMUL.FTZ R131, R131, R124 ;  /* 0x0000007c83837220 */ /* 0x001fe20000410000 */
[----:B-1----:R-:W-:-:S04]  /*19d0*/  FSETP.GTU.FTZ.AND P0, PT, R115, R126, PT ;  /* 0x0000007e7300720b */ /* 0x002fc80003f1c000 */
[----:B------:R-:W-:Y:S02]  /*19e0*/  FSEL R115, R131, RZ, !P0 ;  /* 0x000000ff83737208 */ /* 0x000fe40004000000 */
[----:B------:R-:W-:-:S03]  /*19f0*/  PLOP3.LUT P0, PT, P0, PT, PT, 0x8, 0x80 ;  /* 0x000000000080781c */ /* 0x000fc6000070e170 */
[----:B------:R-:W-:Y:S01]  /*1a00*/  FFMA.FTZ R115, R115, R128, R132 ;  /* 0x0000008073737223 */ /* 0x000fe20000010084 */
[----:B------:R-:W-:Y:S02]  /*1a10*/  HFMA2 R132, -RZ, RZ, 0, 1.1920928955078125e-07 ;  /* 0x00000002ff847431 */ /* 0x000fe400000001ff */
[----:B------:R-:W-:-:S07]  /*1a20*/  IMAD.MOV.U32 R128, RZ, RZ, R162 ;  /* 0x000000ffff807224 */ /* 0x000fce00078e00a2 */
[----:B------:R-:W-:Y:S01]  /*1a30*/  @P0 LOP3.LUT R113, R113, 0x2, RZ, 0xfc, !PT ;  /* 0x0000000271710812 */ /* 0x000fe200078efcff */
        /* <DEDUP_REMOVED lines=9> */
.L_x_1467:
        /* <DEDUP_REMOVED lines=13> */
.L_x_1469:
[----:B------:R-:W-:Y:S05]  /*1ba0*/  BSYNC.RECONVERGENT B2 ;  /* 0x0000000000027941 */ /* 0x000fea0003800200 */
.L_x_1468:
[----:B------:R-:W-:Y:S01]  /*1bb0*/  LOP3.LUT R130, R112, R133, R147, 0x96, !PT ;  /* 0x0000008570827212 */ /* 0x000fe200078e9693 */
[----:B------:R-:W-:Y:S01]  /*1bc0*/  IMAD.WIDE.U32 R148, R5, -0x326172a9, RZ ;  /* 0xcd9e8d5705947825 */ /* 0x000fe200078e00ff */
[----:B------:R-:W-:-:S03]  /*1bd0*/  IADD3 R177, PT, PT, R147, -0x695add53, RZ ;  /* 0x96a522ad93b17810 */ /* 0x000fc60007ffe0ff */
[----:B------:R-:W-:Y:S01]  /*1be0*/  VIADD R117, R146, 0x9e3779b9 ;  /* 0x9e3779b992757836 */ /* 0x000fe20000000000 */
[----:B------:R-:W-:Y:S01]  /*1bf0*/  LOP3.LUT R149, R3, R149, R146, 0x96, !PT ;  /* 0x0000009503957212 */ /* 0x000fe200078e9692 */
[----:B------:R-:W-:-:S05]  /*1c00*/  IMAD.WIDE.U32 R130, R130, -0x326172a9, RZ ;  /* 0xcd9e8d5782827825 */ /* 0x000fca00078e00ff */
[----:B------:R-:W-:Y:S01]  /*1c10*/  LOP3.LUT R117, R117, R148, R131, 0x96, !PT ;  /* 0x0000009475757212 */ /* 0x000fe200078e9683 */
[----:B------:R-:W-:-:S04]  /*1c20*/  IMAD.WIDE.U32 R148, R149, -0x2daee0ad, RZ ;  /* 0xd2511f5395947825 */ /* 0x000fc800078e00ff */
[----:B------:R-:W-:-:S05]  /*1c30*/  VIADD R131, R147, 0xbb67ae85 ;  /* 0xbb67ae8593837836 */ /* 0x000fca0000000000 */
[----:B------:R-:W-:Y:S01]  /*1c40*/  LOP3.LUT R131, R131, R132, R149, 0x96, !PT ;  /* 0x0000008483837212 */ /* 0x000fe200078e9695 */
[----:B------:R-:W-:Y:S01]  /*1c50*/  IMAD.WIDE.U32 R132, R117, -0x2daee0ad, RZ ;  /* 0xd2511f5375847825 */ /* 0x000fe200078e00ff */
[----:B------:R-:W-:-:S04]  /*1c60*/  IADD3 R117, PT, PT, R147, 0x76cf5d0a, RZ ;  /* 0x76cf5d0a93757810 */ /* 0x000fc80007ffe0ff */
[----:B------:R-:W-:Y:S01]  /*1c70*/  LOP3.LUT R128, R117, R148, R133, 0x96, !PT ;  /* 0x0000009475807212 */ /* 0x000fe200078e9685 */
[----:B------:R-:W-:-:S04]  /*1c80*/  IMAD.WIDE.U32 R148, R131, -0x326172a9, RZ ;  /* 0xcd9e8d5783947825 */ /* 0x000fc800078e00ff */
[C---:B------:R-:W-:Y:S02]  /*1c90*/  VIADD R117, R146.reuse, 0x3c6ef372 ;  /* 0x3c6ef37292757836 */ /* 0x040fe40000000000 */
[----:B------:R-:W-:-:S03]  /*1ca0*/  VIADD R133, R146, 0xdaa66d2b ;  /* 0xdaa66d2b92857836 */ /* 0x000fc60000000000 */
[----:B------:R-:W-:Y:S01]  /*1cb0*/  LOP3.LUT R117, R117, R130, R149, 0x96, !PT ;  /* 0x0000008275757212 */ /* 0x000fe200078e9695 */
[----:B------:R-:W-:-:S04]  /*1cc0*/  IMAD.WIDE.U32 R130, R128, -0x326172a9, RZ ;  /* 0xcd9e8d5780827825 */ /* 0x000fc800078e00ff */
[----:B------:R-:W-:Y:S01]  /*1cd0*/  IMAD.MOV.U32 R128, RZ, RZ, R120 ;  /* 0x000000ffff807224 */ /* 0x000fe200078e0078 */
[----:B------:R-:W-:Y:S01]  /*1ce0*/  LOP3.LUT R133, R133, R148, R131, 0x96, !PT ;  /* 0x0000009485857212 */ /* 0x000fe200078e9683 */
[----:B------:R-:W-:Y:S01]  /*1cf0*/  IMAD.WIDE.U32 R148, R117, -0x2daee0ad, RZ ;  /* 0xd2511f5375947825 */ /* 0x000fe200078e00ff */
[----:B------:R-:W-:-:S03]  /*1d00*/  IADD3 R117, PT, PT, R147, 0x32370b8f, RZ ;  /* 0x32370b8f93757810 */ /* 0x000fc60007ffe0ff */
[----:B------:R-:W-:Y:S01]  /*1d10*/  VIADD R131, R147, 0xed9eba14 ;  /* 0xed9eba1493837836 */ /* 0x000fe20000000000 */
[----:B------:R-:W-:Y:S01]  /*1d20*/  LOP3.LUT R117, R117, R132, R149, 0x96, !PT ;  /* 0x0000008475757212 */ /* 0x000fe200078e9695 */
[----:B------:R-:W-:-:S05]  /*1d30*/  IMAD.WIDE.U32 R132, R133, -0x2daee0ad, RZ ;  /* 0xd2511f5385847825 */ /* 0x000fca00078e00ff */
[----:B------:R-:W-:Y:S01]  /*1d40*/  LOP3.LUT R131, R131, R148, R133, 0x96, !PT ;  /* 0x0000009483837212 */ /* 0x000fe200078e9685 */
[----:B------:R-:W-:Y:S01]  /*1d50*/  IMAD.WIDE.U32 R148, R117, -0x326172a9, RZ ;  /* 0xcd9e8d5775947825 */ /* 0x000fe200078e00ff */
[----:B------:R-:W-:-:S03]  /*1d60*/  IADD3 R133, PT, PT, R146, 0x1715609d, RZ ;  /* 0x1715609d92857810 */ /* 0x000fc60007ffe0ff */
[----:B------:R-:W-:-:S05]  /*1d70*/  VIADD R117, R146, 0x78dde6e4 ;  /* 0x78dde6e492757836 */ /* 0x000fca0000000000 */
[----:B------:R-:W-:Y:S01]  /*1d80*/  LOP3.LUT R117, R117, R130, R149, 0x96, !PT ;  /* 0x0000008275757212 */ /* 0x000fe200078e9695 */
[----:B------:R-:W-:-:S05]  /*1d90*/  IMAD.WIDE.U32 R130, R131, -0x326172a9, RZ ;  /* 0xcd9e8d5783827825 */ /* 0x000fca00078e00ff */
[----:B------:R-:W-:Y:S01]  /*1da0*/  LOP3.LUT R133, R133, R148, R131, 0x96, !PT ;  /* 0x0000009485857212 */ /* 0x000fe200078e9683 */
[----:B------:R-:W-:-:S04]  /*1db0*/  IMAD.WIDE.U32 R148, R117, -0x2daee0ad, RZ ;  /* 0xd2511f5375947825 */ /* 0x000fc800078e00ff */
[C---:B------:R-:W-:Y:S02]  /*1dc0*/  VIADD R117, R147.reuse, 0xa9066899 ;  /* 0xa906689993757836 */ /* 0x040fe40000000000 */
[----:B------:R-:W-:-:S03]  /*1dd0*/  VIADD R131, R147, 0x646e171e ;  /* 0x646e171e93837836 */ /* 0x000fc60000000000 */
[----:B------:R-:W-:Y:S01]  /*1de0*/  LOP3.LUT R117, R117, R132, R149, 0x96, !PT ;  /* 0x0000008475757212 */ /* 0x000fe200078e9695 */
[----:B------:R-:W-:-:S05]  /*1df0*/  IMAD.WIDE.U32 R132, R133, -0x2daee0ad, RZ ;  /* 0xd2511f5385847825 */ /* 0x000fca00078e00ff */
[----:B------:R-:W-:Y:S01]  /*1e00*/  LOP3.LUT R131, R131, R148, R133, 0x96, !PT ;  /* 0x0000009483837212 */ /* 0x000fe200078e9685 */
[----:B------:R-:W-:Y:S01]  /*1e10*/  IMAD.WIDE.U32 R148, R117, -0x326172a9, RZ ;  /* 0xcd9e8d5775947825 */ /* 0x000fe200078e00ff */
[----:B------:R-:W-:-:S03]  /*1e20*/  IADD3 R117, PT, PT, R146, -0x4ab325aa, RZ ;  /* 0xb54cda5692757810 */ /* 0x000fc60007ffe0ff */
[----:B------:R-:W-:Y:S01]  /*1e30*/  VIADD R133, R146, 0x5384540f ;  /* 0x5384540f92857836 */ /* 0x000fe20000000000 */
[----:B------:R-:W-:Y:S01]  /*1e40*/  LOP3.LUT R117, R117, R130, R149, 0x96, !PT ;  /* 0x0000008275757212 */ /* 0x000fe200078e9695 */
[----:B------:R-:W-:-:S05]  /*1e50*/  IMAD.WIDE.U32 R130, R131, -0x326172a9, RZ ;  /* 0xcd9e8d5783827825 */ /* 0x000fca00078e00ff */
[----:B------:R-:W-:Y:S01]  /*1e60*/  LOP3.LUT R133, R133, R148, R131, 0x96, !PT ;  /* 0x0000009485857212 */ /* 0x000fe200078e9683 */
[----:B------:R-:W-:Y:S01]  /*1e70*/  IMAD.WIDE.U32 R148, R117, -0x2daee0ad, RZ ;  /* 0xd2511f5375947825 */ /* 0x000fe200078e00ff */
[----:B------:R-:W-:-:S03]  /*1e80*/  IADD3 R131, PT, PT, R147, -0x24c28bd8, RZ ;  /* 0xdb3d742893837810 */ /* 0x000fc60007ffe0ff */
        /* <DEDUP_REMOVED lines=8> */
[----:B------:R-:W-:Y:S02]  /*1f10*/  VIADD R131, R146, 0x8ff34781 ;  /* 0x8ff3478192837836 */ /* 0x000fe40000000000 */
[----:B------:R-:W-:-:S03]  /*1f20*/  IMAD.MOV.U32 R162, RZ, RZ, R148 ;  /* 0x000000ffffa27224 */ /* 0x000fc600078e0094 */
[----:B------:R-:W-:Y:S01]  /*1f30*/  LOP3.LUT R130, R131, R150, R149, 0x96, !PT ;  /* 0x0000009683827212 */ /* 0x000fe200078e9695 */
[----:B------:R-:W-:-:S05]  /*1f40*/  IMAD.WIDE.U32 R150, R117, -0x2daee0ad, RZ ;  /* 0xd2511f5375967825 */ /* 0x000fca00078e00ff */
[----:B------:R-:W-:Y:S01]  /*1f50*/  LOP3.LUT R177, R177, R132, R151, 0x96, !PT ;  /* 0x00000084b1b17212 */ /* 0x000fe200078e9697 */
[----:B------:R-:W-:Y:S01]  /*1f60*/  IMAD.MOV.U32 R132, RZ, RZ, RZ ;  /* 0x000000ffff847224 */ /* 0x000fe200078e00ff */
[----:B------:R-:W-:-:S07]  /*1f70*/  MOV R120, R150 ;  /* 0x0000009600787202 */ /* 0x000fce0000000f00 */
.L_x_1466:
[----:B------:R-:W-:Y:S05]  /*1f80*/  BSYNC.RECONVERGENT B1 ;  /* 0x0000000000017941 */ /* 0x000fea0003800200 */
.L_x_1465:
[----:B------:R-:W-:Y:S01]  /*1f90*/  I2FP.F32.U32 R117, R128 ;  /* 0x0000008000757245 */ /* 0x000fe20000201000 */
[----:B------:R-:W-:Y:S01]  /*1fa0*/  IMAD.U32 R131, R104, 0x10000, RZ ;  /* 0x0001000068837824 */ /* 0x000fe200078e00ff */
[----:B------:R-:W-:Y:S01]  /*1fb0*/  ISETP.NE.AND P1, PT, R132, 0x1, PT ;  /* 0x000000018400780c */ /* 0x000fe20003f25270 */
[----:B------:R-:W-:Y:S01]  /*1fc0*/  BSSY.RECONVERGENT B1, `(.L_x_1470) ;  /* 0x0000061000017945 */ /* 0x000fe20003800200 */
[----:B------:R-:W-:Y:S01]  /*1fd0*/  PRMT R104, R52, 0x7632, R104 ;  /* 0x0000763234687816 */ /* 0x000fe20000000068 */
[----:B------:R-:W-:Y:S01]  /*1fe0*/  FFMA.FTZ R117, R117, R122, 1.1641532182693481445e-10 ;  /* 0x2f00000075757423 */ /* 0x000fe2000001007a */
[----:B------:R-:W-:Y:S01]  /*1ff0*/  FMUL.FTZ R131, R131, R118 ;  /* 0x0000007683837220 */ /* 0x000fe20000410000 */
[----:B------:R-:W-:Y:S01]  /*2000*/  IMAD.MOV.U32 R134, RZ, RZ, 0x2 ;  /* 0x00000002ff867424 */ /* 0x000fe200078e00ff */
[----:B------:R-:W-:Y:S01]  /*2010*/  SHF.L.U32 R128, R104, 0x10, RZ ;  /* 0x0000001068807819 */ /* 0x000fe200000006ff */
[----:B------:R-:W-:Y:S02]  /*2020*/  IMAD.U32 R104, R111, 0x10000, RZ ;  /* 0x000100006f687824 */ /* 0x000fe400078e00ff */
[----:B------:R-:W-:Y:S01]  /*2030*/  FMUL.FTZ R131, R131, R124 ;  /* 0x0000007c83837220 */ /* 0x000fe20000410000 */
[----:B------:R-:W-:-:S04]  /*2040*/  FSETP.GTU.FTZ.AND P0, PT, R117, R126, PT ;  /* 0x0000007e7500720b */ /* 0x000fc80003f1c000 */
[----:B------:R-:W-:Y:S02]  /*2050*/  FSEL R117, R131, RZ, !P0 ;  /* 0x000000ff83757208 */ /* 0x000fe40004000000 */
[----:B------:R-:W-:-:S03]  /*2060*/  PLOP3.LUT P0, PT, P0, PT, PT, 0x8, 0x80 ;  /* 0x000000000080781c */ /* 0x000fc6000070e170 */
[----:B------:R-:W-:Y:S01]  /*2070*/  FFMA.FTZ R117, R117, R104, R128 ;  /* 0x0000006875757223 */ /* 0x000fe20000010080 */
[----:B------:R-:W-:Y:S01]  /*2080*/  MOV R104, R162 ;  /* 0x000000a200687202 */ /* 0x000fe20000000f00 */
        /* <DEDUP_REMOVED lines=9> */
.L_x_1472:
        /* <DEDUP_REMOVED lines=13> */
.L_x_1474:
[----:B------:R-:W-:Y:S05]  /*21f0*/  BSYNC.RECONVERGENT B2 ;  /* 0x0000000000027941 */ /* 0x000fea0003800200 */
.L_x_1473:
[----:B------:R-:W-:Y:S01]  /*2200*/  LOP3.LUT R130, R112, R133, R147, 0x96, !PT ;  /* 0x0000008570827212 */ /* 0x000fe200078e9693 */
[----:B------:R-:W-:Y:S01]  /*2210*/  IMAD.WIDE.U32 R148, R5, -0x326172a9, RZ ;  /* 0xcd9e8d5705947825 */ /* 0x000fe200078e00ff */
[----:B------:R-:W-:-:S03]  /*2220*/  IADD3 R133, PT, PT, R146, -0x61c88647, RZ ;  /* 0x9e3779b992857810 */ /* 0x000fc60007ffe0ff */
[----:B------:R-:W-:Y:S02]  /*2230*/  HFMA2 R134, -RZ, RZ, 0, 0 ;  /* 0x00000000ff867431 */ /* 0x000fe400000001ff */
[----:B------:R-:W-:Y:S01]  /*2240*/  IMAD.WIDE.U32 R130, R130, -0x326172a9, RZ ;  /* 0xcd9e8d5782827825 */ /* 0x000fe200078e00ff */
[----:B------:R-:W-:-:S03]  /*2250*/  LOP3.LUT R149, R3, R149, R146, 0x96, !PT ;  /* 0x0000009503957212 */ /* 0x000fc600078e9692 */
[----:B------:R-:W-:Y:S01]  /*2260*/  VIADD R177, R147, 0x96a522ad ;  /* 0x96a522ad93b17836 */ /* 0x000fe20000000000 */
[----:B------:R-:W-:Y:S01]  /*2270*/  LOP3.LUT R133, R133, R148, R131, 0x96, !PT ;  /* 0x0000009485857212 */ /* 0x000fe200078e9683 */
[----:B------:R-:W-:-:S04]  /*2280*/  IMAD.WIDE.U32 R148, R149, -0x2daee0ad, RZ ;  /* 0xd2511f5395947825 */ /* 0x000fc800078e00ff */
[----:B------:R-:W-:-:S05]  /*2290*/  VIADD R131, R147, 0xbb67ae85 ;  /* 0xbb67ae8593837836 */ /* 0x000fca0000000000 */
[----:B------:R-:W-:Y:S01]  /*22a0*/  LOP3.LUT R131, R131, R132, R149, 0x96, !PT ;  /* 0x0000008483837212 */ /* 0x000fe200078e9695 */
[----:B------:R-:W-:-:S04]  /*22b0*/  IMAD.WIDE.U32 R132, R133, -0x2daee0ad, RZ ;  /* 0xd2511f5385847825 */ /* 0x000fc800078e00ff */
[----:B------:R-:W-:-:S05]  /*22c0*/  VIADD R149, R147, 0x76cf5d0a ;  /* 0x76cf5d0a93957836 */ /* 0x000fca0000000000 */
[----:B------:R-:W-:Y:S01]  /*22d0*/  LOP3.LUT R104, R149, R148, R133, 0x96, !PT ;  /* 0x0000009495687212 */ /* 0x000fe200078e9685 */
[----:B------:R-:W-:Y:S01]  /*22e0*/  IMAD.WIDE.U32 R148, R131, -0x326172a9, RZ ;  /* 0xcd9e8d5783947825 */ /* 0x000fe200078e00ff */
[----:B------:R-:W-:-:S03]  /*22f0*/  IADD3 R131, PT, PT, R146, 0x3c6ef372, RZ ;  /* 0x3c6ef37292837810 */ /* 0x000fc60007ffe0ff */
        /* <DEDUP_REMOVED lines=8> */
[----:B------:R-:W-:-:S04]  /*2380*/  IADD3 R149, PT, PT, R147, -0x126145ec, RZ ;  /* 0xed9eba1493957810 */ /* 0x000fc80007ffe0ff */
        /* <DEDUP_REMOVED lines=8> */
[----:B------:R-:W-:-:S04]  /*2410*/  IADD3 R131, PT, PT, R147, -0x56f99767, RZ ;  /* 0xa906689993837810 */ /* 0x000fc80007ffe0ff */
[----:B------:R-:W-:Y:S01]  /*2420*/  LOP3.LUT R131, R131, R132, R149, 0x96, !PT ;  /* 0x0000008483837212 */ /* 0x000fe200078e9695 */
[----:B------:R-:W-:-:S04]  /*2430*/  IMAD.WIDE.U32 R132, R133, -0x2daee0ad, RZ ;  /* 0xd2511f5385847825 */ /* 0x000fc800078e00ff */
[----:B------:R-:W-:-:S05]  /*2440*/  VIADD R149, R147, 0x646e171e ;  /* 0x646e171e93957836 */ /* 0x000fca0000000000 */
[----:B------:R-:W-:Y:S01]  /*2450*/  LOP3.LUT R104, R149, R148, R133, 0x96, !PT ;  /* 0x0000009495687212 */ /* 0x000fe200078e9685 */
[----:B------:R-:W-:Y:S01]  /*2460*/  IMAD.WIDE.U32 R148, R131, -0x326172a9, RZ ;  /* 0xcd9e8d5783947825 */ /* 0x000fe200078e00ff */
[----:B------:R-:W-:-:S03]  /*2470*/  IADD3 R133, PT, PT, R146, 0x5384540f, RZ ;  /* 0x5384540f92857810 */ /* 0x000fc60007ffe0ff */
[----:B------:R-:W-:-:S05]  /*2480*/  VIADD R131, R146, 0xb54cda56 ;  /* 0xb54cda5692837836 */ /* 0x000fca0000000000 */
[----:B------:R-:W-:Y:S01]  /*2490*/  LOP3.LUT R149, R131, R130, R149, 0x96, !PT ;  /* 0x0000008283957212 */ /* 0x000fe200078e9695 */
[----:B------:R-:W-:-:S04]  /*24a0*/  IMAD.WIDE.U32 R130, R104, -0x326172a9, RZ ;  /* 0xcd9e8d5768827825 */ /* 0x000fc800078e00ff */
[----:B------:R-:W-:Y:S01]  /*24b0*/  IMAD.MOV.U32 R104, RZ, RZ, R120 ;  /* 0x000000ffff687224 */ /* 0x000fe200078e0078 */
[----:B------:R-:W-:Y:S01]  /*24c0*/  LOP3.LUT R133, R133, R148, R131, 0x96, !PT ;  /* 0x0000009485857212 */ /* 0x000fe200078e9683 */
[----:B------:R-:W-:-:S04]  /*24d0*/  IMAD.WIDE.U32 R148, R149, -0x2daee0ad, RZ ;  /* 0xd2511f5395947825 */ /* 0x000fc800078e00ff */
[----:B------:R-:W-:Y:S02]  /*24e0*/  VIADD R131, R147, 0x1fd5c5a3 ;  /* 0x1fd5c5a393837836 */ /* 0x000fe40000000000 */
[----:B------:R-:W-:-:S03]  /*24f0*/  IMAD.WIDE.U32 R150, R133, -0x2daee0ad, RZ ;  /* 0xd2511f5385967825 */ /* 0x000fc600078e00ff */
[----:B------:R-:W-:Y:S01]  /*2500*/  LOP3.LUT R132, R131, R132, R149, 0x96, !PT ;  /* 0x0000008483847212 */ /* 0x000fe200078e9695 */
[----:B------:R-:W-:-:S04]  /*2510*/  VIADD R131, R147, 0xdb3d7428 ;  /* 0xdb3d742893837836 */ /* 0x000fc80000000000 */
[----:B------:R-:W-:Y:S01]  /*2520*/  IMAD.WIDE.U32 R132, R132, -0x326172a9, RZ ;  /* 0xcd9e8d5784847825 */ /* 0x000fe200078e00ff */
[----:B------:R-:W-:Y:S02]  /*2530*/  LOP3.LUT R148, R131, R148, R151, 0x96, !PT ;  /* 0x0000009483947212 */ /* 0x000fe400078e9697 */
[----:B------:R-:W-:-:S03]  /*2540*/  IADD3 R131, PT, PT, R146, -0xe443238, RZ ;  /* 0xf1bbcdc892837810 */ /* 0x000fc60007ffe0ff */
[----:B------:R-:W-:Y:S01]  /*2550*/  IMAD.WIDE.U32 R148, R148, -0x326172a9, RZ ;  /* 0xcd9e8d5794947825 */ /* 0x000fe200078e00ff */
[----:B------:R-:W-:-:S03]  /*2560*/  LOP3.LUT R131, R131, R130, R133, 0x96, !PT ;  /* 0x0000008283837212 */ /* 0x000fc600078e9685 */
[----:B------:R-:W-:Y:S01]  /*2570*/  VIADD R133, R146, 0x8ff34781 ;  /* 0x8ff3478192857836 */ /* 0x000fe20000000000 */
[----:B------:R-:W-:-:S04]  /*2580*/  MOV R162, R148 ;  /* 0x0000009400a27202 */ /* 0x000fc80000000f00 */
[----:B------:R-:W-:Y:S01]  /*2590*/  LOP3.LUT R130, R133, R132, R149, 0x96, !PT ;  /* 0x0000008485827212 */ /* 0x000fe200078e9695 */
[----:B------:R-:W-:-:S04]  /*25a0*/  IMAD.WIDE.U32 R132, R131, -0x2daee0ad, RZ ;  /* 0xd2511f5383847825 */ /* 0x000fc800078e00ff */
[----:B------:R-:W-:Y:S01]  /*25b0*/  IMAD.MOV.U32 R120, RZ, RZ, R132 ;  /* 0x000000ffff787224 */ /* 0x000fe200078e0084 */
[----:B------:R-:W-:-:S07]  /*25c0*/  LOP3.LUT R177, R177, R150, R133, 0x96, !PT ;  /* 0x00000096b1b17212 */ /* 0x000fce00078e9685 */
.L_x_1471:
[----:B------:R-:W-:Y:S05]  /*25d0*/  BSYNC.RECONVERGENT B1 ;  /* 0x0000000000017941 */ /* 0x000fea0003800200 */
.L_x_1470:
[----:B------:R-:W-:Y:S01]  /*25e0*/  I2FP.F32.U32 R131, R104 ;  /* 0x0000006800837245 */ /* 0x000fe20000201000 */
[----:B------:R-:W-:Y:S01]  /*25f0*/  IMAD.U32 R133, R105, 0x10000, RZ ;  /* 0x0001000069857824 */ /* 0x000fe200078e00ff */
[----:B------:R-:W-:Y:S01]  /*2600*/  ISETP.NE.AND P2, PT, R134, 0x1, PT ;  /* 0x000000018600780c */ /* 0x000fe20003f45270 */
[----:B------:R-:W-:Y:S01]  /*2610*/  IMAD.U32 R104, R93, 0x10000, RZ ;  /* 0x000100005d687824 */ /* 0x000fe200078e00ff */
[----:B------:R-:W-:Y:S01]  /*2620*/  SHF.L.U32 R128, R53, 0x10, RZ ;  /* 0x0000001035807819 */ /* 0x000fe200000006ff */
[----:B------:R-:W-:Y:S01]  /*2630*/  FFMA.FTZ R131, R131, R122, 1.1641532182693481445e-10 ;  /* 0x2f00000083837423 */ /* 0x000fe2000001007a */
[----:B------:R-:W-:Y:S01]  /*2640*/  FMUL.FTZ R133, R133, R118 ;  /* 0x0000007685857220 */ /* 0x000fe20000410000 */
[----:B------:R-:W-:Y:S01]  /*2650*/  BSSY.RECONVERGENT B1, `(.L_x_1475) ;  /* 0x000005d000017945 */ /* 0x000fe20003800200 */
[----:B------:R-:W-:Y:S02]  /*2660*/  IMAD.MOV.U32 R132, RZ, RZ, 0x2 ;  /* 0x00000002ff847424 */ /* 0x000fe400078e00ff */
[----:B------:R-:W-:Y:S01]  /*2670*/  FMUL.FTZ R133, R133, R124 ;  /* 0x0000007c85857220 */ /* 0x000fe20000410000 */
[----:B------:R-:W-:-:S04]  /*2680*/  FSETP.GTU.FTZ.AND P1, PT, R131, R126, PT ;  /* 0x0000007e8300720b */ /* 0x000fc80003f3c000 */
[----:B------:R-:W-:Y:S02]  /*2690*/  FSEL R131, R133, RZ, !P1 ;  /* 0x000000ff85837208 */ /* 0x000fe40004800000 */
[----:B------:R-:W-:-:S03]  /*26a0*/  PLOP3.LUT P1, PT, P1, PT, PT, 0x8, 0x80 ;  /* 0x000000000080781c */ /* 0x000fc60000f2e170 */
[--C-:B------:R-:W-:Y:S01]  /*26b0*/  FFMA.FTZ R131, R131, R104, R128.reuse ;  /* 0x0000006883837223 */ /* 0x100fe20000010080 */
[----:B------:R-:W-:Y:S01]  /*26c0*/  PRMT R128, R105, 0x7632, R128 ;  /* 0x0000763269807816 */ /* 0x000fe20000000080 */
[----:B------:R-:W-:Y:S01]  /*26d0*/  IMAD.MOV.U32 R105, RZ, RZ, R162 ;  /* 0x000000ffff697224 */ /* 0x000fe200078e00a2 */
[----:B------:R-:W-:Y:S07]  /*26e0*/  @!P2 BRA `(.L_x_1476) ;  /* 0x00000004004ca947 */ /* 0x000fee0003800000 */
        /* <DEDUP_REMOVED lines=8> */
.L_x_1477:
        /* <DEDUP_REMOVED lines=13> */
.L_x_1479:
[----:B------:R-:W-:Y:S05]  /*2840*/  BSYNC.RECONVERGENT B2 ;  /* 0x0000000000027941 */ /* 0x000fea0003800200 */
.L_x_1478:
        /* <DEDUP_REMOVED lines=14> */
[----:B------:R-:W-:-:S03]  /*2930*/  IADD3 R149, PT, PT, R146, -0x255992d5, RZ ;  /* 0xdaa66d2b92957810 */ /* 0x000fc60007ffe0ff */
[----:B------:R-:W-:-:S05]  /*2940*/  VIADD R133, R146, 0x3c6ef372 ;  /* 0x3c6ef37292857836 */ /* 0x000fca0000000000 */
[----:B------:R-:W-:Y:S01]  /*2950*/  LOP3.LUT R105, R133, R132, R105, 0x96, !PT ;  /* 0x0000008485697212 */ /* 0x000fe200078e9669 */
[----:B------:R-:W-:-:S05]  /*2960*/  IMAD.WIDE.U32 R132, R130, -0x326172a9, RZ ;  /* 0xcd9e8d5782847825 */ /* 0x000fca00078e00ff */
        /* <DEDUP_REMOVED lines=26> */
[----:B------:R-:W-:-:S04]  /*2b10*/  IADD3 R133, PT, PT, R147, 0x1fd5c5a3, RZ ;  /* 0x1fd5c5a393857810 */ /* 0x000fc80007ffe0ff */
        /* <DEDUP_REMOVED lines=8> */
[----:B------:R-:W-:-:S04]  /*2ba0*/  IMAD.WIDE.U32 R132, R130, -0x326172a9, RZ ;  /* 0xcd9e8d5782847825 */ /* 0x000fc800078e00ff */
[----:B------:R-:W-:Y:S01]  /*2bb0*/  IMAD.MOV.U32 R162, RZ, RZ, R132 ;  /* 0x000000ffffa27224 */ /* 0x000fe200078e0084 */
[----:B------:R-:W-:Y:S01]  /*2bc0*/  LOP3.LUT R130, R149, R104, R133, 0x96, !PT ;  /* 0x0000006895827212 */ /* 0x000fe200078e9685 */
[----:B------:R-:W-:-:S04]  /*2bd0*/  IMAD.WIDE.U32 R104, R105, -0x2daee0ad, RZ ;  /* 0xd2511f5369687825 */ /* 0x000fc800078e00ff */
[----:B------:R-:W-:Y:S01]  /*2be0*/  IMAD.MOV.U32 R132, RZ, RZ, RZ ;  /* 0x000000ffff847224 */ /* 0x000fe200078e00ff */
[----:B------:R-:W-:Y:S02]  /*2bf0*/  LOP3.LUT R177, R177, R148, R105, 0x96, !PT ;  /* 0x00000094b1b17212 */ /* 0x000fe400078e9669 */
[----:B------:R-:W-:Y:S01]  /*2c00*/  MOV R105, R120 ;  /* 0x0000007800697202 */ /* 0x000fe20000000f00 */
[----:B------:R-:W-:-:S07]  /*2c10*/  IMAD.MOV.U32 R120, RZ, RZ, R104 ;  /* 0x000000ffff787224 */ /* 0x000fce00078e0068 */
.L_x_1476:
[----:B------:R-:W-:Y:S05]  /*2c20*/  BSYNC.RECONVERGENT B1 ;  /* 0x0000000000017941 */ /* 0x000fea0003800200 */
.L_x_1475:
[----:B------:R-:W-:Y:S01]  /*2c30*/  I2FP.F32.U32 R105, R105 ;  /* 0x0000006900697245 */ /* 0x000fe20000201000 */
[----:B------:R-:W-:Y:S01]  /*2c40*/  BSSY.RECONVERGENT B1, `(.L_x_1480) ;  /* 0x0000063000017945 */ /* 0x000fe20003800200 */
[----:B------:R-:W-:Y:S01]  /*2c50*/  SHF.L.U32 R133, R128, 0x10, RZ ;  /* 0x0000001080857819 */ /* 0x000fe200000006ff */
[----:B------:R-:W-:Y:S01]  /*2c60*/  HFMA2 R134, -RZ, RZ, 0, 1.1920928955078125e-07 ;  /* 0x00000002ff867431 */ /* 0x000fe200000001ff */
[----:B------:R-:W-:Y:S01]  /*2c70*/  ISETP.NE.AND P3, PT, R132, 0x1, PT ;  /* 0x000000018400780c */ /* 0x000fe20003f65270 */
[----:B------:R-:W-:Y:S01]  /*2c80*/  FFMA.FTZ R105, R105, R122, 1.1641532182693481445e-10 ;  /* 0x2f00000069697423 */ /* 0x000fe2000001007a */
[----:B------:R-:W-:Y:S01]  /*2c90*/  PRMT R104, R53, 0x7632, R104 ;  /* 0x0000763235687816 */ /* 0x000fe20000000068 */
[----:B------:R-:W-:-:S03]  /*2ca0*/  FMUL.FTZ R133, R133, R118 ;  /* 0x0000007685857220 */ /* 0x000fc60000410000 */
[----:B------:R-:W-:Y:S01]  /*2cb0*/  FSETP.GTU.FTZ.AND P2, PT, R105, R126, PT ;  /* 0x0000007e6900720b */ /* 0x000fe20003f5c000 */
[----:B------:R-:W-:Y:S01]  /*2cc0*/  FMUL.FTZ R133, R133, R124 ;  /* 0x0000007c85857220 */ /* 0x000fe20000410000 */
[----:B------:R-:W-:Y:S02]  /*2cd0*/  IMAD.U32 R128, R104, 0x10000, RZ ;  /* 0x0001000068807824 */ /* 0x000fe400078e00ff */
[----:B------:R-:W-:Y:S02]  /*2ce0*/  IMAD.U32 R104, R110, 0x10000, RZ ;  /* 0x000100006e687824 */ /* 0x000fe400078e00ff */
[----:B------:R-:W-:Y:S01]  /*2cf0*/  FSEL R133, R133, RZ, !P2 ;  /* 0x000000ff85857208 */ /* 0x000fe20005000000 */
[----:B------:R-:W-:Y:S01]  /*2d00*/  IMAD.MOV.U32 R105, RZ, RZ, R162 ;  /* 0x000000ffff697224 */ /* 0x000fe200078e00a2 */
[----:B------:R-:W-:-:S03]  /*2d10*/  PLOP3.LUT P2, PT, P2, PT, PT, 0x8, 0x80 ;  /* 0x000000000080781c */ /* 0x000fc6000174e170 */
[----:B------:R-:W-:Y:S01]  /*2d20*/  FFMA.FTZ R133, R133, R104, R128 ;  /* 0x0000006885857223 */ /* 0x000fe20000010080 */
        /* <DEDUP_REMOVED lines=9> */
.L_x_1482:
        /* <DEDUP_REMOVED lines=13> */
.L_x_1484:
[----:B------:R-:W-:Y:S05]  /*2e90*/  BSYNC.RECONVERGENT B2 ;  /* 0x0000000000027941 */ /* 0x000fea0003800200 */
.L_x_1483:
[----:B------:R-:W-:Y:S01]  /*2ea0*/  LOP3.LUT R148, R112, R151, R147, 0x96, !PT ;  /* 0x0000009770947212 */ /* 0x000fe200078e9693 */
[----:B------:R-:W-:Y:S01]  /*2eb0*/  IMAD.WIDE.U32 R104, R5, -0x326172a9, RZ ;  /* 0xcd9e8d5705687825 */ /* 0x000fe200078e00ff */
[----:B------:R-:W-:-:S03]  /*2ec0*/  IADD3 R177, PT, PT, R147, -0x695add53, RZ ;  /* 0x96a522ad93b17810 */ /* 0x000fc60007ffe0ff */
[----:B------:R-:W-:Y:S01]  /*2ed0*/  VIADD R151, R146, 0x9e3779b9 ;  /* 0x9e3779b992977836 */ /* 0x000fe20000000000 */
[----:B------:R-:W-:Y:S01]  /*2ee0*/  LOP3.LUT R105, R3, R105, R146, 0x96, !PT ;  /* 0x0000006903697212 */ /* 0x000fe200078e9692 */
[----:B------:R-:W-:-:S04]  /*2ef0*/  IMAD.WIDE.U32 R148, R148, -0x326172a9, RZ ;  /* 0xcd9e8d5794947825 */ /* 0x000fc800078e00ff */
[----:B------:R-:W-:Y:S01]  /*2f00*/  IMAD.MOV.U32 R134, RZ, RZ, RZ ;  /* 0x000000ffff867224 */ /* 0x000fe200078e00ff */
        /* <DEDUP_REMOVED lines=16> */
[----:B------:R-:W-:-:S04]  /*3010*/  VIADD R105, R146, 0x78dde6e4 ;  /* 0x78dde6e492697836 */ /* 0x000fc80000000000 */
[----:B------:R-:W-:-:S05]  /*3020*/  IMAD.WIDE.U32 R150, R151, -0x326172a9, RZ ;  /* 0xcd9e8d5797967825 */ /* 0x000fca00078e00ff */
[----:B------:R-:W-:Y:S01]  /*3030*/  LOP3.LUT R151, R105, R148, R151, 0x96, !PT ;  /* 0x0000009469977212 */ /* 0x000fe200078e9697 */
[----:B------:R-:W-:-:S04]  /*3040*/  IMAD.WIDE.U32 R148, R149, -0x2daee0ad, RZ ;  /* 0xd2511f5395947825 */ /* 0x000fc800078e00ff */
[----:B------:R-:W-:-:S05]  /*3050*/  VIADD R105, R147, 0xed9eba14 ;  /* 0xed9eba1493697836 */ /* 0x000fca0000000000 */
[----:B------:R-:W-:Y:S02]  /*3060*/  LOP3.LUT R105, R105, R104, R149, 0x96, !PT ;  /* 0x0000006869697212 */ /* 0x000fe400078e9695 */
[----:B------:R-:W-:-:S03]  /*3070*/  IADD3 R149, PT, PT, R146, 0x1715609d, RZ ;  /* 0x1715609d92957810 */ /* 0x000fc60007ffe0ff */
[----:B------:R-:W-:-:S05]  /*3080*/  IMAD.WIDE.U32 R104, R105, -0x326172a9, RZ ;  /* 0xcd9e8d5769687825 */ /* 0x000fca00078e00ff */
[----:B------:R-:W-:Y:S01]  /*3090*/  LOP3.LUT R105, R149, R150, R105, 0x96, !PT ;  /* 0x0000009695697212 */ /* 0x000fe200078e9669 */
[----:B------:R-:W-:-:S04]  /*30a0*/  IMAD.WIDE.U32 R150, R151, -0x2daee0ad, RZ ;  /* 0xd2511f5397967825 */ /* 0x000fc800078e00ff */
[----:B------:R-:W-:-:S05]  /*30b0*/  VIADD R149, R147, 0xa9066899 ;  /* 0xa906689993957836 */ /* 0x000fca0000000000 */
[----:B------:R-:W-:Y:S01]  /*30c0*/  LOP3.LUT R149, R149, R148, R151, 0x96, !PT ;  /* 0x0000009495957212 */ /* 0x000fe200078e9697 */
[----:B------:R-:W-:-:S04]  /*30d0*/  VIADD R151, R146, 0xb54cda56 ;  /* 0xb54cda5692977836 */ /* 0x000fc80000000000 */
        /* <DEDUP_REMOVED lines=11> */
[----:B------:R-:W-:-:S03]  /*3190*/  IADD3 R149, PT, PT, R146, -0xe443238, RZ ;  /* 0xf1bbcdc892957810 */ /* 0x000fc60007ffe0ff */
[----:B------:R-:W-:-:S05]  /*31a0*/  IMAD.WIDE.U32 R104, R105, -0x326172a9, RZ ;  /* 0xcd9e8d5769687825 */ /* 0x000fca00078e00ff */
[----:B------:R-:W-:Y:S01]  /*31b0*/  LOP3.LUT R105, R149, R150, R105, 0x96, !PT ;  /* 0x0000009695697212 */ /* 0x000fe200078e9669 */
[----:B------:R-:W-:-:S04]  /*31c0*/  IMAD.WIDE.U32 R150, R151, -0x2daee0ad, RZ ;  /* 0xd2511f5397967825 */ /* 0x000fc800078e00ff */
[----:B------:R-:W-:-:S05]  /*31d0*/  VIADD R149, R147, 0xdb3d7428 ;  /* 0xdb3d742893957836 */ /* 0x000fca0000000000 */
[----:B------:R-:W-:Y:S01]  /*31e0*/  LOP3.LUT R149, R149, R148, R151, 0x96, !PT ;  /* 0x0000009495957212 */ /* 0x000fe200078e9697 */
[----:B------:R-:W-:-:S04]  /*31f0*/  VIADD R151, R146, 0x8ff34781 ;  /* 0x8ff3478192977836 */ /* 0x000fc80000000000 */
[----:B------:R-:W-:-:S04]  /*3200*/  IMAD.WIDE.U32 R148, R149, -0x326172a9, RZ ;  /* 0xcd9e8d5795947825 */ /* 0x000fc800078e00ff */
[----:B------:R-:W-:Y:S01]  /*3210*/  IMAD.MOV.U32 R162, RZ, RZ, R148 ;  /* 0x000000ffffa27224 */ /* 0x000fe200078e0094 */
[----:B------:R-:W-:Y:S01]  /*3220*/  LOP3.LUT R130, R151, R104, R149, 0x96, !PT ;  /* 0x0000006897827212 */ /* 0x000fe200078e9695 */
[----:B------:R-:W-:-:S05]  /*3230*/  IMAD.WIDE.U32 R104, R105, -0x2daee0ad, RZ ;  /* 0xd2511f5369687825 */ /* 0x000fca00078e00ff */
[----:B------:R-:W-:Y:S01]  /*3240*/  LOP3.LUT R177, R177, R150, R105, 0x96, !PT ;  /* 0x00000096b1b17212 */ /* 0x000fe200078e9669 */
[----:B------:R-:W-:Y:S01]  /*3250*/  IMAD.MOV.U32 R105, RZ, RZ, R120 ;  /* 0x000000ffff697224 */ /* 0x000fe200078e0078 */
[----:B------:R-:W-:-:S07]  /*3260*/  MOV R120, R104 ;  /* 0x0000006800787202 */ /* 0x000fce0000000f00 */
.L_x_1481:
[----:B------:R-:W-:Y:S05]  /*3270*/  BSYNC.RECONVERGENT B1 ;  /* 0x0000000000017941 */ /* 0x000fea0003800200 */
.L_x_1480:
        /* <DEDUP_REMOVED lines=8> */
[----:B------:R-:W-:Y:S02]  /*3300*/  PRMT R106, R106, 0x7632, R106 ;  /* 0x000076326a6a7816 */ /* 0x000fe4000000006a */
[----:B------:R-:W-:Y:S01]  /*3310*/  FMUL.FTZ R149, R149, R124 ;  /* 0x0000007c95957220 */ /* 0x000fe20000410000 */
[----:B------:R-:W-:-:S02]  /*3320*/  FSETP.GTU.FTZ.AND P3, PT, R105, R126, PT ;  /* 0x0000007e6900720b */ /* 0x000fc40003f7c000 */
[----:B------:R-:W-:Y:S02]  /*3330*/  MOV R105, R162 ;  /* 0x000000a200697202 */ /* 0x000fe40000000f00 */
[----:B------:R-:W-:Y:S02]  /*3340*/  FSEL R149, R149, RZ, !P3 ;  /* 0x000000ff95957208 */ /* 0x000fe40005800000 */
[----:B------:R-:W-:-:S03]  /*3350*/  PLOP3.LUT P3, PT, P3, PT, PT, 0x8, 0x80 ;  /* 0x000000000080781c */ /* 0x000fc60001f6e170 */
[----:B------:R-:W-:Y:S01]  /*3360*/  FFMA.FTZ R149, R149, R104, R128 ;  /* 0x0000006895957223 */ /* 0x000fe20000010080 */
[----:B------:R-:W-:Y:S01]  /*3370*/  IMAD.MOV.U32 R128, RZ, RZ, 0x2 ;  /* 0x00000002ff807424 */ /* 0x000fe200078e00ff */
        /* <DEDUP_REMOVED lines=9> */
.L_x_1487:
        /* <DEDUP_REMOVED lines=13> */
.L_x_1489:
[----:B------:R-:W-:Y:S05]  /*34e0*/  BSYNC.RECONVERGENT B2 ;  /* 0x0000000000027941 */ /* 0x000fea0003800200 */
.L_x_1488:
        /* <DEDUP_REMOVED lines=17> */
[----:B------:R-:W-:-:S04]  /*3600*/  IMAD.WIDE.U32 R150, R128, -0x326172a9, RZ ;  /* 0xcd9e8d5780967825 */ /* 0x000fc800078e00ff */
[----:B------:R-:W-:Y:S01]  /*3610*/  HFMA2 R128, -RZ, RZ, 0, 0 ;  /* 0x00000000ff807431 */ /* 0x000fe200000001ff */
        /* <DEDUP_REMOVED lines=14> */
[----:B------:R-:W-:-:S04]  /*3700*/  IADD3 R151, PT, PT, R147, -0x56f99767, RZ ;  /* 0xa906689993977810 */ /* 0x000fc80007ffe0ff */
        /* <DEDUP_REMOVED lines=22> */
[----:B------:R-:W-:Y:S01]  /*3870*/  IMAD.WIDE.U32 R104, R105, -0x2daee0ad, RZ ;  /* 0xd2511f5369687825 */ /* 0x000fe200078e00ff */
[----:B------:R-:W-:-:S04]  /*3880*/  MOV R162, R150 ;  /* 0x0000009600a27202 */ /* 0x000fc80000000f00 */
[----:B------:R-:W-:Y:S01]  /*3890*/  LOP3.LUT R177, R177, R164, R105, 0x96, !PT ;  /* 0x000000a4b1b17212 */ /* 0x000fe200078e9669 */
[----:B------:R-:W-:Y:S02]  /*38a0*/  IMAD.MOV.U32 R105, RZ, RZ, R120 ;  /* 0x000000ffff697224 */ /* 0x000fe400078e0078 */
[----:B------:R-:W-:-:S07]  /*38b0*/  IMAD.MOV.U32 R120, RZ, RZ, R104 ;  /* 0x000000ffff787224 */ /* 0x000fce00078e0068 */
.L_x_1486:
[----:B------:R-:W-:Y:S05]  /*38c0*/  BSYNC.RECONVERGENT B1 ;  /* 0x0000000000017941 */ /* 0x000fea0003800200 */
.L_x_1485:
[----:B------:R-:W-:Y:S01]  /*38d0*/  I2FP.F32.U32 R105, R105 ;  /* 0x0000006900697245 */ /* 0x000fe20000201000 */
[----:B------:R-:W-:Y:S01]  /*38e0*/  IMAD.U32 R151, R106, 0x10000, RZ ;  /* 0x000100006a977824 */ /* 0x000fe200078e00ff */
[----:B------:R-:W-:Y:S01]  /*38f0*/  ISETP.NE.AND P5, PT, R128, 0x1, PT ;  /* 0x000000018000780c */ /* 0x000fe20003fa5270 */
[----:B------:R-:W-:Y:S01]  /*3900*/  BSSY.RECONVERGENT B1, `(.L_x_1490) ;  /* 0x0000061000017945 */ /* 0x000fe20003800200 */
[----:B------:R-:W-:Y:S01]  /*3910*/  PRMT R104, R54, 0x7632, R104 ;  /* 0x0000763236687816 */ /* 0x000fe20000000068 */
[----:B------:R-:W-:Y:S01]  /*3920*/  FFMA.FTZ R105, R105, R122, 1.1641532182693481445e-10 ;  /* 0x2f00000069697423 */ /* 0x000fe2000001007a */
[----:B------:R-:W-:Y:S01]  /*3930*/  FMUL.FTZ R151, R151, R118 ;  /* 0x0000007697977220 */ /* 0x000fe20000410000 */
[----:B------:R-:W-:Y:S02]  /*3940*/  IMAD.MOV.U32 R134, RZ, RZ, 0x2 ;  /* 0x00000002ff867424 */ /* 0x000fe400078e00ff */
[----:B------:R-:W-:Y:S02]  /*3950*/  IMAD.U32 R106, R104, 0x10000, RZ ;  /* 0x00010000686a7824 */ /* 0x000fe400078e00ff */
[----:B------:R-:W-:Y:S01]  /*3960*/  FMUL.FTZ R151, R151, R124 ;  /* 0x0000007c97977220 */ /* 0x000fe20000410000 */
[----:B------:R-:W-:Y:S01]  /*3970*/  FSETP.GTU.FTZ.AND P4, PT, R105, R126, PT ;  /* 0x0000007e6900720b */ /* 0x000fe20003f9c000 */
[----:B------:R-:W-:Y:S01]  /*3980*/  IMAD.MOV.U32 R105, RZ, RZ, R162 ;  /* 0x000000ffff697224 */ /* 0x000fe200078e00a2 */
[----:B------:R-:W-:-:S02]  /*3990*/  SHF.L.U32 R104, R109, 0x10, RZ ;  /* 0x000000106d687819 */ /* 0x000fc400000006ff */
[----:B------:R-:W-:Y:S02]  /*39a0*/  FSEL R151, R151, RZ, !P4 ;  /* 0x000000ff97977208 */ /* 0x000fe40006000000 */
[----:B------:R-:W-:-:S03]  /*39b0*/  PLOP3.LUT P4, PT, P4, PT, PT, 0x8, 0x80 ;  /* 0x000000000080781c */ /* 0x000fc6000278e170 */
[----:B------:R-:W-:Y:S01]  /*39c0*/  FFMA.FTZ R151, R151, R104, R106 ;  /* 0x0000006897977223 */ /* 0x000fe2000001006a */
        /* <DEDUP_REMOVED lines=9> */
.L_x_1492:
        /* <DEDUP_REMOVED lines=13> */
.L_x_1494:
[----:B------:R-:W-:Y:S05]  /*3b30*/  BSYNC.RECONVERGENT B2 ;  /* 0x0000000000027941 */ /* 0x000fea0003800200 */
.L_x_1493:
        /* <DEDUP_REMOVED lines=8> */
[----:B------:R-:W-:-:S03]  /*3bc0*/  IADD3 R165, PT, PT, R147, -0x4498517b, RZ ;  /* 0xbb67ae8593a57810 */ /* 0x000fc60007ffe0ff */
[----:B------:R-:W-:Y:S01]  /*3bd0*/  IMAD.MOV.U32 R134, RZ, RZ, RZ ;  /* 0x000000ffff867224 */ /* 0x000fe200078e00ff */
        /* <DEDUP_REMOVED lines=44> */
[----:B------:R-:W-:-:S04]  /*3ea0*/  IMAD.WIDE.U32 R164, R165, -0x326172a9, RZ ;  /* 0xcd9e8d57a5a47825 */ /* 0x000fc800078e00ff */
[----:B------:R-:W-:Y:S01]  /*3eb0*/  IMAD.MOV.U32 R162, RZ, RZ, R164 ;  /* 0x000000ffffa27224 */ /* 0x000fe200078e00a4 */
[----:B------:R-:W-:Y:S01]  /*3ec0*/  LOP3.LUT R130, R167, R104, R165, 0x96, !PT ;  /* 0x00000068a7827212 */ /* 0x000fe200078e96a5 */
[----:B------:R-:W-:-:S05]  /*3ed0*/  IMAD.WIDE.U32 R104, R105, -0x2daee0ad, RZ ;  /* 0xd2511f5369687825 */ /* 0x000fca00078e00ff */
[----:B------:R-:W-:Y:S02]  /*3ee0*/  LOP3.LUT R177, R177, R166, R105, 0x96, !PT ;  /* 0x000000a6b1b17212 */ /* 0x000fe400078e9669 */
[----:B------:R-:W-:Y:S01]  /*3ef0*/  MOV R105, R120 ;  /* 0x0000007800697202 */ /* 0x000fe20000000f00 */
[----:B------:R-:W-:-:S07]  /*3f00*/  IMAD.MOV.U32 R120, RZ, RZ, R104 ;  /* 0x000000ffff787224 */ /* 0x000fce00078e0068 */
.L_x_1491:
[----:B------:R-:W-:Y:S05]  /*3f10*/  BSYNC.RECONVERGENT B1 ;  /* 0x0000000000017941 */ /* 0x000fea0003800200 */
.L_x_1490:
[----:B------:R-:W-:Y:S01]  /*3f20*/  I2FP.F32.U32 R105, R105 ;  /* 0x0000006900697245 */ /* 0x000fe20000201000 */
[----:B------:R-:W-:Y:S01]  /*3f30*/  IMAD.U32 R104, R95, 0x10000, RZ ;  /* 0x000100005f687824 */ /* 0x000fe200078e00ff */
[----:B------:R-:W-:Y:S01]  /*3f40*/  SHF.L.U32 R165, R107, 0x10, RZ ;  /* 0x000000106ba57819 */ /* 0x000fe200000006ff */
[----:B------:R-:W-:Y:S01]  /*3f50*/  IMAD.U32 R106, R55, 0x10000, RZ ;  /* 0x00010000376a7824 */ /* 0x000fe200078e00ff */
[----:B------:R-:W-:Y:S01]  /*3f60*/  ISETP.NE.AND P6, PT, R134, 0x1, PT ;  /* 0x000000018600780c */ /* 0x000fe20003fc5270 */
[----:B------:R-:W-:Y:S01]  /*3f70*/  FFMA.FTZ R105, R105, R122, 1.1641532182693481445e-10 ;  /* 0x2f00000069697423 */ /* 0x000fe2000001007a */
[----:B------:R-:W-:Y:S01]  /*3f80*/  BSSY.RECONVERGENT B1, `(.L_x_1495) ;  /* 0x0000060000017945 */ /* 0x000fe20003800200 */
[----:B------:R-:W-:Y:S01]  /*3f90*/  FMUL.FTZ R165, R165, R118 ;  /* 0x00000076a5a57220 */ /* 0x000fe20000410000 */
[----:B------:R-:W-:Y:S01]  /*3fa0*/  HFMA2 R132, -RZ, RZ, 0, 1.1920928955078125e-07 ;  /* 0x00000002ff847431 */ /* 0x000fe200000001ff */
[----:B------:R-:W-:Y:S02]  /*3fb0*/  PRMT R128, R107, 0x7632, R128 ;  /* 0x000076326b807816 */ /* 0x000fe40000000080 */
[----:B------:R-:W-:Y:S01]  /*3fc0*/  FMUL.FTZ R165, R165, R124 ;  /* 0x0000007ca5a57220 */ /* 0x000fe20000410000 */
[----:B------:R-:W-:Y:S01]  /*3fd0*/  FSETP.GTU.FTZ.AND P5, PT, R105, R126, PT ;  /* 0x0000007e6900720b */ /* 0x000fe20003fbc000 */
[----:B------:R-:W-:-:S03]  /*3fe0*/  IMAD.MOV.U32 R105, RZ, RZ, R162 ;  /* 0x000000ffff697224 */ /* 0x000fc600078e00a2 */
[----:B------:R-:W-:Y:S02]  /*3ff0*/  FSEL R165, R165, RZ, !P5 ;  /* 0x000000ffa5a57208 */ /* 0x000fe40006800000 */
        /* <DEDUP_REMOVED lines=11> */
.L_x_1497:
        /* <DEDUP_REMOVED lines=15> */
.L_x_1499:
[----:B------:R-:W-:Y:S05]  /*41a0*/  BSYNC.RECONVERGENT B2 ;  /* 0x0000000000027941 */ /* 0x000fea0003800200 */
.L_x_1498:
        /* <DEDUP_REMOVED lines=61> */
.L_x_1496:
[----:B------:R-:W-:Y:S05]  /*4580*/  BSYNC.RECONVERGENT B1 ;  /* 0x0000000000017941 */ /* 0x000fea0003800200 */
.L_x_1495:
[----:B------:R-:W-:Y:S01]  /*4590*/  I2FP.F32.U32 R105, R105 ;  /* 0x0000006900697245 */ /* 0x000fe20000201000 */
[----:B------:R-:W-:Y:S01]  /*45a0*/  IMAD.U32 R107, R128, 0x10000, RZ ;  /* 0x00010000806b7824 */ /* 0x000fe200078e00ff */
[----:B------:R-:W-:-:S03]  /*45b0*/  PRMT R104, R55, 0x7632, R104 ;  /* 0x0000763237687816 */ /* 0x000fc60000000068 */
[----:B------:R-:W-:Y:S01]  /*45c0*/  FFMA.FTZ R105, R105, R122, 1.1641532182693481445e-10 ;  /* 0x2f00000069697423 */ /* 0x000fe2000001007a */
[----:B------:R-:W-:Y:S01]  /*45d0*/  FMUL.FTZ R107, R107, R118 ;  /* 0x000000766b6b7220 */ /* 0x000fe20000410000 */
[----:B------:R-:W-:Y:S01]  /*45e0*/  SHF.L.U32 R106, R104, 0x10, RZ ;  /* 0x00000010686a7819 */ /* 0x000fe200000006ff */
[----:B------:R-:W-:Y:S02]  /*45f0*/  IMAD.U32 R104, R108, 0x10000, RZ ;  /* 0x000100006c687824 */ /* 0x000fe400078e00ff */
[----:B------:R-:W-:Y:S01]  /*4600*/  FMUL.FTZ R107, R107, R124 ;  /* 0x0000007c6b6b7220 */ /* 0x000fe20000410000 */
[----:B------:R-:W-:Y:S02]  /*4610*/  FSETP.GTU.FTZ.AND P6, PT, R105, R126, PT ;  /* 0x0000007e6900720b */ /* 0x000fe40003fdc000 */
[----:B------:R-:W-:Y:S02]  /*4620*/  F2FP.BF16.F32.PACK_AB R105, R133, R131 ;  /* 0x000000838569723e */ /* 0x000fe400000010ff */
[----:B------:R-:W-:-:S02]  /*4630*/  FSEL R107, R107, RZ, !P6 ;  /* 0x000000ff6b6b7208 */ /* 0x000fc40007000000 */
[----:B------:R-:W-:-:S03]  /*4640*/  PLOP3.LUT P6, PT, P6, PT, PT, 0x8, 0x80 ;  /* 0x000000000080781c */ /* 0x000fc600037ce170 */
[----:B------:R-:W-:Y:S01]  /*4650*/  FFMA.FTZ R167, R107, R104, R106 ;  /* 0x000000686ba77223 */ /* 0x000fe2000001006a */
[----:B------:R-:W-:Y:S02]  /*4660*/  F2FP.BF16.F32.PACK_AB R106, R151, R149 ;  /* 0x00000095976a723e */ /* 0x000fe400000010ff */
[----:B------:R-:W-:Y:S02]  /*4670*/  F2FP.BF16.F32.PACK_AB R104, R117, R115 ;  /* 0x000000737568723e */ /* 0x000fe400000010ff */
[----:B------:R-:W-:Y:S01]  /*4680*/  F2FP.BF16.F32.PACK_AB R107, R167, R165 ;  /* 0x000000a5a76b723e */ /* 0x000fe200000010ff */
[----:B------:R-:W-:Y:S06]  /*4690*/  BRA `(.L_x_1500) ;  /* 0x0000003000a87947 */ /* 0x000fec0003800000 */
.L_x_1460:
        /* <DEDUP_REMOVED lines=16> */
.L_x_1503:
        /* <DEDUP_REMOVED lines=13> */
.L_x_1505:
[----:B------:R-:W-:Y:S05]  /*4870*/  BSYNC.RECONVERGENT B2 ;  /* 0x0000000000027941 */ /* 0x000fea0003800200 */
.L_x_1504:
        /* <DEDUP_REMOVED lines=8> */
[----:B------:R-:W-:Y:S01]  /*4900*/  VIADD R177, R147, 0x96a522ad ;  /* 0x96a522ad93b17836 */ /* 0x000fe20000000000 */
        /* <DEDUP_REMOVED lines=35> */
[----:B------:R-:W-:Y:S02]  /*4b40*/  HFMA2 R131, -RZ, RZ, 0, 0 ;  /* 0x00000000ff837431 */ /* 0x000fe400000001ff */
[----:B------:R-:W-:-:S05]  /*4b50*/  VIADD R115, R147, 0x1fd5c5a3 ;  /* 0x1fd5c5a393737836 */ /* 0x000fca0000000000 */
[----:B------:R-:W-:Y:S01]  /*4b60*/  LOP3.LUT R115, R115, R132, R149, 0x96, !PT ;  /* 0x0000008473737212 */ /* 0x000fe200078e9695 */
[----:B------:R-:W-:-:S04]  /*4b70*/  IMAD.WIDE.U32 R132, R117, -0x2daee0ad, RZ ;  /* 0xd2511f5375847825 */ /* 0x000fc800078e00ff */
[----:B------:R-:W-:-:S05]  /*4b80*/  VIADD R117, R147, 0xdb3d7428 ;  /* 0xdb3d742893757836 */ /* 0x000fca0000000000 */
[----:B------:R-:W-:Y:S01]  /*4b90*/  LOP3.LUT R117, R117, R148, R133, 0x96, !PT ;  /* 0x0000009475757212 */ /* 0x000fe200078e9685 */
[----:B------:R-:W-:Y:S01]  /*4ba0*/  IMAD.WIDE.U32 R148, R115, -0x326172a9, RZ ;  /* 0xcd9e8d5773947825 */ /* 0x000fe200078e00ff */
        /* <DEDUP_REMOVED lines=8> */
[----:B------:R-:W-:Y:S01]  /*4c30*/  LOP3.LUT R177, R177, R132, R149, 0x96, !PT ;  /* 0x00000084b1b17212 */ /* 0x000fe200078e9695 */
[----:B------:R-:W-:-:S07]  /*4c40*/  IMAD.MOV.U32 R115, RZ, RZ, R124 ;  /* 0x000000ffff737224 */ /* 0x000fce00078e007c */
.L_x_1502:
[----:B------:R-:W-:Y:S05]  /*4c50*/  BSYNC.RECONVERGENT B1 ;  /* 0x0000000000017941 */ /* 0x000fea0003800200 */
.L_x_1501:
[----:B------:R-:W0:Y:S01]  /*4c60*/  LDC R126, c[0x0][0x404] ;  /* 0x00010100ff7e7b82 */ /* 0x000e220000000800 */
[----:B------:R-:W-:Y:S01]  /*4c70*/  I2FP.F32.U32 R115, R115 ;  /* 0x0000007300737245 */ /* 0x000fe20000201000 */
[----:B------:R-:W-:Y:S01]  /*4c80*/  IMAD.MOV.U32 R122, RZ, RZ, 0x2f800000 ;  /* 0x2f800000ff7a7424 */ /* 0x000fe200078e00ff */
[----:B------:R-:W-:Y:S01]  /*4c90*/  ISETP.NE.AND P1, PT, R131, 0x1, PT ;  /* 0x000000018300780c */ /* 0x000fe20003f25270 */
[----:B-----5:R-:W-:Y:S01]  /*4ca0*/  IMAD.U32 R117, R104, 0x10000, RZ ;  /* 0x0001000068757824 */ /* 0x020fe200078e00ff */
[----:B------:R-:W-:Y:S01]  /*4cb0*/  SHF.L.U32 R128, R92, 0x10, RZ ;  /* 0x000000105c807819 */ /* 0x000fe200000006ff */
[----:B------:R-:W-:Y:S01]  /*4cc0*/  FFMA.FTZ R115, R115, R122, 1.1641532182693481445e-10 ;  /* 0x2f00000073737423 */ /* 0x000fe2000001007a */
[----:B------:R-:W-:Y:S01]  /*4cd0*/  LOP3.LUT R113, R113, 0xfffffffd, RZ, 0xc0, !PT ;  /* 0xfffffffd71717812 */ /* 0x000fe200078ec0ff */
[----:B------:R-:W1:Y:S01]  /*4ce0*/  LDC R124, c[0x0][0x408] ;  /* 0x00010200ff7c7b82 */ /* 0x000e620000000800 */
[----:B------:R-:W-:Y:S01]  /*4cf0*/  FMUL.FTZ R117, R117, R118 ;  /* 0x0000007675757220 */ /* 0x000fe20000410000 */
[----:B------:R-:W-:Y:S01]  /*4d00*/  BSSY.RECONVERGENT B1, `(.L_x_1506) ;  /* 0x000005e000017945 */ /* 0x000fe20003800200 */
[----:B------:R-:W-:-:S02]  /*4d10*/  PRMT R104, R104, 0x7632, R104 ;  /* 0x0000763268687816 */ /* 0x000fc40000000068 */
[----:B0-----:R-:W-:Y:S01]  /*4d20*/  FSETP.GTU.FTZ.AND P0, PT, R115, R126, PT ;  /* 0x0000007e7300720b */ /* 0x001fe20003f1c000 */
[----:B-1----:R-:W-:Y:S01]  /*4d30*/  FMUL.FTZ R115, R117, R124 ;  /* 0x0000007c75737220 */ /* 0x002fe20000410000 */
[----:B------:R-:W-:-:S04]  /*4d40*/  IMAD.MOV.U32 R117, RZ, RZ, R162 ;  /* 0x000000ffff757224 */ /* 0x000fc800078e00a2 */
[----:B------:R-:W-:Y:S02]  /*4d50*/  FSEL R115, R115, RZ, !P0 ;  /* 0x000000ff73737208 */ /* 0x000fe40004000000 */
[----:B------:R-:W-:-:S03]  /*4d60*/  PLOP3.LUT P0, PT, P0, PT, PT, 0x8, 0x80 ;  /* 0x000000000080781c */ /* 0x000fc6000070e170 */
[----:B------:R-:W-:Y:S01]  /*4d70*/  FMUL.FTZ R115, R115, R128 ;  /* 0x0000008073737220 */ /* 0x000fe20000410000 */
[----:B------:R-:W-:-:S09]  /*4d80*/  IMAD.MOV.U32 R128, RZ, RZ, 0x2 ;  /* 0x00000002ff807424 */ /* 0x000fd200078e00ff */
[----:B------:R-:W-:Y:S01]  /*4d90*/  @P0 LOP3.LUT R113, R113, 0x2, RZ, 0xfc, !PT ;  /* 0x0000000271710812 */ /* 0x000fe200078efcff */
        /* <DEDUP_REMOVED lines=9> */
.L_x_1508:
        /* <DEDUP_REMOVED lines=13> */
.L_x_1510:
[----:B------:R-:W-:Y:S05]  /*4f00*/  BSYNC.RECONVERGENT B2 ;  /* 0x0000000000027941 */ /* 0x000fea0003800200 */
.L_x_1509:
        /* <DEDUP_REMOVED lines=18> */
[----:B------:R-:W-:Y:S01]  /*5030*/  IMAD.MOV.U32 R128, RZ, RZ, RZ ;  /* 0x000000ffff807224 */ /* 0x000fe200078e00ff */
        /* <DEDUP_REMOVED lines=29> */
[----:B------:R-:W-:-:S04]  /*5210*/  IMAD.WIDE.U32 R132, R133, -0x2daee0ad, RZ ;  /* 0xd2511f5385847825 */ /* 0x000fc800078e00ff */
[----:B------:R-:W-:Y:S01]  /*5220*/  IMAD.WIDE.U32 R150, R117, -0x326172a9, RZ ;  /* 0xcd9e8d5775967825 */ /* 0x000fe200078e00ff */
[----:B------:R-:W-:Y:S02]  /*5230*/  LOP3.LUT R148, R131, R148, R133, 0x96, !PT ;  /* 0x0000009483947212 */ /* 0x000fe400078e9685 */
[C---:B------:R-:W-:Y:S01]  /*5240*/  IADD3 R131, PT, PT, R146.reuse, -0x700cb87f, RZ ;  /* 0x8ff3478192837810 */ /* 0x040fe20007ffe0ff */
[----:B------:R-:W-:Y:S02]  /*5250*/  VIADD R117, R146, 0xf1bbcdc8 ;  /* 0xf1bbcdc892757836 */ /* 0x000fe40000000000 */
[----:B------:R-:W-:-:S03]  /*5260*/  IMAD.WIDE.U32 R148, R148, -0x326172a9, RZ ;  /* 0xcd9e8d5794947825 */ /* 0x000fc600078e00ff */
[----:B------:R-:W-:Y:S01]  /*5270*/  LOP3.LUT R117, R117, R130, R151, 0x96, !PT ;  /* 0x0000008275757212 */ /* 0x000fe200078e9697 */
[----:B------:R-:W-:Y:S01]  /*5280*/  IMAD.MOV.U32 R162, RZ, RZ, R148 ;  /* 0x000000ffffa27224 */ /* 0x000fe200078e0094 */
[----:B------:R-:W-:-:S03]  /*5290*/  LOP3.LUT R130, R131, R150, R149, 0x96, !PT ;  /* 0x0000009683827212 */ /* 0x000fc600078e9695 */
[----:B------:R-:W-:Y:S01]  /*52a0*/  IMAD.WIDE.U32 R150, R117, -0x2daee0ad, RZ ;  /* 0xd2511f5375967825 */ /* 0x000fe200078e00ff */
[----:B------:R-:W-:-:S03]  /*52b0*/  MOV R117, R120 ;  /* 0x0000007800757202 */ /* 0x000fc60000000f00 */
[----:B------:R-:W-:Y:S01]  /*52c0*/  IMAD.MOV.U32 R120, RZ, RZ, R150 ;  /* 0x000000ffff787224 */ /* 0x000fe200078e0096 */
[----:B------:R-:W-:-:S07]  /*52d0*/  LOP3.LUT R177, R177, R132, R151, 0x96, !PT ;  /* 0x00000084b1b17212 */ /* 0x000fce00078e9697 */
.L_x_1507:
[----:B------:R-:W-:Y:S05]  /*52e0*/  BSYNC.RECONVERGENT B1 ;  /* 0x0000000000017941 */ /* 0x000fea0003800200 */
.L_x_1506:
[----:B------:R-:W-:Y:S01]  /*52f0*/  I2FP.F32.U32 R117, R117 ;  /* 0x0000007500757245 */ /* 0x000fe20000201000 */
[----:B------:R-:W-:Y:S01]  /*5300*/  BSSY.RECONVERGENT B1, `(.L_x_1511) ;  /* 0x0000061000017945 */ /* 0x000fe20003800200 */
[----:B------:R-:W-:Y:S01]  /*5310*/  SHF.L.U32 R131, R104, 0x10, RZ ;  /* 0x0000001068837819 */ /* 0x000fe200000006ff */
[----:B------:R-:W-:Y:S01]  /*5320*/  IMAD.U32 R104, R111, 0x10000, RZ ;  /* 0x000100006f687824 */ /* 0x000fe200078e00ff */
[----:B------:R-:W-:Y:S01]  /*5330*/  ISETP.NE.AND P1, PT, R128, 0x1, PT ;  /* 0x000000018000780c */ /* 0x000fe20003f25270 */
[----:B------:R-:W-:Y:S01]  /*5340*/  FFMA.FTZ R117, R117, R122, 1.1641532182693481445e-10 ;  /* 0x2f00000075757423 */ /* 0x000fe2000001007a */
[----:B------:R-:W-:Y:S02]  /*5350*/  IMAD.MOV.U32 R132, RZ, RZ, 0x2 ;  /* 0x00000002ff847424 */ /* 0x000fe400078e00ff */
[----:B------:R-:W-:Y:S02]  /*5360*/  FMUL.FTZ R131, R131, R118 ;  /* 0x0000007683837220 */ /* 0x000fe40000410000 */
[----:B------:R-:W-:-:S02]  /*5370*/  FSETP.GTU.FTZ.AND P0, PT, R117, R126, PT ;  /* 0x0000007e7500720b */ /* 0x000fc40003f1c000 */
[----:B------:R-:W-:-:S05]  /*5380*/  FMUL.FTZ R131, R131, R124 ;  /* 0x0000007c83837220 */ /* 0x000fca0000410000 */
[----:B------:R-:W-:Y:S02]  /*5390*/  FSEL R117, R131, RZ, !P0 ;  /* 0x000000ff83757208 */ /* 0x000fe40004000000 */
[----:B------:R-:W-:-:S03]  /*53a0*/  PLOP3.LUT P0, PT, P0, PT, PT, 0x8, 0x80 ;  /* 0x000000000080781c */ /* 0x000fc6000070e170 */
[----:B------:R-:W-:Y:S01]  /*53b0*/  FMUL.FTZ R117, R117, R104 ;  /* 0x0000006875757220 */ /* 0x000fe20000410000 */
        /* <DEDUP_REMOVED lines=10> */
.L_x_1513:
        /* <DEDUP_REMOVED lines=13> */
.L_x_1515:
[----:B------:R-:W-:Y:S05]  /*5530*/  BSYNC.RECONVERGENT B2 ;  /* 0x0000000000027941 */ /* 0x000fea0003800200 */
.L_x_1514:
        /* <DEDUP_REMOVED lines=58> */
[----:B------:R-:W-:Y:S02]  /*58e0*/  IMAD.MOV.U32 R120, RZ, RZ, R132 ;  /* 0x000000ffff787224 */ /* 0x000fe400078e0084 */
[----:B------:R-:W-:Y:S01]  /*58f0*/  HFMA2 R132, -RZ, RZ, 0, 0 ;  /* 0x00000000ff847431 */ /* 0x000fe200000001ff */
[----:B------:R-:W-:-:S07]  /*5900*/  LOP3.LUT R177, R177, R150, R133, 0x96, !PT ;  /* 0x00000096b1b17212 */ /* 0x000fce00078e9685 */
.L_x_1512:
[----:B------:R-:W-:Y:S05]  /*5910*/  BSYNC.RECONVERGENT B1 ;  /* 0x0000000000017941 */ /* 0x000fea0003800200 */
.L_x_1511:
[----:B------:R-:W-:Y:S01]  /*5920*/  I2FP.F32.U32 R131, R104 ;  /* 0x0000006800837245 */ /* 0x000fe20000201000 */
[----:B------:R-:W-:Y:S01]  /*5930*/  IMAD.U32 R133, R105, 0x10000, RZ ;  /* 0x0001000069857824 */ /* 0x000fe200078e00ff */
[----:B------:R-:W-:Y:S01]  /*5940*/  ISETP.NE.AND P2, PT, R132, 0x1, PT ;  /* 0x000000018400780c */ /* 0x000fe20003f45270 */
[----:B------:R-:W-:Y:S01]  /*5950*/  IMAD.U32 R104, R93, 0x10000, RZ ;  /* 0x000100005d687824 */ /* 0x000fe200078e00ff */
[----:B------:R-:W-:Y:S01]  /*5960*/  BSSY.RECONVERGENT B1, `(.L_x_1516) ;  /* 0x000005f000017945 */ /* 0x000fe20003800200 */
[----:B------:R-:W-:Y:S01]  /*5970*/  FFMA.FTZ R131, R131, R122, 1.1641532182693481445e-10 ;  /* 0x2f00000083837423 */ /* 0x000fe2000001007a */
[----:B------:R-:W-:Y:S01]  /*5980*/  FMUL.FTZ R133, R133, R118 ;  /* 0x0000007685857220 */ /* 0x000fe20000410000 */
[----:B------:R-:W-:Y:S01]  /*5990*/  HFMA2 R134, -RZ, RZ, 0, 1.1920928955078125e-07 ;  /* 0x00000002ff867431 */ /* 0x000fe200000001ff */
[----:B------:R-:W-:Y:S01]  /*59a0*/  PRMT R128, R105, 0x7632, R128 ;  /* 0x0000763269807816 */ /* 0x000fe20000000080 */
[----:B------:R-:W-:Y:S01]  /*59b0*/  IMAD.MOV.U32 R105, RZ, RZ, R162 ;  /* 0x000000ffff697224 */ /* 0x000fe200078e00a2 */
[----:B------:R-:W-:Y:S01]  /*59c0*/  FSETP.GTU.FTZ.AND P1, PT, R131, R126, PT ;  /* 0x0000007e8300720b */ /* 0x000fe20003f3c000 */
[----:B------:R-:W-:-:S05]  /*59d0*/  FMUL.FTZ R131, R133, R124 ;  /* 0x0000007c85837220 */ /* 0x000fca0000410000 */
[----:B------:R-:W-:Y:S02]  /*59e0*/  FSEL R131, R131, RZ, !P1 ;  /* 0x000000ff83837208 */ /* 0x000fe40004800000 */
[----:B------:R-:W-:-:S03]  /*59f0*/  PLOP3.LUT P1, PT, P1, PT, PT, 0x8, 0x80 ;  /* 0x000000000080781c */ /* 0x000fc60000f2e170 */
[----:B------:R-:W-:Y:S01]  /*5a00*/  FMUL.FTZ R131, R131, R104 ;  /* 0x0000006883837220 */ /* 0x000fe20000410000 */
        /* <DEDUP_REMOVED lines=9> */
.L_x_1518:
        /* <DEDUP_REMOVED lines=13> */
.L_x_1520:
[----:B------:R-:W-:Y:S05]  /*5b70*/  BSYNC.RECONVERGENT B2 ;  /* 0x0000000000027941 */ /* 0x000fea0003800200 */
.L_x_1519:
        /* <DEDUP_REMOVED lines=57> */
[----:B------:R-:W-:-:S05]  /*5f10*/  IMAD.WIDE.U32 R104, R105, -0x2daee0ad, RZ ;  /* 0xd2511f5369687825 */ /* 0x000fca00078e00ff */
[----:B------:R-:W-:Y:S01]  /*5f20*/  LOP3.LUT R177, R177, R148, R105, 0x96, !PT ;  /* 0x00000094b1b17212 */ /* 0x000fe200078e9669 */
[----:B------:R-:W-:Y:S01]  /*5f30*/  IMAD.MOV.U32 R105, RZ, RZ, R120 ;  /* 0x000000ffff697224 */ /* 0x000fe200078e0078 */
[----:B------:R-:W-:-:S07]  /*5f40*/  MOV R120, R104 ;  /* 0x0000006800787202 */ /* 0x000fce0000000f00 */
.L_x_1517:
[----:B------:R-:W-:Y:S05]  /*5f50*/  BSYNC.RECONVERGENT B1 ;  /* 0x0000000000017941 */ /* 0x000fea0003800200 */
.L_x_1516:
[----:B------:R-:W-:Y:S01]  /*5f60*/  I2FP.F32.U32 R105, R105 ;  /* 0x0000006900697245 */ /* 0x000fe20000201000 */
[----:B------:R-:W-:Y:S01]  /*5f70*/  IMAD.U32 R133, R128, 0x10000, RZ ;  /* 0x0001000080857824 */ /* 0x000fe200078e00ff */
[----:B------:R-:W-:Y:S01]  /*5f80*/  ISETP.NE.AND P3, PT, R134, 0x1, PT ;  /* 0x000000018600780c */ /* 0x000fe20003f65270 */
[----:B------:R-:W-:Y:S01]  /*5f90*/  BSSY.RECONVERGENT B1, `(.L_x_1521) ;  /* 0x000005f000017945 */ /* 0x000fe20003800200 */
[----:B------:R-:W-:Y:S01]  /*5fa0*/  SHF.L.U32 R104, R110, 0x10, RZ ;  /* 0x000000106e687819 */ /* 0x000fe200000006ff */
[----:B------:R-:W-:Y:S01]  /*5fb0*/  FFMA.FTZ R105, R105, R122, 1.1641532182693481445e-10 ;  /* 0x2f00000069697423 */ /* 0x000fe2000001007a */
[----:B------:R-:W-:Y:S01]  /*5fc0*/  FMUL.FTZ R133, R133, R118 ;  /* 0x0000007685857220 */ /* 0x000fe20000410000 */
[----:B------:R-:W-:-:S03]  /*5fd0*/  IMAD.MOV.U32 R128, RZ, RZ, 0x2 ;  /* 0x00000002ff807424 */ /* 0x000fc600078e00ff */
[----:B------:R-:W-:Y:S01]  /*5fe0*/  FMUL.FTZ R133, R133, R124 ;  /* 0x0000007c85857220 */ /* 0x000fe20000410000 */
[----:B------:R-:W-:Y:S01]  /*5ff0*/  FSETP.GTU.FTZ.AND P2, PT, R105, R126, PT ;  /* 0x0000007e6900720b */ /* 0x000fe20003f5c000 */
[----:B------:R-:W-:-:S03]  /*6000*/  IMAD.MOV.U32 R105, RZ, RZ, R162 ;  /* 0x000000ffff697224 */ /* 0x000fc600078e00a2 */
[----:B------:R-:W-:Y:S02]  /*6010*/  FSEL R133, R133, RZ, !P2 ;  /* 0x000000ff85857208 */ /* 0x000fe40005000000 */
[----:B------:R-:W-:-:S03]  /*6020*/  PLOP3.LUT P2, PT, P2, PT, PT, 0x8, 0x80 ;  /* 0x000000000080781c */ /* 0x000fc6000174e170 */
[----:B------:R-:W-:Y:S01]  /*6030*/  FMUL.FTZ R133, R133, R104 ;  /* 0x0000006885857220 */ /* 0x000fe20000410000 */
        /* <DEDUP_REMOVED lines=9> */
.L_x_1523:
        /* <DEDUP_REMOVED lines=13> */
.L_x_1525:
[----:B------:R-:W-:Y:S05]  /*61a0*/  BSYNC.RECONVERGENT B2 ;  /* 0x0000000000027941 */ /* 0x000fea0003800200 */
.L_x_1524:
        /* <DEDUP_REMOVED lines=61> */
.L_x_1522:
[----:B------:R-:W-:Y:S05]  /*6580*/  BSYNC.RECONVERGENT B1 ;  /* 0x0000000000017941 */ /* 0x000fea0003800200 */
.L_x_1521:
[----:B------:R-:W-:Y:S01]  /*6590*/  I2FP.F32.U32 R105, R105 ;  /* 0x0000006900697245 */ /* 0x000fe20000201000 */
[----:B------:R-:W-:Y:S01]  /*65a0*/  IMAD.U32 R104, R94, 0x10000, RZ ;  /* 0x000100005e687824 */ /* 0x000fe200078e00ff */
[----:B------:R-:W-:Y:S01]  /*65b0*/  SHF.L.U32 R149, R106, 0x10, RZ ;  /* 0x000000106a957819 */ /* 0x000fe200000006ff */
[----:B------:R-:W-:Y:S01]  /*65c0*/  BSSY.RECONVERGENT B1, `(.L_x_1526) ;  /* 0x0000060000017945 */ /* 0x000fe20003800200 */
[----:B------:R-:W-:Y:S01]  /*65d0*/  ISETP.NE.AND P4, PT, R128, 0x1, PT ;  /* 0x000000018000780c */ /* 0x000fe20003f85270 */
[----:B------:R-:W-:Y:S01]  /*65e0*/  FFMA.FTZ R105, R105, R122, 1.1641532182693481445e-10 ;  /* 0x2f00000069697423 */ /* 0x000fe2000001007a */
[----:B------:R-:W-:Y:S01]  /*65f0*/  PRMT R106, R106, 0x7632, R106 ;  /* 0x000076326a6a7816 */ /* 0x000fe2000000006a */
[----:B------:R-:W-:Y:S01]  /*6600*/  FMUL.FTZ R149, R149, R118 ;  /* 0x0000007695957220 */ /* 0x000fe20000410000 */
[----:B------:R-:W-:Y:S02]  /*6610*/  IMAD.MOV.U32 R132, RZ, RZ, 0x2 ;  /* 0x00000002ff847424 */ /* 0x000fe400078e00ff */
[----:B------:R-:W-:Y:S01]  /*6620*/  FSETP.GTU.FTZ.AND P3, PT, R105, R126, PT ;  /* 0x0000007e6900720b */ /* 0x000fe20003f7c000 */
[----:B------:R-:W-:Y:S01]  /*6630*/  FMUL.FTZ R149, R149, R124 ;  /* 0x0000007c95957220 */ /* 0x000fe20000410000 */
[----:B------:R-:W-:-:S04]  /*6640*/  MOV R105, R162 ;  /* 0x000000a200697202 */ /* 0x000fc80000000f00 */
        /* <DEDUP_REMOVED lines=12> */
.L_x_1528:
        /* <DEDUP_REMOVED lines=13> */
.L_x_1530:
[----:B------:R-:W-:Y:S05]  /*67e0*/  BSYNC.RECONVERGENT B2 ;  /* 0x0000000000027941 */ /* 0x000fea0003800200 */
.L_x_1529:
        /* <DEDUP_REMOVED lines=61> */
.L_x_1527:
[----:B------:R-:W-:Y:S05]  /*6bc0*/  BSYNC.RECONVERGENT B1 ;  /* 0x0000000000017941 */ /* 0x000fea0003800200 */
.L_x_1526:
[----:B------:R-:W-:Y:S01]  /*6bd0*/  I2FP.F32.U32 R105, R105 ;  /* 0x0000006900697245 */ /* 0x000fe20000201000 */
[----:B------:R-:W-:Y:S01]  /*6be0*/  IMAD.U32 R151, R106, 0x10000, RZ ;  /* 0x000100006a977824 */ /* 0x000fe200078e00ff */
[----:B------:R-:W-:Y:S01]  /*6bf0*/  ISETP.NE.AND P5, PT, R132, 0x1, PT ;  /* 0x000000018400780c */ /* 0x000fe20003fa5270 */
[----:B------:R-:W-:Y:S01]  /*6c00*/  IMAD.U32 R104, R109, 0x10000, RZ ;  /* 0x000100006d687824 */ /* 0x000fe200078e00ff */
[----:B------:R-:W-:Y:S01]  /*6c10*/  BSSY.RECONVERGENT B1, `(.L_x_1531) ;  /* 0x000005e000017945 */ /* 0x000fe20003800200 */
[----:B------:R-:W-:Y:S01]  /*6c20*/  FFMA.FTZ R105, R105, R122, 1.1641532182693481445e-10 ;  /* 0x2f00000069697423 */ /* 0x000fe2000001007a */
[----:B------:R-:W-:Y:S01]  /*6c30*/  FMUL.FTZ R151, R151, R118 ;  /* 0x0000007697977220 */ /* 0x000fe20000410000 */
[----:B------:R-:W-:-:S03]  /*6c40*/  HFMA2 R106, -RZ, RZ, 0, 1.1920928955078125e-07 ;  /* 0x00000002ff6a7431 */ /* 0x000fc600000001ff */
        /* <DEDUP_REMOVED lines=15> */
.L_x_1533:
        /* <DEDUP_REMOVED lines=13> */
.L_x_1535:
[----:B------:R-:W-:Y:S05]  /*6e10*/  BSYNC.RECONVERGENT B2 ;  /* 0x0000000000027941 */ /* 0x000fea0003800200 */
.L_x_1534:
        /* <DEDUP_REMOVED lines=18> */
[----:B------:R-:W-:Y:S01]  /*6f40*/  IMAD.MOV.U32 R106, RZ, RZ, RZ ;  /* 0x000000ffff6a7224 */ /* 0x000fe200078e00ff */
        /* <DEDUP_REMOVED lines=42> */
.L_x_1532:
[----:B------:R-:W-:Y:S05]  /*71f0*/  BSYNC.RECONVERGENT B1 ;  /* 0x0000000000017941 */ /* 0x000fea0003800200 */
.L_x_1531:
[----:B------:R-:W-:Y:S01]  /*7200*/  I2FP.F32.U32 R105, R105 ;  /* 0x0000006900697245 */ /* 0x000fe20000201000 */
[C---:B------:R-:W-:Y:S01]  /*7210*/  IMAD.U32 R165, R107.reuse, 0x10000, RZ ;  /* 0x000100006ba57824 */ /* 0x040fe200078e00ff */
[----:B------:R-:W-:Y:S01]  /*7220*/  ISETP.NE.AND P6, PT, R106, 0x1, PT ;  /* 0x000000016a00780c */ /* 0x000fe20003fc5270 */
[----:B------:R-:W-:Y:S01]  /*7230*/  BSSY.RECONVERGENT B1, `(.L_x_1536) ;  /* 0x0000062000017945 */ /* 0x000fe20003800200 */
[----:B------:R-:W-:Y:S01]  /*7240*/  PRMT R128, R107, 0x7632, R128 ;  /* 0x000076326b807816 */ /* 0x000fe20000000080 */
[----:B------:R-:W-:Y:S01]  /*7250*/  FFMA.FTZ R105, R105, R122, 1.1641532182693481445e-10 ;  /* 0x2f00000069697423 */ /* 0x000fe2000001007a */
[----:B------:R-:W-:Y:S01]  /*7260*/  FMUL.FTZ R165, R165, R118 ;  /* 0x00000076a5a57220 */ /* 0x000fe20000410000 */
[----:B------:R-:W-:-:S03]  /*7270*/  IMAD.MOV.U32 R132, RZ, RZ, 0x2 ;  /* 0x00000002ff847424 */ /* 0x000fc600078e00ff */
[----:B------:R-:W-:Y:S01]  /*7280*/  FMUL.FTZ R104, R165, R124 ;  /* 0x0000007ca5687220 */ /* 0x000fe20000410000 */
[----:B------:R-:W-:Y:S01]  /*7290*/  FSETP.GTU.FTZ.AND P5, PT, R105, R126, PT ;  /* 0x0000007e6900720b */ /* 0x000fe20003fbc000 */
[----:B------:R-:W-:Y:S01]  /*72a0*/  IMAD.MOV.U32 R105, RZ, RZ, R162 ;  /* 0x000000ffff697224 */ /* 0x000fe200078e00a2 */
[----:B------:R-:W-:Y:S02]  /*72b0*/  SHF.L.U32 R165, R95, 0x10, RZ ;  /* 0x000000105fa57819 */ /* 0x000fe400000006ff */
        /* <DEDUP_REMOVED lines=12> */
.L_x_1538:
        /* <DEDUP_REMOVED lines=12> */
[----:B------:R-:W-:Y:S01]  /*7440*/  @P0 IMAD.MOV R105, RZ, RZ, R112 ;  /* 0x000000ffff690224 */ /* 0x000fe200078e0270 */
[----:B------:R-:W-:-:S04]  /*7450*/  ISETP.NE.AND P0, PT, R104, RZ, PT ;  /* 0x000000ff6800720c */ /* 0x000fc80003f05270 */
[----:B------:R-:W-:-:S09]  /*7460*/  @!P6 MOV R112, R105 ;  /* 0x000000690070e202 */ /* 0x000fd20000000f00 */
.L_x_1540:
[----:B------:R-:W-:Y:S05]  /*7470*/  BSYNC.RECONVERGENT B2 ;  /* 0x0000000000027941 */ /* 0x000fea0003800200 */
.L_x_1539:
        /* <DEDUP_REMOVED lines=61> */
.L_x_1537:
[----:B------:R-:W-:Y:S05]  /*7850*/  BSYNC.RECONVERGENT B1 ;  /* 0x0000000000017941 */ /* 0x000fea0003800200 */
.L_x_1536:
[----:B------:R-:W-:Y:S01]  /*7860*/  I2FP.F32.U32 R105, R105 ;  /* 0x0000006900697245 */ /* 0x000fe20000201000 */
[----:B------:R-:W-:Y:S01]  /*7870*/  IMAD.U32 R104, R108, 0x10000, RZ ;  /* 0x000100006c687824 */ /* 0x000fe200078e00ff */
[----:B------:R-:W-:Y:S02]  /*7880*/  SHF.L.U32 R107, R128, 0x10, RZ ;  /* 0x00000010806b7819 */ /* 0x000fe400000006ff */
[----:B------:R-:W-:Y:S01]  /*7890*/  F2FP.BF16.F32.PACK_AB R106, R151, R149 ;  /* 0x00000095976a723e */ /* 0x000fe200000010ff */
[----:B------:R-:W-:Y:S02]  /*78a0*/  FFMA.FTZ R105, R105, R122, 1.1641532182693481445e-10 ;  /* 0x2f00000069697423 */ /* 0x000fe4000001007a */
[----:B------:R-:W-:-:S03]  /*78b0*/  FMUL.FTZ R107, R107, R118 ;  /* 0x000000766b6b7220 */ /* 0x000fc60000410000 */
[----:B------:R-:W-:Y:S01]  /*78c0*/  FSETP.GTU.FTZ.AND P6, PT, R105, R126, PT ;  /* 0x0000007e6900720b */ /* 0x000fe20003fdc000 */
[----:B------:R-:W-:Y:S01]  /*78d0*/  FMUL.FTZ R107, R107, R124 ;  /* 0x0000007c6b6b7220 */ /* 0x000fe20000410000 */
[----:B------:R-:W-:-:S04]  /*78e0*/  F2FP.BF16.F32.PACK_AB R105, R133, R131 ;  /* 0x000000838569723e */ /* 0x000fc800000010ff */
[----:B------:R-:W-:Y:S02]  /*78f0*/  FSEL R107, R107, RZ, !P6 ;  /* 0x000000ff6b6b7208 */ /* 0x000fe40007000000 */
[----:B------:R-:W-:-:S03]  /*7900*/  PLOP3.LUT P6, PT, P6, PT, PT, 0x8, 0x80 ;  /* 0x000000000080781c */ /* 0x000fc600037ce170 */
[----:B------:R-:W-:Y:S01]  /*7910*/  FMUL.FTZ R167, R107, R104 ;  /* 0x000000686ba77220 */ /* 0x000fe20000410000 */
[----:B------:R-:W-:-:S04]  /*7920*/  F2FP.BF16.F32.PACK_AB R104, R117, R115 ;  /* 0x000000737568723e */ /* 0x000fc800000010ff */
[----:B------:R-:W-:-:S07]  /*7930*/  F2FP.BF16.F32.PACK_AB R107, R167, R165 ;  /* 0x000000a5a76b723e */ /* 0x000fce00000010ff */
.L_x_1500:
[----:B------:R-:W0:Y:S01]  /*7940*/  LDC.64 R182, c[0x0][0x3a8] ;  /* 0x0000ea00ffb67b82 */ /* 0x000e220000000a00 */
[----:B------:R-:W-:Y:S02]  /*7950*/  SEL R124, RZ, 0x1000000, !P6 ;  /* 0x01000000ff7c7807 */ /* 0x000fe40007000000 */
[----:B------:R-:W-:Y:S02]  /*7960*/  SEL R122, RZ, 0x10000, !P5 ;  /* 0x00010000ff7a7807 */ /* 0x000fe40006800000 */
[----:B------:R-:W-:Y:S02]  /*7970*/  SEL R189, RZ, 0x100, !P4 ;  /* 0x00000100ffbd7807 */ /* 0x000fe40006000000 */
[----:B------:R-:W-:Y:S01]  /*7980*/  SEL R187, RZ, 0x10000, !P1 ;  /* 0x00010000ffbb7807 */ /* 0x000fe20004800000 */
[----:B------:R-:W1:Y:S01]  /*7990*/  LDC.64 R184, c[0x0][0x3b0] ;  /* 0x0000ec00ffb87b82 */ /* 0x000e620000000a00 */
[----:B------:R-:W-:Y:S02]  /*79a0*/  LOP3.LUT R189, R189, R124, R122, 0xfe, !PT ;  /* 0x0000007cbdbd7212 */ /* 0x000fe400078efe7a */
[----:B------:R-:W-:-:S02]  /*79b0*/  SEL R124, RZ, 0x1000000, !P2 ;  /* 0x01000000ff7c7807 */ /* 0x000fc40005000000 */
[----:B------:R-:W-:Y:S02]  /*79c0*/  SEL R122, RZ, 0x100, !P0 ;  /* 0x00000100ff7a7807 */ /* 0x000fe40004000000 */
[----:B------:R-:W-:Y:S02]  /*79d0*/  SEL R186, RZ, 0x1, !P3 ;  /* 0x00000001ffba7807 */ /* 0x000fe40005800000 */
[----:B------:R-:W-:Y:S02]  /*79e0*/  LOP3.LUT P6, RZ, R113, 0x2, RZ, 0xc0, !PT ;  /* 0x0000000271ff7812 */ /* 0x000fe400078cc0ff */
[----:B------:R-:W-:Y:S01]  /*79f0*/  LOP3.LUT R122, R122, R124, R187, 0xfe, !PT ;  /* 0x0000007c7a7a7212 */ /* 0x000fe200078efebb */
[----:B------:R-:W-:Y:S01]  /*7a00*/  IMAD.MOV.U32 R124, RZ, RZ, R120 ;  /* 0x000000ffff7c7224 */ /* 0x000fe200078e0078 */
[----:B------:R-:W-:Y:S02]  /*7a10*/  LOP3.LUT R187, R189, R186, RZ, 0xfc, !PT ;  /* 0x000000babdbb7212 */ /* 0x000fe400078efcff */
[----:B------:R-:W-:Y:S01]  /*7a20*/  SEL R189, RZ, 0x1, !P6 ;  /* 0x00000001ffbd7807 */ /* 0x000fe20007000000 */
[C---:B0-----:R-:W-:Y:S01]  /*7a30*/  IMAD.WIDE.U32 R182, R114.reuse, 0x10, R182 ;  /* 0x0000001072b67825 */ /* 0x041fe200078e00b6 */
[----:B------:R-:W-:-:S02]  /*7a40*/  IADD3 R120, PT, PT, R114, 0x100, RZ ;  /* 0x0000010072787810 */ /* 0x000fc40007ffe0ff */
[----:B------:R-:W-:Y:S02]  /*7a50*/  LOP3.LUT R186, R122, R189, RZ, 0xfc, !PT ;  /* 0x000000bd7aba7212 */ /* 0x000fe400078efcff */
[----:B------:R0:W-:Y:S01]  /*7a60*/  STG.E.128 desc[UR6][R182.64], R104 ;  /* 0x00000068b6007986 */ /* 0x0001e2000c101d06 */
[----:B-1----:R-:W-:-:S05]  /*7a70*/  IMAD.WIDE.U32 R184, R114, 0x8, R184 ;  /* 0x0000000872b87825 */ /* 0x002fca00078e00b8 */
[----:B------:R0:W-:Y:S02]  /*7a80*/  STG.E.64 desc[UR6][R184.64], R186 ;  /* 0x000000bab8007986 */ /* 0x0001e4000c101b06 */
.L_x_1459:
[----:B------:R-:W-:Y:S05]  /*7a90*/  BSYNC.RECONVERGENT B0 ;  /* 0x0000000000007941 */ /* 0x000fea0003800200 */
.L_x_1458:
[----:B------:R-:W-:Y:S01]  /*7aa0*/  ISETP.GE.U32.AND P0, PT, R0, 0x200, PT ;  /* 0x000002000000780c */ /* 0x000fe20003f06070 */
[----:B------:R-:W-:Y:S01]  /*7ab0*/  BSSY.RECONVERGENT B0, `(.L_x_1541) ;  /* 0x0000683000007945 */ /* 0x000fe20003800200 */
[----:B------:R-:W-:-:S11]  /*7ac0*/  LOP3.LUT R113, R113, 0xffffffbf, RZ, 0xc0, !PT ;  /* 0xffffffbf71717812 */ /* 0x000fd600078ec0ff */
[----:B------:R-:W-:Y:S01]  /*7ad0*/  @P0 LOP3.LUT R113, R113, 0x40, RZ, 0xfc, !PT ;  /* 0x0000004071710812 */ /* 0x000fe200078efcff */
[----:B------:R-:W-:Y:S06]  /*7ae0*/  @!P0 BRA `(.L_x_1542) ;  /* 0x0000006400fc8947 */ /* 0x000fec0003800000 */
        /* <DEDUP_REMOVED lines=9> */
[----:B------:R-:W-:Y:S01]  /*7b80*/  ISETP.NE.AND P0, PT, R132, 0x1, PT ;  /* 0x000000018400780c */ /* 0x000fe20003f05270 */
[----:B------:R-:W-:Y:S01]  /*7b90*/  BSSY.RECONVERGENT B1, `(.L_x_1544) ;  /* 0x000005a000017945 */ /* 0x000fe20003800200 */
[----:B0-----:R-:W-:Y:S01]  /*7ba0*/  IMAD.MOV.U32 R135, RZ, RZ, 0x2 ;  /* 0x00000002ff877424 */ /* 0x001fe200078e00ff */
        /* <DEDUP_REMOVED lines=13> */
.L_x_1546:
        /* <DEDUP_REMOVED lines=13> */
.L_x_1548:
[----:B------:R-:W-:Y:S05]  /*7d50*/  BSYNC.RECONVERGENT B2 ;  /* 0x0000000000027941 */ /* 0x000fea0003800200 */
.L_x_1547:
        /* <DEDUP_REMOVED lines=50> */
[----:B------:R-:W-:Y:S02]  /*8080*/  VIADD R119, R146, 0xf1bbcdc8 ;  /* 0xf1bbcdc892777836 */ /* 0x000fe40000000000 */
[----:B------:R-:W-:-:S03]  /*8090*/  IMAD.WIDE.U32 R154, R121, -0x326172a9, RZ ;  /* 0xcd9e8d57799a7825 */ /* 0x000fc600078e00ff */
[----:B------:R-:W-:Y:S01]  /*80a0*/  LOP3.LUT R134, R119, R134, R153, 0x96, !PT ;  /* 0x0000008677867212 */ /* 0x000fe200078e9699 */
[----:B------:R-:W-:Y:S01]  /*80b0*/  IMAD.MOV.U32 R162, RZ, RZ, R154 ;  /* 0x000000ffffa27224 */ /* 0x000fe200078e009a */
[----:B------:R-:W-:-:S03]  /*80c0*/  IADD3 R119, PT, PT, R146, -0x700cb87f, RZ ;  /* 0x8ff3478192777810 */ /* 0x000fc60007ffe0ff */
[----:B------:R-:W-:Y:S01]  /*80d0*/  IMAD.WIDE.U32 R134, R134, -0x2daee0ad, RZ ;  /* 0xd2511f5386867825 */ /* 0x000fe200078e00ff */
[----:B------:R-:W-:-:S03]  /*80e0*/  LOP3.LUT R130, R119, R152, R155, 0x96, !PT ;  /* 0x0000009877827212 */ /* 0x000fc600078e969b */
[----:B------:R-:W-:Y:S01]  /*80f0*/  IMAD.MOV.U32 R119, RZ, RZ, R124 ;  /* 0x000000ffff777224 */ /* 0x000fe200078e007c */
[----:B------:R-:W-:Y:S01]  /*8100*/  LOP3.LUT R177, R177, R136, R135, 0x96, !PT ;  /* 0x00000088b1b17212 */ /* 0x000fe200078e9687 */
[----:B------:R-:W-:Y:S01]  /*8110*/  IMAD.MOV.U32 R135, RZ, RZ, RZ ;  /* 0x000000ffff877224 */ /* 0x000fe200078e00ff */
[----:B------:R-:W-:-:S07]  /*8120*/  MOV R122, R134 ;  /* 0x00000086007a7202 */ /* 0x000fce0000000f00 */
.L_x_1545:
[----:B------:R-:W-:Y:S05]  /*8130*/  BSYNC.RECONVERGENT B1 ;  /* 0x0000000000017941 */ /* 0x000fea0003800200 */
.L_x_1544:
[----:B------:R-:W0:Y:S01]  /*8140*/  LDC R126, c[0x0][0x408] ;  /* 0x00010200ff7e7b82 */ /* 0x000e220000000800 */
[----:B------:R-:W-:Y:S01]  /*8150*/  HFMA2 R124, -RZ, RZ, 0.1171875, 0 ;  /* 0x2f800000ff7c7431 */ /* 0x000fe200000001ff */
[----:B------:R-:W-:Y:S01]  /*8160*/  I2FP.F32.U32 R119, R119 ;  /* 0x0000007700777245 */ /* 0x000fe20000201000 */
[----:B-----5:R-:W-:Y:S01]  /*8170*/  IMAD.U32 R121, R104, 0x10000, RZ ;  /* 0x0001000068797824 */ /* 0x020fe200078e00ff */
[----:B------:R-:W-:Y:S01]  /*8180*/  ISETP.NE.AND P1, PT, R135, 0x1, PT ;  /* 0x000000018700780c */ /* 0x000fe20003f25270 */
[----:B------:R-:W-:Y:S01]  /*8190*/  IMAD.U32 R132, R80, 0x10000, RZ ;  /* 0x0001000050847824 */ /* 0x000fe200078e00ff */
[----:B------:R-:W-:Y:S01]  /*81a0*/  SHF.L.U32 R134, R52, 0x10, RZ ;  /* 0x0000001034867819 */ /* 0x000fe200000006ff */
[----:B------:R-:W-:Y:S01]  /*81b0*/  FMUL.FTZ R121, R121, R118 ;  /* 0x0000007679797220 */ /* 0x000fe20000410000 */
[----:B------:R-:W1:Y:S01]  /*81c0*/  LDC R128, c[0x0][0x404] ;  /* 0x00010100ff807b82 */ /* 0x000e620000000800 */
[----:B------:R-:W-:Y:S01]  /*81d0*/  LOP3.LUT R113, R113, 0xfffffffd, RZ, 0xc0, !PT ;  /* 0xfffffffd71717812 */ /* 0x000fe200078ec0ff */
[----:B------:R-:W-:Y:S01]  /*81e0*/  BSSY.RECONVERGENT B1, `(.L_x_1549) ;  /* 0x000005f000017945 */ /* 0x000fe20003800200 */
[----:B------:R-:W-:Y:S01]  /*81f0*/  FFMA.FTZ R119, R119, R124, 1.1641532182693481445e-10 ;  /* 0x2f00000077777423 */ /* 0x000fe2000001007c */
[----:B------:R-:W-:Y:S01]  /*8200*/  PRMT R104, R104, 0x7632, R104 ;  /* 0x0000763268687816 */ /* 0x000fe20000000068 */
[----:B0-----:R-:W-:-:S03]  /*8210*/  FMUL.FTZ R121, R121, R126 ;  /* 0x0000007e79797220 */ /* 0x001fc60000410000 */
[----:B-1----:R-:W-:-:S04]  /*8220*/  FSETP.GTU.FTZ.AND P0, PT, R119, R128, PT ;  /* 0x000000807700720b */ /* 0x002fc80003f1c000 */
[----:B------:R-:W-:Y:S01]  /*8230*/  FSEL R119, R121, RZ, !P0 ;  /* 0x000000ff79777208 */ /* 0x000fe20004000000 */
[----:B------:R-:W-:Y:S01]  /*8240*/  IMAD.MOV.U32 R121, RZ, RZ, R162 ;  /* 0x000000ffff797224 */ /* 0x000fe200078e00a2 */
[----:B------:R-:W-:-:S03]  /*8250*/  PLOP3.LUT P0, PT, P0, PT, PT, 0x8, 0x80 ;  /* 0x000000000080781c */ /* 0x000fc6000070e170 */
[----:B------:R-:W-:Y:S01]  /*8260*/  FFMA.FTZ R119, R119, R132, R134 ;  /* 0x0000008477777223 */ /* 0x000fe20000010086 */
        /* <DEDUP_REMOVED lines=11> */
.L_x_1551:
        /* <DEDUP_REMOVED lines=13> */
.L_x_1553:
[----:B------:R-:W-:Y:S05]  /*83f0*/  BSYNC.RECONVERGENT B2 ;  /* 0x0000000000027941 */ /* 0x000fea0003800200 */
.L_x_1552:
        /* <DEDUP_REMOVED lines=49> */
[----:B------:R-:W-:-:S03]  /*8710*/  LOP3.LUT R152, R135, R152, R137, 0x96, !PT ;  /* 0x0000009887987212 */ /* 0x000fc600078e9689 */
[----:B------:R-:W-:Y:S02]  /*8720*/  VIADD R121, R146, 0xf1bbcdc8 ;  /* 0xf1bbcdc892797836 */ /* 0x000fe40000000000 */
[----:B------:R-:W-:-:S03]  /*8730*/  IMAD.WIDE.U32 R152, R152, -0x326172a9, RZ ;  /* 0xcd9e8d5798987825 */ /* 0x000fc600078e00ff */
[----:B------:R-:W-:Y:S01]  /*8740*/  LOP3.LUT R134, R121, R134, R155, 0x96, !PT ;  /* 0x0000008679867212 */ /* 0x000fe200078e969b */
[----:B------:R-:W-:Y:S01]  /*8750*/  IMAD.MOV.U32 R162, RZ, RZ, R152 ;  /* 0x000000ffffa27224 */ /* 0x000fe200078e0098 */
[----:B------:R-:W-:-:S03]  /*8760*/  IADD3 R121, PT, PT, R146, -0x700cb87f, RZ ;  /* 0x8ff3478192797810 */ /* 0x000fc60007ffe0ff */
[----:B------:R-:W-:Y:S01]  /*8770*/  IMAD.WIDE.U32 R134, R134, -0x2daee0ad, RZ ;  /* 0xd2511f5386867825 */ /* 0x000fe200078e00ff */
[----:B------:R-:W-:Y:S02]  /*8780*/  LOP3.LUT R130, R121, R154, R153, 0x96, !PT ;  /* 0x0000009a79827212 */ /* 0x000fe400078e9699 */
[----:B------:R-:W-:Y:S01]  /*8790*/  MOV R121, R122 ;  /* 0x0000007a00797202 */ /* 0x000fe20000000f00 */
[----:B------:R-:W-:Y:S01]  /*87a0*/  IMAD.MOV.U32 R122, RZ, RZ, R134 ;  /* 0x000000ffff7a7224 */ /* 0x000fe200078e0086 */
[----:B------:R-:W-:Y:S01]  /*87b0*/  LOP3.LUT R177, R177, R136, R135, 0x96, !PT ;  /* 0x00000088b1b17212 */ /* 0x000fe200078e9687 */
[----:B------:R-:W-:-:S07]  /*87c0*/  IMAD.MOV.U32 R134, RZ, RZ, RZ ;  /* 0x000000ffff867224 */ /* 0x000fce00078e00ff */
.L_x_1550:
[----:B------:R-:W-:Y:S05]  /*87d0*/  BSYNC.RECONVERGENT B1 ;  /* 0x0000000000017941 */ /* 0x000fea0003800200 */
.L_x_1549:
        /* <DEDUP_REMOVED lines=12> */
[----:B------:R-:W-:Y:S02]  /*88a0*/  FSEL R121, R135, RZ, !P0 ;  /* 0x000000ff87797208 */ /* 0x000fe40004000000 */
[----:B------:R-:W-:-:S03]  /*88b0*/  PLOP3.LUT P0, PT, P0, PT, PT, 0x8, 0x80 ;  /* 0x000000000080781c */ /* 0x000fc6000070e170 */
[----:B------:R-:W-:Y:S01]  /*88c0*/  FFMA.FTZ R121, R121, R104, R132 ;  /* 0x0000006879797223 */ /* 0x000fe20000010084 */
[----:B------:R-:W-:Y:S01]  /*88d0*/  IMAD.MOV.U32 R104, RZ, RZ, R162 ;  /* 0x000000ffff687224 */ /* 0x000fe200078e00a2 */
        /* <DEDUP_REMOVED lines=9> */
.L_x_1556:
        /* <DEDUP_REMOVED lines=13> */
.L_x_1558:
[----:B------:R-:W-:Y:S05]  /*8a40*/  BSYNC.RECONVERGENT B2 ;  /* 0x0000000000027941 */ /* 0x000fea0003800200 */
.L_x_1557:
        /* <DEDUP_REMOVED lines=56> */
[----:B------:R-:W-:-:S04]  /*8dd0*/  IMAD.WIDE.U32 R134, R135, -0x2daee0ad, RZ ;  /* 0xd2511f5387867825 */ /* 0x000fc800078e00ff */
[----:B------:R-:W-:Y:S01]  /*8de0*/  IMAD.MOV.U32 R104, RZ, RZ, R122 ;  /* 0x000000ffff687224 */ /* 0x000fe200078e007a */
[----:B------:R-:W-:Y:S01]  /*8df0*/  LOP3.LUT R177, R177, R152, R135, 0x96, !PT ;  /* 0x00000098b1b17212 */ /* 0x000fe200078e9687 */
[----:B------:R-:W-:Y:S01]  /*8e00*/  IMAD.MOV.U32 R136, RZ, RZ, RZ ;  /* 0x000000ffff887224 */ /* 0x000fe200078e00ff */
[----:B------:R-:W-:-:S07]  /*8e10*/  MOV R122, R134 ;  /* 0x00000086007a7202 */ /* 0x000fce0000000f00 */
.L_x_1555:
[----:B------:R-:W-:Y:S05]  /*8e20*/  BSYNC.RECONVERGENT B1 ;  /* 0x0000000000017941 */ /* 0x000fea0003800200 */
.L_x_1554:
        /* <DEDUP_REMOVED lines=14> */
[----:B------:R-:W-:Y:S02]  /*8f10*/  PRMT R132, R105, 0x7632, R132 ;  /* 0x0000763269847816 */ /* 0x000fe40000000084 */
[----:B------:R-:W-:Y:S01]  /*8f20*/  MOV R105, R162 ;  /* 0x000000a200697202 */ /* 0x000fe20000000f00 */
        /* <DEDUP_REMOVED lines=9> */
.L_x_1561:
        /* <DEDUP_REMOVED lines=13> */
.L_x_1563:
[----:B------:R-:W-:Y:S05]  /*9090*/  BSYNC.RECONVERGENT B2 ;  /* 0x0000000000027941 */ /* 0x000fea0003800200 */
.L_x_1562:
        /* <DEDUP_REMOVED lines=61> */
.L_x_1560:
[----:B------:R-:W-:Y:S05]  /*9470*/  BSYNC.RECONVERGENT B1 ;  /* 0x0000000000017941 */ /* 0x000fea0003800200 */
.L_x_1559:
        /* <DEDUP_REMOVED lines=25> */
.L_x_1566:
        /* <DEDUP_REMOVED lines=13> */
.L_x_1568:
[----:B------:R-:W-:Y:S05]  /*96e0*/  BSYNC.RECONVERGENT B2 ;  /* 0x0000000000027941 */ /* 0x000fea0003800200 */
.L_x_1567:
        /* <DEDUP_REMOVED lines=61> */
.L_x_1565:
[----:B------:R-:W-:Y:S05]  /*9ac0*/  BSYNC.RECONVERGENT B1 ;  /* 0x0000000000017941 */ /* 0x000fea0003800200 */
.L_x_1564:
        /* <DEDUP_REMOVED lines=8> */
[----:B------:R-:W-:Y:S02]  /*9b50*/  PRMT R106, R106, 0x7632, R106 ;  /* 0x000076326a6a7816 */ /* 0x000fe4000000006a */
[----:B------:R-:W-:Y:S01]  /*9b60*/  FSETP.GTU.FTZ.AND P3, PT, R105, R128, PT ;  /* 0x000000806900720b */ /* 0x000fe20003f7c000 */
[----:B------:R-:W-:Y:S01]  /*9b70*/  FMUL.FTZ R153, R153, R126 ;  /* 0x0000007e99997220 */ /* 0x000fe20000410000 */
[----:B------:R-:W-:-:S04]  /*9b80*/  IMAD.MOV.U32 R105, RZ, RZ, R162 ;  /* 0x000000ffff697224 */ /* 0x000fc800078e00a2 */
[----:B------:R-:W-:Y:S02]  /*9b90*/  FSEL R153, R153, RZ, !P3 ;  /* 0x000000ff99997208 */ /* 0x000fe40005800000 */
[----:B------:R-:W-:-:S03]  /*9ba0*/  PLOP3.LUT P3, PT, P3, PT, PT, 0x8, 0x80 ;  /* 0x000000000080781c */ /* 0x000fc60001f6e170 */
[----:B------:R-:W-:Y:S01]  /*9bb0*/  FFMA.FTZ R153, R153, R104, R132 ;  /* 0x0000006899997223 */ /* 0x000fe20000010084 */
[----:B------:R-:W-:Y:S01]  /*9bc0*/  HFMA2 R132, -RZ, RZ, 0, 1.1920928955078125e-07 ;  /* 0x00000002ff847431 */ /* 0x000fe200000001ff */
        /* <DEDUP_REMOVED lines=9> */
.L_x_1571:
        /* <DEDUP_REMOVED lines=13> */
.L_x_1573:
[----:B------:R-:W-:Y:S05]  /*9d30*/  BSYNC.RECONVERGENT B2 ;  /* 0x0000000000027941 */ /* 0x000fea0003800200 */
.L_x_1572:
        /* <DEDUP_REMOVED lines=61> */
.L_x_1570:
[----:B------:R-:W-:Y:S05]  /*a110*/  BSYNC.RECONVERGENT B1 ;  /* 0x0000000000017941 */ /* 0x000fea0003800200 */
.L_x_1569:
        /* <DEDUP_REMOVED lines=11> */
[----:B------:R-:W-:-:S02]  /*a1d0*/  FSETP.GTU.FTZ.AND P4, PT, R105, R128, PT ;  /* 0x000000806900720b */ /* 0x000fc40003f9c000 */
[----:B------:R-:W-:Y:S02]  /*a1e0*/  MOV R105, R162 ;  /* 0x000000a200697202 */ /* 0x000fe40000000f00 */
        /* <DEDUP_REMOVED lines=12> */
.L_x_1576:
        /* <DEDUP_REMOVED lines=13> */
.L_x_1578:
[----:B------:R-:W-:Y:S05]  /*a380*/  BSYNC.RECONVERGENT B2 ;  /* 0x0000000000027941 */ /* 0x000fea0003800200 */
.L_x_1577:
        /* <DEDUP_REMOVED lines=61> */
.L_x_1575:
[----:B------:R-:W-:Y:S05]  /*a760*/  BSYNC.RECONVERGENT B1 ;  /* 0x0000000000017941 */ /* 0x000fea0003800200 */
.L_x_1574:
[----:B------:R-:W-:Y:S01]  /*a770*/  I2FP.F32.U32 R105, R105 ;  /* 0x0000006900697245 */ /* 0x000fe20000201000 */
[----:B------:R-:W-:Y:S01]  /*a780*/  IMAD.U32 R104, R83, 0x10000, RZ ;  /* 0x0001000053687824 */ /* 0x000fe200078e00ff */
[----:B------:R-:W-:Y:S01]  /*a790*/  ISETP.NE.AND P6, PT, R136, 0x1, PT ;  /* 0x000000018800780c */ /* 0x000fe20003fc5270 */
[----:B------:R-:W-:Y:S01]  /*a7a0*/  BSSY.RECONVERGENT B1, `(.L_x_1579) ;  /* 0x0000063000017945 */ /* 0x000fe20003800200 */
[----:B------:R-:W-:Y:S01]  /*a7b0*/  SHF.L.U32 R106, R55, 0x10, RZ ;  /* 0x00000010376a7819 */ /* 0x000fe200000006ff */
[----:B------:R-:W-:Y:S01]  /*a7c0*/  FFMA.FTZ R105, R105, R124, 1.1641532182693481445e-10 ;  /* 0x2f00000069697423 */ /* 0x000fe2000001007c */
[----:B------:R-:W-:Y:S01]  /*a7d0*/  PRMT R134, R107, 0x7632, R134 ;  /* 0x000076326b867816 */ /* 0x000fe20000000086 */
[----:B------:R-:W-:-:S03]  /*a7e0*/  IMAD.MOV.U32 R132, RZ, RZ, 0x2 ;  /* 0x00000002ff847424 */ /* 0x000fc600078e00ff */
[----:B------:R-:W-:Y:S01]  /*a7f0*/  FSETP.GTU.FTZ.AND P5, PT, R105, R128, PT ;  /* 0x000000806900720b */ /* 0x000fe20003fbc000 */
[----:B------:R-:W-:-:S04]  /*a800*/  IMAD.U32 R105, R107, 0x10000, RZ ;  /* 0x000100006b697824 */ /* 0x000fc800078e00ff */
[----:B------:R-:W-:-:S04]  /*a810*/  FMUL.FTZ R105, R105, R118 ;  /* 0x0000007669697220 */ /* 0x000fc80000410000 */
[----:B------:R-:W-:-:S05]  /*a820*/  FMUL.FTZ R105, R105, R126 ;  /* 0x0000007e69697220 */ /* 0x000fca0000410000 */
        /* <DEDUP_REMOVED lines=13> */
.L_x_1581:
        /* <DEDUP_REMOVED lines=15> */
.L_x_1583:
[----:B------:R-:W-:Y:S05]  /*a9f0*/  BSYNC.RECONVERGENT B2 ;  /* 0x0000000000027941 */ /* 0x000fea0003800200 */
.L_x_1582:
        /* <DEDUP_REMOVED lines=11> */
[----:B------:R-:W-:Y:S02]  /*aab0*/  VIADD R107, R147, 0x76cf5d0a ;  /* 0x76cf5d0a936b7836 */ /* 0x000fe40000000000 */
[----:B------:R-:W-:-:S05]  /*aac0*/  IMAD.WIDE.U32 R170, R171, -0x2daee0ad, RZ ;  /* 0xd2511f53abaa7825 */ /* 0x000fca00078e00ff */
[----:B------:R-:W-:Y:S01]  /*aad0*/  LOP3.LUT R130, R107, R104, R171, 0x96, !PT ;  /* 0x000000686b827212 */ /* 0x000fe200078e96ab */
[C---:B------:R-:W-:Y:S01]  /*aae0*/  VIADD R107, R146.reuse, 0x3c6ef372 ;  /* 0x3c6ef372926b7836 */ /* 0x040fe20000000000 */
[----:B------:R-:W-:Y:S01]  /*aaf0*/  IADD3 R171, PT, PT, R146, -0x255992d5, RZ ;  /* 0xdaa66d2b92ab7810 */ /* 0x000fe20007ffe0ff */
[----:B------:R-:W-:-:S05]  /*ab00*/  IMAD.WIDE.U32 R104, R105, -0x326172a9, RZ ;  /* 0xcd9e8d5769687825 */ /* 0x000fca00078e00ff */
[----:B------:R-:W-:Y:S01]  /*ab10*/  LOP3.LUT R105, R107, R106, R105, 0x96, !PT ;  /* 0x0000006a6b697212 */ /* 0x000fe200078e9669 */
[----:B------:R-:W-:-:S05]  /*ab20*/  IMAD.WIDE.U32 R106, R130, -0x326172a9, RZ ;  /* 0xcd9e8d57826a7825 */ /* 0x000fca00078e00ff */
[----:B------:R-:W-:Y:S01]  /*ab30*/  LOP3.LUT R107, R171, R104, R107, 0x96, !PT ;  /* 0x00000068ab6b7212 */ /* 0x000fe200078e966b */
[----:B------:R-:W-:Y:S02]  /*ab40*/  VIADD R171, R147, 0x32370b8f ;  /* 0x32370b8f93ab7836 */ /* 0x000fe40000000000 */
[----:B------:R-:W-:-:S05]  /*ab50*/  IMAD.WIDE.U32 R104, R105, -0x2daee0ad, RZ ;  /* 0xd2511f5369687825 */ /* 0x000fca00078e00ff */
        /* <DEDUP_REMOVED lines=39> */
.L_x_1580:
[----:B------:R-:W-:Y:S05]  /*add0*/  BSYNC.RECONVERGENT B1 ;  /* 0x0000000000017941 */ /* 0x000fea0003800200 */
.L_x_1579:
[----:B------:R-:W-:Y:S02]  /*ade0*/  I2FP.F32.U32 R105, R105 ;  /* 0x0000006900697245 */ /* 0x000fe40000201000 */
[----:B------:R-:W-:Y:S02]  /*adf0*/  SHF.L.U32 R107, R134, 0x10, RZ ;  /* 0x00000010866b7819 */ /* 0x000fe400000006ff */
[----:B------:R-:W-:Y:S01]  /*ae00*/  PRMT R104, R55, 0x7632, R104 ;  /* 0x0000763237687816 */ /* 0x000fe20000000068 */
[----:B------:R-:W-:Y:S02]  /*ae10*/  FFMA.FTZ R105, R105, R124, 1.1641532182693481445e-10 ;  /* 0x2f00000069697423 */ /* 0x000fe4000001007c */
[----:B------:R-:W-:Y:S02]  /*ae20*/  FMUL.FTZ R107, R107, R118 ;  /* 0x000000766b6b7220 */ /* 0x000fe40000410000 */
[----:B------:R-:W-:Y:S01]  /*ae30*/  IMAD.U32 R106, R104, 0x10000, RZ ;  /* 0x00010000686a7824 */ /* 0x000fe200078e00ff */
[----:B------:R-:W-:Y:S01]  /*ae40*/  FSETP.GTU.FTZ.AND P6, PT, R105, R128, PT ;  /* 0x000000806900720b */ /* 0x000fe20003fdc000 */
[----:B------:R-:W-:Y:S01]  /*ae50*/  FMUL.FTZ R107, R107, R126 ;  /* 0x0000007e6b6b7220 */ /* 0x000fe20000410000 */
[----:B------:R-:W-:Y:S01]  /*ae60*/  IMAD.U32 R104, R47, 0x10000, RZ ;  /* 0x000100002f687824 */ /* 0x000fe200078e00ff */
[----:B------:R-:W-:-:S03]  /*ae70*/  F2FP.BF16.F32.PACK_AB R105, R137, R135 ;  /* 0x000000878969723e */ /* 0x000fc600000010ff */
[----:B------:R-:W-:Y:S02]  /*ae80*/  FSEL R107, R107, RZ, !P6 ;  /* 0x000000ff6b6b7208 */ /* 0x000fe40007000000 */
[----:B------:R-:W-:-:S03]  /*ae90*/  PLOP3.LUT P6, PT, P6, PT, PT, 0x8, 0x80 ;  /* 0x000000000080781c */ /* 0x000fc600037ce170 */
[----:B------:R-:W-:Y:S01]  /*aea0*/  FFMA.FTZ R171, R107, R104, R106 ;  /* 0x000000686bab7223 */ /* 0x000fe2000001006a */
[----:B------:R-:W-:Y:S02]  /*aeb0*/  F2FP.BF16.F32.PACK_AB R106, R155, R153 ;  /* 0x000000999b6a723e */ /* 0x000fe400000010ff */
[----:B------:R-:W-:Y:S02]  /*aec0*/  F2FP.BF16.F32.PACK_AB R104, R121, R119 ;  /* 0x000000777968723e */ /* 0x000fe400000010ff */
[----:B------:R-:W-:Y:S01]  /*aed0*/  F2FP.BF16.F32.PACK_AB R107, R171, R169 ;  /* 0x000000a9ab6b723e */ /* 0x000fe200000010ff */
[----:B------:R-:W-:Y:S06]  /*aee0*/  BRA `(.L_x_1584) ;  /* 0x0000003000a87947 */ /* 0x000fec0003800000 */
.L_x_1543:
[----:B------:R-:W-:Y:S01]  /*aef0*/  ISETP.NE.AND P0, PT, R132, 0x1, PT ;  /* 0x000000018400780c */ /* 0x000fe20003f05270 */
[----:B------:R-:W-:Y:S01]  /*af00*/  BSSY.RECONVERGENT B1, `(.L_x_1585) ;  /* 0x000005a000017945 */ /* 0x000fe20003800200 */
[----:B0-----:R-:W-:Y:S02]  /*af10*/  HFMA2 R134, -RZ, RZ, 0, 1.1920928955078125e-07 ;  /* 0x00000002ff867431 */ /* 0x001fe400000001ff */
[----:B------:R-:W-:Y:S02]  /*af20*/  IMAD.MOV.U32 R119, RZ, RZ, R162 ;  /* 0x000000ffff777224 */ /* 0x000fe400078e00a2 */
[----:B------:R-:W-:-:S07]  /*af30*/  IMAD.MOV.U32 R122, RZ, RZ, R124 ;  /* 0x000000ffff7a7224 */ /* 0x000fce00078e007c */
        /* <DEDUP_REMOVED lines=11> */
.L_x_1587:
        /* <DEDUP_REMOVED lines=13> */
.L_x_1589:
[----:B------:R-:W-:Y:S05]  /*b0c0*/  BSYNC.RECONVERGENT B2 ;  /* 0x0000000000027941 */ /* 0x000fea0003800200 */
.L_x_1588:
        /* <DEDUP_REMOVED lines=54> */
[----:B------:R-:W-:Y:S02]  /*b430*/  IMAD.MOV.U32 R162, RZ, RZ, R154 ;  /* 0x000000ffffa27224 */ /* 0x000fe400078e009a */
[----:B------:R-:W-:Y:S01]  /*b440*/  IMAD.WIDE.U32 R134, R134, -0x2daee0ad, RZ ;  /* 0xd2511f5386867825 */ /* 0x000fe200078e00ff */
[----:B------:R-:W-:Y:S02]  /*b450*/  LOP3.LUT R130, R119, R152, R155, 0x96, !PT ;  /* 0x0000009877827212 */ /* 0x000fe400078e969b */
[----:B------:R-:W-:Y:S01]  /*b460*/  MOV R119, R124 ;  /* 0x0000007c00777202 */ /* 0x000fe20000000f00 */
[----:B------:R-:W-:Y:S01]  /*b470*/  IMAD.MOV.U32 R122, RZ, RZ, R134 ;  /* 0x000000ffff7a7224 */ /* 0x000fe200078e0086 */
[----:B------:R-:W-:Y:S01]  /*b480*/  LOP3.LUT R177, R177, R136, R135, 0x96, !PT ;  /* 0x00000088b1b17212 */ /* 0x000fe200078e9687 */
[----:B------:R-:W-:-:S07]  /*b490*/  IMAD.MOV.U32 R134, RZ, RZ, RZ ;  /* 0x000000ffff867224 */ /* 0x000fce00078e00ff */
.L_x_1586:
[----:B------:R-:W-:Y:S05]  /*b4a0*/  BSYNC.RECONVERGENT B1 ;  /* 0x0000000000017941 */ /* 0x000fea0003800200 */
.L_x_1585:
[----:B------:R-:W0:Y:S01]  /*b4b0*/  LDC R128, c[0x0][0x404] ;  /* 0x00010100ff807b82 */ /* 0x000e220000000800 */
[----:B------:R-:W-:Y:S01]  /*b4c0*/  I2FP.F32.U32 R119, R119 ;  /* 0x0000007700777245 */ /* 0x000fe20000201000 */
[----:B------:R-:W-:Y:S01]  /*b4d0*/  IMAD.MOV.U32 R124, RZ, RZ, 0x2f800000 ;  /* 0x2f800000ff7c7424 */ /* 0x000fe200078e00ff */
[----:B-----5:R-:W-:Y:S01]  /*b4e0*/  SHF.L.U32 R121, R104, 0x10, RZ ;  /* 0x0000001068797819 */ /* 0x020fe200000006ff */
[----:B------:R-:W-:Y:S01]  /*b4f0*/  IMAD.U32 R132, R80, 0x10000, RZ ;  /* 0x0001000050847824 */ /* 0x000fe200078e00ff */
[----:B------:R-:W-:Y:S01]  /*b500*/  ISETP.NE.AND P1, PT, R134, 0x1, PT ;  /* 0x000000018600780c */ /* 0x000fe20003f25270 */
        /* <DEDUP_REMOVED lines=8> */
[----:B------:R-:W-:-:S04]  /*b590*/  MOV R121, R162 ;  /* 0x000000a200797202 */ /* 0x000fc80000000f00 */
        /* <DEDUP_REMOVED lines=14> */
.L_x_1592:
        /* <DEDUP_REMOVED lines=13> */
.L_x_1594:
[----:B------:R-:W-:Y:S05]  /*b750*/  BSYNC.RECONVERGENT B2 ;  /* 0x0000000000027941 */ /* 0x000fea0003800200 */
.L_x_1593:
        /* <DEDUP_REMOVED lines=48> */
[----:B------:R-:W-:-:S04]  /*ba60*/  IMAD.WIDE.U32 R136, R137, -0x2daee0ad, RZ ;  /* 0xd2511f5389887825 */ /* 0x000fc800078e00ff */
[----:B------:R-:W-:Y:S01]  /*ba70*/  IMAD.WIDE.U32 R154, R121, -0x326172a9, RZ ;  /* 0xcd9e8d57799a7825 */ /* 0x000fe200078e00ff */
[C---:B------:R-:W-:Y:S02]  /*ba80*/  IADD3 R121, PT, PT, R146.reuse, -0xe443238, RZ ;  /* 0xf1bbcdc892797810 */ /* 0x040fe40007ffe0ff */
[----:B------:R-:W-:Y:S02]  /*ba90*/  LOP3.LUT R152, R135, R152, R137, 0x96, !PT ;  /* 0x0000009887987212 */ /* 0x000fe400078e9689 */
[----:B------:R-:W-:Y:S01]  /*baa0*/  LOP3.LUT R134, R121, R134, R155, 0x96, !PT ;  /* 0x0000008679867212 */ /* 0x000fe200078e969b */
[----:B------:R-:W-:Y:S02]  /*bab0*/  VIADD R121, R146, 0x8ff34781 ;  /* 0x8ff3478192797836 */ /* 0x000fe40000000000 */
[----:B------:R-:W-:-:S04]  /*bac0*/  IMAD.WIDE.U32 R152, R152, -0x326172a9, RZ ;  /* 0xcd9e8d5798987825 */ /* 0x000fc800078e00ff */
[----:B------:R-:W-:Y:S01]  /*bad0*/  IMAD.WIDE.U32 R134, R134, -0x2daee0ad, RZ ;  /* 0xd2511f5386867825 */ /* 0x000fe200078e00ff */
[----:B------:R-:W-:Y:S02]  /*bae0*/  LOP3.LUT R130, R121, R154, R153, 0x96, !PT ;  /* 0x0000009a79827212 */ /* 0x000fe400078e9699 */
[----:B------:R-:W-:Y:S01]  /*baf0*/  MOV R162, R152 ;  /* 0x0000009800a27202 */ /* 0x000fe20000000f00 */
[----:B------:R-:W-:Y:S01]  /*bb00*/  IMAD.MOV.U32 R121, RZ, RZ, R122 ;  /* 0x000000ffff797224 */ /* 0x000fe200078e007a */
[----:B------:R-:W-:Y:S01]  /*bb10*/  LOP3.LUT R177, R177, R136, R135, 0x96, !PT ;  /* 0x00000088b1b17212 */ /* 0x000fe200078e9687 */
[----:B------:R-:W-:-:S07]  /*bb20*/  IMAD.MOV.U32 R122, RZ, RZ, R134 ;  /* 0x000000ffff7a7224 */ /* 0x000fce00078e0086 */
.L_x_1591:
[----:B------:R-:W-:Y:S05]  /*bb30*/  BSYNC.RECONVERGENT B1 ;  /* 0x0000000000017941 */ /* 0x000fea0003800200 */
.L_x_1590:
        /* <DEDUP_REMOVED lines=9> */
[----:B------:R-:W-:-:S04]  /*bbd0*/  FSETP.GTU.FTZ.AND P0, PT, R121, R128, PT ;  /* 0x000000807900720b */ /* 0x000fc80003f1c000 */
[----:B------:R-:W-:Y:S02]  /*bbe0*/  FSEL R121, R135, RZ, !P0 ;  /* 0x000000ff87797208 */ /* 0x000fe40004000000 */
[----:B------:R-:W-:-:S03]  /*bbf0*/  PLOP3.LUT P0, PT, P0, PT, PT, 0x8, 0x80 ;  /* 0x000000000080781c */ /* 0x000fc6000070e170 */
[----:B------:R-:W-:Y:S01]  /*bc00*/  FMUL.FTZ R121, R104, R121 ;  /* 0x0000007968797220 */ /* 0x000fe20000410000 */
        /* <DEDUP_REMOVED lines=10> */
.L_x_1597:
        /* <DEDUP_REMOVED lines=13> */
.L_x_1599:
[----:B------:R-:W-:Y:S05]  /*bd80*/  BSYNC.RECONVERGENT B2 ;  /* 0x0000000000027941 */ /* 0x000fea0003800200 */
.L_x_1598:
        /* <DEDUP_REMOVED lines=58> */
[----:B------:R-:W-:Y:S01]  /*c130*/  MOV R122, R134 ;  /* 0x00000086007a7202 */ /* 0x000fe20000000f00 */
[----:B------:R-:W-:Y:S01]  /*c140*/  IMAD.MOV.U32 R134, RZ, RZ, RZ ;  /* 0x000000ffff867224 */ /* 0x000fe200078e00ff */
[----:B------:R-:W-:-:S07]  /*c150*/  LOP3.LUT R177, R177, R152, R135, 0x96, !PT ;  /* 0x00000098b1b17212 */ /* 0x000fce00078e9687 */
.L_x_1596:
[----:B------:R-:W-:Y:S05]  /*c160*/  BSYNC.RECONVERGENT B1 ;  /* 0x0000000000017941 */ /* 0x000fea0003800200 */
.L_x_1595:
[----:B------:R-:W-:Y:S01]  /*c170*/  I2FP.F32.U32 R135, R104 ;  /* 0x0000006800877245 */ /* 0x000fe20000201000 */
[----:B------:R-:W-:Y:S01]  /*c180*/  IMAD.U32 R137, R105, 0x10000, RZ ;  /* 0x0001000069897824 */ /* 0x000fe200078e00ff */
[----:B------:R-:W-:Y:S01]  /*c190*/  ISETP.NE.AND P2, PT, R134, 0x1, PT ;  /* 0x000000018600780c */ /* 0x000fe20003f45270 */
[----:B------:R-:W-:Y:S01]  /*c1a0*/  BSSY.RECONVERGENT B1, `(.L_x_1600) ;  /* 0x0000060000017945 */ /* 0x000fe20003800200 */
[----:B------:R-:W-:Y:S01]  /*c1b0*/  SHF.L.U32 R104, R81, 0x10, RZ ;  /* 0x0000001051687819 */ /* 0x000fe200000006ff */
[----:B------:R-:W-:Y:S01]  /*c1c0*/  FFMA.FTZ R135, R135, R124, 1.1641532182693481445e-10 ;  /* 0x2f00000087877423 */ /* 0x000fe2000001007c */
[----:B------:R-:W-:Y:S01]  /*c1d0*/  FMUL.FTZ R137, R137, R118 ;  /* 0x0000007689897220 */ /* 0x000fe20000410000 */
[----:B------:R-:W-:Y:S01]  /*c1e0*/  PRMT R132, R105, 0x7632, R132 ;  /* 0x0000763269847816 */ /* 0x000fe20000000084 */
[----:B------:R-:W-:Y:S02]  /*c1f0*/  IMAD.MOV.U32 R136, RZ, RZ, 0x2 ;  /* 0x00000002ff887424 */ /* 0x000fe400078e00ff */
[----:B------:R-:W-:Y:S01]  /*c200*/  FSETP.GTU.FTZ.AND P1, PT, R135, R128, PT ;  /* 0x000000808700720b */ /* 0x000fe20003f3c000 */
[----:B------:R-:W-:Y:S01]  /*c210*/  FMUL.FTZ R135, R137, R126 ;  /* 0x0000007e89877220 */ /* 0x000fe20000410000 */
[----:B------:R-:W-:-:S04]  /*c220*/  IMAD.MOV.U32 R105, RZ, RZ, R162 ;  /* 0x000000ffff697224 */ /* 0x000fc800078e00a2 */
        /* <DEDUP_REMOVED lines=12> */
.L_x_1602:
        /* <DEDUP_REMOVED lines=13> */
.L_x_1604:
[----:B------:R-:W-:Y:S05]  /*c3c0*/  BSYNC.RECONVERGENT B2 ;  /* 0x0000000000027941 */ /* 0x000fea0003800200 */
.L_x_1603:
        /* <DEDUP_REMOVED lines=61> */
.L_x_1601:
[----:B------:R-:W-:Y:S05]  /*c7a0*/  BSYNC.RECONVERGENT B1 ;  /* 0x0000000000017941 */ /* 0x000fea0003800200 */
.L_x_1600:
[----:B------:R-:W-:Y:S01]  /*c7b0*/  I2FP.F32.U32 R105, R105 ;  /* 0x0000006900697245 */ /* 0x000fe20000201000 */
[----:B------:R-:W-:Y:S01]  /*c7c0*/  IMAD.U32 R104, R50, 0x10000, RZ ;  /* 0x0001000032687824 */ /* 0x000fe200078e00ff */
[----:B------:R-:W-:Y:S01]  /*c7d0*/  SHF.L.U32 R137, R132, 0x10, RZ ;  /* 0x0000001084897819 */ /* 0x000fe200000006ff */
[----:B------:R-:W-:Y:S01]  /*c7e0*/  BSSY.RECONVERGENT B1, `(.L_x_1605) ;  /* 0x000005f000017945 */ /* 0x000fe20003800200 */
[----:B------:R-:W-:Y:S01]  /*c7f0*/  ISETP.NE.AND P3, PT, R136, 0x1, PT ;  /* 0x000000018800780c */ /* 0x000fe20003f65270 */
[----:B------:R-:W-:Y:S01]  /*c800*/  FFMA.FTZ R105, R105, R124, 1.1641532182693481445e-10 ;  /* 0x2f00000069697423 */ /* 0x000fe2000001007c */
[----:B------:R-:W-:Y:S02]  /*c810*/  IMAD.MOV.U32 R132, RZ, RZ, 0x2 ;  /* 0x00000002ff847424 */ /* 0x000fe400078e00ff */
[----:B------:R-:W-:Y:S02]  /*c820*/  FMUL.FTZ R137, R137, R118 ;  /* 0x0000007689897220 */ /* 0x000fe40000410000 */
[----:B------:R-:W-:-:S02]  /*c830*/  FSETP.GTU.FTZ.AND P2, PT, R105, R128, PT ;  /* 0x000000806900720b */ /* 0x000fc40003f5c000 */
        /* <DEDUP_REMOVED lines=14> */
.L_x_1607:
        /* <DEDUP_REMOVED lines=13> */
.L_x_1609:
[----:B------:R-:W-:Y:S05]  /*c9f0*/  BSYNC.RECONVERGENT B2 ;  /* 0x0000000000027941 */ /* 0x000fea0003800200 */
.L_x_1608:
        /* <DEDUP_REMOVED lines=61> */
.L_x_1606:
[----:B------:R-:W-:Y:S05]  /*cdd0*/  BSYNC.RECONVERGENT B1 ;  /* 0x0000000000017941 */ /* 0x000fea0003800200 */
.L_x_1605:
        /* <DEDUP_REMOVED lines=24> */
.L_x_1612:
        /* <DEDUP_REMOVED lines=13> */
.L_x_1614:
[----:B------:R-:W-:Y:S05]  /*d030*/  BSYNC.RECONVERGENT B2 ;  /* 0x0000000000027941 */ /* 0x000fea0003800200 */
.L_x_1613:
        /* <DEDUP_REMOVED lines=61> */
.L_x_1611:
[----:B------:R-:W-:Y:S05]  /*d410*/  BSYNC.RECONVERGENT B1 ;  /* 0x0000000000017941 */ /* 0x000fea0003800200 */
.L_x_1610:
        /* <DEDUP_REMOVED lines=23> */
.L_x_1617:
        /* <DEDUP_REMOVED lines=13> */
.L_x_1619:
[----:B------:R-:W-:Y:S05]  /*d660*/  BSYNC.RECONVERGENT B2 ;  /* 0x0000000000027941 */ /* 0x000fea0003800200 */
.L_x_1618:
        /* <DEDUP_REMOVED lines=18> */
[----:B------:R-:W-:Y:S01]  /*d790*/  HFMA2 R106, -RZ, RZ, 0, 0 ;  /* 0x00000000ff6a7431 */ /* 0x000fe200000001ff */
        /* <DEDUP_REMOVED lines=35> */
[----:B------:R-:W-:-:S04]  /*d9d0*/  IMAD.WIDE.U32 R168, R169, -0x326172a9, RZ ;  /* 0xcd9e8d57a9a87825 */ /* 0x000fc800078e00ff */
[----:B------:R-:W-:Y:S01]  /*d9e0*/  IMAD.MOV.U32 R162, RZ, RZ, R168 ;  /* 0x000000ffffa27224 */ /* 0x000fe200078e00a8 */
[----:B------:R-:W-:Y:S01]  /*d9f0*/  LOP3.LUT R130, R171, R104, R169, 0x96, !PT ;  /* 0x00000068ab827212 */ /* 0x000fe200078e96a9 */
[----:B------:R-:W-:-:S05]  /*da00*/  IMAD.WIDE.U32 R104, R105, -0x2daee0ad, RZ ;  /* 0xd2511f5369687825 */ /* 0x000fca00078e00ff */
[----:B------:R-:W-:Y:S02]  /*da10*/  LOP3.LUT R177, R177, R170, R105, 0x96, !PT ;  /* 0x000000aab1b17212 */ /* 0x000fe400078e9669 */
[----:B------:R-:W-:Y:S01]  /*da20*/  MOV R105, R122 ;  /* 0x0000007a00697202 */ /* 0x000fe20000000f00 */
[----:B------:R-:W-:-:S07]  /*da30*/  IMAD.MOV.U32 R122, RZ, RZ, R104 ;  /* 0x000000ffff7a7224 */ /* 0x000fce00078e0068 */
.L_x_1616:
[----:B------:R-:W-:Y:S05]  /*da40*/  BSYNC.RECONVERGENT B1 ;  /* 0x0000000000017941 */ /* 0x000fea0003800200 */
.L_x_1615:
[----:B------:R-:W-:Y:S01]  /*da50*/  I2FP.F32.U32 R105, R105 ;  /* 0x0000006900697245 */ /* 0x000fe20000201000 */
[----:B------:R-:W-:Y:S01]  /*da60*/  BSSY.RECONVERGENT B1, `(.L_x_1620) ;  /* 0x0000064000017945 */ /* 0x000fe20003800200 */
[----:B------:R-:W-:Y:S01]  /*da70*/  ISETP.NE.AND P6, PT, R106, 0x1, PT ;  /* 0x000000016a00780c */ /* 0x000fe20003fc5270 */
[----:B------:R-:W-:Y:S01]  /*da80*/  IMAD.MOV.U32 R132, RZ, RZ, 0x2 ;  /* 0x00000002ff847424 */ /* 0x000fe200078e00ff */
[----:B------:R-:W-:Y:S01]  /*da90*/  SHF.L.U32 R104, R83, 0x10, RZ ;  /* 0x0000001053687819 */ /* 0x000fe200000006ff */
[----:B------:R-:W-:Y:S01]  /*daa0*/  FFMA.FTZ R105, R105, R124, 1.1641532182693481445e-10 ;  /* 0x2f00000069697423 */ /* 0x000fe2000001007c */
[----:B------:R-:W-:-:S04]  /*dab0*/  PRMT R134, R107, 0x7632, R134 ;  /* 0x000076326b867816 */ /* 0x000fc80000000086 */
[----:B------:R-:W-:Y:S01]  /*dac0*/  FSETP.GTU.FTZ.AND P5, PT, R105, R128, PT ;  /* 0x000000806900720b */ /* 0x000fe20003fbc000 */
[----:B------:R-:W-:-:S04]  /*dad0*/  IMAD.U32 R105, R107, 0x10000, RZ ;  /* 0x000100006b697824 */ /* 0x000fc800078e00ff */
[----:B------:R-:W-:-:S04]  /*dae0*/  FMUL.FTZ R105, R105, R118 ;  /* 0x0000007669697220 */ /* 0x000fc80000410000 */
[----:B------:R-:W-:-:S05]  /*daf0*/  FMUL.FTZ R105, R105, R126 ;  /* 0x0000007e69697220 */ /* 0x000fca0000410000 */
[----:B------:R-:W-:Y:S02]  /*db00*/  FSEL R169, R105, RZ, !P5 ;  /* 0x000000ff69a97208 */ /* 0x000fe40006800000 */
[----:B------:R-:W-:Y:S02]  /*db10*/  PLOP3.LUT P5, PT, P5, PT, PT, 0x8, 0x80 ;  /* 0x000000000080781c */ /* 0x000fe40002fae170 */
[----:B------:R-:W-:Y:S01]  /*db20*/  MOV R105, R162 ;  /* 0x000000a200697202 */ /* 0x000fe20000000f00 */
[----:B------:R-:W-:Y:S01]  /*db30*/  FMUL.FTZ R169, R104, R169 ;  /* 0x000000a968a97220 */ /* 0x000fe20000410000 */
[----:B------:R-:W-:Y:S09]  /*db40*/  @!P6 BRA `(.L_x_1621) ;  /* 0x000000040054e947 */ /* 0x000ff20003800000 */
[----:B------:R-:W-:-:S13]  /*db50*/  ISETP.NE.AND P6, PT, R106, 0x3, PT ;  /* 0x000000036a00780c */ /* 0x000fda0003fc5270 */
[----:B------:R-:W-:Y:S05]  /*db60*/  @!P6 BRA `(.L_x_1622) ;  /* 0x000000000018e947 */ /* 0x000fea0003800000 */
[----:B------:R-:W-:-:S13]  /*db70*/  ISETP.NE.AND P6, PT, R106, 0x2, PT ;  /* 0x000000026a00780c */ /* 0x000fda0003fc5270 */
[----:B------:R-:W-:Y:S01]  /*db80*/  @!P6 IMAD.MOV.U32 R132, RZ, RZ, 0x3 ;  /* 0x00000003ff84e424 */ /* 0x000fe200078e00ff */
[----:B------:R-:W-:Y:S01]  /*db90*/  @P6 IADD3 R132, PT, PT, R106, 0x1, RZ ;  /* 0x000000016a846810 */ /* 0x000fe20007ffe0ff */
[----:B------:R-:W-:Y:S01]  /*dba0*/  @!P6 IMAD.MOV.U32 R105, RZ, RZ, R177 ;  /* 0x000000ffff69e224 */ /* 0x000fe200078e00b1 */
[----:B------:R-:W-:Y:S01]  /*dbb0*/  @P6 MOV R105, R130 ;  /* 0x0000008200696202 */ /* 0x000fe20000000f00 */
[----:B------:R-:W-:Y:S06]  /*dbc0*/  BRA `(.L_x_1621) ;  /* 0x0000000400347947 */ /* 0x000fec0003800000 */
.L_x_1622:
        /* <DEDUP_REMOVED lines=15> */
.L_x_1624:
[----:B------:R-:W-:Y:S05]  /*dcc0*/  BSYNC.RECONVERGENT B2 ;  /* 0x0000000000027941 */ /* 0x000fea0003800200 */
.L_x_1623:
[----:B------:R-:W-:Y:S01]  /*dcd0*/  LOP3.LUT R106, R112, R171, R147, 0x96, !PT ;  /* 0x000000ab706a7212 */ /* 0x000fe200078e9693 */
[----:B------:R-:W-:Y:S01]  /*dce0*/  IMAD.WIDE.U32 R104, R5, -0x326172a9, RZ ;  /* 0xcd9e8d5705687825 */ /* 0x000fe200078e00ff */
[----:B------:R-:W-:-:S03]  /*dcf0*/  IADD3 R171, PT, PT, R146, -0x61c88647, RZ ;  /* 0x9e3779b992ab7810 */ /* 0x000fc60007ffe0ff */
[----:B------:R-:W-:Y:S01]  /*dd00*/  IMAD.WIDE.U32 R106, R106, -0x326172a9, RZ ;  /* 0xcd9e8d576a6a7825 */ /* 0x000fe200078e00ff */
[----:B------:R-:W-:-:S03]  /*dd10*/  LOP3.LUT R105, R3, R105, R146, 0x96, !PT ;  /* 0x0000006903697212 */ /* 0x000fc600078e9692 */
[----:B------:R-:W-:Y:S01]  /*dd20*/  VIADD R177, R147, 0x96a522ad ;  /* 0x96a522ad93b17836 */ /* 0x000fe20000000000 */
[----:B------:R-:W-:Y:S01]  /*dd30*/  LOP3.LUT R171, R171, R104, R107, 0x96, !PT ;  /* 0x00000068abab7212 */ /* 0x000fe200078e966b */
[----:B------:R-:W-:Y:S02]  /*dd40*/  VIADD R107, R147, 0xbb67ae85 ;  /* 0xbb67ae85936b7836 */ /* 0x000fe40000000000 */
[----:B------:R-:W-:-:S04]  /*dd50*/  IMAD.WIDE.U32 R104, R105, -0x2daee0ad, RZ ;  /* 0xd2511f5369687825 */ /* 0x000fc800078e00ff */
[----:B------:R-:W-:Y:S01]  /*dd60*/  IMAD.MOV.U32 R132, RZ, RZ, RZ ;  /* 0x000000ffff847224 */ /* 0x000fe200078e00ff */
[----:B------:R-:W-:Y:S01]  /*dd70*/  LOP3.LUT R105, R107, R170, R105, 0x96, !PT ;  /* 0x000000aa6b697212 */ /* 0x000fe200078e9669 */
[----:B------:R-:W-:Y:S01]  /*dd80*/  IMAD.WIDE.U32 R170, R171, -0x2daee0ad, RZ ;  /* 0xd2511f53abaa7825 */ /* 0x000fe200078e00ff */
[----:B------:R-:W-:-:S04]  /*dd90*/  IADD3 R107, PT, PT, R147, 0x76cf5d0a, RZ ;  /* 0x76cf5d0a936b7810 */ /* 0x000fc80007ffe0ff */
        /* <DEDUP_REMOVED lines=9> */
[----:B------:R-:W-:Y:S02]  /*de30*/  LOP3.LUT R171, R171, R170, R105, 0x96, !PT ;  /* 0x000000aaabab7212 */ /* 0x000fe400078e9669 */
[----:B------:R-:W-:-:S03]  /*de40*/  IADD3 R105, PT, PT, R146, 0x78dde6e4, RZ ;  /* 0x78dde6e492697810 */ /* 0x000fc60007ffe0ff */
        /* <DEDUP_REMOVED lines=32> */
[----:B------:R-:W-:Y:S01]  /*e050*/  IMAD.WIDE.U32 R104, R105, -0x2daee0ad, RZ ;  /* 0xd2511f5369687825 */ /* 0x000fe200078e00ff */
[----:B------:R-:W-:-:S04]  /*e060*/  MOV R162, R106 ;  /* 0x0000006a00a27202 */ /* 0x000fc80000000f00 */
[----:B------:R-:W-:Y:S01]  /*e070*/  LOP3.LUT R177, R177, R170, R105, 0x96, !PT ;  /* 0x000000aab1b17212 */ /* 0x000fe200078e9669 */
[----:B------:R-:W-:Y:S01]  /*e080*/  IMAD.MOV.U32 R105, RZ, RZ, R122 ;  /* 0x000000ffff697224 */ /* 0x000fe200078e007a */
[----:B------:R-:W-:-:S07]  /*e090*/  MOV R122, R104 ;  /* 0x00000068007a7202 */ /* 0x000fce0000000f00 */
.L_x_1621:
[----:B------:R-:W-:Y:S05]  /*e0a0*/  BSYNC.RECONVERGENT B1 ;  /* 0x0000000000017941 */ /* 0x000fea0003800200 */
.L_x_1620:
        /* <DEDUP_REMOVED lines=14> */
.L_x_1584:
        /* <DEDUP_REMOVED lines=11> */
[----:B------:R-:W-:Y:S02]  /*e240*/  LOP3.LUT R124, R124, R126, R187, 0xfe, !PT ;  /* 0x0000007e7c7c7212 */ /* 0x000fe400078efebb */
[----:B------:R-:W-:Y:S02]  /*e250*/  LOP3.LUT R187, R189, R186, RZ, 0xfc, !PT ;  /* 0x000000babdbb7212 */ /* 0x000fe400078efcff */
[----:B------:R-:W-:Y:S01]  /*e260*/  SEL R189, RZ, 0x1, !P6 ;  /* 0x00000001ffbd7807 */ /* 0x000fe20007000000 */
[----:B0-----:R-:W-:-:S03]  /*e270*/  IMAD.WIDE.U32 R182, R120, 0x10, R182 ;  /* 0x0000001078b67825 */ /* 0x001fc600078e00b6 */
[----:B------:R-:W-:Y:S02]  /*e280*/  LOP3.LUT R186, R124, R189, RZ, 0xfc, !PT ;  /* 0x000000bd7cba7212 */ /* 0x000fe400078efcff */
[----:B------:R2:W-:Y:S01]  /*e290*/  STG.E.128 desc[UR6][R182.64], R104 ;  /* 0x00000068b6007986 */ /* 0x0005e2000c101d06 */
[----:B------:R-:W-:Y:S01]  /*e2a0*/  MOV R124, R122 ;  /* 0x0000007a007c7202 */ /* 0x000fe20000000f00 */
[----:B-1----:R-:W-:-:S04]  /*e2b0*/  IMAD.WIDE.U32 R184, R120, 0x8, R184 ;  /* 0x0000000878b87825 */ /* 0x002fc800078e00b8 */
[----:B------:R-:W-:Y:S01]  /*e2c0*/  VIADD R120, R120, 0x100 ;  /* 0x0000010078787836 */ /* 0x000fe20000000000 */
[----:B------:R2:W-:Y:S06]  /*e2d0*/  STG.E.64 desc[UR6][R184.64], R186 ;  /* 0x000000bab8007986 */ /* 0x0005ec000c101b06 */
.L_x_1542:
[----:B------:R-:W-:Y:S05]  /*e2e0*/  BSYNC.RECONVERGENT B0 ;  /* 0x0000000000007941 */ /* 0x000fea0003800200 */
.L_x_1541:
[----:B------:R-:W-:Y:S01]  /*e2f0*/  ISETP.GE.U32.AND P0, PT, R0, 0x300, PT ;  /* 0x000003000000780c */ /* 0x000fe20003f06070 */
[----:B------:R-:W-:Y:S01]  /*e300*/  BSSY.RECONVERGENT B0, `(.L_x_1625) ;  /* 0x0000681000007945 */ /* 0x000fe20003800200 */
[----:B------:R-:W-:-:S11]  /*e310*/  LOP3.LUT R113, R113, 0xffffffef, RZ, 0xc0, !PT ;  /* 0xffffffef71717812 */ /* 0x000fd600078ec0ff */
[----:B------:R-:W-:Y:S01]  /*e320*/  @P0 LOP3.LUT R113, R113, 0x10, RZ, 0xfc, !PT ;  /* 0x0000001071710812 */ /* 0x000fe200078efcff */
[----:B------:R-:W-:Y:S06]  /*e330*/  @!P0 BRA `(.L_x_1626) ;  /* 0x0000006400f48947 */ /* 0x000fec0003800000 */
[----:B------:R-:W-:Y:S01]  /*e340*/  ISETP.NE.U32.AND P0, PT, RZ, UR8, PT ;  /* 0x00000008ff007c0c */ /* 0x000fe2000bf05070 */
[----:B0-2---:R-:W0:Y:S03]  /*e350*/  LDC.64 R104, c[0x0][0x390] ;  /* 0x0000e400ff687b82 */ /* 0x005e260000000a00 */
[----:B------:R-:W-:-:S13]  /*e360*/  ISETP.NE.AND.EX P0, PT, RZ, UR9, PT, P0 ;  /* 0x00000009ff007c0c */ /* 0x000fda000bf05300 */
[----:B------:R-:W1:Y:S01]  /*e370*/  @P0 LDC.64 R106, c[0x0][0x3a0] ;  /* 0x0000e800ff6a0b82 */ /* 0x000e620000000a00 */
[----:B0-----:R-:W-:-:S04]  /*e380*/  IMAD.WIDE.U32 R104, R120, 0x10, R104 ;  /* 0x0000001078687825 */ /* 0x001fc800078e0068 */
[----:B-1----:R-:W-:Y:S02]  /*e390*/  @P0 IMAD.WIDE.U32 R122, R120, 0x10, R106 ;  /* 0x00000010787a0825 */ /* 0x002fe400078e006a */
[----:B------:R-:W5:Y:S04]  /*e3a0*/  LDG.E.128 R104, desc[UR6][R104.64] ;  /* 0x0000000668687981 */ /* 0x000f68000c1e1d00 */
[----:B------:R0:W5:Y:S01]  /*e3b0*/  @P0 LDG.E.128 R52, desc[UR6][R122.64] ;  /* 0x000000067a340981 */ /* 0x000162000c1e1d00 */
[----:B------:R-:W-:Y:S05]  /*e3c0*/  @!P0 BRA `(.L_x_1627) ;  /* 0x0000003000d88947 */ /* 0x000fea0003800000 */
[----:B------:R-:W-:Y:S01]  /*e3d0*/  ISETP.NE.AND P0, PT, R132, 0x1, PT ;  /* 0x000000018400780c */ /* 0x000fe20003f05270 */
[----:B------:R-:W-:Y:S01]  /*e3e0*/  BSSY.RECONVERGENT B1, `(.L_x_1628) ;  /* 0x0000059000017945 */ /* 0x000fe20003800200 */
[----:B------:R-:W-:Y:S02]  /*e3f0*/  HFMA2 R136, -RZ, RZ, 0, 1.1920928955078125e-07 ;  /* 0x00000002ff887431 */ /* 0x000fe400000001ff */
[----:B0-----:R-:W-:Y:S01]  /*e400*/  IMAD.MOV.U32 R123, RZ, RZ, R162 ;  /* 0x000000ffff7b7224 */ /* 0x001fe200078e00a2 */
[----:B------:R-:W-:-:S08]  /*e410*/  MOV R122, R124 ;  /* 0x0000007c007a7202 */ /* 0x000fd00000000f00 */
        /* <DEDUP_REMOVED lines=11> */
.L_x_1630:
        /* <DEDUP_REMOVED lines=13> */
.L_x_1632:
[----:B------:R-:W-:Y:S05]  /*e5a0*/  BSYNC.RECONVERGENT B2 ;  /* 0x0000000000027941 */ /* 0x000fea0003800200 */
.L_x_1631:
        /* <DEDUP_REMOVED lines=52> */
[----:B------:R-:W-:Y:S01]  /*e8f0*/  IMAD.WIDE.U32 R156, R125, -0x326172a9, RZ ;  /* 0xcd9e8d577d9c7825 */ /* 0x000fe200078e00ff */
[----:B------:R-:W-:Y:S02]  /*e900*/  IADD3 R125, PT, PT, R146, -0x700cb87f, RZ ;  /* 0x8ff34781927d7810 */ /* 0x000fe40007ffe0ff */
[----:B------:R-:W-:Y:S02]  /*e910*/  LOP3.LUT R123, R123, R122, R141, 0x96, !PT ;  /* 0x0000007a7b7b7212 */ /* 0x000fe400078e968d */
[----:B------:R-:W-:Y:S02]  /*e920*/  LOP3.LUT R130, R125, R140, R157, 0x96, !PT ;  /* 0x0000008c7d827212 */ /* 0x000fe400078e969d */
[----:B------:R-:W-:Y:S01]  /*e930*/  MOV R162, R156 ;  /* 0x0000009c00a27202 */ /* 0x000fe20000000f00 */
[----:B------:R-:W-:-:S05]  /*e940*/  IMAD.WIDE.U32 R122, R123, -0x2daee0ad, RZ ;  /* 0xd2511f537b7a7825 */ /* 0x000fca00078e00ff */
[----:B------:R-:W-:Y:S01]  /*e950*/  LOP3.LUT R177, R177, R138, R123, 0x96, !PT ;  /* 0x0000008ab1b17212 */ /* 0x000fe200078e967b */
[----:B------:R-:W-:-:S07]  /*e960*/  IMAD.MOV.U32 R123, RZ, RZ, R124 ;  /* 0x000000ffff7b7224 */ /* 0x000fce00078e007c */
.L_x_1629:
[----:B------:R-:W-:Y:S05]  /*e970*/  BSYNC.RECONVERGENT B1 ;  /* 0x0000000000017941 */ /* 0x000fea0003800200 */
.L_x_1628:
[----:B------:R-:W0:Y:S01]  /*e980*/  LDC R126, c[0x0][0x408] ;  /* 0x00010200ff7e7b82 */ /* 0x000e220000000800 */
[----:B------:R-:W-:Y:S01]  /*e990*/  I2FP.F32.U32 R123, R123 ;  /* 0x0000007b007b7245 */ /* 0x000fe20000201000 */
[----:B------:R-:W-:Y:S01]  /*e9a0*/  IMAD.MOV.U32 R124, RZ, RZ, 0x2f800000 ;  /* 0x2f800000ff7c7424 */ /* 0x000fe200078e00ff */
[----:B-----5:R-:W-:Y:S01]  /*e9b0*/  SHF.L.U32 R125, R104, 0x10, RZ ;  /* 0x00000010687d7819 */ /* 0x020fe200000006ff */
[----:B------:R-:W-:Y:S01]  /*e9c0*/  IMAD.U32 R132, R68, 0x10000, RZ ;  /* 0x0001000044847824 */ /* 0x000fe200078e00ff */
[----:B------:R-:W-:Y:S01]  /*e9d0*/  ISETP.NE.AND P1, PT, R136, 0x1, PT ;  /* 0x000000018800780c */ /* 0x000fe20003f25270 */
[----:B------:R-:W-:Y:S01]  /*e9e0*/  FFMA.FTZ R123, R123, R124, 1.1641532182693481445e-10 ;  /* 0x2f0000007b7b7423 */ /* 0x000fe2000001007c */
[----:B------:R-:W-:Y:S01]  /*e9f0*/  SHF.L.U32 R134, R52, 0x10, RZ ;  /* 0x0000001034867819 */ /* 0x000fe200000006ff */
        /* <DEDUP_REMOVED lines=8> */
[----:B------:R-:W-:Y:S02]  /*ea80*/  PLOP3.LUT P0, PT, P0, PT, PT, 0x8, 0x80 ;  /* 0x000000000080781c */ /* 0x000fe4000070e170 */
[----:B------:R-:W-:Y:S01]  /*ea90*/  MOV R125, R162 ;  /* 0x000000a2007d7202 */ /* 0x000fe20000000f00 */
[----:B------:R-:W-:Y:S01]  /*eaa0*/  FFMA.FTZ R123, R123, R132, R134 ;  /* 0x000000847b7b7223 */ /* 0x000fe20000010086 */
[----:B------:R-:W-:-:S09]  /*eab0*/  IMAD.MOV.U32 R134, RZ, RZ, 0x2 ;  /* 0x00000002ff867424 */ /* 0x000fd200078e00ff */
[----:B------:R-:W-:Y:S01]  /*eac0*/  @P0 LOP3.LUT R113, R113, 0x2, RZ, 0xfc, !PT ;  /* 0x0000000271710812 */ /* 0x000fe200078efcff */
[----:B------:R-:W-:Y:S06]  /*ead0*/  @!P1 BRA `(.L_x_1634) ;  /* 0x00000004004c9947 */ /* 0x000fec0003800000 */
        /* <DEDUP_REMOVED lines=8> */
.L_x_1635:
        /* <DEDUP_REMOVED lines=8> */
[----:B------:R-:W-:Y:S01]  /*ebe0*/  @!P0 IADD3 R125, PT, PT, R112, 0x1, RZ ;  /* 0x00000001707d8810 */ /* 0x000fe20007ffe0ff */
[----:B------:R-:W-:-:S03]  /*ebf0*/  @!P0 IMAD.MOV.U32 R3, RZ, RZ, RZ ;  /* 0x000000ffff038224 */ /* 0x000fc600078e00ff */
[----:B------:R-:W-:-:S13]  /*ec00*/  ISETP.NE.AND P1, PT, R5, RZ, !P0 ;  /* 0x000000ff0500720c */ /* 0x000fda0004725270 */
[----:B------:R-:W-:-:S05]  /*ec10*/  @P1 IMAD.MOV R125, RZ, RZ, R112 ;  /* 0x000000ffff7d1224 */ /* 0x000fca00078e0270 */
[----:B------:R-:W-:-:S07]  /*ec20*/  @!P0 MOV R112, R125 ;  /* 0x0000007d00708202 */ /* 0x000fce0000000f00 */
.L_x_1637:
[----:B------:R-:W-:Y:S05]  /*ec30*/  BSYNC.RECONVERGENT B2 ;  /* 0x0000000000027941 */ /* 0x000fea0003800200 */
.L_x_1636:
        /* <DEDUP_REMOVED lines=9> */
[----:B------:R-:W-:-:S03]  /*ecd0*/  IMAD.MOV.U32 R134, RZ, RZ, RZ ;  /* 0x000000ffff867224 */ /* 0x000fc600078e00ff */
[----:B------:R-:W-:Y:S01]  /*ece0*/  LOP3.LUT R139, R139, R140, R157, 0x96, !PT ;  /* 0x0000008c8b8b7212 */ /* 0x000fe200078e969d */
[----:B------:R-:W-:Y:S01]  /*ecf0*/  IMAD.WIDE.U32 R140, R125, -0x2daee0ad, RZ ;  /* 0xd2511f537d8c7825 */ /* 0x000fe200078e00ff */
[----:B------:R-:W-:-:S04]  /*ed00*/  IADD3 R125, PT, PT, R147, 0x76cf5d0a, RZ ;  /* 0x76cf5d0a937d7810 */ /* 0x000fc80007ffe0ff */
[----:B------:R-:W-:Y:S01]  /*ed10*/  LOP3.LUT R130, R125, R156, R141, 0x96, !PT ;  /* 0x0000009c7d827212 */ /* 0x000fe200078e968d */
[----:B------:R-:W-:Y:S01]  /*ed20*/  IMAD.WIDE.U32 R156, R139, -0x326172a9, RZ ;  /* 0xcd9e8d578b9c7825 */ /* 0x000fe200078e00ff */
[----:B------:R-:W-:-:S03]  /*ed30*/  IADD3 R141, PT, PT, R146, -0x255992d5, RZ ;  /* 0xdaa66d2b928d7810 */ /* 0x000fc60007ffe0ff */
[----:B------:R-:W-:-:S05]  /*ed40*/  VIADD R125, R146, 0x3c6ef372 ;  /* 0x3c6ef372927d7836 */ /* 0x000fca0000000000 */
        /* <DEDUP_REMOVED lines=36> */
[----:B------:R-:W-:Y:S02]  /*ef90*/  LOP3.LUT R138, R125, R138, R159, 0x96, !PT ;  /* 0x0000008a7d8a7212 */ /* 0x000fe400078e969f */
[----:B------:R-:W-:Y:S02]  /*efa0*/  IADD3 R125, PT, PT, R146, -0x700cb87f, RZ ;  /* 0x8ff34781927d7810 */ /* 0x000fe40007ffe0ff */
[----:B------:R-:W-:Y:S01]  /*efb0*/  MOV R162, R156 ;  /* 0x0000009c00a27202 */ /* 0x000fe20000000f00 */
[----:B------:R-:W-:Y:S01]  /*efc0*/  IMAD.WIDE.U32 R138, R138, -0x2daee0ad, RZ ;  /* 0xd2511f538a8a7825 */ /* 0x000fe200078e00ff */
[----:B------:R-:W-:-:S03]  /*efd0*/  LOP3.LUT R130, R125, R158, R157, 0x96, !PT ;  /* 0x0000009e7d827212 */ /* 0x000fc600078e969d */
[----:B------:R-:W-:Y:S01]  /*efe0*/  IMAD.MOV.U32 R125, RZ, RZ, R122 ;  /* 0x000000ffff7d7224 */ /* 0x000fe200078e007a */
[----:B------:R-:W-:Y:S02]  /*eff0*/  LOP3.LUT R177, R177, R140, R139, 0x96, !PT ;  /* 0x0000008cb1b17212 */ /* 0x000fe400078e968b */
[----:B------:R-:W-:-:S07]  /*f000*/  MOV R122, R138 ;  /* 0x0000008a007a7202 */ /* 0x000fce0000000f00 */
.L_x_1634:
[----:B------:R-:W-:Y:S05]  /*f010*/  BSYNC.RECONVERGENT B1 ;  /* 0x0000000000017941 */ /* 0x000fea0003800200 */
.L_x_1633:
[----:B------:R-:W-:Y:S01]  /*f020*/  I2FP.F32.U32 R125, R125 ;  /* 0x0000007d007d7245 */ /* 0x000fe20000201000 */
[----:B------:R-:W-:Y:S01]  /*f030*/  BSSY.RECONVERGENT B1, `(.L_x_1638) ;  /* 0x0000063000017945 */ /* 0x000fe20003800200 */
[----:B------:R-:W-:Y:S01]  /*f040*/  SHF.L.U32 R139, R104, 0x10, RZ ;  /* 0x00000010688b7819 */ /* 0x000fe200000006ff */
[----:B------:R-:W-:Y:S01]  /*f050*/  IMAD.MOV.U32 R136, RZ, RZ, 0x2 ;  /* 0x00000002ff887424 */ /* 0x000fe200078e00ff */
[----:B------:R-:W-:Y:S01]  /*f060*/  ISETP.NE.AND P1, PT, R134, 0x1, PT ;  /* 0x000000018600780c */ /* 0x000fe20003f25270 */
[----:B------:R-:W-:Y:S01]  /*f070*/  FFMA.FTZ R125, R125, R124, 1.1641532182693481445e-10 ;  /* 0x2f0000007d7d7423 */ /* 0x000fe2000001007c */
[----:B------:R-:W-:Y:S01]  /*f080*/  PRMT R104, R52, 0x7632, R104 ;  /* 0x0000763234687816 */ /* 0x000fe20000000068 */
[----:B------:R-:W-:-:S03]  /*f090*/  FMUL.FTZ R139, R139, R118 ;  /* 0x000000768b8b7220 */ /* 0x000fc60000410000 */
[----:B------:R-:W-:Y:S01]  /*f0a0*/  FSETP.GTU.FTZ.AND P0, PT, R125, R128, PT ;  /* 0x000000807d00720b */ /* 0x000fe20003f1c000 */
[----:B------:R-:W-:Y:S01]  /*f0b0*/  FMUL.FTZ R139, R139, R126 ;  /* 0x0000007e8b8b7220 */ /* 0x000fe20000410000 */
[----:B------:R-:W-:Y:S01]  /*f0c0*/  IMAD.U32 R132, R104, 0x10000, RZ ;  /* 0x0001000068847824 */ /* 0x000fe200078e00ff */
[----:B------:R-:W-:-:S03]  /*f0d0*/  SHF.L.U32 R104, R46, 0x10, RZ ;  /* 0x000000102e687819 */ /* 0x000fc600000006ff */
        /* <DEDUP_REMOVED lines=13> */
.L_x_1640:
        /* <DEDUP_REMOVED lines=13> */
.L_x_1642:
[----:B------:R-:W-:Y:S05]  /*f280*/  BSYNC.RECONVERGENT B2 ;  /* 0x0000000000027941 */ /* 0x000fea0003800200 */
.L_x_1641:
        /* <DEDUP_REMOVED lines=57> */
[----:B------:R-:W-:Y:S01]  /*f620*/  IMAD.WIDE.U32 R138, R139, -0x2daee0ad, RZ ;  /* 0xd2511f538b8a7825 */ /* 0x000fe200078e00ff */
[----:B------:R-:W-:-:S04]  /*f630*/  MOV R162, R140 ;  /* 0x0000008c00a27202 */ /* 0x000fc80000000f00 */
[----:B------:R-:W-:Y:S02]  /*f640*/  LOP3.LUT R177, R177, R156, R139, 0x96, !PT ;  /* 0x0000009cb1b17212 */ /* 0x000fe400078e968b */
[----:B------:R-:W-:-:S07]  /*f650*/  MOV R122, R138 ;  /* 0x0000008a007a7202 */ /* 0x000fce0000000f00 */
.L_x_1639:
[----:B------:R-:W-:Y:S05]  /*f660*/  BSYNC.RECONVERGENT B1 ;  /* 0x0000000000017941 */ /* 0x000fea0003800200 */
.L_x_1638:
[----:B------:R-:W-:Y:S01]  /*f670*/  I2FP.F32.U32 R139, R104 ;  /* 0x00000068008b7245 */ /* 0x000fe20000201000 */
[----:B------:R-:W-:Y:S01]  /*f680*/  IMAD.U32 R104, R69, 0x10000, RZ ;  /* 0x0001000045687824 */ /* 0x000fe200078e00ff */
[----:B------:R-:W-:Y:S01]  /*f690*/  SHF.L.U32 R141, R105, 0x10, RZ ;  /* 0x00000010698d7819 */ /* 0x000fe200000006ff */
[----:B------:R-:W-:Y:S01]  /*f6a0*/  BSSY.RECONVERGENT B1, `(.L_x_1643) ;  /* 0x0000061000017945 */ /* 0x000fe20003800200 */
[----:B------:R-:W-:Y:S01]  /*f6b0*/  ISETP.NE.AND P2, PT, R136, 0x1, PT ;  /* 0x000000018800780c */ /* 0x000fe20003f45270 */
[----:B------:R-:W-:Y:S01]  /*f6c0*/  FFMA.FTZ R139, R139, R124, 1.1641532182693481445e-10 ;  /* 0x2f0000008b8b7423 */ /* 0x000fe2000001007c */
[----:B------:R-:W-:Y:S01]  /*f6d0*/  SHF.L.U32 R132, R53, 0x10, RZ ;  /* 0x0000001035847819 */ /* 0x000fe200000006ff */
[----:B------:R-:W-:Y:S01]  /*f6e0*/  FMUL.FTZ R141, R141, R118 ;  /* 0x000000768d8d7220 */ /* 0x000fe20000410000 */
[----:B------:R-:W-:Y:S02]  /*f6f0*/  IMAD.MOV.U32 R134, RZ, RZ, 0x2 ;  /* 0x00000002ff867424 */ /* 0x000fe400078e00ff */
[----:B------:R-:W-:Y:S01]  /*f700*/  FSETP.GTU.FTZ.AND P1, PT, R139, R128, PT ;  /* 0x000000808b00720b */ /* 0x000fe20003f3c000 */
[----:B------:R-:W-:-:S05]  /*f710*/  FMUL.FTZ R141, R141, R126 ;  /* 0x0000007e8d8d7220 */ /* 0x000fca0000410000 */
        /* <DEDUP_REMOVED lines=14> */
.L_x_1645:
        /* <DEDUP_REMOVED lines=13> */
.L_x_1647:
[----:B------:R-:W-:Y:S05]  /*f8d0*/  BSYNC.RECONVERGENT B2 ;  /* 0x0000000000027941 */ /* 0x000fea0003800200 */
.L_x_1646:
        /* <DEDUP_REMOVED lines=61> */
.L_x_1644:
[----:B------:R-:W-:Y:S05]  /*fcb0*/  BSYNC.RECONVERGENT B1 ;  /* 0x0000000000017941 */ /* 0x000fea0003800200 */
.L_x_1643:
        /* <DEDUP_REMOVED lines=11> */
[----:B------:R-:W-:Y:S02]  /*fd70*/  SHF.L.U32 R104, R45, 0x10, RZ ;  /* 0x000000102d687819 */ /* 0x000fe400000006ff */
        /* <DEDUP_REMOVED lines=13> */
.L_x_1650:
        /* <DEDUP_REMOVED lines=13> */
.L_x_1652:
[----:B------:R-:W-:Y:S05]  /*ff20*/  BSYNC.RECONVERGENT B2 ;  /* 0x0000000000027941 */ /* 0x000fea0003800200 */
.L_x_1651:
        /* <DEDUP_REMOVED lines=61> */
.L_x_1649:
[----:B------:R-:W-:Y:S05]  /*10300*/  BSYNC.RECONVERGENT B1 ;  /* 0x0000000000017941 */ /* 0x000fea0003800200 */
.L_x_1648:
        /* <DEDUP_REMOVED lines=8> */
[----:B------:R-:W-:Y:S02]  /*10390*/  PRMT R106, R106, 0x7632, R106 ;  /* 0x000076326a6a7816 */ /* 0x000fe4000000006a */
[----:B------:R-:W-:Y:S01]  /*103a0*/  FSETP.GTU.FTZ.AND P3, PT, R105, R128, PT ;  /* 0x000000806900720b */ /* 0x000fe20003f7c000 */
[----:B------:R-:W-:Y:S01]  /*103b0*/  FMUL.FTZ R157, R157, R126 ;  /* 0x0000007e9d9d7220 */ /* 0x000fe20000410000 */
[----:B------:R-:W-:-:S04]  /*103c0*/  MOV R105, R162 ;  /* 0x000000a200697202 */ /* 0x000fc80000000f00 */
        /* <DEDUP_REMOVED lines=13> */
.L_x_1655:
        /* <DEDUP_REMOVED lines=13> */
.L_x_1657:
[----:B------:R-:W-:Y:S05]  /*10570*/  BSYNC.RECONVERGENT B2 ;  /* 0x0000000000027941 */ /* 0x000fea0003800200 */
.L_x_1656:
        /* <DEDUP_REMOVED lines=61> */
.L_x_1654:
[----:B------:R-:W-:Y:S05]  /*10950*/  BSYNC.RECONVERGENT B1 ;  /* 0x0000000000017941 */ /* 0x000fea0003800200 */
.L_x_1653:
        /* <DEDUP_REMOVED lines=25> */
.L_x_1660:
        /* <DEDUP_REMOVED lines=13> */
.L_x_1662:
[----:B------:R-:W-:Y:S05]  /*10bc0*/  BSYNC.RECONVERGENT B2 ;  /* 0x0000000000027941 */ /* 0x000fea0003800200 */
.L_x_1661:
        /* <DEDUP_REMOVED lines=61> */
.L_x_1659:
[----:B------:R-:W-:Y:S05]  /*10fa0*/  BSYNC.RECONVERGENT B1 ;  /* 0x0000000000017941 */ /* 0x000fea0003800200 */
.L_x_1658:
        /* <DEDUP_REMOVED lines=8> */
[----:B------:R-:W-:Y:S02]  /*11030*/  FSETP.GTU.FTZ.AND P5, PT, R105, R128, PT ;  /* 0x000000806900720b */ /* 0x000fe40003fbc000 */
[----:B------:R-:W-:-:S05]  /*11040*/  SHF.L.U32 R105, R107, 0x10, RZ ;  /* 0x000000106b697819 */ /* 0x000fca00000006ff */
[----:B------:R-:W-:-:S04]  /*11050*/  FMUL.FTZ R105, R105, R118 ;  /* 0x0000007669697220 */ /* 0x000fc80000410000 */
[----:B------:R-:W-:-:S05]  /*11060*/  FMUL.FTZ R105, R105, R126 ;  /* 0x0000007e69697220 */ /* 0x000fca0000410000 */
        /* <DEDUP_REMOVED lines=13> */
.L_x_1665:
        /* <DEDUP_REMOVED lines=15> */
.L_x_1667:
[----:B------:R-:W-:Y:S05]  /*11230*/  BSYNC.RECONVERGENT B2 ;  /* 0x0000000000027941 */ /* 0x000fea0003800200 */
.L_x_1666:
        /* <DEDUP_REMOVED lines=61> */
.L_x_1664:
[----:B------:R-:W-:Y:S05]  /*11610*/  BSYNC.RECONVERGENT B1 ;  /* 0x0000000000017941 */ /* 0x000fea0003800200 */
.L_x_1663:
        /* <DEDUP_REMOVED lines=8> */
[----:B------:R-:W-:-:S02]  /*116a0*/  SHF.L.U32 R104, R43, 0x10, RZ ;  /* 0x000000102b687819 */ /* 0x000fc400000006ff */
[----:B------:R-:W-:Y:S02]  /*116b0*/  F2FP.BF16.F32.PACK_AB R105, R141, R139 ;  /* 0x0000008b8d69723e */ /* 0x000fe400000010ff */
[----:B------:R-:W-:Y:S02]  /*116c0*/  FSEL R107, R107, RZ, !P6 ;  /* 0x000000ff6b6b7208 */ /* 0x000fe40007000000 */
[----:B------:R-:W-:-:S03]  /*116d0*/  PLOP3.LUT P6, PT, P6, PT, PT, 0x8, 0x80 ;  /* 0x000000000080781c */ /* 0x000fc600037ce170 */
[----:B------:R-:W-:Y:S01]  /*116e0*/  FFMA.FTZ R175, R107, R104, R106 ;  /* 0x000000686baf7223 */ /* 0x000fe2000001006a */
[----:B------:R-:W-:Y:S02]  /*116f0*/  F2FP.BF16.F32.PACK_AB R106, R159, R157 ;  /* 0x0000009d9f6a723e */ /* 0x000fe400000010ff */
[----:B------:R-:W-:Y:S02]  /*11700*/  F2FP.BF16.F32.PACK_AB R104, R125, R123 ;  /* 0x0000007b7d68723e */ /* 0x000fe400000010ff */
[----:B------:R-:W-:Y:S01]  /*11710*/  F2FP.BF16.F32.PACK_AB R107, R175, R173 ;  /* 0x000000adaf6b723e */ /* 0x000fe200000010ff */
[----:B------:R-:W-:Y:S06]  /*11720*/  BRA `(.L_x_1668) ;  /* 0x0000003000a47947 */ /* 0x000fec0003800000 */
.L_x_1627:
[----:B------:R-:W-:Y:S01]  /*11730*/  ISETP.NE.AND P0, PT, R132, 0x1, PT ;  /* 0x000000018400780c */ /* 0x000fe20003f05270 */
[----:B------:R-:W-:Y:S01]  /*11740*/  BSSY.RECONVERGENT B1, `(.L_x_1669) ;  /* 0x0000059000017945 */ /* 0x000fe20003800200 */
[----:B------:R-:W-:Y:S01]  /*11750*/  IMAD.MOV.U32 R134, RZ, RZ, 0x2 ;  /* 0x00000002ff867424 */ /* 0x000fe200078e00ff */
[----:B0-----:R-:W-:Y:S01]  /*11760*/  MOV R123, R162 ;  /* 0x000000a2007b7202 */ /* 0x001fe20000000f00 */
        /* <DEDUP_REMOVED lines=12> */
.L_x_1671:
        /* <DEDUP_REMOVED lines=13> */
.L_x_1673:
[----:B------:R-:W-:Y:S05]  /*11900*/  BSYNC.RECONVERGENT B2 ;  /* 0x0000000000027941 */ /* 0x000fea0003800200 */
.L_x_1672:
        /* <DEDUP_REMOVED lines=57> */
[----:B------:R-:W-:Y:S01]  /*11ca0*/  IMAD.MOV.U32 R162, RZ, RZ, R156 ;  /* 0x000000ffffa27224 */ /* 0x000fe200078e009c */
[----:B------:R-:W-:Y:S02]  /*11cb0*/  LOP3.LUT R177, R177, R138, R123, 0x96, !PT ;  /* 0x0000008ab1b17212 */ /* 0x000fe400078e967b */
[----:B------:R-:W-:-:S07]  /*11cc0*/  MOV R123, R124 ;  /* 0x0000007c007b7202 */ /* 0x000fce0000000f00 */
.L_x_1670:
[----:B------:R-:W-:Y:S05]  /*11cd0*/  BSYNC.RECONVERGENT B1 ;  /* 0x0000000000017941 */ /* 0x000fea0003800200 */
.L_x_1669:
[----:B------:R-:W0:Y:S01]  /*11ce0*/  LDC R128, c[0x0][0x404] ;  /* 0x00010100ff807b82 */ /* 0x000e220000000800 */
[----:B------:R-:W-:Y:S01]  /*11cf0*/  HFMA2 R124, -RZ, RZ, 0.1171875, 0 ;  /* 0x2f800000ff7c7431 */ /* 0x000fe200000001ff */
[----:B------:R-:W-:Y:S01]  /*11d00*/  I2FP.F32.U32 R123, R123 ;  /* 0x0000007b007b7245 */ /* 0x000fe20000201000 */
[----:B-----5:R-:W-:Y:S01]  /*11d10*/  IMAD.U32 R125, R104, 0x10000, RZ ;  /* 0x00010000687d7824 */ /* 0x020fe200078e00ff */
[----:B------:R-:W-:Y:S01]  /*11d20*/  ISETP.NE.AND P1, PT, R134, 0x1, PT ;  /* 0x000000018600780c */ /* 0x000fe20003f25270 */
[----:B------:R-:W-:Y:S01]  /*11d30*/  BSSY.RECONVERGENT B1, `(.L_x_1674) ;  /* 0x0000063000017945 */ /* 0x000fe20003800200 */
[----:B------:R-:W-:Y:S01]  /*11d40*/  SHF.L.U32 R132, R68, 0x10, RZ ;  /* 0x0000001044847819 */ /* 0x000fe200000006ff */
[----:B------:R-:W-:Y:S01]  /*11d50*/  FMUL.FTZ R125, R125, R118 ;  /* 0x000000767d7d7220 */ /* 0x000fe20000410000 */
[----:B------:R-:W1:Y:S01]  /*11d60*/  LDC R126, c[0x0][0x408] ;  /* 0x00010200ff7e7b82 */ /* 0x000e620000000800 */
[----:B------:R-:W-:Y:S01]  /*11d70*/  LOP3.LUT R113, R113, 0xfffffffd, RZ, 0xc0, !PT ;  /* 0xfffffffd71717812 */ /* 0x000fe200078ec0ff */
[----:B------:R-:W-:Y:S01]  /*11d80*/  FFMA.FTZ R123, R123, R124, 1.1641532182693481445e-10 ;  /* 0x2f0000007b7b7423 */ /* 0x000fe2000001007c */
[----:B------:R-:W-:-:S04]  /*11d90*/  PRMT R104, R104, 0x7632, R104 ;  /* 0x0000763268687816 */ /* 0x000fc80000000068 */
        /* <DEDUP_REMOVED lines=17> */
.L_x_1676:
        /* <DEDUP_REMOVED lines=13> */
.L_x_1678:
[----:B------:R-:W-:Y:S05]  /*11f80*/  BSYNC.RECONVERGENT B2 ;  /* 0x0000000000027941 */ /* 0x000fea0003800200 */
.L_x_1677:
        /* <DEDUP_REMOVED lines=61> */
.L_x_1675:
[----:B------:R-:W-:Y:S05]  /*12360*/  BSYNC.RECONVERGENT B1 ;  /* 0x0000000000017941 */ /* 0x000fea0003800200 */
.L_x_1674:
[----:B------:R-:W-:Y:S01]  /*12370*/  I2FP.F32.U32 R125, R125 ;  /* 0x0000007d007d7245 */ /* 0x000fe20000201000 */
[----:B------:R-:W-:Y:S01]  /*12380*/  BSSY.RECONVERGENT B1, `(.L_x_1679) ;  /* 0x0000061000017945 */ /* 0x000fe20003800200 */
[----:B------:R-:W-:Y:S01]  /*12390*/  SHF.L.U32 R139, R104, 0x10, RZ ;  /* 0x00000010688b7819 */ /* 0x000fe200000006ff */
[----:B------:R-:W-:Y:S01]  /*123a0*/  IMAD.U32 R104, R46, 0x10000, RZ ;  /* 0x000100002e687824 */ /* 0x000fe200078e00ff */
[----:B------:R-:W-:Y:S01]  /*123b0*/  ISETP.NE.AND P1, PT, R132, 0x1, PT ;  /* 0x000000018400780c */ /* 0x000fe20003f25270 */
[----:B------:R-:W-:Y:S01]  /*123c0*/  FFMA.FTZ R125, R125, R124, 1.1641532182693481445e-10 ;  /* 0x2f0000007d7d7423 */ /* 0x000fe2000001007c */
[----:B------:R-:W-:Y:S02]  /*123d0*/  HFMA2 R134, -RZ, RZ, 0, 1.1920928955078125e-07 ;  /* 0x00000002ff867431 */ /* 0x000fe400000001ff */
[----:B------:R-:W-:Y:S02]  /*123e0*/  FMUL.FTZ R139, R139, R118 ;  /* 0x000000768b8b7220 */ /* 0x000fe40000410000 */
[----:B------:R-:W-:-:S02]  /*123f0*/  FSETP.GTU.FTZ.AND P0, PT, R125, R128, PT ;  /* 0x000000807d00720b */ /* 0x000fc40003f1c000 */
[----:B------:R-:W-:-:S05]  /*12400*/  FMUL.FTZ R139, R139, R126 ;  /* 0x0000007e8b8b7220 */ /* 0x000fca0000410000 */
        /* <DEDUP_REMOVED lines=8> */
[----:B------:R-:W-:Y:S01]  /*12490*/  @!P1 MOV R134, 0x3 ;  /* 0x0000000300869802 */ /* 0x000fe20000000f00 */
[----:B------:R-:W-:Y:S01]  /*124a0*/  @P1 VIADD R134, R132, 0x1 ;  /* 0x0000000184861836 */ /* 0x000fe20000000000 */
[----:B------:R-:W-:Y:S01]  /*124b0*/  @!P1 MOV R104, R177 ;  /* 0x000000b100689202 */ /* 0x000fe20000000f00 */
[----:B------:R-:W-:Y:S01]  /*124c0*/  @P1 IMAD.MOV.U32 R104, RZ, RZ, R130 ;  /* 0x000000ffff681224 */ /* 0x000fe200078e0082 */
[----:B------:R-:W-:Y:S06]  /*124d0*/  BRA `(.L_x_1680) ;  /* 0x00000004002c7947 */ /* 0x000fec0003800000 */
.L_x_1681:
        /* <DEDUP_REMOVED lines=13> */
.L_x_1683:
[----:B------:R-:W-:Y:S05]  /*125b0*/  BSYNC.RECONVERGENT B2 ;  /* 0x0000000000027941 */ /* 0x000fea0003800200 */
.L_x_1682:
[----:B------:R-:W-:Y:S01]  /*125c0*/  LOP3.LUT R140, R112, R157, R147, 0x96, !PT ;  /* 0x0000009d708c7212 */ /* 0x000fe200078e9693 */
[----:B------:R-:W-:Y:S01]  /*125d0*/  IMAD.WIDE.U32 R138, R5, -0x326172a9, RZ ;  /* 0xcd9e8d57058a7825 */ /* 0x000fe200078e00ff */
[----:B------:R-:W-:-:S03]  /*125e0*/  IADD3 R177, PT, PT, R147, -0x695add53, RZ ;  /* 0x96a522ad93b17810 */ /* 0x000fc60007ffe0ff */
[----:B------:R-:W-:Y:S02]  /*125f0*/  HFMA2 R134, -RZ, RZ, 0, 0 ;  /* 0x00000000ff867431 */ /* 0x000fe400000001ff */
        /* <DEDUP_REMOVED lines=50> */
[----:B------:R-:W-:Y:S01]  /*12920*/  IMAD.WIDE.U32 R140, R104, -0x326172a9, RZ ;  /* 0xcd9e8d57688c7825 */ /* 0x000fe200078e00ff */
[----:B------:R-:W-:-:S03]  /*12930*/  MOV R104, R122 ;  /* 0x0000007a00687202 */ /* 0x000fc60000000f00 */
[----:B------:R-:W-:Y:S01]  /*12940*/  IMAD.MOV.U32 R162, RZ, RZ, R140 ;  /* 0x000000ffffa27224 */ /* 0x000fe200078e008c */
[----:B------:R-:W-:Y:S01]  /*12950*/  LOP3.LUT R130, R157, R138, R141, 0x96, !PT ;  /* 0x0000008a9d827212 */ /* 0x000fe200078e968d */
[----:B------:R-:W-:-:S04]  /*12960*/  IMAD.WIDE.U32 R138, R139, -0x2daee0ad, RZ ;  /* 0xd2511f538b8a7825 */ /* 0x000fc800078e00ff */
[----:B------:R-:W-:Y:S01]  /*12970*/  IMAD.MOV.U32 R122, RZ, RZ, R138 ;  /* 0x000000ffff7a7224 */ /* 0x000fe200078e008a */
[----:B------:R-:W-:-:S07]  /*12980*/  LOP3.LUT R177, R177, R156, R139, 0x96, !PT ;  /* 0x0000009cb1b17212 */ /* 0x000fce00078e968b */
.L_x_1680:
[----:B------:R-:W-:Y:S05]  /*12990*/  BSYNC.RECONVERGENT B1 ;  /* 0x0000000000017941 */ /* 0x000fea0003800200 */
.L_x_1679:
        /* <DEDUP_REMOVED lines=8> */
[----:B------:R-:W-:Y:S01]  /*12a20*/  IMAD.MOV.U32 R136, RZ, RZ, 0x2 ;  /* 0x00000002ff887424 */ /* 0x000fe200078e00ff */
[----:B------:R-:W-:Y:S02]  /*12a30*/  MOV R105, R162 ;  /* 0x000000a200697202 */ /* 0x000fe40000000f00 */
        /* <DEDUP_REMOVED lines=14> */
.L_x_1686:
        /* <DEDUP_REMOVED lines=13> */
.L_x_1688:
[----:B------:R-:W-:Y:S05]  /*12bf0*/  BSYNC.RECONVERGENT B2 ;  /* 0x0000000000027941 */ /* 0x000fea0003800200 */
.L_x_1687:
        /* <DEDUP_REMOVED lines=61> */
.L_x_1685:
[----:B------:R-:W-:Y:S05]  /*12fd0*/  BSYNC.RECONVERGENT B1 ;  /* 0x0000000000017941 */ /* 0x000fea0003800200 */
.L_x_1684:
[----:B------:R-:W-:Y:S01]  /*12fe0*/  I2FP.F32.U32 R105, R105 ;  /* 0x0000006900697245 */ /* 0x000fe20000201000 */
[----:B------:R-:W-:Y:S01]  /*12ff0*/  IMAD.U32 R104, R45, 0x10000, RZ ;  /* 0x000100002d687824 */ /* 0x000fe200078e00ff */
[----:B------:R-:W-:Y:S01]  /*13000*/  SHF.L.U32 R141, R132, 0x10, RZ ;  /* 0x00000010848d7819 */ /* 0x000fe200000006ff */
[----:B------:R-:W-:Y:S01]  /*13010*/  BSSY.RECONVERGENT B1, `(.L_x_1689) ;  /* 0x000005f000017945 */ /* 0x000fe20003800200 */
[----:B------:R-:W-:Y:S01]  /*13020*/  ISETP.NE.AND P3, PT, R136, 0x1, PT ;  /* 0x000000018800780c */ /* 0x000fe20003f65270 */
[----:B------:R-:W-:Y:S01]  /*13030*/  FFMA.FTZ R105, R105, R124, 1.1641532182693481445e-10 ;  /* 0x2f00000069697423 */ /* 0x000fe2000001007c */
[----:B------:R-:W-:Y:S02]  /*13040*/  HFMA2 R132, -RZ, RZ, 0, 1.1920928955078125e-07 ;  /* 0x00000002ff847431 */ /* 0x000fe400000001ff */
[----:B------:R-:W-:Y:S02]  /*13050*/  FMUL.FTZ R141, R141, R118 ;  /* 0x000000768d8d7220 */ /* 0x000fe40000410000 */
[----:B------:R-:W-:-:S02]  /*13060*/  FSETP.GTU.FTZ.AND P2, PT, R105, R128, PT ;  /* 0x000000806900720b */ /* 0x000fc40003f5c000 */
        /* <DEDUP_REMOVED lines=14> */
.L_x_1691:
        /* <DEDUP_REMOVED lines=13> */
.L_x_1693:
[----:B------:R-:W-:Y:S05]  /*13220*/  BSYNC.RECONVERGENT B2 ;  /* 0x0000000000027941 */ /* 0x000fea0003800200 */
.L_x_1692:
        /* <DEDUP_REMOVED lines=61> */
.L_x_1690:
[----:B------:R-:W-:Y:S05]  /*13600*/  BSYNC.RECONVERGENT B1 ;  /* 0x0000000000017941 */ /* 0x000fea0003800200 */
.L_x_1689:
        /* <DEDUP_REMOVED lines=9> */
[----:B------:R-:W-:Y:S01]  /*136a0*/  FMUL.FTZ R157, R157, R126 ;  /* 0x0000007e9d9d7220 */ /* 0x000fe20000410000 */
[----:B------:R-:W-:-:S04]  /*136b0*/  FSETP.GTU.FTZ.AND P3, PT, R105, R128, PT ;  /* 0x000000806900720b */ /* 0x000fc80003f7c000 */
        /* <DEDUP_REMOVED lines=13> */
.L_x_1696:
        /* <DEDUP_REMOVED lines=13> */
.L_x_1698:
[----:B------:R-:W-:Y:S05]  /*13860*/  BSYNC.RECONVERGENT B2 ;  /* 0x0000000000027941 */ /* 0x000fea0003800200 */
.L_x_1697:
        /* <DEDUP_REMOVED lines=57> */
[----:B------:R-:W-:-:S03]  /*13c00*/  MOV R162, R104 ;  /* 0x0000006800a27202 */ /* 0x000fc60000000f00 */
[----:B------:R-:W-:Y:S01]  /*13c10*/  IMAD.MOV.U32 R104, RZ, RZ, R122 ;  /* 0x000000ffff687224 */ /* 0x000fe200078e007a */
[----:B------:R-:W-:Y:S02]  /*13c20*/  LOP3.LUT R177, R177, R172, R159, 0x96, !PT ;  /* 0x000000acb1b17212 */ /* 0x000fe400078e969f */
[----:B------:R-:W-:-:S07]  /*13c30*/  MOV R122, R158 ;  /* 0x0000009e007a7202 */ /* 0x000fce0000000f00 */
.L_x_1695:
[----:B------:R-:W-:Y:S05]  /*13c40*/  BSYNC.RECONVERGENT B1 ;  /* 0x0000000000017941 */ /* 0x000fea0003800200 */
.L_x_1694:
        /* <DEDUP_REMOVED lines=23> */
.L_x_1701:
        /* <DEDUP_REMOVED lines=13> */
.L_x_1703:
[----:B------:R-:W-:Y:S05]  /*13e90*/  BSYNC.RECONVERGENT B2 ;  /* 0x0000000000027941 */ /* 0x000fea0003800200 */
.L_x_1702:
        /* <DEDUP_REMOVED lines=57> */
[----:B------:R-:W-:Y:S01]  /*14230*/  IMAD.WIDE.U32 R172, R173, -0x2daee0ad, RZ ;  /* 0xd2511f53adac7825 */ /* 0x000fe200078e00ff */
[----:B------:R-:W-:-:S03]  /*14240*/  MOV R104, R122 ;  /* 0x0000007a00687202 */ /* 0x000fc60000000f00 */
[----:B------:R-:W-:Y:S01]  /*14250*/  IMAD.MOV.U32 R122, RZ, RZ, R172 ;  /* 0x000000ffff7a7224 */ /* 0x000fe200078e00ac */
[----:B------:R-:W-:-:S07]  /*14260*/  LOP3.LUT R177, R177, R174, R173, 0x96, !PT ;  /* 0x000000aeb1b17212 */ /* 0x000fce00078e96ad */
.L_x_1700:
[----:B------:R-:W-:Y:S05]  /*14270*/  BSYNC.RECONVERGENT B1 ;  /* 0x0000000000017941 */ /* 0x000fea0003800200 */
.L_x_1699:
        /* <DEDUP_REMOVED lines=24> */
.L_x_1706:
        /* <DEDUP_REMOVED lines=15> */
.L_x_1708:
[----:B------:R-:W-:Y:S05]  /*144f0*/  BSYNC.RECONVERGENT B2 ;  /* 0x0000000000027941 */ /* 0x000fea0003800200 */
.L_x_1707:
        /* <DEDUP_REMOVED lines=14> */
[----:B------:R-:W-:Y:S02]  /*145e0*/  VIADD R175, R146, 0x3c6ef372 ;  /* 0x3c6ef37292af7836 */ /* 0x000fe40000000000 */
[----:B------:R-:W-:-:S05]  /*145f0*/  IMAD.WIDE.U32 R106, R105, -0x326172a9, RZ ;  /* 0xcd9e8d57696a7825 */ /* 0x000fca00078e00ff */
[----:B------:R-:W-:Y:S01]  /*14600*/  LOP3.LUT R107, R175, R104, R107, 0x96, !PT ;  /* 0x00000068af6b7212 */ /* 0x000fe200078e966b */
[----:B------:R-:W-:Y:S01]  /*14610*/  IMAD.WIDE.U32 R104, R130, -0x326172a9, RZ ;  /* 0xcd9e8d5782687825 */ /* 0x000fe200078e00ff */
[----:B------:R-:W-:-:S04]  /*14620*/  IADD3 R175, PT, PT, R146, -0x255992d5, RZ ;  /* 0xdaa66d2b92af7810 */ /* 0x000fc80007ffe0ff */
        /* <DEDUP_REMOVED lines=42> */
.L_x_1705:
[----:B------:R-:W-:Y:S05]  /*148d0*/  BSYNC.RECONVERGENT B1 ;  /* 0x0000000000017941 */ /* 0x000fea0003800200 */
.L_x_1704:
        /* <DEDUP_REMOVED lines=14> */
.L_x_1668:
        /* <DEDUP_REMOVED lines=21> */
.L_x_1626:
[----:B------:R-:W-:Y:S05]  /*14b10*/  BSYNC.RECONVERGENT B0 ;  /* 0x0000000000007941 */ /* 0x000fea0003800200 */
.L_x_1625:
        /* <DEDUP_REMOVED lines=28> */
.L_x_1714:
        /* <DEDUP_REMOVED lines=13> */
.L_x_1716:
[----:B------:R-:W-:Y:S05]  /*14db0*/  BSYNC.RECONVERGENT B2 ;  /* 0x0000000000027941 */ /* 0x000fea0003800200 */
.L_x_1715:
        /* <DEDUP_REMOVED lines=52> */
[----:B------:R-:W-:Y:S02]  /*15100*/  VIADD R127, R146, 0xf1bbcdc8 ;  /* 0xf1bbcdc8927f7836 */ /* 0x000fe40000000000 */
[----:B------:R-:W-:-:S03]  /*15110*/  IMAD.WIDE.U32 R162, R162, -0x326172a9, RZ ;  /* 0xcd9e8d57a2a27825 */ /* 0x000fc600078e00ff */
[----:B------:R-:W-:Y:S02]  /*15120*/  LOP3.LUT R127, R127, R126, R143, 0x96, !PT ;  /* 0x0000007e7f7f7212 */ /* 0x000fe400078e968f */
[----:B------:R-:W-:-:S03]  /*15130*/  LOP3.LUT R130, R129, R142, R163, 0x96, !PT ;  /* 0x0000008e81827212 */ /* 0x000fc600078e96a3 */
[----:B------:R-:W-:-:S05]  /*15140*/  IMAD.WIDE.U32 R126, R127, -0x2daee0ad, RZ ;  /* 0xd2511f537f7e7825 */ /* 0x000fca00078e00ff */
[----:B------:R-:W-:Y:S01]  /*15150*/  LOP3.LUT R177, R177, R128, R127, 0x96, !PT ;  /* 0x00000080b1b17212 */ /* 0x000fe200078e967f */
[----:B------:R-:W-:Y:S01]  /*15160*/  IMAD.MOV.U32 R127, RZ, RZ, R124 ;  /* 0x000000ffff7f7224 */ /* 0x000fe200078e007c */
[----:B------:R-:W-:-:S07]  /*15170*/  MOV R122, R126 ;  /* 0x0000007e007a7202 */ /* 0x000fce0000000f00 */
.L_x_1713:
[----:B------:R-:W-:Y:S05]  /*15180*/  BSYNC.RECONVERGENT B1 ;  /* 0x0000000000017941 */ /* 0x000fea0003800200 */
.L_x_1712:
        /* <DEDUP_REMOVED lines=30> */
.L_x_1719:
        /* <DEDUP_REMOVED lines=13> */
.L_x_1721:
[----:B------:R-:W-:Y:S05]  /*15440*/  BSYNC.RECONVERGENT B2 ;  /* 0x0000000000027941 */ /* 0x000fea0003800200 */
.L_x_1720:
        /* <DEDUP_REMOVED lines=51> */
[----:B------:R-:W-:Y:S02]  /*15780*/  VIADD R129, R146, 0xf1bbcdc8 ;  /* 0xf1bbcdc892817836 */ /* 0x000fe40000000000 */
[----:B------:R-:W-:-:S03]  /*15790*/  IMAD.WIDE.U32 R162, R143, -0x326172a9, RZ ;  /* 0xcd9e8d578fa27825 */ /* 0x000fc600078e00ff */
[----:B------:R-:W-:Y:S02]  /*157a0*/  LOP3.LUT R142, R129, R142, R161, 0x96, !PT ;  /* 0x0000008e818e7212 */ /* 0x000fe400078e96a1 */
[----:B------:R-:W-:-:S03]  /*157b0*/  IADD3 R129, PT, PT, R146, -0x700cb87f, RZ ;  /* 0x8ff3478192817810 */ /* 0x000fc60007ffe0ff */
[----:B------:R-:W-:Y:S01]  /*157c0*/  IMAD.WIDE.U32 R142, R142, -0x2daee0ad, RZ ;  /* 0xd2511f538e8e7825 */ /* 0x000fe200078e00ff */
[----:B------:R-:W-:Y:S02]  /*157d0*/  LOP3.LUT R130, R129, R160, R163, 0x96, !PT ;  /* 0x000000a081827212 */ /* 0x000fe400078e96a3 */
[----:B------:R-:W-:Y:S01]  /*157e0*/  MOV R129, R122 ;  /* 0x0000007a00817202 */ /* 0x000fe20000000f00 */
[----:B------:R-:W-:Y:S01]  /*157f0*/  IMAD.MOV.U32 R122, RZ, RZ, R142 ;  /* 0x000000ffff7a7224 */ /* 0x000fe200078e008e */
[----:B------:R-:W-:-:S07]  /*15800*/  LOP3.LUT R177, R177, R144, R143, 0x96, !PT ;  /* 0x00000090b1b17212 */ /* 0x000fce00078e968f */
.L_x_1718:
[----:B------:R-:W-:Y:S05]  /*15810*/  BSYNC.RECONVERGENT B1 ;  /* 0x0000000000017941 */ /* 0x000fea0003800200 */
.L_x_1717:
[----:B------:R-:W-:Y:S01]  /*15820*/  I2FP.F32.U32 R129, R129 ;  /* 0x0000008100817245 */ /* 0x000fe20000201000 */
[----:B------:R-:W-:Y:S01]  /*15830*/  IMAD.U32 R143, R104, 0x10000, RZ ;  /* 0x00010000688f7824 */ /* 0x000fe200078e00ff */
[----:B------:R-:W-:Y:S01]  /*15840*/  LOP3.LUT R113, R113, 0xfffffffd, RZ, 0xc0, !PT ;  /* 0xfffffffd71717812 */ /* 0x000fe200078ec0ff */
[----:B------:R-:W-:Y:S01]  /*15850*/  BSSY.RECONVERGENT B1, `(.L_x_1722) ;  /* 0x0000062000017945 */ /* 0x000fe20003800200 */
[----:B------:R-:W-:Y:S01]  /*15860*/  PRMT R104, R52, 0x7632, R104 ;  /* 0x0000763234687816 */ /* 0x000fe20000000068 */
[----:B------:R-:W-:Y:S01]  /*15870*/  FFMA.FTZ R129, R129, R124, 1.1641532182693481445e-10 ;  /* 0x2f00000081817423 */ /* 0x000fe2000001007c */
[----:B------:R-:W-:Y:S01]  /*15880*/  FMUL.FTZ R143, R143, R118 ;  /* 0x000000768f8f7220 */ /* 0x000fe20000410000 */
[----:B------:R-:W-:Y:S01]  /*15890*/  HFMA2 R136, -RZ, RZ, 0, 1.1920928955078125e-07 ;  /* 0x00000002ff887431 */ /* 0x000fe200000001ff */
[----:B------:R-:W-:Y:S01]  /*158a0*/  SHF.L.U32 R132, R104, 0x10, RZ ;  /* 0x0000001068847819 */ /* 0x000fe200000006ff */
[----:B------:R-:W-:Y:S02]  /*158b0*/  IMAD.U32 R104, R42, 0x10000, RZ ;  /* 0x000100002a687824 */ /* 0x000fe400078e00ff */
[----:B------:R-:W-:Y:S01]  /*158c0*/  FMUL.FTZ R143, R143, R126 ;  /* 0x0000007e8f8f7220 */ /* 0x000fe20000410000 */
[----:B------:R-:W-:-:S04]  /*158d0*/  FSETP.GTU.FTZ.AND P1, PT, R129, R128, PT ;  /* 0x000000808100720b */ /* 0x000fc80003f3c000 */
[----:B------:R-:W-:Y:S02]  /*158e0*/  FSEL R129, R143, RZ, !P1 ;  /* 0x000000ff8f817208 */ /* 0x000fe40004800000 */
[----:B------:R-:W-:-:S03]  /*158f0*/  PLOP3.LUT P1, PT, P1, PT, PT, 0x8, 0x80 ;  /* 0x000000000080781c */ /* 0x000fc60000f2e170 */
[----:B------:R-:W-:Y:S01]  /*15900*/  FFMA.FTZ R129, R129, R104, R132 ;  /* 0x0000006881817223 */ /* 0x000fe20000010084 */
[----:B------:R-:W-:-:S09]  /*15910*/  IMAD.MOV.U32 R104, RZ, RZ, R162 ;  /* 0x000000ffff687224 */ /* 0x000fd200078e00a2 */
[----:B------:R-:W-:Y:S02]  /*15920*/  @P1 LOP3.LUT R113, R113, 0x2, RZ, 0xfc, !PT ;  /* 0x0000000271711812 */ /* 0x000fe400078efcff */
[----:B------:R-:W-:-:S13]  /*15930*/  ISETP.NE.AND P1, PT, R134, 0x1, PT ;  /* 0x000000018600780c */ /* 0x000fda0003f25270 */
[----:B------:R-:W-:Y:S05]  /*15940*/  @!P1 BRA `(.L_x_1723) ;  /* 0x0000000400489947 */ /* 0x000fea0003800000 */
        /* <DEDUP_REMOVED lines=8> */
.L_x_1724:
        /* <DEDUP_REMOVED lines=13> */
.L_x_1726:
[----:B------:R-:W-:Y:S05]  /*15aa0*/  BSYNC.RECONVERGENT B2 ;  /* 0x0000000000027941 */ /* 0x000fea0003800200 */
.L_x_1725:
[----:B------:R-:W-:Y:S01]  /*15ab0*/  LOP3.LUT R160, R112, R145, R147, 0x96, !PT ;  /* 0x0000009170a07212 */ /* 0x000fe200078e9693 */
[----:B------:R-:W-:Y:S01]  /*15ac0*/  IMAD.WIDE.U32 R142, R5, -0x326172a9, RZ ;  /* 0xcd9e8d57058e7825 */ /* 0x000fe200078e00ff */
[----:B------:R-:W-:-:S03]  /*15ad0*/  IADD3 R177, PT, PT, R147, -0x695add53, RZ ;  /* 0x96a522ad93b17810 */ /* 0x000fc60007ffe0ff */
[----:B------:R-:W-:Y:S01]  /*15ae0*/  VIADD R145, R146, 0x9e3779b9 ;  /* 0x9e3779b992917836 */ /* 0x000fe20000000000 */
[----:B------:R-:W-:Y:S01]  /*15af0*/  LOP3.LUT R143, R3, R143, R146, 0x96, !PT ;  /* 0x0000008f038f7212 */ /* 0x000fe200078e9692 */
[----:B------:R-:W-:-:S04]  /*15b00*/  IMAD.WIDE.U32 R160, R160, -0x326172a9, RZ ;  /* 0xcd9e8d57a0a07825 */ /* 0x000fc800078e00ff */
[----:B------:R-:W-:Y:S01]  /*15b10*/  IMAD.MOV.U32 R104, RZ, RZ, R122 ;  /* 0x000000ffff687224 */ /* 0x000fe200078e007a */
        /* <DEDUP_REMOVED lines=50> */
[----:B------:R-:W-:-:S05]  /*15e40*/  IMAD.WIDE.U32 R142, R143, -0x2daee0ad, RZ ;  /* 0xd2511f538f8e7825 */ /* 0x000fca00078e00ff */
[----:B------:R-:W-:Y:S02]  /*15e50*/  LOP3.LUT R177, R177, R144, R143, 0x96, !PT ;  /* 0x00000090b1b17212 */ /* 0x000fe400078e968f */
[----:B------:R-:W-:-:S07]  /*15e60*/  MOV R122, R142 ;  /* 0x0000008e007a7202 */ /* 0x000fce0000000f00 */
.L_x_1723:
[----:B------:R-:W-:Y:S05]  /*15e70*/  BSYNC.RECONVERGENT B1 ;  /* 0x0000000000017941 */ /* 0x000fea0003800200 */
.L_x_1722:
        /* <DEDUP_REMOVED lines=25> */
.L_x_1729:
        /* <DEDUP_REMOVED lines=13> */
.L_x_1731:
[----:B------:R-:W-:Y:S05]  /*160e0*/  BSYNC.RECONVERGENT B2 ;  /* 0x0000000000027941 */ /* 0x000fea0003800200 */
.L_x_1730:
        /* <DEDUP_REMOVED lines=56> */
[----:B------:R-:W-:-:S05]  /*16470*/  IMAD.WIDE.U32 R104, R105, -0x2daee0ad, RZ ;  /* 0xd2511f5369687825 */ /* 0x000fca00078e00ff */
[----:B------:R-:W-:Y:S02]  /*16480*/  LOP3.LUT R177, R177, R144, R105, 0x96, !PT ;  /* 0x00000090b1b17212 */ /* 0x000fe400078e9669 */
[----:B------:R-:W-:Y:S01]  /*16490*/  MOV R105, R122 ;  /* 0x0000007a00697202 */ /* 0x000fe20000000f00 */
[----:B------:R-:W-:-:S07]  /*164a0*/  IMAD.MOV.U32 R122, RZ, RZ, R104 ;  /* 0x000000ffff7a7224 */ /* 0x000fce00078e0068 */
.L_x_1728:
[----:B------:R-:W-:Y:S05]  /*164b0*/  BSYNC.RECONVERGENT B1 ;  /* 0x0000000000017941 */ /* 0x000fea0003800200 */
.L_x_1727:
[----:B------:R-:W-:Y:S01]  /*164c0*/  I2FP.F32.U32 R105, R105 ;  /* 0x0000006900697245 */ /* 0x000fe20000201000 */
[----:B------:R-:W-:Y:S01]  /*164d0*/  IMAD.U32 R145, R132, 0x10000, RZ ;  /* 0x0001000084917824 */ /* 0x000fe200078e00ff */
[----:B------:R-:W-:Y:S01]  /*164e0*/  ISETP.NE.AND P3, PT, R134, 0x1, PT ;  /* 0x000000018600780c */ /* 0x000fe20003f65270 */
        /* <DEDUP_REMOVED lines=22> */
.L_x_1734:
        /* <DEDUP_REMOVED lines=13> */
.L_x_1736:
[----:B------:R-:W-:Y:S05]  /*16720*/  BSYNC.RECONVERGENT B2 ;  /* 0x0000000000027941 */ /* 0x000fea0003800200 */
.L_x_1735:
        /* <DEDUP_REMOVED lines=56> */
[----:B------:R-:W-:-:S05]  /*16ab0*/  IMAD.WIDE.U32 R104, R105, -0x2daee0ad, RZ ;  /* 0xd2511f5369687825 */ /* 0x000fca00078e00ff */
[----:B------:R-:W-:Y:S01]  /*16ac0*/  LOP3.LUT R177, R177, R160, R105, 0x96, !PT ;  /* 0x000000a0b1b17212 */ /* 0x000fe200078e9669 */
[----:B------:R-:W-:Y:S01]  /*16ad0*/  IMAD.MOV.U32 R105, RZ, RZ, R122 ;  /* 0x000000ffff697224 */ /* 0x000fe200078e007a */
[----:B------:R-:W-:-:S07]  /*16ae0*/  MOV R122, R104 ;  /* 0x00000068007a7202 */ /* 0x000fce0000000f00 */
.L_x_1733:
[----:B------:R-:W-:Y:S05]  /*16af0*/  BSYNC.RECONVERGENT B1 ;  /* 0x0000000000017941 */ /* 0x000fea0003800200 */
.L_x_1732:
        /* <DEDUP_REMOVED lines=25> */
.L_x_1739:
        /* <DEDUP_REMOVED lines=13> */
.L_x_1741:
[----:B------:R-:W-:Y:S05]  /*16d60*/  BSYNC.RECONVERGENT B2 ;  /* 0x0000000000027941 */ /* 0x000fea0003800200 */
.L_x_1740:
[----:B------:R-:W-:Y:S01]  /*16d70*/  LOP3.LUT R162, R112, R177, R147, 0x96, !PT ;  /* 0x000000b170a27212 */ /* 0x000fe200078e9693 */
[----:B------:R-:W-:Y:S01]  /*16d80*/  IMAD.WIDE.U32 R104, R5, -0x326172a9, RZ ;  /* 0xcd9e8d5705687825 */ /* 0x000fe200078e00ff */
[----:B------:R-:W-:-:S03]  /*16d90*/  IADD3 R177, PT, PT, R146, -0x61c88647, RZ ;  /* 0x9e3779b992b17810 */ /* 0x000fc60007ffe0ff */
[----:B------:R-:W-:Y:S02]  /*16da0*/  HFMA2 R132, -RZ, RZ, 0, 0 ;  /* 0x00000000ff847431 */ /* 0x000fe400000001ff */
[----:B------:R-:W-:Y:S01]  /*16db0*/  IMAD.WIDE.U32 R162, R162, -0x326172a9, RZ ;  /* 0xcd9e8d57a2a27825 */ /* 0x000fe200078e00ff */
[----:B------:R-:W-:-:S04]  /*16dc0*/  LOP3.LUT R105, R3, R105, R146, 0x96, !PT ;  /* 0x0000006903697212 */ /* 0x000fc800078e9692 */
        /* <DEDUP_REMOVED lines=52> */
[----:B------:R-:W-:Y:S01]  /*17110*/  MOV R105, R122 ;  /* 0x0000007a00697202 */ /* 0x000fe20000000f00 */
[----:B------:R-:W-:-:S07]  /*17120*/  IMAD.MOV.U32 R122, RZ, RZ, R104 ;  /* 0x000000ffff7a7224 */ /* 0x000fce00078e0068 */
.L_x_1738:
[----:B------:R-:W-:Y:S05]  /*17130*/  BSYNC.RECONVERGENT B1 ;  /* 0x0000000000017941 */ /* 0x000fea0003800200 */
.L_x_1737:
        /* <DEDUP_REMOVED lines=25> */
.L_x_1744:
        /* <DEDUP_REMOVED lines=13> */
.L_x_1746:
[----:B------:R-:W-:Y:S05]  /*173a0*/  BSYNC.RECONVERGENT B2 ;  /* 0x0000000000027941 */ /* 0x000fea0003800200 */
.L_x_1745:
[----:B------:R-:W-:Y:S01]  /*173b0*/  LOP3.LUT R176, R112, R179, R147, 0x96, !PT ;  /* 0x000000b370b07212 */ /* 0x000fe200078e9693 */
[----:B------:R-:W-:-:S04]  /*173c0*/  IMAD.WIDE.U32 R104, R5, -0x326172a9, RZ ;  /* 0xcd9e8d5705687825 */ /* 0x000fc800078e00ff */
        /* <DEDUP_REMOVED lines=55> */
[----:B------:R-:W-:-:S04]  /*17740*/  IADD3 R177, PT, PT, R147, -0x695add53, RZ ;  /* 0x96a522ad93b17810 */ /* 0x000fc80007ffe0ff */
[----:B------:R-:W-:Y:S02]  /*17750*/  LOP3.LUT R177, R177, R178, R105, 0x96, !PT ;  /* 0x000000b2b1b17212 */ /* 0x000fe400078e9669 */
[----:B------:R-:W-:Y:S01]  /*17760*/  MOV R105, R122 ;  /* 0x0000007a00697202 */ /* 0x000fe20000000f00 */
[----:B------:R-:W-:-:S07]  /*17770*/  IMAD.MOV.U32 R122, RZ, RZ, R104 ;  /* 0x000000ffff7a7224 */ /* 0x000fce00078e0068 */
.L_x_1743:
[----:B------:R-:W-:Y:S05]  /*17780*/  BSYNC.RECONVERGENT B1 ;  /* 0x0000000000017941 */ /* 0x000fea0003800200 */
.L_x_1742:
[----:B------:R-:W-:Y:S01]  /*17790*/  I2FP.F32.U32 R105, R105 ;  /* 0x0000006900697245 */ /* 0x000fe20000201000 */
[----:B------:R-:W-:Y:S01]  /*177a0*/  IMAD.U32 R106, R55, 0x10000, RZ ;  /* 0x00010000376a7824 */ /* 0x000fe200078e00ff */
[----:B------:R-:W-:Y:S01]  /*177b0*/  ISETP.NE.AND P6, PT, R136, 0x1, PT ;  /* 0x000000018800780c */ /* 0x000fe20003fc5270 */
[----:B------:R-:W-:Y:S01]  /*177c0*/  BSSY.RECONVERGENT B1, `(.L_x_1747) ;  /* 0x0000063000017945 */ /* 0x000fe20003800200 */
[----:B------:R-:W-:Y:S01]  /*177d0*/  SHF.L.U32 R104, R59, 0x10, RZ ;  /* 0x000000103b687819 */ /* 0x000fe200000006ff */
[----:B------:R-:W-:Y:S01]  /*177e0*/  FFMA.FTZ R105, R105, R124, 1.1641532182693481445e-10 ;  /* 0x2f00000069697423 */ /* 0x000fe2000001007c */
[----:B------:R-:W-:Y:S01]  /*177f0*/  HFMA2 R132, -RZ, RZ, 0, 1.1920928955078125e-07 ;  /* 0x00000002ff847431 */ /* 0x000fe200000001ff */
[----:B------:R-:W-:-:S03]  /*17800*/  PRMT R134, R107, 0x7632, R134 ;  /* 0x000076326b867816 */ /* 0x000fc60000000086 */
        /* <DEDUP_REMOVED lines=17> */
.L_x_1749:
        /* <DEDUP_REMOVED lines=12> */
[----:B------:R-:W-:Y:S02]  /*179e0*/  @P0 IADD3 R105, PT, PT, R112, RZ, RZ ;  /* 0x000000ff70690210 */ /* 0x000fe40007ffe0ff */
[----:B------:R-:W-:-:S03]  /*179f0*/  ISETP.NE.AND P0, PT, R104, RZ, PT ;  /* 0x000000ff6800720c */ /* 0x000fc60003f05270 */
[----:B------:R-:W-:-:S10]  /*17a00*/  @!P6 IMAD.MOV.U32 R112, RZ, RZ, R105 ;  /* 0x000000ffff70e224 */ /* 0x000fd400078e0069 */
.L_x_1751:
[----:B------:R-:W-:Y:S05]  /*17a10*/  BSYNC.RECONVERGENT B2 ;  /* 0x0000000000027941 */ /* 0x000fea0003800200 */
.L_x_1750:
        /* <DEDUP_REMOVED lines=10> */
[----:B------:R-:W-:Y:S02]  /*17ac0*/  VIADD R107, R147, 0x76cf5d0a ;  /* 0x76cf5d0a936b7836 */ /* 0x000fe40000000000 */
        /* <DEDUP_REMOVED lines=50> */
.L_x_1748:
[----:B------:R-:W-:Y:S05]  /*17df0*/  BSYNC.RECONVERGENT B1 ;  /* 0x0000000000017941 */ /* 0x000fea0003800200 */
.L_x_1747:
        /* <DEDUP_REMOVED lines=17> */
.L_x_1711:
        /* <DEDUP_REMOVED lines=16> */
.L_x_1755:
        /* <DEDUP_REMOVED lines=13> */
.L_x_1757:
[----:B------:R-:W-:Y:S05]  /*180e0*/  BSYNC.RECONVERGENT B2 ;  /* 0x0000000000027941 */ /* 0x000fea0003800200 */
.L_x_1756:
        /* <DEDUP_REMOVED lines=60> */
.L_x_1754:
[----:B------:R-:W-:Y:S05]  /*184b0*/  BSYNC.RECONVERGENT B1 ;  /* 0x0000000000017941 */ /* 0x000fea0003800200 */
.L_x_1753:
        /* <DEDUP_REMOVED lines=18> */
[----:B------:R-:W-:-:S09]  /*185e0*/  HFMA2 R132, -RZ, RZ, 0, 1.1920928955078125e-07 ;  /* 0x00000002ff847431 */ /* 0x000fd200000001ff */
[----:B------:R-:W-:Y:S01]  /*185f0*/  @P2 LOP3.LUT R113, R113, 0x4, RZ, 0xfc, !PT ;  /* 0x0000000471712812 */ /* 0x000fe200078efcff */
[----:B------:R-:W-:Y:S06]  /*18600*/  @!P1 BRA `(.L_x_1759) ;  /* 0x0000000400489947 */ /* 0x000fec0003800000 */
        /* <DEDUP_REMOVED lines=8> */
.L_x_1760:
        /* <DEDUP_REMOVED lines=13> */
.L_x_1762:
[----:B------:R-:W-:Y:S05]  /*18760*/  BSYNC.RECONVERGENT B2 ;  /* 0x0000000000027941 */ /* 0x000fea0003800200 */
.L_x_1761:
        /* <DEDUP_REMOVED lines=60> */
.L_x_1759:
[----:B------:R-:W-:Y:S05]  /*18b30*/  BSYNC.RECONVERGENT B1 ;  /* 0x0000000000017941 */ /* 0x000fea0003800200 */
.L_x_1758:
[----:B------:R-:W-:Y:S01]  /*18b40*/  I2FP.F32.U32 R129, R129 ;  /* 0x0000008100817245 */ /* 0x000fe20000201000 */
[----:B------:R-:W-:Y:S01]  /*18b50*/  BSSY.RECONVERGENT B1, `(.L_x_1763) ;  /* 0x0000062000017945 */ /* 0x000fe20003800200 */
[----:B------:R-:W-:Y:S01]  /*18b60*/  SHF.L.U32 R143, R104, 0x10, RZ ;  /* 0x00000010688f7819 */ /* 0x000fe200000006ff */
[----:B------:R-:W-:Y:S01]  /*18b70*/  IMAD.U32 R104, R42, 0x10000, RZ ;  /* 0x000100002a687824 */ /* 0x000fe200078e00ff */
[----:B------:R-:W-:Y:S01]  /*18b80*/  LOP3.LUT R113, R113, 0xfffffffd, RZ, 0xc0, !PT ;  /* 0xfffffffd71717812 */ /* 0x000fe200078ec0ff */
        /* <DEDUP_REMOVED lines=20> */
.L_x_1765:
        /* <DEDUP_REMOVED lines=13> */
.L_x_1767:
[----:B------:R-:W-:Y:S05]  /*18da0*/  BSYNC.RECONVERGENT B2 ;  /* 0x0000000000027941 */ /* 0x000fea0003800200 */
.L_x_1766:
        /* <DEDUP_REMOVED lines=60> */
.L_x_1764:
[----:B------:R-:W-:Y:S05]  /*19170*/  BSYNC.RECONVERGENT B1 ;  /* 0x0000000000017941 */ /* 0x000fea0003800200 */
.L_x_1763:
[----:B------:R-:W-:Y:S01]  /*19180*/  I2FP.F32.U32 R143, R104 ;  /* 0x00000068008f7245 */ /* 0x000fe20000201000 */
[----:B------:R-:W-:Y:S01]  /*19190*/  IMAD.U32 R104, R57, 0x10000, RZ ;  /* 0x0001000039687824 */ /* 0x000fe200078e00ff */
[----:B------:R-:W-:Y:S01]  /*191a0*/  SHF.L.U32 R145, R105, 0x10, RZ ;  /* 0x0000001069917819 */ /* 0x000fe200000006ff */
[----:B------:R-:W-:Y:S01]  /*191b0*/  BSSY.RECONVERGENT B1, `(.L_x_1768) ;  /* 0x000005f000017945 */ /* 0x000fe20003800200 */
[----:B------:R-:W-:Y:S01]  /*191c0*/  ISETP.NE.AND P2, PT, R134, 0x1, PT ;  /* 0x000000018600780c */ /* 0x000fe20003f45270 */
[----:B------:R-:W-:Y:S01]  /*191d0*/  FFMA.FTZ R143, R143, R124, 1.1641532182693481445e-10 ;  /* 0x2f0000008f8f7423 */ /* 0x000fe2000001007c */
[----:B------:R-:W-:Y:S02]  /*191e0*/  HFMA2 R136, -RZ, RZ, 0, 1.1920928955078125e-07 ;  /* 0x00000002ff887431 */ /* 0x000fe400000001ff */
[----:B------:R-:W-:Y:S01]  /*191f0*/  FMUL.FTZ R145, R145, R118 ;  /* 0x0000007691917220 */ /* 0x000fe20000410000 */
        /* <DEDUP_REMOVED lines=16> */
.L_x_1770:
        /* <DEDUP_REMOVED lines=13> */
.L_x_1772:
[----:B------:R-:W-:Y:S05]  /*193d0*/  BSYNC.RECONVERGENT B2 ;  /* 0x0000000000027941 */ /* 0x000fea0003800200 */
.L_x_1771:
        /* <DEDUP_REMOVED lines=60> */
.L_x_1769:
[----:B------:R-:W-:Y:S05]  /*197a0*/  BSYNC.RECONVERGENT B1 ;  /* 0x0000000000017941 */ /* 0x000fea0003800200 */
.L_x_1768:
        /* <DEDUP_REMOVED lines=23> */
.L_x_1775:
        /* <DEDUP_REMOVED lines=13> */
.L_x_1777:
[----:B------:R-:W-:Y:S05]  /*199f0*/  BSYNC.RECONVERGENT B2 ;  /* 0x0000000000027941 */ /* 0x000fea0003800200 */
.L_x_1776:
        /* <DEDUP_REMOVED lines=60> */
.L_x_1774:
[----:B------:R-:W-:Y:S05]  /*19dc0*/  BSYNC.RECONVERGENT B1 ;  /* 0x0000000000017941 */ /* 0x000fea0003800200 */
.L_x_1773:
        /* <DEDUP_REMOVED lines=8> */
[----:B------:R-:W-:Y:S02]  /*19e50*/  PRMT R106, R106, 0x7632, R106 ;  /* 0x000076326a6a7816 */ /* 0x000fe4000000006a */
        /* <DEDUP_REMOVED lines=15> */
.L_x_1780:
        /* <DEDUP_REMOVED lines=13> */
.L_x_1782:
[----:B------:R-:W-:Y:S05]  /*1a020*/  BSYNC.RECONVERGENT B2 ;  /* 0x0000000000027941 */ /* 0x000fea0003800200 */
.L_x_1781:
[----:B------:R-:W-:Y:S01]  /*1a030*/  LOP3.LUT R162, R112, R177, R147, 0x96, !PT ;  /* 0x000000b170a27212 */ /* 0x000fe200078e9693 */
[----:B------:R-:W-:-:S04]  /*1a040*/  IMAD.WIDE.U32 R104, R5, -0x326172a9, RZ ;  /* 0xcd9e8d5705687825 */ /* 0x000fc800078e00ff */
        /* <DEDUP_REMOVED lines=56> */
[----:B------:R-:W-:Y:S01]  /*1a3d0*/  IMAD.MOV.U32 R105, RZ, RZ, R122 ;  /* 0x000000ffff697224 */ /* 0x000fe200078e007a */
[----:B------:R-:W-:-:S07]  /*1a3e0*/  MOV R122, R104 ;  /* 0x00000068007a7202 */ /* 0x000fce0000000f00 */
.L_x_1779:
[----:B------:R-:W-:Y:S05]  /*1a3f0*/  BSYNC.RECONVERGENT B1 ;  /* 0x0000000000017941 */ /* 0x000fea0003800200 */
.L_x_1778:
        /* <DEDUP_REMOVED lines=23> */
.L_x_1785:
        /* <DEDUP_REMOVED lines=13> */
.L_x_1787:
[----:B------:R-:W-:Y:S05]  /*1a640*/  BSYNC.RECONVERGENT B2 ;  /* 0x0000000000027941 */ /* 0x000fea0003800200 */
.L_x_1786:
        /* <DEDUP_REMOVED lines=61> */
.L_x_1784:
[----:B------:R-:W-:Y:S05]  /*1aa20*/  BSYNC.RECONVERGENT B1 ;  /* 0x0000000000017941 */ /* 0x000fea0003800200 */
.L_x_1783:
        /* <DEDUP_REMOVED lines=24> */
.L_x_1790:
        /* <DEDUP_REMOVED lines=15> */
.L_x_1792:
[----:B------:R-:W-:Y:S05]  /*1aca0*/  BSYNC.RECONVERGENT B2 ;  /* 0x0000000000027941 */ /* 0x000fea0003800200 */
.L_x_1791:
[----:B------:R-:W-:Y:S01]  /*1acb0*/  LOP3.LUT R106, R112, R177, R147, 0x96, !PT ;  /* 0x000000b1706a7212 */ /* 0x000fe200078e9693 */
[----:B------:R-:W-:Y:S01]  /*1acc0*/  IMAD.WIDE.U32 R104, R5, -0x326172a9, RZ ;  /* 0xcd9e8d5705687825 */ /* 0x000fe200078e00ff */
[----:B------:R-:W-:-:S03]  /*1acd0*/  IADD3 R177, PT, PT, R146, -0x61c88647, RZ ;  /* 0x9e3779b992b17810 */ /* 0x000fc60007ffe0ff */
[----:B------:R-:W-:Y:S01]  /*1ace0*/  IMAD.WIDE.U32 R106, R106, -0x326172a9, RZ ;  /* 0xcd9e8d576a6a7825 */ /* 0x000fe200078e00ff */
[----:B------:R-:W-:-:S03]  /*1acf0*/  LOP3.LUT R105, R3, R105, R146, 0x96, !PT ;  /* 0x0000006903697212 */ /* 0x000fc600078e9692 */
[----:B------:R-:W-:Y:S01]  /*1ad00*/  IMAD.MOV.U32 R132, RZ, RZ, RZ ;  /* 0x000000ffff847224 */ /* 0x000fe200078e00ff */
[----:B------:R-:W-:Y:S01]  /*1ad10*/  LOP3.LUT R177, R177, R104, R107, 0x96, !PT ;  /* 0x00000068b1b17212 */ /* 0x000fe200078e966b */
[----:B------:R-:W-:Y:S02]  /*1ad20*/  VIADD R107, R147, 0xbb67ae85 ;  /* 0xbb67ae85936b7836 */ /* 0x000fe40000000000 */
[----:B------:R-:W-:-:S05]  /*1ad30*/  IMAD.WIDE.U32 R104, R105, -0x2daee0ad, RZ ;  /* 0xd2511f5369687825 */ /* 0x000fca00078e00ff */
        /* <DEDUP_REMOVED lines=48> */
[----:B------:R-:W-:-:S05]  /*1b040*/  VIADD R177, R147, 0x96a522ad ;  /* 0x96a522ad93b17836 */ /* 0x000fca0000000000 */
[----:B------:R-:W-:Y:S01]  /*1b050*/  LOP3.LUT R177, R177, R176, R105, 0x96, !PT ;  /* 0x000000b0b1b17212 */ /* 0x000fe200078e9669 */
[----:B------:R-:W-:Y:S01]  /*1b060*/  IMAD.MOV.U32 R105, RZ, RZ, R122 ;  /* 0x000000ffff697224 */ /* 0x000fe200078e007a */
[----:B------:R-:W-:-:S07]  /*1b070*/  MOV R122, R104 ;  /* 0x00000068007a7202 */ /* 0x000fce0000000f00 */
.L_x_1789:
[----:B------:R-:W-:Y:S05]  /*1b080*/  BSYNC.RECONVERGENT B1 ;  /* 0x0000000000017941 */ /* 0x000fea0003800200 */
.L_x_1788:
        /* <DEDUP_REMOVED lines=14> */
.L_x_1752:
[----:B------:R-:W0:Y:S01]  /*1b170*/  LDC.64 R182, c[0x0][0x3a8] ;  /* 0x0000ea00ffb67b82 */ /* 0x000e220000000a00 */
[----:B------:R-:W-:Y:S02]  /*1b180*/  SEL R126, RZ, 0x10000, !P5 ;  /* 0x00010000ff7e7807 */ /* 0x000fe40006800000 */
[----:B------:R-:W-:Y:S02]  /*1b190*/  LOP3.LUT P5, RZ, R113, 0x2, RZ, 0xc0, !PT ;  /* 0x0000000271ff7812 */ /* 0x000fe400078ac0ff */
[----:B------:R-:W-:Y:S02]  /*1b1a0*/  SEL R128, RZ, 0x1000000, !P6 ;  /* 0x01000000ff807807 */ /* 0x000fe40007000000 */
[----:B------:R-:W-:Y:S01]  /*1b1b0*/  SEL R189, RZ, 0x100, !P4 ;  /* 0x00000100ffbd7807 */ /* 0x000fe20006000000 */
[----:B------:R-:W1:Y:S01]  /*1b1c0*/  LDC.64 R184, c[0x0][0x3b0] ;  /* 0x0000ec00ffb87b82 */ /* 0x000e620000000a00 */
[----:B------:R-:W-:Y:S02]  /*1b1d0*/  SEL R124, RZ, 0x1000000, !P2 ;  /* 0x01000000ff7c7807 */ /* 0x000fe40005000000 */
[----:B------:R-:W-:-:S02]  /*1b1e0*/  SEL R187, RZ, 0x10000, !P1 ;  /* 0x00010000ffbb7807 */ /* 0x000fc40004800000 */
[----:B------:R-:W-:Y:S02]  /*1b1f0*/  SEL R118, RZ, 0x100, !P5 ;  /* 0x00000100ff767807 */ /* 0x000fe40006800000 */
[----:B------:R-:W-:Y:S02]  /*1b200*/  LOP3.LUT R189, R189, R128, R126, 0xfe, !PT ;  /* 0x00000080bdbd7212 */ /* 0x000fe400078efe7e */
[----:B------:R-:W-:Y:S02]  /*1b210*/  SEL R186, RZ, 0x1, !P3 ;  /* 0x00000001ffba7807 */ /* 0x000fe40005800000 */
[----:B------:R-:W-:Y:S02]  /*1b220*/  LOP3.LUT P6, RZ, R113, 0x4, RZ, 0xc0, !PT ;  /* 0x0000000471ff7812 */ /* 0x000fe400078cc0ff */
[----:B------:R-:W-:Y:S02]  /*1b230*/  LOP3.LUT R118, R118, R124, R187, 0xfe, !PT ;  /* 0x0000007c76767212 */ /* 0x000fe400078efebb */
[----:B------:R-:W-:Y:S01]  /*1b240*/  LOP3.LUT R187, R189, R186, RZ, 0xfc, !PT ;  /* 0x000000babdbb7212 */ /* 0x000fe200078efcff */
[----:B0-----:R-:W-:Y:S01]  /*1b250*/  IMAD.WIDE.U32 R182, R120, 0x10, R182 ;  /* 0x0000001078b67825 */ /* 0x001fe200078e00b6 */
[----:B------:R-:W-:-:S02]  /*1b260*/  SEL R189, RZ, 0x1, !P6 ;  /* 0x00000001ffbd7807 */ /* 0x000fc40007000000 */
[----:B------:R-:W-:Y:S02]  /*1b270*/  MOV R124, R122 ;  /* 0x0000007a007c7202 */ /* 0x000fe40000000f00 */
[----:B------:R-:W-:Y:S01]  /*1b280*/  LOP3.LUT R186, R118, R189, RZ, 0xfc, !PT ;  /* 0x000000bd76ba7212 */ /* 0x000fe200078efcff */
[----:B------:R3:W-:Y:S01]  /*1b290*/  STG.E.128 desc[UR6][R182.64], R104 ;  /* 0x00000068b6007986 */ /* 0x0007e2000c101d06 */
[----:B-1----:R-:W-:-:S05]  /*1b2a0*/  IMAD.WIDE.U32 R184, R120, 0x8, R184 ;  /* 0x0000000878b87825 */ /* 0x002fca00078e00b8 */
[----:B------:R3:W-:Y:S02]  /*1b2b0*/  STG.E.64 desc[UR6][R184.64], R186 ;  /* 0x000000bab8007986 */ /* 0x0007e4000c101b06 */
.L_x_1710:
[----:B------:R-:W-:Y:S05]  /*1b2c0*/  BSYNC.RECONVERGENT B0 ;  /* 0x0000000000007941 */ /* 0x000fea0003800200 */
.L_x_1709:
[----:B0123--:R-:W-:Y:S01]  /*1b2d0*/  FADD.FTZ R104, RZ, R115 ;  /* 0x00000073ff687221 */ /* 0x00ffe20000010000 */
[----:B------:R-:W-:Y:S01]  /*1b2e0*/  LOP3.LUT P4, RZ, R113, 0x8, RZ, 0xc0, !PT ;  /* 0x0000000871ff7812 */ /* 0x000fe2000788c0ff */
[----:B------:R-:W-:Y:S01]  /*1b2f0*/  BSSY.RECONVERGENT B0, `(.L_x_1793) ;  /* 0x0000085000007945 */ /* 0x000fe20003800200 */
[C---:B------:R-:W-:Y:S01]  /*1b300*/  ISETP.GT.U32.AND P1, PT, R0.reuse, 0x1ff, PT ;  /* 0x000001ff0000780c */ /* 0x040fe20003f24070 */
[----:B------:R-:W-:Y:S01]  /*1b310*/  FADD.FTZ R104, R117, R104 ;  /* 0x0000006875687221 */ /* 0x000fe20000010000 */
[C---:B------:R-:W-:Y:S02]  /*1b320*/  ISETP.GT.U32.AND P2, PT, R0.reuse, 0x2ff, PT ;  /* 0x000002ff0000780c */ /* 0x040fe40003f44070 */
        /* <DEDUP_REMOVED lines=46> */
[----:B------:R-:W-:Y:S02]  /*1b610*/  FADD.FTZ R118, R121, -R106 ;  /* 0x8000006a79767221 */ /* 0x000fe40000010000 */
[----:B------:R-:W-:-:S04]  /*1b620*/  FFMA.FTZ R104, R104, R104, RZ ;  /* 0x0000006868687223 */ /* 0x000fc800000100ff */
[----:B------:R-:W-:Y:S01]  /*1b630*/  FFMA.FTZ R104, R105, R105, R104 ;  /* 0x0000006969687223 */ /* 0x000fe20000010068 */
[----:B------:R-:W-:-:S04]  /*1b640*/  FADD.FTZ R105, R131, -R106 ;  /* 0x8000006a83697221 */ /* 0x000fc80000010000 */
        /* <DEDUP_REMOVED lines=12> */
[----:B------:R-:W-:-:S05]  /*1b710*/  FSEL R104, R104, RZ, P4 ;  /* 0x000000ff68687208 */ /* 0x000fca0002000000 */
[----:B------:R-:W-:-:S04]  /*1b720*/  FFMA.FTZ R105, R105, R105, R104 ;  /* 0x0000006969697223 */ /* 0x000fc80000010068 */
        /* <DEDUP_REMOVED lines=12> */
[----:B------:R-:W-:Y:S01]  /*1b7f0*/  @P1 FFMA.FTZ R104, R118, R118, R105 ;  /* 0x0000007676681223 */ /* 0x000fe20000010069 */
[--C-:B------:R-:W-:Y:S01]  /*1b800*/  FADD.FTZ R105, R123, -R106.reuse ;  /* 0x8000006a7b697221 */ /* 0x100fe20000010000 */
[----:B------:R-:W-:Y:S01]  /*1b810*/  FADD.FTZ R118, R125, -R106 ;  /* 0x8000006a7d767221 */ /* 0x000fe20000010000 */
[----:B------:R-:W-:Y:S02]  /*1b820*/  LOP3.LUT P1, RZ, R116, 0x1f, RZ, 0xc0, !PT ;  /* 0x0000001f74ff7812 */ /* 0x000fe4000782c0ff */
        /* <DEDUP_REMOVED lines=16> */
[----:B------:R-:W-:Y:S02]  /*1b930*/  ISETP.GT.U32.AND P2, PT, R126, 0x7, PT ;  /* 0x000000077e00780c */ /* 0x000fe40003f44070 */
        /* <DEDUP_REMOVED lines=32> */
.L_x_1794:
[----:B------:R-:W-:Y:S05]  /*1bb40*/  BSYNC.RECONVERGENT B0 ;  /* 0x0000000000007941 */ /* 0x000fea0003800200 */
.L_x_1793:
[----:B------:R-:W-:Y:S01]  /*1bb50*/  BAR.SYNC.DEFER_BLOCKING 0x0 ;  /* 0x0000000000007b1d */ /* 0x000fe20000010000 */
[----:B0-----:R-:W-:Y:S01]  /*1bb60*/  IMAD.MOV.U32 R106, RZ, RZ, RZ ;  /* 0x000000ffff6a7224 */ /* 0x001fe200078e00ff */
[----:B------:R-:W-:-:S04]  /*1bb70*/  CS2R R104, SRZ ;  /* 0x0000000000687805 */ /* 0x000fc8000001ff00 */
[----:B------:R-:W-:Y:S04]  /*1bb80*/  BSSY.RECONVERGENT B0, `(.L_x_1795) ;  /* 0x000000a000007945 */ /* 0x000fe80003800200 */
[----:B------:R-:W-:Y:S05]  /*1bb90*/  @P2 BRA `(.L_x_1796) ;  /* 0x0000000000202947 */ /* 0x000fea0003800000 */
[----:B------:R-:W0:Y:S01]  /*1bba0*/  S2UR UR5, SR_CgaCtaId ;  /* 0x00000000000579c3 */ /* 0x000e220000008800 */
[----:B------:R-:W-:Y:S01]  /*1bbb0*/  UMOV UR4, 0x400 ;  /* 0x0000040000047882 */ /* 0x000fe20000000000 */
[----:B------:R-:W-:Y:S01]  /*1bbc0*/  SHF.L.U32 R104, R116, 0x3, RZ ;  /* 0x0000000374687819 */ /* 0x000fe200000006ff */
[----:B------:R-:W-:-:S03]  /*1bbd0*/  IMAD.MOV.U32 R106, RZ, RZ, R6 ;  /* 0x000000ffff6a7224 */ /* 0x000fc600078e0006 */
[----:B------:R-:W-:Y:S01]  /*1bbe0*/  LOP3.LUT R104, R104, 0xf8, RZ, 0xc0, !PT ;  /* 0x000000f868687812 */ /* 0x000fe200078ec0ff */
[----:B0-----:R-:W-:-:S04]  /*1bbf0*/  ULEA UR4, UR5, UR4, 0x18 ;  /* 0x0000000405047291 */ /* 0x001fc8000f8ec0ff */
[----:B------:R-:W-:-:S09]  /*1bc00*/  @UP1 UIADD3 UR4, UPT, UPT, UR4, 0x40, URZ ;  /* 0x0000004004041890 */ /* 0x000fd2000fffe0ff */
[----:B------:R-:W0:Y:S03]  /*1bc10*/  LDS.64 R104, [R104+UR4] ;  /* 0x0000000468687984 */ /* 0x000e260008000a00 */
.L_x_1796:
[----:B------:R-:W-:Y:S05]  /*1bc20*/  BSYNC.RECONVERGENT B0 ;  /* 0x0000000000007941 */ /* 0x000fea0003800200 */
.L_x_1795:
[----:B------:R-:W1:Y:S01]  /*1bc30*/  SHFL.DOWN PT, R107, R106, 0x4, 0x1f ;  /* 0x08801f006a6b7f89 */ /* 0x000e6200000e0000 */
[----:B------:R-:W-:Y:S01]  /*1bc40*/  I2FP.F32.S32 R126, R106 ;  /* 0x0000006a007e7245 */ /* 0x000fe20000201400 */
[----:B------:R-:W-:Y:S01]  /*1bc50*/  BSSY.RECONVERGENT B0, `(.L_x_1797) ;  /* 0x0000072000007945 */ /* 0x000fe20003800200 */
[----:B------:R-:W-:Y:S01]  /*1bc60*/  ISETP.NE.AND P1, PT, R116, RZ, PT ;  /* 0x000000ff7400720c */ /* 0x000fe20003f25270 */
[----:B0-----:R-:W0:Y:S01]  /*1bc70*/  SHFL.DOWN PT, R183, R104, 0x4, 0x1f ;  /* 0x08801f0068b77f89 */ /* 0x001e2200000e0000 */
[----:B------:R-:W-:-:S03]  /*1bc80*/  ISETP.NE.AND P2, PT, RZ, UR10, PT ;  /* 0x0000000aff007c0c */ /* 0x000fc6000bf45270 */
[----:B------:R-:W2:Y:S01]  /*1bc90*/  SHFL.DOWN PT, R118, R105, 0x4, 0x1f ;  /* 0x08801f0069767f89 */ /* 0x000ea200000e0000 */
[----:B-1----:R-:W-:Y:S02]  /*1bca0*/  I2FP.F32.S32 R128, R107 ;  /* 0x0000006b00807245 */ /* 0x002fe40000201400 */
[----:B------:R-:W-:-:S03]  /*1bcb0*/  IADD3 R107, PT, PT, R107, R106, RZ ;  /* 0x0000006a6b6b7210 */ /* 0x000fc60007ffe0ff */
[C---:B0-----:R-:W-:Y:S01]  /*1bcc0*/  FMUL.FTZ R185, R183.reuse, R128 ;  /* 0x00000080b7b97220 */ /* 0x041fe20000410000 */
[----:B------:R-:W-:Y:S01]  /*1bcd0*/  I2FP.F32.S32 R120, R107 ;  /* 0x0000006b00787245 */ /* 0x000fe20000201400 */
[----:B------:R-:W0:Y:S01]  /*1bce0*/  SHFL.DOWN PT, R106, R107, 0x2, 0x1f ;  /* 0x08401f006b6a7f89 */ /* 0x000e2200000e0000 */
[----:B------:R-:W-:Y:S01]  /*1bcf0*/  FADD.FTZ R183, -R183, R104 ;  /* 0x00000068b7b77221 */ /* 0x000fe20000010100 */
[----:B------:R-:W-:Y:S01]  /*1bd00*/  FFMA.FTZ R185, R126, R104, R185 ;  /* 0x000000687eb97223 */ /* 0x000fe200000100b9 */
[----:B------:R-:W1:Y:S02]  /*1bd10*/  MUFU.RCP R122, R120 ;  /* 0x00000078007a7308 */ /* 0x000e640000001000 */
[----:B------:R-:W-:-:S04]  /*1bd20*/  FMUL.FTZ R183, R183, R183 ;  /* 0x000000b7b7b77220 */ /* 0x000fc80000410000 */
[----:B------:R-:W-:-:S04]  /*1bd30*/  FMUL.FTZ R183, R183, R126 ;  /* 0x0000007eb7b77220 */ /* 0x000fc80000410000 */
[----:B------:R-:W-:Y:S01]  /*1bd40*/  FMUL.FTZ R128, R183, R128 ;  /* 0x00000080b7807220 */ /* 0x000fe20000410000 */
[----:B--2---:R-:W-:Y:S01]  /*1bd50*/  FADD.FTZ R183, R118, R105 ;  /* 0x0000006976b77221 */ /* 0x004fe20000010000 */
[----:B-1----:R-:W-:-:S03]  /*1bd60*/  FMUL.FTZ R185, R122, R185 ;  /* 0x000000b97ab97220 */ /* 0x002fc60000410000 */
[----:B------:R-:W-:Y:S01]  /*1bd70*/  FFMA.FTZ R128, R122, R128, R183 ;  /* 0x000000807a807223 */ /* 0x000fe200000100b7 */
[----:B0-----:R-:W-:Y:S01]  /*1bd80*/  IMAD.IADD R118, R107, 0x1, R106 ;  /* 0x000000016b767824 */ /* 0x001fe200078e026a */
[----:B------:R-:W0:Y:S01]  /*1bd90*/  SHFL.DOWN PT, R104, R185, 0x2, 0x1f ;  /* 0x08401f00b9687f89 */ /* 0x000e2200000e0000 */
[----:B------:R-:W-:-:S03]  /*1bda0*/  I2FP.F32.S32 R126, R106 ;  /* 0x0000006a007e7245 */ /* 0x000fc60000201400 */
[----:B------:R-:W-:Y:S01]  /*1bdb0*/  I2FP.F32.S32 R122, R118 ;  /* 0x00000076007a7245 */ /* 0x000fe20000201400 */
[----:B------:R-:W1:Y:S03]  /*1bdc0*/  SHFL.DOWN PT, R105, R128, 0x2, 0x1f ;  /* 0x08401f0080697f89 */ /* 0x000e6600000e0000 */
[----:B------:R-:W2:Y:S01]  /*1bdd0*/  MUFU.RCP R106, R122 ;  /* 0x0000007a006a7308 */ /* 0x000ea20000001000 */
[----:B0-----:R-:W-:Y:S01]  /*1bde0*/  FMUL.FTZ R183, R104, R126 ;  /* 0x0000007e68b77220 */ /* 0x001fe20000410000 */
[----:B------:R-:W-:-:S03]  /*1bdf0*/  FADD.FTZ R107, R185, -R104 ;  /* 0x80000068b96b7221 */ /* 0x000fc60000010000 */
[----:B------:R-:W-:Y:S01]  /*1be00*/  FFMA.FTZ R183, R120, R185, R183 ;  /* 0x000000b978b77223 */ /* 0x000fe200000100b7 */
[----:B------:R-:W-:Y:S01]  /*1be10*/  FMUL.FTZ R107, R107, R107 ;  /* 0x0000006b6b6b7220 */ /* 0x000fe20000410000 */
[----:B------:R-:W0:Y:S01]  /*1be20*/  SHFL.DOWN PT, R185, R118, 0x1, 0x1f ;  /* 0x08201f0076b97f89 */ /* 0x000e2200000e0000 */
[----:B-1----:R-:W-:Y:S01]  /*1be30*/  FADD.FTZ R105, R128, R105 ;  /* 0x0000006980697221 */ /* 0x002fe20000010000 */
[----:B--2---:R-:W-:Y:S01]  /*1be40*/  FMUL.FTZ R183, R106, R183 ;  /* 0x000000b76ab77220 */ /* 0x004fe20000410000 */
[----:B------:R-:W-:-:S04]  /*1be50*/  FMUL.FTZ R107, R120, R107 ;  /* 0x0000006b786b7220 */ /* 0x000fc80000410000 */
        /* <DEDUP_REMOVED lines=10> */
[----:B------:R-:W-:Y:S01]  /*1bf00*/  FMUL.FTZ R187, R120, R120 ;  /* 0x0000007878bb7220 */ /* 0x000fe20000410000 */
[----:B------:R-:W1:Y:S03]  /*1bf10*/  LDC R104, c[0x0][0x448] ;  /* 0x00011200ff687b82 */ /* 0x000e660000000800 */
[C---:B------:R-:W-:Y:S01]  /*1bf20*/  FMUL.FTZ R187, R122.reuse, R187 ;  /* 0x000000bb7abb7220 */ /* 0x040fe20000410000 */
[----:B------:R-:W-:Y:S01]  /*1bf30*/  FFMA.FTZ R122, R122, R183, R189 ;  /* 0x000000b77a7a7223 */ /* 0x000fe200000100bd */
[----:B--2---:R-:W-:Y:S02]  /*1bf40*/  FADD.FTZ R106, R105, R106 ;  /* 0x0000006a696a7221 */ /* 0x004fe40000010000 */
[----:B------:R-:W-:-:S04]  /*1bf50*/  FMUL.FTZ R187, R187, R185 ;  /* 0x000000b9bbbb7220 */ /* 0x000fc80000410000 */
[C---:B0-----:R-:W-:Y:S01]  /*1bf60*/  FFMA.FTZ R187, R107.reuse, R187, R106 ;  /* 0x000000bb6bbb7223 */ /* 0x041fe2000001006a */
[----:B------:R-:W-:Y:S02]  /*1bf70*/  FMUL.FTZ R122, R107, R122 ;  /* 0x0000007a6b7a7220 */ /* 0x000fe40000410000 */
[----:B------:R-:W0:Y:S03]  /*1bf80*/  @!P1 LDC.64 R106, c[0x0][0x3c0] ;  /* 0x0000f000ff6a9b82 */ /* 0x000e260000000a00 */
[----:B------:R-:W1:Y:S04]  /*1bf90*/  SHFL.IDX PT, R187, R187, RZ, 0x1f ;  /* 0x00001fffbbbb7589 */ /* 0x000e6800000e0000 */
[----:B------:R-:W2:Y:S01]  /*1bfa0*/  SHFL.IDX PT, R185, R122, RZ, 0x1f ;  /* 0x00001fff7ab97589 */ /* 0x000ea200000e0000 */
[----:B0-----:R-:W-:-:S04]  /*1bfb0*/  @!P1 IMAD.WIDE R106, R4, 0x4, R106 ;  /* 0x00000004046a9825 */ /* 0x001fc800078e026a */
[----:B-1----:R-:W-:Y:S01]  /*1bfc0*/  FFMA.FTZ R116, R187, UR11, R104 ;  /* 0x0000000bbb747c23 */ /* 0x002fe20008010068 */
[C---:B--2---:R-:W-:Y:S01]  /*1bfd0*/  FMUL.FTZ R104, R185.reuse, R185 ;  /* 0x000000b9b9687220 */ /* 0x044fe20000410000 */
[----:B------:R0:W-:Y:S01]  /*1bfe0*/  @!P1 STG.E desc[UR6][R106.64], R185 ;  /* 0x000000b96a009986 */ /* 0x0001e2000c101906 */
[----:B------:R-:W-:-:S03]  /*1bff0*/  FSEL R118, R185, RZ, !P2 ;  /* 0x000000ffb9767208 */ /* 0x000fc60005000000 */
[----:B------:R-:W-:Y:S02]  /*1c000*/  FSEL R183, R104, RZ, P2 ;  /* 0x000000ff68b77208 */ /* 0x000fe40001000000 */
[----:B------:R-:W1:Y:S03]  /*1c010*/  @!P1 LDC.64 R104, c[0x0][0x3c8] ;  /* 0x0000f200ff689b82 */ /* 0x000e660000000a00 */
[----:B------:R-:W-:-:S06]  /*1c020*/  FADD.FTZ R116, R116, R183 ;  /* 0x000000b774747221 */ /* 0x000fcc0000010000 */
[----:B------:R-:W2:Y:S01]  /*1c030*/  MUFU.RSQ R116, R116 ;  /* 0x0000007400747308 */ /* 0x000ea20000001400 */
[----:B-1----:R-:W-:-:S05]  /*1c040*/  @!P1 IMAD.WIDE R104, R4, 0x4, R104 ;  /* 0x0000000404689825 */ /* 0x002fca00078e0268 */
[----:B--2---:R0:W-:Y:S01]  /*1c050*/  @!P1 STG.E desc[UR6][R104.64], R116 ;  /* 0x0000007468009986 */ /* 0x0041e2000c101906 */
[----:B------:R-:W-:Y:S05]  /*1c060*/  @!P4 BRA `(.L_x_1798) ;  /* 0x0000000000c0c947 */ /* 0x000fea0003800000 */
[--C-:B0-----:R-:W-:Y:S01]  /*1c070*/  FADD.FTZ R105, R115, -R118.reuse ;  /* 0x8000007673697221 */ /* 0x101fe20000010000 */
[----:B------:R-:W-:Y:S01]  /*1c080*/  SHF.L.U32 R106, R96, 0x10, RZ ;  /* 0x00000010606a7819 */ /* 0x000fe200000006ff */
[----:B------:R-:W-:Y:S01]  /*1c090*/  IMAD.U32 R104, R100, 0x10000, RZ ;  /* 0x0001000064687824 */ /* 0x000fe200078e00ff */
[----:B------:R-:W-:Y:S01]  /*1c0a0*/  SHF.L.U32 R120, R37, 0x10, RZ ;  /* 0x0000001025787819 */ /* 0x000fe200000006ff */
[----:B------:R-:W-:Y:S01]  /*1c0b0*/  FMUL.FTZ R105, R116, R105 ;  /* 0x0000006974697220 */ /* 0x000fe20000410000 */
[--C-:B------:R-:W-:Y:S01]  /*1c0c0*/  FADD.FTZ R107, R133, -R118.reuse ;  /* 0x80000076856b7221 */ /* 0x100fe20000010000 */
[----:B------:R-:W-:Y:S01]  /*1c0d0*/  SHF.L.U32 R122, R98, 0x10, RZ ;  /* 0x00000010627a7819 */ /* 0x000fe200000006ff */
[----:B------:R-:W-:Y:S01]  /*1c0e0*/  FADD.FTZ R183, R167, -R118 ;  /* 0x80000076a7b77221 */ /* 0x000fe20000010000 */
[----:B------:R-:W-:Y:S01]  /*1c0f0*/  FFMA.FTZ R104, R105, R104, R106 ;  /* 0x0000006869687223 */ /* 0x000fe2000001006a */
[----:B------:R-:W-:Y:S01]  /*1c100*/  FADD.FTZ R105, R117, -R118 ;  /* 0x8000007675697221 */ /* 0x000fe20000010000 */
[----:B------:R-:W-:-:S02]  /*1c110*/  IMAD.U32 R106, R38, 0x10000, RZ ;  /* 0x00010000266a7824 */ /* 0x000fc400078e00ff */
[C---:B------:R-:W-:Y:S01]  /*1c120*/  FMUL.FTZ R107, R116.reuse, R107 ;  /* 0x0000006b746b7220 */ /* 0x040fe20000410000 */
[----:B------:R-:W-:Y:S01]  /*1c130*/  SHF.L.U32 R126, R33, 0x10, RZ ;  /* 0x00000010217e7819 */ /* 0x000fe200000006ff */
[C---:B------:R-:W-:Y:S01]  /*1c140*/  FMUL.FTZ R105, R116.reuse, R105 ;  /* 0x0000006974697220 */ /* 0x040fe20000410000 */
[----:B------:R-:W-:-:S03]  /*1c150*/  FMUL.FTZ R183, R116, R183 ;  /* 0x000000b774b77220 */ /* 0x000fc60000410000 */
[----:B------:R-:W-:Y:S01]  /*1c160*/  FFMA.FTZ R185, R105, R106, R120 ;  /* 0x0000006a69b97223 */ /* 0x000fe20000010078 */
[----:B------:R-:W-:Y:S01]  /*1c170*/  FADD.FTZ R105, R131, -R118 ;  /* 0x8000007683697221 */ /* 0x000fe20000010000 */
[----:B------:R-:W-:Y:S01]  /*1c180*/  SHF.L.U32 R120, R97, 0x10, RZ ;  /* 0x0000001061787819 */ /* 0x000fe200000006ff */
[----:B------:R-:W-:Y:S02]  /*1c190*/  IMAD.U32 R106, R101, 0x10000, RZ ;  /* 0x00010000656a7824 */ /* 0x000fe400078e00ff */
[----:B------:R-:W-:Y:S01]  /*1c1a0*/  FMUL.FTZ R105, R116, R105 ;  /* 0x0000006974697220 */ /* 0x000fe20000410000 */
[----:B------:R-:W-:-:S03]  /*1c1b0*/  F2FP.BF16.F32.PACK_AB R104, R185, R104 ;  /* 0x00000068b968723e */ /* 0x000fc600000010ff */
[----:B------:R-:W-:Y:S01]  /*1c1c0*/  FFMA.FTZ R105, R105, R106, R120 ;  /* 0x0000006a69697223 */ /* 0x000fe20000010078 */
[----:B------:R-:W-:Y:S01]  /*1c1d0*/  SHF.L.U32 R120, R35, 0x10, RZ ;  /* 0x0000001023787819 */ /* 0x000fe200000006ff */
[----:B------:R-:W-:-:S04]  /*1c1e0*/  IMAD.U32 R106, R36, 0x10000, RZ ;  /* 0x00010000246a7824 */ /* 0x000fc800078e00ff */
[----:B------:R-:W-:Y:S01]  /*1c1f0*/  FFMA.FTZ R120, R107, R106, R120 ;  /* 0x0000006a6b787223 */ /* 0x000fe20000010078 */
[----:B------:R-:W-:Y:S01]  /*1c200*/  FADD.FTZ R107, R149, -R118 ;  /* 0x80000076956b7221 */ /* 0x000fe20000010000 */
[----:B------:R-:W-:-:S03]  /*1c210*/  IMAD.U32 R106, R102, 0x10000, RZ ;  /* 0x00010000666a7824 */ /* 0x000fc600078e00ff */
[----:B------:R-:W-:Y:S01]  /*1c220*/  FMUL.FTZ R107, R116, R107 ;  /* 0x0000006b746b7220 */ /* 0x000fe20000410000 */
[----:B------:R-:W-:-:S03]  /*1c230*/  F2FP.BF16.F32.PACK_AB R105, R120, R105 ;  /* 0x000000697869723e */ /* 0x000fc600000010ff */
[----:B------:R-:W-:Y:S01]  /*1c240*/  FFMA.FTZ R106, R107, R106, R122 ;  /* 0x0000006a6b6a7223 */ /* 0x000fe2000001007a */
[----:B------:R-:W-:Y:S01]  /*1c250*/  FADD.FTZ R107, R151, -R118 ;  /* 0x80000076976b7221 */ /* 0x000fe20000010000 */
[----:B------:R-:W-:-:S03]  /*1c260*/  IMAD.U32 R122, R34, 0x10000, RZ ;  /* 0x00010000227a7824 */ /* 0x000fc600078e00ff */
[----:B------:R-:W-:-:S04]  /*1c270*/  FMUL.FTZ R107, R116, R107 ;  /* 0x0000006b746b7220 */ /* 0x000fc80000410000 */
        /* <DEDUP_REMOVED lines=9> */
[----:B------:R-:W-:Y:S02]  /*1c310*/  FFMA.FTZ R122, R183, R122, R126 ;  /* 0x0000007ab77a7223 */ /* 0x000fe4000001007e */
[----:B------:R-:W0:Y:S03]  /*1c320*/  LDC.64 R182, c[0x0][0x428] ;  /* 0x00010a00ffb67b82 */ /* 0x000e260000000a00 */
[----:B------:R-:W-:Y:S01]  /*1c330*/  F2FP.BF16.F32.PACK_AB R107, R122, R107 ;  /* 0x0000006b7a6b723e */ /* 0x000fe200000010ff */
[----:B0-----:R-:W-:-:S04]  /*1c340*/  IMAD.WIDE.U32 R182, R114, 0x10, R182 ;  /* 0x0000001072b67825 */ /* 0x001fc800078e00b6 */
[----:B------:R-:W-:Y:S01]  /*1c350*/  VIADD R114, R114, 0x100 ;  /* 0x0000010072727836 */ /* 0x000fe20000000000 */
[----:B------:R1:W-:Y:S06]  /*1c360*/  STG.E.128 desc[UR6][R182.64], R104 ;  /* 0x00000068b6007986 */ /* 0x0003ec000c101d06 */
.L_x_1798:
[----:B------:R-:W-:Y:S05]  /*1c370*/  BSYNC.RECONVERGENT B0 ;  /* 0x0000000000007941 */ /* 0x000fea0003800200 */
.L_x_1797:
[----:B------:R-:W-:Y:S01]  /*1c380*/  LOP3.LUT P1, RZ, R113, 0x40, RZ, 0xc0, !PT ;  /* 0x0000004071ff7812 */ /* 0x000fe2000782c0ff */
[----:B------:R-:W-:-:S12]  /*1c390*/  BSSY.RECONVERGENT B0, `(.L_x_1799) ;  /* 0x0000032000007945 */ /* 0x000fd80003800200 */
[----:B------:R-:W-:Y:S05]  /*1c3a0*/  @!P1 BRA `(.L_x_1800) ;  /* 0x0000000000c09947 */ /* 0x000fea0003800000 */
[--C-:B01----:R-:W-:Y:S01]  /*1c3b0*/  FADD.FTZ R105, R119, -R118.reuse ;  /* 0x8000007677697221 */ /* 0x103fe20000010000 */
[----:B------:R-:W-:Y:S01]  /*1c3c0*/  SHF.L.U32 R104, R88, 0x10, RZ ;  /* 0x0000001058687819 */ /* 0x000fe200000006ff */
[----:B------:R-:W-:Y:S02]  /*1c3d0*/  IMAD.U32 R106, R84, 0x10000, RZ ;  /* 0x00010000546a7824 */ /* 0x000fe400078e00ff */
[--C-:B------:R-:W-:Y:S01]  /*1c3e0*/  FADD.FTZ R107, R137, -R118.reuse ;  /* 0x80000076896b7221 */ /* 0x100fe20000010000 */
[C---:B------:R-:W-:Y:S01]  /*1c3f0*/  FMUL.FTZ R105, R116.reuse, R105 ;  /* 0x0000006974697220 */ /* 0x040fe20000410000 */
[----:B------:R-:W-:Y:S02]  /*1c400*/  IMAD.U32 R120, R29, 0x10000, RZ ;  /* 0x000100001d787824 */ /* 0x000fe400078e00ff */
[----:B------:R-:W-:Y:S01]  /*1c410*/  FADD.FTZ R183, R171, -R118 ;  /* 0x80000076abb77221 */ /* 0x000fe20000010000 */
[----:B------:R-:W-:Y:S01]  /*1c420*/  FMUL.FTZ R107, R116, R107 ;  /* 0x0000006b746b7220 */ /* 0x000fe20000410000 */
[----:B------:R-:W-:Y:S01]  /*1c430*/  FFMA.FTZ R104, R105, R104, R106 ;  /* 0x0000006869687223 */ /* 0x000fe2000001006a */
[----:B------:R-:W-:Y:S01]  /*1c440*/  FADD.FTZ R105, R121, -R118 ;  /* 0x8000007679697221 */ /* 0x000fe20000010000 */
[----:B------:R-:W-:Y:S01]  /*1c450*/  SHF.L.U32 R106, R30, 0x10, RZ ;  /* 0x000000101e6a7819 */ /* 0x000fe200000006ff */
[----:B------:R-:W-:-:S02]  /*1c460*/  IMAD.U32 R122, R86, 0x10000, RZ ;  /* 0x00010000567a7824 */ /* 0x000fc400078e00ff */
[C---:B------:R-:W-:Y:S01]  /*1c470*/  FMUL.FTZ R183, R116.reuse, R183 ;  /* 0x000000b774b77220 */ /* 0x040fe20000410000 */
[----:B------:R-:W-:Y:S01]  /*1c480*/  FMUL.FTZ R105, R116, R105 ;  /* 0x0000006974697220 */ /* 0x000fe20000410000 */
[----:B------:R-:W-:-:S03]  /*1c490*/  IMAD.U32 R126, R25, 0x10000, RZ ;  /* 0x00010000197e7824 */ /* 0x000fc600078e00ff */
        /* <DEDUP_REMOVED lines=11> */
[----:B------:R-:W-:-:S03]  /*1c550*/  SHF.L.U32 R106, R90, 0x10, RZ ;  /* 0x000000105a6a7819 */ /* 0x000fc600000006ff */
[----:B------:R-:W-:Y:S01]  /*1c560*/  FMUL.FTZ R107, R116, R107 ;  /* 0x0000006b746b7220 */ /* 0x000fe20000410000 */
[----:B------:R-:W-:-:S03]  /*1c570*/  F2FP.BF16.F32.PACK_AB R105, R120, R105 ;  /* 0x000000697869723e */ /* 0x000fc600000010ff */
[----:B------:R-:W-:Y:S01]  /*1c580*/  FFMA.FTZ R106, R107, R106, R122 ;  /* 0x0000006a6b6a7223 */ /* 0x000fe2000001007a */
[----:B------:R-:W-:Y:S01]  /*1c590*/  FADD.FTZ R107, R155, -R118 ;  /* 0x800000769b6b7221 */ /* 0x000fe20000010000 */
[----:B------:R-:W-:-:S03]  /*1c5a0*/  SHF.L.U32 R122, R26, 0x10, RZ ;  /* 0x000000101a7a7819 */ /* 0x000fc600000006ff */
        /* <DEDUP_REMOVED lines=13> */
[C---:B0-----:R-:W-:Y:S01]  /*1c680*/  IMAD.WIDE.U32 R182, R114.reuse, 0x10, R182 ;  /* 0x0000001072b67825 */ /* 0x041fe200078e00b6 */
[----:B------:R-:W-:-:S04]  /*1c690*/  IADD3 R114, PT, PT, R114, 0x100, RZ ;  /* 0x0000010072727810 */ /* 0x000fc80007ffe0ff */
[----:B------:R2:W-:Y:S03]  /*1c6a0*/  STG.E.128 desc[UR6][R182.64], R104 ;  /* 0x00000068b6007986 */ /* 0x0005e6000c101d06 */
.L_x_1800:
[----:B------:R-:W-:Y:S05]  /*1c6b0*/  BSYNC.RECONVERGENT B0 ;  /* 0x0000000000007941 */ /* 0x000fea0003800200 */
.L_x_1799:
[----:B------:R-:W-:Y:S01]  /*1c6c0*/  LOP3.LUT P1, RZ, R113, 0x10, RZ, 0xc0, !PT ;  /* 0x0000001071ff7812 */ /* 0x000fe2000782c0ff */
[----:B------:R-:W-:-:S12]  /*1c6d0*/  BSSY.RECONVERGENT B0, `(.L_x_1801) ;  /* 0x0000032000007945 */ /* 0x000fd80003800200 */
[----:B------:R-:W-:Y:S05]  /*1c6e0*/  @!P1 BRA `(.L_x_1802) ;  /* 0x0000000000c09947 */ /* 0x000fea0003800000 */
[--C-:B012---:R-:W-:Y:S01]  /*1c6f0*/  FADD.FTZ R105, R123, -R118.reuse ;  /* 0x800000767b697221 */ /* 0x107fe20000010000 */
        /* <DEDUP_REMOVED lines=47> */
.L_x_1802:
[----:B------:R-:W-:Y:S05]  /*1c9f0*/  BSYNC.RECONVERGENT B0 ;  /* 0x0000000000007941 */ /* 0x000fea0003800200 */
.L_x_1801:
[----:B------:R-:W-:Y:S04]  /*1ca00*/  BSSY.RECONVERGENT B0, `(.L_x_1803) ;  /* 0x0000031000007945 */ /* 0x000fe80003800200 */
[----:B------:R-:W-:Y:S05]  /*1ca10*/  @!P0 BRA `(.L_x_1804) ;  /* 0x0000000000bc8947 */ /* 0x000fea0003800000 */
[--C-:B0123--:R-:W-:Y:S01]  /*1ca20*/  FADD.FTZ R105, R127, -R118.reuse ;  /* 0x800000767f697221 */ /* 0x10ffe20000010000 */
[----:B------:R-:W-:Y:S01]  /*1ca30*/  SHF.L.U32 R104, R64, 0x10, RZ ;  /* 0x0000001040687819 */ /* 0x000fe200000006ff */
[----:B------:R-:W-:Y:S02]  /*1ca40*/  IMAD.U32 R106, R60, 0x10000, RZ ;  /* 0x000100003c6a7824 */ /* 0x000fe400078e00ff */
[----:B------:R-:W-:Y:S01]  /*1ca50*/  FADD.FTZ R107, R145, -R118 ;  /* 0x80000076916b7221 */ /* 0x000fe20000010000 */
[C---:B------:R-:W-:Y:S01]  /*1ca60*/  FMUL.FTZ R105, R116.reuse, R105 ;  /* 0x0000006974697220 */ /* 0x040fe20000410000 */
[----:B------:R-:W-:Y:S01]  /*1ca70*/  IMAD.U32 R120, R13, 0x10000, RZ ;  /* 0x000100000d787824 */ /* 0x000fe200078e00ff */
[----:B------:R-:W0:Y:S01]  /*1ca80*/  LDC.64 R182, c[0x0][0x428] ;  /* 0x00010a00ffb67b82 */ /* 0x000e220000000a00 */
[----:B------:R-:W-:Y:S01]  /*1ca90*/  FMUL.FTZ R107, R116, R107 ;  /* 0x0000006b746b7220 */ /* 0x000fe20000410000 */
[----:B------:R-:W-:Y:S01]  /*1caa0*/  FFMA.FTZ R104, R105, R104, R106 ;  /* 0x0000006869687223 */ /* 0x000fe2000001006a */
[----:B------:R-:W-:Y:S01]  /*1cab0*/  FADD.FTZ R105, R129, -R118 ;  /* 0x8000007681697221 */ /* 0x000fe20000010000 */
[----:B------:R-:W-:Y:S01]  /*1cac0*/  SHF.L.U32 R106, R14, 0x10, RZ ;  /* 0x000000100e6a7819 */ /* 0x000fe200000006ff */
[----:B------:R-:W-:-:S02]  /*1cad0*/  IMAD.U32 R122, R62, 0x10000, RZ ;  /* 0x000100003e7a7824 */ /* 0x000fc400078e00ff */
[----:B------:R-:W-:Y:S01]  /*1cae0*/  FADD.FTZ R189, R181, -R118 ;  /* 0x80000076b5bd7221 */ /* 0x000fe20000010000 */
[C---:B------:R-:W-:Y:S01]  /*1caf0*/  FMUL.FTZ R105, R116.reuse, R105 ;  /* 0x0000006974697220 */ /* 0x040fe20000410000 */
[----:B------:R-:W-:Y:S02]  /*1cb00*/  IMAD.U32 R126, R9, 0x10000, RZ ;  /* 0x00010000097e7824 */ /* 0x000fe400078e00ff */
[C---:B------:R-:W-:Y:S01]  /*1cb10*/  FMUL.FTZ R189, R116.reuse, R189 ;  /* 0x000000bd74bd7220 */ /* 0x040fe20000410000 */
        /* <DEDUP_REMOVED lines=8> */
[----:B------:R-:W-:Y:S02]  /*1cba0*/  IMAD.U32 R120, R11, 0x10000, RZ ;  /* 0x000100000b787824 */ /* 0x000fe400078e00ff */
[----:B0-----:R-:W-:-:S04]  /*1cbb0*/  IMAD.WIDE.U32 R182, R114, 0x10, R182 ;  /* 0x0000001072b67825 */ /* 0x001fc800078e00b6 */
        /* <DEDUP_REMOVED lines=14> */
[----:B------:R-:W-:Y:S01]  /*1cca0*/  SHF.L.U32 R116, R8, 0x10, RZ ;  /* 0x0000001008747819 */ /* 0x000fe200000006ff */
[----:B------:R-:W-:Y:S01]  /*1ccb0*/  IMAD.U32 R118, R7, 0x10000, RZ ;  /* 0x0001000007767824 */ /* 0x000fe200078e00ff */
[----:B------:R-:W-:Y:S01]  /*1ccc0*/  F2FP.BF16.F32.PACK_AB R106, R187, R106 ;  /* 0x0000006abb6a723e */ /* 0x000fe200000010ff */
[----:B------:R-:W-:Y:S02]  /*1ccd0*/  FFMA.FTZ R107, R107, R122, R126 ;  /* 0x0000007a6b6b7223 */ /* 0x000fe4000001007e */
[----:B------:R-:W-:-:S05]  /*1cce0*/  FFMA.FTZ R116, R189, R116, R118 ;  /* 0x00000074bd747223 */ /* 0x000fca0000010076 */
[----:B------:R-:W-:-:S05]  /*1ccf0*/  F2FP.BF16.F32.PACK_AB R107, R116, R107 ;  /* 0x0000006b746b723e */ /* 0x000fca00000010ff */
[----:B------:R4:W-:Y:S02]  /*1cd00*/  STG.E.128 desc[UR6][R182.64], R104 ;  /* 0x00000068b6007986 */ /* 0x0009e4000c101d06 */
.L_x_1804:
[----:B------:R-:W-:Y:S05]  /*1cd10*/  BSYNC.RECONVERGENT B0 ;  /* 0x0000000000007941 */ /* 0x000fea0003800200 */
.L_x_1803:
[----:B01234-:R-:W0:Y:S01]  /*1cd20*/  LDC.64 R104, c[0x0][0x380] ;  /* 0x0000e000ff687b82 */ /* 0x01fe220000000a00 */
[----:B------:R-:W-:Y:S01]  /*1cd30*/  UPLOP3.LUT UP1, UPT, UPT, UPT, UP1, 0x40, 0x4 ;  /* 0x000000000004789c */ /* 0x000fe20003f2e810 */
[----:B0-----:R-:W-:-:S04]  /*1cd40*/  IADD3 R4, PT, PT, R4, R104, RZ ;  /* 0x0000006804047210 */ /* 0x001fc80007ffe0ff */
[----:B------:R-:W-:-:S13]  /*1cd50*/  ISETP.GE.AND P0, PT, R4, R105, PT ;  /* 0x000000690400720c */ /* 0x000fda0003f06270 */
[----:B------:R-:W-:Y:S05]  /*1cd60*/  @!P0 BRA `(.L_x_1805) ;  /* 0xfffffe4000f88947 */ /* 0x000fea000383ffff */
[----:B------:R-:W-:Y:S05]  /*1cd70*/  EXIT ;  /* 0x000000000000794d */ /* 0x000fea0003800000 */
.L_x_1806:
        /* <DEDUP_REMOVED lines=16> */
.L_x_27472:


//--------------------- .text._ZN10layer_norm13ln_fwd_kernelINS_13Kernel_traitsI13__nv_bfloat16S2_S2_S2_fjLj8192ELj1ELj1ELj8ELj16ENS_18Kernel_traits_baseILj8192ES2_S2_S2_S2_fjLj256EEEEELb1ELb1ELb0ELb1EEEvNS_9FwdParamsE --------------------------
	.section	.text._ZN10layer_norm13ln_fwd_kernelINS_13Kernel_traitsI13__nv_bfloat16S2_S2_S2_fjLj8192ELj1ELj1ELj8ELj16ENS_18Kernel_traits_baseILj8192ES2_S2_S2_S2_fjLj256EEEEELb1ELb1ELb0ELb1EEEvNS_9FwdParamsE,"ax",@progbits
	.align	128
        .global         _ZN10layer_norm13ln_fwd_kernelINS_13Kernel_traitsI13__nv_bfloat16S2_S2_S2_fjLj8192ELj1ELj1ELj8ELj16ENS_18Kernel_traits_baseILj8192ES2_S2_S2_S2_fjLj256EEEEELb1ELb1ELb0ELb1EEEvNS_9FwdParamsE
        .type           _ZN10layer_norm13ln_fwd_kernelINS_13Kernel_traitsI13__nv_bfloat16S2_S2_S2_fjLj8192ELj1ELj1ELj8ELj16ENS_18Kernel_traits_baseILj8192ES2_S2_S2_S2_fjLj256EEEEELb1ELb1ELb0ELb1EEEvNS_9FwdParamsE,@function
        .size           _ZN10layer_norm13ln_fwd_kernelINS_13Kernel_traitsI13__nv_bfloat16S2_S2_S2_fjLj8192ELj1ELj1ELj8ELj16ENS_18Kernel_traits_baseILj8192ES2_S2_S2_S2_fjLj256EEEEELb1ELb1ELb0ELb1EEEvNS_9FwdParamsE,(.L_x_27473 - _ZN10layer_norm13ln_fwd_kernelINS_13Kernel_traitsI13__nv_bfloat16S2_S2_S2_fjLj8192ELj1ELj1ELj8ELj16ENS_18Kernel_traits_baseILj8192ES2_S2_S2_S2_fjLj256EEEEELb1ELb1ELb0ELb1EEEvNS_9FwdParamsE)
        .other          _ZN10layer_norm13ln_fwd_kernelINS_13Kernel_traitsI13__nv_bfloat16S2_S2_S2_fjLj8192ELj1ELj1ELj8ELj16ENS_18Kernel_traits_baseILj8192ES2_S2_S2_S2_fjLj256EEEEELb1ELb1ELb0ELb1EEEvNS_9FwdParamsE,@"STO_CUDA_ENTRY STV_DEFAULT"
_ZN10layer_norm13ln_fwd_kernelINS_13Kernel_traitsI13__nv_bfloat16S2_S2_S2_fjLj8192ELj1ELj1ELj8ELj16ENS_18Kernel_traits_baseILj8192ES2_S2_S2_S2_fjLj256EEEEELb1ELb1ELb0ELb1EEEvNS_9FwdParamsE:
.text._ZN10layer_norm13ln_fwd_kernelINS_13Kernel_traitsI13__nv_bfloat16S2_S2_S2_fjLj8192ELj1ELj1ELj8ELj16ENS_18Kernel_traits_baseILj8192ES2_S2_S2_S2_fjLj256EEEEELb1ELb1ELb0ELb1EEEvNS_9FwdParamsE:
[----:B------:R-:W-:Y:S01]  /*0000*/  LDC R1, c[0x0][0x37c] ;  /* 0x0000df00ff017b82 */ /* 0x000fe20000000800 */
[----:B------:R-:W0:Y:S07]  /*0010*/  LDCU.U8 UR4, c[0x0][0x464] ;  /* 0x00008c80ff0477ac */ /* 0x000e2e0008000000 */
[----:B------:R-:W1:Y:S01]  /*0020*/  LDC R142, c[0x0][0x458] ;  /* 0x00011600ff8e7b82 */ /* 0x000e620000000800 */
[----:B------:R-:W2:Y:S01]  /*0030*/  S2R R41, SR_TID.X ;  /* 0x0000000000297919 */ /* 0x000ea20000002100 */
[----:B------:R-:W3:Y:S06]  /*0040*/  LDCU.64 UR8, c[0x0][0x358] ;  /* 0x00006b00ff0877ac */ /* 0x000eec0008000a00 */
[----:B------:R-:W4:Y:S08]  /*0050*/  LDC R143, c[0x0][0x45c] ;  /* 0x00011700ff8f7b82 */ /* 0x000f300000000800 */
[----:B------:R-:W2:Y:S01]  /*0060*/  LDC.64 R4, c[0x0][0x3d0] ;  /* 0x0000f400ff047b82 */ /* 0x000ea20000000a00 */
[----:B0-----:R-:W-:-:S07]  /*0070*/  ISETP.NE.AND P1, PT, RZ, UR4, PT ;  /* 0x00000004ff007c0c */ /* 0x001fce000bf25270 */
[----:B------:R-:W0:Y:S06]  /*0080*/  LDC.64 R8, c[0x0][0x3e8] ;  /* 0x0000fa00ff087b82 */ /* 0x000e2c0000000a00 */
[----:B-1----:R-:W-:Y:S02]  /*0090*/  @P1 IMAD.MOV.U32 R2, RZ, RZ, R142 ;  /* 0x000000ffff021224 */ /* 0x002fe400078e008e */
[----:B----4-:R-:W-:-:S06]  /*00a0*/  @P1 IMAD.MOV.U32 R3, RZ, RZ, R143 ;  /* 0x000000ffff031224 */ /* 0x010fcc00078e008f */
[----:B---3--:R-:W3:Y:S01]  /*00b0*/  @P1 LDG.E.64 R2, desc[UR8][R2.64] ;  /* 0x0000000802021981 */ /* 0x008ee2000c1e1b00 */
[----:B--2---:R-:W-:-:S05]  /*00c0*/  IMAD.WIDE.U32 R4, R41, 0x10, R4 ;  /* 0x0000001029047825 */ /* 0x004fca00078e0004 */
[----:B------:R-:W2:Y:S01]  /*00d0*/  LDG.E.128 R12, desc[UR8][R4.64] ;  /* 0x00000008040c7981 */ /* 0x000ea2000c1e1d00 */
[----:B0-----:R-:W-:-:S03]  /*00e0*/  IMAD.WIDE.U32 R8, R41, 0x10, R8 ;  /* 0x0000001029087825 */ /* 0x001fc600078e0008 */
[----:B------:R-:W4:Y:S04]  /*00f0*/  LDG.E.128 R20, desc[UR8][R4.64+0x1000] ;  /* 0x0010000804147981 */ /* 0x000f28000c1e1d00 */
[----:B------:R-:W4:Y:S01]  /*0100*/  LDG.E.128 R16, desc[UR8][R8.64] ;  /* 0x0000000808107981 */ /* 0x000f22000c1e1d00 */
[----:B------:R-:W0:Y:S03]  /*0110*/  LDCU.64 UR4, c[0x0][0x450] ;  /* 0x00008a00ff0477ac */ /* 0x000e260008000a00 */
[----:B------:R-:W5:Y:S04]  /*0120*/  LDG.E.128 R44, desc[UR8][R4.64+0x2000] ;  /* 0x00200008042c7981 */ /* 0x000f68000c1e1d00 */
[----:B------:R1:W5:Y:S04]  /*0130*/  LDG.E.128 R32, desc[UR8][R4.64+0x3000] ;  /* 0x0030000804207981 */ /* 0x000368000c1e1d00 */
[----:B------:R-:W5:Y:S04]  /*0140*/  LDG.E.128 R24, desc[UR8][R8.64+0x1000] ;  /* 0x0010000808187981 */ /* 0x000f68000c1e1d00 */
[----:B------:R-:W5:Y:S01]  /*0150*/  LDG.E.128 R28, desc[UR8][R8.64+0x2000] ;  /* 0x00200008081c7981 */ /* 0x000f62000c1e1d00 */
[----:B-1----:R-:W3:Y:S01]  /*0160*/  @P1 LDC R5, c[0x0][0x460] ;  /* 0x00011800ff051b82 */ /* 0x002ee20000000800 */
[----:B0-----:R-:W-:Y:S01]  /*0170*/  MOV R124, UR4 ;  /* 0x00000004007c7c02 */ /* 0x001fe20008000f00 */
[----:B------:R-:W-:Y:S01]  /*0180*/  IMAD.U32 R125, RZ, RZ, UR5 ;  /* 0x00000005ff7d7e24 */ /* 0x000fe2000f8e00ff */
[----:B------:R-:W0:Y:S01]  /*0190*/  LDCU.64 UR4, c[0x0][0x438] ;  /* 0x00008700ff0477ac */ /* 0x000e220008000a00 */
[----:B------:R1:W5:Y:S04]  /*01a0*/  LDG.E.128 R36, desc[UR8][R8.64+0x3000] ;  /* 0x0030000808247981 */ /* 0x000368000c1e1d00 */
[----:B------:R-:W5:Y:S01]  /*01b0*/  @P1 LDG.E.64 R124, desc[UR8][R124.64] ;  /* 0x000000087c7c1981 */ /* 0x000f62000c1e1b00 */
[----:B-1----:R-:W1:Y:S01]  /*01c0*/  LDC R8, c[0x0][0x384] ;  /* 0x0000e100ff087b82 */ /* 0x002e620000000800 */
[----:B0-----:R-:W-:-:S04]  /*01d0*/  ISETP.NE.U32.AND P0, PT, RZ, UR4, PT ;  /* 0x00000004ff007c0c */ /* 0x001fc8000bf05070 */
[----:B------:R-:W-:-:S03]  /*01e0*/  ISETP.NE.AND.EX P0, PT, RZ, UR5, PT, P0 ;  /* 0x00000005ff007c0c */ /* 0x000fc6000bf05300 */
[----:B------:R-:W1:Y:S10]  /*01f0*/  S2UR UR4, SR_CTAID.X ;  /* 0x00000000000479c3 */ /* 0x000e740000002500 */
[----:B------:R-:W0:Y:S02]  /*0200*/  @P0 LDC.64 R6, c[0x0][0x438] ;  /* 0x00010e00ff060b82 */ /* 0x000e240000000a00 */
[----:B0-----:R-:W-:-:S05]  /*0210*/  @P0 IMAD.WIDE.U32 R6, R41, 0x10, R6 ;  /* 0x0000001029060825 */ /* 0x001fca00078e0006 */
[----:B------:R-:W5:Y:S04]  /*0220*/  @P0 LDG.E.128 R68, desc[UR8][R6.64] ;  /* 0x0000000806440981 */ /* 0x000f68000c1e1d00 */
[----:B------:R-:W5:Y:S04]  /*0230*/  @P0 LDG.E.128 R64, desc[UR8][R6.64+0x1000] ;  /* 0x0010000806400981 */ /* 0x000f68000c1e1d00 */
[----:B------:R-:W5:Y:S04]  /*0240*/  @P0 LDG.E.128 R60, desc[UR8][R6.64+0x2000] ;  /* 0x00200008063c0981 */ /* 0x000f68000c1e1d00 */
[----:B------:R0:W5:Y:S01]  /*0250*/  @P0 LDG.E.128 R56, desc[UR8][R6.64+0x3000] ;  /* 0x0030000806380981 */ /* 0x000162000c1e1d00 */
[----:B---3--:R-:W-:-:S05]  /*0260*/  @P1 IADD3 R142, P2, PT, R2, R5, RZ ;  /* 0x00000005028e1210 */ /* 0x008fca0007f5e0ff */
[----:B------:R-:W-:Y:S01]  /*0270*/  @P1 IMAD.X R143, RZ, RZ, R3, P2 ;  /* 0x000000ffff8f1224 */ /* 0x000fe200010e0603 */
[----:B-1----:R-:W-:Y:S01]  /*0280*/  ISETP.LE.AND P1, PT, R8, UR4, PT ;  /* 0x0000000408007c0c */ /* 0x002fe2000bf23270 */
[--C-:B--2---:R-:W-:Y:S01]  /*0290*/  @P0 IMAD.MOV.U32 R2, RZ, RZ, R13.reuse ;  /* 0x000000ffff020224 */ /* 0x104fe200078e000d */
[----:B------:R-:W-:Y:S01]  /*02a0*/  @P0 MOV R0, R12 ;  /* 0x0000000c00000202 */ /* 0x000fe20000000f00 */
[----:B------:R-:W-:Y:S01]  /*02b0*/  @P0 IMAD.MOV.U32 R3, RZ, RZ, R14 ;  /* 0x000000ffff030224 */ /* 0x000fe200078e000e */
[----:B------:R-:W-:Y:S01]  /*02c0*/  @P0 MOV R4, R15 ;  /* 0x0000000f00040202 */ /* 0x000fe20000000f00 */
[----:B------:R-:W-:Y:S01]  /*02d0*/  @!P0 IMAD.MOV.U32 R0, RZ, RZ, R12 ;  /* 0x000000ffff008224 */ /* 0x000fe200078e000c */
[----:B------:R-:W-:Y:S01]  /*02e0*/  @!P0 MOV R3, R14 ;  /* 0x0000000e00038202 */ /* 0x000fe20000000f00 */
[----:B------:R-:W-:Y:S01]  /*02f0*/  @!P0 IMAD.MOV.U32 R2, RZ, RZ, R13 ;  /* 0x000000ffff028224 */ /* 0x000fe200078e000d */
[----:B----4-:R-:W-:Y:S01]  /*0300*/  @P0 MOV R11, R22 ;  /* 0x00000016000b0202 */ /* 0x010fe20000000f00 */
[----:B------:R-:W-:Y:S01]  /*0310*/  @P0 IMAD.MOV.U32 R5, RZ, RZ, R16 ;  /* 0x000000ffff050224 */ /* 0x000fe200078e0010 */
[----:B0-----:R-:W-:Y:S01]  /*0320*/  @P0 MOV R6, R17 ;  /* 0x0000001100060202 */ /* 0x001fe20000000f00 */
[----:B------:R-:W-:Y:S01]  /*0330*/  @P0 IMAD.MOV.U32 R7, RZ, RZ, R18 ;  /* 0x000000ffff070224 */ /* 0x000fe200078e0012 */
[----:B------:R-:W-:Y:S01]  /*0340*/  @!P0 MOV R5, R16 ;  /* 0x0000001000058202 */ /* 0x000fe20000000f00 */
[----:B------:R-:W-:Y:S01]  /*0350*/  @P0 IMAD.MOV.U32 R8, RZ, RZ, R19 ;  /* 0x000000ffff080224 */ /* 0x000fe200078e0013 */
[----:B------:R-:W-:Y:S01]  /*0360*/  @!P0 MOV R8, R19 ;  /* 0x0000001300088202 */ /* 0x000fe20000000f00 */
[----:B------:R-:W-:-:S02]  /*0370*/  @!P0 IMAD.MOV.U32 R4, RZ, RZ, R15 ;  /* 0x000000ffff048224 */ /* 0x000fc400078e000f */
[----:B------:R-:W-:Y:S02]  /*0380*/  @!P0 IMAD.MOV.U32 R6, RZ, RZ, R17 ;  /* 0x000000ffff068224 */ /* 0x000fe400078e0011 */
[----:B------:R-:W-:Y:S02]  /*0390*/  @!P0 IMAD.MOV.U32 R7, RZ, RZ, R18 ;  /* 0x000000ffff078224 */ /* 0x000fe400078e0012 */
[----:B------:R-:W-:Y:S02]  /*03a0*/  @P0 IMAD.MOV.U32 R9, RZ, RZ, R20 ;  /* 0x000000ffff090224 */ /* 0x000fe400078e0014 */
[----:B------:R-:W-:Y:S01]  /*03b0*/  @P0 IMAD.MOV.U32 R10, RZ, RZ, R21 ;  /* 0x000000ffff0a0224 */ /* 0x000fe200078e0015 */
[----:B------:R-:W-:Y:S06]  /*03c0*/  @P1 EXIT ;  /* 0x000000000000194d */ /* 0x000fec0003800000 */
[----:B------:R-:W0:Y:S01]  /*03d0*/  LDCU UR5, c[0x0][0x360] ;  /* 0x00006c00ff0577ac */ /* 0x000e220008000800 */
[----:B------:R-:W-:Y:S01]  /*03e0*/  IMAD.U32 R17, RZ, RZ, UR4 ;  /* 0x00000004ff117e24 */ /* 0x000fe2000f8e00ff */
[----:B-----5:R-:W-:Y:S01]  /*03f0*/  @P0 MOV R16, R27 ;  /* 0x0000001b00100202 */ /* 0x020fe20000000f00 */
[----:B------:R-:W-:Y:S01]  /*0400*/  @!P0 IMAD.MOV.U32 R9, RZ, RZ, R20 ;  /* 0x000000ffff098224 */ /* 0x000fe200078e0014 */
[----:B------:R-:W-:Y:S01]  /*0410*/  SHF.R.U64 R20, R142, 0x2, R143 ;  /* 0x000000028e147819 */ /* 0x000fe2000000128f */
[----:B------:R-:W-:Y:S01]  /*0420*/  @!P0 IMAD.MOV.U32 R10, RZ, RZ, R21 ;  /* 0x000000ffff0a8224 */ /* 0x000fe200078e0015 */
[----:B------:R-:W-:Y:S01]  /*0430*/  @P0 MOV R14, R25 ;  /* 0x00000019000e0202 */ /* 0x000fe20000000f00 */
[----:B------:R-:W-:Y:S01]  /*0440*/  @!P0 IMAD.MOV.U32 R16, RZ, RZ, R27 ;  /* 0x000000ffff108224 */ /* 0x000fe200078e001b */
[----:B------:R-:W-:Y:S01]  /*0450*/  @!P0 MOV R11, R22 ;  /* 0x00000016000b8202 */ /* 0x000fe20000000f00 */
[----:B------:R-:W-:Y:S01]  /*0460*/  @!P0 IMAD.MOV.U32 R14, RZ, RZ, R25 ;  /* 0x000000ffff0e8224 */ /* 0x000fe200078e0019 */
[----:B------:R-:W-:Y:S01]  /*0470*/  SHF.R.U32.HI R22, RZ, 0x2, R143 ;  /* 0x00000002ff167819 */ /* 0x000fe2000001168f */
[----:B------:R-:W-:Y:S01]  /*0480*/  IMAD.HI.U32 R27, R20, -0x2daee0ad, RZ ;  /* 0xd2511f53141b7827 */ /* 0x000fe200078e00ff */
[-C--:B------:R-:W-:Y:S01]  /*0490*/  @P0 MOV R19, R45.reuse ;  /* 0x0000002d00130202 */ /* 0x080fe20000000f00 */
[----:B------:R-:W1:Y:S01]  /*04a0*/  LDC.64 R48, c[0x0][0x3e0] ;  /* 0x0000f800ff307b82 */ /* 0x000e620000000a00 */
[----:B------:R-:W-:Y:S01]  /*04b0*/  @!P0 MOV R19, R45 ;  /* 0x0000002d00138202 */ /* 0x000fe20000000f00 */
[----:B------:R-:W-:Y:S01]  /*04c0*/  @P0 IMAD.MOV.U32 R15, RZ, RZ, R26 ;  /* 0x000000ffff0f0224 */ /* 0x000fe200078e001a */
[----:B------:R-:W-:Y:S01]  /*04d0*/  LOP3.LUT R40, R27, R125, RZ, 0x3c, !PT ;  /* 0x0000007d1b287212 */ /* 0x000fe200078e3cff */
[----:B------:R-:W-:Y:S01]  /*04e0*/  @P0 IMAD.MOV.U32 R18, RZ, RZ, R44 ;  /* 0x000000ffff120224 */ /* 0x000fe200078e002c */
[----:B------:R-:W-:Y:S01]  /*04f0*/  @!P0 CS2R R70, SRZ ;  /* 0x0000000000468805 */ /* 0x000fe2000001ff00 */
[----:B0-----:R-:W-:Y:S01]  /*0500*/  IMAD R21, R17, UR5, R41 ;  /* 0x0000000511157c24 */ /* 0x001fe2000f8e0229 */
[----:B------:R-:W-:Y:S01]  /*0510*/  IADD3 R41, PT, PT, R124, -0x61c88647, RZ ;  /* 0x9e3779b97c297810 */ /* 0x000fe20007ffe0ff */
[----:B------:R-:W-:Y:S01]  /*0520*/  @!P0 IMAD.MOV.U32 R15, RZ, RZ, R26 ;  /* 0x000000ffff0f8224 */ /* 0x000fe200078e001a */
[----:B------:R-:W-:Y:S01]  /*0530*/  @!P0 CS2R R68, SRZ ;  /* 0x0000000000448805 */ /* 0x000fe2000001ff00 */
[----:B------:R-:W-:Y:S01]  /*0540*/  IMAD.HI.U32 R25, R21, -0x326172a9, RZ ;  /* 0xcd9e8d5715197827 */ /* 0x000fe200078e00ff */
[----:B------:R-:W-:-:S02]  /*0550*/  @!P0 CS2R R66, SRZ ;  /* 0x0000000000428805 */ /* 0x000fc4000001ff00 */
[----:B------:R-:W-:Y:S02]  /*0560*/  @!P0 CS2R R64, SRZ ;  /* 0x0000000000408805 */ /* 0x000fe4000001ff00 */
[----:B------:R-:W-:Y:S01]  /*0570*/  @!P0 CS2R R62, SRZ ;  /* 0x00000000003e8805 */ /* 0x000fe2000001ff00 */
[----:B------:R-:W-:Y:S01]  /*0580*/  @!P0 IMAD.MOV.U32 R18, RZ, RZ, R44 ;  /* 0x000000ffff128224 */ /* 0x000fe200078e002c */
[----:B------:R-:W-:Y:S01]  /*0590*/  LOP3.LUT R27, R22, R25, R124, 0x96, !PT ;  /* 0x00000019161b7212 */ /* 0x000fe200078e967c */
[----:B------:R-:W-:Y:S01]  /*05a0*/  IMAD R26, R21, -0x326172a9, RZ ;  /* 0xcd9e8d57151a7824 */ /* 0x000fe200078e02ff */
[----:B------:R-:W-:Y:S01]  /*05b0*/  @!P0 CS2R R60, SRZ ;  /* 0x00000000003c8805 */ /* 0x000fe2000001ff00 */
[----:B------:R-:W-:Y:S01]  /*05c0*/  IMAD R43, R20, -0x2daee0ad, RZ ;  /* 0xd2511f53142b7824 */ /* 0x000fe200078e02ff */
[----:B------:R-:W-:Y:S01]  /*05d0*/  @!P0 CS2R R58, SRZ ;  /* 0x00000000003a8805 */ /* 0x000fe2000001ff00 */
[----:B------:R-:W-:Y:S01]  /*05e0*/  IMAD.HI.U32 R25, R40, -0x326172a9, RZ ;  /* 0xcd9e8d5728197827 */ /* 0x000fe200078e00ff */
[----:B------:R-:W-:-:S02]  /*05f0*/  @!P0 CS2R R56, SRZ ;  /* 0x0000000000388805 */ /* 0x000fc4000001ff00 */
[----:B------:R-:W-:Y:S01]  /*0600*/  LOP3.LUT R142, R142, 0x3, RZ, 0xc0, !PT ;  /* 0x000000038e8e7812 */ /* 0x000fe200078ec0ff */
[----:B------:R-:W-:Y:S01]  /*0610*/  UPLOP3.LUT UP0, UPT, UPT, UPT, UPT, 0x40, 0x4 ;  /* 0x000000000004789c */ /* 0x000fe20003f0e870 */
[----:B------:R-:W-:Y:S01]  /*0620*/  IMAD.HI.U32 R42, R27, -0x2daee0ad, RZ ;  /* 0xd2511f531b2a7827 */ /* 0x000fe200078e00ff */
[----:B------:R-:W-:Y:S01]  /*0630*/  LOP3.LUT R41, R41, R26, R25, 0x96, !PT ;  /* 0x0000001a29297212 */ /* 0x000fe200078e9619 */
[----:B------:R-:W0:Y:S01]  /*0640*/  LDCU UR6, c[0x0][0x404] ;  /* 0x00008080ff0677ac */ /* 0x000e220008000800 */
[----:B-1----:R-:W-:Y:S01]  /*0650*/  ISETP.NE.U32.AND P1, PT, R48, RZ, PT ;  /* 0x000000ff3000720c */ /* 0x002fe20003f25070 */
[----:B------:R-:W-:Y:S01]  /*0660*/  VIADD R44, R125, 0xbb67ae85 ;  /* 0xbb67ae857d2c7836 */ /* 0x000fe20000000000 */
[----:B------:R-:W-:Y:S01]  /*0670*/  PRMT R48, R9, 0x7632, R48 ;  /* 0x0000763209307816 */ /* 0x000fe20000000030 */
[--C-:B------:R-:W-:Y:S01]  /*0680*/  @P0 IMAD.MOV.U32 R12, RZ, RZ, R23.reuse ;  /* 0x000000ffff0c0224 */ /* 0x100fe200078e0017 */
[----:B------:R-:W-:Y:S01]  /*0690*/  ISETP.NE.AND.EX P1, PT, R49, RZ, PT, P1 ;  /* 0x000000ff3100720c */ /* 0x000fe20003f25310 */
[----:B------:R-:W-:Y:S01]  /*06a0*/  @!P0 IMAD.MOV.U32 R12, RZ, RZ, R23 ;  /* 0x000000ffff0c8224 */ /* 0x000fe200078e0017 */
[----:B------:R-:W-:Y:S01]  /*06b0*/  LOP3.LUT R42, R44, R43, R42, 0x96, !PT ;  /* 0x0000002b2c2a7212 */ /* 0x000fe200078e962a */
[--C-:B------:R-:W-:Y:S01]  /*06c0*/  @P0 IMAD.MOV.U32 R23, RZ, RZ, R46.reuse ;  /* 0x000000ffff170224 */ /* 0x100fe200078e002e */
[----:B------:R-:W-:Y:S01]  /*06d0*/  IADD3 R43, PT, PT, R124, 0x3c6ef372, RZ ;  /* 0x3c6ef3727c2b7810 */ /* 0x000fe20007ffe0ff */
[----:B------:R-:W-:Y:S01]  /*06e0*/  @!P0 IMAD.MOV.U32 R23, RZ, RZ, R46 ;  /* 0x000000ffff178224 */ /* 0x000fe200078e002e */
[----:B------:R-:W-:Y:S01]  /*06f0*/  P2R R122, PR, RZ, 0x2 ;  /* 0x00000002ff7a7803 */ /* 0x000fe20000000000 */
[----:B------:R-:W-:Y:S01]  /*0700*/  IMAD R45, R27, -0x2daee0ad, RZ ;  /* 0xd2511f531b2d7824 */ /* 0x000fe200078e02ff */
[----:B------:R-:W-:Y:S01]  /*0710*/  PRMT R49, R4, 0x7632, R49 ;  /* 0x0000763204317816 */ /* 0x000fe20000000031 */
[----:B------:R-:W-:Y:S01]  /*0720*/  IMAD R40, R40, -0x326172a9, RZ ;  /* 0xcd9e8d5728287824 */ /* 0x000fe200078e02ff */
[----:B------:R-:W-:Y:S01]  /*0730*/  PRMT R50, R3, 0x7632, R50 ;  /* 0x0000763203327816 */ /* 0x000fe20000000032 */
[----:B------:R-:W-:Y:S01]  /*0740*/  IMAD.HI.U32 R27, R42, -0x326172a9, RZ ;  /* 0xcd9e8d572a1b7827 */ /* 0x000fe200078e00ff */
[----:B------:R-:W-:Y:S01]  /*0750*/  PRMT R51, R2, 0x7632, R51 ;  /* 0x0000763202337816 */ /* 0x000fe20000000033 */
[----:B------:R-:W1:Y:S01]  /*0760*/  LDCU UR7, c[0x0][0x408] ;  /* 0x00008100ff0777ac */ /* 0x000e620008000800 */
[----:B------:R-:W-:Y:S01]  /*0770*/  PRMT R52, R0, 0x7632, R52 ;  /* 0x0000763200347816 */ /* 0x000fe20000000034 */
[----:B------:R-:W-:Y:S01]  /*0780*/  IMAD.HI.U32 R44, R41, -0x2daee0ad, RZ ;  /* 0xd2511f53292c7827 */ /* 0x000fe200078e00ff */
[----:B------:R-:W-:Y:S01]  /*0790*/  LOP3.LUT R40, R43, R40, R27, 0x96, !PT ;  /* 0x000000282b287212 */ /* 0x000fe200078e961b */
[----:B------:R-:W2:Y:S01]  /*07a0*/  LDCU UR12, c[0x0][0x388] ;  /* 0x00007100ff0c77ac */ /* 0x000ea20008000800 */
[----:B------:R-:W-:Y:S01]  /*07b0*/  IADD3 R43, PT, PT, R124, -0x255992d5, RZ ;  /* 0xdaa66d2b7c2b7810 */ /* 0x000fe20007ffe0ff */
[----:B------:R-:W-:Y:S01]  /*07c0*/  VIADD R46, R125, 0x76cf5d0a ;  /* 0x76cf5d0a7d2e7836 */ /* 0x000fe20000000000 */
[----:B------:R-:W-:Y:S01]  /*07d0*/  PRMT R97, R16, 0x7632, R97 ;  /* 0x0000763210617816 */ /* 0x000fe20000000061 */
[----:B------:R-:W-:Y:S01]  /*07e0*/  @P0 IMAD.MOV.U32 R26, RZ, RZ, R29 ;  /* 0x000000ffff1a0224 */ /* 0x000fe200078e001d */
[----:B------:R-:W-:Y:S01]  /*07f0*/  @!P0 MOV R26, R29 ;  /* 0x0000001d001a8202 */ /* 0x000fe20000000f00 */
[----:B------:R-:W-:Y:S01]  /*0800*/  IMAD R42, R42, -0x326172a9, RZ ;  /* 0xcd9e8d572a2a7824 */ /* 0x000fe200078e02ff */
[----:B------:R-:W-:Y:S01]  /*0810*/  LOP3.LUT R44, R46, R45, R44, 0x96, !PT ;  /* 0x0000002d2e2c7212 */ /* 0x000fe200078e962c */
[----:B------:R-:W-:Y:S01]  /*0820*/  IMAD R46, R41, -0x2daee0ad, RZ ;  /* 0xd2511f53292e7824 */ /* 0x000fe200078e02ff */
[----:B------:R-:W-:Y:S01]  /*0830*/  PRMT R95, R26, 0x7632, R95 ;  /* 0x000076321a5f7816 */ /* 0x000fe2000000005f */
[----:B------:R-:W-:Y:S01]  /*0840*/  IMAD.HI.U32 R41, R40, -0x2daee0ad, RZ ;  /* 0xd2511f5328297827 */ /* 0x000fe200078e00ff */
[----:B------:R-:W-:Y:S01]  /*0850*/  PRMT R98, R15, 0x7632, R98 ;  /* 0x000076320f627816 */ /* 0x000fe20000000062 */
[----:B------:R-:W3:Y:S01]  /*0860*/  LDCU.U8 UR13, c[0x0][0x410] ;  /* 0x00008200ff0d77ac */ /* 0x000ee20008000000 */
[----:B------:R-:W-:Y:S01]  /*0870*/  PRMT R99, R14, 0x7632, R99 ;  /* 0x000076320e637816 */ /* 0x000fe20000000063 */
[----:B------:R-:W-:Y:S01]  /*0880*/  IMAD.HI.U32 R29, R44, -0x326172a9, RZ ;  /* 0xcd9e8d572c1d7827 */ /* 0x000fe200078e00ff */
[----:B------:R-:W-:Y:S01]  /*0890*/  PRMT R101, R8, 0x7632, R101 ;  /* 0x0000763208657816 */ /* 0x000fe20000000065 */
[----:B------:R-:W4:Y:S01]  /*08a0*/  LDCU UR14, c[0x0][0x400] ;  /* 0x00008000ff0e77ac */ /* 0x000f220008000800 */
[----:B------:R-:W-:Y:S01]  /*08b0*/  PRMT R102, R7, 0x7632, R102 ;  /* 0x0000763207667816 */ /* 0x000fe20000000066 */
[----:B------:R-:W-:Y:S01]  /*08c0*/  VIADD R45, R125, 0x32370b8f ;  /* 0x32370b8f7d2d7836 */ /* 0x000fe20000000000 */
[----:B------:R-:W-:Y:S01]  /*08d0*/  LOP3.LUT R42, R43, R42, R29, 0x96, !PT ;  /* 0x0000002a2b2a7212 */ /* 0x000fe200078e961d */
[--C-:B------:R-:W-:Y:S01]  /*08e0*/  @P0 IMAD.MOV.U32 R25, RZ, RZ, R28.reuse ;  /* 0x000000ffff190224 */ /* 0x100fe200078e001c */
[----:B------:R-:W-:Y:S01]  /*08f0*/  IADD3 R43, PT, PT, R124, 0x78dde6e4, RZ ;  /* 0x78dde6e47c2b7810 */ /* 0x000fe20007ffe0ff */
[----:B------:R-:W-:Y:S01]  /*0900*/  @!P0 IMAD.MOV.U32 R25, RZ, RZ, R28 ;  /* 0x000000ffff198224 */ /* 0x000fe200078e001c */
[----:B------:R-:W-:Y:S01]  /*0910*/  LOP3.LUT R41, R45, R46, R41, 0x96, !PT ;  /* 0x0000002e2d297212 */ /* 0x000fe200078e9629 */
[----:B------:R-:W-:Y:S01]  /*0920*/  @P0 IMAD.MOV.U32 R28, RZ, RZ, R31 ;  /* 0x000000ffff1c0224 */ /* 0x000fe200078e001f */
[----:B------:R-:W-:Y:S01]  /*0930*/  @!P0 MOV R28, R31 ;  /* 0x0000001f001c8202 */ /* 0x000fe20000000f00 */
[----:B------:R-:W-:Y:S01]  /*0940*/  IMAD R45, R40, -0x2daee0ad, RZ ;  /* 0xd2511f53282d7824 */ /* 0x000fe200078e02ff */
[----:B------:R-:W-:Y:S01]  /*0950*/  PRMT R96, R25, 0x7632, R96 ;  /* 0x0000763219607816 */ /* 0x000fe20000000060 */
[----:B------:R-:W-:Y:S01]  /*0960*/  IMAD R44, R44, -0x326172a9, RZ ;  /* 0xcd9e8d572c2c7824 */ /* 0x000fe200078e02ff */
[----:B------:R-:W-:Y:S01]  /*0970*/  PRMT R93, R28, 0x7632, R93 ;  /* 0x000076321c5d7816 */ /* 0x000fe2000000005d */
[----:B------:R-:W-:Y:S01]  /*0980*/  IMAD.HI.U32 R31, R41, -0x326172a9, RZ ;  /* 0xcd9e8d57291f7827 */ /* 0x000fe200078e00ff */
[----:B------:R-:W-:Y:S01]  /*0990*/  PRMT R103, R6, 0x7632, R103 ;  /* 0x0000763206677816 */ /* 0x000fe20000000067 */
[----:B------:R-:W0:Y:S01]  /*09a0*/  LDCU.64 UR10, c[0x0][0x3a0] ;  /* 0x00007400ff0a77ac */ /* 0x000e220008000a00 */
[----:B------:R-:W-:Y:S01]  /*09b0*/  PRMT R104, R5, 0x7632, R104 ;  /* 0x0000763205687816 */ /* 0x000fe20000000068 */
[----:B------:R-:W-:Y:S01]  /*09c0*/  IMAD.HI.U32 R40, R42, -0x2daee0ad, RZ ;  /* 0xd2511f532a287827 */ /* 0x000fe200078e00ff */
[----:B------:R-:W-:-:S02]  /*09d0*/  LOP3.LUT R43, R43, R44, R31, 0x96, !PT ;  /* 0x0000002c2b2b7212 */ /* 0x000fc400078e961f */
[----:B------:R-:W-:Y:S01]  /*09e0*/  PRMT R106, R71, 0x7632, R106 ;  /* 0x00007632476a7816 */ /* 0x000fe2000000006a */
[----:B------:R-:W-:Y:S01]  /*09f0*/  VIADD R46, R125, 0xed9eba14 ;  /* 0xed9eba147d2e7836 */ /* 0x000fe20000000000 */
[----:B------:R-:W-:Y:S01]  /*0a00*/  PRMT R107, R70, 0x7632, R107 ;  /* 0x00007632466b7816 */ /* 0x000fe2000000006b */
[----:B------:R-:W-:Y:S01]  /*0a10*/  @P0 IMAD.MOV.U32 R27, RZ, RZ, R30 ;  /* 0x000000ffff1b0224 */ /* 0x000fe200078e001e */
[----:B------:R-:W-:Y:S01]  /*0a20*/  PRMT R108, R69, 0x7632, R108 ;  /* 0x00007632456c7816 */ /* 0x000fe2000000006c */
[----:B------:R-:W-:Y:S01]  /*0a30*/  @!P0 IMAD.MOV.U32 R27, RZ, RZ, R30 ;  /* 0x000000ffff1b8224 */ /* 0x000fe200078e001e */
[----:B------:R-:W-:Y:S01]  /*0a40*/  LOP3.LUT R40, R46, R45, R40, 0x96, !PT ;  /* 0x0000002d2e287212 */ /* 0x000fe200078e9628 */
[----:B------:R-:W-:Y:S01]  /*0a50*/  @P0 IMAD.MOV.U32 R30, RZ, RZ, R33 ;  /* 0x000000ffff1e0224 */ /* 0x000fe200078e0021 */
[----:B------:R-:W-:Y:S01]  /*0a60*/  @!P0 MOV R30, R33 ;  /* 0x00000021001e8202 */ /* 0x000fe20000000f00 */
[----:B------:R-:W-:Y:S01]  /*0a70*/  IMAD R44, R41, -0x326172a9, RZ ;  /* 0xcd9e8d57292c7824 */ /* 0x000fe200078e02ff */
[----:B------:R-:W-:Y:S01]  /*0a80*/  IADD3 R45, PT, PT, R124, 0x1715609d, RZ ;  /* 0x1715609d7c2d7810 */ /* 0x000fe20007ffe0ff */
        /* <DEDUP_REMOVED lines=8> */
[----:B------:R-:W-:Y:S01]  /*0b10*/  VIADD R46, R125, 0xa9066899 ;  /* 0xa90668997d2e7836 */ /* 0x000fe20000000000 */
[----:B------:R-:W-:Y:S01]  /*0b20*/  PRMT R112, R65, 0x7632, R112 ;  /* 0x0000763241707816 */ /* 0x000fe20000000070 */
[--C-:B------:R-:W-:Y:S01]  /*0b30*/  @P0 IMAD.MOV.U32 R29, RZ, RZ, R32.reuse ;  /* 0x000000ffff1d0224 */ /* 0x100fe200078e0020 */
[----:B------:R-:W-:Y:S01]  /*0b40*/  PRMT R113, R64, 0x7632, R113 ;  /* 0x0000763240717816 */ /* 0x000fe20000000071 */
[----:B------:R-:W-:Y:S01]  /*0b50*/  @!P0 IMAD.MOV.U32 R29, RZ, RZ, R32 ;  /* 0x000000ffff1d8224 */ /* 0x000fe200078e0020 */
[----:B------:R-:W-:Y:S01]  /*0b60*/  LOP3.LUT R41, R46, R42, R41, 0x96, !PT ;  /* 0x0000002a2e297212 */ /* 0x000fe200078e9629 */
[----:B------:R-:W-:Y:S01]  /*0b70*/  @P0 IMAD.MOV.U32 R32, RZ, RZ, R35 ;  /* 0x000000ffff200224 */ /* 0x000fe200078e0023 */
[----:B------:R-:W-:Y:S01]  /*0b80*/  @!P0 MOV R32, R35 ;  /* 0x0000002300208202 */ /* 0x000fe20000000f00 */
[----:B------:R-:W-:Y:S01]  /*0b90*/  IMAD R46, R43, -0x2daee0ad, RZ ;  /* 0xd2511f532b2e7824 */ /* 0x000fe200078e02ff */
[----:B------:R-:W-:Y:S01]  /*0ba0*/  IADD3 R42, PT, PT, R124, -0x4ab325aa, RZ ;  /* 0xb54cda567c2a7810 */ /* 0x000fe20007ffe0ff */
        /* <DEDUP_REMOVED lines=14> */
[--C-:B------:R-:W-:Y:S01]  /*0c90*/  @P0 IMAD.MOV.U32 R33, RZ, RZ, R36.reuse ;  /* 0x000000ffff210224 */ /* 0x100fe200078e0024 */
[----:B------:R-:W-:Y:S01]  /*0ca0*/  IADD3 R46, PT, PT, R125, 0x1fd5c5a3, RZ ;  /* 0x1fd5c5a37d2e7810 */ /* 0x000fe20007ffe0ff */
[----:B------:R-:W-:Y:S01]  /*0cb0*/  @P0 IMAD.MOV.U32 R34, RZ, RZ, R37 ;  /* 0x000000ffff220224 */ /* 0x000fe200078e0025 */
[----:B------:R-:W-:Y:S01]  /*0cc0*/  @!P0 MOV R34, R37 ;  /* 0x0000002500228202 */ /* 0x000fe20000000f00 */
[----:B------:R-:W-:Y:S01]  /*0cd0*/  @!P0 IMAD.MOV.U32 R33, RZ, RZ, R36 ;  /* 0x000000ffff218224 */ /* 0x000fe200078e0024 */
[----:B------:R-:W-:Y:S01]  /*0ce0*/  PRMT R120, R57, 0x7632, R120 ;  /* 0x0000763239787816 */ /* 0x000fe20000000078 */
[----:B------:R-:W-:Y:S01]  /*0cf0*/  VIADD R37, R124, 0x5384540f ;  /* 0x5384540f7c257836 */ /* 0x000fe20000000000 */
[----:B------:R-:W-:Y:S01]  /*0d00*/  PRMT R55, R34, 0x7632, R55 ;  /* 0x0000763222377816 */ /* 0x000fe20000000037 */
[----:B------:R-:W-:Y:S01]  /*0d10*/  IMAD R41, R41, -0x326172a9, RZ ;  /* 0xcd9e8d5729297824 */ /* 0x000fe200078e02ff */
[----:B------:R-:W-:Y:S01]  /*0d20*/  PRMT R92, R33, 0x7632, R92 ;  /* 0x00007632215c7816 */ /* 0x000fe2000000005c */
[----:B------:R-:W-:Y:S01]  /*0d30*/  IMAD R45, R44, -0x2daee0ad, RZ ;  /* 0xd2511f532c2d7824 */ /* 0x000fe200078e02ff */
[----:B------:R-:W-:Y:S01]  /*0d40*/  PRMT R121, R56, 0x7632, R121 ;  /* 0x0000763238797816 */ /* 0x000fe20000000079 */
[----:B------:R-:W-:-:S04]  /*0d50*/  IMAD.HI.U32 R36, R43, -0x326172a9, RZ ;  /* 0xcd9e8d572b247827 */ /* 0x000fc800078e00ff */
[----:B------:R-:W-:Y:S01]  /*0d60*/  IMAD.HI.U32 R42, R40, -0x2daee0ad, RZ ;  /* 0xd2511f53282a7827 */ /* 0x000fe200078e00ff */
[----:B------:R-:W-:Y:S02]  /*0d70*/  LOP3.LUT R37, R37, R41, R36, 0x96, !PT ;  /* 0x0000002925257212 */ /* 0x000fe400078e9624 */
[----:B------:R-:W-:Y:S01]  /*0d80*/  IADD3 R41, PT, PT, R124, -0xe443238, RZ ;  /* 0xf1bbcdc87c297810 */ /* 0x000fe20007ffe0ff */
[----:B------:R-:W-:Y:S01]  /*0d90*/  @P0 IMAD.MOV.U32 R35, RZ, RZ, R38 ;  /* 0x000000ffff230224 */ /* 0x000fe200078e0026 */
[----:B------:R-:W-:Y:S01]  /*0da0*/  LOP3.LUT R42, R46, R45, R42, 0x96, !PT ;  /* 0x0000002d2e2a7212 */ /* 0x000fe200078e962a */
[----:B------:R-:W-:Y:S01]  /*0db0*/  @!P0 IMAD.MOV.U32 R35, RZ, RZ, R38 ;  /* 0x000000ffff238224 */ /* 0x000fe200078e0026 */
[----:B------:R-:W-:Y:S01]  /*0dc0*/  PRMT R46, R11, 0x7632, R46 ;  /* 0x000076320b2e7816 */ /* 0x000fe2000000002e */
[----:B------:R-:W-:Y:S02]  /*0dd0*/  IMAD R45, R40, -0x2daee0ad, RZ ;  /* 0xd2511f53282d7824 */ /* 0x000fe400078e02ff */
[----:B------:R-:W-:Y:S01]  /*0de0*/  IMAD R43, R43, -0x326172a9, RZ ;  /* 0xcd9e8d572b2b7824 */ /* 0x000fe200078e02ff */
[----:B------:R-:W-:Y:S01]  /*0df0*/  PRMT R54, R35, 0x7632, R54 ;  /* 0x0000763223367816 */ /* 0x000fe20000000036 */
[----:B------:R-:W-:-:S04]  /*0e00*/  IMAD.HI.U32 R38, R42, -0x326172a9, RZ ;  /* 0xcd9e8d572a267827 */ /* 0x000fc800078e00ff */
[----:B------:R-:W-:Y:S01]  /*0e10*/  IMAD.HI.U32 R40, R37, -0x2daee0ad, RZ ;  /* 0xd2511f5325287827 */ /* 0x000fe200078e00ff */
[----:B------:R-:W-:Y:S02]  /*0e20*/  LOP3.LUT R126, R41, R43, R38, 0x96, !PT ;  /* 0x0000002b297e7212 */ /* 0x000fe400078e9626 */
[C---:B------:R-:W-:Y:S01]  /*0e30*/  IADD3 R38, PT, PT, R125.reuse, -0x695add53, RZ ;  /* 0x96a522ad7d267810 */ /* 0x040fe20007ffe0ff */
[----:B------:R-:W-:Y:S01]  /*0e40*/  VIADD R44, R125, 0xdb3d7428 ;  /* 0xdb3d74287d2c7836 */ /* 0x000fe20000000000 */
[----:B------:R-:W-:Y:S01]  /*0e50*/  PRMT R43, R19, 0x7632, R43 ;  /* 0x00007632132b7816 */ /* 0x000fe2000000002b */
[--C-:B------:R-:W-:Y:S02]  /*0e60*/  @P0 IMAD.MOV.U32 R36, RZ, RZ, R39.reuse ;  /* 0x000000ffff240224 */ /* 0x100fe400078e0027 */
[----:B------:R-:W-:Y:S01]  /*0e70*/  @P0 IMAD.MOV.U32 R13, RZ, RZ, R24 ;  /* 0x000000ffff0d0224 */ /* 0x000fe200078e0018 */
[----:B------:R-:W-:Y:S01]  /*0e80*/  LOP3.LUT R130, R44, R45, R40, 0x96, !PT ;  /* 0x0000002d2c827212 */ /* 0x000fe200078e9628 */
[----:B------:R-:W-:Y:S01]  /*0e90*/  @!P0 IMAD.MOV.U32 R36, RZ, RZ, R39 ;  /* 0x000000ffff248224 */ /* 0x000fe200078e0027 */
[----:B------:R-:W-:Y:S01]  /*0ea0*/  @!P0 MOV R13, R24 ;  /* 0x00000018000d8202 */ /* 0x000fe20000000f00 */
[----:B------:R-:W-:Y:S01]  /*0eb0*/  IMAD R37, R37, -0x2daee0ad, RZ ;  /* 0xd2511f5325257824 */ /* 0x000fe200078e02ff */
[----:B------:R-:W-:Y:S01]  /*0ec0*/  PRMT R44, R18, 0x7632, R44 ;  /* 0x00007632122c7816 */ /* 0x000fe2000000002c */
        /* <DEDUP_REMOVED lines=8> */
[----:B------:R-:W-:Y:S01]  /*0f50*/  VIADD R40, R124, 0x8ff34781 ;  /* 0x8ff347817c287836 */ /* 0x000fe20000000000 */
[----:B------:R-:W-:Y:S01]  /*0f60*/  PRMT R42, R23, 0x7632, R42 ;  /* 0x00007632172a7816 */ /* 0x000fe2000000002a */
[----:B------:R-:W-:Y:S01]  /*0f70*/  @P0 IMAD.MOV.U32 R24, RZ, RZ, R47 ;  /* 0x000000ffff180224 */ /* 0x000fe200078e002f */
[----:B------:R-:W-:Y:S01]  /*0f80*/  @!P0 MOV R24, R47 ;  /* 0x0000002f00188202 */ /* 0x000fe20000000f00 */
[----:B------:R-:W-:Y:S01]  /*0f90*/  IMAD.MOV.U32 R105, RZ, RZ, RZ ;  /* 0x000000ffff697224 */ /* 0x000fe200078e00ff */
[----:B------:R-:W-:Y:S01]  /*0fa0*/  LOP3.LUT R128, R40, R39, R128, 0x96, !PT ;  /* 0x0000002728807212 */ /* 0x000fe200078e9680 */
[----:B------:R-:W-:Y:S01]  /*0fb0*/  IMAD R126, R126, -0x2daee0ad, RZ ;  /* 0xd2511f537e7e7824 */ /* 0x000fe200078e02ff */
[----:B------:R-:W-:Y:S01]  /*0fc0*/  PRMT R39, R30, 0x7632, R39 ;  /* 0x000076321e277816 */ /* 0x000fe20000000027 */
[----:B------:R-:W-:Y:S01]  /*0fd0*/  IMAD R130, R130, -0x326172a9, RZ ;  /* 0xcd9e8d5782827824 */ /* 0x000fe200078e02ff */
[----:B------:R-:W-:-:S02]  /*0fe0*/  PRMT R40, R29, 0x7632, R40 ;  /* 0x000076321d287816 */ /* 0x000fc40000000028 */
[----:B------:R-:W-:Y:S02]  /*0ff0*/  PRMT R41, R24, 0x7632, R41 ;  /* 0x0000763218297816 */ /* 0x000fe40000000029 */
[----:B------:R-:W-:Y:S02]  /*1000*/  PRMT R47, R10, 0x7632, R47 ;  /* 0x000076320a2f7816 */ /* 0x000fe4000000002f */
[----:B01234-:R-:W-:-:S07]  /*1010*/  PRMT R100, R13, 0x7632, R100 ;  /* 0x000076320d647816 */ /* 0x01ffce0000000064 */
.L_x_2010:
[----:B------:R-:W-:Y:S01]  /*1020*/  ISETP.NE.AND P1, PT, R122, RZ, PT ;  /* 0x000000ff7a00720c */ /* 0x000fe20003f25270 */
[----:B0-----:R-:W0:Y:S01]  /*1030*/  S2R R84, SR_TID.X ;  /* 0x0000000000547919 */ /* 0x001e220000002100 */
[----:B------:R-:W1:Y:S01]  /*1040*/  LDC.64 R154, c[0x0][0x390] ;  /* 0x0000e400ff9a7b82 */ /* 0x000e620000000a00 */
[----:B------:R-:W-:-:S05]  /*1050*/  IMAD R76, R17, UR12, RZ ;  /* 0x0000000c114c7c24 */ /* 0x000fca000f8e02ff */
[----:B------:R-:W-:-:S04]  /*1060*/  SHF.R.S32.HI R77, RZ, 0x1f, R76 ;  /* 0x0000001fff4d7819 */ /* 0x000fc8000001144c */
[----:B------:R-:W-:Y:S01]  /*1070*/  LEA.HI R77, R77, R76, RZ, 0x3 ;  /* 0x0000004c4d4d7211 */ /* 0x000fe200078f18ff */
[----:B------:R-:W2:Y:S03]  /*1080*/  @P1 LDC.64 R80, c[0x0][0x3e0] ;  /* 0x0000f800ff501b82 */ /* 0x000ea60000000a00 */
[----:B0-----:R-:W-:Y:S01]  /*1090*/  LEA.HI.SX32 R85, R77, R84, 0x1d ;  /* 0x000000544d557211 */ /* 0x001fe200078feaff */
[----:B--2---:R-:W-:-:S04]  /*10a0*/  @P1 IMAD.WIDE R80, R17, 0x2, R80 ;  /* 0x0000000211501825 */ /* 0x004fc800078e0250 */
[----:B-1----:R-:W-:Y:S02]  /*10b0*/  IMAD.WIDE.U32 R76, R85, 0x10, R154 ;  /* 0x00000010554c7825 */ /* 0x002fe400078e009a */
[----:B------:R-:W2:Y:S04]  /*10c0*/  @P1 LDG.E.U16 R80, desc[UR8][R80.64] ;  /* 0x0000000850501981 */ /* 0x000ea8000c1e1500 */
[----:B------:R-:W5:Y:S01]  /*10d0*/  LDG.E.128 R76, desc[UR8][R76.64] ;  /* 0x000000084c4c7981 */ /* 0x000f62000c1e1d00 */
[----:B------:R-:W-:Y:S01]  /*10e0*/  ISETP.NE.U32.AND P0, PT, RZ, UR10, PT ;  /* 0x0000000aff007c0c */ /* 0x000fe2000bf05070 */
[----:B------:R-:W-:Y:S02]  /*10f0*/  HFMA2 R86, -RZ, RZ, 1.875, 0 ;  /* 0x3f800000ff567431 */ /* 0x000fe400000001ff */
[----:B------:R-:W-:Y:S01]  /*1100*/  IMAD.MOV.U32 R88, RZ, RZ, 0x2f800000 ;  /* 0x2f800000ff587424 */ /* 0x000fe200078e00ff */
[----:B------:R-:W-:Y:S01]  /*1110*/  ISETP.NE.AND.EX P0, PT, RZ, UR11, PT, P0 ;  /* 0x0000000bff007c0c */ /* 0x000fe2000bf05300 */
[----:B--2---:R-:W-:-:S12]  /*1120*/  @P1 IMAD.U32 R86, R80, 0x10000, RZ ;  /* 0x0001000050561824 */ /* 0x004fd800078e00ff */
[----:B------:R-:W-:Y:S05]  /*1130*/  @!P0 BRA `(.L_x_1807) ;  /* 0x0000003000548947 */ /* 0x000fea0003800000 */
[----:B------:R-:W0:Y:S02]  /*1140*/  LDC.64 R72, c[0x0][0x3a0] ;  /* 0x0000e800ff487b82 */ /* 0x000e240000000a00 */
[----:B0-----:R-:W-:-:S06]  /*1150*/  IMAD.WIDE.U32 R72, R85, 0x10, R72 ;  /* 0x0000001055487825 */ /* 0x001fcc00078e0048 */
[----:B------:R-:W5:Y:S01]  /*1160*/  LDG.E.128 R72, desc[UR8][R72.64] ;  /* 0x0000000848487981 */ /* 0x000f62000c1e1d00 */
[----:B------:R-:W-:Y:S01]  /*1170*/  ISETP.NE.AND P1, PT, R142, 0x1, PT ;  /* 0x000000018e00780c */ /* 0x000fe20003f25270 */
[----:B------:R-:W-:Y:S01]  /*1180*/  IMAD.MOV.U32 R81, RZ, RZ, R130 ;  /* 0x000000ffff517224 */ /* 0x000fe200078e0082 */
[----:B------:R-:W-:Y:S01]  /*1190*/  MOV R80, 0x2 ;  /* 0x0000000200507802 */ /* 0x000fe20000000f00 */
[----:B------:R-:W-:-:S10]  /*11a0*/  IMAD.MOV.U32 R90, RZ, RZ, R126 ;  /* 0x000000ffff5a7224 */ /* 0x000fd400078e007e */
[----:B------:R-:W-:Y:S05]  /*11b0*/  @!P1 BRA `(.L_x_1808) ;  /* 0x0000000400549947 */ /* 0x000fea0003800000 */
[----:B------:R-:W-:-:S04]  /*11c0*/  MOV R81, 0x2 ;  /* 0x0000000200517802 */ /* 0x000fc80000000f00 */
[----:B------:R-:W-:-:S05]  /*11d0*/  VIADDMNMX.U32 R80, R142, 0xfffffffe, R81, PT ;  /* 0xfffffffe8e507846 */ /* 0x000fca0003800051 */
[----:B------:R-:W-:-:S04]  /*11e0*/  IMAD.SHL.U32 R82, R80, 0x4, RZ ;  /* 0x0000000450527824 */ /* 0x000fc800078e00ff */
[----:B------:R-:W0:Y:S02]  /*11f0*/  LDC R80, c[0x2][R82] ;  /* 0x0080000052507b82 */ /* 0x000e240000000800 */
[----:B0-----:R-:W-:-:S04]  /*1200*/  SHF.R.S32.HI R81, RZ, 0x1f, R80 ;  /* 0x0000001fff517819 */ /* 0x001fc80000011450 */
.L_x_27312:
[----:B------:R-:W-:Y:S05]  /*1210*/  BRX R80 -0x1220                                        (*"BRANCH_TARGETS .L_x_27313,.L_x_27314,.L_x_27315"*) ;  /* 0xffffffec50787949 */ /* 0x000fea000383ffff */
.L_x_27315:
[----:B------:R-:W-:Y:S01]  /*1220*/  VIADD R80, R142, 0x1 ;  /* 0x000000018e507836 */ /* 0x000fe20000000000 */
[----:B------:R-:W-:Y:S01]  /*1230*/  MOV R90, R126 ;  /* 0x0000007e005a7202 */ /* 0x000fe20000000f00 */
[----:B------:R-:W-:Y:S01]  /*1240*/  IMAD.MOV.U32 R81, RZ, RZ, R128 ;  /* 0x000000ffff517224 */ /* 0x000fe200078e0080 */
[----:B------:R-:W-:Y:S06]  /*1250*/  BRA `(.L_x_1808) ;  /* 0x00000004002c7947 */ /* 0x000fec0003800000 */
.L_x_27313:
[----:B------:R-:W-:Y:S02]  /*1260*/  HFMA2 R80, -RZ, RZ, 0, 1.78813934326171875e-07 ;  /* 0x00000003ff507431 */ /* 0x000fe400000001ff */
[----:B------:R-:W-:Y:S02]  /*1270*/  IMAD.MOV.U32 R90, RZ, RZ, R126 ;  /* 0x000000ffff5a7224 */ /* 0x000fe400078e007e */
[----:B------:R-:W-:Y:S01]  /*1280*/  IMAD.MOV.U32 R81, RZ, RZ, R136 ;  /* 0x000000ffff517224 */ /* 0x000fe200078e0088 */
[----:B------:R-:W-:Y:S06]  /*1290*/  BRA `(.L_x_1808) ;  /* 0x00000004001c7947 */ /* 0x000fec0003800000 */
.L_x_27314:
        /* <DEDUP_REMOVED lines=12> */
.L_x_1809:
        /* <DEDUP_REMOVED lines=57> */
[----:B------:R-:W-:-:S03]  /*16f0*/  IMAD.MOV.U32 R80, RZ, RZ, RZ ;  /* 0x000000ffff507224 */ /* 0x000fc600078e00ff */
[----:B------:R-:W-:-:S07]  /*1700*/  LOP3.LUT R136, R83, R136, R91, 0x96, !PT ;  /* 0x0000008853887212 */ /* 0x000fce00078e965b */
.L_x_1808:
[----:B------:R-:W-:Y:S01]  /*1710*/  I2FP.F32.U32 R81, R81 ;  /* 0x0000005100517245 */ /* 0x000fe20000201000 */
[----:B-----5:R-:W-:Y:S01]  /*1720*/  IMAD.U32 R83, R76, 0x10000, RZ ;  /* 0x000100004c537824 */ /* 0x020fe200078e00ff */
[----:B------:R-:W-:Y:S01]  /*1730*/  ISETP.NE.AND P2, PT, R80, 0x1, PT ;  /* 0x000000015000780c */ /* 0x000fe20003f45270 */
[----:B------:R-:W-:Y:S01]  /*1740*/  UMOV UR5, UR7 ;  /* 0x0000000700057c82 */ /* 0x000fe20008000000 */
[----:B------:R-:W-:Y:S01]  /*1750*/  UMOV UR4, UR6 ;  /* 0x0000000600047c82 */ /* 0x000fe20008000000 */
[----:B------:R-:W-:Y:S01]  /*1760*/  FFMA.FTZ R81, R81, R88, 1.1641532182693481445e-10 ;  /* 0x2f00000051517423 */ /* 0x000fe20000010058 */
[----:B------:R-:W-:Y:S01]  /*1770*/  FMUL.FTZ R83, R83, R86 ;  /* 0x0000005653537220 */ /* 0x000fe20000410000 */
[----:B------:R-:W-:Y:S01]  /*1780*/  SHF.L.U32 R82, R5, 0x10, RZ ;  /* 0x0000001005527819 */ /* 0x000fe200000006ff */
[----:B------:R-:W-:Y:S01]  /*1790*/  IMAD.U32 R126, R72, 0x10000, RZ ;  /* 0x00010000487e7824 */ /* 0x000fe200078e00ff */
[----:B------:R-:W-:Y:S01]  /*17a0*/  PRMT R76, R76, 0x7632, R76 ;  /* 0x000076324c4c7816 */ /* 0x000fe2000000004c */
[----:B------:R-:W-:Y:S01]  /*17b0*/  FMUL.FTZ R83, R83, UR5 ;  /* 0x0000000553537c20 */ /* 0x000fe20008410000 */
[----:B------:R-:W-:-:S02]  /*17c0*/  FSETP.GTU.FTZ.AND P1, PT, R81, UR4, PT ;  /* 0x0000000451007c0b */ /* 0x000fc4000bf3c000 */
[----:B------:R-:W-:Y:S02]  /*17d0*/  MOV R81, R130 ;  /* 0x0000008200517202 */ /* 0x000fe40000000f00 */
[----:B------:R-:W-:Y:S02]  /*17e0*/  FSEL R83, R83, RZ, !P1 ;  /* 0x000000ff53537208 */ /* 0x000fe40004800000 */
[----:B------:R-:W-:-:S03]  /*17f0*/  PLOP3.LUT P1, PT, P1, PT, PT, 0x8, 0x80 ;  /* 0x000000000080781c */ /* 0x000fc60000f2e170 */
[----:B------:R-:W-:Y:S01]  /*1800*/  FFMA.FTZ R87, R83, R82, R126 ;  /* 0x0000005253577223 */ /* 0x000fe2000001007e */
[----:B------:R-:W-:Y:S01]  /*1810*/  P2R R132, PR, RZ, 0x2 ;  /* 0x00000002ff847803 */ /* 0x000fe20000000000 */
[----:B------:R-:W-:Y:S01]  /*1820*/  IMAD.MOV.U32 R82, RZ, RZ, 0x2 ;  /* 0x00000002ff527424 */ /* 0x000fe200078e00ff */
[----:B------:R-:W-:Y:S07]  /*1830*/  @!P2 BRA `(.L_x_1810) ;  /* 0x000000040040a947 */ /* 0x000fee0003800000 */
        /* <DEDUP_REMOVED lines=8> */
.L_x_1811:
        /* <DEDUP_REMOVED lines=12> */
.L_x_1812:
        /* <DEDUP_REMOVED lines=58> */
[----:B------:R-:W-:Y:S01]  /*1d20*/  IMAD.MOV.U32 R82, RZ, RZ, RZ ;  /* 0x000000ffff527224 */ /* 0x000fe200078e00ff */
[----:B------:R-:W-:-:S07]  /*1d30*/  LOP3.LUT R136, R89, R136, R83, 0x96, !PT ;  /* 0x0000008859887212 */ /* 0x000fce00078e9653 */
.L_x_1810:
[----:B------:R-:W-:Y:S01]  /*1d40*/  I2FP.F32.U32 R81, R81 ;  /* 0x0000005100517245 */ /* 0x000fe20000201000 */
[----:B------:R-:W-:Y:S01]  /*1d50*/  HFMA2 R126, -RZ, RZ, 0, 1.1920928955078125e-07 ;  /* 0x00000002ff7e7431 */ /* 0x000fe200000001ff */
[----:B------:R-:W-:Y:S01]  /*1d60*/  SHF.L.U32 R83, R76, 0x10, RZ ;  /* 0x000000104c537819 */ /* 0x000fe200000006ff */
[----:B------:R-:W-:Y:S01]  /*1d70*/  IMAD.U32 R76, R104, 0x10000, RZ ;  /* 0x00010000684c7824 */ /* 0x000fe200078e00ff */
[----:B------:R-:W-:Y:S01]  /*1d80*/  ISETP.NE.AND P2, PT, R82, 0x1, PT ;  /* 0x000000015200780c */ /* 0x000fe20003f45270 */
[----:B------:R-:W-:Y:S01]  /*1d90*/  FFMA.FTZ R81, R81, R88, 1.1641532182693481445e-10 ;  /* 0x2f00000051517423 */ /* 0x000fe20000010058 */
[----:B------:R-:W-:Y:S01]  /*1da0*/  PRMT R80, R72, 0x7632, R80 ;  /* 0x0000763248507816 */ /* 0x000fe20000000050 */
[----:B------:R-:W-:-:S03]  /*1db0*/  FMUL.FTZ R83, R83, R86 ;  /* 0x0000005653537220 */ /* 0x000fc60000410000 */
[----:B------:R-:W-:Y:S01]  /*1dc0*/  FSETP.GTU.FTZ.AND P1, PT, R81, UR4, PT ;  /* 0x0000000451007c0b */ /* 0x000fe2000bf3c000 */
[----:B------:R-:W-:Y:S01]  /*1dd0*/  FMUL.FTZ R83, R83, UR5 ;  /* 0x0000000553537c20 */ /* 0x000fe20008410000 */
[----:B------:R-:W-:-:S04]  /*1de0*/  IMAD.U32 R80, R80, 0x10000, RZ ;  /* 0x0001000050507824 */ /* 0x000fc800078e00ff */
[----:B------:R-:W-:Y:S02]  /*1df0*/  FSEL R83, R83, RZ, !P1 ;  /* 0x000000ff53537208 */ /* 0x000fe40004800000 */
[----:B------:R-:W-:-:S03]  /*1e00*/  PLOP3.LUT P1, PT, P1, PT, PT, 0x8, 0x80 ;  /* 0x000000000080781c */ /* 0x000fc60000f2e170 */
[----:B------:R-:W-:Y:S01]  /*1e10*/  FFMA.FTZ R89, R83, R76, R80 ;  /* 0x0000004c53597223 */ /* 0x000fe20000010050 */
        /* <DEDUP_REMOVED lines=11> */
.L_x_1814:
        /* <DEDUP_REMOVED lines=12> */
.L_x_1815:
        /* <DEDUP_REMOVED lines=9> */
[----:B------:R-:W-:Y:S02]  /*2020*/  VIADD R91, R124, 0x3c6ef372 ;  /* 0x3c6ef3727c5b7836 */ /* 0x000fe40000000000 */
[----:B------:R-:W-:Y:S01]  /*2030*/  IMAD.MOV.U32 R76, RZ, RZ, R90 ;  /* 0x000000ffff4c7224 */ /* 0x000fe200078e005a */
        /* <DEDUP_REMOVED lines=37> */
[----:B------:R-:W-:Y:S01]  /*2290*/  VIADD R83, R124, 0xf1bbcdc8 ;  /* 0xf1bbcdc87c537836 */ /* 0x000fe20000000000 */
[----:B------:R-:W-:Y:S01]  /*22a0*/  LOP3.LUT R91, R91, R126, R137, 0x96, !PT ;  /* 0x0000007e5b5b7212 */ /* 0x000fe200078e9689 */
[----:B------:R-:W-:Y:S02]  /*22b0*/  HFMA2 R126, -RZ, RZ, 0, 0 ;  /* 0x00000000ff7e7431 */ /* 0x000fe400000001ff */
[----:B------:R-:W-:-:S04]  /*22c0*/  IMAD.WIDE.U32 R80, R80, -0x326172a9, RZ ;  /* 0xcd9e8d5750507825 */ /* 0x000fc800078e00ff */
[----:B------:R-:W-:Y:S01]  /*22d0*/  IMAD.WIDE.U32 R130, R91, -0x326172a9, RZ ;  /* 0xcd9e8d575b827825 */ /* 0x000fe200078e00ff */
[----:B------:R-:W-:Y:S02]  /*22e0*/  LOP3.LUT R83, R83, R128, R81, 0x96, !PT ;  /* 0x0000008053537212 */ /* 0x000fe400078e9651 */
[----:B------:R-:W-:Y:S01]  /*22f0*/  IADD3 R91, PT, PT, R125, -0x695add53, RZ ;  /* 0x96a522ad7d5b7810 */ /* 0x000fe20007ffe0ff */
[----:B------:R-:W-:Y:S02]  /*2300*/  VIADD R81, R124, 0x8ff34781 ;  /* 0x8ff347817c517836 */ /* 0x000fe40000000000 */
[----:B------:R-:W-:-:S03]  /*2310*/  IMAD.WIDE.U32 R82, R83, -0x2daee0ad, RZ ;  /* 0xd2511f5353527825 */ /* 0x000fc600078e00ff */
[----:B------:R-:W-:Y:S01]  /*2320*/  LOP3.LUT R128, R81, R80, R131, 0x96, !PT ;  /* 0x0000005051807212 */ /* 0x000fe200078e9683 */
[----:B------:R-:W-:Y:S01]  /*2330*/  IMAD.MOV.U32 R90, RZ, RZ, R82 ;  /* 0x000000ffff5a7224 */ /* 0x000fe200078e0052 */
[----:B------:R-:W-:-:S07]  /*2340*/  LOP3.LUT R136, R91, R136, R83, 0x96, !PT ;  /* 0x000000885b887212 */ /* 0x000fce00078e9653 */
.L_x_1813:
[----:B------:R-:W-:Y:S01]  /*2350*/  I2FP.F32.U32 R81, R76 ;  /* 0x0000004c00517245 */ /* 0x000fe20000201000 */
[----:B------:R-:W-:Y:S01]  /*2360*/  IMAD.U32 R83, R77, 0x10000, RZ ;  /* 0x000100004d537824 */ /* 0x000fe200078e00ff */
[----:B------:R-:W-:Y:S01]  /*2370*/  ISETP.NE.AND P2, PT, R126, 0x1, PT ;  /* 0x000000017e00780c */ /* 0x000fe20003f45270 */
[----:B------:R-:W-:Y:S01]  /*2380*/  IMAD.U32 R76, R6, 0x10000, RZ ;  /* 0x00010000064c7824 */ /* 0x000fe200078e00ff */
[----:B------:R-:W-:Y:S01]  /*2390*/  SHF.L.U32 R80, R73, 0x10, RZ ;  /* 0x0000001049507819 */ /* 0x000fe200000006ff */
[----:B------:R-:W-:Y:S01]  /*23a0*/  FFMA.FTZ R81, R81, R88, 1.1641532182693481445e-10 ;  /* 0x2f00000051517423 */ /* 0x000fe20000010058 */
[----:B------:R-:W-:Y:S01]  /*23b0*/  FMUL.FTZ R83, R83, R86 ;  /* 0x0000005653537220 */ /* 0x000fe20000410000 */
[----:B------:R-:W-:Y:S01]  /*23c0*/  PRMT R123, R77, 0x7632, R123 ;  /* 0x000076324d7b7816 */ /* 0x000fe2000000007b */
[----:B------:R-:W-:Y:S02]  /*23d0*/  IMAD.MOV.U32 R77, RZ, RZ, R130 ;  /* 0x000000ffff4d7224 */ /* 0x000fe400078e0082 */
[----:B------:R-:W-:Y:S01]  /*23e0*/  FMUL.FTZ R83, R83, UR5 ;  /* 0x0000000553537c20 */ /* 0x000fe20008410000 */
[----:B------:R-:W-:Y:S01]  /*23f0*/  FSETP.GTU.FTZ.AND P1, PT, R81, UR4, PT ;  /* 0x0000000451007c0b */ /* 0x000fe2000bf3c000 */
[----:B------:R-:W-:-:S03]  /*2400*/  IMAD.MOV.U32 R81, RZ, RZ, 0x2 ;  /* 0x00000002ff517424 */ /* 0x000fc600078e00ff */
        /* <DEDUP_REMOVED lines=12> */
.L_x_1817:
        /* <DEDUP_REMOVED lines=12> */
.L_x_1818:
        /* <DEDUP_REMOVED lines=16> */
[----:B------:R-:W-:Y:S01]  /*2690*/  IADD3 R81, PT, PT, R124, -0x255992d5, RZ ;  /* 0xdaa66d2b7c517810 */ /* 0x000fe20007ffe0ff */
        /* <DEDUP_REMOVED lines=30> */
[----:B------:R-:W-:-:S04]  /*2880*/  IMAD.WIDE.U32 R128, R83, -0x326172a9, RZ ;  /* 0xcd9e8d5753807825 */ /* 0x000fc800078e00ff */
[----:B------:R-:W-:Y:S01]  /*2890*/  VIADD R81, R125, 0xdb3d7428 ;  /* 0xdb3d74287d517836 */ /* 0x000fe20000000000 */
[----:B------:R-:W-:Y:S01]  /*28a0*/  LOP3.LUT R77, R77, R76, R129, 0x96, !PT ;  /* 0x0000004c4d4d7212 */ /* 0x000fe200078e9681 */
        /* <DEDUP_REMOVED lines=8> */
[----:B------:R-:W-:Y:S01]  /*2930*/  IMAD.MOV.U32 R81, RZ, RZ, RZ ;  /* 0x000000ffff517224 */ /* 0x000fe200078e00ff */
[----:B------:R-:W-:-:S07]  /*2940*/  MOV R90, R76 ;  /* 0x0000004c005a7202 */ /* 0x000fce0000000f00 */
.L_x_1816:
[----:B------:R-:W-:Y:S01]  /*2950*/  I2FP.F32.U32 R77, R77 ;  /* 0x0000004d004d7245 */ /* 0x000fe20000201000 */
[----:B------:R-:W-:Y:S01]  /*2960*/  IMAD.U32 R123, R123, 0x10000, RZ ;  /* 0x000100007b7b7824 */ /* 0x000fe200078e00ff */
[----:B------:R-:W-:Y:S01]  /*2970*/  ISETP.NE.AND P3, PT, R81, 0x1, PT ;  /* 0x000000015100780c */ /* 0x000fe20003f65270 */
[----:B------:R-:W-:Y:S01]  /*2980*/  IMAD.MOV.U32 R82, RZ, RZ, 0x2 ;  /* 0x00000002ff527424 */ /* 0x000fe200078e00ff */
[----:B------:R-:W-:Y:S01]  /*2990*/  PRMT R80, R73, 0x7632, R80 ;  /* 0x0000763249507816 */ /* 0x000fe20000000050 */
[----:B------:R-:W-:Y:S01]  /*29a0*/  FFMA.FTZ R77, R77, R88, 1.1641532182693481445e-10 ;  /* 0x2f0000004d4d7423 */ /* 0x000fe20000010058 */
[----:B------:R-:W-:Y:S01]  /*29b0*/  FMUL.FTZ R123, R123, R86 ;  /* 0x000000567b7b7220 */ /* 0x000fe20000410000 */
[----:B------:R-:W-:Y:S02]  /*29c0*/  SHF.L.U32 R76, R103, 0x10, RZ ;  /* 0x00000010674c7819 */ /* 0x000fe400000006ff */
[----:B------:R-:W-:Y:S02]  /*29d0*/  IMAD.U32 R80, R80, 0x10000, RZ ;  /* 0x0001000050507824 */ /* 0x000fe400078e00ff */
[----:B------:R-:W-:Y:S01]  /*29e0*/  FMUL.FTZ R123, R123, UR5 ;  /* 0x000000057b7b7c20 */ /* 0x000fe20008410000 */
[----:B------:R-:W-:-:S02]  /*29f0*/  FSETP.GTU.FTZ.AND P2, PT, R77, UR4, PT ;  /* 0x000000044d007c0b */ /* 0x000fc4000bf5c000 */
        /* <DEDUP_REMOVED lines=13> */
.L_x_1820:
        /* <DEDUP_REMOVED lines=12> */
.L_x_1821:
[----:B------:R-:W-:Y:S01]  /*2b90*/  IMAD.WIDE.U32 R126, R21, -0x326172a9, RZ ;  /* 0xcd9e8d57157e7825 */ /* 0x000fe200078e00ff */
[----:B------:R-:W-:Y:S02]  /*2ba0*/  LOP3.LUT R76, R105, R83, R125, 0x96, !PT ;  /* 0x00000053694c7212 */ /* 0x000fe400078e967d */
[----:B------:R-:W-:Y:S02]  /*2bb0*/  IADD3 R83, PT, PT, R124, -0x61c88647, RZ ;  /* 0x9e3779b97c537810 */ /* 0x000fe40007ffe0ff */
[----:B------:R-:W-:Y:S01]  /*2bc0*/  LOP3.LUT R80, R22, R127, R124, 0x96, !PT ;  /* 0x0000007f16507212 */ /* 0x000fe200078e967c */
[----:B------:R-:W-:-:S04]  /*2bd0*/  IMAD.WIDE.U32 R76, R76, -0x326172a9, RZ ;  /* 0xcd9e8d574c4c7825 */ /* 0x000fc800078e00ff */
[----:B------:R-:W-:Y:S01]  /*2be0*/  IMAD.WIDE.U32 R80, R80, -0x2daee0ad, RZ ;  /* 0xd2511f5350507825 */ /* 0x000fe200078e00ff */
[----:B------:R-:W-:Y:S02]  /*2bf0*/  LOP3.LUT R83, R83, R126, R77, 0x96, !PT ;  /* 0x0000007e53537212 */ /* 0x000fe400078e964d */
[----:B------:R-:W-:Y:S01]  /*2c00*/  IADD3 R77, PT, PT, R124, 0x3c6ef372, RZ ;  /* 0x3c6ef3727c4d7810 */ /* 0x000fe20007ffe0ff */
        /* <DEDUP_REMOVED lines=39> */
[----:B------:R-:W-:-:S04]  /*2e80*/  IMAD.WIDE.U32 R128, R127, -0x326172a9, RZ ;  /* 0xcd9e8d577f807825 */ /* 0x000fc800078e00ff */
[----:B------:R-:W-:Y:S01]  /*2e90*/  VIADD R81, R125, 0xdb3d7428 ;  /* 0xdb3d74287d517836 */ /* 0x000fe20000000000 */
[----:B------:R-:W-:Y:S01]  /*2ea0*/  LOP3.LUT R77, R77, R76, R129, 0x96, !PT ;  /* 0x0000004c4d4d7212 */ /* 0x000fe200078e9681 */
[----:B------:R-:W-:Y:S02]  /*2eb0*/  VIADD R83, R125, 0x96a522ad ;  /* 0x96a522ad7d537836 */ /* 0x000fe40000000000 */
[----:B------:R-:W-:Y:S01]  /*2ec0*/  IMAD.MOV.U32 R82, RZ, RZ, RZ ;  /* 0x000000ffff527224 */ /* 0x000fe200078e00ff */
[----:B------:R-:W-:Y:S01]  /*2ed0*/  LOP3.LUT R81, R81, R80, R137, 0x96, !PT ;  /* 0x0000005051517212 */ /* 0x000fe200078e9689 */
[----:B------:R-:W-:-:S04]  /*2ee0*/  IMAD.WIDE.U32 R76, R77, -0x2daee0ad, RZ ;  /* 0xd2511f534d4c7825 */ /* 0x000fc800078e00ff */
[----:B------:R-:W-:Y:S01]  /*2ef0*/  IMAD.WIDE.U32 R130, R81, -0x326172a9, RZ ;  /* 0xcd9e8d5751827825 */ /* 0x000fe200078e00ff */
[----:B------:R-:W-:Y:S02]  /*2f00*/  LOP3.LUT R136, R83, R136, R77, 0x96, !PT ;  /* 0x0000008853887212 */ /* 0x000fe400078e964d */
[----:B------:R-:W-:Y:S01]  /*2f10*/  MOV R77, R90 ;  /* 0x0000005a004d7202 */ /* 0x000fe20000000f00 */
[----:B------:R-:W-:Y:S02]  /*2f20*/  VIADD R81, R124, 0x8ff34781 ;  /* 0x8ff347817c517836 */ /* 0x000fe40000000000 */
[----:B------:R-:W-:-:S03]  /*2f30*/  IMAD.MOV.U32 R90, RZ, RZ, R76 ;  /* 0x000000ffff5a7224 */ /* 0x000fc600078e004c */
[----:B------:R-:W-:-:S07]  /*2f40*/  LOP3.LUT R128, R81, R128, R131, 0x96, !PT ;  /* 0x0000008051807212 */ /* 0x000fce00078e9683 */
.L_x_1819:
[----:B------:R-:W-:Y:S01]  /*2f50*/  I2FP.F32.U32 R77, R77 ;  /* 0x0000004d004d7245 */ /* 0x000fe20000201000 */
[----:B------:R-:W-:Y:S01]  /*2f60*/  IMAD.U32 R76, R7, 0x10000, RZ ;  /* 0x00010000074c7824 */ /* 0x000fe200078e00ff */
        /* <DEDUP_REMOVED lines=22> */
.L_x_1823:
        /* <DEDUP_REMOVED lines=12> */
.L_x_1824:
        /* <DEDUP_REMOVED lines=48> */
[----:B------:R-:W-:Y:S01]  /*3490*/  HFMA2 R80, -RZ, RZ, 0, 0 ;  /* 0x00000000ff507431 */ /* 0x000fe200000001ff */
[----:B------:R-:W-:Y:S01]  /*34a0*/  IADD3 R83, PT, PT, R125, -0x695add53, RZ ;  /* 0x96a522ad7d537810 */ /* 0x000fe20007ffe0ff */
[----:B------:R-:W-:Y:S01]  /*34b0*/  IMAD.WIDE.U32 R128, R129, -0x326172a9, RZ ;  /* 0xcd9e8d5781807825 */ /* 0x000fe200078e00ff */
[----:B------:R-:W-:-:S04]  /*34c0*/  LOP3.LUT R81, R81, R82, R137, 0x96, !PT ;  /* 0x0000005251517212 */ /* 0x000fc800078e9689 */
[----:B------:R-:W-:Y:S01]  /*34d0*/  LOP3.LUT R77, R77, R76, R129, 0x96, !PT ;  /* 0x0000004c4d4d7212 */ /* 0x000fe200078e9681 */
[----:B------:R-:W-:-:S04]  /*34e0*/  IMAD.WIDE.U32 R130, R81, -0x326172a9, RZ ;  /* 0xcd9e8d5751827825 */ /* 0x000fc800078e00ff */
[----:B------:R-:W-:-:S04]  /*34f0*/  IMAD.WIDE.U32 R76, R77, -0x2daee0ad, RZ ;  /* 0xd2511f534d4c7825 */ /* 0x000fc800078e00ff */
[----:B------:R-:W-:Y:S01]  /*3500*/  VIADD R81, R124, 0x8ff34781 ;  /* 0x8ff347817c517836 */ /* 0x000fe20000000000 */
[----:B------:R-:W-:Y:S01]  /*3510*/  LOP3.LUT R136, R83, R136, R77, 0x96, !PT ;  /* 0x0000008853887212 */ /* 0x000fe200078e964d */
[----:B------:R-:W-:Y:S02]  /*3520*/  IMAD.MOV.U32 R77, RZ, RZ, R90 ;  /* 0x000000ffff4d7224 */ /* 0x000fe400078e005a */
[----:B------:R-:W-:Y:S01]  /*3530*/  IMAD.MOV.U32 R90, RZ, RZ, R76 ;  /* 0x000000ffff5a7224 */ /* 0x000fe200078e004c */
[----:B------:R-:W-:-:S07]  /*3540*/  LOP3.LUT R128, R81, R128, R131, 0x96, !PT ;  /* 0x0000008051807212 */ /* 0x000fce00078e9683 */
.L_x_1822:
[----:B------:R-:W-:Y:S01]  /*3550*/  I2FP.F32.U32 R77, R77 ;  /* 0x0000004d004d7245 */ /* 0x000fe20000201000 */
[----:B------:R-:W-:Y:S01]  /*3560*/  IMAD.U32 R81, R78, 0x10000, RZ ;  /* 0x000100004e517824 */ /* 0x000fe200078e00ff */
[----:B------:R-:W-:Y:S01]  /*3570*/  ISETP.NE.AND P5, PT, R80, 0x1, PT ;  /* 0x000000015000780c */ /* 0x000fe20003fa5270 */
[----:B------:R-:W-:Y:S01]  /*3580*/  IMAD.U32 R76, R102, 0x10000, RZ ;  /* 0x00010000664c7824 */ /* 0x000fe200078e00ff */
[----:B------:R-:W-:Y:S01]  /*3590*/  PRMT R78, R74, 0x7632, R78 ;  /* 0x000076324a4e7816 */ /* 0x000fe2000000004e */
[----:B------:R-:W-:Y:S01]  /*35a0*/  FFMA.FTZ R77, R77, R88, 1.1641532182693481445e-10 ;  /* 0x2f0000004d4d7423 */ /* 0x000fe20000010058 */
[----:B------:R-:W-:Y:S01]  /*35b0*/  FMUL.FTZ R81, R81, R86 ;  /* 0x0000005651517220 */ /* 0x000fe20000410000 */
[----:B------:R-:W-:Y:S01]  /*35c0*/  IMAD.MOV.U32 R82, RZ, RZ, 0x2 ;  /* 0x00000002ff527424 */ /* 0x000fe200078e00ff */
[----:B------:R-:W-:Y:S02]  /*35d0*/  SHF.L.U32 R78, R78, 0x10, RZ ;  /* 0x000000104e4e7819 */ /* 0x000fe400000006ff */
[----:B------:R-:W-:Y:S01]  /*35e0*/  FMUL.FTZ R81, R81, UR5 ;  /* 0x0000000551517c20 */ /* 0x000fe20008410000 */
[----:B------:R-:W-:Y:S01]  /*35f0*/  FSETP.GTU.FTZ.AND P4, PT, R77, UR4, PT ;  /* 0x000000044d007c0b */ /* 0x000fe2000bf9c000 */
        /* <DEDUP_REMOVED lines=13> */
.L_x_1826:
        /* <DEDUP_REMOVED lines=12> */
.L_x_1827:
        /* <DEDUP_REMOVED lines=60> */
.L_x_1825:
        /* <DEDUP_REMOVED lines=8> */
[----:B------:R-:W-:Y:S02]  /*3bd0*/  IMAD.MOV.U32 R148, RZ, RZ, 0x2 ;  /* 0x00000002ff947424 */ /* 0x000fe400078e00ff */
        /* <DEDUP_REMOVED lines=15> */
.L_x_1829:
        /* <DEDUP_REMOVED lines=14> */
.L_x_1830:
[----:B------:R-:W-:Y:S01]  /*3db0*/  IMAD.WIDE.U32 R82, R21, -0x326172a9, RZ ;  /* 0xcd9e8d5715527825 */ /* 0x000fe200078e00ff */
[----:B------:R-:W-:-:S03]  /*3dc0*/  LOP3.LUT R76, R105, R81, R125, 0x96, !PT ;  /* 0x00000051694c7212 */ /* 0x000fc600078e967d */
[----:B------:R-:W-:Y:S01]  /*3dd0*/  HFMA2 R148, -RZ, RZ, 0, 0 ;  /* 0x00000000ff947431 */ /* 0x000fe200000001ff */
        /* <DEDUP_REMOVED lines=49> */
[----:B------:R-:W-:Y:S01]  /*40f0*/  VIADD R81, R124, 0x8ff34781 ;  /* 0x8ff347817c517836 */ /* 0x000fe20000000000 */
[----:B------:R-:W-:Y:S01]  /*4100*/  LOP3.LUT R79, R79, R78, R137, 0x96, !PT ;  /* 0x0000004e4f4f7212 */ /* 0x000fe200078e9689 */
[----:B------:R-:W-:-:S04]  /*4110*/  IMAD.WIDE.U32 R76, R77, -0x2daee0ad, RZ ;  /* 0xd2511f534d4c7825 */ /* 0x000fc800078e00ff */
[----:B------:R-:W-:Y:S01]  /*4120*/  IMAD.WIDE.U32 R78, R79, -0x326172a9, RZ ;  /* 0xcd9e8d574f4e7825 */ /* 0x000fe200078e00ff */
[----:B------:R-:W-:-:S03]  /*4130*/  LOP3.LUT R136, R83, R136, R77, 0x96, !PT ;  /* 0x0000008853887212 */ /* 0x000fc600078e964d */
[----:B------:R-:W-:Y:S01]  /*4140*/  IMAD.MOV.U32 R77, RZ, RZ, R90 ;  /* 0x000000ffff4d7224 */ /* 0x000fe200078e005a */
[----:B------:R-:W-:Y:S01]  /*4150*/  LOP3.LUT R128, R81, R80, R79, 0x96, !PT ;  /* 0x0000005051807212 */ /* 0x000fe200078e964f */
[----:B------:R-:W-:Y:S01]  /*4160*/  IMAD.MOV.U32 R90, RZ, RZ, R76 ;  /* 0x000000ffff5a7224 */ /* 0x000fe200078e004c */
[----:B------:R-:W-:-:S07]  /*4170*/  MOV R130, R78 ;  /* 0x0000004e00827202 */ /* 0x000fce0000000f00 */
.L_x_1828:
[----:B------:R-:W-:Y:S01]  /*4180*/  I2FP.F32.U32 R77, R77 ;  /* 0x0000004d004d7245 */ /* 0x000fe20000201000 */
[----:B------:R-:W-:Y:S01]  /*4190*/  IMAD.U32 R79, R126, 0x10000, RZ ;  /* 0x000100007e4f7824 */ /* 0x000fe200078e00ff */
[----:B------:R-:W-:Y:S01]  /*41a0*/  PRMT R78, R75, 0x7632, R78 ;  /* 0x000076324b4e7816 */ /* 0x000fe2000000004e */
[----:B------:R-:W-:Y:S02]  /*41b0*/  IMAD.U32 R76, R101, 0x10000, RZ ;  /* 0x00010000654c7824 */ /* 0x000fe400078e00ff */
[----:B------:R-:W-:Y:S01]  /*41c0*/  FFMA.FTZ R77, R77, R88, 1.1641532182693481445e-10 ;  /* 0x2f0000004d4d7423 */ /* 0x000fe20000010058 */
[----:B------:R-:W-:Y:S01]  /*41d0*/  FMUL.FTZ R79, R79, R86 ;  /* 0x000000564f4f7220 */ /* 0x000fe20000410000 */
[----:B------:R-:W-:-:S03]  /*41e0*/  SHF.L.U32 R78, R78, 0x10, RZ ;  /* 0x000000104e4e7819 */ /* 0x000fc600000006ff */
[----:B------:R-:W-:Y:S01]  /*41f0*/  FMUL.FTZ R79, R79, UR5 ;  /* 0x000000054f4f7c20 */ /* 0x000fe20008410000 */
[----:B------:R-:W-:Y:S02]  /*4200*/  FSETP.GTU.FTZ.AND P6, PT, R77, UR4, PT ;  /* 0x000000044d007c0b */ /* 0x000fe4000bfdc000 */
        /* <DEDUP_REMOVED lines=8> */
.L_x_1807:
        /* <DEDUP_REMOVED lines=15> */
.L_x_1833:
        /* <DEDUP_REMOVED lines=12> */
.L_x_1834:
        /* <DEDUP_REMOVED lines=19> */
[----:B------:R-:W-:Y:S01]  /*4570*/  IADD3 R87, PT, PT, R124, 0x78dde6e4, RZ ;  /* 0x78dde6e47c577810 */ /* 0x000fe20007ffe0ff */
        /* <DEDUP_REMOVED lines=24> */
[----:B------:R-:W-:Y:S02]  /*4700*/  HFMA2 R82, -RZ, RZ, 0, 0 ;  /* 0x00000000ff527431 */ /* 0x000fe400000001ff */
[----:B------:R-:W-:Y:S01]  /*4710*/  VIADD R87, R125, 0xdb3d7428 ;  /* 0xdb3d74287d577836 */ /* 0x000fe20000000000 */
[----:B------:R-:W-:Y:S01]  /*4720*/  LOP3.LUT R80, R83, R80, R91, 0x96, !PT ;  /* 0x0000005053507212 */ /* 0x000fe200078e965b */
[----:B------:R-:W-:-:S04]  /*4730*/  IMAD.WIDE.U32 R136, R81, -0x2daee0ad, RZ ;  /* 0xd2511f5351887825 */ /* 0x000fc800078e00ff */
[----:B------:R-:W-:Y:S01]  /*4740*/  IMAD.WIDE.U32 R80, R80, -0x326172a9, RZ ;  /* 0xcd9e8d5750507825 */ /* 0x000fe200078e00ff */
[----:B------:R-:W-:-:S03]  /*4750*/  LOP3.LUT R87, R87, R90, R137, 0x96, !PT ;  /* 0x0000005a57577212 */ /* 0x000fc600078e9689 */
[----:B------:R-:W-:Y:S02]  /*4760*/  VIADD R83, R124, 0xf1bbcdc8 ;  /* 0xf1bbcdc87c537836 */ /* 0x000fe40000000000 */
[----:B------:R-:W-:-:S03]  /*4770*/  IMAD.WIDE.U32 R130, R87, -0x326172a9, RZ ;  /* 0xcd9e8d5757827825 */ /* 0x000fc600078e00ff */
[----:B------:R-:W-:Y:S02]  /*4780*/  LOP3.LUT R83, R83, R128, R81, 0x96, !PT ;  /* 0x0000008053537212 */ /* 0x000fe400078e9651 */
[----:B------:R-:W-:-:S03]  /*4790*/  IADD3 R81, PT, PT, R124, -0x700cb87f, RZ ;  /* 0x8ff347817c517810 */ /* 0x000fc60007ffe0ff */
[----:B------:R-:W-:Y:S01]  /*47a0*/  IMAD.WIDE.U32 R90, R83, -0x2daee0ad, RZ ;  /* 0xd2511f53535a7825 */ /* 0x000fe200078e00ff */
[----:B------:R-:W-:-:S03]  /*47b0*/  LOP3.LUT R128, R81, R80, R131, 0x96, !PT ;  /* 0x0000005051807212 */ /* 0x000fc600078e9683 */
[----:B------:R-:W-:Y:S02]  /*47c0*/  VIADD R83, R125, 0x96a522ad ;  /* 0x96a522ad7d537836 */ /* 0x000fe40000000000 */
[----:B------:R-:W-:-:S03]  /*47d0*/  IMAD.MOV.U32 R80, RZ, RZ, R126 ;  /* 0x000000ffff507224 */ /* 0x000fc600078e007e */
[----:B------:R-:W-:-:S07]  /*47e0*/  LOP3.LUT R136, R83, R136, R91, 0x96, !PT ;  /* 0x0000008853887212 */ /* 0x000fce00078e965b */
.L_x_1832:
[----:B------:R-:W-:Y:S01]  /*47f0*/  I2FP.F32.U32 R81, R80 ;  /* 0x0000005000517245 */ /* 0x000fe20000201000 */
[----:B-----5:R-:W-:Y:S01]  /*4800*/  IMAD.U32 R83, R76, 0x10000, RZ ;  /* 0x000100004c537824 */ /* 0x020fe200078e00ff */
[----:B------:R-:W-:Y:S01]  /*4810*/  ISETP.NE.AND P2, PT, R82, 0x1, PT ;  /* 0x000000015200780c */ /* 0x000fe20003f45270 */
[----:B------:R-:W-:Y:S01]  /*4820*/  UMOV UR5, UR7 ;  /* 0x0000000700057c82 */ /* 0x000fe20008000000 */
[----:B------:R-:W-:Y:S01]  /*4830*/  UMOV UR4, UR6 ;  /* 0x0000000600047c82 */ /* 0x000fe20008000000 */
[----:B------:R-:W-:Y:S01]  /*4840*/  FFMA.FTZ R81, R81, R88, 1.1641532182693481445e-10 ;  /* 0x2f00000051517423 */ /* 0x000fe20000010058 */
[----:B------:R-:W-:Y:S01]  /*4850*/  FMUL.FTZ R83, R83, R86 ;  /* 0x0000005653537220 */ /* 0x000fe20000410000 */
[----:B------:R-:W-:Y:S01]  /*4860*/  IMAD.U32 R80, R5, 0x10000, RZ ;  /* 0x0001000005507824 */ /* 0x000fe200078e00ff */
[----:B------:R-:W-:Y:S02]  /*4870*/  PRMT R76, R76, 0x7632, R76 ;  /* 0x000076324c4c7816 */ /* 0x000fe4000000004c */
[----:B------:R-:W-:Y:S01]  /*4880*/  FMUL.FTZ R83, R83, UR5 ;  /* 0x0000000553537c20 */ /* 0x000fe20008410000 */
[----:B------:R-:W-:-:S02]  /*4890*/  FSETP.GTU.FTZ.AND P1, PT, R81, UR4, PT ;  /* 0x0000000451007c0b */ /* 0x000fc4000bf3c000 */
[----:B------:R-:W-:Y:S02]  /*48a0*/  MOV R91, 0x2 ;  /* 0x00000002005b7802 */ /* 0x000fe40000000f00 */
[----:B------:R-:W-:Y:S02]  /*48b0*/  FSEL R87, R83, RZ, !P1 ;  /* 0x000000ff53577208 */ /* 0x000fe40004800000 */
[----:B------:R-:W-:-:S03]  /*48c0*/  PLOP3.LUT P1, PT, P1, PT, PT, 0x8, 0x80 ;  /* 0x000000000080781c */ /* 0x000fc60000f2e170 */
[----:B------:R-:W-:Y:S01]  /*48d0*/  FMUL.FTZ R87, R87, R80 ;  /* 0x0000005057577220 */ /* 0x000fe20000410000 */
        /* <DEDUP_REMOVED lines=11> */
.L_x_1836:
        /* <DEDUP_REMOVED lines=12> */
.L_x_1837:
        /* <DEDUP_REMOVED lines=41> */
[----:B------:R-:W-:Y:S02]  /*4ce0*/  HFMA2 R91, -RZ, RZ, 0, 0 ;  /* 0x00000000ff5b7431 */ /* 0x000fe400000001ff */
[----:B------:R-:W-:Y:S01]  /*4cf0*/  IMAD.WIDE.U32 R126, R89, -0x2daee0ad, RZ ;  /* 0xd2511f53597e7825 */ /* 0x000fe200078e00ff */
[----:B------:R-:W-:Y:S02]  /*4d00*/  LOP3.LUT R81, R81, R82, R129, 0x96, !PT ;  /* 0x0000005251517212 */ /* 0x000fe400078e9681 */
[C---:B------:R-:W-:Y:S01]  /*4d10*/  IADD3 R89, PT, PT, R125.reuse, -0x24c28bd8, RZ ;  /* 0xdb3d74287d597810 */ /* 0x040fe20007ffe0ff */
[----:B------:R-:W-:Y:S02]  /*4d20*/  VIADD R83, R125, 0x1fd5c5a3 ;  /* 0x1fd5c5a37d537836 */ /* 0x000fe40000000000 */
[----:B------:R-:W-:-:S03]  /*4d30*/  IMAD.WIDE.U32 R136, R81, -0x2daee0ad, RZ ;  /* 0xd2511f5351887825 */ /* 0x000fc600078e00ff */
[----:B------:R-:W-:Y:S01]  /*4d40*/  LOP3.LUT R80, R83, R80, R127, 0x96, !PT ;  /* 0x0000005053507212 */ /* 0x000fe200078e967f */
[----:B------:R-:W-:Y:S01]  /*4d50*/  VIADD R83, R124, 0xf1bbcdc8 ;  /* 0xf1bbcdc87c537836 */ /* 0x000fe20000000000 */
[----:B------:R-:W-:-:S03]  /*4d60*/  LOP3.LUT R89, R89, R126, R137, 0x96, !PT ;  /* 0x0000007e59597212 */ /* 0x000fc600078e9689 */
        /* <DEDUP_REMOVED lines=8> */
[----:B------:R-:W-:Y:S01]  /*4df0*/  LOP3.LUT R136, R89, R136, R83, 0x96, !PT ;  /* 0x0000008859887212 */ /* 0x000fe200078e9653 */
[----:B------:R-:W-:-:S07]  /*4e00*/  IMAD.MOV.U32 R90, RZ, RZ, R82 ;  /* 0x000000ffff5a7224 */ /* 0x000fce00078e0052 */
.L_x_1835:
[----:B------:R-:W-:Y:S01]  /*4e10*/  I2FP.F32.U32 R81, R80 ;  /* 0x0000005000517245 */ /* 0x000fe20000201000 */
[----:B------:R-:W-:Y:S01]  /*4e20*/  IMAD.U32 R83, R76, 0x10000, RZ ;  /* 0x000100004c537824 */ /* 0x000fe200078e00ff */
[----:B------:R-:W-:Y:S01]  /*4e30*/  ISETP.NE.AND P2, PT, R91, 0x1, PT ;  /* 0x000000015b00780c */ /* 0x000fe20003f45270 */
[----:B------:R-:W-:Y:S01]  /*4e40*/  IMAD.U32 R76, R104, 0x10000, RZ ;  /* 0x00010000684c7824 */ /* 0x000fe200078e00ff */
[----:B------:R-:W-:Y:S01]  /*4e50*/  MOV R80, 0x2 ;  /* 0x0000000200507802 */ /* 0x000fe20000000f00 */
[----:B------:R-:W-:Y:S01]  /*4e60*/  FFMA.FTZ R81, R81, R88, 1.1641532182693481445e-10 ;  /* 0x2f00000051517423 */ /* 0x000fe20000010058 */
[----:B------:R-:W-:-:S04]  /*4e70*/  FMUL.FTZ R83, R83, R86 ;  /* 0x0000005653537220 */ /* 0x000fc80000410000 */
[----:B------:R-:W-:Y:S01]  /*4e80*/  FMUL.FTZ R83, R83, UR5 ;  /* 0x0000000553537c20 */ /* 0x000fe20008410000 */
[----:B------:R-:W-:-:S04]  /*4e90*/  FSETP.GTU.FTZ.AND P1, PT, R81, UR4, PT ;  /* 0x0000000451007c0b */ /* 0x000fc8000bf3c000 */
        /* <DEDUP_REMOVED lines=14> */
.L_x_1839:
        /* <DEDUP_REMOVED lines=12> */
.L_x_1840:
        /* <DEDUP_REMOVED lines=57> */
[----:B------:R-:W-:Y:S01]  /*53d0*/  HFMA2 R80, -RZ, RZ, 0, 0 ;  /* 0x00000000ff507431 */ /* 0x000fe200000001ff */
[----:B------:R-:W-:Y:S01]  /*53e0*/  LOP3.LUT R136, R91, R136, R83, 0x96, !PT ;  /* 0x000000885b887212 */ /* 0x000fe200078e9653 */
[----:B------:R-:W-:-:S07]  /*53f0*/  IMAD.MOV.U32 R90, RZ, RZ, R82 ;  /* 0x000000ffff5a7224 */ /* 0x000fce00078e0052 */
.L_x_1838:
[----:B------:R-:W-:Y:S01]  /*5400*/  I2FP.F32.U32 R81, R76 ;  /* 0x0000004c00517245 */ /* 0x000fe20000201000 */
[C---:B------:R-:W-:Y:S01]  /*5410*/  IMAD.U32 R83, R77.reuse, 0x10000, RZ ;  /* 0x000100004d537824 */ /* 0x040fe200078e00ff */
[----:B------:R-:W-:Y:S01]  /*5420*/  ISETP.NE.AND P2, PT, R80, 0x1, PT ;  /* 0x000000015000780c */ /* 0x000fe20003f45270 */
[----:B------:R-:W-:Y:S01]  /*5430*/  IMAD.U32 R76, R6, 0x10000, RZ ;  /* 0x00010000064c7824 */ /* 0x000fe200078e00ff */
[----:B------:R-:W-:Y:S01]  /*5440*/  PRMT R123, R77, 0x7632, R123 ;  /* 0x000076324d7b7816 */ /* 0x000fe2000000007b */
[----:B------:R-:W-:Y:S01]  /*5450*/  FFMA.FTZ R81, R81, R88, 1.1641532182693481445e-10 ;  /* 0x2f00000051517423 */ /* 0x000fe20000010058 */
[----:B------:R-:W-:Y:S01]  /*5460*/  FMUL.FTZ R83, R83, R86 ;  /* 0x0000005653537220 */ /* 0x000fe20000410000 */
[----:B------:R-:W-:-:S03]  /*5470*/  IMAD.MOV.U32 R77, RZ, RZ, R130 ;  /* 0x000000ffff4d7224 */ /* 0x000fc600078e0082 */
[----:B------:R-:W-:Y:S01]  /*5480*/  FMUL.FTZ R83, R83, UR5 ;  /* 0x0000000553537c20 */ /* 0x000fe20008410000 */
[----:B------:R-:W-:Y:S02]  /*5490*/  FSETP.GTU.FTZ.AND P1, PT, R81, UR4, PT ;  /* 0x0000000451007c0b */ /* 0x000fe4000bf3c000 */
[----:B------:R-:W-:Y:S02]  /*54a0*/  MOV R81, 0x2 ;  /* 0x0000000200517802 */ /* 0x000fe40000000f00 */
        /* <DEDUP_REMOVED lines=12> */
.L_x_1842:
        /* <DEDUP_REMOVED lines=12> */
.L_x_1843:
        /* <DEDUP_REMOVED lines=56> */
[----:B------:R-:W-:Y:S01]  /*59b0*/  HFMA2 R81, -RZ, RZ, 0, 0 ;  /* 0x00000000ff517431 */ /* 0x000fe200000001ff */
[----:B------:R-:W-:Y:S01]  /*59c0*/  LOP3.LUT R136, R83, R136, R77, 0x96, !PT ;  /* 0x0000008853887212 */ /* 0x000fe200078e964d */
[----:B------:R-:W-:Y:S02]  /*59d0*/  IMAD.MOV.U32 R77, RZ, RZ, R90 ;  /* 0x000000ffff4d7224 */ /* 0x000fe400078e005a */
[----:B------:R-:W-:-:S07]  /*59e0*/  IMAD.MOV.U32 R90, RZ, RZ, R76 ;  /* 0x000000ffff5a7224 */ /* 0x000fce00078e004c */
.L_x_1841:
        /* <DEDUP_REMOVED lines=8> */
[----:B------:R-:W-:Y:S01]  /*5a70*/  FSETP.GTU.FTZ.AND P2, PT, R77, UR4, PT ;  /* 0x000000044d007c0b */ /* 0x000fe2000bf5c000 */
        /* <DEDUP_REMOVED lines=13> */
.L_x_1845:
        /* <DEDUP_REMOVED lines=12> */
.L_x_1846:
        /* <DEDUP_REMOVED lines=47> */
[C---:B------:R-:W-:Y:S02]  /*5f00*/  IADD3 R81, PT, PT, R125.reuse, -0x24c28bd8, RZ ;  /* 0xdb3d74287d517810 */ /* 0x040fe40007ffe0ff */
[----:B------:R-:W-:Y:S01]  /*5f10*/  IADD3 R83, PT, PT, R125, -0x695add53, RZ ;  /* 0x96a522ad7d537810 */ /* 0x000fe20007ffe0ff */
[----:B------:R-:W-:Y:S01]  /*5f20*/  IMAD.WIDE.U32 R128, R127, -0x326172a9, RZ ;  /* 0xcd9e8d577f807825 */ /* 0x000fe200078e00ff */
[----:B------:R-:W-:-:S03]  /*5f30*/  LOP3.LUT R81, R81, R80, R137, 0x96, !PT ;  /* 0x0000005051517212 */ /* 0x000fc600078e9689 */
[----:B------:R-:W-:Y:S01]  /*5f40*/  HFMA2 R80, -RZ, RZ, 0, 0 ;  /* 0x00000000ff507431 */ /* 0x000fe200000001ff */
        /* <DEDUP_REMOVED lines=8> */
.L_x_1844:
[----:B------:R-:W-:Y:S01]  /*5fd0*/  I2FP.F32.U32 R77, R77 ;  /* 0x0000004d004d7245 */ /* 0x000fe20000201000 */
[----:B------:R-:W-:Y:S01]  /*5fe0*/  IMAD.U32 R81, R78, 0x10000, RZ ;  /* 0x000100004e517824 */ /* 0x000fe200078e00ff */
[----:B------:R-:W-:Y:S01]  /*5ff0*/  ISETP.NE.AND P4, PT, R80, 0x1, PT ;  /* 0x000000015000780c */ /* 0x000fe20003f85270 */
[----:B------:R-:W-:Y:S01]  /*6000*/  IMAD.U32 R76, R7, 0x10000, RZ ;  /* 0x00010000074c7824 */ /* 0x000fe200078e00ff */
[----:B------:R-:W-:Y:S01]  /*6010*/  PRMT R78, R78, 0x7632, R78 ;  /* 0x000076324e4e7816 */ /* 0x000fe2000000004e */
[----:B------:R-:W-:Y:S01]  /*6020*/  FFMA.FTZ R77, R77, R88, 1.1641532182693481445e-10 ;  /* 0x2f0000004d4d7423 */ /* 0x000fe20000010058 */
[----:B------:R-:W-:Y:S01]  /*6030*/  FMUL.FTZ R81, R81, R86 ;  /* 0x0000005651517220 */ /* 0x000fe20000410000 */
[----:B------:R-:W-:-:S03]  /*6040*/  MOV R82, 0x2 ;  /* 0x0000000200527802 */ /* 0x000fc60000000f00 */
        /* <DEDUP_REMOVED lines=15> */
.L_x_1848:
        /* <DEDUP_REMOVED lines=12> */
.L_x_1849:
        /* <DEDUP_REMOVED lines=60> */
.L_x_1847:
        /* <DEDUP_REMOVED lines=22> */
.L_x_1851:
        /* <DEDUP_REMOVED lines=12> */
.L_x_1852:
        /* <DEDUP_REMOVED lines=50> */
[----:B------:R-:W-:-:S04]  /*6b00*/  LOP3.LUT R81, R81, R80, R137, 0x96, !PT ;  /* 0x0000005051517212 */ /* 0x000fc800078e9689 */
[----:B------:R-:W-:Y:S01]  /*6b10*/  LOP3.LUT R77, R77, R76, R83, 0x96, !PT ;  /* 0x0000004c4d4d7212 */ /* 0x000fe200078e9653 */
[----:B------:R-:W-:Y:S01]  /*6b20*/  IMAD.WIDE.U32 R130, R81, -0x326172a9, RZ ;  /* 0xcd9e8d5751827825 */ /* 0x000fe200078e00ff */
[----:B------:R-:W-:-:S03]  /*6b30*/  IADD3 R83, PT, PT, R125, -0x695add53, RZ ;  /* 0x96a522ad7d537810 */ /* 0x000fc60007ffe0ff */
[----:B------:R-:W-:-:S04]  /*6b40*/  IMAD.WIDE.U32 R76, R77, -0x2daee0ad, RZ ;  /* 0xd2511f534d4c7825 */ /* 0x000fc800078e00ff */
[----:B------:R-:W-:Y:S01]  /*6b50*/  VIADD R81, R124, 0x8ff34781 ;  /* 0x8ff347817c517836 */ /* 0x000fe20000000000 */
[----:B------:R-:W-:Y:S01]  /*6b60*/  LOP3.LUT R136, R83, R136, R77, 0x96, !PT ;  /* 0x0000008853887212 */ /* 0x000fe200078e964d */
[----:B------:R-:W-:Y:S02]  /*6b70*/  IMAD.MOV.U32 R77, RZ, RZ, R90 ;  /* 0x000000ffff4d7224 */ /* 0x000fe400078e005a */
[----:B------:R-:W-:Y:S01]  /*6b80*/  IMAD.MOV.U32 R90, RZ, RZ, R76 ;  /* 0x000000ffff5a7224 */ /* 0x000fe200078e004c */
[----:B------:R-:W-:-:S07]  /*6b90*/  LOP3.LUT R128, R81, R82, R131, 0x96, !PT ;  /* 0x0000005251807212 */ /* 0x000fce00078e9683 */
.L_x_1850:
[----:B------:R-:W-:Y:S01]  /*6ba0*/  I2FP.F32.U32 R77, R77 ;  /* 0x0000004d004d7245 */ /* 0x000fe20000201000 */
[C---:B------:R-:W-:Y:S01]  /*6bb0*/  IMAD.U32 R81, R79.reuse, 0x10000, RZ ;  /* 0x000100004f517824 */ /* 0x040fe200078e00ff */
        /* <DEDUP_REMOVED lines=21> */
.L_x_1854:
        /* <DEDUP_REMOVED lines=14> */
.L_x_1855:
        /* <DEDUP_REMOVED lines=57> */
[----:B------:R-:W-:Y:S01]  /*7180*/  IMAD.MOV.U32 R77, RZ, RZ, R90 ;  /* 0x000000ffff4d7224 */ /* 0x000fe200078e005a */
[----:B------:R-:W-:Y:S01]  /*7190*/  MOV R90, R76 ;  /* 0x0000004c005a7202 */ /* 0x000fe20000000f00 */
[----:B------:R-:W-:Y:S01]  /*71a0*/  IMAD.MOV.U32 R130, RZ, RZ, R78 ;  /* 0x000000ffff827224 */ /* 0x000fe200078e004e */
[----:B------:R-:W-:-:S07]  /*71b0*/  LOP3.LUT R128, R81, R80, R79, 0x96, !PT ;  /* 0x0000005051807212 */ /* 0x000fce00078e964f */
.L_x_1853:
[----:B------:R-:W-:Y:S01]  /*71c0*/  I2FP.F32.U32 R77, R77 ;  /* 0x0000004d004d7245 */ /* 0x000fe20000201000 */
[----:B------:R-:W-:Y:S01]  /*71d0*/  IMAD.U32 R79, R126, 0x10000, RZ ;  /* 0x000100007e4f7824 */ /* 0x000fe200078e00ff */
[----:B------:R-:W-:Y:S02]  /*71e0*/  SHF.L.U32 R76, R101, 0x10, RZ ;  /* 0x00000010654c7819 */ /* 0x000fe400000006ff */
[----:B------:R-:W-:Y:S01]  /*71f0*/  F2FP.BF16.F32.PACK_AB R78, R129, R127 ;  /* 0x0000007f814e723e */ /* 0x000fe200000010ff */
[----:B------:R-:W-:Y:S01]  /*7200*/  FFMA.FTZ R77, R77, R88, 1.1641532182693481445e-10 ;  /* 0x2f0000004d4d7423 */ /* 0x000fe20000010058 */
[----:B------:R-:W-:-:S04]  /*7210*/  FMUL.FTZ R79, R79, R86 ;  /* 0x000000564f4f7220 */ /* 0x000fc80000410000 */
[----:B------:R-:W-:Y:S01]  /*7220*/  FMUL.FTZ R79, R79, UR5 ;  /* 0x000000054f4f7c20 */ /* 0x000fe20008410000 */
[----:B------:R-:W-:Y:S02]  /*7230*/  FSETP.GTU.FTZ.AND P6, PT, R77, UR4, PT ;  /* 0x000000044d007c0b */ /* 0x000fe4000bfdc000 */
[----:B------:R-:W-:Y:S02]  /*7240*/  F2FP.BF16.F32.PACK_AB R77, R123, R91 ;  /* 0x0000005b7b4d723e */ /* 0x000fe400000010ff */
[----:B------:R-:W-:Y:S02]  /*7250*/  FSEL R79, R79, RZ, !P6 ;  /* 0x000000ff4f4f7208 */ /* 0x000fe40007000000 */
[----:B------:R-:W-:-:S03]  /*7260*/  PLOP3.LUT P6, PT, P6, PT, PT, 0x8, 0x80 ;  /* 0x000000000080781c */ /* 0x000fc600037ce170 */
[----:B------:R-:W-:Y:S01]  /*7270*/  FMUL.FTZ R137, R79, R76 ;  /* 0x0000004c4f897220 */ /* 0x000fe20000410000 */
[----:B------:R-:W-:-:S04]  /*7280*/  F2FP.BF16.F32.PACK_AB R76, R89, R87 ;  /* 0x00000057594c723e */ /* 0x000fc800000010ff */
[----:B------:R-:W-:-:S07]  /*7290*/  F2FP.BF16.F32.PACK_AB R79, R137, R131 ;  /* 0x00000083894f723e */ /* 0x000fce00000010ff */
.L_x_1831:
[----:B------:R-:W-:Y:S01]  /*72a0*/  SEL R139, RZ, 0x1000000, !P6 ;  /* 0x01000000ff8b7807 */ /* 0x000fe20007000000 */
[----:B------:R-:W0:Y:S01]  /*72b0*/  @P0 LDC.64 R80, c[0x0][0x3a0] ;  /* 0x0000e800ff500b82 */ /* 0x000e220000000a00 */
[----:B------:R-:W-:Y:S02]  /*72c0*/  SEL R138, RZ, 0x10000, !P5 ;  /* 0x00010000ff8a7807 */ /* 0x000fe40006800000 */
[----:B------:R-:W-:Y:S02]  /*72d0*/  ISETP.NE.AND P6, PT, R132, RZ, PT ;  /* 0x000000ff8400720c */ /* 0x000fe40003fc5270 */
[----:B------:R-:W-:Y:S02]  /*72e0*/  ISETP.NE.AND P5, PT, R133, RZ, PT ;  /* 0x000000ff8500720c */ /* 0x000fe40003fa5270 */
[----:B------:R-:W-:Y:S01]  /*72f0*/  SEL R141, RZ, 0x100, !P4 ;  /* 0x00000100ff8d7807 */ /* 0x000fe20006000000 */
[----:B------:R-:W1:Y:S01]  /*7300*/  LDC.64 R132, c[0x0][0x3a8] ;  /* 0x0000ea00ff847b82 */ /* 0x000e620000000a00 */
[----:B------:R-:W-:-:S02]  /*7310*/  SEL R126, RZ, 0x1000000, !P2 ;  /* 0x01000000ff7e7807 */ /* 0x000fc40005000000 */
[----:B------:R-:W-:Y:S02]  /*7320*/  SEL R83, RZ, 0x10000, !P1 ;  /* 0x00010000ff537807 */ /* 0x000fe40004800000 */
[----:B------:R-:W-:Y:S02]  /*7330*/  SEL R82, RZ, 0x100, !P5 ;  /* 0x00000100ff527807 */ /* 0x000fe40006800000 */
[----:B------:R-:W-:Y:S01]  /*7340*/  LOP3.LUT R141, R141, R139, R138, 0xfe, !PT ;  /* 0x0000008b8d8d7212 */ /* 0x000fe200078efe8a */
[----:B------:R-:W2:Y:S01]  /*7350*/  LDC.64 R134, c[0x0][0x3b0] ;  /* 0x0000ec00ff867b82 */ /* 0x000ea20000000a00 */
[----:B------:R-:W-:Y:S01]  /*7360*/  SEL R140, RZ, 0x1, !P3 ;  /* 0x00000001ff8c7807 */ /* 0x000fe20005800000 */
[----:B------:R-:W-:Y:S01]  /*7370*/  VIADD R139, R85, 0x100 ;  /* 0x00000100558b7836 */ /* 0x000fe20000000000 */
[----:B------:R-:W-:Y:S02]  /*7380*/  LOP3.LUT R82, R82, R126, R83, 0xfe, !PT ;  /* 0x0000007e52527212 */ /* 0x000fe400078efe53 */
[----:B------:R-:W-:-:S02]  /*7390*/  SEL R83, RZ, 0x1, !P6 ;  /* 0x00000001ff537807 */ /* 0x000fc40007000000 */
[----:B------:R-:W-:Y:S01]  /*73a0*/  LOP3.LUT R141, R141, R140, RZ, 0xfc, !PT ;  /* 0x0000008c8d8d7212 */ /* 0x000fe200078efcff */
[----:B0-----:R-:W-:Y:S01]  /*73b0*/  @P0 IMAD.WIDE.U32 R146, R139, 0x10, R80 ;  /* 0x000000108b920825 */ /* 0x001fe200078e0050 */
[----:B------:R-:W-:-:S03]  /*73c0*/  LOP3.LUT R140, R82, R83, RZ, 0xfc, !PT ;  /* 0x00000053528c7212 */ /* 0x000fc600078efcff */
[----:B------:R-:W-:-:S04]  /*73d0*/  IMAD.WIDE.U32 R80, R139, 0x10, R154 ;  /* 0x000000108b507825 */ /* 0x000fc800078e009a */
[----:B-1----:R-:W-:-:S05]  /*73e0*/  IMAD.WIDE.U32 R142, R85, 0x10, R132 ;  /* 0x00000010558e7825 */ /* 0x002fca00078e0084 */
[----:B------:R0:W-:Y:S01]  /*73f0*/  STG.E.128 desc[UR8][R142.64], R76 ;  /* 0x0000004c8e007986 */ /* 0x0001e2000c101d08 */
[----:B--2---:R-:W-:-:S05]  /*7400*/  IMAD.WIDE.U32 R144, R85, 0x8, R134 ;  /* 0x0000000855907825 */ /* 0x004fca00078e0086 */
[----:B------:R0:W-:Y:S04]  /*7410*/  STG.E.64 desc[UR8][R144.64], R140 ;  /* 0x0000008c90007986 */ /* 0x0001e8000c101b08 */
[----:B------:R0:W5:Y:S04]  /*7420*/  @P0 LDG.E.128 R72, desc[UR8][R146.64] ;  /* 0x0000000892480981 */ /* 0x000168000c1e1d00 */
[----:B------:R-:W5:Y:S01]  /*7430*/  LDG.E.128 R80, desc[UR8][R80.64] ;  /* 0x0000000850507981 */ /* 0x000f62000c1e1d00 */
[----:B------:R-:W-:Y:S05]  /*7440*/  @!P0 BRA `(.L_x_1856) ;  /* 0x0000003000508947 */ /* 0x000fea0003800000 */
[----:B------:R-:W-:Y:S01]  /*7450*/  ISETP.NE.AND P1, PT, R148, 0x1, PT ;  /* 0x000000019400780c */ /* 0x000fe20003f25270 */
[----:B------:R-:W-:Y:S01]  /*7460*/  IMAD.MOV.U32 R138, RZ, RZ, 0x2 ;  /* 0x00000002ff8a7424 */ /* 0x000fe200078e00ff */
[----:B0-----:R-:W-:Y:S01]  /*7470*/  MOV R76, R130 ;  /* 0x00000082004c7202 */ /* 0x001fe20000000f00 */
        /* <DEDUP_REMOVED lines=12> */
.L_x_1858:
        /* <DEDUP_REMOVED lines=12> */
.L_x_1859:
        /* <DEDUP_REMOVED lines=61> */
.L_x_1857:
[----:B------:R-:W-:Y:S01]  /*79d0*/  I2FP.F32.U32 R77, R76 ;  /* 0x0000004c004d7245 */ /* 0x000fe20000201000 */
[----:B-----5:R-:W-:Y:S01]  /*79e0*/  IMAD.U32 R79, R80, 0x10000, RZ ;  /* 0x00010000504f7824 */ /* 0x020fe200078e00ff */
        /* <DEDUP_REMOVED lines=8> */
[----:B------:R-:W-:-:S04]  /*7a70*/  FSETP.GTU.FTZ.AND P1, PT, R77, UR4, PT ;  /* 0x000000044d007c0b */ /* 0x000fc8000bf3c000 */
        /* <DEDUP_REMOVED lines=14> */
.L_x_1861:
        /* <DEDUP_REMOVED lines=12> */
.L_x_1862:
        /* <DEDUP_REMOVED lines=49> */
[----:B------:R-:W-:Y:S02]  /*7f30*/  LOP3.LUT R145, R145, R146, R77, 0x96, !PT ;  /* 0x0000009291917212 */ /* 0x000fe400078e964d */
[----:B------:R-:W-:Y:S02]  /*7f40*/  IADD3 R77, PT, PT, R124, -0x700cb87f, RZ ;  /* 0x8ff347817c4d7810 */ /* 0x000fe40007ffe0ff */
[----:B------:R-:W-:Y:S01]  /*7f50*/  LOP3.LUT R79, R79, R78, R141, 0x96, !PT ;  /* 0x0000004e4f4f7212 */ /* 0x000fe200078e968d */
[----:B------:R-:W-:Y:S02]  /*7f60*/  VIADD R141, R125, 0x96a522ad ;  /* 0x96a522ad7d8d7836 */ /* 0x000fe40000000000 */
[----:B------:R-:W-:-:S04]  /*7f70*/  IMAD.WIDE.U32 R144, R145, -0x326172a9, RZ ;  /* 0xcd9e8d5791907825 */ /* 0x000fc800078e00ff */
[----:B------:R-:W-:Y:S01]  /*7f80*/  IMAD.WIDE.U32 R78, R79, -0x2daee0ad, RZ ;  /* 0xd2511f534f4e7825 */ /* 0x000fe200078e00ff */
[----:B------:R-:W-:-:S03]  /*7f90*/  LOP3.LUT R128, R77, R140, R145, 0x96, !PT ;  /* 0x0000008c4d807212 */ /* 0x000fc600078e9691 */
[----:B------:R-:W-:Y:S01]  /*7fa0*/  IMAD.MOV.U32 R130, RZ, RZ, R144 ;  /* 0x000000ffff827224 */ /* 0x000fe200078e0090 */
[----:B------:R-:W-:Y:S01]  /*7fb0*/  LOP3.LUT R136, R141, R76, R79, 0x96, !PT ;  /* 0x0000004c8d887212 */ /* 0x000fe200078e964f */
[----:B------:R-:W-:Y:S01]  /*7fc0*/  IMAD.MOV.U32 R140, RZ, RZ, RZ ;  /* 0x000000ffff8c7224 */ /* 0x000fe200078e00ff */
[----:B------:R-:W-:Y:S01]  /*7fd0*/  MOV R76, R126 ;  /* 0x0000007e004c7202 */ /* 0x000fe20000000f00 */
[----:B------:R-:W-:-:S07]  /*7fe0*/  IMAD.MOV.U32 R126, RZ, RZ, R78 ;  /* 0x000000ffff7e7224 */ /* 0x000fce00078e004e */
.L_x_1860:
[----:B------:R-:W-:Y:S01]  /*7ff0*/  I2FP.F32.U32 R77, R76 ;  /* 0x0000004c004d7245 */ /* 0x000fe20000201000 */
[----:B------:R-:W-:Y:S01]  /*8000*/  IMAD.U32 R76, R100, 0x10000, RZ ;  /* 0x00010000644c7824 */ /* 0x000fe200078e00ff */
[----:B------:R-:W-:Y:S01]  /*8010*/  SHF.L.U32 R79, R80, 0x10, RZ ;  /* 0x00000010504f7819 */ /* 0x000fe200000006ff */
[----:B------:R-:W-:Y:S01]  /*8020*/  HFMA2 R80, -RZ, RZ, 0, 1.1920928955078125e-07 ;  /* 0x00000002ff507431 */ /* 0x000fe200000001ff */
[----:B------:R-:W-:Y:S01]  /*8030*/  ISETP.NE.AND P2, PT, R140, 0x1, PT ;  /* 0x000000018c00780c */ /* 0x000fe20003f45270 */
[----:B------:R-:W-:Y:S01]  /*8040*/  FFMA.FTZ R77, R77, R88, 1.1641532182693481445e-10 ;  /* 0x2f0000004d4d7423 */ /* 0x000fe20000010058 */
[----:B------:R-:W-:Y:S01]  /*8050*/  PRMT R78, R72, 0x7632, R78 ;  /* 0x00007632484e7816 */ /* 0x000fe2000000004e */
[----:B------:R-:W-:-:S03]  /*8060*/  FMUL.FTZ R79, R79, R86 ;  /* 0x000000564f4f7220 */ /* 0x000fc60000410000 */
[----:B------:R-:W-:Y:S01]  /*8070*/  FSETP.GTU.FTZ.AND P1, PT, R77, UR4, PT ;  /* 0x000000044d007c0b */ /* 0x000fe2000bf3c000 */
[----:B------:R-:W-:Y:S01]  /*8080*/  FMUL.FTZ R79, R79, UR5 ;  /* 0x000000054f4f7c20 */ /* 0x000fe20008410000 */
[----:B------:R-:W-:Y:S02]  /*8090*/  IMAD.U32 R78, R78, 0x10000, RZ ;  /* 0x000100004e4e7824 */ /* 0x000fe400078e00ff */
[----:B------:R-:W-:Y:S02]  /*80a0*/  IMAD.MOV.U32 R77, RZ, RZ, R130 ;  /* 0x000000ffff4d7224 */ /* 0x000fe400078e0082 */
[----:B------:R-:W-:Y:S02]  /*80b0*/  FSEL R79, R79, RZ, !P1 ;  /* 0x000000ff4f4f7208 */ /* 0x000fe40004800000 */
[----:B------:R-:W-:-:S03]  /*80c0*/  PLOP3.LUT P1, PT, P1, PT, PT, 0x8, 0x80 ;  /* 0x000000000080781c */ /* 0x000fc60000f2e170 */
[----:B------:R-:W-:Y:S01]  /*80d0*/  FFMA.FTZ R141, R79, R76, R78 ;  /* 0x0000004c4f8d7223 */ /* 0x000fe2000001004e */
        /* <DEDUP_REMOVED lines=10> */
.L_x_1864:
        /* <DEDUP_REMOVED lines=12> */
.L_x_1865:
[----:B------:R-:W-:Y:S01]  /*8240*/  IMAD.WIDE.U32 R78, R21, -0x326172a9, RZ ;  /* 0xcd9e8d57154e7825 */ /* 0x000fe200078e00ff */
[----:B------:R-:W-:-:S03]  /*8250*/  LOP3.LUT R76, R105, R147, R125, 0x96, !PT ;  /* 0x00000093694c7212 */ /* 0x000fc600078e967d */
[----:B------:R-:W-:Y:S01]  /*8260*/  VIADD R147, R125, 0xbb67ae85 ;  /* 0xbb67ae857d937836 */ /* 0x000fe20000000000 */
[----:B------:R-:W-:Y:S01]  /*8270*/  LOP3.LUT R144, R22, R79, R124, 0x96, !PT ;  /* 0x0000004f16907212 */ /* 0x000fe200078e967c */
[----:B------:R-:W-:-:S04]  /*8280*/  IMAD.WIDE.U32 R76, R76, -0x326172a9, RZ ;  /* 0xcd9e8d574c4c7825 */ /* 0x000fc800078e00ff */
[----:B------:R-:W-:Y:S02]  /*8290*/  VIADD R79, R124, 0x9e3779b9 ;  /* 0x9e3779b97c4f7836 */ /* 0x000fe40000000000 */
[----:B------:R-:W-:-:S03]  /*82a0*/  IMAD.WIDE.U32 R144, R144, -0x2daee0ad, RZ ;  /* 0xd2511f5390907825 */ /* 0x000fc600078e00ff */
[----:B------:R-:W-:Y:S01]  /*82b0*/  LOP3.LUT R79, R79, R78, R77, 0x96, !PT ;  /* 0x0000004e4f4f7212 */ /* 0x000fe200078e964d */
[----:B------:R-:W-:Y:S01]  /*82c0*/  VIADD R77, R124, 0x3c6ef372 ;  /* 0x3c6ef3727c4d7836 */ /* 0x000fe20000000000 */
[----:B------:R-:W-:Y:S01]  /*82d0*/  LOP3.LUT R78, R147, R146, R145, 0x96, !PT ;  /* 0x00000092934e7212 */ /* 0x000fe200078e9691 */
[----:B------:R-:W-:Y:S01]  /*82e0*/  IMAD.MOV.U32 R80, RZ, RZ, RZ ;  /* 0x000000ffff507224 */ /* 0x000fe200078e00ff */
        /* <DEDUP_REMOVED lines=50> */
.L_x_1863:
        /* <DEDUP_REMOVED lines=24> */
.L_x_1867:
        /* <DEDUP_REMOVED lines=12> */
.L_x_1868:
        /* <DEDUP_REMOVED lines=57> */
[----:B------:R-:W-:Y:S02]  /*8be0*/  MOV R130, R80 ;  /* 0x0000005000827202 */ /* 0x000fe40000000f00 */
[----:B------:R-:W-:Y:S01]  /*8bf0*/  LOP3.LUT R136, R145, R78, R77, 0x96, !PT ;  /* 0x0000004e91887212 */ /* 0x000fe200078e964d */
[----:B------:R-:W-:Y:S02]  /*8c00*/  IMAD.MOV.U32 R77, RZ, RZ, R126 ;  /* 0x000000ffff4d7224 */ /* 0x000fe400078e007e */
[----:B------:R-:W-:-:S07]  /*8c10*/  IMAD.MOV.U32 R126, RZ, RZ, R76 ;  /* 0x000000ffff7e7224 */ /* 0x000fce00078e004c */
.L_x_1866:
        /* <DEDUP_REMOVED lines=24> */
.L_x_1870:
        /* <DEDUP_REMOVED lines=12> */
.L_x_1871:
        /* <DEDUP_REMOVED lines=56> */
[----:B------:R-:W-:Y:S01]  /*91e0*/  MOV R77, R126 ;  /* 0x0000007e004d7202 */ /* 0x000fe20000000f00 */
[----:B------:R-:W-:Y:S01]  /*91f0*/  IMAD.MOV.U32 R130, RZ, RZ, R80 ;  /* 0x000000ffff827224 */ /* 0x000fe200078e0050 */
[----:B------:R-:W-:Y:S01]  /*9200*/  LOP3.LUT R128, R79, R148, R81, 0x96, !PT ;  /* 0x000000944f807212 */ /* 0x000fe200078e9651 */
[----:B------:R-:W-:Y:S02]  /*9210*/  IMAD.MOV.U32 R126, RZ, RZ, R76 ;  /* 0x000000ffff7e7224 */ /* 0x000fe400078e004c */
[----:B------:R-:W-:-:S07]  /*9220*/  IMAD.MOV.U32 R80, RZ, RZ, RZ ;  /* 0x000000ffff507224 */ /* 0x000fce00078e00ff */
.L_x_1869:
[----:B------:R-:W-:Y:S01]  /*9230*/  I2FP.F32.U32 R77, R77 ;  /* 0x0000004d004d7245 */ /* 0x000fe20000201000 */
[----:B------:R-:W-:Y:S01]  /*9240*/  IMAD.U32 R76, R15, 0x10000, RZ ;  /* 0x000100000f4c7824 */ /* 0x000fe200078e00ff */
[----:B------:R-:W-:Y:S01]  /*9250*/  SHF.L.U32 R79, R82, 0x10, RZ ;  /* 0x00000010524f7819 */ /* 0x000fe200000006ff */
[----:B------:R-:W-:Y:S01]  /*9260*/  IMAD.U32 R78, R74, 0x10000, RZ ;  /* 0x000100004a4e7824 */ /* 0x000fe200078e00ff */
[----:B------:R-:W-:Y:S01]  /*9270*/  ISETP.NE.AND P4, PT, R80, 0x1, PT ;  /* 0x000000015000780c */ /* 0x000fe20003f85270 */
[----:B------:R-:W-:Y:S01]  /*9280*/  FFMA.FTZ R77, R77, R88, 1.1641532182693481445e-10 ;  /* 0x2f0000004d4d7423 */ /* 0x000fe20000010058 */
[----:B------:R-:W-:Y:S02]  /*9290*/  HFMA2 R81, -RZ, RZ, 0, 1.1920928955078125e-07 ;  /* 0x00000002ff517431 */ /* 0x000fe400000001ff */
[----:B------:R-:W-:Y:S01]  /*92a0*/  FMUL.FTZ R79, R79, R86 ;  /* 0x000000564f4f7220 */ /* 0x000fe20000410000 */
[----:B------:R-:W-:Y:S02]  /*92b0*/  PRMT R82, R82, 0x7632, R82 ;  /* 0x0000763252527816 */ /* 0x000fe40000000052 */
[----:B------:R-:W-:Y:S01]  /*92c0*/  FSETP.GTU.FTZ.AND P3, PT, R77, UR4, PT ;  /* 0x000000044d007c0b */ /* 0x000fe2000bf7c000 */
[----:B------:R-:W-:Y:S01]  /*92d0*/  FMUL.FTZ R79, R79, UR5 ;  /* 0x000000054f4f7c20 */ /* 0x000fe20008410000 */
[----:B------:R-:W-:-:S04]  /*92e0*/  IMAD.MOV.U32 R77, RZ, RZ, R130 ;  /* 0x000000ffff4d7224 */ /* 0x000fc800078e0082 */
        /* <DEDUP_REMOVED lines=12> */
.L_x_1873:
        /* <DEDUP_REMOVED lines=12> */
.L_x_1874:
        /* <DEDUP_REMOVED lines=59> */
[----:B------:R-:W-:Y:S01]  /*9820*/  MOV R126, R76 ;  /* 0x0000004c007e7202 */ /* 0x000fe20000000f00 */
[----:B------:R-:W-:-:S07]  /*9830*/  IMAD.MOV.U32 R81, RZ, RZ, RZ ;  /* 0x000000ffff517224 */ /* 0x000fce00078e00ff */
.L_x_1872:
        /* <DEDUP_REMOVED lines=24> */
.L_x_1876:
        /* <DEDUP_REMOVED lines=12> */
.L_x_1877:
        /* <DEDUP_REMOVED lines=55> */
[----:B------:R-:W-:-:S03]  /*9df0*/  MOV R130, R80 ;  /* 0x0000005000827202 */ /* 0x000fc60000000f00 */
[----:B------:R-:W-:Y:S01]  /*9e00*/  HFMA2 R80, -RZ, RZ, 0, 0 ;  /* 0x00000000ff507431 */ /* 0x000fe200000001ff */
[----:B------:R-:W-:Y:S02]  /*9e10*/  LOP3.LUT R128, R79, R152, R81, 0x96, !PT ;  /* 0x000000984f807212 */ /* 0x000fe400078e9651 */
[----:B------:R-:W-:Y:S01]  /*9e20*/  LOP3.LUT R136, R153, R78, R77, 0x96, !PT ;  /* 0x0000004e99887212 */ /* 0x000fe200078e964d */
[----:B------:R-:W-:Y:S02]  /*9e30*/  IMAD.MOV.U32 R77, RZ, RZ, R126 ;  /* 0x000000ffff4d7224 */ /* 0x000fe400078e007e */
[----:B------:R-:W-:-:S07]  /*9e40*/  IMAD.MOV.U32 R126, RZ, RZ, R76 ;  /* 0x000000ffff7e7224 */ /* 0x000fce00078e004c */
.L_x_1875:
        /* <DEDUP_REMOVED lines=24> */
.L_x_1879:
        /* <DEDUP_REMOVED lines=14> */
.L_x_1880:
[----:B------:R-:W-:Y:S01]  /*a0b0*/  IMAD.WIDE.U32 R78, R21, -0x326172a9, RZ ;  /* 0xcd9e8d57154e7825 */ /* 0x000fe200078e00ff */
[----:B------:R-:W-:Y:S02]  /*a0c0*/  LOP3.LUT R76, R105, R83, R125, 0x96, !PT ;  /* 0x00000053694c7212 */ /* 0x000fe400078e967d */
[----:B------:R-:W-:Y:S01]  /*a0d0*/  IADD3 R83, PT, PT, R125, -0x4498517b, RZ ;  /* 0xbb67ae857d537810 */ /* 0x000fe20007ffe0ff */
[----:B------:R-:W-:Y:S01]  /*a0e0*/  IMAD.MOV.U32 R142, RZ, RZ, RZ ;  /* 0x000000ffff8e7224 */ /* 0x000fe200078e00ff */
        /* <DEDUP_REMOVED lines=56> */
[----:B------:R-:W-:-:S07]  /*a470*/  IMAD.MOV.U32 R126, RZ, RZ, R76 ;  /* 0x000000ffff7e7224 */ /* 0x000fce00078e004c */
.L_x_1878:
[----:B------:R-:W-:Y:S01]  /*a480*/  I2FP.F32.U32 R77, R77 ;  /* 0x0000004d004d7245 */ /* 0x000fe20000201000 */
[----:B------:R-:W-:Y:S01]  /*a490*/  IMAD.U32 R76, R97, 0x10000, RZ ;  /* 0x00010000614c7824 */ /* 0x000fe200078e00ff */
[----:B------:R-:W-:Y:S02]  /*a4a0*/  SHF.L.U32 R79, R140, 0x10, RZ ;  /* 0x000000108c4f7819 */ /* 0x000fe400000006ff */
[----:B------:R-:W-:Y:S01]  /*a4b0*/  PRMT R78, R75, 0x7632, R78 ;  /* 0x000076324b4e7816 */ /* 0x000fe2000000004e */
[----:B------:R-:W-:Y:S02]  /*a4c0*/  FFMA.FTZ R77, R77, R88, 1.1641532182693481445e-10 ;  /* 0x2f0000004d4d7423 */ /* 0x000fe40000010058 */
[----:B------:R-:W-:Y:S02]  /*a4d0*/  FMUL.FTZ R79, R79, R86 ;  /* 0x000000564f4f7220 */ /* 0x000fe40000410000 */
[----:B------:R-:W-:Y:S01]  /*a4e0*/  IMAD.U32 R78, R78, 0x10000, RZ ;  /* 0x000100004e4e7824 */ /* 0x000fe200078e00ff */
[----:B------:R-:W-:Y:S01]  /*a4f0*/  FSETP.GTU.FTZ.AND P6, PT, R77, UR4, PT ;  /* 0x000000044d007c0b */ /* 0x000fe2000bfdc000 */
[----:B------:R-:W-:Y:S01]  /*a500*/  FMUL.FTZ R79, R79, UR5 ;  /* 0x000000054f4f7c20 */ /* 0x000fe20008410000 */
[----:B------:R-:W-:-:S04]  /*a510*/  F2FP.BF16.F32.PACK_AB R77, R145, R147 ;  /* 0x00000093914d723e */ /* 0x000fc800000010ff */
[----:B------:R-:W-:Y:S02]  /*a520*/  FSEL R79, R79, RZ, !P6 ;  /* 0x000000ff4f4f7208 */ /* 0x000fe40007000000 */
[----:B------:R-:W-:-:S03]  /*a530*/  PLOP3.LUT P6, PT, P6, PT, PT, 0x8, 0x80 ;  /* 0x000000000080781c */ /* 0x000fc600037ce170 */
[----:B------:R-:W-:Y:S01]  /*a540*/  FFMA.FTZ R157, R79, R76, R78 ;  /* 0x0000004c4f9d7223 */ /* 0x000fe2000001004e */
[----:B------:R-:W-:Y:S02]  /*a550*/  F2FP.BF16.F32.PACK_AB R78, R149, R151 ;  /* 0x00000097954e723e */ /* 0x000fe400000010ff */
[----:B------:R-:W-:Y:S02]  /*a560*/  F2FP.BF16.F32.PACK_AB R76, R141, R143 ;  /* 0x0000008f8d4c723e */ /* 0x000fe400000010ff */
[----:B------:R-:W-:Y:S01]  /*a570*/  F2FP.BF16.F32.PACK_AB R79, R157, R159 ;  /* 0x0000009f9d4f723e */ /* 0x000fe200000010ff */
[----:B------:R-:W-:Y:S06]  /*a580*/  BRA `(.L_x_1881) ;  /* 0x00000030001c7947 */ /* 0x000fec0003800000 */
.L_x_1856:
[----:B------:R-:W-:Y:S01]  /*a590*/  ISETP.NE.AND P1, PT, R148, 0x1, PT ;  /* 0x000000019400780c */ /* 0x000fe20003f25270 */
[----:B0-----:R-:W-:Y:S02]  /*a5a0*/  HFMA2 R78, -RZ, RZ, 0, 1.1920928955078125e-07 ;  /* 0x00000002ff4e7431 */ /* 0x001fe400000001ff */
        /* <DEDUP_REMOVED lines=13> */
.L_x_1883:
        /* <DEDUP_REMOVED lines=12> */
.L_x_1884:
        /* <DEDUP_REMOVED lines=61> */
.L_x_1882:
[----:B------:R-:W-:Y:S01]  /*ab10*/  I2FP.F32.U32 R77, R76 ;  /* 0x0000004c004d7245 */ /* 0x000fe20000201000 */
[----:B-----5:R-:W-:Y:S01]  /*ab20*/  IMAD.U32 R79, R80, 0x10000, RZ ;  /* 0x00010000504f7824 */ /* 0x020fe200078e00ff */
[----:B------:R-:W-:Y:S01]  /*ab30*/  ISETP.NE.AND P2, PT, R78, 0x1, PT ;  /* 0x000000014e00780c */ /* 0x000fe20003f45270 */
[----:B------:R-:W-:Y:S01]  /*ab40*/  IMAD.MOV.U32 R140, RZ, RZ, 0x2 ;  /* 0x00000002ff8c7424 */ /* 0x000fe200078e00ff */
[----:B------:R-:W-:Y:S01]  /*ab50*/  SHF.L.U32 R76, R13, 0x10, RZ ;  /* 0x000000100d4c7819 */ /* 0x000fe200000006ff */
[----:B------:R-:W-:Y:S01]  /*ab60*/  FFMA.FTZ R77, R77, R88, 1.1641532182693481445e-10 ;  /* 0x2f0000004d4d7423 */ /* 0x000fe20000010058 */
[----:B------:R-:W-:Y:S01]  /*ab70*/  FMUL.FTZ R79, R79, R86 ;  /* 0x000000564f4f7220 */ /* 0x000fe20000410000 */
[----:B------:R-:W-:-:S03]  /*ab80*/  PRMT R80, R80, 0x7632, R80 ;  /* 0x0000763250507816 */ /* 0x000fc60000000050 */
        /* <DEDUP_REMOVED lines=16> */
.L_x_1886:
        /* <DEDUP_REMOVED lines=12> */
.L_x_1887:
        /* <DEDUP_REMOVED lines=61> */
.L_x_1885:
[----:B------:R-:W-:Y:S01]  /*b120*/  I2FP.F32.U32 R77, R76 ;  /* 0x0000004c004d7245 */ /* 0x000fe20000201000 */
[----:B------:R-:W-:Y:S01]  /*b130*/  IMAD.U32 R76, R100, 0x10000, RZ ;  /* 0x00010000644c7824 */ /* 0x000fe200078e00ff */
[----:B------:R-:W-:Y:S01]  /*b140*/  SHF.L.U32 R79, R80, 0x10, RZ ;  /* 0x00000010504f7819 */ /* 0x000fe200000006ff */
[----:B------:R-:W-:Y:S01]  /*b150*/  IMAD.MOV.U32 R78, RZ, RZ, 0x2 ;  /* 0x00000002ff4e7424 */ /* 0x000fe200078e00ff */
[----:B------:R-:W-:Y:S01]  /*b160*/  ISETP.NE.AND P2, PT, R140, 0x1, PT ;  /* 0x000000018c00780c */ /* 0x000fe20003f45270 */
[----:B------:R-:W-:Y:S02]  /*b170*/  FFMA.FTZ R77, R77, R88, 1.1641532182693481445e-10 ;  /* 0x2f0000004d4d7423 */ /* 0x000fe40000010058 */
[----:B------:R-:W-:-:S03]  /*b180*/  FMUL.FTZ R79, R79, R86 ;  /* 0x000000564f4f7220 */ /* 0x000fc60000410000 */
[----:B------:R-:W-:Y:S01]  /*b190*/  FSETP.GTU.FTZ.AND P1, PT, R77, UR4, PT ;  /* 0x000000044d007c0b */ /* 0x000fe2000bf3c000 */
[----:B------:R-:W-:Y:S01]  /*b1a0*/  FMUL.FTZ R79, R79, UR5 ;  /* 0x000000054f4f7c20 */ /* 0x000fe20008410000 */
[----:B------:R-:W-:-:S04]  /*b1b0*/  MOV R77, R130 ;  /* 0x00000082004d7202 */ /* 0x000fc80000000f00 */
[----:B------:R-:W-:Y:S02]  /*b1c0*/  FSEL R79, R79, RZ, !P1 ;  /* 0x000000ff4f4f7208 */ /* 0x000fe40004800000 */
[----:B------:R-:W-:-:S03]  /*b1d0*/  PLOP3.LUT P1, PT, P1, PT, PT, 0x8, 0x80 ;  /* 0x000000000080781c */ /* 0x000fc60000f2e170 */
[----:B------:R-:W-:Y:S01]  /*b1e0*/  FMUL.FTZ R141, R76, R79 ;  /* 0x0000004f4c8d7220 */ /* 0x000fe20000410000 */
        /* <DEDUP_REMOVED lines=10> */
.L_x_1889:
        /* <DEDUP_REMOVED lines=12> */
.L_x_1890:
        /* <DEDUP_REMOVED lines=54> */
[----:B------:R-:W-:-:S03]  /*b6b0*/  LOP3.LUT R136, R147, R78, R77, 0x96, !PT ;  /* 0x0000004e93887212 */ /* 0x000fc600078e964d */
[----:B------:R-:W-:Y:S02]  /*b6c0*/  HFMA2 R78, -RZ, RZ, 0, 0 ;  /* 0x00000000ff4e7431 */ /* 0x000fe400000001ff */
[----:B------:R-:W-:Y:S01]  /*b6d0*/  VIADD R79, R124, 0x8ff34781 ;  /* 0x8ff347817c4f7836 */ /* 0x000fe20000000000 */
[----:B------:R-:W-:Y:S01]  /*b6e0*/  MOV R130, R144 ;  /* 0x0000009000827202 */ /* 0x000fe20000000f00 */
[----:B------:R-:W-:Y:S02]  /*b6f0*/  IMAD.MOV.U32 R77, RZ, RZ, R126 ;  /* 0x000000ffff4d7224 */ /* 0x000fe400078e007e */
[----:B------:R-:W-:Y:S01]  /*b700*/  IMAD.MOV.U32 R126, RZ, RZ, R76 ;  /* 0x000000ffff7e7224 */ /* 0x000fe200078e004c */
[----:B------:R-:W-:-:S07]  /*b710*/  LOP3.LUT R128, R79, R146, R145, 0x96, !PT ;  /* 0x000000924f807212 */ /* 0x000fce00078e9691 */
.L_x_1888:
        /* <DEDUP_REMOVED lines=23> */
.L_x_1892:
        /* <DEDUP_REMOVED lines=12> */
.L_x_1893:
        /* <DEDUP_REMOVED lines=52> */
[----:B------:R-:W-:Y:S02]  /*bc90*/  VIADD R145, R125, 0x96a522ad ;  /* 0x96a522ad7d917836 */ /* 0x000fe40000000000 */
[----:B------:R-:W-:-:S04]  /*bca0*/  IMAD.WIDE.U32 R80, R81, -0x326172a9, RZ ;  /* 0xcd9e8d5751507825 */ /* 0x000fc800078e00ff */
[----:B------:R-:W-:Y:S01]  /*bcb0*/  IMAD.WIDE.U32 R76, R77, -0x2daee0ad, RZ ;  /* 0xd2511f534d4c7825 */ /* 0x000fe200078e00ff */
[----:B------:R-:W-:Y:S02]  /*bcc0*/  MOV R130, R80 ;  /* 0x0000005000827202 */ /* 0x000fe40000000f00 */
[----:B------:R-:W-:Y:S01]  /*bcd0*/  LOP3.LUT R128, R79, R144, R81, 0x96, !PT ;  /* 0x000000904f807212 */ /* 0x000fe200078e9651 */
[----:B------:R-:W-:Y:S01]  /*bce0*/  IMAD.MOV.U32 R80, RZ, RZ, RZ ;  /* 0x000000ffff507224 */ /* 0x000fe200078e00ff */
[----:B------:R-:W-:Y:S01]  /*bcf0*/  LOP3.LUT R136, R145, R78, R77, 0x96, !PT ;  /* 0x0000004e91887212 */ /* 0x000fe200078e964d */
[----:B------:R-:W-:Y:S01]  /*bd00*/  IMAD.MOV.U32 R77, RZ, RZ, R126 ;  /* 0x000000ffff4d7224 */ /* 0x000fe200078e007e */
[----:B------:R-:W-:-:S07]  /*bd10*/  MOV R126, R76 ;  /* 0x0000004c007e7202 */ /* 0x000fce0000000f00 */
.L_x_1891:
[----:B------:R-:W-:Y:S01]  /*bd20*/  I2FP.F32.U32 R77, R77 ;  /* 0x0000004d004d7245 */ /* 0x000fe20000201000 */
[----:B------:R-:W-:Y:S01]  /*bd30*/  IMAD.U32 R76, R99, 0x10000, RZ ;  /* 0x00010000634c7824 */ /* 0x000fe200078e00ff */
[----:B------:R-:W-:Y:S01]  /*bd40*/  SHF.L.U32 R79, R140, 0x10, RZ ;  /* 0x000000108c4f7819 */ /* 0x000fe200000006ff */
[----:B------:R-:W-:Y:S01]  /*bd50*/  HFMA2 R78, -RZ, RZ, 0, 1.1920928955078125e-07 ;  /* 0x00000002ff4e7431 */ /* 0x000fe200000001ff */
[----:B------:R-:W-:Y:S01]  /*bd60*/  ISETP.NE.AND P3, PT, R80, 0x1, PT ;  /* 0x000000015000780c */ /* 0x000fe20003f65270 */
[----:B------:R-:W-:Y:S02]  /*bd70*/  FFMA.FTZ R77, R77, R88, 1.1641532182693481445e-10 ;  /* 0x2f0000004d4d7423 */ /* 0x000fe40000010058 */
[----:B------:R-:W-:-:S03]  /*bd80*/  FMUL.FTZ R79, R79, R86 ;  /* 0x000000564f4f7220 */ /* 0x000fc60000410000 */
[----:B------:R-:W-:Y:S01]  /*bd90*/  FSETP.GTU.FTZ.AND P2, PT, R77, UR4, PT ;  /* 0x000000044d007c0b */ /* 0x000fe2000bf5c000 */
[----:B------:R-:W-:Y:S01]  /*bda0*/  FMUL.FTZ R79, R79, UR5 ;  /* 0x000000054f4f7c20 */ /* 0x000fe20008410000 */
        /* <DEDUP_REMOVED lines=13> */
.L_x_1895:
        /* <DEDUP_REMOVED lines=12> */
.L_x_1896:
[----:B------:R-:W-:Y:S01]  /*bf40*/  IMAD.WIDE.U32 R78, R21, -0x326172a9, RZ ;  /* 0xcd9e8d57154e7825 */ /* 0x000fe200078e00ff */
[----:B------:R-:W-:Y:S02]  /*bf50*/  LOP3.LUT R76, R105, R149, R125, 0x96, !PT ;  /* 0x00000095694c7212 */ /* 0x000fe400078e967d */
[----:B------:R-:W-:Y:S02]  /*bf60*/  IADD3 R149, PT, PT, R125, -0x4498517b, RZ ;  /* 0xbb67ae857d957810 */ /* 0x000fe40007ffe0ff */
        /* <DEDUP_REMOVED lines=51> */
[----:B------:R-:W-:-:S03]  /*c2a0*/  LOP3.LUT R136, R149, R78, R77, 0x96, !PT ;  /* 0x0000004e95887212 */ /* 0x000fc600078e964d */
[----:B------:R-:W-:Y:S01]  /*c2b0*/  HFMA2 R78, -RZ, RZ, 0, 0 ;  /* 0x00000000ff4e7431 */ /* 0x000fe200000001ff */
[----:B------:R-:W-:Y:S01]  /*c2c0*/  MOV R77, R126 ;  /* 0x0000007e004d7202 */ /* 0x000fe20000000f00 */
[----:B------:R-:W-:Y:S02]  /*c2d0*/  VIADD R79, R124, 0x8ff34781 ;  /* 0x8ff347817c4f7836 */ /* 0x000fe40000000000 */
[----:B------:R-:W-:Y:S02]  /*c2e0*/  IMAD.MOV.U32 R130, RZ, RZ, R80 ;  /* 0x000000ffff827224 */ /* 0x000fe400078e0050 */
[----:B------:R-:W-:Y:S01]  /*c2f0*/  IMAD.MOV.U32 R126, RZ, RZ, R76 ;  /* 0x000000ffff7e7224 */ /* 0x000fe200078e004c */
[----:B------:R-:W-:-:S07]  /*c300*/  LOP3.LUT R128, R79, R148, R81, 0x96, !PT ;  /* 0x000000944f807212 */ /* 0x000fce00078e9651 */
.L_x_1894:
[----:B------:R-:W-:Y:S01]  /*c310*/  I2FP.F32.U32 R77, R77 ;  /* 0x0000004d004d7245 */ /* 0x000fe20000201000 */
[----:B------:R-:W-:Y:S01]  /*c320*/  IMAD.U32 R79, R82, 0x10000, RZ ;  /* 0x00010000524f7824 */ /* 0x000fe200078e00ff */
[----:B------:R-:W-:Y:S01]  /*c330*/  ISETP.NE.AND P4, PT, R78, 0x1, PT ;  /* 0x000000014e00780c */ /* 0x000fe20003f85270 */
[----:B------:R-:W-:Y:S01]  /*c340*/  IMAD.MOV.U32 R80, RZ, RZ, 0x2 ;  /* 0x00000002ff507424 */ /* 0x000fe200078e00ff */
[----:B------:R-:W-:Y:S01]  /*c350*/  SHF.L.U32 R76, R15, 0x10, RZ ;  /* 0x000000100f4c7819 */ /* 0x000fe200000006ff */
[----:B------:R-:W-:Y:S01]  /*c360*/  FFMA.FTZ R77, R77, R88, 1.1641532182693481445e-10 ;  /* 0x2f0000004d4d7423 */ /* 0x000fe20000010058 */
[----:B------:R-:W-:Y:S01]  /*c370*/  FMUL.FTZ R79, R79, R86 ;  /* 0x000000564f4f7220 */ /* 0x000fe20000410000 */
[----:B------:R-:W-:-:S03]  /*c380*/  PRMT R82, R82, 0x7632, R82 ;  /* 0x0000763252527816 */ /* 0x000fc60000000052 */
[----:B------:R-:W-:Y:S01]  /*c390*/  FMUL.FTZ R79, R79, UR5 ;  /* 0x000000054f4f7c20 */ /* 0x000fe20008410000 */
[----:B------:R-:W-:Y:S02]  /*c3a0*/  FSETP.GTU.FTZ.AND P3, PT, R77, UR4, PT ;  /* 0x000000044d007c0b */ /* 0x000fe4000bf7c000 */
[----:B------:R-:W-:Y:S02]  /*c3b0*/  MOV R77, R130 ;  /* 0x00000082004d7202 */ /* 0x000fe40000000f00 */
        /* <DEDUP_REMOVED lines=12> */
.L_x_1898:
        /* <DEDUP_REMOVED lines=12> */
.L_x_1899:
        /* <DEDUP_REMOVED lines=61> */
.L_x_1897:
        /* <DEDUP_REMOVED lines=22> */
.L_x_1901:
        /* <DEDUP_REMOVED lines=12> */
.L_x_1902:
        /* <DEDUP_REMOVED lines=61> */
.L_x_1900:
        /* <DEDUP_REMOVED lines=23> */
.L_x_1904:
[----:B------:R-:W-:-:S04]  /*d070*/  VIADD R20, R20, 0x1 ;  /* 0x0000000114147836 */ /* 0x000fc80000000000 */
        /* <DEDUP_REMOVED lines=13> */
.L_x_1905:
[----:B------:R-:W-:Y:S01]  /*d150*/  IMAD.WIDE.U32 R82, R21, -0x326172a9, RZ ;  /* 0xcd9e8d5715527825 */ /* 0x000fe200078e00ff */
[----:B------:R-:W-:Y:S02]  /*d160*/  LOP3.LUT R76, R105, R79, R125, 0x96, !PT ;  /* 0x0000004f694c7212 */ /* 0x000fe400078e967d */
[----:B------:R-:W-:Y:S01]  /*d170*/  IADD3 R79, PT, PT, R124, -0x61c88647, RZ ;  /* 0x9e3779b97c4f7810 */ /* 0x000fe20007ffe0ff */
[----:B------:R-:W-:Y:S01]  /*d180*/  IMAD.MOV.U32 R142, RZ, RZ, RZ ;  /* 0x000000ffff8e7224 */ /* 0x000fe200078e00ff */
        /* <DEDUP_REMOVED lines=52> */
[----:B------:R-:W-:Y:S02]  /*d4d0*/  LOP3.LUT R128, R79, R82, R81, 0x96, !PT ;  /* 0x000000524f807212 */ /* 0x000fe400078e9651 */
[----:B------:R-:W-:Y:S02]  /*d4e0*/  MOV R130, R80 ;  /* 0x0000005000827202 */ /* 0x000fe40000000f00 */
[----:B------:R-:W-:Y:S01]  /*d4f0*/  LOP3.LUT R136, R83, R78, R77, 0x96, !PT ;  /* 0x0000004e53887212 */ /* 0x000fe200078e964d */
[----:B------:R-:W-:Y:S01]  /*d500*/  IMAD.MOV.U32 R77, RZ, RZ, R126 ;  /* 0x000000ffff4d7224 */ /* 0x000fe200078e007e */
[----:B------:R-:W-:-:S07]  /*d510*/  MOV R126, R76 ;  /* 0x0000004c007e7202 */ /* 0x000fce0000000f00 */
.L_x_1903:
[----:B------:R-:W-:Y:S01]  /*d520*/  I2FP.F32.U32 R77, R77 ;  /* 0x0000004d004d7245 */ /* 0x000fe20000201000 */
[----:B------:R-:W-:Y:S01]  /*d530*/  IMAD.U32 R76, R97, 0x10000, RZ ;  /* 0x00010000614c7824 */ /* 0x000fe200078e00ff */
[----:B------:R-:W-:Y:S02]  /*d540*/  SHF.L.U32 R79, R140, 0x10, RZ ;  /* 0x000000108c4f7819 */ /* 0x000fe400000006ff */
[----:B------:R-:W-:Y:S01]  /*d550*/  F2FP.BF16.F32.PACK_AB R78, R149, R151 ;  /* 0x00000097954e723e */ /* 0x000fe200000010ff */
[----:B------:R-:W-:Y:S02]  /*d560*/  FFMA.FTZ R77, R77, R88, 1.1641532182693481445e-10 ;  /* 0x2f0000004d4d7423 */ /* 0x000fe40000010058 */
[----:B------:R-:W-:-:S03]  /*d570*/  FMUL.FTZ R79, R79, R86 ;  /* 0x000000564f4f7220 */ /* 0x000fc60000410000 */
[----:B------:R-:W-:Y:S01]  /*d580*/  FSETP.GTU.FTZ.AND P6, PT, R77, UR4, PT ;  /* 0x000000044d007c0b */ /* 0x000fe2000bfdc000 */
[----:B------:R-:W-:Y:S01]  /*d590*/  FMUL.FTZ R79, R79, UR5 ;  /* 0x000000054f4f7c20 */ /* 0x000fe20008410000 */
[----:B------:R-:W-:-:S04]  /*d5a0*/  F2FP.BF16.F32.PACK_AB R77, R145, R147 ;  /* 0x00000093914d723e */ /* 0x000fc800000010ff */
[----:B------:R-:W-:Y:S02]  /*d5b0*/  FSEL R79, R79, RZ, !P6 ;  /* 0x000000ff4f4f7208 */ /* 0x000fe40007000000 */
[----:B------:R-:W-:-:S03]  /*d5c0*/  PLOP3.LUT P6, PT, P6, PT, PT, 0x8, 0x80 ;  /* 0x000000000080781c */ /* 0x000fc600037ce170 */
[----:B------:R-:W-:Y:S01]  /*d5d0*/  FMUL.FTZ R157, R76, R79 ;  /* 0x0000004f4c9d7220 */ /* 0x000fe20000410000 */
[----:B------:R-:W-:-:S04]  /*d5e0*/  F2FP.BF16.F32.PACK_AB R76, R141, R143 ;  /* 0x0000008f8d4c723e */ /* 0x000fc800000010ff */
[----:B------:R-:W-:-:S07]  /*d5f0*/  F2FP.BF16.F32.PACK_AB R79, R157, R159 ;  /* 0x0000009f9d4f723e */ /* 0x000fce00000010ff */
.L_x_1881:
[----:B------:R-:W0:Y:S01]  /*d600*/  @P0 LDC.64 R162, c[0x0][0x3a0] ;  /* 0x0000e800ffa20b82 */ /* 0x000e220000000a00 */
[----:B------:R-:W-:Y:S01]  /*d610*/  SEL R83, RZ, 0x1000000, !P6 ;  /* 0x01000000ff537807 */ /* 0x000fe20007000000 */
[C---:B------:R-:W-:Y:S01]  /*d620*/  IMAD.WIDE.U32 R166, R139.reuse, 0x10, R132 ;  /* 0x000000108ba67825 */ /* 0x040fe200078e0084 */
[----:B------:R-:W-:Y:S02]  /*d630*/  ISETP.NE.AND P6, PT, R90, RZ, PT ;  /* 0x000000ff5a00720c */ /* 0x000fe40003fc5270 */
[----:B------:R-:W-:Y:S01]  /*d640*/  SEL R90, RZ, 0x10000, !P5 ;  /* 0x00010000ff5a7807 */ /* 0x000fe20006800000 */
[----:B------:R-:W-:Y:S01]  /*d650*/  IMAD.WIDE.U32 R164, R139, 0x8, R134 ;  /* 0x000000088ba47825 */ /* 0x000fe200078e0086 */
[----:B------:R-:W-:Y:S01]  /*d660*/  ISETP.NE.AND P5, PT, R138, RZ, PT ;  /* 0x000000ff8a00720c */ /* 0x000fe20003fa5270 */
[----:B------:R1:W-:Y:S01]  /*d670*/  STG.E.128 desc[UR8][R166.64], R76 ;  /* 0x0000004ca6007986 */ /* 0x0003e2000c101d08 */
[----:B------:R-:W-:Y:S02]  /*d680*/  SEL R161, RZ, 0x100, !P4 ;  /* 0x00000100ffa17807 */ /* 0x000fe40006000000 */
[----:B------:R-:W-:-:S02]  /*d690*/  SEL R82, RZ, 0x1000000, !P2 ;  /* 0x01000000ff527807 */ /* 0x000fc40005000000 */
[----:B------:R-:W-:Y:S02]  /*d6a0*/  SEL R81, RZ, 0x10000, !P1 ;  /* 0x00010000ff517807 */ /* 0x000fe40004800000 */
[----:B------:R-:W-:Y:S02]  /*d6b0*/  SEL R80, RZ, 0x100, !P5 ;  /* 0x00000100ff507807 */ /* 0x000fe40006800000 */
[----:B------:R-:W-:Y:S02]  /*d6c0*/  LOP3.LUT R161, R161, R83, R90, 0xfe, !PT ;  /* 0x00000053a1a17212 */ /* 0x000fe400078efe5a */
[----:B------:R-:W-:Y:S02]  /*d6d0*/  SEL R160, RZ, 0x1, !P3 ;  /* 0x00000001ffa07807 */ /* 0x000fe40005800000 */
[----:B------:R-:W-:Y:S02]  /*d6e0*/  LOP3.LUT R80, R80, R82, R81, 0xfe, !PT ;  /* 0x0000005250507212 */ /* 0x000fe400078efe51 */
[----:B------:R-:W-:-:S02]  /*d6f0*/  SEL R81, RZ, 0x1, !P6 ;  /* 0x00000001ff517807 */ /* 0x000fc40007000000 */
[----:B------:R-:W-:Y:S02]  /*d700*/  IADD3 R153, PT, PT, R85, 0x200, RZ ;  /* 0x0000020055997810 */ /* 0x000fe40007ffe0ff */
[----:B------:R-:W-:Y:S02]  /*d710*/  LOP3.LUT R161, R161, R160, RZ, 0xfc, !PT ;  /* 0x000000a0a1a17212 */ /* 0x000fe400078efcff */
[----:B------:R-:W-:Y:S01]  /*d720*/  LOP3.LUT R160, R80, R81, RZ, 0xfc, !PT ;  /* 0x0000005150a07212 */ /* 0x000fe200078efcff */
[----:B------:R-:W-:-:S04]  /*d730*/  IMAD.WIDE.U32 R80, R153, 0x10, R154 ;  /* 0x0000001099507825 */ /* 0x000fc800078e009a */
[----:B0-----:R-:W-:Y:S01]  /*d740*/  @P0 IMAD.WIDE.U32 R162, R153, 0x10, R162 ;  /* 0x0000001099a20825 */ /* 0x001fe200078e00a2 */
[----:B------:R1:W-:Y:S04]  /*d750*/  STG.E.64 desc[UR8][R164.64], R160 ;  /* 0x000000a0a4007986 */ /* 0x0003e8000c101b08 */
[----:B------:R1:W5:Y:S04]  /*d760*/  @P0 LDG.E.128 R72, desc[UR8][R162.64] ;  /* 0x00000008a2480981 */ /* 0x000368000c1e1d00 */
[----:B------:R-:W5:Y:S01]  /*d770*/  LDG.E.128 R80, desc[UR8][R80.64] ;  /* 0x0000000850507981 */ /* 0x000f62000c1e1d00 */
[----:B------:R-:W-:Y:S05]  /*d780*/  @!P0 BRA `(.L_x_1906) ;  /* 0x0000003000508947 */ /* 0x000fea0003800000 */
        /* <DEDUP_REMOVED lines=15> */
.L_x_1908:
        /* <DEDUP_REMOVED lines=12> */
.L_x_1909:
[----:B------:R-:W-:Y:S01]  /*d940*/  IMAD.WIDE.U32 R78, R21, -0x326172a9, RZ ;  /* 0xcd9e8d57154e7825 */ /* 0x000fe200078e00ff */
[----:B------:R-:W-:-:S03]  /*d950*/  LOP3.LUT R76, R105, R163, R125, 0x96, !PT ;  /* 0x000000a3694c7212 */ /* 0x000fc600078e967d */
[----:B------:R-:W-:Y:S01]  /*d960*/  HFMA2 R138, -RZ, RZ, 0, 0 ;  /* 0x00000000ff8a7431 */ /* 0x000fe200000001ff */
        /* <DEDUP_REMOVED lines=52> */
[----:B------:R-:W-:Y:S02]  /*dcb0*/  MOV R90, R76 ;  /* 0x0000004c005a7202 */ /* 0x000fe40000000f00 */
[----:B------:R-:W-:Y:S01]  /*dcc0*/  LOP3.LUT R136, R163, R78, R77, 0x96, !PT ;  /* 0x0000004ea3887212 */ /* 0x000fe200078e964d */
[----:B------:R-:W-:Y:S02]  /*dcd0*/  VIADD R79, R124, 0x8ff34781 ;  /* 0x8ff347817c4f7836 */ /* 0x000fe40000000000 */
[----:B------:R-:W-:Y:S02]  /*dce0*/  IMAD.MOV.U32 R130, RZ, RZ, R160 ;  /* 0x000000ffff827224 */ /* 0x000fe400078e00a0 */
[----:B------:R-:W-:Y:S01]  /*dcf0*/  IMAD.MOV.U32 R76, RZ, RZ, R126 ;  /* 0x000000ffff4c7224 */ /* 0x000fe200078e007e */
[----:B------:R-:W-:-:S07]  /*dd00*/  LOP3.LUT R128, R79, R162, R161, 0x96, !PT ;  /* 0x000000a24f807212 */ /* 0x000fce00078e96a1 */
.L_x_1907:
[----:B------:R-:W-:Y:S01]  /*dd10*/  I2FP.F32.U32 R77, R76 ;  /* 0x0000004c004d7245 */ /* 0x000fe20000201000 */
[----:B-----5:R-:W-:Y:S01]  /*dd20*/  IMAD.U32 R79, R80, 0x10000, RZ ;  /* 0x00010000504f7824 */ /* 0x020fe200078e00ff */
[----:B------:R-:W-:Y:S01]  /*dd30*/  ISETP.NE.AND P2, PT, R138, 0x1, PT ;  /* 0x000000018a00780c */ /* 0x000fe20003f45270 */
[----:B------:R-:W-:Y:S01]  /*dd40*/  IMAD.U32 R78, R72, 0x10000, RZ ;  /* 0x00010000484e7824 */ /* 0x000fe200078e00ff */
[----:B------:R-:W-:Y:S01]  /*dd50*/  SHF.L.U32 R76, R25, 0x10, RZ ;  /* 0x00000010194c7819 */ /* 0x000fe200000006ff */
[----:B------:R-:W-:Y:S01]  /*dd60*/  FFMA.FTZ R77, R77, R88, 1.1641532182693481445e-10 ;  /* 0x2f0000004d4d7423 */ /* 0x000fe20000010058 */
[----:B------:R-:W-:Y:S01]  /*dd70*/  FMUL.FTZ R79, R79, R86 ;  /* 0x000000564f4f7220 */ /* 0x000fe20000410000 */
[----:B------:R-:W-:Y:S02]  /*dd80*/  PRMT R80, R80, 0x7632, R80 ;  /* 0x0000763250507816 */ /* 0x000fe40000000050 */
[----:B------:R-:W-:Y:S01]  /*dd90*/  MOV R140, 0x2 ;  /* 0x00000002008c7802 */ /* 0x000fe20000000f00 */
[----:B------:R-:W-:Y:S01]  /*dda0*/  FMUL.FTZ R79, R79, UR5 ;  /* 0x000000054f4f7c20 */ /* 0x000fe20008410000 */
[----:B------:R-:W-:Y:S01]  /*ddb0*/  FSETP.GTU.FTZ.AND P1, PT, R77, UR4, PT ;  /* 0x000000044d007c0b */ /* 0x000fe2000bf3c000 */
[----:B------:R-:W-:-:S03]  /*ddc0*/  IMAD.MOV.U32 R77, RZ, RZ, R130 ;  /* 0x000000ffff4d7224 */ /* 0x000fc600078e0082 */
        /* <DEDUP_REMOVED lines=13> */
.L_x_1911:
        /* <DEDUP_REMOVED lines=12> */
.L_x_1912:
        /* <DEDUP_REMOVED lines=60> */
[----:B------:R-:W-:-:S07]  /*e320*/  LOP3.LUT R128, R79, R164, R161, 0x96, !PT ;  /* 0x000000a44f807212 */ /* 0x000fce00078e96a1 */
.L_x_1910:
[----:B------:R-:W-:Y:S01]  /*e330*/  I2FP.F32.U32 R77, R77 ;  /* 0x0000004d004d7245 */ /* 0x000fe20000201000 */
[----:B------:R-:W-:Y:S01]  /*e340*/  IMAD.U32 R79, R80, 0x10000, RZ ;  /* 0x00010000504f7824 */ /* 0x000fe200078e00ff */
[----:B------:R-:W-:Y:S02]  /*e350*/  ISETP.NE.AND P2, PT, R140, 0x1, PT ;  /* 0x000000018c00780c */ /* 0x000fe40003f45270 */
[----:B------:R-:W-:Y:S01]  /*e360*/  PRMT R78, R72, 0x7632, R78 ;  /* 0x00007632484e7816 */ /* 0x000fe2000000004e */
[----:B------:R-:W-:Y:S01]  /*e370*/  FFMA.FTZ R77, R77, R88, 1.1641532182693481445e-10 ;  /* 0x2f0000004d4d7423 */ /* 0x000fe20000010058 */
[----:B------:R-:W-:Y:S01]  /*e380*/  FMUL.FTZ R79, R79, R86 ;  /* 0x000000564f4f7220 */ /* 0x000fe20000410000 */
[----:B------:R-:W-:Y:S02]  /*e390*/  SHF.L.U32 R76, R96, 0x10, RZ ;  /* 0x00000010604c7819 */ /* 0x000fe400000006ff */
[----:B------:R-:W-:Y:S02]  /*e3a0*/  IMAD.U32 R78, R78, 0x10000, RZ ;  /* 0x000100004e4e7824 */ /* 0x000fe400078e00ff */
[----:B------:R-:W-:Y:S01]  /*e3b0*/  FMUL.FTZ R79, R79, UR5 ;  /* 0x000000054f4f7c20 */ /* 0x000fe20008410000 */
[----:B------:R-:W-:Y:S01]  /*e3c0*/  FSETP.GTU.FTZ.AND P1, PT, R77, UR4, PT ;  /* 0x000000044d007c0b */ /* 0x000fe2000bf3c000 */
[----:B------:R-:W-:Y:S01]  /*e3d0*/  IMAD.MOV.U32 R77, RZ, RZ, R130 ;  /* 0x000000ffff4d7224 */ /* 0x000fe200078e0082 */
[----:B------:R-:W-:-:S02]  /*e3e0*/  MOV R80, 0x2 ;  /* 0x0000000200507802 */ /* 0x000fc40000000f00 */
        /* <DEDUP_REMOVED lines=13> */
.L_x_1914:
        /* <DEDUP_REMOVED lines=12> */
.L_x_1915:
        /* <DEDUP_REMOVED lines=61> */
.L_x_1913:
[----:B------:R-:W-:Y:S01]  /*e950*/  I2FP.F32.U32 R77, R77 ;  /* 0x0000004d004d7245 */ /* 0x000fe20000201000 */
[----:B------:R-:W-:Y:S01]  /*e960*/  IMAD.U32 R79, R81, 0x10000, RZ ;  /* 0x00010000514f7824 */ /* 0x000fe200078e00ff */
        /* <DEDUP_REMOVED lines=22> */
.L_x_1917:
        /* <DEDUP_REMOVED lines=12> */
.L_x_1918:
        /* <DEDUP_REMOVED lines=58> */
[----:B------:R-:W-:Y:S02]  /*ef30*/  LOP3.LUT R136, R165, R78, R77, 0x96, !PT ;  /* 0x0000004ea5887212 */ /* 0x000fe400078e964d */
[----:B------:R-:W-:Y:S01]  /*ef40*/  MOV R77, R90 ;  /* 0x0000005a004d7202 */ /* 0x000fe20000000f00 */
[----:B------:R-:W-:-:S07]  /*ef50*/  IMAD.MOV.U32 R90, RZ, RZ, R76 ;  /* 0x000000ffff5a7224 */ /* 0x000fce00078e004c */
.L_x_1916:
        /* <DEDUP_REMOVED lines=24> */
.L_x_1920:
        /* <DEDUP_REMOVED lines=12> */
.L_x_1921:
        /* <DEDUP_REMOVED lines=58> */
[----:B------:R-:W-:Y:S01]  /*f540*/  HFMA2 R80, -RZ, RZ, 0, 0 ;  /* 0x00000000ff507431 */ /* 0x000fe200000001ff */
[----:B------:R-:W-:Y:S01]  /*f550*/  MOV R77, R90 ;  /* 0x0000005a004d7202 */ /* 0x000fe20000000f00 */
[----:B------:R-:W-:-:S07]  /*f560*/  IMAD.MOV.U32 R90, RZ, RZ, R76 ;  /* 0x000000ffff5a7224 */ /* 0x000fce00078e004c */
.L_x_1919:
        /* <DEDUP_REMOVED lines=24> */
.L_x_1923:
        /* <DEDUP_REMOVED lines=12> */
.L_x_1924:
        /* <DEDUP_REMOVED lines=61> */
.L_x_1922:
        /* <DEDUP_REMOVED lines=24> */
.L_x_1926:
        /* <DEDUP_REMOVED lines=12> */
.L_x_1927:
        /* <DEDUP_REMOVED lines=61> */
.L_x_1925:
        /* <DEDUP_REMOVED lines=24> */
.L_x_1929:
        /* <DEDUP_REMOVED lines=14> */
.L_x_1930:
        /* <DEDUP_REMOVED lines=61> */
.L_x_1928:
[----:B------:R-:W-:Y:S01]  /*107c0*/  I2FP.F32.U32 R77, R77 ;  /* 0x0000004d004d7245 */ /* 0x000fe20000201000 */
[----:B------:R-:W-:Y:S01]  /*107d0*/  IMAD.U32 R79, R140, 0x10000, RZ ;  /* 0x000100008c4f7824 */ /* 0x000fe200078e00ff */
[----:B------:R-:W-:Y:S02]  /*107e0*/  PRMT R78, R75, 0x7632, R78 ;  /* 0x000076324b4e7816 */ /* 0x000fe4000000004e */
[----:B------:R-:W-:Y:S01]  /*107f0*/  SHF.L.U32 R76, R93, 0x10, RZ ;  /* 0x000000105d4c7819 */ /* 0x000fe200000006ff */
[----:B------:R-:W-:Y:S01]  /*10800*/  FFMA.FTZ R77, R77, R88, 1.1641532182693481445e-10 ;  /* 0x2f0000004d4d7423 */ /* 0x000fe20000010058 */
[----:B------:R-:W-:Y:S01]  /*10810*/  FMUL.FTZ R79, R79, R86 ;  /* 0x000000564f4f7220 */ /* 0x000fe20000410000 */
[----:B------:R-:W-:-:S03]  /*10820*/  IMAD.U32 R78, R78, 0x10000, RZ ;  /* 0x000100004e4e7824 */ /* 0x000fc600078e00ff */
        /* <DEDUP_REMOVED lines=10> */
.L_x_1906:
[----:B------:R-:W-:Y:S01]  /*108d0*/  ISETP.NE.AND P1, PT, R142, 0x1, PT ;  /* 0x000000018e00780c */ /* 0x000fe20003f25270 */
[----:B-1----:R-:W-:Y:S01]  /*108e0*/  IMAD.MOV.U32 R76, RZ, RZ, R130 ;  /* 0x000000ffff4c7224 */ /* 0x002fe200078e0082 */
[----:B------:R-:W-:Y:S02]  /*108f0*/  MOV R78, 0x2 ;  /* 0x00000002004e7802 */ /* 0x000fe40000000f00 */
        /* <DEDUP_REMOVED lines=12> */
.L_x_1933:
        /* <DEDUP_REMOVED lines=12> */
.L_x_1934:
        /* <DEDUP_REMOVED lines=59> */
[----:B------:R-:W-:Y:S01]  /*10e30*/  IMAD.MOV.U32 R78, RZ, RZ, RZ ;  /* 0x000000ffff4e7224 */ /* 0x000fe200078e00ff */
[----:B------:R-:W-:-:S07]  /*10e40*/  MOV R76, R126 ;  /* 0x0000007e004c7202 */ /* 0x000fce0000000f00 */
.L_x_1932:
[----:B------:R-:W-:Y:S01]  /*10e50*/  I2FP.F32.U32 R77, R76 ;  /* 0x0000004c004d7245 */ /* 0x000fe20000201000 */
[----:B------:R-:W-:Y:S01]  /*10e60*/  IMAD.U32 R76, R25, 0x10000, RZ ;  /* 0x00010000194c7824 */ /* 0x000fe200078e00ff */
[----:B-----5:R-:W-:Y:S01]  /*10e70*/  SHF.L.U32 R79, R80, 0x10, RZ ;  /* 0x00000010504f7819 */ /* 0x020fe200000006ff */
[----:B------:R-:W-:Y:S01]  /*10e80*/  HFMA2 R140, -RZ, RZ, 0, 1.1920928955078125e-07 ;  /* 0x00000002ff8c7431 */ /* 0x000fe200000001ff */
        /* <DEDUP_REMOVED lines=20> */
.L_x_1936:
        /* <DEDUP_REMOVED lines=12> */
.L_x_1937:
        /* <DEDUP_REMOVED lines=61> */
.L_x_1935:
[----:B------:R-:W-:Y:S01]  /*11460*/  I2FP.F32.U32 R77, R77 ;  /* 0x0000004d004d7245 */ /* 0x000fe20000201000 */
[----:B------:R-:W-:Y:S01]  /*11470*/  IMAD.U32 R79, R80, 0x10000, RZ ;  /* 0x00010000504f7824 */ /* 0x000fe200078e00ff */
[----:B------:R-:W-:Y:S01]  /*11480*/  ISETP.NE.AND P2, PT, R140, 0x1, PT ;  /* 0x000000018c00780c */ /* 0x000fe20003f45270 */
[----:B------:R-:W-:Y:S01]  /*11490*/  IMAD.MOV.U32 R78, RZ, RZ, 0x2 ;  /* 0x00000002ff4e7424 */ /* 0x000fe200078e00ff */
[----:B------:R-:W-:Y:S01]  /*114a0*/  SHF.L.U32 R76, R96, 0x10, RZ ;  /* 0x00000010604c7819 */ /* 0x000fe200000006ff */
[----:B------:R-:W-:Y:S01]  /*114b0*/  FFMA.FTZ R77, R77, R88, 1.1641532182693481445e-10 ;  /* 0x2f0000004d4d7423 */ /* 0x000fe20000010058 */
[----:B------:R-:W-:-:S04]  /*114c0*/  FMUL.FTZ R79, R79, R86 ;  /* 0x000000564f4f7220 */ /* 0x000fc80000410000 */
[----:B------:R-:W-:Y:S01]  /*114d0*/  FMUL.FTZ R79, R79, UR5 ;  /* 0x000000054f4f7c20 */ /* 0x000fe20008410000 */
[----:B------:R-:W-:Y:S02]  /*114e0*/  FSETP.GTU.FTZ.AND P1, PT, R77, UR4, PT ;  /* 0x000000044d007c0b */ /* 0x000fe4000bf3c000 */
[----:B------:R-:W-:Y:S02]  /*114f0*/  MOV R77, R130 ;  /* 0x00000082004d7202 */ /* 0x000fe40000000f00 */
        /* <DEDUP_REMOVED lines=13> */
.L_x_1939:
        /* <DEDUP_REMOVED lines=12> */
.L_x_1940:
        /* <DEDUP_REMOVED lines=59> */
[----:B------:R-:W-:Y:S01]  /*11a40*/  MOV R90, R76 ;  /* 0x0000004c005a7202 */ /* 0x000fe20000000f00 */
[----:B------:R-:W-:-:S07]  /*11a50*/  IMAD.MOV.U32 R78, RZ, RZ, RZ ;  /* 0x000000ffff4e7224 */ /* 0x000fce00078e00ff */
.L_x_1938:
        /* <DEDUP_REMOVED lines=23> */
.L_x_1942:
        /* <DEDUP_REMOVED lines=12> */
.L_x_1943:
        /* <DEDUP_REMOVED lines=61> */
.L_x_1941:
        /* <DEDUP_REMOVED lines=22> */
.L_x_1945:
[----:B------:R-:W-:-:S04]  /*121c0*/  VIADD R20, R20, 0x1 ;  /* 0x0000000114147836 */ /* 0x000fc80000000000 */
        /* <DEDUP_REMOVED lines=11> */
.L_x_1946:
        /* <DEDUP_REMOVED lines=61> */
.L_x_1944:
        /* <DEDUP_REMOVED lines=23> */
.L_x_1948:
        /* <DEDUP_REMOVED lines=12> */
.L_x_1949:
        /* <DEDUP_REMOVED lines=61> */
.L_x_1947:
        /* <DEDUP_REMOVED lines=22> */
.L_x_1951:
        /* <DEDUP_REMOVED lines=12> */
.L_x_1952:
        /* <DEDUP_REMOVED lines=61> */
.L_x_1950:
        /* <DEDUP_REMOVED lines=23> */
.L_x_1954:
        /* <DEDUP_REMOVED lines=14> */
.L_x_1955:
        /* <DEDUP_REMOVED lines=61> */
.L_x_1953:
        /* <DEDUP_REMOVED lines=14> */
.L_x_1931:
[----:B------:R-:W0:Y:S01]  /*13940*/  @P0 LDC.64 R80, c[0x0][0x3a0] ;  /* 0x0000e800ff500b82 */ /* 0x000e220000000a00 */
[----:B------:R-:W-:Y:S01]  /*13950*/  SEL R140, RZ, 0x10000, !P5 ;  /* 0x00010000ff8c7807 */ /* 0x000fe20006800000 */
[----:B------:R-:W-:Y:S01]  /*13960*/  VIADD R177, R85, 0x300 ;  /* 0x0000030055b17836 */ /* 0x000fe20000000000 */
[----:B------:R-:W-:Y:S01]  /*13970*/  ISETP.NE.AND P5, PT, R138, RZ, PT ;  /* 0x000000ff8a00720c */ /* 0x000fe20003fa5270 */
[C---:B------:R-:W-:Y:S01]  /*13980*/  IMAD.WIDE.U32 R182, R153.reuse, 0x10, R132 ;  /* 0x0000001099b67825 */ /* 0x040fe200078e0084 */
[----:B------:R-:W-:Y:S02]  /*13990*/  SEL R142, RZ, 0x1000000, !P6 ;  /* 0x01000000ff8e7807 */ /* 0x000fe40007000000 */
[----:B------:R-:W-:Y:S01]  /*139a0*/  ISETP.NE.AND P6, PT, R126, RZ, PT ;  /* 0x000000ff7e00720c */ /* 0x000fe20003fc5270 */
[----:B------:R-:W-:Y:S01]  /*139b0*/  IMAD.WIDE.U32 R180, R153, 0x8, R134 ;  /* 0x0000000899b47825 */ /* 0x000fe200078e0086 */
[----:B------:R-:W-:Y:S01]  /*139c0*/  SEL R179, RZ, 0x100, !P4 ;  /* 0x00000100ffb37807 */ /* 0x000fe20006000000 */
[----:B------:R1:W-:Y:S01]  /*139d0*/  STG.E.128 desc[UR8][R182.64], R76 ;  /* 0x0000004cb6007986 */ /* 0x0003e2000c101d08 */
[----:B------:R-:W-:-:S02]  /*139e0*/  SEL R126, RZ, 0x1000000, !P2 ;  /* 0x01000000ff7e7807 */ /* 0x000fc40005000000 */
[----:B------:R-:W-:Y:S02]  /*139f0*/  SEL R83, RZ, 0x10000, !P1 ;  /* 0x00010000ff537807 */ /* 0x000fe40004800000 */
[----:B------:R-:W-:Y:S02]  /*13a00*/  SEL R82, RZ, 0x100, !P5 ;  /* 0x00000100ff527807 */ /* 0x000fe40006800000 */
[----:B------:R-:W-:Y:S02]  /*13a10*/  LOP3.LUT R179, R179, R142, R140, 0xfe, !PT ;  /* 0x0000008eb3b37212 */ /* 0x000fe400078efe8c */
[----:B------:R-:W-:Y:S02]  /*13a20*/  SEL R178, RZ, 0x1, !P3 ;  /* 0x00000001ffb27807 */ /* 0x000fe40005800000 */
[----:B------:R-:W-:Y:S02]  /*13a30*/  LOP3.LUT R82, R82, R126, R83, 0xfe, !PT ;  /* 0x0000007e52527212 */ /* 0x000fe400078efe53 */
[----:B------:R-:W-:Y:S01]  /*13a40*/  SEL R83, RZ, 0x1, !P6 ;  /* 0x00000001ff537807 */ /* 0x000fe20007000000 */
[----:B0-----:R-:W-:Y:S01]  /*13a50*/  @P0 IMAD.WIDE.U32 R184, R177, 0x10, R80 ;  /* 0x00000010b1b80825 */ /* 0x001fe200078e0050 */
[----:B------:R-:W-:-:S02]  /*13a60*/  LOP3.LUT R179, R179, R178, RZ, 0xfc, !PT ;  /* 0x000000b2b3b37212 */ /* 0x000fc400078efcff */
[----:B------:R-:W-:Y:S01]  /*13a70*/  LOP3.LUT R178, R82, R83, RZ, 0xfc, !PT ;  /* 0x0000005352b27212 */ /* 0x000fe200078efcff */
[----:B------:R-:W-:-:S04]  /*13a80*/  IMAD.WIDE.U32 R80, R177, 0x10, R154 ;  /* 0x00000010b1507825 */ /* 0x000fc800078e009a */
[----:B------:R1:W-:Y:S04]  /*13a90*/  STG.E.64 desc[UR8][R180.64], R178 ;  /* 0x000000b2b4007986 */ /* 0x0003e8000c101b08 */
[----:B------:R1:W5:Y:S04]  /*13aa0*/  @P0 LDG.E.128 R72, desc[UR8][R184.64] ;  /* 0x00000008b8480981 */ /* 0x000368000c1e1d00 */
[----:B------:R-:W5:Y:S01]  /*13ab0*/  LDG.E.128 R80, desc[UR8][R80.64] ;  /* 0x0000000850507981 */ /* 0x000f62000c1e1d00 */
[----:B------:R-:W-:Y:S05]  /*13ac0*/  @!P0 BRA `(.L_x_1956) ;  /* 0x00000030004c8947 */ /* 0x000fea0003800000 */
        /* <DEDUP_REMOVED lines=15> */
.L_x_1958:
        /* <DEDUP_REMOVED lines=12> */
.L_x_1959:
        /* <DEDUP_REMOVED lines=51> */
[----:B------:R-:W-:Y:S01]  /*13fb0*/  IMAD.MOV.U32 R138, RZ, RZ, RZ ;  /* 0x000000ffff8a7224 */ /* 0x000fe200078e00ff */
[----:B------:R-:W-:Y:S01]  /*13fc0*/  LOP3.LUT R77, R77, R76, R179, 0x96, !PT ;  /* 0x0000004c4d4d7212 */ /* 0x000fe200078e96b3 */
[----:B------:R-:W-:-:S04]  /*13fd0*/  IMAD.WIDE.U32 R154, R155, -0x326172a9, RZ ;  /* 0xcd9e8d579b9a7825 */ /* 0x000fc800078e00ff */
[----:B------:R-:W-:Y:S01]  /*13fe0*/  IMAD.WIDE.U32 R76, R77, -0x2daee0ad, RZ ;  /* 0xd2511f534d4c7825 */ /* 0x000fe200078e00ff */
[----:B------:R-:W-:Y:S02]  /*13ff0*/  LOP3.LUT R128, R79, R178, R155, 0x96, !PT ;  /* 0x000000b24f807212 */ /* 0x000fe400078e969b */
[----:B------:R-:W-:Y:S01]  /*14000*/  MOV R130, R154 ;  /* 0x0000009a00827202 */ /* 0x000fe20000000f00 */
[----:B------:R-:W-:Y:S02]  /*14010*/  VIADD R179, R125, 0x96a522ad ;  /* 0x96a522ad7db37836 */ /* 0x000fe40000000000 */
[----:B------:R-:W-:Y:S01]  /*14020*/  IMAD.MOV.U32 R126, RZ, RZ, R76 ;  /* 0x000000ffff7e7224 */ /* 0x000fe200078e004c */
[----:B------:R-:W-:Y:S02]  /*14030*/  MOV R76, R90 ;  /* 0x0000005a004c7202 */ /* 0x000fe40000000f00 */
[----:B------:R-:W-:-:S07]  /*14040*/  LOP3.LUT R136, R179, R78, R77, 0x96, !PT ;  /* 0x0000004eb3887212 */ /* 0x000fce00078e964d */
.L_x_1957:
[----:B------:R-:W-:Y:S01]  /*14050*/  I2FP.F32.U32 R77, R76 ;  /* 0x0000004c004d7245 */ /* 0x000fe20000201000 */
[----:B------:R-:W-:Y:S01]  /*14060*/  IMAD.U32 R76, R33, 0x10000, RZ ;  /* 0x00010000214c7824 */ /* 0x000fe200078e00ff */
[----:B-----5:R-:W-:Y:S01]  /*14070*/  SHF.L.U32 R79, R80, 0x10, RZ ;  /* 0x00000010504f7819 */ /* 0x020fe200000006ff */
[----:B------:R-:W-:Y:S01]  /*14080*/  IMAD.MOV.U32 R140, RZ, RZ, 0x2 ;  /* 0x00000002ff8c7424 */ /* 0x000fe200078e00ff */
[----:B------:R-:W-:Y:S01]  /*14090*/  ISETP.NE.AND P1, PT, R138, 0x1, PT ;  /* 0x000000018a00780c */ /* 0x000fe20003f25270 */
[----:B------:R-:W-:Y:S01]  /*140a0*/  FFMA.FTZ R77, R77, R88, 1.1641532182693481445e-10 ;  /* 0x2f0000004d4d7423 */ /* 0x000fe20000010058 */
[----:B------:R-:W-:Y:S01]  /*140b0*/  SHF.L.U32 R78, R72, 0x10, RZ ;  /* 0x00000010484e7819 */ /* 0x000fe200000006ff */
[----:B------:R-:W-:Y:S01]  /*140c0*/  FMUL.FTZ R79, R79, R86 ;  /* 0x000000564f4f7220 */ /* 0x000fe20000410000 */
[----:B------:R-:W-:Y:S02]  /*140d0*/  PRMT R80, R80, 0x7632, R80 ;  /* 0x0000763250507816 */ /* 0x000fe40000000050 */
[----:B------:R-:W-:Y:S01]  /*140e0*/  FSETP.GTU.FTZ.AND P0, PT, R77, UR4, PT ;  /* 0x000000044d007c0b */ /* 0x000fe2000bf1c000 */
[----:B------:R-:W-:Y:S01]  /*140f0*/  FMUL.FTZ R79, R79, UR5 ;  /* 0x000000054f4f7c20 */ /* 0x000fe20008410000 */
[----:B------:R-:W-:-:S04]  /*14100*/  MOV R77, R130 ;  /* 0x00000082004d7202 */ /* 0x000fc80000000f00 */
        /* <DEDUP_REMOVED lines=13> */
.L_x_1961:
        /* <DEDUP_REMOVED lines=12> */
.L_x_1962:
        /* <DEDUP_REMOVED lines=61> */
.L_x_1960:
[----:B------:R-:W-:Y:S01]  /*14670*/  I2FP.F32.U32 R77, R77 ;  /* 0x0000004d004d7245 */ /* 0x000fe20000201000 */
[----:B------:R-:W-:Y:S01]  /*14680*/  IMAD.U32 R76, R92, 0x10000, RZ ;  /* 0x000100005c4c7824 */ /* 0x000fe200078e00ff */
[----:B------:R-:W-:Y:S01]  /*14690*/  SHF.L.U32 R79, R80, 0x10, RZ ;  /* 0x00000010504f7819 */ /* 0x000fe200000006ff */
[----:B------:R-:W-:Y:S01]  /*146a0*/  IMAD.MOV.U32 R80, RZ, RZ, 0x2 ;  /* 0x00000002ff507424 */ /* 0x000fe200078e00ff */
[----:B------:R-:W-:Y:S01]  /*146b0*/  ISETP.NE.AND P1, PT, R140, 0x1, PT ;  /* 0x000000018c00780c */ /* 0x000fe20003f25270 */
[----:B------:R-:W-:Y:S01]  /*146c0*/  FFMA.FTZ R77, R77, R88, 1.1641532182693481445e-10 ;  /* 0x2f0000004d4d7423 */ /* 0x000fe20000010058 */
[----:B------:R-:W-:Y:S01]  /*146d0*/  PRMT R78, R72, 0x7632, R78 ;  /* 0x00007632484e7816 */ /* 0x000fe2000000004e */
[----:B------:R-:W-:-:S03]  /*146e0*/  FMUL.FTZ R79, R79, R86 ;  /* 0x000000564f4f7220 */ /* 0x000fc60000410000 */
[----:B------:R-:W-:Y:S01]  /*146f0*/  FSETP.GTU.FTZ.AND P0, PT, R77, UR4, PT ;  /* 0x000000044d007c0b */ /* 0x000fe2000bf1c000 */
[----:B------:R-:W-:Y:S01]  /*14700*/  FMUL.FTZ R79, R79, UR5 ;  /* 0x000000054f4f7c20 */ /* 0x000fe20008410000 */
        /* <DEDUP_REMOVED lines=14> */
.L_x_1964:
        /* <DEDUP_REMOVED lines=12> */
.L_x_1965:
        /* <DEDUP_REMOVED lines=61> */
.L_x_1963:
[----:B------:R-:W-:Y:S01]  /*14c80*/  I2FP.F32.U32 R77, R77 ;  /* 0x0000004d004d7245 */ /* 0x000fe20000201000 */
[----:B------:R-:W-:Y:S01]  /*14c90*/  IMAD.U32 R76, R34, 0x10000, RZ ;  /* 0x00010000224c7824 */ /* 0x000fe200078e00ff */
[----:B------:R-:W-:Y:S02]  /*14ca0*/  SHF.L.U32 R79, R81, 0x10, RZ ;  /* 0x00000010514f7819 */ /* 0x000fe400000006ff */
[----:B------:R-:W-:Y:S01]  /*14cb0*/  ISETP.NE.AND P2, PT, R80, 0x1, PT ;  /* 0x000000015000780c */ /* 0x000fe20003f45270 */
[----:B------:R-:W-:Y:S01]  /*14cc0*/  FFMA.FTZ R77, R77, R88, 1.1641532182693481445e-10 ;  /* 0x2f0000004d4d7423 */ /* 0x000fe20000010058 */
[----:B------:R-:W-:Y:S01]  /*14cd0*/  SHF.L.U32 R78, R73, 0x10, RZ ;  /* 0x00000010494e7819 */ /* 0x000fe200000006ff */
[----:B------:R-:W-:Y:S01]  /*14ce0*/  FMUL.FTZ R79, R79, R86 ;  /* 0x000000564f4f7220 */ /* 0x000fe20000410000 */
[----:B------:R-:W-:Y:S01]  /*14cf0*/  PRMT R138, R81, 0x7632, R138 ;  /* 0x00007632518a7816 */ /* 0x000fe2000000008a */
[----:B------:R-:W-:Y:S01]  /*14d00*/  IMAD.MOV.U32 R81, RZ, RZ, 0x2 ;  /* 0x00000002ff517424 */ /* 0x000fe200078e00ff */
[----:B------:R-:W-:Y:S01]  /*14d10*/  FSETP.GTU.FTZ.AND P1, PT, R77, UR4, PT ;  /* 0x000000044d007c0b */ /* 0x000fe2000bf3c000 */
[----:B------:R-:W-:Y:S01]  /*14d20*/  FMUL.FTZ R79, R79, UR5 ;  /* 0x000000054f4f7c20 */ /* 0x000fe20008410000 */
[----:B------:R-:W-:-:S04]  /*14d30*/  MOV R77, R130 ;  /* 0x00000082004d7202 */ /* 0x000fc80000000f00 */
        /* <DEDUP_REMOVED lines=12> */
.L_x_1967:
        /* <DEDUP_REMOVED lines=12> */
.L_x_1968:
        /* <DEDUP_REMOVED lines=57> */
[----:B------:R-:W-:Y:S01]  /*15250*/  IMAD.MOV.U32 R81, RZ, RZ, RZ ;  /* 0x000000ffff517224 */ /* 0x000fe200078e00ff */
[----:B------:R-:W-:Y:S01]  /*15260*/  LOP3.LUT R136, R155, R78, R77, 0x96, !PT ;  /* 0x0000004e9b887212 */ /* 0x000fe200078e964d */
[----:B------:R-:W-:Y:S01]  /*15270*/  IMAD.MOV.U32 R77, RZ, RZ, R126 ;  /* 0x000000ffff4d7224 */ /* 0x000fe200078e007e */
[----:B------:R-:W-:-:S07]  /*15280*/  MOV R126, R76 ;  /* 0x0000004c007e7202 */ /* 0x000fce0000000f00 */
.L_x_1966:
        /* <DEDUP_REMOVED lines=10> */
[----:B------:R-:W-:-:S04]  /*15330*/  SHF.L.U32 R78, R78, 0x10, RZ ;  /* 0x000000104e4e7819 */ /* 0x000fc800000006ff */
        /* <DEDUP_REMOVED lines=13> */
.L_x_1970:
        /* <DEDUP_REMOVED lines=12> */
.L_x_1971:
        /* <DEDUP_REMOVED lines=57> */
[----:B------:R-:W-:Y:S01]  /*15860*/  IMAD.MOV.U32 R76, RZ, RZ, R126 ;  /* 0x000000ffff4c7224 */ /* 0x000fe200078e007e */
[----:B------:R-:W-:Y:S02]  /*15870*/  MOV R126, R78 ;  /* 0x0000004e007e7202 */ /* 0x000fe40000000f00 */
[----:B------:R-:W-:Y:S01]  /*15880*/  LOP3.LUT R136, R155, R80, R79, 0x96, !PT ;  /* 0x000000509b887212 */ /* 0x000fe200078e964f */
[----:B------:R-:W-:-:S07]  /*15890*/  IMAD.MOV.U32 R80, RZ, RZ, RZ ;  /* 0x000000ffff507224 */ /* 0x000fce00078e00ff */
.L_x_1969:
[----:B------:R-:W-:Y:S01]  /*158a0*/  I2FP.F32.U32 R77, R76 ;  /* 0x0000004c004d7245 */ /* 0x000fe20000201000 */
[----:B------:R-:W-:Y:S01]  /*158b0*/  IMAD.U32 R76, R35, 0x10000, RZ ;  /* 0x00010000234c7824 */ /* 0x000fe200078e00ff */
[----:B------:R-:W-:Y:S01]  /*158c0*/  SHF.L.U32 R79, R82, 0x10, RZ ;  /* 0x00000010524f7819 */ /* 0x000fe200000006ff */
[----:B------:R-:W-:Y:S01]  /*158d0*/  IMAD.MOV.U32 R81, RZ, RZ, 0x2 ;  /* 0x00000002ff517424 */ /* 0x000fe200078e00ff */
[----:B------:R-:W-:Y:S01]  /*158e0*/  ISETP.NE.AND P4, PT, R80, 0x1, PT ;  /* 0x000000015000780c */ /* 0x000fe20003f85270 */
[----:B------:R-:W-:Y:S01]  /*158f0*/  FFMA.FTZ R77, R77, R88, 1.1641532182693481445e-10 ;  /* 0x2f0000004d4d7423 */ /* 0x000fe20000010058 */
[----:B------:R-:W-:Y:S01]  /*15900*/  SHF.L.U32 R78, R74, 0x10, RZ ;  /* 0x000000104a4e7819 */ /* 0x000fe200000006ff */
[----:B------:R-:W-:Y:S01]  /*15910*/  FMUL.FTZ R79, R79, R86 ;  /* 0x000000564f4f7220 */ /* 0x000fe20000410000 */
[----:B------:R-:W-:Y:S02]  /*15920*/  PRMT R82, R82, 0x7632, R82 ;  /* 0x0000763252527816 */ /* 0x000fe40000000052 */
[----:B------:R-:W-:Y:S01]  /*15930*/  FSETP.GTU.FTZ.AND P3, PT, R77, UR4, PT ;  /* 0x000000044d007c0b */ /* 0x000fe2000bf7c000 */
[----:B------:R-:W-:-:S05]  /*15940*/  FMUL.FTZ R79, R79, UR5 ;  /* 0x000000054f4f7c20 */ /* 0x000fca0008410000 */
        /* <DEDUP_REMOVED lines=13> */
.L_x_1973:
        /* <DEDUP_REMOVED lines=12> */
.L_x_1974:
        /* <DEDUP_REMOVED lines=55> */
[----:B------:R-:W-:Y:S02]  /*15e50*/  MOV R130, R76 ;  /* 0x0000004c00827202 */ /* 0x000fe40000000f00 */
[----:B------:R-:W-:Y:S01]  /*15e60*/  LOP3.LUT R128, R81, R80, R77, 0x96, !PT ;  /* 0x0000005051807212 */ /* 0x000fe200078e964d */
[----:B------:R-:W-:Y:S01]  /*15e70*/  IMAD.MOV.U32 R76, RZ, RZ, R126 ;  /* 0x000000ffff4c7224 */ /* 0x000fe200078e007e */
[----:B------:R-:W-:Y:S01]  /*15e80*/  LOP3.LUT R136, R155, R154, R79, 0x96, !PT ;  /* 0x0000009a9b887212 */ /* 0x000fe200078e964f */
[----:B------:R-:W-:Y:S01]  /*15e90*/  IMAD.MOV.U32 R81, RZ, RZ, RZ ;  /* 0x000000ffff517224 */ /* 0x000fe200078e00ff */
[----:B------:R-:W-:-:S07]  /*15ea0*/  MOV R126, R78 ;  /* 0x0000004e007e7202 */ /* 0x000fce0000000f00 */
.L_x_1972:
        /* <DEDUP_REMOVED lines=24> */
.L_x_1976:
        /* <DEDUP_REMOVED lines=12> */
.L_x_1977:
        /* <DEDUP_REMOVED lines=61> */
.L_x_1975:
        /* <DEDUP_REMOVED lines=24> */
.L_x_1979:
        /* <DEDUP_REMOVED lines=14> */
.L_x_1980:
        /* <DEDUP_REMOVED lines=61> */
.L_x_1978:
[----:B------:R-:W-:Y:S01]  /*16af0*/  I2FP.F32.U32 R77, R76 ;  /* 0x0000004c004d7245 */ /* 0x000fe20000201000 */
[----:B------:R-:W-:Y:S01]  /*16b00*/  IMAD.U32 R76, R53, 0x10000, RZ ;  /* 0x00010000354c7824 */ /* 0x000fe200078e00ff */
[----:B------:R-:W-:Y:S02]  /*16b10*/  SHF.L.U32 R79, R138, 0x10, RZ ;  /* 0x000000108a4f7819 */ /* 0x000fe400000006ff */
[----:B------:R-:W-:Y:S01]  /*16b20*/  PRMT R78, R75, 0x7632, R78 ;  /* 0x000076324b4e7816 */ /* 0x000fe2000000004e */
[----:B------:R-:W-:Y:S02]  /*16b30*/  FFMA.FTZ R77, R77, R88, 1.1641532182693481445e-10 ;  /* 0x2f0000004d4d7423 */ /* 0x000fe40000010058 */
[----:B------:R-:W-:Y:S01]  /*16b40*/  FMUL.FTZ R79, R79, R86 ;  /* 0x000000564f4f7220 */ /* 0x000fe20000410000 */
[----:B------:R-:W-:Y:S02]  /*16b50*/  SHF.L.U32 R78, R78, 0x10, RZ ;  /* 0x000000104e4e7819 */ /* 0x000fe400000006ff */
        /* <DEDUP_REMOVED lines=10> */
.L_x_1956:
[----:B------:R-:W-:Y:S01]  /*16c00*/  ISETP.NE.AND P0, PT, R144, 0x1, PT ;  /* 0x000000019000780c */ /* 0x000fe20003f05270 */
[----:B-1----:R-:W-:Y:S01]  /*16c10*/  IMAD.MOV.U32 R78, RZ, RZ, 0x2 ;  /* 0x00000002ff4e7424 */ /* 0x002fe200078e00ff */
[----:B------:R-:W-:Y:S01]  /*16c20*/  MOV R76, R130 ;  /* 0x00000082004c7202 */ /* 0x000fe20000000f00 */
        /* <DEDUP_REMOVED lines=12> */
.L_x_1983:
        /* <DEDUP_REMOVED lines=12> */
.L_x_1984:
        /* <DEDUP_REMOVED lines=61> */
.L_x_1982:
        /* <DEDUP_REMOVED lines=24> */
.L_x_1986:
        /* <DEDUP_REMOVED lines=12> */
.L_x_1987:
        /* <DEDUP_REMOVED lines=61> */
.L_x_1985:
        /* <DEDUP_REMOVED lines=22> */
.L_x_1989:
        /* <DEDUP_REMOVED lines=12> */
.L_x_1990:
        /* <DEDUP_REMOVED lines=61> */
.L_x_1988:
        /* <DEDUP_REMOVED lines=23> */
.L_x_1992:
        /* <DEDUP_REMOVED lines=12> */
.L_x_1993:
        /* <DEDUP_REMOVED lines=61> */
.L_x_1991:
        /* <DEDUP_REMOVED lines=8> */
[----:B------:R-:W-:-:S05]  /*18400*/  FMUL.FTZ R79, R79, UR5 ;  /* 0x000000054f4f7c20 */ /* 0x000fca0008410000 */
        /* <DEDUP_REMOVED lines=13> */
.L_x_1995:
        /* <DEDUP_REMOVED lines=12> */
.L_x_1996:
        /* <DEDUP_REMOVED lines=57> */
[----:B------:R-:W-:Y:S01]  /*18930*/  MOV R76, R126 ;  /* 0x0000007e004c7202 */ /* 0x000fe20000000f00 */
[----:B------:R-:W-:Y:S02]  /*18940*/  IMAD.MOV.U32 R126, RZ, RZ, R78 ;  /* 0x000000ffff7e7224 */ /* 0x000fe400078e004e */
[----:B------:R-:W-:Y:S01]  /*18950*/  HFMA2 R78, -RZ, RZ, 0, 0 ;  /* 0x00000000ff4e7431 */ /* 0x000fe200000001ff */
[----:B------:R-:W-:-:S07]  /*18960*/  LOP3.LUT R136, R155, R80, R79, 0x96, !PT ;  /* 0x000000509b887212 */ /* 0x000fce00078e964f */
.L_x_1994:
        /* <DEDUP_REMOVED lines=23> */
.L_x_1998:
        /* <DEDUP_REMOVED lines=12> */
.L_x_1999:
        /* <DEDUP_REMOVED lines=57> */
[----:B------:R-:W-:-:S03]  /*18f30*/  IMAD.MOV.U32 R80, RZ, RZ, RZ ;  /* 0x000000ffff507224 */ /* 0x000fc600078e00ff */
[----:B------:R-:W-:Y:S01]  /*18f40*/  LOP3.LUT R136, R79, R76, R155, 0x96, !PT ;  /* 0x0000004c4f887212 */ /* 0x000fe200078e969b */
[----:B------:R-:W-:Y:S01]  /*18f50*/  IMAD.MOV.U32 R76, RZ, RZ, R126 ;  /* 0x000000ffff4c7224 */ /* 0x000fe200078e007e */
[----:B------:R-:W-:-:S07]  /*18f60*/  MOV R126, R154 ;  /* 0x0000009a007e7202 */ /* 0x000fce0000000f00 */
.L_x_1997:
        /* <DEDUP_REMOVED lines=22> */
.L_x_2001:
        /* <DEDUP_REMOVED lines=12> */
.L_x_2002:
        /* <DEDUP_REMOVED lines=56> */
[----:B------:R-:W-:Y:S02]  /*19510*/  HFMA2 R78, -RZ, RZ, 0, 0 ;  /* 0x00000000ff4e7431 */ /* 0x000fe400000001ff */
[----:B------:R-:W-:Y:S01]  /*19520*/  IMAD.MOV.U32 R130, RZ, RZ, R80 ;  /* 0x000000ffff827224 */ /* 0x000fe200078e0050 */
[----:B------:R-:W-:Y:S02]  /*19530*/  LOP3.LUT R136, R79, R76, R155, 0x96, !PT ;  /* 0x0000004c4f887212 */ /* 0x000fe400078e969b */
[----:B------:R-:W-:Y:S01]  /*19540*/  MOV R76, R126 ;  /* 0x0000007e004c7202 */ /* 0x000fe20000000f00 */
[----:B------:R-:W-:-:S07]  /*19550*/  IMAD.MOV.U32 R126, RZ, RZ, R154 ;  /* 0x000000ffff7e7224 */ /* 0x000fce00078e009a */
.L_x_2000:
        /* <DEDUP_REMOVED lines=23> */
.L_x_2004:
        /* <DEDUP_REMOVED lines=14> */
.L_x_2005:
        /* <DEDUP_REMOVED lines=57> */
[----:B------:R-:W-:-:S05]  /*19b40*/  VIADD R79, R125, 0x96a522ad ;  /* 0x96a522ad7d4f7836 */ /* 0x000fca0000000000 */
[----:B------:R-:W-:Y:S01]  /*19b50*/  LOP3.LUT R136, R79, R76, R83, 0x96, !PT ;  /* 0x0000004c4f887212 */ /* 0x000fe200078e9653 */
[----:B------:R-:W-:Y:S01]  /*19b60*/  IMAD.MOV.U32 R76, RZ, RZ, R126 ;  /* 0x000000ffff4c7224 */ /* 0x000fe200078e007e */
[----:B------:R-:W-:-:S07]  /*19b70*/  MOV R126, R82 ;  /* 0x00000052007e7202 */ /* 0x000fce0000000f00 */
.L_x_2003:
        /* <DEDUP_REMOVED lines=14> */
.L_x_1981:
[----:B------:R-:W-:Y:S01]  /*19c60*/  FADD.FTZ R80, RZ, R87 ;  /* 0x00000057ff507221 */ /* 0x000fe20000010000 */
[----:B------:R-:W-:Y:S01]  /*19c70*/  SEL R82, RZ, 0x1000000, !P6 ;  /* 0x01000000ff527807 */ /* 0x000fe20007000000 */
[----:B------:R-:W-:Y:S01]  /*19c80*/  IMAD.WIDE.U32 R132, R177, 0x10, R132 ;  /* 0x00000010b1847825 */ /* 0x000fe200078e0084 */
[----:B------:R-:W-:-:S03]  /*19c90*/  ISETP.NE.AND P6, PT, R90, RZ, PT ;  /* 0x000000ff5a00720c */ /* 0x000fc60003fc5270 */
[----:B------:R-:W-:Y:S01]  /*19ca0*/  FADD.FTZ R80, R80, R89 ;  /* 0x0000005950507221 */ /* 0x000fe20000010000 */
[----:B------:R-:W-:Y:S01]  /*19cb0*/  SEL R83, RZ, 0x10000, !P5 ;  /* 0x00010000ff537807 */ /* 0x000fe20006800000 */
[----:B------:R-:W-:Y:S01]  /*19cc0*/  IMAD.WIDE.U32 R134, R177, 0x8, R134 ;  /* 0x00000008b1867825 */ /* 0x000fe200078e0086 */
[----:B------:R-:W-:-:S03]  /*19cd0*/  SEL R140, RZ, 0x100, !P4 ;  /* 0x00000100ff8c7807 */ /* 0x000fc60006000000 */
[----:B------:R-:W-:Y:S01]  /*19ce0*/  FADD.FTZ R80, R80, R91 ;  /* 0x0000005b50507221 */ /* 0x000fe20000010000 */
[----:B------:R-:W-:Y:S01]  /*19cf0*/  SEL R138, RZ, 0x1000000, !P2 ;  /* 0x01000000ff8a7807 */ /* 0x000fe20005000000 */
[----:B------:R-:W-:Y:S01]  /*19d00*/  STG.E.128 desc[UR8][R132.64], R76 ;  /* 0x0000004c84007986 */ /* 0x000fe2000c101d08 */
[----:B------:R-:W-:Y:S01]  /*19d10*/  SEL R197, RZ, 0x10000, !P1 ;  /* 0x00010000ffc57807 */ /* 0x000fe20004800000 */
[----:B------:R-:W-:Y:S01]  /*19d20*/  FADD.FTZ R80, R80, R123 ;  /* 0x0000007b50507221 */ /* 0x000fe20000010000 */
[----:B------:R-:W-:Y:S01]  /*19d30*/  LOP3.LUT R140, R140, R82, R83, 0xfe, !PT ;  /* 0x000000528c8c7212 */ /* 0x000fe200078efe53 */
[----:B------:R-:W-:Y:S01]  /*19d40*/  BSSY.RECONVERGENT B0, `(.L_x_2006) ;  /* 0x0000082000007945 */ /* 0x000fe20003800200 */
[----:B------:R-:W-:Y:S01]  /*19d50*/  SEL R83, RZ, 0x1, !P3 ;  /* 0x00000001ff537807 */ /* 0x000fe20005800000 */
[----:B------:R-:W-:Y:S01]  /*19d60*/  FADD.FTZ R80, R80, R127 ;  /* 0x0000007f50507221 */ /* 0x000fe20000010000 */
[----:B------:R-:W-:Y:S02]  /*19d70*/  SEL R82, RZ, 0x1, !P6 ;  /* 0x00000001ff527807 */ /* 0x000fe40007000000 */
[----:B------:R-:W-:Y:S01]  /*19d80*/  LOP3.LUT R83, R140, R83, RZ, 0xfc, !PT ;  /* 0x000000538c537212 */ /* 0x000fe200078efcff */
        /* <DEDUP_REMOVED lines=42> */
[----:B------:R-:W-:Y:S01]  /*1a030*/  FFMA.FTZ R81, R90, R90, R81 ;  /* 0x0000005a5a517223 */ /* 0x000fe20000010051 */
[----:B------:R-:W-:Y:S02]  /*1a040*/  SEL R90, RZ, 0x100, !P0 ;  /* 0x00000100ff5a7807 */ /* 0x000fe40004000000 */
[----:B------:R-:W-:Y:S01]  /*1a050*/  LOP3.LUT P0, RZ, R84, 0x1f, RZ, 0xc0, !PT ;  /* 0x0000001f54ff7812 */ /* 0x000fe2000780c0ff */
        /* <DEDUP_REMOVED lines=61> */
[----:B------:R-:W-:-:S04]  /*1a430*/  LOP3.LUT R81, R90, R138, R197, 0xfe, !PT ;  /* 0x0000008a5a517212 */ /* 0x000fc800078efec5 */
[----:B------:R-:W0:Y:S01]  /*1a440*/  SHFL.BFLY PT, R193, R86, 0x2, 0x1f ;  /* 0x0c401f0056c17f89 */ /* 0x000e2200000e0000 */
[----:B------:R-:W-:-:S05]  /*1a450*/  LOP3.LUT R82, R81, R82, RZ, 0xfc, !PT ;  /* 0x0000005251527212 */ /* 0x000fca00078efcff */
[----:B------:R-:W-:Y:S01]  /*1a460*/  STG.E.64 desc[UR8][R134.64], R82 ;  /* 0x0000005286007986 */ /* 0x000fe2000c101b08 */
        /* <DEDUP_REMOVED lines=15> */
.L_x_2007:
[----:B------:R-:W-:Y:S05]  /*1a560*/  BSYNC.RECONVERGENT B0 ;  /* 0x0000000000007941 */ /* 0x000fea0003800200 */
.L_x_2006:
[----:B0-----:R-:W-:Y:S01]  /*1a570*/  LOP3.LUT R76, R84, 0x1f, RZ, 0xc0, !PT ;  /* 0x0000001f544c7812 */ /* 0x001fe200078ec0ff */
[----:B------:R-:W-:Y:S01]  /*1a580*/  BAR.SYNC.DEFER_BLOCKING 0x0 ;  /* 0x0000000000007b1d */ /* 0x000fe20000010000 */
[----:B------:R-:W-:Y:S02]  /*1a590*/  HFMA2 R78, -RZ, RZ, 0, 0 ;  /* 0x00000000ff4e7431 */ /* 0x000fe400000001ff */
[----:B------:R-:W-:Y:S02]  /*1a5a0*/  ISETP.GT.U32.AND P0, PT, R76, 0x7, PT ;  /* 0x000000074c00780c */ /* 0x000fe40003f04070 */
[----:B------:R-:W-:Y:S01]  /*1a5b0*/  CS2R R76, SRZ ;  /* 0x00000000004c7805 */ /* 0x000fe2000001ff00 */
[----:B------:R-:W-:Y:S10]  /*1a5c0*/  BSSY.RECONVERGENT B0, `(.L_x_2008) ;  /* 0x000000a000007945 */ /* 0x000ff40003800200 */
[----:B------:R-:W-:Y:S05]  /*1a5d0*/  @P0 BRA `(.L_x_2009) ;  /* 0x0000000000200947 */ /* 0x000fea0003800000 */
[----:B------:R-:W0:Y:S01]  /*1a5e0*/  S2UR UR5, SR_CgaCtaId ;  /* 0x00000000000579c3 */ /* 0x000e220000008800 */
[----:B------:R-:W-:Y:S01]  /*1a5f0*/  UMOV UR4, 0x400 ;  /* 0x0000040000047882 */ /* 0x000fe20000000000 */
[----:B------:R-:W-:Y:S01]  /*1a600*/  IMAD.SHL.U32 R76, R84, 0x8, RZ ;  /* 0x00000008544c7824 */ /* 0x000fe200078e00ff */
[----:B------:R-:W-:-:S04]  /*1a610*/  MOV R78, 0x400 ;  /* 0x00000400004e7802 */ /* 0x000fc80000000f00 */
[----:B------:R-:W-:Y:S01]  /*1a620*/  LOP3.LUT R76, R76, 0xf8, RZ, 0xc0, !PT ;  /* 0x000000f84c4c7812 */ /* 0x000fe200078ec0ff */
[----:B0-----:R-:W-:-:S04]  /*1a630*/  ULEA UR4, UR5, UR4, 0x18 ;  /* 0x0000000405047291 */ /* 0x001fc8000f8ec0ff */
[----:B------:R-:W-:-:S09]  /*1a640*/  @UP0 UIADD3 UR4, UPT, UPT, UR4, 0x40, URZ ;  /* 0x0000004004040890 */ /* 0x000fd2000fffe0ff */
[----:B------:R-:W0:Y:S03]  /*1a650*/  LDS.64 R76, [R76+UR4] ;  /* 0x000000044c4c7984 */ /* 0x000e260008000a00 */
.L_x_2009:
[----:B------:R-:W-:Y:S05]  /*1a660*/  BSYNC.RECONVERGENT B0 ;  /* 0x0000000000007941 */ /* 0x000fea0003800200 */
.L_x_2008:
[----:B------:R-:W1:Y:S01]  /*1a670*/  SHFL.DOWN PT, R79, R78, 0x4, 0x1f ;  /* 0x08801f004e4f7f89 */ /* 0x000e6200000e0000 */
[----:B------:R-:W-:Y:S01]  /*1a680*/  ISETP.NE.AND P0, PT, R84, RZ, PT ;  /* 0x000000ff5400720c */ /* 0x000fe20003f05270 */
[----:B------:R-:W-:Y:S01]  /*1a690*/  IMAD.U32 R150, R68, 0x10000, RZ ;  /* 0x0001000044967824 */ /* 0x000fe200078e00ff */
[----:B------:R-:W-:Y:S01]  /*1a6a0*/  ISETP.NE.AND P1, PT, RZ, UR13, PT ;  /* 0x0000000dff007c0c */ /* 0x000fe2000bf25270 */
[----:B0-----:R-:W0:Y:S01]  /*1a6b0*/  SHFL.DOWN PT, R81, R76, 0x4, 0x1f ;  /* 0x08801f004c517f89 */ /* 0x001e2200000e0000 */
[----:B------:R-:W-:Y:S01]  /*1a6c0*/  SHF.L.U32 R148, R0, 0x10, RZ ;  /* 0x0000001000947819 */ /* 0x000fe200000006ff */
[----:B------:R-:W-:Y:S02]  /*1a6d0*/  UPLOP3.LUT UP0, UPT, UPT, UPT, UP0, 0x40, 0x4 ;  /* 0x000000000004789c */ /* 0x000fe40003f0e800 */
        /* <DEDUP_REMOVED lines=35> */
[----:B------:R-:W-:-:S02]  /*1a910*/  IMAD.U32 R135, R67, 0x10000, RZ ;  /* 0x0001000043877824 */ /* 0x000fc400078e00ff */
        /* <DEDUP_REMOVED lines=13> */
[----:B------:R-:W1:Y:S03]  /*1a9f0*/  LDC R82, c[0x0][0x448] ;  /* 0x00011200ff527b82 */ /* 0x000e660000000800 */
[----:B------:R-:W1:Y:S05]  /*1aa00*/  SHFL.IDX PT, R83, R78, RZ, 0x1f ;  /* 0x00001fff4e537589 */ /* 0x000e6a00000e0000 */
[----:B------:R-:W2:Y:S01]  /*1aa10*/  @!P0 LDC.64 R76, c[0x0][0x3c0] ;  /* 0x0000f000ff4c8b82 */ /* 0x000ea20000000a00 */
[C---:B0-----:R-:W-:Y:S01]  /*1aa20*/  FMUL.FTZ R79, R133.reuse, R133 ;  /* 0x00000085854f7220 */ /* 0x041fe20000410000 */
[----:B------:R-:W-:-:S04]  /*1aa30*/  FSEL R144, R133, RZ, !P1 ;  /* 0x000000ff85907208 */ /* 0x000fc80004800000 */
[----:B------:R-:W-:Y:S01]  /*1aa40*/  FSEL R80, R79, RZ, P1 ;  /* 0x000000ff4f507208 */ /* 0x000fe20000800000 */
[C---:B------:R-:W-:Y:S01]  /*1aa50*/  FADD.FTZ R156, -R144.reuse, R123 ;  /* 0x0000007b909c7221 */ /* 0x040fe20000010100 */
[----:B-1----:R-:W-:Y:S01]  /*1aa60*/  FFMA.FTZ R79, R83, UR14, R82 ;  /* 0x0000000e534f7c23 */ /* 0x002fe20008010052 */
[C---:B------:R-:W-:Y:S01]  /*1aa70*/  FADD.FTZ R146, -R144.reuse, R87 ;  /* 0x0000005790927221 */ /* 0x040fe20000010100 */
[C---:B------:R-:W-:Y:S01]  /*1aa80*/  FADD.FTZ R152, -R144.reuse, R89 ;  /* 0x0000005990987221 */ /* 0x040fe20000010100 */
[----:B------:R-:W-:Y:S01]  /*1aa90*/  FADD.FTZ R154, -R144, R91 ;  /* 0x0000005b909a7221 */ /* 0x000fe20000010100 */
[----:B------:R-:W-:Y:S01]  /*1aaa0*/  FADD.FTZ R79, R79, R80 ;  /* 0x000000504f4f7221 */ /* 0x000fe20000010000 */
[----:B--2---:R-:W-:Y:S01]  /*1aab0*/  @!P0 IMAD.WIDE R76, R17, 0x4, R76 ;  /* 0x00000004114c8825 */ /* 0x004fe200078e024c */
[----:B------:R-:W-:-:S03]  /*1aac0*/  SHF.L.U32 R87, R2, 0x10, RZ ;  /* 0x0000001002577819 */ /* 0x000fc600000006ff */
[C---:B------:R-:W-:Y:S01]  /*1aad0*/  FADD.FTZ R158, -R144.reuse, R127 ;  /* 0x0000007f909e7221 */ /* 0x040fe20000010100 */
[----:B------:R0:W1:Y:S01]  /*1aae0*/  MUFU.RSQ R123, R79 ;  /* 0x0000004f007b7308 */ /* 0x0000620000001400 */
[----:B------:R-:W-:Y:S01]  /*1aaf0*/  IMAD.U32 R83, R109, 0x10000, RZ ;  /* 0x000100006d537824 */ /* 0x000fe200078e00ff */
[----:B------:R-:W-:Y:S01]  /*1ab00*/  SHF.L.U32 R91, R51, 0x10, RZ ;  /* 0x00000010335b7819 */ /* 0x000fe200000006ff */
[----:B------:R-:W-:Y:S02]  /*1ab10*/  IMAD.U32 R89, R69, 0x10000, RZ ;  /* 0x0001000045597824 */ /* 0x000fe400078e00ff */
[----:B------:R-:W-:Y:S01]  /*1ab20*/  FADD.FTZ R160, -R144, R129 ;  /* 0x0000008190a07221 */ /* 0x000fe20000010100 */
[----:B------:R-:W-:Y:S02]  /*1ab30*/  IMAD.U32 R127, R108, 0x10000, RZ ;  /* 0x000100006c7f7824 */ /* 0x000fe400078e00ff */
[C---:B------:R-:W-:Y:S01]  /*1ab40*/  FADD.FTZ R162, -R144.reuse, R131 ;  /* 0x0000008390a27221 */ /* 0x040fe20000010100 */
[----:B------:R2:W-:Y:S01]  /*1ab50*/  @!P0 STG.E desc[UR8][R76.64], R133 ;  /* 0x000000854c008986 */ /* 0x0005e2000c101908 */
[----:B------:R-:W-:Y:S01]  /*1ab60*/  FADD.FTZ R164, -R144, R137 ;  /* 0x0000008990a47221 */ /* 0x000fe20000010100 */
[----:B0-----:R-:W-:Y:S01]  /*1ab70*/  SHF.L.U32 R79, R52, 0x10, RZ ;  /* 0x00000010344f7819 */ /* 0x001fe200000006ff */
[----:B------:R-:W-:Y:S01]  /*1ab80*/  FADD.FTZ R166, -R144, R143 ;  /* 0x0000008f90a67221 */ /* 0x000fe20000010100 */
[----:B------:R-:W-:-:S02]  /*1ab90*/  IMAD.U32 R129, R106, 0x10000, RZ ;  /* 0x000100006a817824 */ /* 0x000fc400078e00ff */
[C---:B------:R-:W-:Y:S01]  /*1aba0*/  FADD.FTZ R168, -R144.reuse, R141 ;  /* 0x0000008d90a87221 */ /* 0x040fe20000010100 */
[----:B------:R-:W-:Y:S01]  /*1abb0*/  FADD.FTZ R172, -R144, R145 ;  /* 0x0000009190ac7221 */ /* 0x000fe20000010100 */
[----:B------:R-:W-:Y:S02]  /*1abc0*/  IMAD.U32 R131, R112, 0x10000, RZ ;  /* 0x0001000070837824 */ /* 0x000fe400078e00ff */
[C---:B------:R-:W-:Y:S01]  /*1abd0*/  FADD.FTZ R174, -R144.reuse, R151 ;  /* 0x0000009790ae7221 */ /* 0x040fe20000010100 */
[----:B------:R-:W-:Y:S01]  /*1abe0*/  FADD.FTZ R176, -R144, R149 ;  /* 0x0000009590b07221 */ /* 0x000fe20000010100 */
[C---:B-1----:R-:W-:Y:S01]  /*1abf0*/  FMUL.FTZ R81, R123.reuse, R146 ;  /* 0x000000927b517220 */ /* 0x042fe20000410000 */
[C---:B------:R-:W-:Y:S01]  /*1ac00*/  FMUL.FTZ R146, R123.reuse, R152 ;  /* 0x000000987b927220 */ /* 0x040fe20000410000 */
[C---:B------:R-:W-:Y:S01]  /*1ac10*/  FMUL.FTZ R154, R123.reuse, R154 ;  /* 0x0000009a7b9a7220 */ /* 0x040fe20000410000 */
[----:B------:R-:W-:Y:S01]  /*1ac20*/  FMUL.FTZ R156, R123, R156 ;  /* 0x0000009c7b9c7220 */ /* 0x000fe20000410000 */
[----:B------:R-:W-:Y:S01]  /*1ac30*/  FFMA.FTZ R81, R81, R148, R150 ;  /* 0x0000009451517223 */ /* 0x000fe20000010096 */
[----:B------:R-:W-:Y:S01]  /*1ac40*/  FFMA.FTZ R146, R146, R79, R83 ;  /* 0x0000004f92927223 */ /* 0x000fe20000010053 */
[----:B------:R-:W-:Y:S01]  /*1ac50*/  FFMA.FTZ R83, R154, R87, R89 ;  /* 0x000000579a537223 */ /* 0x000fe20000010059 */
[----:B--2---:R-:W-:Y:S01]  /*1ac60*/  SHF.L.U32 R76, R3, 0x10, RZ ;  /* 0x00000010034c7819 */ /* 0x004fe200000006ff */
[----:B------:R-:W-:Y:S01]  /*1ac70*/  IMAD.U32 R150, R70, 0x10000, RZ ;  /* 0x0001000046967824 */ /* 0x000fe200078e00ff */
[----:B------:R-:W-:Y:S01]  /*1ac80*/  SHF.L.U32 R77, R50, 0x10, RZ ;  /* 0x00000010324d7819 */ /* 0x000fe200000006ff */
[----:B------:R-:W-:Y:S01]  /*1ac90*/  FMUL.FTZ R87, R123, R158 ;  /* 0x0000009e7b577220 */ /* 0x000fe20000410000 */
[----:B------:R-:W-:Y:S01]  /*1aca0*/  FFMA.FTZ R148, R156, R91, R127 ;  /* 0x0000005b9c947223 */ /* 0x000fe2000001007f */
[----:B------:R-:W-:Y:S01]  /*1acb0*/  IMAD.U32 R79, R107, 0x10000, RZ ;  /* 0x000100006b4f7824 */ /* 0x000fe200078e00ff */
[----:B------:R-:W-:Y:S01]  /*1acc0*/  SHF.L.U32 R89, R4, 0x10, RZ ;  /* 0x0000001004597819 */ /* 0x000fe200000006ff */
[----:B------:R-:W-:Y:S01]  /*1acd0*/  FMUL.FTZ R160, R123, R160 ;  /* 0x000000a07ba07220 */ /* 0x000fe20000410000 */
[----:B------:R-:W-:Y:S01]  /*1ace0*/  IMAD.U32 R91, R71, 0x10000, RZ ;  /* 0x00010000475b7824 */ /* 0x000fe200078e00ff */
[----:B------:R-:W-:Y:S01]  /*1acf0*/  SHF.L.U32 R127, R49, 0x10, RZ ;  /* 0x00000010317f7819 */ /* 0x000fe200000006ff */
[C---:B------:R-:W-:Y:S01]  /*1ad00*/  FMUL.FTZ R162, R123.reuse, R162 ;  /* 0x000000a27ba27220 */ /* 0x040fe20000410000 */
[----:B------:R-:W-:Y:S01]  /*1ad10*/  FMUL.FTZ R152, R123, R164 ;  /* 0x000000a47b987220 */ /* 0x000fe20000410000 */
[----:B------:R-:W-:Y:S01]  /*1ad20*/  FFMA.FTZ R87, R87, R76, R150 ;  /* 0x0000004c57577223 */ /* 0x000fe20000010096 */
[----:B------:R-:W-:Y:S01]  /*1ad30*/  FFMA.FTZ R150, R160, R77, R79 ;  /* 0x0000004da0967223 */ /* 0x000fe2000001004f */
[----:B------:R-:W-:Y:S01]  /*1ad40*/  FFMA.FTZ R79, R162, R89, R91 ;  /* 0x00000059a24f7223 */ /* 0x000fe2000001005b */
[----:B------:R-:W-:Y:S01]  /*1ad50*/  SHF.L.U32 R76, R9, 0x10, RZ ;  /* 0x00000010094c7819 */ /* 0x000fe200000006ff */
        /* <DEDUP_REMOVED lines=9> */
[----:B------:R-:W-:Y:S01]  /*1adf0*/  FADD.FTZ R178, -R144, R159 ;  /* 0x0000009f90b27221 */ /* 0x000fe20000010100 */
[----:B------:R-:W-:Y:S01]  /*1ae00*/  FFMA.FTZ R154, R168, R77, R89 ;  /* 0x0000004da89a7223 */ /* 0x000fe20000010059 */
[----:B------:R-:W-:Y:S01]  /*1ae10*/  FADD.FTZ R180, -R144, R157 ;  /* 0x0000009d90b47221 */ /* 0x000fe20000010100 */
[----:B------:R-:W-:Y:S01]  /*1ae20*/  FFMA.FTZ R172, R172, R129, R131 ;  /* 0x00000081acac7223 */ /* 0x000fe20000010083 */
[----:B------:R-:W-:Y:S01]  /*1ae30*/  SHF.L.U32 R77, R11, 0x10, RZ ;  /* 0x000000100b4d7819 */ /* 0x000fe200000006ff */
[----:B------:R-:W-:Y:S01]  /*1ae40*/  IMAD.U32 R89, R66, 0x10000, RZ ;  /* 0x0001000042597824 */ /* 0x000fe200078e00ff */
[----:B------:R-:W-:Y:S01]  /*1ae50*/  SHF.L.U32 R129, R46, 0x10, RZ ;  /* 0x000000102e817819 */ /* 0x000fe200000006ff */
[----:B------:R-:W-:Y:S01]  /*1ae60*/  FMUL.FTZ R174, R123, R174 ;  /* 0x000000ae7bae7220 */ /* 0x000fe20000410000 */
[----:B------:R-:W-:Y:S01]  /*1ae70*/  IMAD.U32 R131, R111, 0x10000, RZ ;  /* 0x000100006f837824 */ /* 0x000fe200078e00ff */
[----:B------:R-:W-:Y:S01]  /*1ae80*/  SHF.L.U32 R133, R12, 0x10, RZ ;  /* 0x000000100c857819 */ /* 0x000fe200000006ff */
[----:B------:R-:W-:Y:S01]  /*1ae90*/  FMUL.FTZ R176, R123, R176 ;  /* 0x000000b07bb07220 */ /* 0x000fe20000410000 */
[C---:B------:R-:W-:Y:S01]  /*1aea0*/  FADD.FTZ R182, -R144.reuse, R163 ;  /* 0x000000a390b67221 */ /* 0x040fe20000010100 */
[----:B------:R-:W-:Y:S01]  /*1aeb0*/  SHF.L.U32 R137, R45, 0x10, RZ ;  /* 0x000000102d897819 */ /* 0x000fe200000006ff */
[----:B------:R-:W-:Y:S01]  /*1aec0*/  FMUL.FTZ R178, R123, R178 ;  /* 0x000000b27bb27220 */ /* 0x000fe20000410000 */
[----:B------:R-:W-:Y:S01]  /*1aed0*/  FADD.FTZ R184, -R144, R161 ;  /* 0x000000a190b87221 */ /* 0x000fe20000010100 */
[----:B------:R-:W-:-:S02]  /*1aee0*/  IMAD.U32 R141, R110, 0x10000, RZ ;  /* 0x000100006e8d7824 */ /* 0x000fc400078e00ff */
[C---:B------:R-:W-:Y:S01]  /*1aef0*/  FMUL.FTZ R180, R123.reuse, R180 ;  /* 0x000000b47bb47220 */ /* 0x040fe20000410000 */
[----:B------:R-:W-:Y:S01]  /*1af00*/  FADD.FTZ R186, -R144, R167 ;  /* 0x000000a790ba7221 */ /* 0x000fe20000010100 */
[----:B------:R-:W-:Y:S01]  /*1af10*/  FFMA.FTZ R174, R174, R77, R89 ;  /* 0x0000004daeae7223 */ /* 0x000fe20000010059 */
[----:B------:R-:W-:Y:S01]  /*1af20*/  FFMA.FTZ R129, R176, R129, R131 ;  /* 0x00000081b0817223 */ /* 0x000fe20000010083 */
[----:B------:R-:W-:Y:S01]  /*1af30*/  SHF.L.U32 R77, R18, 0x10, RZ ;  /* 0x00000010124d7819 */ /* 0x000fe200000006ff */
[----:B------:R-:W-:Y:S01]  /*1af40*/  FFMA.FTZ R178, R178, R133, R135 ;  /* 0x00000085b2b27223 */ /* 0x000fe20000010087 */
[----:B------:R-:W-:Y:S01]  /*1af50*/  IMAD.U32 R89, R60, 0x10000, RZ ;  /* 0x000100003c597824 */ /* 0x000fe200078e00ff */
[----:B------:R-:W-:Y:S01]  /*1af60*/  SHF.L.U32 R131, R44, 0x10, RZ ;  /* 0x000000102c837819 */ /* 0x000fe200000006ff */
[----:B------:R-:W-:Y:S01]  /*1af70*/  FMUL.FTZ R182, R123, R182 ;  /* 0x000000b67bb67220 */ /* 0x000fe20000410000 */
[----:B------:R-:W-:Y:S01]  /*1af80*/  FADD.FTZ R188, -R144, R165 ;  /* 0x000000a590bc7221 */ /* 0x000fe20000010100 */
[----:B------:R-:W-:Y:S01]  /*1af90*/  FFMA.FTZ R137, R180, R137, R141 ;  /* 0x00000089b4897223 */ /* 0x000fe2000001008d */
[----:B------:R-:W-:Y:S01]  /*1afa0*/  IMAD.U32 R133, R117, 0x10000, RZ ;  /* 0x0001000075857824 */ /* 0x000fe200078e00ff */
[----:B------:R-:W-:Y:S01]  /*1afb0*/  SHF.L.U32 R135, R19, 0x10, RZ ;  /* 0x0000001013877819 */ /* 0x000fe200000006ff */
[----:B------:R-:W-:Y:S01]  /*1afc0*/  FMUL.FTZ R184, R123, R184 ;  /* 0x000000b87bb87220 */ /* 0x000fe20000410000 */
[C---:B------:R-:W-:Y:S01]  /*1afd0*/  FADD.FTZ R170, -R144.reuse, R147 ;  /* 0x0000009390aa7221 */ /* 0x040fe20000010100 */
[----:B------:R-:W-:Y:S01]  /*1afe0*/  FADD.FTZ R140, -R144, R171 ;  /* 0x000000ab908c7221 */ /* 0x000fe20000010100 */
[----:B------:R-:W-:-:S02]  /*1aff0*/  IMAD.U32 R141, R61, 0x10000, RZ ;  /* 0x000100003d8d7824 */ /* 0x000fc400078e00ff */
[----:B------:R-:W-:Y:S01]  /*1b000*/  FMUL.FTZ R186, R123, R186 ;  /* 0x000000ba7bba7220 */ /* 0x000fe20000410000 */
[----:B------:R-:W-:Y:S01]  /*1b010*/  FADD.FTZ R138, -R144, R169 ;  /* 0x000000a9908a7221 */ /* 0x000fe20000010100 */
[----:B------:R-:W-:Y:S01]  /*1b020*/  SHF.L.U32 R143, R43, 0x10, RZ ;  /* 0x000000102b8f7819 */ /* 0x000fe200000006ff */
[----:B------:R-:W-:Y:S01]  /*1b030*/  FFMA.FTZ R182, R182, R77, R89 ;  /* 0x0000004db6b67223 */ /* 0x000fe20000010059 */
[----:B------:R-:W-:Y:S01]  /*1b040*/  SHF.L.U32 R156, R10, 0x10, RZ ;  /* 0x000000100a9c7819 */ /* 0x000fe200000006ff */
[----:B------:R-:W-:Y:S02]  /*1b050*/  IMAD.U32 R145, R116, 0x10000, RZ ;  /* 0x0001000074917824 */ /* 0x000fe400078e00ff */
[----:B------:R-:W-:Y:S01]  /*1b060*/  FMUL.FTZ R188, R123, R188 ;  /* 0x000000bc7bbc7220 */ /* 0x000fe20000410000 */
[----:B------:R-:W-:Y:S01]  /*1b070*/  FFMA.FTZ R131, R184, R131, R133 ;  /* 0x00000083b8837223 */ /* 0x000fe20000010085 */
[----:B------:R-:W-:Y:S01]  /*1b080*/  SHF.L.U32 R77, R23, 0x10, RZ ;  /* 0x00000010174d7819 */ /* 0x000fe200000006ff */
[----:B------:R-:W-:Y:S01]  /*1b090*/  FADD.FTZ R134, -R144, R173 ;  /* 0x000000ad90867221 */ /* 0x000fe20000010100 */
[----:B------:R-:W-:-:S02]  /*1b0a0*/  IMAD.U32 R158, R65, 0x10000, RZ ;  /* 0x00010000419e7824 */ /* 0x000fc400078e00ff */
[C---:B------:R-:W-:Y:S01]  /*1b0b0*/  FMUL.FTZ R127, R123.reuse, R170 ;  /* 0x000000aa7b7f7220 */ /* 0x040fe20000410000 */
[----:B------:R-:W-:Y:S01]  /*1b0c0*/  FFMA.FTZ R186, R186, R135, R141 ;  /* 0x00000087baba7223 */ /* 0x000fe2000001008d */
[----:B------:R-:W-:Y:S01]  /*1b0d0*/  IMAD.U32 R89, R62, 0x10000, RZ ;  /* 0x000100003e597824 */ /* 0x000fe200078e00ff */
[----:B------:R-:W-:Y:S01]  /*1b0e0*/  SHF.L.U32 R133, R42, 0x10, RZ ;  /* 0x000000102a857819 */ /* 0x000fe200000006ff */
[----:B------:R-:W-:Y:S01]  /*1b0f0*/  FMUL.FTZ R140, R123, R140 ;  /* 0x0000008c7b8c7220 */ /* 0x000fe20000410000 */
[C---:B------:R-:W-:Y:S01]  /*1b100*/  FADD.FTZ R88, -R144.reuse, R175 ;  /* 0x000000af90587221 */ /* 0x040fe20000010100 */
[----:B------:R-:W-:Y:S02]  /*1b110*/  IMAD.U32 R135, R115, 0x10000, RZ ;  /* 0x0001000073877824 */ /* 0x000fe400078e00ff */
[----:B------:R-:W-:Y:S01]  /*1b120*/  FMUL.FTZ R138, R123, R138 ;  /* 0x0000008a7b8a7220 */ /* 0x000fe20000410000 */
[----:B------:R-:W-:Y:S01]  /*1b130*/  FADD.FTZ R78, -R144, R181 ;  /* 0x000000b5904e7221 */ /* 0x000fe20000010100 */
[----:B------:R-:W-:Y:S01]  /*1b140*/  FFMA.FTZ R143, R188, R143, R145 ;  /* 0x0000008fbc8f7223 */ /* 0x000fe20000010091 */
[----:B------:R-:W-:Y:S01]  /*1b150*/  SHF.L.U32 R141, R24, 0x10, RZ ;  /* 0x00000010188d7819 */ /* 0x000fe200000006ff */
[----:B------:R-:W-:Y:S01]  /*1b160*/  FADD.FTZ R132, -R144, R155 ;  /* 0x0000009b90847221 */ /* 0x000fe20000010100 */
[----:B------:R-:W-:Y:S01]  /*1b170*/  FFMA.FTZ R127, R127, R156, R158 ;  /* 0x0000009c7f7f7223 */ /* 0x000fe2000001009e */
[----:B------:R-:W-:Y:S01]  /*1b180*/  IMAD.U32 R145, R63, 0x10000, RZ ;  /* 0x000100003f917824 */ /* 0x000fe200078e00ff */
[----:B------:R-:W-:Y:S01]  /*1b190*/  SHF.L.U32 R151, R41, 0x10, RZ ;  /* 0x0000001029977819 */ /* 0x000fe200000006ff */
[----:B------:R-:W-:Y:S01]  /*1b1a0*/  FMUL.FTZ R134, R123, R134 ;  /* 0x000000867b867220 */ /* 0x000fe20000410000 */
[----:B------:R-:W-:Y:S01]  /*1b1b0*/  FFMA.FTZ R147, R140, R77, R89 ;  /* 0x0000004d8c937223 */ /* 0x000fe20000010059 */
[----:B------:R-:W-:-:S02]  /*1b1c0*/  IMAD.U32 R155, R114, 0x10000, RZ ;  /* 0x00010000729b7824 */ /* 0x000fc400078e00ff */
[----:B------:R-:W-:Y:S01]  /*1b1d0*/  FMUL.FTZ R88, R123, R88 ;  /* 0x000000587b587220 */ /* 0x000fe20000410000 */
[----:B------:R-:W-:Y:S01]  /*1b1e0*/  FFMA.FTZ R156, R138, R133, R135 ;  /* 0x000000858a9c7223 */ /* 0x000fe20000010087 */
[----:B------:R-:W-:Y:S01]  /*1b1f0*/  SHF.L.U32 R89, R29, 0x10, RZ ;  /* 0x000000101d597819 */ /* 0x000fe200000006ff */
[C---:B------:R-:W-:Y:S01]  /*1b200*/  FADD.FTZ R80, -R144.reuse, R179 ;  /* 0x000000b390507221 */ /* 0x040fe20000010100 */
[----:B------:R-:W-:Y:S01]  /*1b210*/  FADD.FTZ R84, -R144, R185 ;  /* 0x000000b990547221 */ /* 0x000fe20000010100 */
[----:B------:R-:W-:Y:S02]  /*1b220*/  IMAD.U32 R133, R56, 0x10000, RZ ;  /* 0x0001000038857824 */ /* 0x000fe400078e00ff */
[----:B------:R-:W-:Y:S01]  /*1b230*/  FMUL.FTZ R78, R123, R78 ;  /* 0x0000004e7b4e7220 */ /* 0x000fe20000410000 */
[----:B------:R-:W-:Y:S01]  /*1b240*/  FFMA.FTZ R149, R134, R141, R145 ;  /* 0x0000008d86957223 */ /* 0x000fe20000010091 */
[----:B------:R-:W0:Y:S01]  /*1b250*/  LDC.64 R76, c[0x0][0x428] ;  /* 0x00010a00ff4c7b82 */ /* 0x000e220000000a00 */
[----:B------:R-:W-:Y:S01]  /*1b260*/  FFMA.FTZ R158, R88, R151, R155 ;  /* 0x00000097589e7223 */ /* 0x000fe2000001009b */
[----:B------:R-:W-:Y:S01]  /*1b270*/  SHF.L.U32 R135, R40, 0x10, RZ ;  /* 0x0000001028877819 */ /* 0x000fe200000006ff */
[----:B------:R-:W-:Y:S01]  /*1b280*/  FADD.FTZ R86, -R144, R183 ;  /* 0x000000b790567221 */ /* 0x000fe20000010100 */
[----:B------:R-:W-:Y:S01]  /*1b290*/  SHF.L.U32 R145, R30, 0x10, RZ ;  /* 0x000000101e917819 */ /* 0x000fe200000006ff */
[C---:B------:R-:W-:Y:S01]  /*1b2a0*/  FADD.FTZ R82, -R144.reuse, R187 ;  /* 0x000000bb90527221 */ /* 0x040fe20000010100 */
[----:B------:R-:W-:Y:S01]  /*1b2b0*/  FADD.FTZ R90, -R144, R189 ;  /* 0x000000bd905a7221 */ /* 0x000fe20000010100 */
[----:B------:R-:W-:-:S02]  /*1b2c0*/  IMAD.U32 R141, R121, 0x10000, RZ ;  /* 0x00010000798d7824 */ /* 0x000fc400078e00ff */
[----:B------:R-:W-:Y:S01]  /*1b2d0*/  FMUL.FTZ R80, R123, R80 ;  /* 0x000000507b507220 */ /* 0x000fe20000410000 */
[----:B------:R-:W-:Y:S02]  /*1b2e0*/  IMAD.U32 R155, R57, 0x10000, RZ ;  /* 0x00010000399b7824 */ /* 0x000fe400078e00ff */
[----:B------:R-:W-:Y:S01]  /*1b2f0*/  FMUL.FTZ R84, R123, R84 ;  /* 0x000000547b547220 */ /* 0x000fe20000410000 */
[----:B------:R-:W-:Y:S01]  /*1b300*/  FFMA.FTZ R151, R78, R89, R133 ;  /* 0x000000594e977223 */ /* 0x000fe20000010085 */
[----:B------:R-:W-:Y:S01]  /*1b310*/  FADD.FTZ R144, -R144, R191 ;  /* 0x000000bf90907221 */ /* 0x000fe20000010100 */
[----:B------:R-:W1:Y:S01]  /*1b320*/  @!P0 LDC.64 R88, c[0x0][0x3c8] ;  /* 0x0000f200ff588b82 */ /* 0x000e620000000a00 */
[----:B------:R-:W-:Y:S01]  /*1b330*/  SHF.L.U32 R157, R39, 0x10, RZ ;  /* 0x00000010279d7819 */ /* 0x000fe200000006ff */
[----:B------:R-:W-:Y:S01]  /*1b340*/  FFMA.FTZ R160, R80, R135, R141 ;  /* 0x0000008750a07223 */ /* 0x000fe2000001008d */
[----:B------:R-:W-:Y:S01]  /*1b350*/  FFMA.FTZ R155, R84, R145, R155 ;  /* 0x00000091549b7223 */ /* 0x000fe2000001009b */
[----:B------:R-:W-:-:S02]  /*1b360*/  IMAD.U32 R159, R120, 0x10000, RZ ;  /* 0x00010000789f7824 */ /* 0x000fc400078e00ff */
[----:B------:R-:W-:Y:S01]  /*1b370*/  FMUL.FTZ R86, R123, R86 ;  /* 0x000000567b567220 */ /* 0x000fe20000410000 */
[----:B------:R-:W-:Y:S01]  /*1b380*/  SHF.L.U32 R141, R38, 0x10, RZ ;  /* 0x00000010268d7819 */ /* 0x000fe200000006ff */
[----:B------:R-:W-:Y:S01]  /*1b390*/  IMAD.U32 R145, R119, 0x10000, RZ ;  /* 0x0001000077917824 */ /* 0x000fe200078e00ff */
[----:B------:R-:W-:Y:S01]  /*1b3a0*/  SHF.L.U32 R163, R37, 0x10, RZ ;  /* 0x0000001025a37819 */ /* 0x000fe200000006ff */
[C---:B------:R-:W-:Y:S01]  /*1b3b0*/  FMUL.FTZ R144, R123.reuse, R144 ;  /* 0x000000907b907220 */ /* 0x040fe20000410000 */
[----:B------:R-:W-:Y:S02]  /*1b3c0*/  IMAD.U32 R165, R118, 0x10000, RZ ;  /* 0x0001000076a57824 */ /* 0x000fe400078e00ff */
[----:B------:R-:W-:Y:S01]  /*1b3d0*/  FMUL.FTZ R78, R123, R90 ;  /* 0x0000005a7b4e7220 */ /* 0x000fe20000410000 */
[----:B------:R-:W-:Y:S01]  /*1b3e0*/  FFMA.FTZ R162, R86, R157, R159 ;  /* 0x0000009d56a27223 */ /* 0x000fe2000001009f */
[----:B------:R-:W-:Y:S01]  /*1b3f0*/  SHF.L.U32 R133, R31, 0x10, RZ ;  /* 0x000000101f857819 */ /* 0x000fe200000006ff */
[----:B------:R-:W-:Y:S01]  /*1b400*/  FFMA.FTZ R164, R144, R163, R165 ;  /* 0x000000a390a47223 */ /* 0x000fe200000100a5 */
[----:B------:R-:W-:Y:S01]  /*1b410*/  FFMA.FTZ R157, R78, R141, R145 ;  /* 0x0000008d4e9d7223 */ /* 0x000fe20000010091 */
[----:B------:R-:W-:Y:S01]  /*1b420*/  IMAD.U32 R135, R58, 0x10000, RZ ;  /* 0x000100003a877824 */ /* 0x000fe200078e00ff */
[----:B------:R-:W2:Y:S01]  /*1b430*/  LDC.64 R144, c[0x0][0x380] ;  /* 0x0000e000ff907b82 */ /* 0x000ea20000000a00 */
[----:B------:R-:W-:Y:S01]  /*1b440*/  SHF.L.U32 R159, R32, 0x10, RZ ;  /* 0x00000010209f7819 */ /* 0x000fe200000006ff */
[----:B------:R-:W-:Y:S01]  /*1b450*/  FMUL.FTZ R82, R123, R82 ;  /* 0x000000527b527220 */ /* 0x000fe20000410000 */
[----:B------:R-:W-:-:S02]  /*1b460*/  IMAD.U32 R161, R59, 0x10000, RZ ;  /* 0x000100003ba17824 */ /* 0x000fc400078e00ff */
[----:B------:R-:W-:Y:S01]  /*1b470*/  FMUL.FTZ R132, R123, R132 ;  /* 0x000000847b847220 */ /* 0x000fe20000410000 */
[----:B0-----:R-:W-:-:S04]  /*1b480*/  IMAD.WIDE.U32 R140, R177, 0x10, R76 ;  /* 0x00000010b18c7825 */ /* 0x001fc800078e004c */
[----:B------:R-:W-:Y:S01]  /*1b490*/  FFMA.FTZ R90, R82, R133, R135 ;  /* 0x00000085525a7223 */ /* 0x000fe20000010087 */
[----:B------:R-:W-:Y:S01]  /*1b4a0*/  F2FP.BF16.F32.PACK_AB R86, R156, R147 ;  /* 0x000000939c56723e */ /* 0x000fe200000010ff */
[----:B------:R-:W-:Y:S01]  /*1b4b0*/  FFMA.FTZ R159, R132, R159, R161 ;  /* 0x0000009f849f7223 */ /* 0x000fe200000100a1 */
[--C-:B------:R-:W-:Y:S01]  /*1b4c0*/  IMAD.WIDE.U32 R134, R139, 0x10, R76.reuse ;  /* 0x000000108b867825 */ /* 0x100fe200078e004c */
        /* <DEDUP_REMOVED lines=8> */
[----:B-1----:R-:W-:Y:S01]  /*1b550*/  @!P0 IMAD.WIDE R146, R17, 0x4, R88 ;  /* 0x0000000411928825 */ /* 0x002fe200078e0258 */
[----:B------:R-:W-:Y:S02]  /*1b560*/  F2FP.BF16.F32.PACK_AB R83, R137, R178 ;  /* 0x000000b28953723e */ /* 0x000fe400000010ff */
[----:B------:R-:W-:Y:S02]  /*1b570*/  F2FP.BF16.F32.PACK_AB R81, R172, R127 ;  /* 0x0000007fac51723e */ /* 0x000fe400000010ff */
[----:B------:R-:W-:Y:S01]  /*1b580*/  F2FP.BF16.F32.PACK_AB R87, R158, R149 ;  /* 0x000000959e57723e */ /* 0x000fe200000010ff */
[----:B------:R0:W-:Y:S01]  /*1b590*/  @!P0 STG.E desc[UR8][R146.64], R123 ;  /* 0x0000007b92008986 */ /* 0x0001e2000c101908 */
[----:B------:R-:W-:Y:S02]  /*1b5a0*/  F2FP.BF16.F32.PACK_AB R85, R143, R186 ;  /* 0x000000ba8f55723e */ /* 0x000fe400000010ff */
[----:B------:R-:W-:Y:S01]  /*1b5b0*/  F2FP.BF16.F32.PACK_AB R84, R131, R182 ;  /* 0x000000b68354723e */ /* 0x000fe200000010ff */
[----:B------:R0:W-:Y:S01]  /*1b5c0*/  STG.E.128 desc[UR8][R132.64], R76 ;  /* 0x0000004c84007986 */ /* 0x0001e2000c101d08 */
[----:B------:R-:W-:-:S02]  /*1b5d0*/  F2FP.BF16.F32.PACK_AB R91, R164, R159 ;  /* 0x0000009fa45b723e */ /* 0x000fc400000010ff */
[----:B------:R-:W-:Y:S01]  /*1b5e0*/  F2FP.BF16.F32.PACK_AB R90, R157, R90 ;  /* 0x0000005a9d5a723e */ /* 0x000fe200000010ff */
[----:B------:R0:W-:Y:S01]  /*1b5f0*/  STG.E.128 desc[UR8][R134.64], R80 ;  /* 0x0000005086007986 */ /* 0x0001e2000c101d08 */
[----:B------:R-:W-:Y:S02]  /*1b600*/  F2FP.BF16.F32.PACK_AB R89, R162, R155 ;  /* 0x0000009ba259723e */ /* 0x000fe400000010ff */
[----:B------:R-:W-:Y:S01]  /*1b610*/  F2FP.BF16.F32.PACK_AB R88, R160, R151 ;  /* 0x00000097a058723e */ /* 0x000fe200000010ff */
[----:B------:R0:W-:Y:S01]  /*1b620*/  STG.E.128 desc[UR8][R138.64], R84 ;  /* 0x000000548a007986 */ /* 0x0001e2000c101d08 */
[----:B--2---:R-:W-:-:S03]  /*1b630*/  IADD3 R17, PT, PT, R17, R144, RZ ;  /* 0x0000009011117210 */ /* 0x004fc60007ffe0ff */
[----:B------:R0:W-:Y:S01]  /*1b640*/  STG.E.128 desc[UR8][R140.64], R88 ;  /* 0x000000588c007986 */ /* 0x0001e2000c101d08 */
[----:B------:R-:W-:-:S13]  /*1b650*/  ISETP.GE.AND P0, PT, R17, R145, PT ;  /* 0x000000911100720c */ /* 0x000fda0003f06270 */
[----:B------:R-:W-:Y:S05]  /*1b660*/  @!P0 BRA `(.L_x_2010) ;  /* 0xfffffe58006c8947 */ /* 0x000fea000383ffff */
[----:B------:R-:W-:Y:S05]  /*1b670*/  EXIT ;  /* 0x000000000000794d */ /* 0x000fea0003800000 */
.L_x_2011:
        /* <DEDUP_REMOVED lines=16> */
.L_x_27473:


//--------------------- .text._ZN10layer_norm13ln_fwd_kernelINS_13Kernel_traitsI13__nv_bfloat16S2_S2_S2_fjLj8192ELj1ELj1ELj8ELj16ENS_18Kernel_traits_baseILj8192ES2_S2_S2_S2_fjLj256EEEEELb1ELb1ELb1ELb0EEEvNS_9FwdParamsE --------------------------
	.section	.text._ZN10layer_norm13ln_fwd_kernelINS_13Kernel_traitsI13__nv_bfloat16S2_S2_S2_fjLj8192ELj1ELj1ELj8ELj16ENS_18Kernel_traits_baseILj8192ES2_S2_S2_S2_fjLj256EEEEELb1ELb1ELb1ELb0EEEvNS_9FwdParamsE,"ax",@progbits
	.align	128
        .global         _ZN10layer_norm13ln_fwd_kernelINS_13Kernel_traitsI13__nv_bfloat16S2_S2_S2_fjLj8192ELj1ELj1ELj8ELj16ENS_18Kernel_traits_baseILj8192ES2_S2_S2_S2_fjLj256EEEEELb1ELb1ELb1ELb0EEEvNS_9FwdParamsE
        .type           _ZN10layer_norm13ln_fwd_kernelINS_13Kernel_traitsI13__nv_bfloat16S2_S2_S2_fjLj8192ELj1ELj1ELj8ELj16ENS_18Kernel_traits_baseILj8192ES2_S2_S2_S2_fjLj256EEEEELb1ELb1ELb1ELb0EEEvNS_9FwdParamsE,@function
        .size           _ZN10layer_norm13ln_fwd_kernelINS_13Kernel_traitsI13__nv_bfloat16S2_S2_S2_fjLj8192ELj1ELj1ELj8ELj16ENS_18Kernel_traits_baseILj8192ES2_S2_S2_S2_fjLj256EEEEELb1ELb1ELb1ELb0EEEvNS_9FwdParamsE,(.L_x_27474 - _ZN10layer_norm13ln_fwd_kernelINS_13Kernel_traitsI13__nv_bfloat16S2_S2_S2_fjLj8192ELj1ELj1ELj8ELj16ENS_18Kernel_traits_baseILj8192ES2_S2_S2_S2_fjLj256EEEEELb1ELb1ELb1ELb0EEEvNS_9FwdParamsE)
        .other          _ZN10layer_norm13ln_fwd_kernelINS_13Kernel_traitsI13__nv_bfloat16S2_S2_S2_fjLj8192ELj1ELj1ELj8ELj16ENS_18Kernel_traits_baseILj8192ES2_S2_S2_S2_fjLj256EEEEELb1ELb1ELb1ELb0EEEvNS_9FwdParamsE,@"STO_CUDA_ENTRY STV_DEFAULT"
_ZN10layer_norm13ln_fwd_kernelINS_13Kernel_traitsI13__nv_bfloat16S2_S2_S2_fjLj8192ELj1ELj1ELj8ELj16ENS_18Kernel_traits_baseILj8192ES2_S2_S2_S2_fjLj256EEEEELb1ELb1ELb1ELb0EEEvNS_9FwdParamsE:
.text._ZN10layer_norm13ln_fwd_kernelINS_13Kernel_traitsI13__nv_bfloat16S2_S2_S2_fjLj8192ELj1ELj1ELj8ELj16ENS_18Kernel_traits_baseILj8192ES2_S2_S2_S2_fjLj256EEEEELb1ELb1ELb1ELb0EEEvNS_9FwdParamsE:
        /* <DEDUP_REMOVED lines=75> */
.L_x_2013:
        /* <DEDUP_REMOVED lines=42> */
.L_x_2014:
[----:B------:R-:W-:Y:S05]  /*0750*/  BSYNC.RECONVERGENT B0 ;  /* 0x0000000000007941 */ /* 0x000fea0003800200 */
.L_x_2012:
[----:B------:R-:W0:Y:S08]  /*0760*/  S2UR UR4, SR_CTAID.X ;  /* 0x00000000000479c3 */ /* 0x000e300000002500 */
[----:B------:R-:W0:Y:S02]  /*0770*/  LDC R4, c[0x0][0x384] ;  /* 0x0000e100ff047b82 */ /* 0x000e240000000800 */
[----:B0-----:R-:W-:-:S13]  /*0780*/  ISETP.LE.AND P0, PT, R4, UR4, PT ;  /* 0x0000000404007c0c */ /* 0x001fda000bf03270 */
[----:B------:R-:W-:Y:S05]  /*0790*/  @P0 EXIT ;  /* 0x000000000000094d */ /* 0x000fea0003800000 */
[----:B------:R-:W0:Y:S01]  /*07a0*/  LDCU UR5, c[0x0][0x360] ;  /* 0x00006c00ff0577ac */ /* 0x000e220008000800 */
[----:B------:R-:W-:Y:S01]  /*07b0*/  IMAD.U32 R4, RZ, RZ, UR4 ;  /* 0x00000004ff047e24 */ /* 0x000fe2000f8e00ff */
[----:B-----5:R-:W-:Y:S01]  /*07c0*/  IADD3 R10, PT, PT, R150, -0x61c88647, RZ ;  /* 0x9e3779b9960a7810 */ /* 0x020fe20007ffe0ff */
[----:B------:R-:W-:Y:S01]  /*07d0*/  IMAD.HI.U32 R7, R2, -0x2daee0ad, RZ ;  /* 0xd2511f5302077827 */ /* 0x000fe200078e00ff */
[----:B------:R-:W-:-:S03]  /*07e0*/  SHF.R.S32.HI R24, RZ, 0x3, R24 ;  /* 0x00000003ff187819 */ /* 0x000fc60000011418 */
[----:B------:R-:W-:Y:S01]  /*07f0*/  HFMA2 R116, -RZ, RZ, 0, 0 ;  /* 0x00000000ff747431 */ /* 0x000fe200000001ff */
[----:B------:R-:W-:Y:S01]  /*0800*/  LOP3.LUT R15, R27, 0xe0, RZ, 0xc0, !PT ;  /* 0x000000e01b0f7812 */ /* 0x000fe200078ec0ff */
[----:B------:R-:W-:Y:S01]  /*0810*/  IMAD R12, R2, -0x2daee0ad, RZ ;  /* 0xd2511f53020c7824 */ /* 0x000fe200078e02ff */
[----:B------:R-:W-:Y:S01]  /*0820*/  LOP3.LUT R7, R7, R151, RZ, 0x3c, !PT ;  /* 0x0000009707077212 */ /* 0x000fe200078e3cff */
[----:B------:R-:W-:Y:S01]  /*0830*/  VIADD R13, R151, 0xbb67ae85 ;  /* 0xbb67ae85970d7836 */ /* 0x000fe20000000000 */
[----:B------:R-:W-:Y:S01]  /*0840*/  LOP3.LUT R14, R24, 0xff, RZ, 0xc0, !PT ;  /* 0x000000ff180e7812 */ /* 0x000fe200078ec0ff */
[----:B------:R-:W-:Y:S01]  /*0850*/  UPLOP3.LUT UP1, UPT, UPT, UPT, UPT, 0x40, 0x4 ;  /* 0x000000000004789c */ /* 0x000fe20003f2e870 */
[----:B------:R-:W-:Y:S01]  /*0860*/  LOP3.LUT R168, R168, 0x3, RZ, 0xc0, !PT ;  /* 0x00000003a8a87812 */ /* 0x000fe200078ec0ff */
[----:B------:R-:W-:Y:S01]  /*0870*/  IMAD.HI.U32 R8, R7, -0x326172a9, RZ ;  /* 0xcd9e8d5707087827 */ /* 0x000fe200078e00ff */
[----:B------:R-:W-:Y:S01]  /*0880*/  VIADDMNMX R15, R14, -R15, RZ, !PT ;  /* 0x8000000f0e0f7246 */ /* 0x000fe200078001ff */
[----:B------:R-:W1:Y:S01]  /*0890*/  LDCU UR10, c[0x0][0x404] ;  /* 0x00008080ff0a77ac */ /* 0x000e620008000800 */
[----:B------:R-:W-:Y:S01]  /*08a0*/  PRMT R16, R79, 0x7632, R16 ;  /* 0x000076324f107816 */ /* 0x000fe20000000010 */
[----:B------:R-:W-:Y:S01]  /*08b0*/  IMAD R7, R7, -0x326172a9, RZ ;  /* 0xcd9e8d5707077824 */ /* 0x000fe200078e02ff */
[----:B------:R-:W-:Y:S01]  /*08c0*/  VIMNMX R15, PT, PT, R15, 0x20, PT ;  /* 0x000000200f0f7848 */ /* 0x000fe20003fe0100 */
[----:B0-----:R-:W-:Y:S01]  /*08d0*/  IMAD R5, R4, UR5, R27 ;  /* 0x0000000504057c24 */ /* 0x001fe2000f8e021b */
[----:B------:R-:W-:Y:S01]  /*08e0*/  PRMT R18, R78, 0x7632, R18 ;  /* 0x000076324e127816 */ /* 0x000fe20000000012 */
[----:B------:R-:W0:Y:S01]  /*08f0*/  LDCU.U8 UR11, c[0x0][0x410] ;  /* 0x00008200ff0b77ac */ /* 0x000e220008000000 */
[----:B------:R-:W-:Y:S01]  /*0900*/  PRMT R19, R73, 0x7632, R19 ;  /* 0x0000763249137816 */ /* 0x000fe20000000013 */
[----:B------:R-:W-:Y:S01]  /*0910*/  IMAD.HI.U32 R6, R5, -0x326172a9, RZ ;  /* 0xcd9e8d5705067827 */ /* 0x000fe200078e00ff */
[----:B------:R-:W-:Y:S01]  /*0920*/  PRMT R20, R77, 0x7632, R20 ;  /* 0x000076324d147816 */ /* 0x000fe20000000014 */
[----:B------:R-:W2:Y:S01]  /*0930*/  LDCU UR14, c[0x0][0x400] ;  /* 0x00008000ff0e77ac */ /* 0x000ea20008000800 */
[----:B------:R-:W-:Y:S01]  /*0940*/  PRMT R21, R72, 0x7632, R21 ;  /* 0x0000763248157816 */ /* 0x000fe20000000015 */
[----:B------:R-:W-:Y:S01]  /*0950*/  IMAD R9, R5, -0x326172a9, RZ ;  /* 0xcd9e8d5705097824 */ /* 0x000fe200078e02ff */
[----:B------:R-:W-:Y:S01]  /*0960*/  LOP3.LUT R6, R3, R6, R150, 0x96, !PT ;  /* 0x0000000603067212 */ /* 0x000fe200078e9696 */
[----:B------:R-:W3:Y:S01]  /*0970*/  LDCU.64 UR12, c[0x0][0x408] ;  /* 0x00008100ff0c77ac */ /* 0x000ee20008000a00 */
[----:B------:R-:W-:-:S02]  /*0980*/  PRMT R22, R76, 0x7632, R22 ;  /* 0x000076324c167816 */ /* 0x000fc40000000016 */
[----:B------:R-:W-:Y:S01]  /*0990*/  LOP3.LUT R8, R10, R9, R8, 0x96, !PT ;  /* 0x000000090a087212 */ /* 0x000fe200078e9608 */
[----:B------:R-:W-:Y:S01]  /*09a0*/  IMAD.HI.U32 R11, R6, -0x2daee0ad, RZ ;  /* 0xd2511f53060b7827 */ /* 0x000fe200078e00ff */
[----:B------:R-:W-:Y:S01]  /*09b0*/  IADD3 R9, PT, PT, R150, 0x3c6ef372, RZ ;  /* 0x3c6ef37296097810 */ /* 0x000fe20007ffe0ff */
[----:B------:R-:W4:Y:S01]  /*09c0*/  LDCU.64 UR8, c[0x0][0x3a0] ;  /* 0x00007400ff0877ac */ /* 0x000f220008000a00 */
[----:B------:R-:W-:Y:S01]  /*09d0*/  PRMT R23, R87, 0x7632, R23 ;  /* 0x0000763257177816 */ /* 0x000fe20000000017 */
[----:B------:R-:W-:Y:S01]  /*09e0*/  IMAD.HI.U32 R10, R8, -0x2daee0ad, RZ ;  /* 0xd2511f53080a7827 */ /* 0x000fe200078e00ff */
[----:B------:R-:W-:Y:S02]  /*09f0*/  LOP3.LUT R11, R13, R12, R11, 0x96, !PT ;  /* 0x0000000c0d0b7212 */ /* 0x000fe400078e960b */
[----:B------:R-:W-:Y:S01]  /*0a00*/  PRMT R25, R86, 0x7632, R25 ;  /* 0x0000763256197816 */ /* 0x000fe20000000019 */
[----:B------:R-:W-:Y:S01]  /*0a10*/  VIADD R12, R151, 0x76cf5d0a ;  /* 0x76cf5d0a970c7836 */ /* 0x000fe20000000000 */
[----:B------:R-:W-:Y:S01]  /*0a20*/  PRMT R26, R90, 0x7632, R26 ;  /* 0x000076325a1a7816 */ /* 0x000fe2000000001a */
[----:B------:R-:W-:Y:S01]  /*0a30*/  IMAD R13, R6, -0x2daee0ad, RZ ;  /* 0xd2511f53060d7824 */ /* 0x000fe200078e02ff */
[----:B------:R-:W-:Y:S01]  /*0a40*/  PRMT R28, R89, 0x7632, R28 ;  /* 0x00007632591c7816 */ /* 0x000fe2000000001c */
[----:B------:R-:W-:Y:S01]  /*0a50*/  IMAD.HI.U32 R6, R11, -0x326172a9, RZ ;  /* 0xcd9e8d570b067827 */ /* 0x000fe200078e00ff */
[----:B------:R-:W-:-:S02]  /*0a60*/  PRMT R29, R84, 0x7632, R29 ;  /* 0x00007632541d7816 */ /* 0x000fc4000000001d */
[----:B------:R-:W-:Y:S01]  /*0a70*/  LOP3.LUT R10, R12, R13, R10, 0x96, !PT ;  /* 0x0000000d0c0a7212 */ /* 0x000fe200078e960a */
[----:B------:R-:W-:Y:S01]  /*0a80*/  IMAD R12, R11, -0x326172a9, RZ ;  /* 0xcd9e8d570b0c7824 */ /* 0x000fe200078e02ff */
[----:B------:R-:W-:Y:S01]  /*0a90*/  LOP3.LUT R6, R9, R7, R6, 0x96, !PT ;  /* 0x0000000709067212 */ /* 0x000fe200078e9606 */
[----:B------:R-:W-:Y:S01]  /*0aa0*/  VIADD R9, R150, 0xdaa66d2b ;  /* 0xdaa66d2b96097836 */ /* 0x000fe20000000000 */
[----:B------:R-:W-:Y:S01]  /*0ab0*/  PRMT R30, R88, 0x7632, R30 ;  /* 0x00007632581e7816 */ /* 0x000fe2000000001e */
[----:B------:R-:W-:Y:S01]  /*0ac0*/  IMAD.HI.U32 R7, R10, -0x326172a9, RZ ;  /* 0xcd9e8d570a077827 */ /* 0x000fe200078e00ff */
[----:B------:R-:W-:Y:S02]  /*0ad0*/  PRMT R31, R99, 0x7632, R31 ;  /* 0x00007632631f7816 */ /* 0x000fe4000000001f */
[----:B------:R-:W-:Y:S01]  /*0ae0*/  PRMT R32, R103, 0x7632, R32 ;  /* 0x0000763267207816 */ /* 0x000fe20000000020 */
[----:B------:R-:W-:Y:S01]  /*0af0*/  IMAD R11, R8, -0x2daee0ad, RZ ;  /* 0xd2511f53080b7824 */ /* 0x000fe200078e02ff */
[----:B------:R-:W-:Y:S01]  /*0b00*/  LOP3.LUT R7, R9, R12, R7, 0x96, !PT ;  /* 0x0000000c09077212 */ /* 0x000fe200078e9607 */
[----:B------:R-:W-:Y:S01]  /*0b10*/  IMAD.HI.U32 R8, R6, -0x2daee0ad, RZ ;  /* 0xd2511f5306087827 */ /* 0x000fe200078e00ff */
[----:B------:R-:W-:-:S02]  /*0b20*/  PRMT R33, R98, 0x7632, R33 ;  /* 0x0000763262217816 */ /* 0x000fc40000000021 */
[----:B------:R-:W-:Y:S01]  /*0b30*/  PRMT R34, R102, 0x7632, R34 ;  /* 0x0000763266227816 */ /* 0x000fe20000000022 */
[----:B------:R-:W-:Y:S01]  /*0b40*/  VIADD R13, R151, 0x32370b8f ;  /* 0x32370b8f970d7836 */ /* 0x000fe20000000000 */
[----:B------:R-:W-:Y:S01]  /*0b50*/  PRMT R35, R97, 0x7632, R35 ;  /* 0x0000763261237816 */ /* 0x000fe20000000023 */
[----:B------:R-:W-:Y:S01]  /*0b60*/  IMAD R12, R6, -0x2daee0ad, RZ ;  /* 0xd2511f53060c7824 */ /* 0x000fe200078e02ff */
[----:B------:R-:W-:Y:S01]  /*0b70*/  PRMT R36, R101, 0x7632, R36 ;  /* 0x0000763265247816 */ /* 0x000fe20000000024 */
[----:B------:R-:W-:Y:S01]  /*0b80*/  IMAD R9, R10, -0x326172a9, RZ ;  /* 0xcd9e8d570a097824 */ /* 0x000fe200078e02ff */
[----:B------:R-:W-:Y:S01]  /*0b90*/  LOP3.LUT R8, R13, R11, R8, 0x96, !PT ;  /* 0x0000000b0d087212 */ /* 0x000fe200078e9608 */
[----:B------:R-:W-:Y:S01]  /*0ba0*/  IMAD.HI.U32 R11, R7, -0x2daee0ad, RZ ;  /* 0xd2511f53070b7827 */ /* 0x000fe200078e00ff */
[----:B------:R-:W-:Y:S02]  /*0bb0*/  IADD3 R13, PT, PT, R151, -0x126145ec, RZ ;  /* 0xed9eba14970d7810 */ /* 0x000fe40007ffe0ff */
[----:B------:R-:W-:Y:S01]  /*0bc0*/  PRMT R37, R96, 0x7632, R37 ;  /* 0x0000763260257816 */ /* 0x000fe20000000025 */
[----:B------:R-:W-:Y:S01]  /*0bd0*/  IMAD.HI.U32 R6, R8, -0x326172a9, RZ ;  /* 0xcd9e8d5708067827 */ /* 0x000fe200078e00ff */
[----:B------:R-:W-:-:S02]  /*0be0*/  LOP3.LUT R11, R13, R12, R11, 0x96, !PT ;  /* 0x0000000c0d0b7212 */ /* 0x000fc400078e960b */
[----:B------:R-:W-:Y:S01]  /*0bf0*/  IADD3 R13, PT, PT, R151, -0x56f99767, RZ ;  /* 0xa9066899970d7810 */ /* 0x000fe20007ffe0ff */
[----:B------:R-:W-:Y:S01]  /*0c00*/  VIADD R10, R150, 0x78dde6e4 ;  /* 0x78dde6e4960a7836 */ /* 0x000fe20000000000 */
[----:B------:R-:W-:Y:S01]  /*0c10*/  PRMT R38, R100, 0x7632, R38 ;  /* 0x0000763264267816 */ /* 0x000fe20000000026 */
[----:B------:R-:W-:Y:S01]  /*0c20*/  IMAD R12, R7, -0x2daee0ad, RZ ;  /* 0xd2511f53070c7824 */ /* 0x000fe200078e02ff */
[----:B------:R-:W-:Y:S02]  /*0c30*/  PRMT R39, R59, 0x7632, R39 ;  /* 0x000076323b277816 */ /* 0x000fe40000000027 */
[----:B------:R-:W-:Y:S01]  /*0c40*/  LOP3.LUT R6, R10, R9, R6, 0x96, !PT ;  /* 0x000000090a067212 */ /* 0x000fe200078e9606 */
[----:B------:R-:W-:Y:S01]  /*0c50*/  IMAD R9, R8, -0x326172a9, RZ ;  /* 0xcd9e8d5708097824 */ /* 0x000fe200078e02ff */
[----:B------:R-:W-:Y:S01]  /*0c60*/  PRMT R40, R58, 0x7632, R40 ;  /* 0x000076323a287816 */ /* 0x000fe20000000028 */
[----:B------:R-:W-:Y:S01]  /*0c70*/  VIADD R10, R150, 0x1715609d ;  /* 0x1715609d960a7836 */ /* 0x000fe20000000000 */
        /* <DEDUP_REMOVED lines=9> */
[----:B------:R-:W-:Y:S01]  /*0d10*/  VIADD R12, R151, 0x646e171e ;  /* 0x646e171e970c7836 */ /* 0x000fe20000000000 */
[----:B------:R-:W-:Y:S01]  /*0d20*/  PRMT R45, R69, 0x7632, R45 ;  /* 0x00007632452d7816 */ /* 0x000fe2000000002d */
        /* <DEDUP_REMOVED lines=13> */
[----:B------:R-:W-:-:S02]  /*0e00*/  LOP3.LUT R6, R9, R11, R6, 0x96, !PT ;  /* 0x0000000b09067212 */ /* 0x000fc400078e9606 */
[----:B------:R-:W-:Y:S01]  /*0e10*/  IADD3 R9, PT, PT, R150, 0x5384540f, RZ ;  /* 0x5384540f96097810 */ /* 0x000fe20007ffe0ff */
[----:B------:R-:W-:Y:S01]  /*0e20*/  IMAD R11, R8, -0x2daee0ad, RZ ;  /* 0xd2511f53080b7824 */ /* 0x000fe200078e02ff */
[----:B------:R-:W-:Y:S01]  /*0e30*/  PRMT R114, R93, 0x7632, R114 ;  /* 0x000076325d727816 */ /* 0x000fe20000000072 */
[----:B------:R-:W-:Y:S01]  /*0e40*/  IMAD.HI.U32 R8, R6, -0x2daee0ad, RZ ;  /* 0xd2511f5306087827 */ /* 0x000fe200078e00ff */
[----:B------:R-:W-:Y:S02]  /*0e50*/  LOP3.LUT R7, R9, R12, R7, 0x96, !PT ;  /* 0x0000000c09077212 */ /* 0x000fe400078e9607 */
[----:B------:R-:W-:Y:S01]  /*0e60*/  PRMT R115, R92, 0x7632, R115 ;  /* 0x000076325c737816 */ /* 0x000fe20000000073 */
[----:B------:R-:W-:Y:S02]  /*0e70*/  VIADD R13, R151, 0x1fd5c5a3 ;  /* 0x1fd5c5a3970d7836 */ /* 0x000fe40000000000 */
[----:B------:R-:W-:Y:S01]  /*0e80*/  IMAD.SHL.U32 R9, R27, 0x20, RZ ;  /* 0x000000201b097824 */ /* 0x000fe200078e00ff */
[----:B------:R-:W-:Y:S01]  /*0e90*/  PRMT R27, R85, 0x7632, R27 ;  /* 0x00007632551b7816 */ /* 0x000fe2000000001b */
[----:B------:R-:W-:Y:S01]  /*0ea0*/  IMAD R12, R6, -0x2daee0ad, RZ ;  /* 0xd2511f53060c7824 */ /* 0x000fe200078e02ff */
[----:B------:R-:W-:Y:S01]  /*0eb0*/  LOP3.LUT R8, R13, R11, R8, 0x96, !PT ;  /* 0x0000000b0d087212 */ /* 0x000fe200078e9608 */
[----:B------:R-:W-:Y:S01]  /*0ec0*/  IMAD.HI.U32 R11, R7, -0x2daee0ad, RZ ;  /* 0xd2511f53070b7827 */ /* 0x000fe200078e00ff */
[----:B------:R-:W-:-:S02]  /*0ed0*/  LOP3.LUT R17, R9, 0x3e0, RZ, 0xc0, !PT ;  /* 0x000003e009117812 */ /* 0x000fc400078ec0ff */
[----:B------:R-:W-:Y:S01]  /*0ee0*/  IADD3 R13, PT, PT, R151, -0x24c28bd8, RZ ;  /* 0xdb3d7428970d7810 */ /* 0x000fe20007ffe0ff */
[----:B------:R-:W-:Y:S01]  /*0ef0*/  IMAD R9, R10, -0x326172a9, RZ ;  /* 0xcd9e8d570a097824 */ /* 0x000fe200078e02ff */
[----:B------:R-:W-:Y:S01]  /*0f00*/  VIADDMNMX R17, R14, -R17, RZ, !PT ;  /* 0x800000110e117246 */ /* 0x000fe200078001ff */
[----:B------:R-:W-:Y:S01]  /*0f10*/  IMAD.HI.U32 R6, R8, -0x326172a9, RZ ;  /* 0xcd9e8d5708067827 */ /* 0x000fe200078e00ff */
[----:B------:R-:W-:Y:S02]  /*0f20*/  LOP3.LUT R144, R13, R12, R11, 0x96, !PT ;  /* 0x0000000c0d907212 */ /* 0x000fe400078e960b */
[----:B------:R-:W-:Y:S01]  /*0f30*/  VIMNMX R17, PT, PT, R17, 0x20, PT ;  /* 0x0000002011117848 */ /* 0x000fe20003fe0100 */
[----:B------:R-:W-:Y:S01]  /*0f40*/  VIADD R10, R150, 0xf1bbcdc8 ;  /* 0xf1bbcdc8960a7836 */ /* 0x000fe20000000000 */
[----:B------:R-:W-:Y:S01]  /*0f50*/  PRMT R12, R65, 0x7632, R12 ;  /* 0x00007632410c7816 */ /* 0x000fe2000000000c */
[----:B------:R-:W-:Y:S01]  /*0f60*/  IMAD R7, R7, -0x2daee0ad, RZ ;  /* 0xd2511f5307077824 */ /* 0x000fe200078e02ff */
[----:B------:R-:W-:Y:S01]  /*0f70*/  PRMT R13, R60, 0x7632, R13 ;  /* 0x000076323c0d7816 */ /* 0x000fe2000000000d */
[----:B------:R-:W-:Y:S01]  /*0f80*/  IMAD R11, R8, -0x326172a9, RZ ;  /* 0xcd9e8d57080b7824 */ /* 0x000fe200078e02ff */
[----:B------:R-:W-:Y:S01]  /*0f90*/  LOP3.LUT R162, R10, R9, R6, 0x96, !PT ;  /* 0x000000090aa27212 */ /* 0x000fe200078e9606 */
[----:B------:R-:W-:Y:S01]  /*0fa0*/  VIADD R9, R151, 0x96a522ad ;  /* 0x96a522ad97097836 */ /* 0x000fe20000000000 */
[----:B------:R-:W-:Y:S01]  /*0fb0*/  LOP3.LUT R6, R24, 0xffffff00, RZ, 0xc0, !PT ;  /* 0xffffff0018067812 */ /* 0x000fe200078ec0ff */
[----:B------:R-:W-:Y:S01]  /*0fc0*/  IMAD.HI.U32 R146, R144, -0x326172a9, RZ ;  /* 0xcd9e8d5790927827 */ /* 0x000fe200078e00ff */
[----:B------:R-:W-:-:S02]  /*0fd0*/  IADD3 R10, PT, PT, R150, -0x700cb87f, RZ ;  /* 0x8ff34781960a7810 */ /* 0x000fc40007ffe0ff */
[----:B------:R-:W-:Y:S01]  /*0fe0*/  PRMT R8, R67, 0x7632, R8 ;  /* 0x0000763243087816 */ /* 0x000fe20000000008 */
[----:B------:R-:W-:Y:S01]  /*0ff0*/  IMAD R46, R15, 0x8, R6 ;  /* 0x000000080f2e7824 */ /* 0x000fe200078e0206 */
[----:B------:R-:W-:Y:S01]  /*1000*/  LOP3.LUT R146, R10, R11, R146, 0x96, !PT ;  /* 0x0000000b0a927212 */ /* 0x000fe200078e9692 */
[----:B------:R-:W-:Y:S01]  /*1010*/  IMAD.HI.U32 R164, R162, -0x2daee0ad, RZ ;  /* 0xd2511f53a2a47827 */ /* 0x000fe200078e00ff */
[----:B------:R-:W-:Y:S02]  /*1020*/  PRMT R10, R66, 0x7632, R10 ;  /* 0x00007632420a7816 */ /* 0x000fe4000000000a */
[----:B------:R-:W-:Y:S01]  /*1030*/  I2FP.F32.U32 R108, R46 ;  /* 0x0000002e006c7245 */ /* 0x000fe20000201000 */
[----:B------:R-:W-:Y:S01]  /*1040*/  IMAD R6, R17, 0x8, R6 ;  /* 0x0000000811067824 */ /* 0x000fe200078e0206 */
[----:B------:R-:W-:Y:S01]  /*1050*/  LOP3.LUT R164, R9, R7, R164, 0x96, !PT ;  /* 0x0000000709a47212 */ /* 0x000fe200078e96a4 */
[----:B------:R-:W-:Y:S01]  /*1060*/  IMAD R144, R144, -0x326172a9, RZ ;  /* 0xcd9e8d5790907824 */ /* 0x000fe200078e02ff */
[----:B------:R-:W-:Y:S01]  /*1070*/  PRMT R7, R63, 0x7632, R7 ;  /* 0x000076323f077816 */ /* 0x000fe20000000007 */
[----:B------:R-:W-:Y:S01]  /*1080*/  IMAD R162, R162, -0x2daee0ad, RZ ;  /* 0xd2511f53a2a27824 */ /* 0x000fe200078e02ff */
[----:B------:R-:W0:Y:S01]  /*1090*/  MUFU.RCP R108, R108 ;  /* 0x0000006c006c7308 */ /* 0x000e220000001000 */
[----:B------:R-:W-:-:S02]  /*10a0*/  PRMT R9, R62, 0x7632, R9 ;  /* 0x000076323e097816 */ /* 0x000fc40000000009 */
[----:B------:R-:W-:Y:S02]  /*10b0*/  PRMT R11, R61, 0x7632, R11 ;  /* 0x000076323d0b7816 */ /* 0x000fe4000000000b */
[----:B------:R-:W-:Y:S02]  /*10c0*/  PRMT R14, R64, 0x7632, R14 ;  /* 0x00007632400e7816 */ /* 0x000fe4000000000e */
[----:B------:R-:W-:Y:S02]  /*10d0*/  PRMT R15, R75, 0x7632, R15 ;  /* 0x000076324b0f7816 */ /* 0x000fe4000000000f */
[----:B------:R-:W-:Y:S02]  /*10e0*/  PRMT R17, R74, 0x7632, R17 ;  /* 0x000076324a117816 */ /* 0x000fe40000000011 */
[----:B------:R-:W-:Y:S02]  /*10f0*/  PRMT R24, R91, 0x7632, R24 ;  /* 0x000076325b187816 */ /* 0x000fe40000000018 */
[----:B-1234-:R-:W-:-:S07]  /*1100*/  PRMT R46, R68, 0x7632, R46 ;  /* 0x00007632442e7816 */ /* 0x01efce000000002e */
.L_x_2431:
[----:B------:R-:W1:Y:S08]  /*1110*/  LDC.64 R104, c[0x0][0x3f0] ;  /* 0x0000fc00ff687b82 */ /* 0x000e700000000a00 */
[----:B------:R-:W2:Y:S01]  /*1120*/  LDC R185, c[0x0][0x388] ;  /* 0x0000e200ffb97b82 */ /* 0x000ea20000000800 */
[----:B-1----:R-:W-:-:S07]  /*1130*/  IMAD.WIDE R106, R4, 0x4, R104 ;  /* 0x00000004046a7825 */ /* 0x002fce00078e0268 */
[----:B------:R-:W1:Y:S01]  /*1140*/  LDC.64 R104, c[0x0][0x3f8] ;  /* 0x0000fe00ff687b82 */ /* 0x000e620000000a00 */
[----:B------:R-:W3:Y:S01]  /*1150*/  LDG.E R140, desc[UR6][R106.64] ;  /* 0x000000066a8c7981 */ /* 0x000ee2000c1e1900 */
[----:B-1----:R-:W-:-:S05]  /*1160*/  IMAD.WIDE R104, R4, 0x4, R104 ;  /* 0x0000000404687825 */ /* 0x002fca00078e0268 */
[----:B------:R1:W5:Y:S01]  /*1170*/  LDG.E R134, desc[UR6][R104.64] ;  /* 0x0000000668867981 */ /* 0x000362000c1e1900 */
[----:B------:R-:W-:Y:S01]  /*1180*/  ISETP.GE.U32.AND P1, PT, R0, 0x100, PT ;  /* 0x000001000000780c */ /* 0x000fe20003f26070 */
[----:B------:R-:W-:Y:S01]  /*1190*/  BSSY.RECONVERGENT B0, `(.L_x_2015) ;  /* 0x00006f9000007945 */ /* 0x000fe20003800200 */
[----:B------:R-:W-:Y:S01]  /*11a0*/  IMAD.MOV.U32 R187, RZ, RZ, RZ ;  /* 0x000000ffffbb7224 */ /* 0x000fe200078e00ff */
[----:B------:R-:W4:Y:S01]  /*11b0*/  S2R R136, SR_TID.X ;  /* 0x0000000000887919 */ /* 0x000f220000002100 */
[----:B---3--:R-:W-:-:S13]  /*11c0*/  ISETP.GE.AND P0, PT, R140, 0x1, PT ;  /* 0x000000018c00780c */ /* 0x008fda0003f06270 */
[----:B------:R-:W-:-:S04]  /*11d0*/  @P0 VIADD R132, R140, 0xffffffff ;  /* 0xffffffff8c840836 */ /* 0x000fc80000000000 */
[-C--:B--2---:R-:W-:Y:S02]  /*11e0*/  @P0 IMAD R138, R132, R185.reuse, RZ ;  /* 0x000000b9848a0224 */ /* 0x084fe400078e02ff */
[----:B------:R-:W-:-:S03]  /*11f0*/  IMAD R132, R4, R185, RZ ;  /* 0x000000b904847224 */ /* 0x000fc600078e02ff */
[----:B------:R-:W-:Y:S02]  /*1200*/  @P0 SHF.R.S32.HI R177, RZ, 0x1f, R138 ;  /* 0x0000001fffb10819 */ /* 0x000fe4000001148a */
[----:B------:R-:W-:Y:S02]  /*1210*/  SHF.R.S32.HI R107, RZ, 0x1f, R132 ;  /* 0x0000001fff6b7819 */ /* 0x000fe40000011484 */
[----:B------:R-:W-:Y:S02]  /*1220*/  @P0 LEA.HI R177, R177, R138, RZ, 0x3 ;  /* 0x0000008ab1b10211 */ /* 0x000fe400078f18ff */
[----:B------:R-:W-:Y:S02]  /*1230*/  LEA.HI R107, R107, R132, RZ, 0x3 ;  /* 0x000000846b6b7211 */ /* 0x000fe400078f18ff */
[-C--:B----4-:R-:W-:Y:S02]  /*1240*/  @P0 LEA.HI.SX32 R187, R177, R136.reuse, 0x1d ;  /* 0x00000088b1bb0211 */ /* 0x090fe400078feaff */
[----:B------:R-:W-:Y:S01]  /*1250*/  LEA.HI.SX32 R138, R107, R136, 0x1d ;  /* 0x000000886b8a7211 */ /* 0x000fe200078feaff */
[----:B-1----:R-:W-:Y:S06]  /*1260*/  @!P1 BRA `(.L_x_2016) ;  /* 0x0000006c00ac9947 */ /* 0x002fec0003800000 */
[----:B------:R-:W-:-:S04]  /*1270*/  UISETP.NE.U32.AND UP0, UPT, UR8, URZ, UPT ;  /* 0x000000ff0800728c */ /* 0x000fc8000bf05070 */
[----:B------:R-:W-:Y:S01]  /*1280*/  UISETP.NE.AND.EX UP0, UPT, UR9, URZ, UPT, UP0 ;  /* 0x000000ff0900728c */ /* 0x000fe2000bf05300 */
[----:B------:R-:W-:Y:S10]  /*1290*/  @!P0 BRA `(.L_x_2017) ;  /* 0x00000000000c8947 */ /* 0x000ff40003800000 */
[----:B------:R-:W1:Y:S02]  /*12a0*/  LDC.64 R52, c[0x0][0x390] ;  /* 0x0000e400ff347b82 */ /* 0x000e640000000a00 */
[----:B-1----:R-:W-:-:S06]  /*12b0*/  IMAD.WIDE.U32 R52, R187, 0x10, R52 ;  /* 0x00000010bb347825 */ /* 0x002fcc00078e0034 */
[----:B------:R-:W5:Y:S02]  /*12c0*/  LDG.E.128 R52, desc[UR6][R52.64] ;  /* 0x0000000634347981 */ /* 0x000f64000c1e1d00 */
.L_x_2017:
[----:B------:R-:W-:Y:S05]  /*12d0*/  BRA.U !UP0, `(.L_x_2018) ;  /* 0x0000003508f47547 */ /* 0x000fea000b800000 */
[----:B------:R-:W1:Y:S02]  /*12e0*/  LDC.64 R48, c[0x0][0x3a0] ;  /* 0x0000e800ff307b82 */ /* 0x000e640000000a00 */
[----:B-1----:R-:W-:-:S06]  /*12f0*/  IMAD.WIDE.U32 R48, R138, 0x10, R48 ;  /* 0x000000108a307825 */ /* 0x002fcc00078e0030 */
[----:B------:R-:W2:Y:S01]  /*1300*/  LDG.E.128 R48, desc[UR6][R48.64] ;  /* 0x0000000630307981 */ /* 0x000ea2000c1e1d00 */
[----:B------:R-:W-:-:S13]  /*1310*/  ISETP.GT.AND P2, PT, R140, RZ, PT ;  /* 0x000000ff8c00720c */ /* 0x000fda0003f44270 */
[----:B------:R-:W-:Y:S01]  /*1320*/  @!P2 MOV R104, R168 ;  /* 0x000000a80068a202 */ /* 0x000fe20000000f00 */
[----:B------:R-:W-:Y:S02]  /*1330*/  @!P2 IMAD.MOV.U32 R123, RZ, RZ, R162 ;  /* 0x000000ffff7ba224 */ /* 0x000fe400078e00a2 */
[----:B--2---:R-:W-:Y:S01]  /*1340*/  @!P2 IMAD.U32 R117, R48, 0x10000, RZ ;  /* 0x000100003075a824 */ /* 0x004fe200078e00ff */
[----:B------:R-:W-:Y:S06]  /*1350*/  @!P2 BRA `(.L_x_2019) ;  /* 0x0000000400a0a947 */ /* 0x000fec0003800000 */
        /* <DEDUP_REMOVED lines=16> */
.L_x_2022:
        /* <DEDUP_REMOVED lines=13> */
.L_x_2024:
[----:B0-----:R-:W-:Y:S05]  /*1530*/  BSYNC.RECONVERGENT B2 ;  /* 0x0000000000027941 */ /* 0x001fea0003800200 */
.L_x_2023:
        /* <DEDUP_REMOVED lines=32> */
[C---:B------:R-:W-:Y:S02]  /*1740*/  VIADD R107, R151.reuse, 0xa9066899 ;  /* 0xa9066899976b7836 */ /* 0x040fe40000000000 */
[----:B------:R-:W-:-:S03]  /*1750*/  VIADD R105, R151, 0x646e171e ;  /* 0x646e171e97697836 */ /* 0x000fc60000000000 */
[----:B------:R-:W-:Y:S01]  /*1760*/  LOP3.LUT R106, R107, R176, R119, 0x96, !PT ;  /* 0x000000b06b6a7212 */ /* 0x000fe200078e9677 */
[----:B------:R-:W-:-:S04]  /*1770*/  IMAD.WIDE.U32 R176, R177, -0x2daee0ad, RZ ;  /* 0xd2511f53b1b07825 */ /* 0x000fc800078e00ff */
[----:B------:R-:W-:Y:S01]  /*1780*/  IMAD.WIDE.U32 R106, R106, -0x326172a9, RZ ;  /* 0xcd9e8d576a6a7825 */ /* 0x000fe200078e00ff */
[----:B------:R-:W-:-:S04]  /*1790*/  LOP3.LUT R105, R105, R118, R177, 0x96, !PT ;  /* 0x0000007669697212 */ /* 0x000fc800078e96b1 */
[----:B------:R-:W-:Y:S01]  /*17a0*/  LOP3.LUT R118, R117, R104, R107, 0x96, !PT ;  /* 0x0000006875767212 */ /* 0x000fe200078e966b */
[----:B------:R-:W-:Y:S02]  /*17b0*/  VIADD R117, R151, 0x1fd5c5a3 ;  /* 0x1fd5c5a397757836 */ /* 0x000fe40000000000 */
[----:B------:R-:W-:-:S04]  /*17c0*/  IMAD.WIDE.U32 R104, R105, -0x326172a9, RZ ;  /* 0xcd9e8d5769687825 */ /* 0x000fc800078e00ff */
[----:B------:R-:W-:-:S04]  /*17d0*/  IMAD.WIDE.U32 R118, R118, -0x2daee0ad, RZ ;  /* 0xd2511f5376767825 */ /* 0x000fc800078e00ff */
[----:B------:R-:W-:Y:S01]  /*17e0*/  VIADD R107, R150, 0x5384540f ;  /* 0x5384540f966b7836 */ /* 0x000fe20000000000 */
        /* <DEDUP_REMOVED lines=18> */
.L_x_2021:
[----:B0-----:R-:W-:Y:S05]  /*1910*/  BSYNC.RECONVERGENT B1 ;  /* 0x0000000000017941 */ /* 0x001fea0003800200 */
.L_x_2020:
[----:B------:R-:W-:Y:S01]  /*1920*/  I2FP.F32.U32 R105, R105 ;  /* 0x0000006900697245 */ /* 0x000fe20000201000 */
[----:B------:R-:W-:Y:S01]  /*1930*/  IMAD.MOV.U32 R118, RZ, RZ, 0x2f800000 ;  /* 0x2f800000ff767424 */ /* 0x000fe200078e00ff */
[----:B-----5:R-:W-:Y:S01]  /*1940*/  SHF.L.U32 R106, R52, 0x10, RZ ;  /* 0x00000010346a7819 */ /* 0x020fe200000006ff */
[----:B------:R-:W-:Y:S02]  /*1950*/  IMAD.U32 R117, R92, 0x10000, RZ ;  /* 0x000100005c757824 */ /* 0x000fe400078e00ff */
[----:B------:R-:W-:Y:S02]  /*1960*/  FFMA.FTZ R105, R105, R118, 1.1641532182693481445e-10 ;  /* 0x2f00000069697423 */ /* 0x000fe40000010076 */
[----:B------:R-:W-:-:S03]  /*1970*/  FMUL.FTZ R106, R106, UR13 ;  /* 0x0000000d6a6a7c20 */ /* 0x000fc60008410000 */
[----:B------:R-:W-:Y:S01]  /*1980*/  FSETP.GTU.FTZ.AND P3, PT, R105, UR10, PT ;  /* 0x0000000a69007c0b */ /* 0x000fe2000bf7c000 */
[----:B------:R-:W-:Y:S01]  /*1990*/  FMUL.FTZ R106, R106, UR12 ;  /* 0x0000000c6a6a7c20 */ /* 0x000fe20008410000 */
[----:B------:R-:W-:Y:S02]  /*19a0*/  IMAD.U32 R105, R48, 0x10000, RZ ;  /* 0x0001000030697824 */ /* 0x000fe400078e00ff */
[----:B------:R-:W-:Y:S02]  /*19b0*/  SEL R118, RZ, 0x1, P3 ;  /* 0x00000001ff767807 */ /* 0x000fe40001800000 */
[----:B------:R-:W-:-:S05]  /*19c0*/  FSEL R106, R106, RZ, !P3 ;  /* 0x000000ff6a6a7208 */ /* 0x000fca0005800000 */
[----:B------:R-:W-:-:S07]  /*19d0*/  FFMA.FTZ R117, R106, R117, R105 ;  /* 0x000000756a757223 */ /* 0x000fce0000010069 */
.L_x_2019:
        /* <DEDUP_REMOVED lines=22> */
.L_x_2028:
        /* <DEDUP_REMOVED lines=13> */
.L_x_2030:
[----:B0-----:R-:W-:Y:S05]  /*1c10*/  BSYNC.RECONVERGENT B2 ;  /* 0x0000000000027941 */ /* 0x001fea0003800200 */
.L_x_2029:
        /* <DEDUP_REMOVED lines=28> */
[----:B------:R-:W-:-:S03]  /*1de0*/  IADD3 R107, PT, PT, R150, 0x1715609d, RZ ;  /* 0x1715609d966b7810 */ /* 0x000fc60007ffe0ff */
[----:B------:R-:W-:Y:S01]  /*1df0*/  IMAD.WIDE.U32 R120, R120, -0x2daee0ad, RZ ;  /* 0xd2511f5378787825 */ /* 0x000fe200078e00ff */
[----:B------:R-:W-:Y:S02]  /*1e00*/  LOP3.LUT R107, R107, R106, R105, 0x96, !PT ;  /* 0x0000006a6b6b7212 */ /* 0x000fe400078e9669 */
[----:B------:R-:W-:Y:S01]  /*1e10*/  IADD3 R105, PT, PT, R150, -0x4ab325aa, RZ ;  /* 0xb54cda5696697810 */ /* 0x000fe20007ffe0ff */
[----:B------:R-:W-:-:S05]  /*1e20*/  VIADD R119, R151, 0xa9066899 ;  /* 0xa906689997777836 */ /* 0x000fca0000000000 */
[----:B------:R-:W-:Y:S01]  /*1e30*/  LOP3.LUT R106, R119, R176, R121, 0x96, !PT ;  /* 0x000000b0776a7212 */ /* 0x000fe200078e9679 */
[----:B------:R-:W-:-:S04]  /*1e40*/  IMAD.WIDE.U32 R176, R107, -0x2daee0ad, RZ ;  /* 0xd2511f536bb07825 */ /* 0x000fc800078e00ff */
[----:B------:R-:W-:Y:S02]  /*1e50*/  VIADD R119, R151, 0x646e171e ;  /* 0x646e171e97777836 */ /* 0x000fe40000000000 */
[----:B------:R-:W-:-:S03]  /*1e60*/  IMAD.WIDE.U32 R106, R106, -0x326172a9, RZ ;  /* 0xcd9e8d576a6a7825 */ /* 0x000fc600078e00ff */
[----:B------:R-:W-:Y:S02]  /*1e70*/  LOP3.LUT R119, R119, R120, R177, 0x96, !PT ;  /* 0x0000007877777212 */ /* 0x000fe400078e96b1 */
[----:B------:R-:W-:Y:S01]  /*1e80*/  LOP3.LUT R120, R105, R104, R107, 0x96, !PT ;  /* 0x0000006869787212 */ /* 0x000fe200078e966b */
[----:B------:R-:W-:Y:S02]  /*1e90*/  VIADD R107, R150, 0x5384540f ;  /* 0x5384540f966b7836 */ /* 0x000fe40000000000 */
[----:B------:R-:W-:-:S04]  /*1ea0*/  IMAD.WIDE.U32 R104, R119, -0x326172a9, RZ ;  /* 0xcd9e8d5777687825 */ /* 0x000fc800078e00ff */
[----:B------:R-:W-:Y:S01]  /*1eb0*/  IMAD.WIDE.U32 R120, R120, -0x2daee0ad, RZ ;  /* 0xd2511f5378787825 */ /* 0x000fe200078e00ff */
[----:B------:R-:W-:-:S03]  /*1ec0*/  LOP3.LUT R107, R107, R106, R105, 0x96, !PT ;  /* 0x0000006a6b6b7212 */ /* 0x000fc600078e9669 */
[----:B------:R-:W-:Y:S02]  /*1ed0*/  VIADD R119, R151, 0x1fd5c5a3 ;  /* 0x1fd5c5a397777836 */ /* 0x000fe40000000000 */
[----:B------:R-:W-:Y:S02]  /*1ee0*/  VIADD R105, R150, 0xf1bbcdc8 ;  /* 0xf1bbcdc896697836 */ /* 0x000fe40000000000 */
[----:B------:R-:W-:Y:S01]  /*1ef0*/  IMAD.WIDE.U32 R106, R107, -0x2daee0ad, RZ ;  /* 0xd2511f536b6a7825 */ /* 0x000fe200078e00ff */
[----:B------:R-:W-:Y:S02]  /*1f00*/  LOP3.LUT R176, R119, R176, R121, 0x96, !PT ;  /* 0x000000b077b07212 */ /* 0x000fe400078e9679 */
        /* <DEDUP_REMOVED lines=12> */
[----:B------:R-:W-:Y:S01]  /*1fd0*/  MOV R106, R123 ;  /* 0x0000007b006a7202 */ /* 0x000fe20000000f00 */
[----:B------:R-:W-:-:S07]  /*1fe0*/  IMAD.MOV.U32 R105, RZ, RZ, RZ ;  /* 0x000000ffff697224 */ /* 0x000fce00078e00ff */
.L_x_2027:
[----:B0-----:R-:W-:Y:S05]  /*1ff0*/  BSYNC.RECONVERGENT B1 ;  /* 0x0000000000017941 */ /* 0x001fea0003800200 */
.L_x_2026:
        /* <DEDUP_REMOVED lines=9> */
[----:B------:R-:W-:Y:S01]  /*2090*/  FMUL.FTZ R107, R107, UR12 ;  /* 0x0000000c6b6b7c20 */ /* 0x000fe20008410000 */
[----:B------:R-:W-:-:S02]  /*20a0*/  IMAD.U32 R104, R115, 0x10000, RZ ;  /* 0x0001000073687824 */ /* 0x000fc400078e00ff */
[----:B------:R-:W-:Y:S02]  /*20b0*/  SEL R120, RZ, 0x1, P3 ;  /* 0x00000001ff787807 */ /* 0x000fe40001800000 */
[----:B------:R-:W-:-:S05]  /*20c0*/  FSEL R107, R107, RZ, !P3 ;  /* 0x000000ff6b6b7208 */ /* 0x000fca0005800000 */
[----:B------:R-:W-:-:S07]  /*20d0*/  FFMA.FTZ R119, R107, R104, R106 ;  /* 0x000000686b777223 */ /* 0x000fce000001006a */
.L_x_2025:
[----:B------:R-:W-:Y:S01]  /*20e0*/  F2FP.BF16.F32.PACK_AB R148, RZ, R119 ;  /* 0x00000077ff94723e */ /* 0x000fe200000010ff */
[----:B------:R-:W-:Y:S01]  /*20f0*/  @!P2 IMAD.MOV.U32 R104, RZ, RZ, R105 ;  /* 0x000000ffff68a224 */ /* 0x000fe200078e0069 */
[----:B------:R-:W-:Y:S01]  /*2100*/  @!P2 SHF.L.U32 R121, R49, 0x10, RZ ;  /* 0x000000103179a819 */ /* 0x000fe200000006ff */
[----:B------:R-:W-:Y:S01]  /*2110*/  @!P2 IMAD.MOV.U32 R127, RZ, RZ, R125 ;  /* 0x000000ffff7fa224 */ /* 0x000fe200078e007d */
        /* <DEDUP_REMOVED lines=17> */
.L_x_2034:
        /* <DEDUP_REMOVED lines=13> */
.L_x_2036:
[----:B0-----:R-:W-:Y:S05]  /*2300*/  BSYNC.RECONVERGENT B2 ;  /* 0x0000000000027941 */ /* 0x001fea0003800200 */
.L_x_2035:
        /* <DEDUP_REMOVED lines=61> */
.L_x_2033:
[----:B0-----:R-:W-:Y:S05]  /*26e0*/  BSYNC.RECONVERGENT B1 ;  /* 0x0000000000017941 */ /* 0x001fea0003800200 */
.L_x_2032:
        /* <DEDUP_REMOVED lines=12> */
.L_x_2031:
        /* <DEDUP_REMOVED lines=22> */
.L_x_2040:
        /* <DEDUP_REMOVED lines=13> */
.L_x_2042:
[----:B0-----:R-:W-:Y:S05]  /*29e0*/  BSYNC.RECONVERGENT B2 ;  /* 0x0000000000027941 */ /* 0x001fea0003800200 */
.L_x_2041:
        /* <DEDUP_REMOVED lines=61> */
.L_x_2039:
[----:B0-----:R-:W-:Y:S05]  /*2dc0*/  BSYNC.RECONVERGENT B1 ;  /* 0x0000000000017941 */ /* 0x001fea0003800200 */
.L_x_2038:
        /* <DEDUP_REMOVED lines=14> */
.L_x_2037:
        /* <DEDUP_REMOVED lines=21> */
.L_x_2046:
        /* <DEDUP_REMOVED lines=13> */
.L_x_2048:
[----:B0-----:R-:W-:Y:S05]  /*30d0*/  BSYNC.RECONVERGENT B2 ;  /* 0x0000000000027941 */ /* 0x001fea0003800200 */
.L_x_2047:
        /* <DEDUP_REMOVED lines=61> */
.L_x_2045:
[----:B0-----:R-:W-:Y:S05]  /*34b0*/  BSYNC.RECONVERGENT B1 ;  /* 0x0000000000017941 */ /* 0x001fea0003800200 */
.L_x_2044:
        /* <DEDUP_REMOVED lines=12> */
.L_x_2043:
        /* <DEDUP_REMOVED lines=22> */
.L_x_2052:
        /* <DEDUP_REMOVED lines=13> */
.L_x_2054:
[----:B0-----:R-:W-:Y:S05]  /*37b0*/  BSYNC.RECONVERGENT B2 ;  /* 0x0000000000027941 */ /* 0x001fea0003800200 */
.L_x_2053:
        /* <DEDUP_REMOVED lines=61> */
.L_x_2051:
[----:B0-----:R-:W-:Y:S05]  /*3b90*/  BSYNC.RECONVERGENT B1 ;  /* 0x0000000000017941 */ /* 0x001fea0003800200 */
.L_x_2050:
        /* <DEDUP_REMOVED lines=14> */
.L_x_2049:
        /* <DEDUP_REMOVED lines=21> */
.L_x_2058:
        /* <DEDUP_REMOVED lines=13> */
.L_x_2060:
[----:B0-----:R-:W-:Y:S05]  /*3ea0*/  BSYNC.RECONVERGENT B2 ;  /* 0x0000000000027941 */ /* 0x001fea0003800200 */
.L_x_2059:
        /* <DEDUP_REMOVED lines=61> */
.L_x_2057:
[----:B0-----:R-:W-:Y:S05]  /*4280*/  BSYNC.RECONVERGENT B1 ;  /* 0x0000000000017941 */ /* 0x001fea0003800200 */
.L_x_2056:
        /* <DEDUP_REMOVED lines=12> */
.L_x_2055:
        /* <DEDUP_REMOVED lines=22> */
.L_x_2064:
        /* <DEDUP_REMOVED lines=13> */
.L_x_2066:
[----:B0-----:R-:W-:Y:S05]  /*4580*/  BSYNC.RECONVERGENT B2 ;  /* 0x0000000000027941 */ /* 0x001fea0003800200 */
.L_x_2065:
        /* <DEDUP_REMOVED lines=61> */
.L_x_2063:
[----:B0-----:R-:W-:Y:S05]  /*4960*/  BSYNC.RECONVERGENT B1 ;  /* 0x0000000000017941 */ /* 0x001fea0003800200 */
.L_x_2062:
[----:B-----5:R-:W-:Y:S01]  /*4970*/  PRMT R106, R55, 0x7632, R106 ;  /* 0x00007632376a7816 */ /* 0x020fe2000000006a */
[----:B------:R-:W-:Y:S01]  /*4980*/  IMAD.U32 R131, R112, 0x10000, RZ ;  /* 0x0001000070837824 */ /* 0x000fe200078e00ff */
[----:B------:R-:W-:Y:S01]  /*4990*/  I2FP.F32.U32 R104, R105 ;  /* 0x0000006900687245 */ /* 0x000fe20000201000 */
[----:B------:R-:W-:Y:S01]  /*49a0*/  IMAD.MOV.U32 R105, RZ, RZ, 0x2f800000 ;  /* 0x2f800000ff697424 */ /* 0x000fe200078e00ff */
[----:B------:R-:W-:-:S03]  /*49b0*/  SHF.L.U32 R106, R106, 0x10, RZ ;  /* 0x000000106a6a7819 */ /* 0x000fc600000006ff */
[----:B------:R-:W-:Y:S01]  /*49c0*/  FFMA.FTZ R104, R104, R105, 1.1641532182693481445e-10 ;  /* 0x2f00000068687423 */ /* 0x000fe20000010069 */
[----:B------:R-:W-:Y:S01]  /*49d0*/  PRMT R105, R51, 0x7632, R105 ;  /* 0x0000763233697816 */ /* 0x000fe20000000069 */
[----:B------:R-:W-:-:S03]  /*49e0*/  FMUL.FTZ R106, R106, UR13 ;  /* 0x0000000d6a6a7c20 */ /* 0x000fc60008410000 */
[----:B------:R-:W-:Y:S01]  /*49f0*/  FSETP.GTU.FTZ.AND P2, PT, R104, UR10, PT ;  /* 0x0000000a68007c0b */ /* 0x000fe2000bf5c000 */
[----:B------:R-:W-:Y:S01]  /*4a00*/  FMUL.FTZ R106, R106, UR12 ;  /* 0x0000000c6a6a7c20 */ /* 0x000fe20008410000 */
[----:B------:R-:W-:Y:S02]  /*4a10*/  IMAD.U32 R105, R105, 0x10000, RZ ;  /* 0x0001000069697824 */ /* 0x000fe400078e00ff */
[----:B------:R-:W-:Y:S02]  /*4a20*/  SEL R142, RZ, 0x1, P2 ;  /* 0x00000001ff8e7807 */ /* 0x000fe40001000000 */
[----:B------:R-:W-:-:S05]  /*4a30*/  FSEL R106, R106, RZ, !P2 ;  /* 0x000000ff6a6a7208 */ /* 0x000fca0005000000 */
[----:B------:R-:W-:-:S07]  /*4a40*/  FFMA.FTZ R131, R106, R131, R105 ;  /* 0x000000836a837223 */ /* 0x000fce0000010069 */
.L_x_2061:
[----:B------:R-:W-:Y:S02]  /*4a50*/  F2FP.BF16.F32.PACK_AB R107, RZ, R131 ;  /* 0x00000083ff6b723e */ /* 0x000fe400000010ff */
[----:B------:R-:W-:Y:S02]  /*4a60*/  PRMT R106, R158, 0x5410, R160 ;  /* 0x000054109e6a7816 */ /* 0x000fe400000000a0 */
[----:B------:R-:W-:Y:S02]  /*4a70*/  PRMT R105, R154, 0x5410, R156 ;  /* 0x000054109a697816 */ /* 0x000fe4000000009c */
[----:B------:R-:W-:Y:S02]  /*4a80*/  PRMT R104, R152, 0x5410, R148 ;  /* 0x0000541098687816 */ /* 0x000fe40000000094 */
[----:B------:R-:W-:Y:S01]  /*4a90*/  PRMT R107, R162, 0x5410, R107 ;  /* 0x00005410a26b7816 */ /* 0x000fe2000000006b */
[----:B------:R-:W-:Y:S06]  /*4aa0*/  BRA `(.L_x_2067) ;  /* 0x0000003400307947 */ /* 0x000fec0003800000 */
.L_x_2018:
[----:B------:R-:W-:Y:S02]  /*4ab0*/  HFMA2 R117, -RZ, RZ, 0, 0 ;  /* 0x00000000ff757431 */ /* 0x000fe400000001ff */
[----:B------:R-:W-:Y:S02]  /*4ac0*/  IMAD.MOV.U32 R104, RZ, RZ, R168 ;  /* 0x000000ffff687224 */ /* 0x000fe400078e00a8 */
[----:B------:R-:W-:Y:S01]  /*4ad0*/  IMAD.MOV.U32 R132, RZ, RZ, R162 ;  /* 0x000000ffff847224 */ /* 0x000fe200078e00a2 */
        /* <DEDUP_REMOVED lines=17> */
.L_x_2071:
        /* <DEDUP_REMOVED lines=13> */
.L_x_2073:
[----:B0-----:R-:W-:Y:S05]  /*4cc0*/  BSYNC.RECONVERGENT B2 ;  /* 0x0000000000027941 */ /* 0x001fea0003800200 */
.L_x_2072:
        /* <DEDUP_REMOVED lines=61> */
.L_x_2070:
[----:B0-----:R-:W-:Y:S05]  /*50a0*/  BSYNC.RECONVERGENT B1 ;  /* 0x0000000000017941 */ /* 0x001fea0003800200 */
.L_x_2069:
        /* <DEDUP_REMOVED lines=10> */
[----:B------:R-:W-:-:S07]  /*5150*/  FMUL.FTZ R117, R117, R106 ;  /* 0x0000006a75757220 */ /* 0x000fce0000410000 */
.L_x_2068:
        /* <DEDUP_REMOVED lines=17> */
.L_x_2077:
        /* <DEDUP_REMOVED lines=13> */
.L_x_2079:
[----:B0-----:R-:W-:Y:S05]  /*5340*/  BSYNC.RECONVERGENT B2 ;  /* 0x0000000000027941 */ /* 0x001fea0003800200 */
.L_x_2078:
        /* <DEDUP_REMOVED lines=37> */
[----:B------:R-:W-:-:S04]  /*55a0*/  LOP3.LUT R119, R119, R120, R177, 0x96, !PT ;  /* 0x0000007877777212 */ /* 0x000fc800078e96b1 */
[----:B------:R-:W-:Y:S01]  /*55b0*/  LOP3.LUT R120, R105, R104, R107, 0x96, !PT ;  /* 0x0000006869787212 */ /* 0x000fe200078e966b */
[----:B------:R-:W-:Y:S01]  /*55c0*/  IMAD.WIDE.U32 R104, R119, -0x326172a9, RZ ;  /* 0xcd9e8d5777687825 */ /* 0x000fe200078e00ff */
[----:B------:R-:W-:-:S03]  /*55d0*/  IADD3 R119, PT, PT, R151, 0x1fd5c5a3, RZ ;  /* 0x1fd5c5a397777810 */ /* 0x000fc60007ffe0ff */
        /* <DEDUP_REMOVED lines=20> */
.L_x_2076:
[----:B0-----:R-:W-:Y:S05]  /*5720*/  BSYNC.RECONVERGENT B1 ;  /* 0x0000000000017941 */ /* 0x001fea0003800200 */
.L_x_2075:
[----:B------:R-:W-:Y:S01]  /*5730*/  HFMA2 R119, -RZ, RZ, 0.1171875, 0 ;  /* 0x2f800000ff777431 */ /* 0x000fe200000001ff */
[----:B-----5:R-:W-:Y:S02]  /*5740*/  PRMT R107, R52, 0x7632, R107 ;  /* 0x00007632346b7816 */ /* 0x020fe4000000006b */
[----:B------:R-:W-:-:S03]  /*5750*/  I2FP.F32.U32 R104, R106 ;  /* 0x0000006a00687245 */ /* 0x000fc60000201000 */
[----:B------:R-:W-:Y:S02]  /*5760*/  IMAD.U32 R107, R107, 0x10000, RZ ;  /* 0x000100006b6b7824 */ /* 0x000fe400078e00ff */
[----:B------:R-:W-:Y:S02]  /*5770*/  FFMA.FTZ R104, R104, R119, 1.1641532182693481445e-10 ;  /* 0x2f00000068687423 */ /* 0x000fe40000010077 */
[----:B------:R-:W-:-:S04]  /*5780*/  FMUL.FTZ R107, R107, UR13 ;  /* 0x0000000d6b6b7c20 */ /* 0x000fc80008410000 */
[----:B------:R-:W-:Y:S01]  /*5790*/  FMUL.FTZ R107, R107, UR12 ;  /* 0x0000000c6b6b7c20 */ /* 0x000fe20008410000 */
[----:B------:R-:W-:Y:S01]  /*57a0*/  FSETP.GTU.FTZ.AND P2, PT, R104, UR10, PT ;  /* 0x0000000a68007c0b */ /* 0x000fe2000bf5c000 */
[----:B------:R-:W-:-:S03]  /*57b0*/  IMAD.U32 R104, R115, 0x10000, RZ ;  /* 0x0001000073687824 */ /* 0x000fc600078e00ff */
[----:B------:R-:W-:Y:S02]  /*57c0*/  FSEL R107, R107, RZ, !P2 ;  /* 0x000000ff6b6b7208 */ /* 0x000fe40005000000 */
[----:B------:R-:W-:-:S03]  /*57d0*/  SEL R120, RZ, 0x1, P2 ;  /* 0x00000001ff787807 */ /* 0x000fc60001000000 */
[----:B------:R-:W-:-:S07]  /*57e0*/  FMUL.FTZ R119, R107, R104 ;  /* 0x000000686b777220 */ /* 0x000fce0000410000 */
.L_x_2074:
        /* <DEDUP_REMOVED lines=17> */
.L_x_2083:
        /* <DEDUP_REMOVED lines=13> */
.L_x_2085:
[----:B0-----:R-:W-:Y:S05]  /*59d0*/  BSYNC.RECONVERGENT B2 ;  /* 0x0000000000027941 */ /* 0x001fea0003800200 */
.L_x_2084:
        /* <DEDUP_REMOVED lines=44> */
[----:B------:R-:W-:Y:S02]  /*5ca0*/  VIADD R121, R151, 0x1fd5c5a3 ;  /* 0x1fd5c5a397797836 */ /* 0x000fe40000000000 */
[----:B------:R-:W-:-:S03]  /*5cb0*/  IMAD.WIDE.U32 R106, R107, -0x2daee0ad, RZ ;  /* 0xd2511f536b6a7825 */ /* 0x000fc600078e00ff */
[----:B------:R-:W-:Y:S01]  /*5cc0*/  LOP3.LUT R176, R121, R176, R123, 0x96, !PT ;  /* 0x000000b079b07212 */ /* 0x000fe200078e967b */
[----:B------:R-:W-:-:S04]  /*5cd0*/  VIADD R121, R151, 0xdb3d7428 ;  /* 0xdb3d742897797836 */ /* 0x000fc80000000000 */
[----:B------:R-:W-:Y:S01]  /*5ce0*/  IMAD.WIDE.U32 R176, R176, -0x326172a9, RZ ;  /* 0xcd9e8d57b0b07825 */ /* 0x000fe200078e00ff */
[----:B------:R-:W-:-:S03]  /*5cf0*/  LOP3.LUT R122, R121, R122, R107, 0x96, !PT ;  /* 0x0000007a797a7212 */ /* 0x000fc600078e966b */
[----:B------:R-:W-:Y:S01]  /*5d00*/  VIADD R121, R151, 0x96a522ad ;  /* 0x96a522ad97797836 */ /* 0x000fe20000000000 */
[----:B------:R-:W-:Y:S01]  /*5d10*/  LOP3.LUT R105, R105, R104, R177, 0x96, !PT ;  /* 0x0000006869697212 */ /* 0x000fe200078e96b1 */
[----:B------:R-:W-:-:S04]  /*5d20*/  IMAD.WIDE.U32 R122, R122, -0x326172a9, RZ ;  /* 0xcd9e8d577a7a7825 */ /* 0x000fc800078e00ff */
[----:B------:R-:W-:Y:S01]  /*5d30*/  IMAD.WIDE.U32 R104, R105, -0x2daee0ad, RZ ;  /* 0xd2511f5369687825 */ /* 0x000fe200078e00ff */
[----:B------:R-:W-:-:S03]  /*5d40*/  MOV R144, R122 ;  /* 0x0000007a00907202 */ /* 0x000fc60000000f00 */
[----:B------:R-:W-:Y:S01]  /*5d50*/  VIADD R107, R150, 0x8ff34781 ;  /* 0x8ff34781966b7836 */ /* 0x000fe20000000000 */
[----:B------:R-:W-:Y:S01]  /*5d60*/  LOP3.LUT R164, R121, R106, R105, 0x96, !PT ;  /* 0x0000006a79a47212 */ /* 0x000fe200078e9669 */
[----:B------:R-:W-:Y:S02]  /*5d70*/  IMAD.MOV.U32 R106, RZ, RZ, R132 ;  /* 0x000000ffff6a7224 */ /* 0x000fe400078e0084 */
[----:B------:R-:W-:Y:S02]  /*5d80*/  IMAD.MOV.U32 R132, RZ, RZ, R104 ;  /* 0x000000ffff847224 */ /* 0x000fe400078e0068 */
[----:B------:R-:W-:Y:S01]  /*5d90*/  HFMA2 R104, -RZ, RZ, 0, 0 ;  /* 0x00000000ff687431 */ /* 0x000fe200000001ff */
[----:B------:R-:W-:-:S07]  /*5da0*/  LOP3.LUT R146, R107, R176, R123, 0x96, !PT ;  /* 0x000000b06b927212 */ /* 0x000fce00078e967b */
.L_x_2082:
[----:B0-----:R-:W-:Y:S05]  /*5db0*/  BSYNC.RECONVERGENT B1 ;  /* 0x0000000000017941 */ /* 0x001fea0003800200 */
.L_x_2081:
        /* <DEDUP_REMOVED lines=10> */
[----:B------:R-:W-:-:S07]  /*5e60*/  FMUL.FTZ R121, R121, R106 ;  /* 0x0000006a79797220 */ /* 0x000fce0000410000 */
.L_x_2080:
[----:B------:R-:W-:Y:S01]  /*5e70*/  F2FP.BF16.F32.PACK_AB R154, RZ, R121 ;  /* 0x00000079ff9a723e */ /* 0x000fe200000010ff */
[----:B------:R-:W-:Y:S02]  /*5e80*/  IMAD.MOV.U32 R123, RZ, RZ, RZ ;  /* 0x000000ffff7b7224 */ /* 0x000fe400078e00ff */
[----:B------:R-:W-:Y:S01]  /*5e90*/  IMAD.MOV.U32 R105, RZ, RZ, R104 ;  /* 0x000000ffff697224 */ /* 0x000fe200078e0068 */
        /* <DEDUP_REMOVED lines=14> */
.L_x_2089:
        /* <DEDUP_REMOVED lines=13> */
.L_x_2091:
[----:B0-----:R-:W-:Y:S05]  /*6050*/  BSYNC.RECONVERGENT B2 ;  /* 0x0000000000027941 */ /* 0x001fea0003800200 */
.L_x_2090:
        /* <DEDUP_REMOVED lines=61> */
.L_x_2088:
[----:B0-----:R-:W-:Y:S05]  /*6430*/  BSYNC.RECONVERGENT B1 ;  /* 0x0000000000017941 */ /* 0x001fea0003800200 */
.L_x_2087:
[----:B-----5:R-:W-:Y:S01]  /*6440*/  PRMT R107, R53, 0x7632, R107 ;  /* 0x00007632356b7816 */ /* 0x020fe2000000006b */
[----:B------:R-:W-:Y:S01]  /*6450*/  IMAD.MOV.U32 R123, RZ, RZ, 0x2f800000 ;  /* 0x2f800000ff7b7424 */ /* 0x000fe200078e00ff */
[----:B------:R-:W-:Y:S02]  /*6460*/  I2FP.F32.U32 R104, R106 ;  /* 0x0000006a00687245 */ /* 0x000fe40000201000 */
[----:B------:R-:W-:-:S03]  /*6470*/  SHF.L.U32 R107, R107, 0x10, RZ ;  /* 0x000000106b6b7819 */ /* 0x000fc600000006ff */
[----:B------:R-:W-:Y:S02]  /*6480*/  FFMA.FTZ R104, R104, R123, 1.1641532182693481445e-10 ;  /* 0x2f00000068687423 */ /* 0x000fe4000001007b */
[----:B------:R-:W-:-:S03]  /*6490*/  FMUL.FTZ R107, R107, UR13 ;  /* 0x0000000d6b6b7c20 */ /* 0x000fc60008410000 */
[----:B------:R-:W-:Y:S01]  /*64a0*/  FSETP.GTU.FTZ.AND P2, PT, R104, UR10, PT ;  /* 0x0000000a68007c0b */ /* 0x000fe2000bf5c000 */
[----:B------:R-:W-:Y:S01]  /*64b0*/  FMUL.FTZ R107, R107, UR12 ;  /* 0x0000000c6b6b7c20 */ /* 0x000fe20008410000 */
[----:B------:R-:W-:Y:S02]  /*64c0*/  IMAD.U32 R104, R114, 0x10000, RZ ;  /* 0x0001000072687824 */ /* 0x000fe400078e00ff */
[----:B------:R-:W-:Y:S02]  /*64d0*/  SEL R124, RZ, 0x1, P2 ;  /* 0x00000001ff7c7807 */ /* 0x000fe40001000000 */
[----:B------:R-:W-:-:S05]  /*64e0*/  FSEL R107, R107, RZ, !P2 ;  /* 0x000000ff6b6b7208 */ /* 0x000fca0005000000 */
[----:B------:R-:W-:-:S07]  /*64f0*/  FMUL.FTZ R123, R107, R104 ;  /* 0x000000686b7b7220 */ /* 0x000fce0000410000 */
.L_x_2086:
        /* <DEDUP_REMOVED lines=17> */
.L_x_2095:
        /* <DEDUP_REMOVED lines=13> */
.L_x_2097:
[----:B0-----:R-:W-:Y:S05]  /*66e0*/  BSYNC.RECONVERGENT B2 ;  /* 0x0000000000027941 */ /* 0x001fea0003800200 */
.L_x_2096:
        /* <DEDUP_REMOVED lines=61> */
.L_x_2094:
[----:B0-----:R-:W-:Y:S05]  /*6ac0*/  BSYNC.RECONVERGENT B1 ;  /* 0x0000000000017941 */ /* 0x001fea0003800200 */
.L_x_2093:
[----:B------:R-:W-:Y:S01]  /*6ad0*/  I2FP.F32.U32 R105, R106 ;  /* 0x0000006a00697245 */ /* 0x000fe20000201000 */
[----:B------:R-:W-:Y:S02]  /*6ae0*/  HFMA2 R106, -RZ, RZ, 0.1171875, 0 ;  /* 0x2f800000ff6a7431 */ /* 0x000fe400000001ff */
[----:B-----5:R-:W-:-:S04]  /*6af0*/  IMAD.U32 R107, R54, 0x10000, RZ ;  /* 0x00010000366b7824 */ /* 0x020fc800078e00ff */
[----:B------:R-:W-:-:S04]  /*6b00*/  FMUL.FTZ R107, R107, UR13 ;  /* 0x0000000d6b6b7c20 */ /* 0x000fc80008410000 */
[----:B------:R-:W-:Y:S01]  /*6b10*/  FMUL.FTZ R107, R107, UR12 ;  /* 0x0000000c6b6b7c20 */ /* 0x000fe20008410000 */
[----:B------:R-:W-:Y:S01]  /*6b20*/  FFMA.FTZ R105, R105, R106, 1.1641532182693481445e-10 ;  /* 0x2f00000069697423 */ /* 0x000fe2000001006a */
[----:B------:R-:W-:-:S04]  /*6b30*/  IMAD.U32 R106, R94, 0x10000, RZ ;  /* 0x000100005e6a7824 */ /* 0x000fc800078e00ff */
[----:B------:R-:W-:-:S04]  /*6b40*/  FSETP.GTU.FTZ.AND P2, PT, R105, UR10, PT ;  /* 0x0000000a69007c0b */ /* 0x000fc8000bf5c000 */
[----:B------:R-:W-:Y:S02]  /*6b50*/  FSEL R125, R107, RZ, !P2 ;  /* 0x000000ff6b7d7208 */ /* 0x000fe40005000000 */
[----:B------:R-:W-:-:S03]  /*6b60*/  SEL R126, RZ, 0x1, P2 ;  /* 0x00000001ff7e7807 */ /* 0x000fc60001000000 */
[----:B------:R-:W-:-:S07]  /*6b70*/  FMUL.FTZ R125, R125, R106 ;  /* 0x0000006a7d7d7220 */ /* 0x000fce0000410000 */
.L_x_2092:
        /* <DEDUP_REMOVED lines=17> */
.L_x_2101:
        /* <DEDUP_REMOVED lines=13> */
.L_x_2103:
[----:B0-----:R-:W-:Y:S05]  /*6d60*/  BSYNC.RECONVERGENT B2 ;  /* 0x0000000000027941 */ /* 0x001fea0003800200 */
.L_x_2102:
        /* <DEDUP_REMOVED lines=57> */
[----:B------:R-:W-:Y:S02]  /*7100*/  HFMA2 R105, -RZ, RZ, 0, 0 ;  /* 0x00000000ff697431 */ /* 0x000fe400000001ff */
[----:B------:R-:W-:Y:S01]  /*7110*/  IMAD.MOV.U32 R106, RZ, RZ, R132 ;  /* 0x000000ffff6a7224 */ /* 0x000fe200078e0084 */
[----:B------:R-:W-:Y:S01]  /*7120*/  LOP3.LUT R146, R107, R176, R129, 0x96, !PT ;  /* 0x000000b06b927212 */ /* 0x000fe200078e9681 */
[----:B------:R-:W-:-:S07]  /*7130*/  IMAD.MOV.U32 R132, RZ, RZ, R104 ;  /* 0x000000ffff847224 */ /* 0x000fce00078e0068 */
.L_x_2100:
[----:B0-----:R-:W-:Y:S05]  /*7140*/  BSYNC.RECONVERGENT B1 ;  /* 0x0000000000017941 */ /* 0x001fea0003800200 */
.L_x_2099:
[----:B-----5:R-:W-:Y:S01]  /*7150*/  PRMT R107, R54, 0x7632, R107 ;  /* 0x00007632366b7816 */ /* 0x020fe2000000006b */
[----:B------:R-:W-:Y:S01]  /*7160*/  IMAD.MOV.U32 R127, RZ, RZ, 0x2f800000 ;  /* 0x2f800000ff7f7424 */ /* 0x000fe200078e00ff */
[----:B------:R-:W-:-:S03]  /*7170*/  I2FP.F32.U32 R104, R106 ;  /* 0x0000006a00687245 */ /* 0x000fc60000201000 */
[----:B------:R-:W-:Y:S02]  /*7180*/  IMAD.U32 R107, R107, 0x10000, RZ ;  /* 0x000100006b6b7824 */ /* 0x000fe400078e00ff */
[----:B------:R-:W-:Y:S02]  /*7190*/  FFMA.FTZ R104, R104, R127, 1.1641532182693481445e-10 ;  /* 0x2f00000068687423 */ /* 0x000fe4000001007f */
[----:B------:R-:W-:-:S03]  /*71a0*/  FMUL.FTZ R107, R107, UR13 ;  /* 0x0000000d6b6b7c20 */ /* 0x000fc60008410000 */
[----:B------:R-:W-:Y:S01]  /*71b0*/  FSETP.GTU.FTZ.AND P2, PT, R104, UR10, PT ;  /* 0x0000000a68007c0b */ /* 0x000fe2000bf5c000 */
[----:B------:R-:W-:Y:S01]  /*71c0*/  FMUL.FTZ R107, R107, UR12 ;  /* 0x0000000c6b6b7c20 */ /* 0x000fe20008410000 */
[----:B------:R-:W-:Y:S02]  /*71d0*/  SHF.L.U32 R104, R113, 0x10, RZ ;  /* 0x0000001071687819 */ /* 0x000fe400000006ff */
[----:B------:R-:W-:Y:S02]  /*71e0*/  SEL R128, RZ, 0x1, P2 ;  /* 0x00000001ff807807 */ /* 0x000fe40001000000 */
[----:B------:R-:W-:-:S05]  /*71f0*/  FSEL R107, R107, RZ, !P2 ;  /* 0x000000ff6b6b7208 */ /* 0x000fca0005000000 */
[----:B------:R-:W-:-:S07]  /*7200*/  FMUL.FTZ R127, R107, R104 ;  /* 0x000000686b7f7220 */ /* 0x000fce0000410000 */
.L_x_2098:
        /* <DEDUP_REMOVED lines=17> */
.L_x_2107:
        /* <DEDUP_REMOVED lines=13> */
.L_x_2109:
[----:B0-----:R-:W-:Y:S05]  /*73f0*/  BSYNC.RECONVERGENT B2 ;  /* 0x0000000000027941 */ /* 0x001fea0003800200 */
.L_x_2108:
        /* <DEDUP_REMOVED lines=61> */
.L_x_2106:
[----:B0-----:R-:W-:Y:S05]  /*77d0*/  BSYNC.RECONVERGENT B1 ;  /* 0x0000000000017941 */ /* 0x001fea0003800200 */
.L_x_2105:
        /* <DEDUP_REMOVED lines=11> */
.L_x_2104:
        /* <DEDUP_REMOVED lines=17> */
.L_x_2113:
        /* <DEDUP_REMOVED lines=13> */
.L_x_2115:
[----:B0-----:R-:W-:Y:S05]  /*7a70*/  BSYNC.RECONVERGENT B2 ;  /* 0x0000000000027941 */ /* 0x001fea0003800200 */
.L_x_2114:
        /* <DEDUP_REMOVED lines=61> */
.L_x_2112:
[----:B0-----:R-:W-:Y:S05]  /*7e50*/  BSYNC.RECONVERGENT B1 ;  /* 0x0000000000017941 */ /* 0x001fea0003800200 */
.L_x_2111:
[----:B------:R-:W-:Y:S01]  /*7e60*/  I2FP.F32.U32 R104, R105 ;  /* 0x0000006900687245 */ /* 0x000fe20000201000 */
[----:B------:R-:W-:Y:S01]  /*7e70*/  HFMA2 R105, -RZ, RZ, 0.1171875, 0 ;  /* 0x2f800000ff697431 */ /* 0x000fe200000001ff */
[----:B-----5:R-:W-:Y:S01]  /*7e80*/  PRMT R106, R55, 0x7632, R106 ;  /* 0x00007632376a7816 */ /* 0x020fe2000000006a */
[----:B------:R-:W-:-:S04]  /*7e90*/  IMAD.U32 R131, R112, 0x10000, RZ ;  /* 0x0001000070837824 */ /* 0x000fc800078e00ff */
[----:B------:R-:W-:Y:S02]  /*7ea0*/  IMAD.U32 R106, R106, 0x10000, RZ ;  /* 0x000100006a6a7824 */ /* 0x000fe400078e00ff */
[----:B------:R-:W-:Y:S02]  /*7eb0*/  FFMA.FTZ R104, R104, R105, 1.1641532182693481445e-10 ;  /* 0x2f00000068687423 */ /* 0x000fe40000010069 */
[----:B------:R-:W-:-:S04]  /*7ec0*/  FMUL.FTZ R106, R106, UR13 ;  /* 0x0000000d6a6a7c20 */ /* 0x000fc80008410000 */
[----:B------:R-:W-:Y:S01]  /*7ed0*/  FMUL.FTZ R106, R106, UR12 ;  /* 0x0000000c6a6a7c20 */ /* 0x000fe20008410000 */
[----:B------:R-:W-:-:S04]  /*7ee0*/  FSETP.GTU.FTZ.AND P2, PT, R104, UR10, PT ;  /* 0x0000000a68007c0b */ /* 0x000fc8000bf5c000 */
[----:B------:R-:W-:Y:S02]  /*7ef0*/  FSEL R106, R106, RZ, !P2 ;  /* 0x000000ff6a6a7208 */ /* 0x000fe40005000000 */
[----:B------:R-:W-:-:S03]  /*7f00*/  SEL R142, RZ, 0x1, P2 ;  /* 0x00000001ff8e7807 */ /* 0x000fc60001000000 */
[----:B------:R-:W-:-:S07]  /*7f10*/  FMUL.FTZ R131, R106, R131 ;  /* 0x000000836a837220 */ /* 0x000fce0000410000 */
.L_x_2110:
[----:B------:R-:W-:Y:S02]  /*7f20*/  F2FP.BF16.F32.PACK_AB R107, RZ, R131 ;  /* 0x00000083ff6b723e */ /* 0x000fe400000010ff */
[----:B------:R-:W-:Y:S02]  /*7f30*/  PRMT R106, R158, 0x5410, R160 ;  /* 0x000054109e6a7816 */ /* 0x000fe400000000a0 */
[----:B------:R-:W-:Y:S02]  /*7f40*/  PRMT R105, R154, 0x5410, R156 ;  /* 0x000054109a697816 */ /* 0x000fe4000000009c */
[----:B------:R-:W-:Y:S02]  /*7f50*/  PRMT R104, R152, 0x5410, R148 ;  /* 0x0000541098687816 */ /* 0x000fe40000000094 */
[----:B------:R-:W-:-:S07]  /*7f60*/  PRMT R107, R162, 0x5410, R107 ;  /* 0x00005410a26b7816 */ /* 0x000fce000000006b */
.L_x_2067:
[----:B------:R-:W1:Y:S01]  /*7f70*/  LDC.64 R176, c[0x0][0x3a8] ;  /* 0x0000ea00ffb07b82 */ /* 0x000e620000000a00 */
[----:B------:R-:W-:Y:S01]  /*7f80*/  MOV R162, R132 ;  /* 0x0000008400a27202 */ /* 0x000fe20000000f00 */
[----:B-1----:R-:W-:-:S05]  /*7f90*/  IMAD.WIDE.U32 R176, R138, 0x10, R176 ;  /* 0x000000108ab07825 */ /* 0x002fca00078e00b0 */
[----:B------:R1:W-:Y:S01]  /*7fa0*/  STG.E.128 desc[UR6][R176.64], R104 ;  /* 0x00000068b0007986 */ /* 0x0003e2000c101d06 */
[----:B------:R-:W-:Y:S05]  /*7fb0*/  @!P0 BRA `(.L_x_2116) ;  /* 0x0000000000508947 */ /* 0x000fea0003800000 */
[----:B-1----:R-:W-:Y:S01]  /*7fc0*/  IMAD.U32 R107, R130, 0x10000, RZ ;  /* 0x00010000826b7824 */ /* 0x002fe200078e00ff */
[----:B------:R-:W1:Y:S01]  /*7fd0*/  LDC.64 R104, c[0x0][0x3b0] ;  /* 0x0000ec00ff687b82 */ /* 0x000e620000000a00 */
        /* <DEDUP_REMOVED lines=13> */
[----:B-1----:R-:W-:Y:S01]  /*80b0*/  IMAD.WIDE.U32 R104, R187, 0x8, R104 ;  /* 0x00000008bb687825 */ /* 0x002fe200078e0068 */
[----:B------:R-:W-:Y:S02]  /*80c0*/  LOP3.LUT R191, R106, R178, R176, 0xfe, !PT ;  /* 0x000000b26abf7212 */ /* 0x000fe400078efeb0 */
[----:B------:R-:W-:Y:S02]  /*80d0*/  LOP3.LUT R107, R177, R107, RZ, 0xfc, !PT ;  /* 0x0000006bb16b7212 */ /* 0x000fe400078efcff */
[----:B------:R-:W-:-:S05]  /*80e0*/  LOP3.LUT R106, R191, 0xff, R118, 0xf8, !PT ;  /* 0x000000ffbf6a7812 */ /* 0x000fca00078ef876 */
[----:B------:R2:W-:Y:S02]  /*80f0*/  STG.E.64 desc[UR6][R104.64], R106 ;  /* 0x0000006a68007986 */ /* 0x0005e4000c101b06 */
.L_x_2116:
[----:B------:R-:W-:Y:S01]  /*8100*/  VIADD R138, R138, 0x100 ;  /* 0x000001008a8a7836 */ /* 0x000fe20000000000 */
[----:B------:R-:W-:-:S07]  /*8110*/  IADD3 R187, PT, PT, R187, 0x100, RZ ;  /* 0x00000100bbbb7810 */ /* 0x000fce0007ffe0ff */
.L_x_2016:
[----:B0-----:R-:W-:Y:S05]  /*8120*/  BSYNC.RECONVERGENT B0 ;  /* 0x0000000000007941 */ /* 0x001fea0003800200 */
.L_x_2015:
[----:B------:R-:W-:Y:S01]  /*8130*/  ISETP.GE.U32.AND P2, PT, R0, 0x200, PT ;  /* 0x000002000000780c */ /* 0x000fe20003f46070 */
[----:B------:R-:W-:Y:S03]  /*8140*/  BSSY.RECONVERGENT B0, `(.L_x_2117) ;  /* 0x00006df000007945 */ /* 0x000fe60003800200 */
[----:B------:R-:W-:-:S09]  /*8150*/  P2R R132, PR, RZ, 0x4 ;  /* 0x00000004ff847803 */ /* 0x000fd20000000000 */
[----:B------:R-:W-:Y:S05]  /*8160*/  @!P2 BRA `(.L_x_2118) ;  /* 0x0000006c0070a947 */ /* 0x000fea0003800000 */
[----:B------:R-:W-:Y:S01]  /*8170*/  ISETP.NE.U32.AND P2, PT, RZ, UR8, PT ;  /* 0x00000008ff007c0c */ /* 0x000fe2000bf45070 */
[----:B-12---:R-:W0:Y:S03]  /*8180*/  @P0 LDC.64 R106, c[0x0][0x390] ;  /* 0x0000e400ff6a0b82 */ /* 0x006e260000000a00 */
[----:B------:R-:W-:-:S13]  /*8190*/  ISETP.NE.AND.EX P2, PT, RZ, UR9, PT, P2 ;  /* 0x00000009ff007c0c */ /* 0x000fda000bf45320 */
[----:B------:R-:W1:Y:S01]  /*81a0*/  @P2 LDC.64 R104, c[0x0][0x3a0] ;  /* 0x0000e800ff682b82 */ /* 0x000e620000000a00 */
[----:B0-----:R-:W-:-:S05]  /*81b0*/  @P0 IMAD.WIDE.U32 R106, R187, 0x10, R106 ;  /* 0x00000010bb6a0825 */ /* 0x001fca00078e006a */
[----:B-----5:R0:W5:Y:S01]  /*81c0*/  @P0 LDG.E.128 R52, desc[UR6][R106.64] ;  /* 0x000000066a340981 */ /* 0x020162000c1e1d00 */
[----:B-1----:R-:W-:-:S05]  /*81d0*/  @P2 IMAD.WIDE.U32 R104, R138, 0x10, R104 ;  /* 0x000000108a682825 */ /* 0x002fca00078e0068 */
[----:B------:R0:W5:Y:S01]  /*81e0*/  @P2 LDG.E.128 R48, desc[UR6][R104.64] ;  /* 0x0000000668302981 */ /* 0x000162000c1e1d00 */
[----:B------:R-:W-:Y:S05]  /*81f0*/  @!P2 BRA `(.L_x_2119) ;  /* 0x0000003400cca947 */ /* 0x000fea0003800000 */
[----:B------:R-:W-:-:S13]  /*8200*/  ISETP.GT.AND P2, PT, R140, RZ, PT ;  /* 0x000000ff8c00720c */ /* 0x000fda0003f44270 */
[----:B-----5:R-:W-:Y:S01]  /*8210*/  @!P2 IMAD.U32 R133, R48, 0x10000, RZ ;  /* 0x000100003085a824 */ /* 0x020fe200078e00ff */
[----:B------:R-:W-:Y:S01]  /*8220*/  @!P2 MOV R137, R162 ;  /* 0x000000a20089a202 */ /* 0x000fe20000000f00 */
[----:B0-----:R-:W-:Y:S01]  /*8230*/  @!P2 IMAD.MOV.U32 R104, RZ, RZ, R168 ;  /* 0x000000ffff68a224 */ /* 0x001fe200078e00a8 */
        /* <DEDUP_REMOVED lines=17> */
.L_x_2123:
        /* <DEDUP_REMOVED lines=13> */
.L_x_2125:
[----:B------:R-:W-:Y:S05]  /*8420*/  BSYNC.RECONVERGENT B2 ;  /* 0x0000000000027941 */ /* 0x000fea0003800200 */
.L_x_2124:
        /* <DEDUP_REMOVED lines=59> */
[----:B------:R-:W-:-:S07]  /*87e0*/  IMAD.MOV.U32 R104, RZ, RZ, RZ ;  /* 0x000000ffff687224 */ /* 0x000fce00078e00ff */
.L_x_2122:
[----:B------:R-:W-:Y:S05]  /*87f0*/  BSYNC.RECONVERGENT B1 ;  /* 0x0000000000017941 */ /* 0x000fea0003800200 */
.L_x_2121:
[----:B------:R-:W-:Y:S01]  /*8800*/  I2FP.F32.U32 R105, R105 ;  /* 0x0000006900697245 */ /* 0x000fe20000201000 */
[----:B------:R-:W-:Y:S01]  /*8810*/  IMAD.MOV.U32 R106, RZ, RZ, 0x2f800000 ;  /* 0x2f800000ff6a7424 */ /* 0x000fe200078e00ff */
[----:B------:R-:W-:Y:S01]  /*8820*/  SHF.L.U32 R107, R52, 0x10, RZ ;  /* 0x00000010346b7819 */ /* 0x000fe200000006ff */
[----:B------:R-:W-:Y:S02]  /*8830*/  IMAD.U32 R148, R48, 0x10000, RZ ;  /* 0x0001000030947824 */ /* 0x000fe400078e00ff */
[----:B------:R-:W-:Y:S01]  /*8840*/  FFMA.FTZ R105, R105, R106, 1.1641532182693481445e-10 ;  /* 0x2f00000069697423 */ /* 0x000fe2000001006a */
[----:B------:R-:W-:Y:S02]  /*8850*/  IMAD.U32 R106, R80, 0x10000, RZ ;  /* 0x00010000506a7824 */ /* 0x000fe400078e00ff */
[----:B------:R-:W-:Y:S02]  /*8860*/  FMUL.FTZ R107, R107, UR13 ;  /* 0x0000000d6b6b7c20 */ /* 0x000fe40008410000 */
[----:B------:R-:W-:-:S02]  /*8870*/  FSETP.GTU.FTZ.AND P3, PT, R105, UR10, PT ;  /* 0x0000000a69007c0b */ /* 0x000fc4000bf7c000 */
[----:B------:R-:W-:Y:S02]  /*8880*/  FMUL.FTZ R107, R107, UR12 ;  /* 0x0000000c6b6b7c20 */ /* 0x000fe40008410000 */
[----:B------:R-:W-:-:S03]  /*8890*/  SEL R118, RZ, 0x1, P3 ;  /* 0x00000001ff767807 */ /* 0x000fc60001800000 */
[----:B------:R-:W-:-:S05]  /*88a0*/  FSEL R133, R107, RZ, !P3 ;  /* 0x000000ff6b857208 */ /* 0x000fca0005800000 */
[----:B------:R-:W-:-:S07]  /*88b0*/  FFMA.FTZ R133, R133, R106, R148 ;  /* 0x0000006a85857223 */ /* 0x000fce0000010094 */
.L_x_2120:
        /* <DEDUP_REMOVED lines=22> */
.L_x_2129:
        /* <DEDUP_REMOVED lines=13> */
.L_x_2131:
[----:B------:R-:W-:Y:S05]  /*8af0*/  BSYNC.RECONVERGENT B2 ;  /* 0x0000000000027941 */ /* 0x000fea0003800200 */
.L_x_2130:
        /* <DEDUP_REMOVED lines=58> */
[----:B------:R-:W-:Y:S02]  /*8ea0*/  HFMA2 R105, -RZ, RZ, 0, 0 ;  /* 0x00000000ff697431 */ /* 0x000fe400000001ff */
[----:B------:R-:W-:-:S07]  /*8eb0*/  IMAD.MOV.U32 R106, RZ, RZ, R137 ;  /* 0x000000ffff6a7224 */ /* 0x000fce00078e0089 */
.L_x_2128:
[----:B------:R-:W-:Y:S05]  /*8ec0*/  BSYNC.RECONVERGENT B1 ;  /* 0x0000000000017941 */ /* 0x000fea0003800200 */
.L_x_2127:
[----:B------:R-:W-:Y:S01]  /*8ed0*/  PRMT R107, R52, 0x7632, R107 ;  /* 0x00007632346b7816 */ /* 0x000fe2000000006b */
[----:B------:R-:W-:Y:S01]  /*8ee0*/  IMAD.MOV.U32 R135, RZ, RZ, 0x2f800000 ;  /* 0x2f800000ff877424 */ /* 0x000fe200078e00ff */
[----:B------:R-:W-:Y:S02]  /*8ef0*/  I2FP.F32.U32 R104, R106 ;  /* 0x0000006a00687245 */ /* 0x000fe40000201000 */
[----:B------:R-:W-:Y:S01]  /*8f00*/  PRMT R106, R48, 0x7632, R106 ;  /* 0x00007632306a7816 */ /* 0x000fe2000000006a */
[----:B------:R-:W-:Y:S02]  /*8f10*/  IMAD.U32 R107, R107, 0x10000, RZ ;  /* 0x000100006b6b7824 */ /* 0x000fe400078e00ff */
[----:B------:R-:W-:Y:S02]  /*8f20*/  FFMA.FTZ R104, R104, R135, 1.1641532182693481445e-10 ;  /* 0x2f00000068687423 */ /* 0x000fe40000010087 */
[----:B------:R-:W-:Y:S01]  /*8f30*/  FMUL.FTZ R107, R107, UR13 ;  /* 0x0000000d6b6b7c20 */ /* 0x000fe20008410000 */
[----:B------:R-:W-:-:S02]  /*8f40*/  IMAD.U32 R106, R106, 0x10000, RZ ;  /* 0x000100006a6a7824 */ /* 0x000fc400078e00ff */
[----:B------:R-:W-:Y:S01]  /*8f50*/  FSETP.GTU.FTZ.AND P3, PT, R104, UR10, PT ;  /* 0x0000000a68007c0b */ /* 0x000fe2000bf7c000 */
[----:B------:R-:W-:Y:S01]  /*8f60*/  FMUL.FTZ R107, R107, UR12 ;  /* 0x0000000c6b6b7c20 */ /* 0x000fe20008410000 */
[----:B------:R-:W-:Y:S02]  /*8f70*/  SHF.L.U32 R104, R111, 0x10, RZ ;  /* 0x000000106f687819 */ /* 0x000fe400000006ff */
[----:B------:R-:W-:Y:S02]  /*8f80*/  SEL R120, RZ, 0x1, P3 ;  /* 0x00000001ff787807 */ /* 0x000fe40001800000 */
[----:B------:R-:W-:-:S05]  /*8f90*/  FSEL R107, R107, RZ, !P3 ;  /* 0x000000ff6b6b7208 */ /* 0x000fca0005800000 */
[----:B------:R-:W-:-:S07]  /*8fa0*/  FFMA.FTZ R135, R107, R104, R106 ;  /* 0x000000686b877223 */ /* 0x000fce000001006a */
.L_x_2126:
        /* <DEDUP_REMOVED lines=21> */
.L_x_2135:
        /* <DEDUP_REMOVED lines=13> */
.L_x_2137:
[----:B------:R-:W-:Y:S05]  /*91d0*/  BSYNC.RECONVERGENT B2 ;  /* 0x0000000000027941 */ /* 0x000fea0003800200 */
.L_x_2136:
        /* <DEDUP_REMOVED lines=56> */
[----:B------:R-:W-:Y:S01]  /*9560*/  IMAD.MOV.U32 R106, RZ, RZ, R139 ;  /* 0x000000ffff6a7224 */ /* 0x000fe200078e008b */
[----:B------:R-:W-:Y:S01]  /*9570*/  MOV R141, R104 ;  /* 0x00000068008d7202 */ /* 0x000fe20000000f00 */
[----:B------:R-:W-:Y:S01]  /*9580*/  IMAD.MOV.U32 R104, RZ, RZ, RZ ;  /* 0x000000ffff687224 */ /* 0x000fe200078e00ff */
[----:B------:R-:W-:-:S07]  /*9590*/  LOP3.LUT R146, R107, R146, R145, 0x96, !PT ;  /* 0x000000926b927212 */ /* 0x000fce00078e9691 */
.L_x_2134:
[----:B------:R-:W-:Y:S05]  /*95a0*/  BSYNC.RECONVERGENT B1 ;  /* 0x0000000000017941 */ /* 0x000fea0003800200 */
.L_x_2133:
[----:B------:R-:W-:Y:S01]  /*95b0*/  I2FP.F32.U32 R105, R106 ;  /* 0x0000006a00697245 */ /* 0x000fe20000201000 */
[----:B------:R-:W-:Y:S02]  /*95c0*/  HFMA2 R106, -RZ, RZ, 0.1171875, 0 ;  /* 0x2f800000ff6a7431 */ /* 0x000fe400000001ff */
[----:B------:R-:W-:Y:S01]  /*95d0*/  IMAD.U32 R107, R53, 0x10000, RZ ;  /* 0x00010000356b7824 */ /* 0x000fe200078e00ff */
[----:B------:R-:W-:-:S03]  /*95e0*/  SHF.L.U32 R148, R49, 0x10, RZ ;  /* 0x0000001031947819 */ /* 0x000fc600000006ff */
[----:B------:R-:W-:-:S04]  /*95f0*/  FMUL.FTZ R107, R107, UR13 ;  /* 0x0000000d6b6b7c20 */ /* 0x000fc80008410000 */
[----:B------:R-:W-:Y:S01]  /*9600*/  FMUL.FTZ R107, R107, UR12 ;  /* 0x0000000c6b6b7c20 */ /* 0x000fe20008410000 */
[----:B------:R-:W-:Y:S01]  /*9610*/  FFMA.FTZ R105, R105, R106, 1.1641532182693481445e-10 ;  /* 0x2f00000069697423 */ /* 0x000fe2000001006a */
[----:B------:R-:W-:-:S04]  /*9620*/  IMAD.U32 R106, R81, 0x10000, RZ ;  /* 0x00010000516a7824 */ /* 0x000fc800078e00ff */
[----:B------:R-:W-:-:S04]  /*9630*/  FSETP.GTU.FTZ.AND P3, PT, R105, UR10, PT ;  /* 0x0000000a69007c0b */ /* 0x000fc8000bf7c000 */
[----:B------:R-:W-:Y:S02]  /*9640*/  FSEL R137, R107, RZ, !P3 ;  /* 0x000000ff6b897208 */ /* 0x000fe40005800000 */
[----:B------:R-:W-:-:S03]  /*9650*/  SEL R122, RZ, 0x1, P3 ;  /* 0x00000001ff7a7807 */ /* 0x000fc60001800000 */
[----:B------:R-:W-:-:S07]  /*9660*/  FFMA.FTZ R137, R137, R106, R148 ;  /* 0x0000006a89897223 */ /* 0x000fce0000010094 */
.L_x_2132:
        /* <DEDUP_REMOVED lines=22> */
.L_x_2141:
        /* <DEDUP_REMOVED lines=13> */
.L_x_2143:
[----:B------:R-:W-:Y:S05]  /*98a0*/  BSYNC.RECONVERGENT B2 ;  /* 0x0000000000027941 */ /* 0x000fea0003800200 */
.L_x_2142:
        /* <DEDUP_REMOVED lines=60> */
.L_x_2140:
[----:B------:R-:W-:Y:S05]  /*9c70*/  BSYNC.RECONVERGENT B1 ;  /* 0x0000000000017941 */ /* 0x000fea0003800200 */
.L_x_2139:
[----:B------:R-:W-:Y:S01]  /*9c80*/  PRMT R107, R53, 0x7632, R107 ;  /* 0x00007632356b7816 */ /* 0x000fe2000000006b */
        /* <DEDUP_REMOVED lines=13> */
.L_x_2138:
        /* <DEDUP_REMOVED lines=21> */
.L_x_2147:
        /* <DEDUP_REMOVED lines=13> */
.L_x_2149:
[----:B------:R-:W-:Y:S05]  /*9f80*/  BSYNC.RECONVERGENT B2 ;  /* 0x0000000000027941 */ /* 0x000fea0003800200 */
.L_x_2148:
        /* <DEDUP_REMOVED lines=56> */
[----:B------:R-:W-:Y:S02]  /*a310*/  IMAD.MOV.U32 R148, RZ, RZ, R104 ;  /* 0x000000ffff947224 */ /* 0x000fe400078e0068 */
[----:B------:R-:W-:Y:S01]  /*a320*/  HFMA2 R104, -RZ, RZ, 0, 0 ;  /* 0x00000000ff687431 */ /* 0x000fe200000001ff */
[----:B------:R-:W-:Y:S01]  /*a330*/  LOP3.LUT R164, R141, R106, R105, 0x96, !PT ;  /* 0x0000006a8da47212 */ /* 0x000fe200078e9669 */
[----:B------:R-:W-:-:S07]  /*a340*/  IMAD.MOV.U32 R106, RZ, RZ, R143 ;  /* 0x000000ffff6a7224 */ /* 0x000fce00078e008f */
.L_x_2146:
[----:B------:R-:W-:Y:S05]  /*a350*/  BSYNC.RECONVERGENT B1 ;  /* 0x0000000000017941 */ /* 0x000fea0003800200 */
.L_x_2145:
[----:B------:R-:W-:Y:S01]  /*a360*/  I2FP.F32.U32 R105, R106 ;  /* 0x0000006a00697245 */ /* 0x000fe20000201000 */
[----:B------:R-:W-:Y:S02]  /*a370*/  IMAD.MOV.U32 R106, RZ, RZ, 0x2f800000 ;  /* 0x2f800000ff6a7424 */ /* 0x000fe400078e00ff */
[----:B------:R-:W-:Y:S02]  /*a380*/  IMAD.U32 R107, R54, 0x10000, RZ ;  /* 0x00010000366b7824 */ /* 0x000fe400078e00ff */
[----:B------:R-:W-:Y:S01]  /*a390*/  FFMA.FTZ R105, R105, R106, 1.1641532182693481445e-10 ;  /* 0x2f00000069697423 */ /* 0x000fe2000001006a */
[----:B------:R-:W-:Y:S01]  /*a3a0*/  SHF.L.U32 R106, R82, 0x10, RZ ;  /* 0x00000010526a7819 */ /* 0x000fe200000006ff */
[----:B------:R-:W-:Y:S01]  /*a3b0*/  FMUL.FTZ R107, R107, UR13 ;  /* 0x0000000d6b6b7c20 */ /* 0x000fe20008410000 */
[----:B------:R-:W-:Y:S02]  /*a3c0*/  IMAD.U32 R160, R50, 0x10000, RZ ;  /* 0x0001000032a07824 */ /* 0x000fe400078e00ff */
[----:B------:R-:W-:Y:S01]  /*a3d0*/  FSETP.GTU.FTZ.AND P3, PT, R105, UR10, PT ;  /* 0x0000000a69007c0b */ /* 0x000fe2000bf7c000 */
[----:B------:R-:W-:-:S03]  /*a3e0*/  FMUL.FTZ R107, R107, UR12 ;  /* 0x0000000c6b6b7c20 */ /* 0x000fc60008410000 */
[----:B------:R-:W-:Y:S02]  /*a3f0*/  SEL R126, RZ, 0x1, P3 ;  /* 0x00000001ff7e7807 */ /* 0x000fe40001800000 */
[----:B------:R-:W-:-:S05]  /*a400*/  FSEL R141, R107, RZ, !P3 ;  /* 0x000000ff6b8d7208 */ /* 0x000fca0005800000 */
[----:B------:R-:W-:-:S07]  /*a410*/  FFMA.FTZ R141, R141, R106, R160 ;  /* 0x0000006a8d8d7223 */ /* 0x000fce00000100a0 */
.L_x_2144:
        /* <DEDUP_REMOVED lines=22> */
.L_x_2153:
        /* <DEDUP_REMOVED lines=13> */
.L_x_2155:
[----:B------:R-:W-:Y:S05]  /*a650*/  BSYNC.RECONVERGENT B2 ;  /* 0x0000000000027941 */ /* 0x000fea0003800200 */
.L_x_2154:
        /* <DEDUP_REMOVED lines=60> */
.L_x_2152:
[----:B------:R-:W-:Y:S05]  /*aa20*/  BSYNC.RECONVERGENT B1 ;  /* 0x0000000000017941 */ /* 0x000fea0003800200 */
.L_x_2151:
[----:B------:R-:W-:Y:S01]  /*aa30*/  HFMA2 R143, -RZ, RZ, 0.1171875, 0 ;  /* 0x2f800000ff8f7431 */ /* 0x000fe200000001ff */
[----:B------:R-:W-:Y:S02]  /*aa40*/  PRMT R107, R54, 0x7632, R107 ;  /* 0x00007632366b7816 */ /* 0x000fe4000000006b */
[----:B------:R-:W-:Y:S02]  /*aa50*/  I2FP.F32.U32 R104, R106 ;  /* 0x0000006a00687245 */ /* 0x000fe40000201000 */
[----:B------:R-:W-:Y:S01]  /*aa60*/  PRMT R106, R50, 0x7632, R106 ;  /* 0x00007632326a7816 */ /* 0x000fe2000000006a */
[----:B------:R-:W-:-:S03]  /*aa70*/  IMAD.U32 R107, R107, 0x10000, RZ ;  /* 0x000100006b6b7824 */ /* 0x000fc600078e00ff */
[----:B------:R-:W-:Y:S01]  /*aa80*/  SHF.L.U32 R106, R106, 0x10, RZ ;  /* 0x000000106a6a7819 */ /* 0x000fe200000006ff */
[----:B------:R-:W-:Y:S01]  /*aa90*/  FFMA.FTZ R104, R104, R143, 1.1641532182693481445e-10 ;  /* 0x2f00000068687423 */ /* 0x000fe2000001008f */
[----:B------:R-:W-:-:S04]  /*aaa0*/  FMUL.FTZ R107, R107, UR13 ;  /* 0x0000000d6b6b7c20 */ /* 0x000fc80008410000 */
[----:B------:R-:W-:Y:S01]  /*aab0*/  FMUL.FTZ R107, R107, UR12 ;  /* 0x0000000c6b6b7c20 */ /* 0x000fe20008410000 */
[----:B------:R-:W-:Y:S01]  /*aac0*/  FSETP.GTU.FTZ.AND P3, PT, R104, UR10, PT ;  /* 0x0000000a68007c0b */ /* 0x000fe2000bf7c000 */
[----:B------:R-:W-:-:S03]  /*aad0*/  IMAD.U32 R104, R109, 0x10000, RZ ;  /* 0x000100006d687824 */ /* 0x000fc600078e00ff */
[----:B------:R-:W-:Y:S02]  /*aae0*/  FSEL R107, R107, RZ, !P3 ;  /* 0x000000ff6b6b7208 */ /* 0x000fe40005800000 */
[----:B------:R-:W-:-:S03]  /*aaf0*/  SEL R128, RZ, 0x1, P3 ;  /* 0x00000001ff807807 */ /* 0x000fc60001800000 */
[----:B------:R-:W-:-:S07]  /*ab00*/  FFMA.FTZ R143, R107, R104, R106 ;  /* 0x000000686b8f7223 */ /* 0x000fce000001006a */
.L_x_2150:
        /* <DEDUP_REMOVED lines=21> */
.L_x_2159:
        /* <DEDUP_REMOVED lines=13> */
.L_x_2161:
[----:B------:R-:W-:Y:S05]  /*ad30*/  BSYNC.RECONVERGENT B2 ;  /* 0x0000000000027941 */ /* 0x000fea0003800200 */
.L_x_2160:
        /* <DEDUP_REMOVED lines=60> */
.L_x_2158:
[----:B------:R-:W-:Y:S05]  /*b100*/  BSYNC.RECONVERGENT B1 ;  /* 0x0000000000017941 */ /* 0x000fea0003800200 */
.L_x_2157:
        /* <DEDUP_REMOVED lines=12> */
.L_x_2156:
        /* <DEDUP_REMOVED lines=22> */
.L_x_2165:
        /* <DEDUP_REMOVED lines=13> */
.L_x_2167:
[----:B------:R-:W-:Y:S05]  /*b400*/  BSYNC.RECONVERGENT B2 ;  /* 0x0000000000027941 */ /* 0x000fea0003800200 */
.L_x_2166:
        /* <DEDUP_REMOVED lines=57> */
[----:B------:R-:W-:Y:S01]  /*b7a0*/  IMAD.MOV.U32 R144, RZ, RZ, R104 ;  /* 0x000000ffff907224 */ /* 0x000fe200078e0068 */
[----:B------:R-:W-:Y:S01]  /*b7b0*/  LOP3.LUT R164, R177, R176, R107, 0x96, !PT ;  /* 0x000000b0b1a47212 */ /* 0x000fe200078e966b */
[----:B------:R-:W-:Y:S01]  /*b7c0*/  IMAD.MOV.U32 R148, RZ, RZ, R106 ;  /* 0x000000ffff947224 */ /* 0x000fe200078e006a */
[----:B------:R-:W-:-:S07]  /*b7d0*/  MOV R105, R170 ;  /* 0x000000aa00697202 */ /* 0x000fce0000000f00 */
.L_x_2164:
[----:B------:R-:W-:Y:S05]  /*b7e0*/  BSYNC.RECONVERGENT B1 ;  /* 0x0000000000017941 */ /* 0x000fea0003800200 */
.L_x_2163:
[----:B------:R-:W-:Y:S01]  /*b7f0*/  PRMT R106, R55, 0x7632, R106 ;  /* 0x00007632376a7816 */ /* 0x000fe2000000006a */
        /* <DEDUP_REMOVED lines=13> */
.L_x_2162:
[----:B------:R-:W-:Y:S02]  /*b8d0*/  F2FP.BF16.F32.PACK_AB R107, RZ, R147 ;  /* 0x00000093ff6b723e */ /* 0x000fe400000010ff */
[----:B------:R-:W-:Y:S02]  /*b8e0*/  PRMT R106, R162, 0x5410, R160 ;  /* 0x00005410a26a7816 */ /* 0x000fe400000000a0 */
[----:B------:R-:W-:Y:S02]  /*b8f0*/  PRMT R105, R158, 0x5410, R156 ;  /* 0x000054109e697816 */ /* 0x000fe4000000009c */
[----:B------:R-:W-:Y:S02]  /*b900*/  PRMT R104, R154, 0x5410, R152 ;  /* 0x000054109a687816 */ /* 0x000fe40000000098 */
[----:B------:R-:W-:Y:S01]  /*b910*/  PRMT R107, R166, 0x5410, R107 ;  /* 0x00005410a66b7816 */ /* 0x000fe2000000006b */
[----:B------:R-:W-:Y:S06]  /*b920*/  BRA `(.L_x_2168) ;  /* 0x0000003400147947 */ /* 0x000fec0003800000 */
.L_x_2119:
[----:B------:R-:W-:Y:S02]  /*b930*/  HFMA2 R133, -RZ, RZ, 0, 0 ;  /* 0x00000000ff857431 */ /* 0x000fe400000001ff */
[----:B0-----:R-:W-:Y:S02]  /*b940*/  IMAD.MOV.U32 R104, RZ, RZ, R168 ;  /* 0x000000ffff687224 */ /* 0x001fe400078e00a8 */
        /* <DEDUP_REMOVED lines=18> */
.L_x_2172:
        /* <DEDUP_REMOVED lines=13> */
.L_x_2174:
[----:B------:R-:W-:Y:S05]  /*bb40*/  BSYNC.RECONVERGENT B2 ;  /* 0x0000000000027941 */ /* 0x000fea0003800200 */
.L_x_2173:
        /* <DEDUP_REMOVED lines=60> */
.L_x_2171:
[----:B------:R-:W-:Y:S05]  /*bf10*/  BSYNC.RECONVERGENT B1 ;  /* 0x0000000000017941 */ /* 0x000fea0003800200 */
.L_x_2170:
        /* <DEDUP_REMOVED lines=11> */
.L_x_2169:
        /* <DEDUP_REMOVED lines=17> */
.L_x_2178:
        /* <DEDUP_REMOVED lines=13> */
.L_x_2180:
[----:B------:R-:W-:Y:S05]  /*c1b0*/  BSYNC.RECONVERGENT B2 ;  /* 0x0000000000027941 */ /* 0x000fea0003800200 */
.L_x_2179:
        /* <DEDUP_REMOVED lines=55> */
[----:B------:R-:W-:-:S04]  /*c530*/  LOP3.LUT R146, R107, R146, R145, 0x96, !PT ;  /* 0x000000926b927212 */ /* 0x000fc800078e9691 */
[----:B------:R-:W-:Y:S01]  /*c540*/  LOP3.LUT R164, R135, R106, R105, 0x96, !PT ;  /* 0x0000006a87a47212 */ /* 0x000fe200078e9669 */
[----:B------:R-:W-:Y:S02]  /*c550*/  HFMA2 R105, -RZ, RZ, 0, 0 ;  /* 0x00000000ff697431 */ /* 0x000fe400000001ff */
[----:B------:R-:W-:Y:S02]  /*c560*/  IMAD.MOV.U32 R106, RZ, RZ, R148 ;  /* 0x000000ffff6a7224 */ /* 0x000fe400078e0094 */
[----:B------:R-:W-:-:S07]  /*c570*/  IMAD.MOV.U32 R148, RZ, RZ, R104 ;  /* 0x000000ffff947224 */ /* 0x000fce00078e0068 */
.L_x_2177:
[----:B------:R-:W-:Y:S05]  /*c580*/  BSYNC.RECONVERGENT B1 ;  /* 0x0000000000017941 */ /* 0x000fea0003800200 */
.L_x_2176:
        /* <DEDUP_REMOVED lines=12> */
.L_x_2175:
        /* <DEDUP_REMOVED lines=17> */
.L_x_2184:
        /* <DEDUP_REMOVED lines=13> */
.L_x_2186:
[----:B------:R-:W-:Y:S05]  /*c830*/  BSYNC.RECONVERGENT B2 ;  /* 0x0000000000027941 */ /* 0x000fea0003800200 */
.L_x_2185:
        /* <DEDUP_REMOVED lines=57> */
[----:B------:R-:W-:Y:S02]  /*cbd0*/  IMAD.MOV.U32 R106, RZ, RZ, R148 ;  /* 0x000000ffff6a7224 */ /* 0x000fe400078e0094 */
[----:B------:R-:W-:Y:S02]  /*cbe0*/  IMAD.MOV.U32 R148, RZ, RZ, R104 ;  /* 0x000000ffff947224 */ /* 0x000fe400078e0068 */
[----:B------:R-:W-:-:S07]  /*cbf0*/  HFMA2 R104, -RZ, RZ, 0, 0 ;  /* 0x00000000ff687431 */ /* 0x000fce00000001ff */
.L_x_2183:
[----:B------:R-:W-:Y:S05]  /*cc00*/  BSYNC.RECONVERGENT B1 ;  /* 0x0000000000017941 */ /* 0x000fea0003800200 */
.L_x_2182:
        /* <DEDUP_REMOVED lines=11> */
.L_x_2181:
        /* <DEDUP_REMOVED lines=17> */
.L_x_2190:
        /* <DEDUP_REMOVED lines=13> */
.L_x_2192:
[----:B------:R-:W-:Y:S05]  /*cea0*/  BSYNC.RECONVERGENT B2 ;  /* 0x0000000000027941 */ /* 0x000fea0003800200 */
.L_x_2191:
        /* <DEDUP_REMOVED lines=60> */
.L_x_2189:
[----:B------:R-:W-:Y:S05]  /*d270*/  BSYNC.RECONVERGENT B1 ;  /* 0x0000000000017941 */ /* 0x000fea0003800200 */
.L_x_2188:
        /* <DEDUP_REMOVED lines=12> */
.L_x_2187:
        /* <DEDUP_REMOVED lines=17> */
.L_x_2196:
        /* <DEDUP_REMOVED lines=13> */
.L_x_2198:
[----:B------:R-:W-:Y:S05]  /*d520*/  BSYNC.RECONVERGENT B2 ;  /* 0x0000000000027941 */ /* 0x000fea0003800200 */
.L_x_2197:
        /* <DEDUP_REMOVED lines=60> */
.L_x_2195:
[----:B------:R-:W-:Y:S05]  /*d8f0*/  BSYNC.RECONVERGENT B1 ;  /* 0x0000000000017941 */ /* 0x000fea0003800200 */
.L_x_2194:
        /* <DEDUP_REMOVED lines=11> */
.L_x_2193:
        /* <DEDUP_REMOVED lines=17> */
.L_x_2202:
        /* <DEDUP_REMOVED lines=13> */
.L_x_2204:
[----:B------:R-:W-:Y:S05]  /*db90*/  BSYNC.RECONVERGENT B2 ;  /* 0x0000000000027941 */ /* 0x000fea0003800200 */
.L_x_2203:
        /* <DEDUP_REMOVED lines=57> */
[----:B------:R-:W-:Y:S01]  /*df30*/  HFMA2 R105, -RZ, RZ, 0, 0 ;  /* 0x00000000ff697431 */ /* 0x000fe200000001ff */
[----:B------:R-:W-:Y:S01]  /*df40*/  MOV R106, R148 ;  /* 0x00000094006a7202 */ /* 0x000fe20000000f00 */
[----:B------:R-:W-:-:S07]  /*df50*/  IMAD.MOV.U32 R148, RZ, RZ, R104 ;  /* 0x000000ffff947224 */ /* 0x000fce00078e0068 */
.L_x_2201:
[----:B------:R-:W-:Y:S05]  /*df60*/  BSYNC.RECONVERGENT B1 ;  /* 0x0000000000017941 */ /* 0x000fea0003800200 */
.L_x_2200:
        /* <DEDUP_REMOVED lines=12> */
.L_x_2199:
[----:B------:R-:W-:Y:S01]  /*e030*/  F2FP.BF16.F32.PACK_AB R162, RZ, R143 ;  /* 0x0000008fffa2723e */ /* 0x000fe200000010ff */
[----:B------:R-:W-:Y:S01]  /*e040*/  IMAD.MOV.U32 R104, RZ, RZ, R105 ;  /* 0x000000ffff687224 */ /* 0x000fe200078e0069 */
[----:B------:R-:W-:Y:S01]  /*e050*/  MOV R145, RZ ;  /* 0x000000ff00917202 */ /* 0x000fe20000000f00 */
[----:B------:R-:W-:Y:S06]  /*e060*/  @!P0 BRA `(.L_x_2205) ;  /* 0x00000004008c8947 */ /* 0x000fec0003800000 */
[----:B------:R-:W-:Y:S01]  /*e070*/  ISETP.NE.AND P2, PT, R105, 0x1, PT ;  /* 0x000000016900780c */ /* 0x000fe20003f45270 */
[----:B------:R-:W-:Y:S01]  /*e080*/  BSSY.RECONVERGENT B1, `(.L_x_2206) ;  /* 0x0000056000017945 */ /* 0x000fe20003800200 */
[----:B------:R-:W-:Y:S02]  /*e090*/  HFMA2 R104, -RZ, RZ, 0, 1.1920928955078125e-07 ;  /* 0x00000002ff687431 */ /* 0x000fe400000001ff */
[----:B------:R-:W-:-:S09]  /*e0a0*/  IMAD.MOV.U32 R106, RZ, RZ, R144 ;  /* 0x000000ffff6a7224 */ /* 0x000fd200078e0090 */
        /* <DEDUP_REMOVED lines=9> */
.L_x_2208:
        /* <DEDUP_REMOVED lines=13> */
.L_x_2210:
[----:B------:R-:W-:Y:S05]  /*e210*/  BSYNC.RECONVERGENT B2 ;  /* 0x0000000000027941 */ /* 0x000fea0003800200 */
.L_x_2209:
        /* <DEDUP_REMOVED lines=56> */
[----:B------:R-:W-:Y:S01]  /*e5a0*/  IMAD.MOV.U32 R106, RZ, RZ, R148 ;  /* 0x000000ffff6a7224 */ /* 0x000fe200078e0094 */
[----:B------:R-:W-:Y:S01]  /*e5b0*/  MOV R148, R104 ;  /* 0x0000006800947202 */ /* 0x000fe20000000f00 */
[----:B------:R-:W-:Y:S01]  /*e5c0*/  IMAD.MOV.U32 R104, RZ, RZ, RZ ;  /* 0x000000ffff687224 */ /* 0x000fe200078e00ff */
[----:B------:R-:W-:-:S07]  /*e5d0*/  LOP3.LUT R146, R107, R146, R145, 0x96, !PT ;  /* 0x000000926b927212 */ /* 0x000fce00078e9691 */
.L_x_2207:
[----:B------:R-:W-:Y:S05]  /*e5e0*/  BSYNC.RECONVERGENT B1 ;  /* 0x0000000000017941 */ /* 0x000fea0003800200 */
.L_x_2206:
[----:B------:R-:W-:Y:S01]  /*e5f0*/  I2FP.F32.U32 R105, R106 ;  /* 0x0000006a00697245 */ /* 0x000fe20000201000 */
[----:B------:R-:W-:Y:S02]  /*e600*/  HFMA2 R106, -RZ, RZ, 0.1171875, 0 ;  /* 0x2f800000ff6a7431 */ /* 0x000fe400000001ff */
[----:B-----5:R-:W-:-:S04]  /*e610*/  IMAD.U32 R107, R55, 0x10000, RZ ;  /* 0x00010000376b7824 */ /* 0x020fc800078e00ff */
[----:B------:R-:W-:-:S04]  /*e620*/  FMUL.FTZ R107, R107, UR13 ;  /* 0x0000000d6b6b7c20 */ /* 0x000fc80008410000 */
[----:B------:R-:W-:Y:S01]  /*e630*/  FMUL.FTZ R107, R107, UR12 ;  /* 0x0000000c6b6b7c20 */ /* 0x000fe20008410000 */
[----:B------:R-:W-:Y:S01]  /*e640*/  FFMA.FTZ R105, R105, R106, 1.1641532182693481445e-10 ;  /* 0x2f00000069697423 */ /* 0x000fe2000001006a */
[----:B------:R-:W-:-:S04]  /*e650*/  SHF.L.U32 R106, R83, 0x10, RZ ;  /* 0x00000010536a7819 */ /* 0x000fc800000006ff */
[----:B------:R-:W-:-:S04]  /*e660*/  FSETP.GTU.FTZ.AND P2, PT, R105, UR10, PT ;  /* 0x0000000a69007c0b */ /* 0x000fc8000bf5c000 */
[----:B------:R-:W-:Y:S02]  /*e670*/  FSEL R145, R107, RZ, !P2 ;  /* 0x000000ff6b917208 */ /* 0x000fe40005000000 */
[----:B------:R-:W-:-:S03]  /*e680*/  SEL R130, RZ, 0x1, P2 ;  /* 0x00000001ff827807 */ /* 0x000fc60001000000 */
[----:B------:R-:W-:-:S07]  /*e690*/  FMUL.FTZ R145, R106, R145 ;  /* 0x000000916a917220 */ /* 0x000fce0000410000 */
.L_x_2205:
        /* <DEDUP_REMOVED lines=17> */
.L_x_2214:
        /* <DEDUP_REMOVED lines=13> */
.L_x_2216:
[----:B------:R-:W-:Y:S05]  /*e880*/  BSYNC.RECONVERGENT B2 ;  /* 0x0000000000027941 */ /* 0x000fea0003800200 */
.L_x_2215:
        /* <DEDUP_REMOVED lines=56> */
[----:B------:R-:W-:Y:S01]  /*ec10*/  MOV R144, R104 ;  /* 0x0000006800907202 */ /* 0x000fe20000000f00 */
[----:B------:R-:W-:Y:S01]  /*ec20*/  IMAD.MOV.U32 R105, RZ, RZ, R148 ;  /* 0x000000ffff697224 */ /* 0x000fe200078e0094 */
[----:B------:R-:W-:Y:S01]  /*ec30*/  LOP3.LUT R164, R177, R176, R107, 0x96, !PT ;  /* 0x000000b0b1a47212 */ /* 0x000fe200078e966b */
[----:B------:R-:W-:Y:S01]  /*ec40*/  IMAD.MOV.U32 R168, RZ, RZ, RZ ;  /* 0x000000ffffa87224 */ /* 0x000fe200078e00ff */
[----:B------:R-:W-:-:S07]  /*ec50*/  MOV R148, R106 ;  /* 0x0000006a00947202 */ /* 0x000fce0000000f00 */
.L_x_2213:
[----:B------:R-:W-:Y:S05]  /*ec60*/  BSYNC.RECONVERGENT B1 ;  /* 0x0000000000017941 */ /* 0x000fea0003800200 */
.L_x_2212:
[----:B------:R-:W-:Y:S01]  /*ec70*/  I2FP.F32.U32 R104, R105 ;  /* 0x0000006900687245 */ /* 0x000fe20000201000 */
[----:B------:R-:W-:Y:S01]  /*ec80*/  HFMA2 R105, -RZ, RZ, 0.1171875, 0 ;  /* 0x2f800000ff697431 */ /* 0x000fe200000001ff */
[----:B-----5:R-:W-:Y:S02]  /*ec90*/  PRMT R106, R55, 0x7632, R106 ;  /* 0x00007632376a7816 */ /* 0x020fe4000000006a */
[----:B------:R-:W-:-:S03]  /*eca0*/  SHF.L.U32 R147, R47, 0x10, RZ ;  /* 0x000000102f937819 */ /* 0x000fc600000006ff */
        /* <DEDUP_REMOVED lines=8> */
.L_x_2211:
[----:B------:R-:W-:Y:S02]  /*ed30*/  F2FP.BF16.F32.PACK_AB R107, RZ, R147 ;  /* 0x00000093ff6b723e */ /* 0x000fe400000010ff */
[----:B------:R-:W-:Y:S02]  /*ed40*/  PRMT R106, R160, 0x5410, R162 ;  /* 0x00005410a06a7816 */ /* 0x000fe400000000a2 */
[----:B------:R-:W-:Y:S02]  /*ed50*/  PRMT R105, R156, 0x5410, R158 ;  /* 0x000054109c697816 */ /* 0x000fe4000000009e */
[----:B------:R-:W-:Y:S02]  /*ed60*/  PRMT R104, R154, 0x5410, R152 ;  /* 0x000054109a687816 */ /* 0x000fe40000000098 */
[----:B------:R-:W-:-:S07]  /*ed70*/  PRMT R107, R166, 0x5410, R107 ;  /* 0x00005410a66b7816 */ /* 0x000fce000000006b */
.L_x_2168:
[----:B------:R-:W0:Y:S01]  /*ed80*/  LDC.64 R176, c[0x0][0x3a8] ;  /* 0x0000ea00ffb07b82 */ /* 0x000e220000000a00 */
[----:B------:R-:W-:Y:S02]  /*ed90*/  IMAD.MOV.U32 R162, RZ, RZ, R148 ;  /* 0x000000ffffa27224 */ /* 0x000fe400078e0094 */
[----:B0-----:R-:W-:-:S05]  /*eda0*/  IMAD.WIDE.U32 R176, R138, 0x10, R176 ;  /* 0x000000108ab07825 */ /* 0x001fca00078e00b0 */
[----:B------:R0:W-:Y:S01]  /*edb0*/  STG.E.128 desc[UR6][R176.64], R104 ;  /* 0x00000068b0007986 */ /* 0x0001e2000c101d06 */
[----:B------:R-:W-:Y:S05]  /*edc0*/  @!P0 BRA `(.L_x_2217) ;  /* 0x0000000000508947 */ /* 0x000fea0003800000 */
[----:B0-----:R-:W-:Y:S01]  /*edd0*/  SHF.L.U32 R107, R130, 0x10, RZ ;  /* 0x00000010826b7819 */ /* 0x001fe200000006ff */
        /* <DEDUP_REMOVED lines=19> */
.L_x_2217:
[----:B------:R-:W-:Y:S01]  /*ef10*/  VIADD R138, R138, 0x100 ;  /* 0x000001008a8a7836 */ /* 0x000fe20000000000 */
[----:B------:R-:W-:-:S07]  /*ef20*/  IADD3 R187, PT, PT, R187, 0x100, RZ ;  /* 0x00000100bbbb7810 */ /* 0x000fce0007ffe0ff */
.L_x_2118:
[----:B------:R-:W-:Y:S05]  /*ef30*/  BSYNC.RECONVERGENT B0 ;  /* 0x0000000000007941 */ /* 0x000fea0003800200 */
.L_x_2117:
        /* <DEDUP_REMOVED lines=14> */
[----:B0-----:R-:W-:Y:S01]  /*f020*/  @!P3 MOV R104, R168 ;  /* 0x000000a80068b202 */ /* 0x001fe20000000f00 */
[----:B------:R-:W-:Y:S01]  /*f030*/  @!P3 IMAD.MOV.U32 R148, RZ, RZ, R162 ;  /* 0x000000ffff94b224 */ /* 0x000fe200078e00a2 */
[----:B------:R-:W-:Y:S06]  /*f040*/  @!P3 BRA `(.L_x_2221) ;  /* 0x0000000400a0b947 */ /* 0x000fec0003800000 */
[----:B------:R-:W-:Y:S01]  /*f050*/  ISETP.NE.AND P4, PT, R168, 0x1, PT ;  /* 0x00000001a800780c */ /* 0x000fe20003f85270 */
[----:B------:R-:W-:Y:S01]  /*f060*/  BSSY.RECONVERGENT B1, `(.L_x_2222) ;  /* 0x000005a000017945 */ /* 0x000fe20003800200 */
[----:B------:R-:W-:Y:S02]  /*f070*/  HFMA2 R104, -RZ, RZ, 0, 1.1920928955078125e-07 ;  /* 0x00000002ff687431 */ /* 0x000fe400000001ff */
[----:B------:R-:W-:Y:S01]  /*f080*/  IMAD.MOV.U32 R105, RZ, RZ, R144 ;  /* 0x000000ffff697224 */ /* 0x000fe200078e0090 */
        /* <DEDUP_REMOVED lines=12> */
.L_x_2224:
        /* <DEDUP_REMOVED lines=13> */
.L_x_2226:
[----:B------:R-:W-:Y:S05]  /*f220*/  BSYNC.RECONVERGENT B2 ;  /* 0x0000000000027941 */ /* 0x000fea0003800200 */
.L_x_2225:
        /* <DEDUP_REMOVED lines=58> */
[----:B------:R-:W-:Y:S01]  /*f5d0*/  IMAD.MOV.U32 R104, RZ, RZ, RZ ;  /* 0x000000ffff687224 */ /* 0x000fe200078e00ff */
[----:B------:R-:W-:Y:S02]  /*f5e0*/  LOP3.LUT R164, R153, R106, R105, 0x96, !PT ;  /* 0x0000006a99a47212 */ /* 0x000fe400078e9669 */
[----:B------:R-:W-:-:S07]  /*f5f0*/  MOV R105, R162 ;  /* 0x000000a200697202 */ /* 0x000fce0000000f00 */
.L_x_2223:
[----:B------:R-:W-:Y:S05]  /*f600*/  BSYNC.RECONVERGENT B1 ;  /* 0x0000000000017941 */ /* 0x000fea0003800200 */
.L_x_2222:
[----:B------:R-:W-:Y:S01]  /*f610*/  HFMA2 R106, -RZ, RZ, 0.1171875, 0 ;  /* 0x2f800000ff6a7431 */ /* 0x000fe200000001ff */
[----:B------:R-:W-:Y:S01]  /*f620*/  I2FP.F32.U32 R105, R105 ;  /* 0x0000006900697245 */ /* 0x000fe20000201000 */
[----:B------:R-:W-:Y:S02]  /*f630*/  IMAD.U32 R107, R52, 0x10000, RZ ;  /* 0x00010000346b7824 */ /* 0x000fe400078e00ff */
[----:B------:R-:W-:Y:S02]  /*f640*/  IMAD.U32 R152, R48, 0x10000, RZ ;  /* 0x0001000030987824 */ /* 0x000fe400078e00ff */
[----:B------:R-:W-:Y:S01]  /*f650*/  FMUL.FTZ R107, R107, UR13 ;  /* 0x0000000d6b6b7c20 */ /* 0x000fe20008410000 */
[----:B------:R-:W-:-:S03]  /*f660*/  FFMA.FTZ R105, R105, R106, 1.1641532182693481445e-10 ;  /* 0x2f00000069697423 */ /* 0x000fc6000001006a */
[----:B------:R-:W-:Y:S01]  /*f670*/  FMUL.FTZ R107, R107, UR12 ;  /* 0x0000000c6b6b7c20 */ /* 0x000fe20008410000 */
[----:B------:R-:W-:Y:S02]  /*f680*/  SHF.L.U32 R106, R68, 0x10, RZ ;  /* 0x00000010446a7819 */ /* 0x000fe400000006ff */
[----:B------:R-:W-:-:S04]  /*f690*/  FSETP.GTU.FTZ.AND P4, PT, R105, UR10, PT ;  /* 0x0000000a69007c0b */ /* 0x000fc8000bf9c000 */
[----:B------:R-:W-:Y:S02]  /*f6a0*/  FSEL R149, R107, RZ, !P4 ;  /* 0x000000ff6b957208 */ /* 0x000fe40006000000 */
[----:B------:R-:W-:-:S03]  /*f6b0*/  SEL R118, RZ, 0x1, P4 ;  /* 0x00000001ff767807 */ /* 0x000fc60002000000 */
[----:B------:R-:W-:-:S07]  /*f6c0*/  FFMA.FTZ R149, R149, R106, R152 ;  /* 0x0000006a95957223 */ /* 0x000fce0000010098 */
.L_x_2221:
        /* <DEDUP_REMOVED lines=22> */
.L_x_2230:
        /* <DEDUP_REMOVED lines=13> */
.L_x_2232:
[----:B------:R-:W-:Y:S05]  /*f900*/  BSYNC.RECONVERGENT B2 ;  /* 0x0000000000027941 */ /* 0x000fea0003800200 */
.L_x_2231:
        /* <DEDUP_REMOVED lines=11> */
[----:B------:R-:W-:Y:S01]  /*f9c0*/  IMAD.WIDE.U32 R156, R107, -0x2daee0ad, RZ ;  /* 0xd2511f536b9c7825 */ /* 0x000fe200078e00ff */
[----:B------:R-:W-:-:S03]  /*f9d0*/  IADD3 R155, PT, PT, R151, 0x32370b8f, RZ ;  /* 0x32370b8f979b7810 */ /* 0x000fc60007ffe0ff */
[----:B------:R-:W-:Y:S01]  /*f9e0*/  IMAD.WIDE.U32 R106, R106, -0x326172a9, RZ ;  /* 0xcd9e8d576a6a7825 */ /* 0x000fe200078e00ff */
[----:B------:R-:W-:-:S04]  /*f9f0*/  LOP3.LUT R153, R153, R152, R157, 0x96, !PT ;  /* 0x0000009899997212 */ /* 0x000fc800078e969d */
        /* <DEDUP_REMOVED lines=9> */
[----:B------:R-:W-:-:S03]  /*fa90*/  IADD3 R155, PT, PT, R151, -0x56f99767, RZ ;  /* 0xa9066899979b7810 */ /* 0x000fc60007ffe0ff */
        /* <DEDUP_REMOVED lines=10> */
[----:B------:R-:W-:Y:S01]  /*fb40*/  IMAD.WIDE.U32 R156, R107, -0x2daee0ad, RZ ;  /* 0xd2511f536b9c7825 */ /* 0x000fe200078e00ff */
[----:B------:R-:W-:-:S03]  /*fb50*/  IADD3 R155, PT, PT, R151, 0x1fd5c5a3, RZ ;  /* 0x1fd5c5a3979b7810 */ /* 0x000fc60007ffe0ff */
[----:B------:R-:W-:Y:S01]  /*fb60*/  IMAD.WIDE.U32 R106, R106, -0x326172a9, RZ ;  /* 0xcd9e8d576a6a7825 */ /* 0x000fe200078e00ff */
[----:B------:R-:W-:-:S04]  /*fb70*/  LOP3.LUT R153, R153, R152, R157, 0x96, !PT ;  /* 0x0000009899997212 */ /* 0x000fc800078e969d */
[----:B------:R-:W-:Y:S01]  /*fb80*/  LOP3.LUT R152, R105, R104, R107, 0x96, !PT ;  /* 0x0000006869987212 */ /* 0x000fe200078e966b */
[----:B------:R-:W-:-:S04]  /*fb90*/  IMAD.WIDE.U32 R104, R153, -0x326172a9, RZ ;  /* 0xcd9e8d5799687825 */ /* 0x000fc800078e00ff */
[----:B------:R-:W-:-:S04]  /*fba0*/  IMAD.WIDE.U32 R152, R152, -0x2daee0ad, RZ ;  /* 0xd2511f5398987825 */ /* 0x000fc800078e00ff */
[----:B------:R-:W-:Y:S01]  /*fbb0*/  VIADD R107, R150, 0x5384540f ;  /* 0x5384540f966b7836 */ /* 0x000fe20000000000 */
[----:B------:R-:W-:Y:S01]  /*fbc0*/  LOP3.LUT R156, R155, R156, R153, 0x96, !PT ;  /* 0x0000009c9b9c7212 */ /* 0x000fe200078e9699 */
[C---:B------:R-:W-:Y:S01]  /*fbd0*/  VIADD R153, R151.reuse, 0xdb3d7428 ;  /* 0xdb3d742897997836 */ /* 0x040fe20000000000 */
[----:B------:R-:W-:Y:S02]  /*fbe0*/  IADD3 R155, PT, PT, R151, -0x695add53, RZ ;  /* 0x96a522ad979b7810 */ /* 0x000fe40007ffe0ff */
[----:B------:R-:W-:Y:S01]  /*fbf0*/  LOP3.LUT R107, R107, R106, R105, 0x96, !PT ;  /* 0x0000006a6b6b7212 */ /* 0x000fe200078e9669 */
[----:B------:R-:W-:Y:S01]  /*fc00*/  IMAD.WIDE.U32 R156, R156, -0x326172a9, RZ ;  /* 0xcd9e8d579c9c7825 */ /* 0x000fe200078e00ff */
[----:B------:R-:W-:-:S03]  /*fc10*/  IADD3 R105, PT, PT, R150, -0xe443238, RZ ;  /* 0xf1bbcdc896697810 */ /* 0x000fc60007ffe0ff */
[----:B------:R-:W-:Y:S01]  /*fc20*/  IMAD.WIDE.U32 R106, R107, -0x2daee0ad, RZ ;  /* 0xd2511f536b6a7825 */ /* 0x000fe200078e00ff */
[----:B------:R-:W-:-:S04]  /*fc30*/  LOP3.LUT R105, R105, R104, R157, 0x96, !PT ;  /* 0x0000006869697212 */ /* 0x000fc800078e969d */
        /* <DEDUP_REMOVED lines=10> */
.L_x_2229:
[----:B------:R-:W-:Y:S05]  /*fce0*/  BSYNC.RECONVERGENT B1 ;  /* 0x0000000000017941 */ /* 0x000fea0003800200 */
.L_x_2228:
[----:B------:R-:W-:Y:S01]  /*fcf0*/  PRMT R107, R52, 0x7632, R107 ;  /* 0x00007632346b7816 */ /* 0x000fe2000000006b */
[----:B------:R-:W-:Y:S01]  /*fd00*/  IMAD.MOV.U32 R153, RZ, RZ, 0x2f800000 ;  /* 0x2f800000ff997424 */ /* 0x000fe200078e00ff */
[----:B------:R-:W-:Y:S02]  /*fd10*/  I2FP.F32.U32 R104, R106 ;  /* 0x0000006a00687245 */ /* 0x000fe40000201000 */
[----:B------:R-:W-:Y:S02]  /*fd20*/  SHF.L.U32 R107, R107, 0x10, RZ ;  /* 0x000000106b6b7819 */ /* 0x000fe400000006ff */
[----:B------:R-:W-:Y:S01]  /*fd30*/  PRMT R106, R48, 0x7632, R106 ;  /* 0x00007632306a7816 */ /* 0x000fe2000000006a */
[----:B------:R-:W-:Y:S02]  /*fd40*/  FFMA.FTZ R104, R104, R153, 1.1641532182693481445e-10 ;  /* 0x2f00000068687423 */ /* 0x000fe40000010099 */
[----:B------:R-:W-:Y:S01]  /*fd50*/  FMUL.FTZ R107, R107, UR13 ;  /* 0x0000000d6b6b7c20 */ /* 0x000fe20008410000 */
[----:B------:R-:W-:-:S02]  /*fd60*/  SHF.L.U32 R106, R106, 0x10, RZ ;  /* 0x000000106a6a7819 */ /* 0x000fc400000006ff */
[----:B------:R-:W-:Y:S01]  /*fd70*/  FSETP.GTU.FTZ.AND P4, PT, R104, UR10, PT ;  /* 0x0000000a68007c0b */ /* 0x000fe2000bf9c000 */
[----:B------:R-:W-:Y:S01]  /*fd80*/  FMUL.FTZ R107, R107, UR12 ;  /* 0x0000000c6b6b7c20 */ /* 0x000fe20008410000 */
[----:B------:R-:W-:Y:S02]  /*fd90*/  IMAD.U32 R104, R46, 0x10000, RZ ;  /* 0x000100002e687824 */ /* 0x000fe400078e00ff */
[----:B------:R-:W-:Y:S02]  /*fda0*/  SEL R120, RZ, 0x1, P4 ;  /* 0x00000001ff787807 */ /* 0x000fe40002000000 */
[----:B------:R-:W-:-:S05]  /*fdb0*/  FSEL R107, R107, RZ, !P4 ;  /* 0x000000ff6b6b7208 */ /* 0x000fca0006000000 */
[----:B------:R-:W-:-:S07]  /*fdc0*/  FFMA.FTZ R153, R107, R104, R106 ;  /* 0x000000686b997223 */ /* 0x000fce000001006a */
.L_x_2227:
[----:B------:R-:W-:Y:S01]  /*fdd0*/  F2FP.BF16.F32.PACK_AB R152, RZ, R153 ;  /* 0x00000099ff98723e */ /* 0x000fe200000010ff */
[----:B------:R-:W-:Y:S01]  /*fde0*/  @!P3 IMAD.U32 R155, R49, 0x10000, RZ ;  /* 0x00010000319bb824 */ /* 0x000fe200078e00ff */
[----:B------:R-:W-:Y:S01]  /*fdf0*/  @!P3 MOV R104, R105 ;  /* 0x000000690068b202 */ /* 0x000fe20000000f00 */
        /* <DEDUP_REMOVED lines=18> */
.L_x_2236:
        /* <DEDUP_REMOVED lines=13> */
.L_x_2238:
[----:B------:R-:W-:Y:S05]  /*fff0*/  BSYNC.RECONVERGENT B2 ;  /* 0x0000000000027941 */ /* 0x000fea0003800200 */
.L_x_2237:
        /* <DEDUP_REMOVED lines=61> */
.L_x_2235:
[----:B------:R-:W-:Y:S05]  /*103d0*/  BSYNC.RECONVERGENT B1 ;  /* 0x0000000000017941 */ /* 0x000fea0003800200 */
.L_x_2234:
[----:B------:R-:W-:Y:S01]  /*103e0*/  I2FP.F32.U32 R105, R106 ;  /* 0x0000006a00697245 */ /* 0x000fe20000201000 */
[----:B------:R-:W-:Y:S02]  /*103f0*/  HFMA2 R106, -RZ, RZ, 0.1171875, 0 ;  /* 0x2f800000ff6a7431 */ /* 0x000fe400000001ff */
[----:B------:R-:W-:Y:S02]  /*10400*/  IMAD.U32 R107, R53, 0x10000, RZ ;  /* 0x00010000356b7824 */ /* 0x000fe400078e00ff */
[----:B------:R-:W-:Y:S02]  /*10410*/  IMAD.U32 R156, R49, 0x10000, RZ ;  /* 0x00010000319c7824 */ /* 0x000fe400078e00ff */
[----:B------:R-:W-:-:S04]  /*10420*/  FMUL.FTZ R107, R107, UR13 ;  /* 0x0000000d6b6b7c20 */ /* 0x000fc80008410000 */
[----:B------:R-:W-:Y:S01]  /*10430*/  FMUL.FTZ R107, R107, UR12 ;  /* 0x0000000c6b6b7c20 */ /* 0x000fe20008410000 */
[----:B------:R-:W-:Y:S01]  /*10440*/  FFMA.FTZ R105, R105, R106, 1.1641532182693481445e-10 ;  /* 0x2f00000069697423 */ /* 0x000fe2000001006a */
[----:B------:R-:W-:-:S04]  /*10450*/  SHF.L.U32 R106, R69, 0x10, RZ ;  /* 0x00000010456a7819 */ /* 0x000fc800000006ff */
[----:B------:R-:W-:-:S04]  /*10460*/  FSETP.GTU.FTZ.AND P4, PT, R105, UR10, PT ;  /* 0x0000000a69007c0b */ /* 0x000fc8000bf9c000 */
[----:B------:R-:W-:Y:S02]  /*10470*/  FSEL R155, R107, RZ, !P4 ;  /* 0x000000ff6b9b7208 */ /* 0x000fe40006000000 */
[----:B------:R-:W-:-:S03]  /*10480*/  SEL R122, RZ, 0x1, P4 ;  /* 0x00000001ff7a7807 */ /* 0x000fc60002000000 */
[----:B------:R-:W-:-:S07]  /*10490*/  FFMA.FTZ R155, R155, R106, R156 ;  /* 0x0000006a9b9b7223 */ /* 0x000fce000001009c */
.L_x_2233:
        /* <DEDUP_REMOVED lines=22> */
.L_x_2242:
        /* <DEDUP_REMOVED lines=13> */
.L_x_2244:
[----:B------:R-:W-:Y:S05]  /*106d0*/  BSYNC.RECONVERGENT B2 ;  /* 0x0000000000027941 */ /* 0x000fea0003800200 */
.L_x_2243:
        /* <DEDUP_REMOVED lines=61> */
.L_x_2241:
[----:B------:R-:W-:Y:S05]  /*10ab0*/  BSYNC.RECONVERGENT B1 ;  /* 0x0000000000017941 */ /* 0x000fea0003800200 */
.L_x_2240:
        /* <DEDUP_REMOVED lines=14> */
.L_x_2239:
        /* <DEDUP_REMOVED lines=21> */
.L_x_2248:
        /* <DEDUP_REMOVED lines=13> */
.L_x_2250:
[----:B------:R-:W-:Y:S05]  /*10dc0*/  BSYNC.RECONVERGENT B2 ;  /* 0x0000000000027941 */ /* 0x000fea0003800200 */
.L_x_2249:
        /* <DEDUP_REMOVED lines=61> */
.L_x_2247:
[----:B------:R-:W-:Y:S05]  /*111a0*/  BSYNC.RECONVERGENT B1 ;  /* 0x0000000000017941 */ /* 0x000fea0003800200 */
.L_x_2246:
        /* <DEDUP_REMOVED lines=12> */
.L_x_2245:
        /* <DEDUP_REMOVED lines=22> */
.L_x_2254:
        /* <DEDUP_REMOVED lines=13> */
.L_x_2256:
[----:B------:R-:W-:Y:S05]  /*114a0*/  BSYNC.RECONVERGENT B2 ;  /* 0x0000000000027941 */ /* 0x000fea0003800200 */
.L_x_2255:
        /* <DEDUP_REMOVED lines=28> */
[----:B------:R-:W-:-:S03]  /*11670*/  IADD3 R161, PT, PT, R151, -0x56f99767, RZ ;  /* 0xa906689997a17810 */ /* 0x000fc60007ffe0ff */
        /* <DEDUP_REMOVED lines=32> */
.L_x_2253:
[----:B------:R-:W-:Y:S05]  /*11880*/  BSYNC.RECONVERGENT B1 ;  /* 0x0000000000017941 */ /* 0x000fea0003800200 */
.L_x_2252:
        /* <DEDUP_REMOVED lines=14> */
.L_x_2251:
        /* <DEDUP_REMOVED lines=21> */
.L_x_2260:
        /* <DEDUP_REMOVED lines=13> */
.L_x_2262:
[----:B------:R-:W-:Y:S05]  /*11b90*/  BSYNC.RECONVERGENT B2 ;  /* 0x0000000000027941 */ /* 0x000fea0003800200 */
.L_x_2261:
        /* <DEDUP_REMOVED lines=58> */
[----:B------:R-:W-:Y:S01]  /*11f40*/  MOV R106, R168 ;  /* 0x000000a8006a7202 */ /* 0x000fe20000000f00 */
[----:B------:R-:W-:Y:S01]  /*11f50*/  IMAD.MOV.U32 R104, RZ, RZ, RZ ;  /* 0x000000ffff687224 */ /* 0x000fe200078e00ff */
[----:B------:R-:W-:-:S07]  /*11f60*/  LOP3.LUT R164, R177, R162, R107, 0x96, !PT ;  /* 0x000000a2b1a47212 */ /* 0x000fce00078e966b */
.L_x_2259:
[----:B------:R-:W-:Y:S05]  /*11f70*/  BSYNC.RECONVERGENT B1 ;  /* 0x0000000000017941 */ /* 0x000fea0003800200 */
.L_x_2258:
        /* <DEDUP_REMOVED lines=12> */
.L_x_2257:
        /* <DEDUP_REMOVED lines=22> */
.L_x_2266:
        /* <DEDUP_REMOVED lines=13> */
.L_x_2268:
[----:B------:R-:W-:Y:S05]  /*12270*/  BSYNC.RECONVERGENT B2 ;  /* 0x0000000000027941 */ /* 0x000fea0003800200 */
.L_x_2267:
        /* <DEDUP_REMOVED lines=58> */
[----:B------:R-:W-:Y:S01]  /*12620*/  LOP3.LUT R164, R179, R176, R107, 0x96, !PT ;  /* 0x000000b0b3a47212 */ /* 0x000fe200078e966b */
[----:B------:R-:W-:Y:S01]  /*12630*/  IMAD.MOV.U32 R105, RZ, RZ, R170 ;  /* 0x000000ffff697224 */ /* 0x000fe200078e00aa */
[----:B------:R-:W-:-:S07]  /*12640*/  MOV R148, R106 ;  /* 0x0000006a00947202 */ /* 0x000fce0000000f00 */
.L_x_2265:
[----:B------:R-:W-:Y:S05]  /*12650*/  BSYNC.RECONVERGENT B1 ;  /* 0x0000000000017941 */ /* 0x000fea0003800200 */
.L_x_2264:
        /* <DEDUP_REMOVED lines=10> */
[----:B------:R-:W-:Y:S02]  /*12700*/  SHF.L.U32 R105, R105, 0x10, RZ ;  /* 0x0000001069697819 */ /* 0x000fe400000006ff */
[----:B------:R-:W-:Y:S02]  /*12710*/  SEL R142, RZ, 0x1, P3 ;  /* 0x00000001ff8e7807 */ /* 0x000fe40001800000 */
[----:B------:R-:W-:-:S05]  /*12720*/  FSEL R106, R106, RZ, !P3 ;  /* 0x000000ff6a6a7208 */ /* 0x000fca0005800000 */
[----:B------:R-:W-:-:S07]  /*12730*/  FFMA.FTZ R189, R106, R189, R105 ;  /* 0x000000bd6abd7223 */ /* 0x000fce0000010069 */
.L_x_2263:
[----:B------:R-:W-:Y:S02]  /*12740*/  F2FP.BF16.F32.PACK_AB R107, RZ, R189 ;  /* 0x000000bdff6b723e */ /* 0x000fe400000010ff */
[----:B------:R-:W-:Y:S02]  /*12750*/  PRMT R106, R160, 0x5410, R166 ;  /* 0x00005410a06a7816 */ /* 0x000fe400000000a6 */
[----:B------:R-:W-:Y:S02]  /*12760*/  PRMT R105, R158, 0x5410, R156 ;  /* 0x000054109e697816 */ /* 0x000fe4000000009c */
[----:B------:R-:W-:Y:S02]  /*12770*/  PRMT R104, R154, 0x5410, R152 ;  /* 0x000054109a687816 */ /* 0x000fe40000000098 */
[----:B------:R-:W-:Y:S01]  /*12780*/  PRMT R107, R162, 0x5410, R107 ;  /* 0x00005410a26b7816 */ /* 0x000fe2000000006b */
[----:B------:R-:W-:Y:S06]  /*12790*/  BRA `(.L_x_2269) ;  /* 0x00000034002c7947 */ /* 0x000fec0003800000 */
.L_x_2220:
[----:B------:R-:W-:Y:S01]  /*127a0*/  IMAD.MOV.U32 R149, RZ, RZ, RZ ;  /* 0x000000ffff957224 */ /* 0x000fe200078e00ff */
[----:B0-----:R-:W-:Y:S01]  /*127b0*/  MOV R104, R168 ;  /* 0x000000a800687202 */ /* 0x001fe20000000f00 */
[----:B------:R-:W-:Y:S01]  /*127c0*/  IMAD.MOV.U32 R148, RZ, RZ, R162 ;  /* 0x000000ffff947224 */ /* 0x000fe200078e00a2 */
        /* <DEDUP_REMOVED lines=17> */
.L_x_2273:
        /* <DEDUP_REMOVED lines=13> */
.L_x_2275:
[----:B------:R-:W-:Y:S05]  /*129b0*/  BSYNC.RECONVERGENT B2 ;  /* 0x0000000000027941 */ /* 0x000fea0003800200 */
.L_x_2274:
        /* <DEDUP_REMOVED lines=57> */
[----:B------:R-:W-:-:S03]  /*12d50*/  IMAD.MOV.U32 R105, RZ, RZ, R162 ;  /* 0x000000ffff697224 */ /* 0x000fc600078e00a2 */
[----:B------:R-:W-:Y:S01]  /*12d60*/  LOP3.LUT R164, R153, R104, R149, 0x96, !PT ;  /* 0x0000006899a47212 */ /* 0x000fe200078e9695 */
[----:B------:R-:W-:-:S07]  /*12d70*/  HFMA2 R104, -RZ, RZ, 0, 0 ;  /* 0x00000000ff687431 */ /* 0x000fce00000001ff */
.L_x_2272:
[----:B------:R-:W-:Y:S05]  /*12d80*/  BSYNC.RECONVERGENT B1 ;  /* 0x0000000000017941 */ /* 0x000fea0003800200 */
.L_x_2271:
        /* <DEDUP_REMOVED lines=11> */
.L_x_2270:
        /* <DEDUP_REMOVED lines=17> */
.L_x_2279:
        /* <DEDUP_REMOVED lines=13> */
.L_x_2281:
[----:B------:R-:W-:Y:S05]  /*13020*/  BSYNC.RECONVERGENT B2 ;  /* 0x0000000000027941 */ /* 0x000fea0003800200 */
.L_x_2280:
        /* <DEDUP_REMOVED lines=61> */
.L_x_2278:
[----:B------:R-:W-:Y:S05]  /*13400*/  BSYNC.RECONVERGENT B1 ;  /* 0x0000000000017941 */ /* 0x000fea0003800200 */
.L_x_2277:
        /* <DEDUP_REMOVED lines=12> */
.L_x_2276:
        /* <DEDUP_REMOVED lines=17> */
.L_x_2285:
        /* <DEDUP_REMOVED lines=13> */
.L_x_2287:
[----:B------:R-:W-:Y:S05]  /*136b0*/  BSYNC.RECONVERGENT B2 ;  /* 0x0000000000027941 */ /* 0x000fea0003800200 */
.L_x_2286:
        /* <DEDUP_REMOVED lines=58> */
[----:B------:R-:W-:Y:S02]  /*13a60*/  HFMA2 R104, -RZ, RZ, 0, 0 ;  /* 0x00000000ff687431 */ /* 0x000fe400000001ff */
[----:B------:R-:W-:Y:S01]  /*13a70*/  IMAD.MOV.U32 R144, RZ, RZ, R156 ;  /* 0x000000ffff907224 */ /* 0x000fe200078e009c */
[----:B------:R-:W-:-:S07]  /*13a80*/  LOP3.LUT R146, R107, R158, R157, 0x96, !PT ;  /* 0x0000009e6b927212 */ /* 0x000fce00078e969d */
.L_x_2284:
[----:B------:R-:W-:Y:S05]  /*13a90*/  BSYNC.RECONVERGENT B1 ;  /* 0x0000000000017941 */ /* 0x000fea0003800200 */
.L_x_2283:
        /* <DEDUP_REMOVED lines=11> */
.L_x_2282:
        /* <DEDUP_REMOVED lines=17> */
.L_x_2291:
        /* <DEDUP_REMOVED lines=13> */
.L_x_2293:
[----:B------:R-:W-:Y:S05]  /*13d30*/  BSYNC.RECONVERGENT B2 ;  /* 0x0000000000027941 */ /* 0x000fea0003800200 */
.L_x_2292:
        /* <DEDUP_REMOVED lines=61> */
.L_x_2290:
[----:B------:R-:W-:Y:S05]  /*14110*/  BSYNC.RECONVERGENT B1 ;  /* 0x0000000000017941 */ /* 0x000fea0003800200 */
.L_x_2289:
        /* <DEDUP_REMOVED lines=12> */
.L_x_2288:
        /* <DEDUP_REMOVED lines=17> */
.L_x_2297:
        /* <DEDUP_REMOVED lines=13> */
.L_x_2299:
[----:B------:R-:W-:Y:S05]  /*143c0*/  BSYNC.RECONVERGENT B2 ;  /* 0x0000000000027941 */ /* 0x000fea0003800200 */
.L_x_2298:
        /* <DEDUP_REMOVED lines=61> */
.L_x_2296:
[----:B------:R-:W-:Y:S05]  /*147a0*/  BSYNC.RECONVERGENT B1 ;  /* 0x0000000000017941 */ /* 0x000fea0003800200 */
.L_x_2295:
        /* <DEDUP_REMOVED lines=11> */
.L_x_2294:
        /* <DEDUP_REMOVED lines=17> */
.L_x_2303:
        /* <DEDUP_REMOVED lines=13> */
.L_x_2305:
[----:B------:R-:W-:Y:S05]  /*14a40*/  BSYNC.RECONVERGENT B2 ;  /* 0x0000000000027941 */ /* 0x000fea0003800200 */
.L_x_2304:
        /* <DEDUP_REMOVED lines=61> */
.L_x_2302:
[----:B------:R-:W-:Y:S05]  /*14e20*/  BSYNC.RECONVERGENT B1 ;  /* 0x0000000000017941 */ /* 0x000fea0003800200 */
.L_x_2301:
        /* <DEDUP_REMOVED lines=12> */
.L_x_2300:
        /* <DEDUP_REMOVED lines=17> */
.L_x_2309:
        /* <DEDUP_REMOVED lines=13> */
.L_x_2311:
[----:B------:R-:W-:Y:S05]  /*150d0*/  BSYNC.RECONVERGENT B2 ;  /* 0x0000000000027941 */ /* 0x000fea0003800200 */
.L_x_2310:
        /* <DEDUP_REMOVED lines=61> */
.L_x_2308:
[----:B------:R-:W-:Y:S05]  /*154b0*/  BSYNC.RECONVERGENT B1 ;  /* 0x0000000000017941 */ /* 0x000fea0003800200 */
.L_x_2307:
        /* <DEDUP_REMOVED lines=11> */
.L_x_2306:
        /* <DEDUP_REMOVED lines=17> */
.L_x_2315:
        /* <DEDUP_REMOVED lines=13> */
.L_x_2317:
[----:B------:R-:W-:Y:S05]  /*15750*/  BSYNC.RECONVERGENT B2 ;  /* 0x0000000000027941 */ /* 0x000fea0003800200 */
.L_x_2316:
        /* <DEDUP_REMOVED lines=61> */
.L_x_2314:
[----:B------:R-:W-:Y:S05]  /*15b30*/  BSYNC.RECONVERGENT B1 ;  /* 0x0000000000017941 */ /* 0x000fea0003800200 */
.L_x_2313:
[----:B-----5:R-:W-:Y:S01]  /*15b40*/  PRMT R106, R55, 0x7632, R106 ;  /* 0x00007632376a7816 */ /* 0x020fe2000000006a */
[----:B------:R-:W-:Y:S01]  /*15b50*/  IMAD.U32 R189, R43, 0x10000, RZ ;  /* 0x000100002bbd7824 */ /* 0x000fe200078e00ff */
[----:B------:R-:W-:Y:S01]  /*15b60*/  I2FP.F32.U32 R104, R105 ;  /* 0x0000006900687245 */ /* 0x000fe20000201000 */
[----:B------:R-:W-:Y:S01]  /*15b70*/  IMAD.MOV.U32 R105, RZ, RZ, 0x2f800000 ;  /* 0x2f800000ff697424 */ /* 0x000fe200078e00ff */
[----:B------:R-:W-:-:S03]  /*15b80*/  SHF.L.U32 R106, R106, 0x10, RZ ;  /* 0x000000106a6a7819 */ /* 0x000fc600000006ff */
[----:B------:R-:W-:Y:S02]  /*15b90*/  FFMA.FTZ R104, R104, R105, 1.1641532182693481445e-10 ;  /* 0x2f00000068687423 */ /* 0x000fe40000010069 */
[----:B------:R-:W-:-:S03]  /*15ba0*/  FMUL.FTZ R106, R106, UR13 ;  /* 0x0000000d6a6a7c20 */ /* 0x000fc60008410000 */
[----:B------:R-:W-:Y:S01]  /*15bb0*/  FSETP.GTU.FTZ.AND P3, PT, R104, UR10, PT ;  /* 0x0000000a68007c0b */ /* 0x000fe2000bf7c000 */
[----:B------:R-:W-:-:S03]  /*15bc0*/  FMUL.FTZ R106, R106, UR12 ;  /* 0x0000000c6a6a7c20 */ /* 0x000fc60008410000 */
[----:B------:R-:W-:Y:S02]  /*15bd0*/  SEL R142, RZ, 0x1, P3 ;  /* 0x00000001ff8e7807 */ /* 0x000fe40001800000 */
[----:B------:R-:W-:-:S05]  /*15be0*/  FSEL R106, R106, RZ, !P3 ;  /* 0x000000ff6a6a7208 */ /* 0x000fca0005800000 */
[----:B------:R-:W-:-:S07]  /*15bf0*/  FMUL.FTZ R189, R189, R106 ;  /* 0x0000006abdbd7220 */ /* 0x000fce0000410000 */
.L_x_2312:
[----:B------:R-:W-:Y:S02]  /*15c00*/  F2FP.BF16.F32.PACK_AB R107, RZ, R189 ;  /* 0x000000bdff6b723e */ /* 0x000fe400000010ff */
[----:B------:R-:W-:Y:S02]  /*15c10*/  PRMT R106, R160, 0x5410, R166 ;  /* 0x00005410a06a7816 */ /* 0x000fe400000000a6 */
[----:B------:R-:W-:Y:S02]  /*15c20*/  PRMT R105, R158, 0x5410, R156 ;  /* 0x000054109e697816 */ /* 0x000fe4000000009c */
[----:B------:R-:W-:Y:S02]  /*15c30*/  PRMT R104, R154, 0x5410, R152 ;  /* 0x000054109a687816 */ /* 0x000fe40000000098 */
[----:B------:R-:W-:-:S07]  /*15c40*/  PRMT R107, R162, 0x5410, R107 ;  /* 0x00005410a26b7816 */ /* 0x000fce000000006b */
.L_x_2269:
        /* <DEDUP_REMOVED lines=25> */
.L_x_2318:
[----:B------:R-:W-:Y:S01]  /*15de0*/  IADD3 R138, PT, PT, R138, 0x100, RZ ;  /* 0x000001008a8a7810 */ /* 0x000fe20007ffe0ff */
[----:B------:R-:W-:-:S07]  /*15df0*/  VIADD R187, R187, 0x100 ;  /* 0x00000100bbbb7836 */ /* 0x000fce0000000000 */
.L_x_2219:
[----:B------:R-:W-:Y:S05]  /*15e00*/  BSYNC.RECONVERGENT B0 ;  /* 0x0000000000007941 */ /* 0x000fea0003800200 */
.L_x_2218:
        /* <DEDUP_REMOVED lines=13> */
[----:B-----5:R-:W-:Y:S01]  /*15ee0*/  @!P4 SHF.L.U32 R167, R48, 0x10, RZ ;  /* 0x0000001030a7c819 */ /* 0x020fe200000006ff */
[----:B0-----:R-:W-:Y:S01]  /*15ef0*/  @!P4 IMAD.MOV.U32 R104, RZ, RZ, R168 ;  /* 0x000000ffff68c224 */ /* 0x001fe200078e00a8 */
        /* <DEDUP_REMOVED lines=18> */
.L_x_2325:
        /* <DEDUP_REMOVED lines=13> */
.L_x_2327:
[----:B------:R-:W-:Y:S05]  /*160f0*/  BSYNC.RECONVERGENT B2 ;  /* 0x0000000000027941 */ /* 0x000fea0003800200 */
.L_x_2326:
        /* <DEDUP_REMOVED lines=54> */
[----:B------:R-:W-:-:S03]  /*16460*/  MOV R140, R104 ;  /* 0x00000068008c7202 */ /* 0x000fc60000000f00 */
[----:B------:R-:W-:Y:S01]  /*16470*/  HFMA2 R104, -RZ, RZ, 0, 0 ;  /* 0x00000000ff687431 */ /* 0x000fe200000001ff */
[----:B------:R-:W-:Y:S01]  /*16480*/  LOP3.LUT R164, R167, R164, R105, 0x96, !PT ;  /* 0x000000a4a7a47212 */ /* 0x000fe200078e9669 */
[----:B------:R-:W-:Y:S02]  /*16490*/  VIADD R165, R150, 0x8ff34781 ;  /* 0x8ff3478196a57836 */ /* 0x000fe40000000000 */
[----:B------:R-:W-:Y:S02]  /*164a0*/  IMAD.MOV.U32 R144, RZ, RZ, R106 ;  /* 0x000000ffff907224 */ /* 0x000fe400078e006a */
[----:B------:R-:W-:Y:S01]  /*164b0*/  IMAD.MOV.U32 R105, RZ, RZ, R162 ;  /* 0x000000ffff697224 */ /* 0x000fe200078e00a2 */
[----:B------:R-:W-:-:S07]  /*164c0*/  LOP3.LUT R146, R165, R166, R107, 0x96, !PT ;  /* 0x000000a6a5927212 */ /* 0x000fce00078e966b */
.L_x_2324:
[----:B------:R-:W-:Y:S05]  /*164d0*/  BSYNC.RECONVERGENT B1 ;  /* 0x0000000000017941 */ /* 0x000fea0003800200 */
.L_x_2323:
[----:B------:R-:W-:Y:S01]  /*164e0*/  I2FP.F32.U32 R105, R105 ;  /* 0x0000006900697245 */ /* 0x000fe20000201000 */
[----:B------:R-:W-:Y:S01]  /*164f0*/  IMAD.MOV.U32 R106, RZ, RZ, 0x2f800000 ;  /* 0x2f800000ff6a7424 */ /* 0x000fe200078e00ff */
[----:B------:R-:W-:Y:S02]  /*16500*/  SHF.L.U32 R107, R52, 0x10, RZ ;  /* 0x00000010346b7819 */ /* 0x000fe400000006ff */
[----:B------:R-:W-:Y:S01]  /*16510*/  SHF.L.U32 R148, R48, 0x10, RZ ;  /* 0x0000001030947819 */ /* 0x000fe200000006ff */
        /* <DEDUP_REMOVED lines=8> */
.L_x_2322:
        /* <DEDUP_REMOVED lines=22> */
.L_x_2331:
        /* <DEDUP_REMOVED lines=13> */
.L_x_2333:
[----:B------:R-:W-:Y:S05]  /*167d0*/  BSYNC.RECONVERGENT B2 ;  /* 0x0000000000027941 */ /* 0x000fea0003800200 */
.L_x_2332:
        /* <DEDUP_REMOVED lines=56> */
[----:B------:R-:W-:Y:S01]  /*16b60*/  VIADD R169, R151, 0x96a522ad ;  /* 0x96a522ad97a97836 */ /* 0x000fe20000000000 */
[----:B------:R-:W-:Y:S01]  /*16b70*/  MOV R106, R140 ;  /* 0x0000008c006a7202 */ /* 0x000fe20000000f00 */
[----:B------:R-:W-:-:S03]  /*16b80*/  IMAD.MOV.U32 R152, RZ, RZ, R104 ;  /* 0x000000ffff987224 */ /* 0x000fc600078e0068 */
[----:B------:R-:W-:Y:S01]  /*16b90*/  LOP3.LUT R164, R169, R164, R105, 0x96, !PT ;  /* 0x000000a4a9a47212 */ /* 0x000fe200078e9669 */
[----:B------:R-:W-:-:S07]  /*16ba0*/  IMAD.MOV.U32 R105, RZ, RZ, RZ ;  /* 0x000000ffff697224 */ /* 0x000fce00078e00ff */
.L_x_2330:
[----:B------:R-:W-:Y:S05]  /*16bb0*/  BSYNC.RECONVERGENT B1 ;  /* 0x0000000000017941 */ /* 0x000fea0003800200 */
.L_x_2329:
[----:B------:R-:W-:Y:S01]  /*16bc0*/  HFMA2 R165, -RZ, RZ, 0.1171875, 0 ;  /* 0x2f800000ffa57431 */ /* 0x000fe200000001ff */
[----:B------:R-:W-:Y:S02]  /*16bd0*/  PRMT R107, R52, 0x7632, R107 ;  /* 0x00007632346b7816 */ /* 0x000fe4000000006b */
[----:B------:R-:W-:Y:S02]  /*16be0*/  I2FP.F32.U32 R104, R106 ;  /* 0x0000006a00687245 */ /* 0x000fe40000201000 */
[----:B------:R-:W-:Y:S01]  /*16bf0*/  PRMT R106, R48, 0x7632, R106 ;  /* 0x00007632306a7816 */ /* 0x000fe2000000006a */
[----:B------:R-:W-:Y:S02]  /*16c00*/  IMAD.U32 R107, R107, 0x10000, RZ ;  /* 0x000100006b6b7824 */ /* 0x000fe400078e00ff */
[----:B------:R-:W-:Y:S02]  /*16c10*/  FFMA.FTZ R104, R104, R165, 1.1641532182693481445e-10 ;  /* 0x2f00000068687423 */ /* 0x000fe400000100a5 */
[----:B------:R-:W-:Y:S01]  /*16c20*/  FMUL.FTZ R107, R107, UR13 ;  /* 0x0000000d6b6b7c20 */ /* 0x000fe20008410000 */
[----:B------:R-:W-:-:S03]  /*16c30*/  IMAD.U32 R106, R106, 0x10000, RZ ;  /* 0x000100006a6a7824 */ /* 0x000fc600078e00ff */
[----:B------:R-:W-:Y:S01]  /*16c40*/  FMUL.FTZ R107, R107, UR12 ;  /* 0x0000000c6b6b7c20 */ /* 0x000fe20008410000 */
[----:B------:R-:W-:Y:S02]  /*16c50*/  FSETP.GTU.FTZ.AND P5, PT, R104, UR10, PT ;  /* 0x0000000a68007c0b */ /* 0x000fe4000bfbc000 */
[----:B------:R-:W-:Y:S02]  /*16c60*/  SHF.L.U32 R104, R42, 0x10, RZ ;  /* 0x000000102a687819 */ /* 0x000fe400000006ff */
[----:B------:R-:W-:Y:S02]  /*16c70*/  FSEL R107, R107, RZ, !P5 ;  /* 0x000000ff6b6b7208 */ /* 0x000fe40006800000 */
[----:B------:R-:W-:-:S03]  /*16c80*/  SEL R120, RZ, 0x1, P5 ;  /* 0x00000001ff787807 */ /* 0x000fc60002800000 */
[----:B------:R-:W-:-:S07]  /*16c90*/  FFMA.FTZ R169, R107, R104, R106 ;  /* 0x000000686ba97223 */ /* 0x000fce000001006a */
.L_x_2328:
        /* <DEDUP_REMOVED lines=21> */
.L_x_2337:
        /* <DEDUP_REMOVED lines=13> */
.L_x_2339:
[----:B------:R-:W-:Y:S05]  /*16ec0*/  BSYNC.RECONVERGENT B2 ;  /* 0x0000000000027941 */ /* 0x000fea0003800200 */
.L_x_2338:
        /* <DEDUP_REMOVED lines=61> */
.L_x_2336:
[----:B------:R-:W-:Y:S05]  /*172a0*/  BSYNC.RECONVERGENT B1 ;  /* 0x0000000000017941 */ /* 0x000fea0003800200 */
.L_x_2335:
        /* <DEDUP_REMOVED lines=12> */
.L_x_2334:
        /* <DEDUP_REMOVED lines=22> */
.L_x_2343:
        /* <DEDUP_REMOVED lines=13> */
.L_x_2345:
[----:B------:R-:W-:Y:S05]  /*175a0*/  BSYNC.RECONVERGENT B2 ;  /* 0x0000000000027941 */ /* 0x000fea0003800200 */
.L_x_2344:
        /* <DEDUP_REMOVED lines=61> */
.L_x_2342:
[----:B------:R-:W-:Y:S05]  /*17980*/  BSYNC.RECONVERGENT B1 ;  /* 0x0000000000017941 */ /* 0x000fea0003800200 */
.L_x_2341:
        /* <DEDUP_REMOVED lines=14> */
.L_x_2340:
        /* <DEDUP_REMOVED lines=21> */
.L_x_2349:
        /* <DEDUP_REMOVED lines=13> */
.L_x_2351:
[----:B------:R-:W-:Y:S05]  /*17c90*/  BSYNC.RECONVERGENT B2 ;  /* 0x0000000000027941 */ /* 0x000fea0003800200 */
.L_x_2350:
        /* <DEDUP_REMOVED lines=61> */
.L_x_2348:
[----:B------:R-:W-:Y:S05]  /*18070*/  BSYNC.RECONVERGENT B1 ;  /* 0x0000000000017941 */ /* 0x000fea0003800200 */
.L_x_2347:
        /* <DEDUP_REMOVED lines=12> */
.L_x_2346:
        /* <DEDUP_REMOVED lines=22> */
.L_x_2355:
        /* <DEDUP_REMOVED lines=13> */
.L_x_2357:
[----:B------:R-:W-:Y:S05]  /*18370*/  BSYNC.RECONVERGENT B2 ;  /* 0x0000000000027941 */ /* 0x000fea0003800200 */
.L_x_2356:
        /* <DEDUP_REMOVED lines=61> */
.L_x_2354:
[----:B------:R-:W-:Y:S05]  /*18750*/  BSYNC.RECONVERGENT B1 ;  /* 0x0000000000017941 */ /* 0x000fea0003800200 */
.L_x_2353:
        /* <DEDUP_REMOVED lines=14> */
.L_x_2352:
        /* <DEDUP_REMOVED lines=21> */
.L_x_2361:
        /* <DEDUP_REMOVED lines=13> */
.L_x_2363:
[----:B------:R-:W-:Y:S05]  /*18a60*/  BSYNC.RECONVERGENT B2 ;  /* 0x0000000000027941 */ /* 0x000fea0003800200 */
.L_x_2362:
        /* <DEDUP_REMOVED lines=61> */
.L_x_2360:
[----:B------:R-:W-:Y:S05]  /*18e40*/  BSYNC.RECONVERGENT B1 ;  /* 0x0000000000017941 */ /* 0x000fea0003800200 */
.L_x_2359:
        /* <DEDUP_REMOVED lines=12> */
.L_x_2358:
        /* <DEDUP_REMOVED lines=22> */
.L_x_2367:
        /* <DEDUP_REMOVED lines=13> */
.L_x_2369:
[----:B------:R-:W-:Y:S05]  /*19140*/  BSYNC.RECONVERGENT B2 ;  /* 0x0000000000027941 */ /* 0x000fea0003800200 */
.L_x_2368:
        /* <DEDUP_REMOVED lines=57> */
[----:B------:R-:W-:Y:S01]  /*194e0*/  MOV R144, R106 ;  /* 0x0000006a00907202 */ /* 0x000fe20000000f00 */
[----:B------:R-:W-:Y:S01]  /*194f0*/  IMAD.MOV.U32 R162, RZ, RZ, R104 ;  /* 0x000000ffffa27224 */ /* 0x000fe200078e0068 */
[----:B------:R-:W-:Y:S02]  /*19500*/  LOP3.LUT R164, R177, R164, R105, 0x96, !PT ;  /* 0x000000a4b1a47212 */ /* 0x000fe400078e9669 */
[----:B------:R-:W-:-:S07]  /*19510*/  MOV R105, R166 ;  /* 0x000000a600697202 */ /* 0x000fce0000000f00 */
.L_x_2366:
[----:B------:R-:W-:Y:S05]  /*19520*/  BSYNC.RECONVERGENT B1 ;  /* 0x0000000000017941 */ /* 0x000fea0003800200 */
.L_x_2365:
[----:B------:R-:W-:Y:S01]  /*19530*/  I2FP.F32.U32 R104, R105 ;  /* 0x0000006900687245 */ /* 0x000fe20000201000 */
[----:B------:R-:W-:Y:S01]  /*19540*/  HFMA2 R105, -RZ, RZ, 0.1171875, 0 ;  /* 0x2f800000ff697431 */ /* 0x000fe200000001ff */
[----:B------:R-:W-:Y:S02]  /*19550*/  PRMT R106, R55, 0x7632, R106 ;  /* 0x00007632376a7816 */ /* 0x000fe4000000006a */
[----:B------:R-:W-:-:S03]  /*19560*/  SHF.L.U32 R165, R39, 0x10, RZ ;  /* 0x0000001027a57819 */ /* 0x000fc600000006ff */
        /* <DEDUP_REMOVED lines=9> */
[----:B------:R-:W-:-:S07]  /*19600*/  FFMA.FTZ R165, R106, R165, R105 ;  /* 0x000000a56aa57223 */ /* 0x000fce0000010069 */
.L_x_2364:
[----:B------:R-:W-:Y:S02]  /*19610*/  F2FP.BF16.F32.PACK_AB R107, RZ, R165 ;  /* 0x000000a5ff6b723e */ /* 0x000fe400000010ff */
[----:B------:R-:W-:Y:S02]  /*19620*/  PRMT R106, R156, 0x5410, R158 ;  /* 0x000054109c6a7816 */ /* 0x000fe4000000009e */
[----:B------:R-:W-:Y:S02]  /*19630*/  PRMT R105, R152, 0x5410, R154 ;  /* 0x0000541098697816 */ /* 0x000fe4000000009a */
[----:B------:R-:W-:Y:S02]  /*19640*/  PRMT R104, R148, 0x5410, R140 ;  /* 0x0000541094687816 */ /* 0x000fe4000000008c */
[----:B------:R-:W-:Y:S01]  /*19650*/  PRMT R107, R160, 0x5410, R107 ;  /* 0x00005410a06b7816 */ /* 0x000fe2000000006b */
[----:B------:R-:W-:Y:S06]  /*19660*/  BRA `(.L_x_2370) ;  /* 0x0000003400347947 */ /* 0x000fec0003800000 */
.L_x_2321:
[----:B------:R-:W-:Y:S01]  /*19670*/  MOV R167, RZ ;  /* 0x000000ff00a77202 */ /* 0x000fe20000000f00 */
[----:B0-----:R-:W-:Y:S01]  /*19680*/  IMAD.MOV.U32 R104, RZ, RZ, R168 ;  /* 0x000000ffff687224 */ /* 0x001fe200078e00a8 */
        /* <DEDUP_REMOVED lines=18> */
.L_x_2374:
        /* <DEDUP_REMOVED lines=13> */
.L_x_2376:
[----:B------:R-:W-:Y:S05]  /*19880*/  BSYNC.RECONVERGENT B2 ;  /* 0x0000000000027941 */ /* 0x000fea0003800200 */
.L_x_2375:
        /* <DEDUP_REMOVED lines=61> */
.L_x_2373:
[----:B------:R-:W-:Y:S05]  /*19c60*/  BSYNC.RECONVERGENT B1 ;  /* 0x0000000000017941 */ /* 0x000fea0003800200 */
.L_x_2372:
        /* <DEDUP_REMOVED lines=11> */
.L_x_2371:
        /* <DEDUP_REMOVED lines=17> */
.L_x_2380:
        /* <DEDUP_REMOVED lines=13> */
.L_x_2382:
[----:B------:R-:W-:Y:S05]  /*19f00*/  BSYNC.RECONVERGENT B2 ;  /* 0x0000000000027941 */ /* 0x000fea0003800200 */
.L_x_2381:
        /* <DEDUP_REMOVED lines=55> */
[----:B------:R-:W-:Y:S02]  /*1a280*/  HFMA2 R105, -RZ, RZ, 0, 0 ;  /* 0x00000000ff697431 */ /* 0x000fe400000001ff */
[----:B------:R-:W-:Y:S02]  /*1a290*/  VIADD R165, R150, 0x8ff34781 ;  /* 0x8ff3478196a57836 */ /* 0x000fe40000000000 */
[----:B------:R-:W-:Y:S01]  /*1a2a0*/  IMAD.MOV.U32 R144, RZ, RZ, R106 ;  /* 0x000000ffff907224 */ /* 0x000fe200078e006a */
[----:B------:R-:W-:Y:S01]  /*1a2b0*/  MOV R106, R158 ;  /* 0x0000009e006a7202 */ /* 0x000fe20000000f00 */
[----:B------:R-:W-:Y:S01]  /*1a2c0*/  IMAD.MOV.U32 R158, RZ, RZ, R104 ;  /* 0x000000ffff9e7224 */ /* 0x000fe200078e0068 */
[----:B------:R-:W-:-:S07]  /*1a2d0*/  LOP3.LUT R146, R165, R168, R107, 0x96, !PT ;  /* 0x000000a8a5927212 */ /* 0x000fce00078e966b */
.L_x_2379:
[----:B------:R-:W-:Y:S05]  /*1a2e0*/  BSYNC.RECONVERGENT B1 ;  /* 0x0000000000017941 */ /* 0x000fea0003800200 */
.L_x_2378:
        /* <DEDUP_REMOVED lines=12> */
.L_x_2377:
        /* <DEDUP_REMOVED lines=17> */
.L_x_2386:
        /* <DEDUP_REMOVED lines=13> */
.L_x_2388:
[----:B------:R-:W-:Y:S05]  /*1a590*/  BSYNC.RECONVERGENT B2 ;  /* 0x0000000000027941 */ /* 0x000fea0003800200 */
.L_x_2387:
        /* <DEDUP_REMOVED lines=61> */
.L_x_2385:
[----:B------:R-:W-:Y:S05]  /*1a970*/  BSYNC.RECONVERGENT B1 ;  /* 0x0000000000017941 */ /* 0x000fea0003800200 */
.L_x_2384:
        /* <DEDUP_REMOVED lines=11> */
.L_x_2383:
        /* <DEDUP_REMOVED lines=17> */
.L_x_2392:
        /* <DEDUP_REMOVED lines=13> */
.L_x_2394:
[----:B------:R-:W-:Y:S05]  /*1ac10*/  BSYNC.RECONVERGENT B2 ;  /* 0x0000000000027941 */ /* 0x000fea0003800200 */
.L_x_2393:
        /* <DEDUP_REMOVED lines=61> */
.L_x_2391:
[----:B------:R-:W-:Y:S05]  /*1aff0*/  BSYNC.RECONVERGENT B1 ;  /* 0x0000000000017941 */ /* 0x000fea0003800200 */
.L_x_2390:
        /* <DEDUP_REMOVED lines=12> */
.L_x_2389:
        /* <DEDUP_REMOVED lines=17> */
.L_x_2398:
        /* <DEDUP_REMOVED lines=13> */
.L_x_2400:
[----:B------:R-:W-:Y:S05]  /*1b2a0*/  BSYNC.RECONVERGENT B2 ;  /* 0x0000000000027941 */ /* 0x000fea0003800200 */
.L_x_2399:
        /* <DEDUP_REMOVED lines=61> */
.L_x_2397:
[----:B------:R-:W-:Y:S05]  /*1b680*/  BSYNC.RECONVERGENT B1 ;  /* 0x0000000000017941 */ /* 0x000fea0003800200 */
.L_x_2396:
        /* <DEDUP_REMOVED lines=11> */
.L_x_2395:
        /* <DEDUP_REMOVED lines=17> */
.L_x_2404:
        /* <DEDUP_REMOVED lines=13> */
.L_x_2406:
[----:B------:R-:W-:Y:S05]  /*1b920*/  BSYNC.RECONVERGENT B2 ;  /* 0x0000000000027941 */ /* 0x000fea0003800200 */
.L_x_2405:
        /* <DEDUP_REMOVED lines=61> */
.L_x_2403:
[----:B------:R-:W-:Y:S05]  /*1bd00*/  BSYNC.RECONVERGENT B1 ;  /* 0x0000000000017941 */ /* 0x000fea0003800200 */
.L_x_2402:
        /* <DEDUP_REMOVED lines=12> */
.L_x_2401:
        /* <DEDUP_REMOVED lines=17> */
.L_x_2410:
        /* <DEDUP_REMOVED lines=13> */
.L_x_2412:
[----:B------:R-:W-:Y:S05]  /*1bfb0*/  BSYNC.RECONVERGENT B2 ;  /* 0x0000000000027941 */ /* 0x000fea0003800200 */
.L_x_2411:
        /* <DEDUP_REMOVED lines=61> */
.L_x_2409:
[----:B------:R-:W-:Y:S05]  /*1c390*/  BSYNC.RECONVERGENT B1 ;  /* 0x0000000000017941 */ /* 0x000fea0003800200 */
.L_x_2408:
        /* <DEDUP_REMOVED lines=11> */
.L_x_2407:
        /* <DEDUP_REMOVED lines=17> */
.L_x_2416:
        /* <DEDUP_REMOVED lines=13> */
.L_x_2418:
[----:B------:R-:W-:Y:S05]  /*1c630*/  BSYNC.RECONVERGENT B2 ;  /* 0x0000000000027941 */ /* 0x000fea0003800200 */
.L_x_2417:
        /* <DEDUP_REMOVED lines=61> */
.L_x_2415:
[----:B------:R-:W-:Y:S05]  /*1ca10*/  BSYNC.RECONVERGENT B1 ;  /* 0x0000000000017941 */ /* 0x000fea0003800200 */
.L_x_2414:
        /* <DEDUP_REMOVED lines=12> */
.L_x_2413:
[----:B------:R-:W-:Y:S02]  /*1cae0*/  F2FP.BF16.F32.PACK_AB R107, RZ, R165 ;  /* 0x000000a5ff6b723e */ /* 0x000fe400000010ff */
[----:B------:R-:W-:Y:S02]  /*1caf0*/  MOV R162, R158 ;  /* 0x0000009e00a27202 */ /* 0x000fe40000000f00 */
[----:B------:R-:W-:Y:S02]  /*1cb00*/  PRMT R106, R156, 0x5410, R160 ;  /* 0x000054109c6a7816 */ /* 0x000fe400000000a0 */
[----:B------:R-:W-:Y:S02]  /*1cb10*/  PRMT R105, R154, 0x5410, R152 ;  /* 0x000054109a697816 */ /* 0x000fe40000000098 */
[----:B------:R-:W-:Y:S02]  /*1cb20*/  PRMT R104, R148, 0x5410, R140 ;  /* 0x0000541094687816 */ /* 0x000fe4000000008c */
[----:B------:R-:W-:-:S07]  /*1cb30*/  PRMT R107, R166, 0x5410, R107 ;  /* 0x00005410a66b7816 */ /* 0x000fce000000006b */
.L_x_2370:
[----:B------:R-:W0:Y:S02]  /*1cb40*/  LDC.64 R176, c[0x0][0x3a8] ;  /* 0x0000ea00ffb07b82 */ /* 0x000e240000000a00 */
[----:B0-----:R-:W-:-:S05]  /*1cb50*/  IMAD.WIDE.U32 R176, R138, 0x10, R176 ;  /* 0x000000108ab07825 */ /* 0x001fca00078e00b0 */
[----:B------:R3:W-:Y:S01]  /*1cb60*/  STG.E.128 desc[UR6][R176.64], R104 ;  /* 0x00000068b0007986 */ /* 0x0007e2000c101d06 */
[----:B------:R-:W-:Y:S05]  /*1cb70*/  @!P0 BRA `(.L_x_2320) ;  /* 0x0000000000508947 */ /* 0x000fea0003800000 */
[----:B---3--:R-:W-:Y:S01]  /*1cb80*/  IMAD.U32 R107, R130, 0x10000, RZ ;  /* 0x00010000826b7824 */ /* 0x008fe200078e00ff */
        /* <DEDUP_REMOVED lines=19> */
.L_x_2320:
[----:B------:R-:W-:Y:S05]  /*1ccc0*/  BSYNC.RECONVERGENT B0 ;  /* 0x0000000000007941 */ /* 0x000fea0003800200 */
.L_x_2319:
[----:B01234-:R-:W-:Y:S01]  /*1ccd0*/  FADD.FTZ R104, RZ, R117 ;  /* 0x00000075ff687221 */ /* 0x01ffe20000010000 */
[C---:B------:R-:W-:Y:S01]  /*1cce0*/  ISETP.GT.U32.AND P5, PT, R0.reuse, 0x1ff, PT ;  /* 0x000001ff0000780c */ /* 0x040fe20003fa4070 */
[----:B------:R-:W-:Y:S01]  /*1ccf0*/  BSSY.RECONVERGENT B0, `(.L_x_2419) ;  /* 0x0000085000007945 */ /* 0x000fe20003800200 */
[C---:B------:R-:W-:Y:S01]  /*1cd00*/  ISETP.GT.U32.AND P4, PT, R0.reuse, 0x2ff, PT ;  /* 0x000002ff0000780c */ /* 0x040fe20003f84070 */
[----:B------:R-:W-:Y:S01]  /*1cd10*/  FADD.FTZ R104, R119, R104 ;  /* 0x0000006877687221 */ /* 0x000fe20000010000 */
[----:B------:R-:W-:-:S03]  /*1cd20*/  ISETP.GT.U32.AND P0, PT, R0, 0x3ff, PT ;  /* 0x000003ff0000780c */ /* 0x000fc60003f04070 */
        /* <DEDUP_REMOVED lines=41> */
[----:B------:R-:W-:-:S03]  /*1cfc0*/  LOP3.LUT R148, R136, 0x1f, RZ, 0xc0, !PT ;  /* 0x0000001f88947812 */ /* 0x000fc600078ec0ff */
        /* <DEDUP_REMOVED lines=53> */
[----:B------:R-:W-:Y:S01]  /*1d320*/  ISETP.GT.U32.AND P4, PT, R148, 0x7, PT ;  /* 0x000000079400780c */ /* 0x000fe20003f84070 */
[----:B------:R-:W-:Y:S02]  /*1d330*/  HFMA2 R148, -RZ, RZ, 0, 0 ;  /* 0x00000000ff947431 */ /* 0x000fe400000001ff */
        /* <DEDUP_REMOVED lines=32> */
.L_x_2420:
[----:B------:R-:W-:Y:S05]  /*1d540*/  BSYNC.RECONVERGENT B0 ;  /* 0x0000000000007941 */ /* 0x000fea0003800200 */
.L_x_2419:
        /* <DEDUP_REMOVED lines=12> */
.L_x_2422:
[----:B------:R-:W-:Y:S05]  /*1d610*/  BSYNC.RECONVERGENT B0 ;  /* 0x0000000000007941 */ /* 0x000fea0003800200 */
.L_x_2421:
[----:B------:R-:W1:Y:S01]  /*1d620*/  SHFL.DOWN PT, R107, R148, 0x4, 0x1f ;  /* 0x08801f00946b7f89 */ /* 0x000e6200000e0000 */
[----:B------:R-:W-:Y:S02]  /*1d630*/  ISETP.NE.AND P0, PT, R136, RZ, PT ;  /* 0x000000ff8800720c */ /* 0x000fe40003f05270 */
        /* <DEDUP_REMOVED lines=57> */
[----:B0-----:R-:W-:-:S04]  /*1d9d0*/  FFMA.FTZ R138, R187, UR14, R148 ;  /* 0x0000000ebb8a7c23 */ /* 0x001fc80008010094 */
[----:B------:R-:W-:Y:S01]  /*1d9e0*/  FADD.FTZ R179, R138, R179 ;  /* 0x000000b38ab37221 */ /* 0x000fe20000010000 */
[----:B---3--:R-:W-:-:S05]  /*1d9f0*/  @!P0 IMAD.WIDE R106, R4, 0x4, R106 ;  /* 0x00000004046a8825 */ /* 0x008fca00078e026a */
[----:B------:R-:W0:Y:S01]  /*1da00*/  MUFU.RSQ R179, R179 ;  /* 0x000000b300b37308 */ /* 0x000e220000001400 */
[----:B------:R1:W-:Y:S04]  /*1da10*/  @!P0 STG.E desc[UR6][R106.64], R177 ;  /* 0x000000b16a008986 */ /* 0x0003e8000c101906 */
        /* <DEDUP_REMOVED lines=12> */
[----:B------:R-:W-:Y:S01]  /*1dae0*/  IMAD.U32 R177, R101, 0x10000, RZ ;  /* 0x0001000065b17824 */ /* 0x000fe200078e00ff */
[----:B------:R-:W-:Y:S01]  /*1daf0*/  SHF.L.U32 R187, R97, 0x10, RZ ;  /* 0x0000001061bb7819 */ /* 0x000fe200000006ff */
[--C-:B------:R-:W-:Y:S01]  /*1db00*/  FADD.FTZ R136, R125, -R134.reuse ;  /* 0x800000867d887221 */ /* 0x100fe20000010000 */
[----:B------:R-:W-:Y:S01]  /*1db10*/  FMUL.FTZ R106, R179, R106 ;  /* 0x0000006ab36a7220 */ /* 0x000fe20000410000 */
[--C-:B------:R-:W-:Y:S01]  /*1db20*/  FADD.FTZ R140, R129, -R134.reuse ;  /* 0x80000086818c7221 */ /* 0x100fe20000010000 */
[----:B------:R-:W-:Y:S01]  /*1db30*/  SHF.L.U32 R193, R98, 0x10, RZ ;  /* 0x0000001062c17819 */ /* 0x000fe200000006ff */
[----:B------:R-:W-:Y:S01]  /*1db40*/  FMUL.FTZ R138, R179, R136 ;  /* 0x00000088b38a7220 */ /* 0x000fe20000410000 */
[----:B------:R-:W-:Y:S01]  /*1db50*/  FFMA.FTZ R136, R106, R177, R187 ;  /* 0x000000b16a887223 */ /* 0x000fe200000100bb */
[----:B------:R-:W-:Y:S01]  /*1db60*/  FADD.FTZ R104, R117, -R134 ;  /* 0x8000008675687221 */ /* 0x000fe20000010000 */
[----:B------:R-:W0:Y:S01]  /*1db70*/  LDC.64 R176, c[0x0][0x428] ;  /* 0x00010a00ffb07b82 */ /* 0x000e220000000a00 */
[----:B------:R-:W-:Y:S01]  /*1db80*/  IMAD.U32 R191, R102, 0x10000, RZ ;  /* 0x0001000066bf7824 */ /* 0x000fe200078e00ff */
[----:B------:R-:W-:Y:S01]  /*1db90*/  SHF.L.U32 R197, R99, 0x10, RZ ;  /* 0x0000001063c57819 */ /* 0x000fe200000006ff */
[----:B------:R-:W-:-:S02]  /*1dba0*/  IMAD.U32 R195, R103, 0x10000, RZ ;  /* 0x0001000067c37824 */ /* 0x000fc400078e00ff */
[C---:B------:R-:W-:Y:S01]  /*1dbb0*/  FMUL.FTZ R140, R179.reuse, R140 ;  /* 0x0000008cb38c7220 */ /* 0x040fe20000410000 */
[----:B------:R-:W-:Y:S01]  /*1dbc0*/  SHF.L.U32 R107, R96, 0x10, RZ ;  /* 0x00000010606b7819 */ /* 0x000fe200000006ff */
[----:B------:R-:W-:Y:S02]  /*1dbd0*/  IMAD.U32 R105, R100, 0x10000, RZ ;  /* 0x0001000064697824 */ /* 0x000fe400078e00ff */
[----:B------:R-:W-:Y:S01]  /*1dbe0*/  FMUL.FTZ R104, R179, R104 ;  /* 0x00000068b3687220 */ /* 0x000fe20000410000 */
[----:B------:R-:W-:Y:S01]  /*1dbf0*/  FFMA.FTZ R193, R138, R191, R193 ;  /* 0x000000bf8ac17223 */ /* 0x000fe200000100c1 */
[----:B------:R-:W-:Y:S01]  /*1dc00*/  FFMA.FTZ R148, R140, R195, R197 ;  /* 0x000000c38c947223 */ /* 0x000fe200000100c5 */
[--C-:B------:R-:W-:Y:S01]  /*1dc10*/  FADD.FTZ R138, R123, -R134.reuse ;  /* 0x800000867b8a7221 */ /* 0x100fe20000010000 */
[--C-:B------:R-:W-:Y:S01]  /*1dc20*/  FADD.FTZ R106, R119, -R134.reuse ;  /* 0x80000086776a7221 */ /* 0x100fe20000010000 */
[--C-:B------:R-:W-:Y:S01]  /*1dc30*/  FADD.FTZ R140, R127, -R134.reuse ;  /* 0x800000867f8c7221 */ /* 0x100fe20000010000 */
[----:B------:R-:W-:Y:S01]  /*1dc40*/  FADD.FTZ R152, R131, -R134 ;  /* 0x8000008683987221 */ /* 0x000fe20000010000 */
[----:B------:R-:W-:Y:S01]  /*1dc50*/  FFMA.FTZ R104, R104, R105, R107 ;  /* 0x0000006968687223 */ /* 0x000fe2000001006b */
[----:B------:R-:W-:Y:S01]  /*1dc60*/  SHF.L.U32 R191, R35, 0x10, RZ ;  /* 0x0000001023bf7819 */ /* 0x000fe200000006ff */
[----:B------:R-:W-:Y:S01]  /*1dc70*/  IMAD.U32 R187, R36, 0x10000, RZ ;  /* 0x0001000024bb7824 */ /* 0x000fe200078e00ff */
[----:B------:R-:W-:Y:S01]  /*1dc80*/  SHF.L.U32 R107, R37, 0x10, RZ ;  /* 0x00000010256b7819 */ /* 0x000fe200000006ff */
[----:B------:R-:W-:Y:S01]  /*1dc90*/  FMUL.FTZ R138, R179, R138 ;  /* 0x0000008ab38a7220 */ /* 0x000fe20000410000 */
[----:B------:R-:W-:Y:S01]  /*1dca0*/  SHF.L.U32 R197, R33, 0x10, RZ ;  /* 0x0000001021c57819 */ /* 0x000fe200000006ff */
[----:B------:R-:W-:Y:S01]  /*1dcb0*/  IMAD.U32 R105, R38, 0x10000, RZ ;  /* 0x0001000026697824 */ /* 0x000fe200078e00ff */
[----:B------:R-:W-:Y:S01]  /*1dcc0*/  SHF.L.U32 R201, R31, 0x10, RZ ;  /* 0x000000101fc97819 */ /* 0x000fe200000006ff */
        /* <DEDUP_REMOVED lines=11> */
[----:B------:R-:W-:Y:S01]  /*1dd80*/  F2FP.BF16.F32.PACK_AB R107, R199, R148 ;  /* 0x00000094c76b723e */ /* 0x000fe200000010ff */
[----:B------:R-:W-:Y:S01]  /*1dd90*/  VIADD R185, R185, 0x100 ;  /* 0x00000100b9b97836 */ /* 0x000fe20000000000 */
[----:B------:R-:W-:Y:S02]  /*1dda0*/  F2FP.BF16.F32.PACK_AB R106, R140, R193 ;  /* 0x000000c18c6a723e */ /* 0x000fe400000010ff */
[----:B------:R-:W-:-:S05]  /*1ddb0*/  F2FP.BF16.F32.PACK_AB R104, R187, R104 ;  /* 0x00000068bb68723e */ /* 0x000fca00000010ff */
[----:B------:R0:W-:Y:S02]  /*1ddc0*/  STG.E.128 desc[UR6][R176.64], R104 ;  /* 0x00000068b0007986 */ /* 0x0001e4000c101d06 */
.L_x_2425:
[----:B------:R-:W-:Y:S05]  /*1ddd0*/  BSYNC.RECONVERGENT B0 ;  /* 0x0000000000007941 */ /* 0x000fea0003800200 */
.L_x_2424:
[----:B------:R-:W-:Y:S01]  /*1dde0*/  ISETP.NE.AND P0, PT, R132, RZ, PT ;  /* 0x000000ff8400720c */ /* 0x000fe20003f05270 */
[----:B------:R-:W-:-:S12]  /*1ddf0*/  BSSY.RECONVERGENT B0, `(.L_x_2426) ;  /* 0x0000032000007945 */ /* 0x000fd80003800200 */
[----:B------:R-:W-:Y:S05]  /*1de00*/  @!P0 BRA `(.L_x_2427) ;  /* 0x0000000000c08947 */ /* 0x000fea0003800000 */
[--C-:B0-----:R-:W-:Y:S01]  /*1de10*/  FADD.FTZ R106, R137, -R134.reuse ;  /* 0x80000086896a7221 */ /* 0x101fe20000010000 */
[----:B------:R-:W-:Y:S01]  /*1de20*/  SHF.L.U32 R177, R89, 0x10, RZ ;  /* 0x0000001059b17819 */ /* 0x000fe200000006ff */
[--C-:B------:R-:W-:Y:S01]  /*1de30*/  FADD.FTZ R132, R141, -R134.reuse ;  /* 0x800000868d847221 */ /* 0x100fe20000010000 */
[----:B------:R-:W-:Y:S02]  /*1de40*/  IMAD.U32 R187, R85, 0x10000, RZ ;  /* 0x0001000055bb7824 */ /* 0x000fe400078e00ff */
[----:B------:R-:W-:Y:S01]  /*1de50*/  FMUL.FTZ R106, R179, R106 ;  /* 0x0000006ab36a7220 */ /* 0x000fe20000410000 */
[--C-:B------:R-:W-:Y:S01]  /*1de60*/  FADD.FTZ R138, R145, -R134.reuse ;  /* 0x80000086918a7221 */ /* 0x100fe20000010000 */
[----:B------:R-:W-:Y:S01]  /*1de70*/  FMUL.FTZ R136, R179, R132 ;  /* 0x00000084b3887220 */ /* 0x000fe20000410000 */
[----:B------:R-:W-:Y:S01]  /*1de80*/  SHF.L.U32 R191, R90, 0x10, RZ ;  /* 0x000000105abf7819 */ /* 0x000fe200000006ff */
        /* <DEDUP_REMOVED lines=25> */
[----:B------:R-:W-:Y:S01]  /*1e020*/  FMUL.FTZ R148, R179, R148 ;  /* 0x00000094b3947220 */ /* 0x000fe20000410000 */
        /* <DEDUP_REMOVED lines=14> */
.L_x_2427:
[----:B------:R-:W-:Y:S05]  /*1e110*/  BSYNC.RECONVERGENT B0 ;  /* 0x0000000000007941 */ /* 0x000fea0003800200 */
.L_x_2426:
[----:B------:R-:W-:Y:S04]  /*1e120*/  BSSY.RECONVERGENT B0, `(.L_x_2428) ;  /* 0x0000032000007945 */ /* 0x000fe80003800200 */
[----:B------:R-:W-:Y:S05]  /*1e130*/  @!P2 BRA `(.L_x_2429) ;  /* 0x0000000000c0a947 */ /* 0x000fea0003800000 */
[--C-:B01----:R-:W-:Y:S01]  /*1e140*/  FADD.FTZ R106, R155, -R134.reuse ;  /* 0x800000869b6a7221 */ /* 0x103fe20000010000 */
        /* <DEDUP_REMOVED lines=47> */
.L_x_2429:
[----:B------:R-:W-:Y:S05]  /*1e440*/  BSYNC.RECONVERGENT B0 ;  /* 0x0000000000007941 */ /* 0x000fea0003800200 */
.L_x_2428:
[----:B------:R-:W-:Y:S04]  /*1e450*/  BSSY.RECONVERGENT B0, `(.L_x_2423) ;  /* 0x0000031000007945 */ /* 0x000fe80003800200 */
[----:B------:R-:W-:Y:S05]  /*1e460*/  @!P3 BRA `(.L_x_2430) ;  /* 0x0000000000bcb947 */ /* 0x000fea0003800000 */
[----:B012---:R-:W0:Y:S01]  /*1e470*/  LDC.64 R176, c[0x0][0x428] ;  /* 0x00010a00ffb07b82 */ /* 0x007e220000000a00 */
[--C-:B------:R-:W-:Y:S01]  /*1e480*/  FADD.FTZ R132, R171, -R134.reuse ;  /* 0x80000086ab847221 */ /* 0x100fe20000010000 */
[--C-:B------:R-:W-:Y:S01]  /*1e490*/  FADD.FTZ R104, R167, -R134.reuse ;  /* 0x80000086a7687221 */ /* 0x100fe20000010000 */
[--C-:B------:R-:W-:Y:S01]  /*1e4a0*/  FADD.FTZ R138, R175, -R134.reuse ;  /* 0x80000086af8a7221 */ /* 0x100fe20000010000 */
[----:B------:R-:W-:Y:S01]  /*1e4b0*/  SHF.L.U32 R187, R65, 0x10, RZ ;  /* 0x0000001041bb7819 */ /* 0x000fe200000006ff */
[--C-:B------:R-:W-:Y:S01]  /*1e4c0*/  FADD.FTZ R106, R169, -R134.reuse ;  /* 0x80000086a96a7221 */ /* 0x100fe20000010000 */
[--C-:B------:R-:W-:Y:S01]  /*1e4d0*/  FADD.FTZ R136, R173, -R134.reuse ;  /* 0x80000086ad887221 */ /* 0x100fe20000010000 */
[--C-:B------:R-:W-:Y:S01]  /*1e4e0*/  FADD.FTZ R140, R181, -R134.reuse ;  /* 0x80000086b58c7221 */ /* 0x100fe20000010000 */
[----:B------:R-:W-:Y:S01]  /*1e4f0*/  FADD.FTZ R148, R183, -R134 ;  /* 0x80000086b7947221 */ /* 0x000fe20000010000 */
[----:B------:R-:W-:Y:S01]  /*1e500*/  SHF.L.U32 R105, R64, 0x10, RZ ;  /* 0x0000001040697819 */ /* 0x000fe200000006ff */
[----:B------:R-:W-:-:S02]  /*1e510*/  IMAD.U32 R191, R61, 0x10000, RZ ;  /* 0x000100003dbf7824 */ /* 0x000fc400078e00ff */
[----:B------:R-:W-:Y:S01]  /*1e520*/  FMUL.FTZ R132, R179, R132 ;  /* 0x00000084b3847220 */ /* 0x000fe20000410000 */
[----:B------:R-:W-:Y:S01]  /*1e530*/  FADD.FTZ R134, R165, -R134 ;  /* 0x80000086a5867221 */ /* 0x000fe20000010000 */
[----:B------:R-:W-:Y:S01]  /*1e540*/  IMAD.U32 R107, R60, 0x10000, RZ ;  /* 0x000100003c6b7824 */ /* 0x000fe200078e00ff */
[----:B------:R-:W-:Y:S01]  /*1e550*/  SHF.L.U32 R193, R66, 0x10, RZ ;  /* 0x0000001042c17819 */ /* 0x000fe200000006ff */
[C---:B------:R-:W-:Y:S01]  /*1e560*/  FMUL.FTZ R104, R179.reuse, R104 ;  /* 0x00000068b3687220 */ /* 0x040fe20000410000 */
[----:B------:R-:W-:Y:S02]  /*1e570*/  IMAD.U32 R195, R62, 0x10000, RZ ;  /* 0x000100003ec37824 */ /* 0x000fe400078e00ff */
[C---:B------:R-:W-:Y:S01]  /*1e580*/  FMUL.FTZ R138, R179.reuse, R138 ;  /* 0x0000008ab38a7220 */ /* 0x040fe20000410000 */
[----:B------:R-:W-:Y:S01]  /*1e590*/  FFMA.FTZ R132, R132, R187, R191 ;  /* 0x000000bb84847223 */ /* 0x000fe200000100bf */
[C---:B------:R-:W-:Y:S01]  /*1e5a0*/  FMUL.FTZ R106, R179.reuse, R106 ;  /* 0x0000006ab36a7220 */ /* 0x040fe20000410000 */
[C---:B------:R-:W-:Y:S01]  /*1e5b0*/  FMUL.FTZ R136, R179.reuse, R136 ;  /* 0x00000088b3887220 */ /* 0x040fe20000410000 */
[C---:B------:R-:W-:Y:S01]  /*1e5c0*/  FMUL.FTZ R140, R179.reuse, R140 ;  /* 0x0000008cb38c7220 */ /* 0x040fe20000410000 */
[C---:B------:R-:W-:Y:S01]  /*1e5d0*/  FMUL.FTZ R148, R179.reuse, R148 ;  /* 0x00000094b3947220 */ /* 0x040fe20000410000 */
[----:B------:R-:W-:Y:S01]  /*1e5e0*/  FMUL.FTZ R134, R179, R134 ;  /* 0x00000086b3867220 */ /* 0x000fe20000410000 */
        /* <DEDUP_REMOVED lines=12> */
[----:B------:R-:W-:Y:S02]  /*1e6b0*/  IMAD.U32 R107, R13, 0x10000, RZ ;  /* 0x000100000d6b7824 */ /* 0x000fe400078e00ff */
        /* <DEDUP_REMOVED lines=8> */
[----:B------:R-:W-:-:S05]  /*1e740*/  F2FP.BF16.F32.PACK_AB R104, R179, R104 ;  /* 0x00000068b368723e */ /* 0x000fca00000010ff */
[----:B------:R3:W-:Y:S02]  /*1e750*/  STG.E.128 desc[UR6][R176.64], R104 ;  /* 0x00000068b0007986 */ /* 0x0007e4000c101d06 */
.L_x_2430:
[----:B------:R-:W-:Y:S05]  /*1e760*/  BSYNC.RECONVERGENT B0 ;  /* 0x0000000000007941 */ /* 0x000fea0003800200 */
.L_x_2423:
[----:B0123--:R-:W0:Y:S01]  /*1e770*/  LDC.64 R104, c[0x0][0x380] ;  /* 0x0000e000ff687b82 */ /* 0x00fe220000000a00 */
[----:B------:R-:W-:Y:S01]  /*1e780*/  UPLOP3.LUT UP1, UPT, UPT, UPT, UP1, 0x40, 0x4 ;  /* 0x000000000004789c */ /* 0x000fe20003f2e810 */
[----:B0-----:R-:W-:-:S04]  /*1e790*/  IADD3 R4, PT, PT, R4, R104, RZ ;  /* 0x0000006804047210 */ /* 0x001fc80007ffe0ff */
[----:B------:R-:W-:-:S13]  /*1e7a0*/  ISETP.GE.AND P0, PT, R4, R105, PT ;  /* 0x000000690400720c */ /* 0x000fda0003f06270 */
[----:B------:R-:W-:Y:S05]  /*1e7b0*/  @!P0 BRA `(.L_x_2431) ;  /* 0xfffffe2800548947 */ /* 0x000fea000383ffff */
[----:B------:R-:W-:Y:S05]  /*1e7c0*/  EXIT ;  /* 0x000000000000794d */ /* 0x000fea0003800000 */
.L_x_2432:
        /* <DEDUP_REMOVED lines=11> */
.L_x_27474:


//--------------------- .text._ZN10layer_norm13ln_fwd_kernelINS_13Kernel_traitsI13__nv_bfloat16S2_S2_S2_fjLj8192ELj1ELj1ELj8ELj16ENS_18Kernel_traits_baseILj8192ES2_S2_S2_S2_fjLj256EEEEELb1ELb1ELb1ELb1EEEvNS_9FwdParamsE --------------------------
	.section	.text._ZN10layer_norm13ln_fwd_kernelINS_13Kernel_traitsI13__nv_bfloat16S2_S2_S2_fjLj8192ELj1ELj1ELj8ELj16ENS_18Kernel_traits_baseILj8192ES2_S2_S2_S2_fjLj256EEEEELb1ELb1ELb1ELb1EEEvNS_9FwdParamsE,"ax",@progbits
	.align	128
        .global         _ZN10layer_norm13ln_fwd_kernelINS_13Kernel_traitsI13__nv_bfloat16S2_S2_S2_fjLj8192ELj1ELj1ELj8ELj16ENS_18Kernel_traits_baseILj8192ES2_S2_S2_S2_fjLj256EEEEELb1ELb1ELb1ELb1EEEvNS_9FwdParamsE
        .type           _ZN10layer_norm13ln_fwd_kernelINS_13Kernel_traitsI13__nv_bfloat16S2_S2_S2_fjLj8192ELj1ELj1ELj8ELj16ENS_18Kernel_traits_baseILj8192ES2_S2_S2_S2_fjLj256EEEEELb1ELb1ELb1ELb1EEEvNS_9FwdParamsE,@function
        .size           _ZN10layer_norm13ln_fwd_kernelINS_13Kernel_traitsI13__nv_bfloat16S2_S2_S2_fjLj8192ELj1ELj1ELj8ELj16ENS_18Kernel_traits_baseILj8192ES2_S2_S2_S2_fjLj256EEEEELb1ELb1ELb1ELb1EEEvNS_9FwdParamsE,(.L_x_27475 - _ZN10layer_norm13ln_fwd_kernelINS_13Kernel_traitsI13__nv_bfloat16S2_S2_S2_fjLj8192ELj1ELj1ELj8ELj16ENS_18Kernel_traits_baseILj8192ES2_S2_S2_S2_fjLj256EEEEELb1ELb1ELb1ELb1EEEvNS_9FwdParamsE)
        .other          _ZN10layer_norm13ln_fwd_kernelINS_13Kernel_traitsI13__nv_bfloat16S2_S2_S2_fjLj8192ELj1ELj1ELj8ELj16ENS_18Kernel_traits_baseILj8192ES2_S2_S2_S2_fjLj256EEEEELb1ELb1ELb1ELb1EEEvNS_9FwdParamsE,@"STO_CUDA_ENTRY STV_DEFAULT"
_ZN10layer_norm13ln_fwd_kernelINS_13Kernel_traitsI13__nv_bfloat16S2_S2_S2_fjLj8192ELj1ELj1ELj8ELj16ENS_18Kernel_traits_baseILj8192ES2_S2_S2_S2_fjLj256EEEEELb1ELb1ELb1ELb1EEEvNS_9FwdParamsE:
.text._ZN10layer_norm13ln_fwd_kernelINS_13Kernel_traitsI13__nv_bfloat16S2_S2_S2_fjLj8192ELj1ELj1ELj8ELj16ENS_18Kernel_traits_baseILj8192ES2_S2_S2_S2_fjLj256EEEEELb1ELb1ELb1ELb1EEEvNS_9FwdParamsE:
        /* <DEDUP_REMOVED lines=26> */
[----:B------:R-:W5:Y:S04]  /*01a0*/  LDG.E.128 R36, desc[UR6][R8.64+0x3000] ;  /* 0x0030000608247981 */ /* 0x000f68000c1e1d00 */
[----:B------:R-:W1:Y:S01]  /*01b0*/  LDC R4, c[0x0][0x384] ;  /* 0x0000e100ff047b82 */ /* 0x000e620000000800 */
[----:B------:R-:W5:Y:S01]  /*01c0*/  @P1 LDG.E.64 R134, desc[UR6][R134.64] ;  /* 0x0000000686861981 */ /* 0x000f62000c1e1b00 */
[----:B0-----:R-:W-:-:S04]  /*01d0*/  ISETP.NE.U32.AND P0, PT, RZ, UR4, PT ;  /* 0x00000004ff007c0c */ /* 0x001fc8000bf05070 */
[----:B------:R-:W-:Y:S02]  /*01e0*/  ISETP.NE.AND.EX P0, PT, RZ, UR5, PT, P0 ;  /* 0x00000005ff007c0c */ /* 0x000fe4000bf05300 */
[----:B------:R-:W1:Y:S11]  /*01f0*/  S2UR UR4, SR_CTAID.X ;  /* 0x00000000000479c3 */ /* 0x000e760000002500 */
        /* <DEDUP_REMOVED lines=9> */
[----:B--2---:R-:W-:Y:S01]  /*0290*/  @P0 IMAD.MOV.U32 R0, RZ, RZ, R12 ;  /* 0x000000ffff000224 */ /* 0x004fe200078e000c */
[-C--:B------:R-:W-:Y:S01]  /*02a0*/  @P0 MOV R2, R13.reuse ;  /* 0x0000000d00020202 */ /* 0x080fe20000000f00 */
[----:B------:R-:W-:Y:S01]  /*02b0*/  @P0 IMAD.MOV.U32 R3, RZ, RZ, R14 ;  /* 0x000000ffff030224 */ /* 0x000fe200078e000e */
[----:B------:R-:W-:Y:S01]  /*02c0*/  @!P0 MOV R2, R13 ;  /* 0x0000000d00028202 */ /* 0x000fe20000000f00 */
[----:B------:R-:W-:Y:S01]  /*02d0*/  @P0 IMAD.MOV.U32 R4, RZ, RZ, R15 ;  /* 0x000000ffff040224 */ /* 0x000fe200078e000f */
[----:B------:R-:W-:Y:S01]  /*02e0*/  @!P0 MOV R4, R15 ;  /* 0x0000000f00048202 */ /* 0x000fe20000000f00 */
[----:B------:R-:W-:Y:S01]  /*02f0*/  @!P0 IMAD.MOV.U32 R0, RZ, RZ, R12 ;  /* 0x000000ffff008224 */ /* 0x000fe200078e000c */
[----:B----4-:R-:W-:Y:S01]  /*0300*/  @P0 MOV R5, R16 ;  /* 0x0000001000050202 */ /* 0x010fe20000000f00 */
[----:B0-----:R-:W-:Y:S01]  /*0310*/  @P0 IMAD.MOV.U32 R6, RZ, RZ, R17 ;  /* 0x000000ffff060224 */ /* 0x001fe200078e0011 */
[----:B------:R-:W-:Y:S01]  /*0320*/  @P0 MOV R7, R18 ;  /* 0x0000001200070202 */ /* 0x000fe20000000f00 */
[----:B------:R-:W-:-:S02]  /*0330*/  @!P0 IMAD.MOV.U32 R3, RZ, RZ, R14 ;  /* 0x000000ffff038224 */ /* 0x000fc400078e000e */
[----:B------:R-:W-:Y:S02]  /*0340*/  @!P0 IMAD.MOV.U32 R5, RZ, RZ, R16 ;  /* 0x000000ffff058224 */ /* 0x000fe400078e0010 */
[----:B------:R-:W-:Y:S02]  /*0350*/  @!P0 IMAD.MOV.U32 R6, RZ, RZ, R17 ;  /* 0x000000ffff068224 */ /* 0x000fe400078e0011 */
[----:B------:R-:W-:Y:S02]  /*0360*/  @P0 IMAD.MOV.U32 R8, RZ, RZ, R19 ;  /* 0x000000ffff080224 */ /* 0x000fe400078e0013 */
[----:B------:R-:W-:Y:S01]  /*0370*/  @P0 IMAD.MOV.U32 R9, RZ, RZ, R20 ;  /* 0x000000ffff090224 */ /* 0x000fe200078e0014 */
[----:B------:R-:W-:Y:S06]  /*0380*/  @P1 EXIT ;  /* 0x000000000000194d */ /* 0x000fec0003800000 */
[----:B------:R-:W0:Y:S01]  /*0390*/  LDCU UR5, c[0x0][0x360] ;  /* 0x00006c00ff0577ac */ /* 0x000e220008000800 */
[----:B------:R-:W-:Y:S01]  /*03a0*/  MOV R15, UR4 ;  /* 0x00000004000f7c02 */ /* 0x000fe20008000f00 */
[----:B------:R-:W-:Y:S01]  /*03b0*/  @!P0 IMAD.MOV.U32 R8, RZ, RZ, R19 ;  /* 0x000000ffff088224 */ /* 0x000fe200078e0013 */
[----:B------:R-:W-:Y:S01]  /*03c0*/  @!P0 MOV R7, R18 ;  /* 0x0000001200078202 */ /* 0x000fe20000000f00 */
[----:B------:R-:W-:Y:S01]  /*03d0*/  @P0 IMAD.MOV.U32 R12, RZ, RZ, R23 ;  /* 0x000000ffff0c0224 */ /* 0x000fe200078e0017 */
[----:B------:R-:W-:Y:S01]  /*03e0*/  SHF.R.U64 R18, R156, 0x2, R157 ;  /* 0x000000029c127819 */ /* 0x000fe2000000129d */
[----:B-----5:R-:W-:Y:S01]  /*03f0*/  @P0 IMAD.MOV.U32 R14, RZ, RZ, R41 ;  /* 0x000000ffff0e0224 */ /* 0x020fe200078e0029 */
[----:B------:R-:W-:Y:S01]  /*0400*/  @!P0 MOV R12, R23 ;  /* 0x00000017000c8202 */ /* 0x000fe20000000f00 */
[----:B------:R-:W-:Y:S01]  /*0410*/  @!P0 IMAD.MOV.U32 R9, RZ, RZ, R20 ;  /* 0x000000ffff098224 */ /* 0x000fe200078e0014 */
[----:B------:R-:W-:Y:S01]  /*0420*/  @!P0 MOV R14, R41 ;  /* 0x00000029000e8202 */ /* 0x000fe20000000f00 */
[----:B------:R-:W-:Y:S01]  /*0430*/  IMAD.HI.U32 R41, R18, -0x2daee0ad, RZ ;  /* 0xd2511f5312297827 */ /* 0x000fe200078e00ff */
[----:B------:R-:W-:-:S02]  /*0440*/  SHF.R.U32.HI R20, RZ, 0x2, R157 ;  /* 0x00000002ff147819 */ /* 0x000fc4000001169d */
[----:B------:R-:W-:Y:S02]  /*0450*/  @!P0 CS2R R70, SRZ ;  /* 0x0000000000468805 */ /* 0x000fe4000001ff00 */
[----:B------:R-:W-:Y:S01]  /*0460*/  @P0 MOV R13, R40 ;  /* 0x00000028000d0202 */ /* 0x000fe20000000f00 */
[----:B------:R-:W-:Y:S01]  /*0470*/  @!P0 IMAD.MOV.U32 R13, RZ, RZ, R40 ;  /* 0x000000ffff0d8224 */ /* 0x000fe200078e0028 */
[----:B------:R-:W-:Y:S01]  /*0480*/  LOP3.LUT R41, R41, R135, RZ, 0x3c, !PT ;  /* 0x0000008729297212 */ /* 0x000fe200078e3cff */
[----:B------:R-:W-:Y:S01]  /*0490*/  @P0 IMAD.MOV.U32 R16, RZ, RZ, R42 ;  /* 0x000000ffff100224 */ /* 0x000fe200078e002a */
[----:B------:R-:W-:Y:S01]  /*04a0*/  IADD3 R46, PT, PT, R135, -0x4498517b, RZ ;  /* 0xbb67ae85872e7810 */ /* 0x000fe20007ffe0ff */
[----:B0-----:R-:W-:Y:S01]  /*04b0*/  IMAD R19, R15, UR5, R45 ;  /* 0x000000050f137c24 */ /* 0x001fe2000f8e022d */
[----:B------:R-:W-:Y:S01]  /*04c0*/  @P0 MOV R10, R21 ;  /* 0x00000015000a0202 */ /* 0x000fe20000000f00 */
[----:B------:R-:W-:Y:S01]  /*04d0*/  @P0 IMAD.MOV.U32 R17, RZ, RZ, R43 ;  /* 0x000000ffff110224 */ /* 0x000fe200078e002b */
[----:B------:R-:W-:Y:S01]  /*04e0*/  @!P0 CS2R R68, SRZ ;  /* 0x0000000000448805 */ /* 0x000fe2000001ff00 */
[----:B------:R-:W-:Y:S01]  /*04f0*/  IMAD.HI.U32 R23, R19, -0x326172a9, RZ ;  /* 0xcd9e8d5713177827 */ /* 0x000fe200078e00ff */
[----:B------:R-:W-:-:S02]  /*0500*/  @!P0 CS2R R66, SRZ ;  /* 0x0000000000428805 */ /* 0x000fc4000001ff00 */
[----:B------:R-:W-:Y:S02]  /*0510*/  @!P0 CS2R R64, SRZ ;  /* 0x0000000000408805 */ /* 0x000fe4000001ff00 */
[----:B------:R-:W-:Y:S01]  /*0520*/  @!P0 CS2R R62, SRZ ;  /* 0x00000000003e8805 */ /* 0x000fe2000001ff00 */
[----:B------:R-:W-:Y:S01]  /*0530*/  @!P0 IMAD.MOV.U32 R16, RZ, RZ, R42 ;  /* 0x000000ffff108224 */ /* 0x000fe200078e002a */
[----:B------:R-:W-:Y:S01]  /*0540*/  LOP3.LUT R40, R20, R23, R134, 0x96, !PT ;  /* 0x0000001714287212 */ /* 0x000fe200078e9686 */
[----:B------:R-:W-:Y:S01]  /*0550*/  @!P0 IMAD.MOV.U32 R17, RZ, RZ, R43 ;  /* 0x000000ffff118224 */ /* 0x000fe200078e002b */
[----:B------:R-:W-:Y:S01]  /*0560*/  @!P0 CS2R R60, SRZ ;  /* 0x00000000003c8805 */ /* 0x000fe2000001ff00 */
[----:B------:R-:W-:Y:S01]  /*0570*/  VIADD R43, R134, 0x9e3779b9 ;  /* 0x9e3779b9862b7836 */ /* 0x000fe20000000000 */
[----:B------:R-:W-:Y:S01]  /*0580*/  @!P0 CS2R R58, SRZ ;  /* 0x00000000003a8805 */ /* 0x000fe2000001ff00 */
[----:B------:R-:W-:Y:S01]  /*0590*/  IMAD R42, R19, -0x326172a9, RZ ;  /* 0xcd9e8d57132a7824 */ /* 0x000fe200078e02ff */
[----:B------:R-:W-:Y:S01]  /*05a0*/  @!P0 CS2R R56, SRZ ;  /* 0x0000000000388805 */ /* 0x000fe2000001ff00 */
[----:B------:R-:W-:Y:S01]  /*05b0*/  IMAD R45, R18, -0x2daee0ad, RZ ;  /* 0xd2511f53122d7824 */ /* 0x000fe200078e02ff */
[----:B------:R-:W-:Y:S01]  /*05c0*/  LOP3.LUT R156, R156, 0x3, RZ, 0xc0, !PT ;  /* 0x000000039c9c7812 */ /* 0x000fe200078ec0ff */
[----:B------:R-:W-:Y:S01]  /*05d0*/  IMAD.HI.U32 R23, R41, -0x326172a9, RZ ;  /* 0xcd9e8d5729177827 */ /* 0x000fe200078e00ff */
[----:B------:R-:W-:Y:S01]  /*05e0*/  PRMT R48, R9, 0x7632, R48 ;  /* 0x0000763209307816 */ /* 0x000fe20000000030 */
[----:B------:R-:W-:Y:S01]  /*05f0*/  UPLOP3.LUT UP0, UPT, UPT, UPT, UPT, 0x40, 0x4 ;  /* 0x000000000004789c */ /* 0x000fe20003f0e870 */
[----:B------:R-:W-:Y:S01]  /*0600*/  PRMT R49, R4, 0x7632, R49 ;  /* 0x0000763204317816 */ /* 0x000fe20000000031 */
[----:B------:R-:W-:Y:S01]  /*0610*/  IMAD.HI.U32 R44, R40, -0x2daee0ad, RZ ;  /* 0xd2511f53282c7827 */ /* 0x000fe200078e00ff */
[----:B------:R-:W-:Y:S01]  /*0620*/  LOP3.LUT R42, R43, R42, R23, 0x96, !PT ;  /* 0x0000002a2b2a7212 */ /* 0x000fe200078e9617 */
[----:B------:R-:W0:Y:S01]  /*0630*/  LDCU UR10, c[0x0][0x404] ;  /* 0x00008080ff0a77ac */ /* 0x000e220008000800 */
[----:B------:R-:W-:Y:S01]  /*0640*/  @P0 MOV R23, R26 ;  /* 0x0000001a00170202 */ /* 0x000fe20000000f00 */
[----:B------:R-:W-:Y:S01]  /*0650*/  @P0 IMAD.MOV.U32 R11, RZ, RZ, R22 ;  /* 0x000000ffff0b0224 */ /* 0x000fe200078e0016 */
[----:B------:R-:W-:Y:S01]  /*0660*/  LOP3.LUT R44, R46, R45, R44, 0x96, !PT ;  /* 0x0000002d2e2c7212 */ /* 0x000fe200078e962c */
[----:B------:R-:W-:Y:S01]  /*0670*/  @!P0 IMAD.MOV.U32 R11, RZ, RZ, R22 ;  /* 0x000000ffff0b8224 */ /* 0x000fe200078e0016 */
[----:B------:R-:W-:Y:S01]  /*0680*/  IADD3 R45, PT, PT, R135, 0x76cf5d0a, RZ ;  /* 0x76cf5d0a872d7810 */ /* 0x000fe20007ffe0ff */
[----:B------:R-:W-:Y:S01]  /*0690*/  @P0 IMAD.MOV.U32 R22, RZ, RZ, R25 ;  /* 0x000000ffff160224 */ /* 0x000fe200078e0019 */
[----:B------:R-:W-:Y:S01]  /*06a0*/  PRMT R50, R3, 0x7632, R50 ;  /* 0x0000763203327816 */ /* 0x000fe20000000032 */
[----:B------:R-:W-:Y:S01]  /*06b0*/  IMAD R46, R41, -0x326172a9, RZ ;  /* 0xcd9e8d57292e7824 */ /* 0x000fe200078e02ff */
[----:B------:R-:W-:Y:S01]  /*06c0*/  PRMT R51, R2, 0x7632, R51 ;  /* 0x0000763202337816 */ /* 0x000fe20000000033 */
[----:B------:R-:W-:Y:S01]  /*06d0*/  @!P0 IMAD.MOV.U32 R22, RZ, RZ, R25 ;  /* 0x000000ffff168224 */ /* 0x000fe200078e0019 */
[----:B------:R-:W-:Y:S01]  /*06e0*/  PRMT R52, R0, 0x7632, R52 ;  /* 0x0000763200347816 */ /* 0x000fe20000000034 */
[----:B------:R-:W-:Y:S01]  /*06f0*/  IMAD R41, R40, -0x2daee0ad, RZ ;  /* 0xd2511f5328297824 */ /* 0x000fe200078e02ff */
[----:B------:R-:W-:Y:S01]  /*0700*/  PRMT R101, R17, 0x7632, R101 ;  /* 0x0000763211657816 */ /* 0x000fe20000000065 */
[----:B------:R-:W-:Y:S01]  /*0710*/  VIADD R43, R134, 0x3c6ef372 ;  /* 0x3c6ef372862b7836 */ /* 0x000fe20000000000 */
[----:B------:R-:W-:Y:S01]  /*0720*/  PRMT R102, R16, 0x7632, R102 ;  /* 0x0000763210667816 */ /* 0x000fe20000000066 */
[----:B------:R-:W-:Y:S01]  /*0730*/  IMAD.HI.U32 R25, R44, -0x326172a9, RZ ;  /* 0xcd9e8d572c197827 */ /* 0x000fe200078e00ff */
[----:B------:R-:W-:Y:S01]  /*0740*/  PRMT R103, R14, 0x7632, R103 ;  /* 0x000076320e677816 */ /* 0x000fe20000000067 */
[----:B------:R-:W1:Y:S01]  /*0750*/  LDCU.U8 UR11, c[0x0][0x410] ;  /* 0x00008200ff0b77ac */ /* 0x000e620008000000 */
[----:B------:R-:W-:Y:S01]  /*0760*/  PRMT R104, R13, 0x7632, R104 ;  /* 0x000076320d687816 */ /* 0x000fe20000000068 */
[C---:B------:R-:W-:Y:S01]  /*0770*/  IMAD.HI.U32 R40, R42.reuse, -0x2daee0ad, RZ ;  /* 0xd2511f532a287827 */ /* 0x040fe200078e00ff */
[----:B------:R-:W-:Y:S01]  /*0780*/  LOP3.LUT R43, R43, R46, R25, 0x96, !PT ;  /* 0x0000002e2b2b7212 */ /* 0x000fe200078e9619 */
[----:B------:R-:W2:Y:S01]  /*0790*/  LDCU UR14, c[0x0][0x400] ;  /* 0x00008000ff0e77ac */ /* 0x000ea20008000800 */
[----:B------:R-:W-:Y:S01]  /*07a0*/  IADD3 R46, PT, PT, R135, 0x32370b8f, RZ ;  /* 0x32370b8f872e7810 */ /* 0x000fe20007ffe0ff */
[----:B------:R-:W-:Y:S01]  /*07b0*/  @!P0 IMAD.MOV.U32 R10, RZ, RZ, R21 ;  /* 0x000000ffff0a8224 */ /* 0x000fe200078e0015 */
[----:B------:R-:W-:Y:S01]  /*07c0*/  LOP3.LUT R40, R45, R41, R40, 0x96, !PT ;  /* 0x000000292d287212 */ /* 0x000fe200078e9628 */
[----:B------:R-:W-:Y:S01]  /*07d0*/  IMAD R45, R42, -0x2daee0ad, RZ ;  /* 0xd2511f532a2d7824 */ /* 0x000fe200078e02ff */
[----:B------:R-:W-:Y:S01]  /*07e0*/  @P0 MOV R21, R24 ;  /* 0x0000001800150202 */ /* 0x000fe20000000f00 */
[----:B------:R-:W-:Y:S01]  /*07f0*/  @!P0 IMAD.MOV.U32 R21, RZ, RZ, R24 ;  /* 0x000000ffff158224 */ /* 0x000fe200078e0018 */
[----:B------:R-:W-:Y:S01]  /*0800*/  @P0 MOV R25, R28 ;  /* 0x0000001c00190202 */ /* 0x000fe20000000f00 */
[----:B------:R-:W-:Y:S01]  /*0810*/  @P0 IMAD.MOV.U32 R24, RZ, RZ, R27 ;  /* 0x000000ffff180224 */ /* 0x000fe200078e001b */
[----:B------:R-:W-:Y:S01]  /*0820*/  PRMT R47, R10, 0x7632, R47 ;  /* 0x000076320a2f7816 */ /* 0x000fe2000000002f */
[----:B------:R-:W-:Y:S01]  /*0830*/  @!P0 IMAD.MOV.U32 R24, RZ, RZ, R27 ;  /* 0x000000ffff188224 */ /* 0x000fe200078e001b */
[----:B------:R-:W-:Y:S01]  /*0840*/  PRMT R105, R8, 0x7632, R105 ;  /* 0x0000763208697816 */ /* 0x000fe20000000069 */
[----:B------:R-:W-:Y:S01]  /*0850*/  VIADD R41, R134, 0xdaa66d2b ;  /* 0xdaa66d2b86297836 */ /* 0x000fe20000000000 */
[----:B------:R-:W-:Y:S01]  /*0860*/  PRMT R106, R7, 0x7632, R106 ;  /* 0x00007632076a7816 */ /* 0x000fe2000000006a */
[----:B------:R-:W-:Y:S01]  /*0870*/  IMAD R44, R44, -0x326172a9, RZ ;  /* 0xcd9e8d572c2c7824 */ /* 0x000fe200078e02ff */
[----:B------:R-:W-:Y:S01]  /*0880*/  PRMT R107, R6, 0x7632, R107 ;  /* 0x00007632066b7816 */ /* 0x000fe2000000006b */
[----:B------:R-:W-:Y:S01]  /*0890*/  IMAD.HI.U32 R27, R40, -0x326172a9, RZ ;  /* 0xcd9e8d57281b7827 */ /* 0x000fe200078e00ff */
[----:B------:R-:W-:Y:S01]  /*08a0*/  PRMT R108, R5, 0x7632, R108 ;  /* 0x00007632056c7816 */ /* 0x000fe2000000006c */
[----:B------:R-:W3:Y:S01]  /*08b0*/  LDCU.64 UR12, c[0x0][0x408] ;  /* 0x00008100ff0c77ac */ /* 0x000ee20008000a00 */
[----:B------:R-:W-:Y:S01]  /*08c0*/  PRMT R110, R71, 0x7632, R110 ;  /* 0x00007632476e7816 */ /* 0x000fe2000000006e */
[----:B------:R-:W-:Y:S01]  /*08d0*/  IMAD.HI.U32 R42, R43, -0x2daee0ad, RZ ;  /* 0xd2511f532b2a7827 */ /* 0x000fe200078e00ff */
[----:B------:R-:W-:Y:S01]  /*08e0*/  LOP3.LUT R41, R41, R44, R27, 0x96, !PT ;  /* 0x0000002c29297212 */ /* 0x000fe200078e961b */
[----:B------:R-:W4:Y:S01]  /*08f0*/  LDCU.64 UR8, c[0x0][0x3a0] ;  /* 0x00007400ff0877ac */ /* 0x000f220008000a00 */
[----:B------:R-:W-:Y:S01]  /*0900*/  @P0 MOV R27, R30 ;  /* 0x0000001e001b0202 */ /* 0x000fe20000000f00 */
[----:B------:R-:W-:Y:S01]  /*0910*/  @!P0 IMAD.MOV.U32 R23, RZ, RZ, R26 ;  /* 0x000000ffff178224 */ /* 0x000fe200078e001a */
[----:B------:R-:W-:Y:S01]  /*0920*/  LOP3.LUT R42, R46, R45, R42, 0x96, !PT ;  /* 0x0000002d2e2a7212 */ /* 0x000fe200078e962a */
[--C-:B------:R-:W-:Y:S01]  /*0930*/  @P0 IMAD.MOV.U32 R26, RZ, RZ, R29.reuse ;  /* 0x000000ffff1a0224 */ /* 0x100fe200078e001d */
[----:B------:R-:W-:Y:S01]  /*0940*/  IADD3 R45, PT, PT, R135, -0x126145ec, RZ ;  /* 0xed9eba14872d7810 */ /* 0x000fe20007ffe0ff */
[----:B------:R-:W-:Y:S01]  /*0950*/  @!P0 IMAD.MOV.U32 R26, RZ, RZ, R29 ;  /* 0x000000ffff1a8224 */ /* 0x000fe200078e001d */
[----:B------:R-:W-:Y:S01]  /*0960*/  PRMT R111, R70, 0x7632, R111 ;  /* 0x00007632466f7816 */ /* 0x000fe2000000006f */
[----:B------:R-:W-:Y:S01]  /*0970*/  IMAD R46, R43, -0x2daee0ad, RZ ;  /* 0xd2511f532b2e7824 */ /* 0x000fe200078e02ff */
[----:B------:R-:W-:Y:S01]  /*0980*/  PRMT R112, R69, 0x7632, R112 ;  /* 0x0000763245707816 */ /* 0x000fe20000000070 */
        /* <DEDUP_REMOVED lines=31> */
[----:B------:R-:W-:Y:S01]  /*0b80*/  IADD3 R46, PT, PT, R135, 0x646e171e, RZ ;  /* 0x646e171e872e7810 */ /* 0x000fe20007ffe0ff */
        /* <DEDUP_REMOVED lines=13> */
[----:B------:R-:W-:Y:S01]  /*0c60*/  IADD3 R45, PT, PT, R135, 0x1fd5c5a3, RZ ;  /* 0x1fd5c5a3872d7810 */ /* 0x000fe20007ffe0ff */
[----:B------:R-:W-:Y:S01]  /*0c70*/  @!P0 IMAD.MOV.U32 R29, RZ, RZ, R32 ;  /* 0x000000ffff1d8224 */ /* 0x000fe200078e0020 */
[----:B------:R-:W-:Y:S01]  /*0c80*/  LOP3.LUT R40, R46, R43, R40, 0x96, !PT ;  /* 0x0000002b2e287212 */ /* 0x000fe200078e9628 */
[--C-:B------:R-:W-:Y:S01]  /*0c90*/  @P0 IMAD.MOV.U32 R32, RZ, RZ, R35.reuse ;  /* 0x000000ffff200224 */ /* 0x100fe200078e0023 */
[----:B------:R-:W-:Y:S01]  /*0ca0*/  @P0 MOV R33, R36 ;  /* 0x0000002400210202 */ /* 0x000fe20000000f00 */
[----:B------:R-:W-:Y:S01]  /*0cb0*/  @!P0 IMAD.MOV.U32 R32, RZ, RZ, R35 ;  /* 0x000000ffff208224 */ /* 0x000fe200078e0023 */
[----:B------:R-:W-:Y:S01]  /*0cc0*/  PRMT R125, R56, 0x7632, R125 ;  /* 0x00007632387d7816 */ /* 0x000fe2000000007d */
[----:B------:R-:W-:-:S02]  /*0cd0*/  IMAD R46, R41, -0x326172a9, RZ ;  /* 0xcd9e8d57292e7824 */ /* 0x000fc400078e02ff */
[----:B------:R-:W-:Y:S02]  /*0ce0*/  VIADD R43, R134, 0x5384540f ;  /* 0x5384540f862b7836 */ /* 0x000fe40000000000 */
[----:B------:R-:W-:Y:S02]  /*0cf0*/  IMAD R42, R42, -0x2daee0ad, RZ ;  /* 0xd2511f532a2a7824 */ /* 0x000fe400078e02ff */
[----:B------:R-:W-:-:S04]  /*0d00*/  IMAD.HI.U32 R35, R40, -0x326172a9, RZ ;  /* 0xcd9e8d5728237827 */ /* 0x000fc800078e00ff */
[----:B------:R-:W-:Y:S01]  /*0d10*/  IMAD.HI.U32 R41, R44, -0x2daee0ad, RZ ;  /* 0xd2511f532c297827 */ /* 0x000fe200078e00ff */
[----:B------:R-:W-:Y:S02]  /*0d20*/  LOP3.LUT R43, R43, R46, R35, 0x96, !PT ;  /* 0x0000002e2b2b7212 */ /* 0x000fe400078e9623 */
[----:B------:R-:W-:Y:S01]  /*0d30*/  @P0 MOV R35, R38 ;  /* 0x0000002600230202 */ /* 0x000fe20000000f00 */
[----:B------:R-:W-:Y:S01]  /*0d40*/  @!P0 IMAD.MOV.U32 R31, RZ, RZ, R34 ;  /* 0x000000ffff1f8224 */ /* 0x000fe200078e0022 */
[----:B------:R-:W-:Y:S01]  /*0d50*/  LOP3.LUT R41, R45, R42, R41, 0x96, !PT ;  /* 0x0000002a2d297212 */ /* 0x000fe200078e9629 */
[--C-:B------:R-:W-:Y:S01]  /*0d60*/  @P0 IMAD.MOV.U32 R34, RZ, RZ, R37.reuse ;  /* 0x000000ffff220224 */ /* 0x100fe200078e0025 */
[----:B------:R-:W-:Y:S01]  /*0d70*/  @!P0 MOV R35, R38 ;  /* 0x0000002600238202 */ /* 0x000fe20000000f00 */
[----:B------:R-:W-:Y:S01]  /*0d80*/  @!P0 IMAD.MOV.U32 R34, RZ, RZ, R37 ;  /* 0x000000ffff228224 */ /* 0x000fe200078e0025 */
[----:B------:R-:W-:Y:S01]  /*0d90*/  PRMT R46, R11, 0x7632, R46 ;  /* 0x000076320b2e7816 */ /* 0x000fe2000000002e */
[----:B------:R-:W-:Y:S01]  /*0da0*/  @!P0 IMAD.MOV.U32 R33, RZ, RZ, R36 ;  /* 0x000000ffff218224 */ /* 0x000fe200078e0024 */
[----:B------:R-:W-:Y:S01]  /*0db0*/  PRMT R54, R35, 0x7632, R54 ;  /* 0x0000763223367816 */ /* 0x000fe20000000036 */
[----:B------:R-:W-:Y:S01]  /*0dc0*/  IMAD R37, R40, -0x326172a9, RZ ;  /* 0xcd9e8d5728257824 */ /* 0x000fe200078e02ff */
[----:B------:R-:W-:Y:S01]  /*0dd0*/  PRMT R55, R34, 0x7632, R55 ;  /* 0x0000763222377816 */ /* 0x000fe20000000037 */
[----:B------:R-:W-:Y:S01]  /*0de0*/  IMAD R45, R44, -0x2daee0ad, RZ ;  /* 0xd2511f532c2d7824 */ /* 0x000fe200078e02ff */
[----:B------:R-:W-:Y:S01]  /*0df0*/  PRMT R96, R33, 0x7632, R96 ;  /* 0x0000763221607816 */ /* 0x000fe20000000060 */
[----:B------:R-:W-:-:S02]  /*0e00*/  VIADD R42, R134, 0xf1bbcdc8 ;  /* 0xf1bbcdc8862a7836 */ /* 0x000fc40000000000 */
[----:B------:R-:W-:-:S04]  /*0e10*/  IMAD.HI.U32 R36, R41, -0x326172a9, RZ ;  /* 0xcd9e8d5729247827 */ /* 0x000fc800078e00ff */
[----:B------:R-:W-:Y:S01]  /*0e20*/  IMAD.HI.U32 R40, R43, -0x2daee0ad, RZ ;  /* 0xd2511f532b287827 */ /* 0x000fe200078e00ff */
[----:B------:R-:W-:Y:S02]  /*0e30*/  LOP3.LUT R132, R42, R37, R36, 0x96, !PT ;  /* 0x000000252a847212 */ /* 0x000fe400078e9624 */
[----:B------:R-:W-:Y:S01]  /*0e40*/  PRMT R42, R23, 0x7632, R42 ;  /* 0x00007632172a7816 */ /* 0x000fe2000000002a */
[C---:B------:R-:W-:Y:S02]  /*0e50*/  VIADD R44, R135.reuse, 0xdb3d7428 ;  /* 0xdb3d7428872c7836 */ /* 0x040fe40000000000 */
[----:B------:R-:W-:Y:S02]  /*0e60*/  @P0 IMAD.MOV.U32 R36, RZ, RZ, R39 ;  /* 0x000000ffff240224 */ /* 0x000fe400078e0027 */
[----:B------:R-:W-:Y:S01]  /*0e70*/  VIADD R37, R135, 0x96a522ad ;  /* 0x96a522ad87257836 */ /* 0x000fe20000000000 */
[----:B------:R-:W-:Y:S01]  /*0e80*/  LOP3.LUT R152, R44, R45, R40, 0x96, !PT ;  /* 0x0000002d2c987212 */ /* 0x000fe200078e9628 */
        /* <DEDUP_REMOVED lines=10> */
[----:B------:R-:W-:Y:S01]  /*0f30*/  @!P0 IMAD.MOV.U32 R36, RZ, RZ, R39 ;  /* 0x000000ffff248224 */ /* 0x000fe200078e0027 */
[----:B------:R-:W-:Y:S01]  /*0f40*/  LOP3.LUT R149, R40, R38, R149, 0x96, !PT ;  /* 0x0000002628957212 */ /* 0x000fe200078e9695 */
[----:B------:R-:W-:Y:S01]  /*0f50*/  IMAD.MOV.U32 R109, RZ, RZ, RZ ;  /* 0x000000ffff6d7224 */ /* 0x000fe200078e00ff */
[----:B------:R-:W-:Y:S01]  /*0f60*/  PRMT R38, R31, 0x7632, R38 ;  /* 0x000076321f267816 */ /* 0x000fe20000000026 */
[----:B------:R-:W-:Y:S01]  /*0f70*/  IMAD R132, R132, -0x2daee0ad, RZ ;  /* 0xd2511f5384847824 */ /* 0x000fe200078e02ff */
[----:B------:R-:W-:Y:S01]  /*0f80*/  PRMT R39, R30, 0x7632, R39 ;  /* 0x000076321e277816 */ /* 0x000fe20000000027 */
[----:B------:R-:W-:Y:S01]  /*0f90*/  IMAD R152, R152, -0x326172a9, RZ ;  /* 0xcd9e8d5798987824 */ /* 0x000fe200078e02ff */
[----:B------:R-:W-:-:S02]  /*0fa0*/  PRMT R40, R29, 0x7632, R40 ;  /* 0x000076321d287816 */ /* 0x000fc40000000028 */
[----:B------:R-:W-:Y:S02]  /*0fb0*/  PRMT R43, R22, 0x7632, R43 ;  /* 0x00007632162b7816 */ /* 0x000fe4000000002b */
[----:B01234-:R-:W-:-:S07]  /*0fc0*/  PRMT R53, R36, 0x7632, R53 ;  /* 0x0000763224357816 */ /* 0x01ffce0000000035 */
.L_x_2706:
[----:B------:R-:W0:Y:S01]  /*0fd0*/  LDC.64 R92, c[0x0][0x3f0] ;  /* 0x0000fc00ff5c7b82 */ /* 0x000e220000000a00 */
[----:B------:R-:W1:Y:S07]  /*0fe0*/  S2R R86, SR_TID.X ;  /* 0x0000000000567919 */ /* 0x000e6e0000002100 */
[----:B------:R-:W2:Y:S08]  /*0ff0*/  LDC R88, c[0x0][0x388] ;  /* 0x0000e200ff587b82 */ /* 0x000eb00000000800 */
[----:B------:R-:W3:Y:S01]  /*1000*/  LDC.64 R84, c[0x0][0x3f8] ;  /* 0x0000fe00ff547b82 */ /* 0x000ee20000000a00 */
[----:B0-----:R-:W-:-:S06]  /*1010*/  IMAD.WIDE R92, R15, 0x4, R92 ;  /* 0x000000040f5c7825 */ /* 0x001fcc00078e025c */
[----:B------:R-:W4:Y:S01]  /*1020*/  LDG.E R92, desc[UR6][R92.64] ;  /* 0x000000065c5c7981 */ /* 0x000f22000c1e1900 */
[----:B------:R-:W-:Y:S02]  /*1030*/  IMAD.MOV.U32 R94, RZ, RZ, RZ ;  /* 0x000000ffff5e7224 */ /* 0x000fe400078e00ff */
[----:B---3--:R-:W-:-:S06]  /*1040*/  IMAD.WIDE R84, R15, 0x4, R84 ;  /* 0x000000040f547825 */ /* 0x008fcc00078e0254 */
[----:B-----5:R0:W5:Y:S01]  /*1050*/  LDG.E R84, desc[UR6][R84.64] ;  /* 0x0000000654547981 */ /* 0x020162000c1e1900 */
[----:B----4-:R-:W-:-:S13]  /*1060*/  ISETP.GE.AND P1, PT, R92, 0x1, PT ;  /* 0x000000015c00780c */ /* 0x010fda0003f26270 */
[----:B------:R-:W3:Y:S01]  /*1070*/  @P1 LDC.64 R80, c[0x0][0x390] ;  /* 0x0000e400ff501b82 */ /* 0x000ee20000000a00 */
[----:B------:R-:W-:-:S05]  /*1080*/  @P1 IADD3 R83, PT, PT, R92, -0x1, RZ ;  /* 0xffffffff5c531810 */ /* 0x000fca0007ffe0ff */
[----:B--2---:R-:W-:-:S05]  /*1090*/  @P1 IMAD R83, R83, R88, RZ ;  /* 0x0000005853531224 */ /* 0x004fca00078e02ff */
[----:B------:R-:W-:-:S04]  /*10a0*/  @P1 SHF.R.S32.HI R82, RZ, 0x1f, R83 ;  /* 0x0000001fff521819 */ /* 0x000fc80000011453 */
[----:B------:R-:W-:-:S04]  /*10b0*/  @P1 LEA.HI R83, R82, R83, RZ, 0x3 ;  /* 0x0000005352531211 */ /* 0x000fc800078f18ff */
[----:B-1----:R-:W-:-:S05]  /*10c0*/  @P1 LEA.HI.SX32 R94, R83, R86, 0x1d ;  /* 0x00000056535e1211 */ /* 0x002fca00078feaff */
[----:B---3--:R-:W-:-:S05]  /*10d0*/  @P1 IMAD.WIDE.U32 R80, R94, 0x10, R80 ;  /* 0x000000105e501825 */ /* 0x008fca00078e0050 */
[----:B------:R0:W5:Y:S01]  /*10e0*/  @P1 LDG.E.128 R72, desc[UR6][R80.64] ;  /* 0x0000000650481981 */ /* 0x000162000c1e1d00 */
[----:B------:R-:W-:Y:S01]  /*10f0*/  ISETP.NE.U32.AND P0, PT, RZ, UR8, PT ;  /* 0x00000008ff007c0c */ /* 0x000fe2000bf05070 */
[----:B------:R-:W-:-:S03]  /*1100*/  IMAD R82, R15, R88, RZ ;  /* 0x000000580f527224 */ /* 0x000fc600078e02ff */
[----:B------:R-:W-:Y:S02]  /*1110*/  ISETP.NE.AND.EX P0, PT, RZ, UR9, PT, P0 ;  /* 0x00000009ff007c0c */ /* 0x000fe4000bf05300 */
[----:B------:R-:W-:-:S04]  /*1120*/  SHF.R.S32.HI R83, RZ, 0x1f, R82 ;  /* 0x0000001fff537819 */ /* 0x000fc80000011452 */
[----:B------:R-:W-:-:S04]  /*1130*/  LEA.HI R83, R83, R82, RZ, 0x3 ;  /* 0x0000005253537211 */ /* 0x000fc800078f18ff */
[----:B------:R-:W-:-:S03]  /*1140*/  LEA.HI.SX32 R177, R83, R86, 0x1d ;  /* 0x0000005653b17211 */ /* 0x000fc600078feaff */
[----:B0-----:R-:W-:Y:S05]  /*1150*/  @!P0 BRA `(.L_x_2433) ;  /* 0x0000003400548947 */ /* 0x001fea0003800000 */
        /* <DEDUP_REMOVED lines=23> */
.L_x_2436:
        /* <DEDUP_REMOVED lines=12> */
.L_x_2437:
        /* <DEDUP_REMOVED lines=40> */
[----:B------:R-:W-:Y:S02]  /*1610*/  VIADD R85, R135, 0x1fd5c5a3 ;  /* 0x1fd5c5a387557836 */ /* 0x000fe40000000000 */
        /* <DEDUP_REMOVED lines=13> */
[----:B------:R-:W-:Y:S02]  /*16f0*/  LOP3.LUT R148, R83, R148, R81, 0x96, !PT ;  /* 0x0000009453947212 */ /* 0x000fe400078e9651 */
[----:B------:R-:W-:Y:S01]  /*1700*/  MOV R85, R80 ;  /* 0x0000005000557202 */ /* 0x000fe20000000f00 */
[----:B------:R-:W-:Y:S02]  /*1710*/  VIADD R149, R134, 0x8ff34781 ;  /* 0x8ff3478186957836 */ /* 0x000fe40000000000 */
[----:B------:R-:W-:Y:S02]  /*1720*/  IMAD.MOV.U32 R81, RZ, RZ, R132 ;  /* 0x000000ffff517224 */ /* 0x000fe400078e0084 */
[----:B------:R-:W-:Y:S01]  /*1730*/  IMAD.MOV.U32 R80, RZ, RZ, RZ ;  /* 0x000000ffff507224 */ /* 0x000fe200078e00ff */
[----:B------:R-:W-:-:S07]  /*1740*/  LOP3.LUT R149, R149, R82, R153, 0x96, !PT ;  /* 0x0000005295957212 */ /* 0x000fce00078e9699 */
.L_x_2435:
[----:B------:R-:W-:Y:S01]  /*1750*/  HFMA2 R90, -RZ, RZ, 0.1171875, 0 ;  /* 0x2f800000ff5a7431 */ /* 0x000fe200000001ff */
[----:B------:R-:W-:Y:S01]  /*1760*/  I2FP.F32.U32 R81, R81 ;  /* 0x0000005100517245 */ /* 0x000fe20000201000 */
[----:B-----5:R-:W-:Y:S02]  /*1770*/  IMAD.U32 R82, R72, 0x10000, RZ ;  /* 0x0001000048527824 */ /* 0x020fe400078e00ff */
[----:B------:R-:W-:Y:S02]  /*1780*/  IMAD.U32 R137, R5, 0x10000, RZ ;  /* 0x0001000005897824 */ /* 0x000fe400078e00ff */
[----:B------:R-:W-:Y:S01]  /*1790*/  FMUL.FTZ R82, R82, UR13 ;  /* 0x0000000d52527c20 */ /* 0x000fe20008410000 */
[----:B------:R-:W-:-:S03]  /*17a0*/  FFMA.FTZ R81, R81, R90, 1.1641532182693481445e-10 ;  /* 0x2f00000051517423 */ /* 0x000fc6000001005a */
[----:B------:R-:W-:Y:S02]  /*17b0*/  FMUL.FTZ R82, R82, UR12 ;  /* 0x0000000c52527c20 */ /* 0x000fe40008410000 */
[----:B------:R-:W-:Y:S02]  /*17c0*/  FSETP.GTU.FTZ.AND P3, PT, R81, UR10, PT ;  /* 0x0000000a51007c0b */ /* 0x000fe4000bf7c000 */
[----:B------:R-:W-:Y:S02]  /*17d0*/  SHF.L.U32 R81, R76, 0x10, RZ ;  /* 0x000000104c517819 */ /* 0x000fe400000006ff */
[----:B------:R-:W-:Y:S02]  /*17e0*/  FSEL R82, R82, RZ, !P3 ;  /* 0x000000ff52527208 */ /* 0x000fe40005800000 */
[----:B------:R-:W-:-:S03]  /*17f0*/  SEL R126, RZ, 0x1, P3 ;  /* 0x00000001ff7e7807 */ /* 0x000fc60001800000 */
[----:B------:R-:W-:-:S07]  /*1800*/  FFMA.FTZ R137, R82, R137, R81 ;  /* 0x0000008952897223 */ /* 0x000fce0000010051 */
.L_x_2434:
        /* <DEDUP_REMOVED lines=21> */
.L_x_2440:
        /* <DEDUP_REMOVED lines=12> */
.L_x_2441:
        /* <DEDUP_REMOVED lines=8> */
[C---:B------:R-:W-:Y:S01]  /*1aa0*/  VIADD R81, R134.reuse, 0x3c6ef372 ;  /* 0x3c6ef37286517836 */ /* 0x040fe20000000000 */
[----:B------:R-:W-:Y:S01]  /*1ab0*/  LOP3.LUT R89, R89, R132, R83, 0x96, !PT ;  /* 0x0000008459597212 */ /* 0x000fe200078e9653 */
[----:B------:R-:W-:Y:S01]  /*1ac0*/  IMAD.WIDE.U32 R132, R87, -0x2daee0ad, RZ ;  /* 0xd2511f5357847825 */ /* 0x000fe200078e00ff */
[----:B------:R-:W-:-:S03]  /*1ad0*/  IADD3 R87, PT, PT, R134, -0x255992d5, RZ ;  /* 0xdaa66d2b86577810 */ /* 0x000fc60007ffe0ff */
        /* <DEDUP_REMOVED lines=38> */
[----:B------:R-:W-:Y:S02]  /*1d40*/  LOP3.LUT R81, R81, R80, R133, 0x96, !PT ;  /* 0x0000005051517212 */ /* 0x000fe400078e9685 */
[----:B------:R-:W-:Y:S01]  /*1d50*/  IADD3 R149, PT, PT, R134, -0x700cb87f, RZ ;  /* 0x8ff3478186957810 */ /* 0x000fe20007ffe0ff */
[----:B------:R-:W-:Y:S01]  /*1d60*/  IMAD.WIDE.U32 R152, R83, -0x326172a9, RZ ;  /* 0xcd9e8d5753987825 */ /* 0x000fe200078e00ff */
[----:B------:R-:W-:-:S03]  /*1d70*/  MOV R82, R85 ;  /* 0x0000005500527202 */ /* 0x000fc60000000f00 */
[----:B------:R-:W-:Y:S01]  /*1d80*/  IMAD.WIDE.U32 R80, R81, -0x2daee0ad, RZ ;  /* 0xd2511f5351507825 */ /* 0x000fe200078e00ff */
[----:B------:R-:W-:-:S03]  /*1d90*/  LOP3.LUT R149, R149, R132, R153, 0x96, !PT ;  /* 0x0000008495957212 */ /* 0x000fc600078e9699 */
[----:B------:R-:W-:Y:S02]  /*1da0*/  VIADD R83, R135, 0x96a522ad ;  /* 0x96a522ad87537836 */ /* 0x000fe40000000000 */
[----:B------:R-:W-:-:S03]  /*1db0*/  IMAD.MOV.U32 R87, RZ, RZ, R80 ;  /* 0x000000ffff577224 */ /* 0x000fc600078e0050 */
[----:B------:R-:W-:Y:S01]  /*1dc0*/  LOP3.LUT R148, R83, R148, R81, 0x96, !PT ;  /* 0x0000009453947212 */ /* 0x000fe200078e9651 */
[----:B------:R-:W-:-:S07]  /*1dd0*/  IMAD.MOV.U32 R81, RZ, RZ, RZ ;  /* 0x000000ffff517224 */ /* 0x000fce00078e00ff */
.L_x_2439:
        /* <DEDUP_REMOVED lines=14> */
.L_x_2438:
[----:B------:R-:W-:Y:S01]  /*1ec0*/  F2FP.BF16.F32.PACK_AB R132, RZ, R133 ;  /* 0x00000085ff84723e */ /* 0x000fe200000010ff */
[----:B------:R-:W-:Y:S01]  /*1ed0*/  @!P2 IMAD.MOV.U32 R80, RZ, RZ, R81 ;  /* 0x000000ffff50a224 */ /* 0x000fe200078e0051 */
[----:B------:R-:W-:Y:S01]  /*1ee0*/  @!P2 SHF.L.U32 R95, R77, 0x10, RZ ;  /* 0x000000104d5fa819 */ /* 0x000fe200000006ff */
[----:B------:R-:W-:Y:S01]  /*1ef0*/  @!P2 IMAD.MOV.U32 R85, RZ, RZ, R87 ;  /* 0x000000ffff55a224 */ /* 0x000fe200078e0057 */
        /* <DEDUP_REMOVED lines=16> */
.L_x_2444:
        /* <DEDUP_REMOVED lines=12> */
.L_x_2445:
        /* <DEDUP_REMOVED lines=56> */
[----:B------:R-:W-:Y:S02]  /*2440*/  IMAD.MOV.U32 R85, RZ, RZ, R80 ;  /* 0x000000ffff557224 */ /* 0x000fe400078e0050 */
[----:B------:R-:W-:Y:S01]  /*2450*/  HFMA2 R80, -RZ, RZ, 0, 0 ;  /* 0x00000000ff507431 */ /* 0x000fe200000001ff */
[----:B------:R-:W-:Y:S01]  /*2460*/  LOP3.LUT R148, R83, R148, R81, 0x96, !PT ;  /* 0x0000009453947212 */ /* 0x000fe200078e9651 */
[----:B------:R-:W-:-:S07]  /*2470*/  IMAD.MOV.U32 R82, RZ, RZ, R87 ;  /* 0x000000ffff527224 */ /* 0x000fce00078e0057 */
.L_x_2443:
[----:B------:R-:W-:Y:S01]  /*2480*/  I2FP.F32.U32 R81, R82 ;  /* 0x0000005200517245 */ /* 0x000fe20000201000 */
[----:B------:R-:W-:Y:S01]  /*2490*/  IMAD.MOV.U32 R128, RZ, RZ, 0x2f800000 ;  /* 0x2f800000ff807424 */ /* 0x000fe200078e00ff */
[----:B------:R-:W-:Y:S01]  /*24a0*/  SHF.L.U32 R95, R6, 0x10, RZ ;  /* 0x00000010065f7819 */ /* 0x000fe200000006ff */
[----:B-----5:R-:W-:Y:S02]  /*24b0*/  IMAD.U32 R82, R73, 0x10000, RZ ;  /* 0x0001000049527824 */ /* 0x020fe400078e00ff */
        /* <DEDUP_REMOVED lines=8> */
.L_x_2442:
        /* <DEDUP_REMOVED lines=21> */
.L_x_2448:
        /* <DEDUP_REMOVED lines=12> */
.L_x_2449:
        /* <DEDUP_REMOVED lines=52> */
[----:B------:R-:W-:Y:S02]  /*2a90*/  IMAD.MOV.U32 R82, RZ, RZ, R85 ;  /* 0x000000ffff527224 */ /* 0x000fe400078e0055 */
[----:B------:R-:W-:-:S04]  /*2aa0*/  IMAD.WIDE.U32 R152, R83, -0x326172a9, RZ ;  /* 0xcd9e8d5753987825 */ /* 0x000fc800078e00ff */
[----:B------:R-:W-:Y:S01]  /*2ab0*/  IMAD.WIDE.U32 R80, R81, -0x2daee0ad, RZ ;  /* 0xd2511f5351507825 */ /* 0x000fe200078e00ff */
[----:B------:R-:W-:-:S03]  /*2ac0*/  LOP3.LUT R149, R149, R138, R153, 0x96, !PT ;  /* 0x0000008a95957212 */ /* 0x000fc600078e9699 */
[----:B------:R-:W-:Y:S01]  /*2ad0*/  VIADD R83, R135, 0x96a522ad ;  /* 0x96a522ad87537836 */ /* 0x000fe20000000000 */
[----:B------:R-:W-:-:S04]  /*2ae0*/  MOV R87, R80 ;  /* 0x0000005000577202 */ /* 0x000fc80000000f00 */
[----:B------:R-:W-:Y:S01]  /*2af0*/  LOP3.LUT R148, R83, R148, R81, 0x96, !PT ;  /* 0x0000009453947212 */ /* 0x000fe200078e9651 */
[----:B------:R-:W-:-:S07]  /*2b00*/  IMAD.MOV.U32 R81, RZ, RZ, RZ ;  /* 0x000000ffff517224 */ /* 0x000fce00078e00ff */
.L_x_2447:
[----:B------:R-:W-:Y:S01]  /*2b10*/  HFMA2 R85, -RZ, RZ, 0.1171875, 0 ;  /* 0x2f800000ff557431 */ /* 0x000fe200000001ff */
[----:B-----5:R-:W-:Y:S02]  /*2b20*/  PRMT R83, R73, 0x7632, R83 ;  /* 0x0000763249537816 */ /* 0x020fe40000000053 */
        /* <DEDUP_REMOVED lines=12> */
.L_x_2446:
        /* <DEDUP_REMOVED lines=20> */
.L_x_2452:
        /* <DEDUP_REMOVED lines=12> */
.L_x_2453:
        /* <DEDUP_REMOVED lines=8> */
[C---:B------:R-:W-:Y:S01]  /*2e70*/  IADD3 R85, PT, PT, R134.reuse, -0x255992d5, RZ ;  /* 0xdaa66d2b86557810 */ /* 0x040fe20007ffe0ff */
[----:B------:R-:W-:Y:S01]  /*2e80*/  VIADD R81, R134, 0x3c6ef372 ;  /* 0x3c6ef37286517836 */ /* 0x000fe20000000000 */
[----:B------:R-:W-:Y:S01]  /*2e90*/  LOP3.LUT R140, R89, R140, R83, 0x96, !PT ;  /* 0x0000008c598c7212 */ /* 0x000fe200078e9653 */
[----:B------:R-:W-:-:S04]  /*2ea0*/  IMAD.WIDE.U32 R138, R138, -0x2daee0ad, RZ ;  /* 0xd2511f538a8a7825 */ /* 0x000fc800078e00ff */
        /* <DEDUP_REMOVED lines=45> */
[----:B------:R-:W-:Y:S02]  /*3180*/  IMAD.MOV.U32 R85, RZ, RZ, R80 ;  /* 0x000000ffff557224 */ /* 0x000fe400078e0050 */
[----:B------:R-:W-:Y:S01]  /*3190*/  IMAD.MOV.U32 R80, RZ, RZ, RZ ;  /* 0x000000ffff507224 */ /* 0x000fe200078e00ff */
[----:B------:R-:W-:-:S07]  /*31a0*/  LOP3.LUT R148, R83, R148, R81, 0x96, !PT ;  /* 0x0000009453947212 */ /* 0x000fce00078e9651 */
.L_x_2451:
        /* <DEDUP_REMOVED lines=12> */
.L_x_2450:
        /* <DEDUP_REMOVED lines=21> */
.L_x_2456:
        /* <DEDUP_REMOVED lines=12> */
.L_x_2457:
        /* <DEDUP_REMOVED lines=58> */
[----:B------:R-:W-:Y:S02]  /*3820*/  HFMA2 R81, -RZ, RZ, 0, 0 ;  /* 0x00000000ff517431 */ /* 0x000fe400000001ff */
[----:B------:R-:W-:-:S07]  /*3830*/  IMAD.MOV.U32 R82, RZ, RZ, R85 ;  /* 0x000000ffff527224 */ /* 0x000fce00078e0055 */
.L_x_2455:
[----:B-----5:R-:W-:Y:S01]  /*3840*/  PRMT R83, R74, 0x7632, R83 ;  /* 0x000076324a537816 */ /* 0x020fe20000000053 */
        /* <DEDUP_REMOVED lines=13> */
.L_x_2454:
        /* <DEDUP_REMOVED lines=20> */
.L_x_2460:
        /* <DEDUP_REMOVED lines=12> */
.L_x_2461:
        /* <DEDUP_REMOVED lines=57> */
[----:B------:R-:W-:Y:S01]  /*3eb0*/  MOV R150, R80 ;  /* 0x0000005000967202 */ /* 0x000fe20000000f00 */
[----:B------:R-:W-:-:S03]  /*3ec0*/  IMAD.MOV.U32 R80, RZ, RZ, RZ ;  /* 0x000000ffff507224 */ /* 0x000fc600078e00ff */
[----:B------:R-:W-:-:S07]  /*3ed0*/  LOP3.LUT R148, R83, R148, R81, 0x96, !PT ;  /* 0x0000009453947212 */ /* 0x000fce00078e9651 */
.L_x_2459:
        /* <DEDUP_REMOVED lines=12> */
.L_x_2458:
        /* <DEDUP_REMOVED lines=21> */
.L_x_2464:
        /* <DEDUP_REMOVED lines=12> */
.L_x_2465:
        /* <DEDUP_REMOVED lines=52> */
[----:B------:R-:W-:-:S04]  /*44f0*/  IMAD.WIDE.U32 R152, R83, -0x326172a9, RZ ;  /* 0xcd9e8d5753987825 */ /* 0x000fc800078e00ff */
[----:B------:R-:W-:Y:S01]  /*4500*/  IMAD.WIDE.U32 R80, R81, -0x2daee0ad, RZ ;  /* 0xd2511f5351507825 */ /* 0x000fe200078e00ff */
[----:B------:R-:W-:-:S03]  /*4510*/  LOP3.LUT R149, R149, R138, R153, 0x96, !PT ;  /* 0x0000008a95957212 */ /* 0x000fc600078e9699 */
[----:B------:R-:W-:Y:S02]  /*4520*/  VIADD R83, R135, 0x96a522ad ;  /* 0x96a522ad87537836 */ /* 0x000fe40000000000 */
[----:B------:R-:W-:Y:S02]  /*4530*/  IMAD.MOV.U32 R136, RZ, RZ, R80 ;  /* 0x000000ffff887224 */ /* 0x000fe400078e0050 */
[----:B------:R-:W-:Y:S01]  /*4540*/  IMAD.MOV.U32 R153, RZ, RZ, RZ ;  /* 0x000000ffff997224 */ /* 0x000fe200078e00ff */
[----:B------:R-:W-:Y:S02]  /*4550*/  LOP3.LUT R148, R83, R148, R81, 0x96, !PT ;  /* 0x0000009453947212 */ /* 0x000fe400078e9651 */
[----:B------:R-:W-:-:S07]  /*4560*/  MOV R81, R150 ;  /* 0x0000009600517202 */ /* 0x000fce0000000f00 */
.L_x_2463:
        /* <DEDUP_REMOVED lines=14> */
.L_x_2462:
[----:B------:R-:W-:Y:S02]  /*4650*/  F2FP.BF16.F32.PACK_AB R83, RZ, R85 ;  /* 0x00000055ff53723e */ /* 0x000fe400000010ff */
[----:B------:R-:W-:Y:S02]  /*4660*/  PRMT R82, R145, 0x5410, R147 ;  /* 0x0000541091527816 */ /* 0x000fe40000000093 */
[----:B------:R-:W-:Y:S02]  /*4670*/  PRMT R81, R142, 0x5410, R143 ;  /* 0x000054108e517816 */ /* 0x000fe4000000008f */
[----:B------:R-:W-:Y:S02]  /*4680*/  PRMT R80, R90, 0x5410, R132 ;  /* 0x000054105a507816 */ /* 0x000fe40000000084 */
[----:B------:R-:W-:Y:S01]  /*4690*/  PRMT R83, R151, 0x5410, R83 ;  /* 0x0000541097537816 */ /* 0x000fe20000000053 */
[----:B------:R-:W-:Y:S06]  /*46a0*/  BRA `(.L_x_2466) ;  /* 0x00000030008c7947 */ /* 0x000fec0003800000 */
.L_x_2433:
[----:B------:R-:W-:Y:S02]  /*46b0*/  HFMA2 R137, -RZ, RZ, 0, 0 ;  /* 0x00000000ff897431 */ /* 0x000fe400000001ff */
[----:B------:R-:W-:Y:S02]  /*46c0*/  IMAD.MOV.U32 R80, RZ, RZ, R156 ;  /* 0x000000ffff507224 */ /* 0x000fe400078e009c */
[----:B------:R-:W-:Y:S01]  /*46d0*/  IMAD.MOV.U32 R136, RZ, RZ, R132 ;  /* 0x000000ffff887224 */ /* 0x000fe200078e0084 */
        /* <DEDUP_REMOVED lines=16> */
.L_x_2469:
        /* <DEDUP_REMOVED lines=12> */
.L_x_2470:
        /* <DEDUP_REMOVED lines=49> */
[----:B------:R-:W-:-:S03]  /*4bb0*/  LOP3.LUT R85, R85, R136, R149, 0x96, !PT ;  /* 0x0000008855557212 */ /* 0x000fc600078e9695 */
[----:B------:R-:W-:Y:S01]  /*4bc0*/  VIADD R149, R134, 0x8ff34781 ;  /* 0x8ff3478186957836 */ /* 0x000fe20000000000 */
[----:B------:R-:W-:Y:S01]  /*4bd0*/  LOP3.LUT R81, R81, R80, R83, 0x96, !PT ;  /* 0x0000005051517212 */ /* 0x000fe200078e9653 */
[----:B------:R-:W-:-:S04]  /*4be0*/  IMAD.WIDE.U32 R152, R85, -0x326172a9, RZ ;  /* 0xcd9e8d5755987825 */ /* 0x000fc800078e00ff */
[----:B------:R-:W-:Y:S01]  /*4bf0*/  IMAD.WIDE.U32 R136, R81, -0x2daee0ad, RZ ;  /* 0xd2511f5351887825 */ /* 0x000fe200078e00ff */
[----:B------:R-:W-:Y:S02]  /*4c00*/  IADD3 R81, PT, PT, R135, -0x695add53, RZ ;  /* 0x96a522ad87517810 */ /* 0x000fe40007ffe0ff */
[----:B------:R-:W-:Y:S01]  /*4c10*/  LOP3.LUT R149, R149, R82, R153, 0x96, !PT ;  /* 0x0000005295957212 */ /* 0x000fe200078e9699 */
[----:B------:R-:W-:Y:S01]  /*4c20*/  IMAD.MOV.U32 R80, RZ, RZ, RZ ;  /* 0x000000ffff507224 */ /* 0x000fe200078e00ff */
[----:B------:R-:W-:Y:S01]  /*4c30*/  LOP3.LUT R148, R81, R148, R137, 0x96, !PT ;  /* 0x0000009451947212 */ /* 0x000fe200078e9689 */
[----:B------:R-:W-:-:S07]  /*4c40*/  IMAD.MOV.U32 R81, RZ, RZ, R132 ;  /* 0x000000ffff517224 */ /* 0x000fce00078e0084 */
.L_x_2468:
        /* <DEDUP_REMOVED lines=10> */
[----:B------:R-:W-:-:S07]  /*4cf0*/  FMUL.FTZ R137, R137, R82 ;  /* 0x0000005289897220 */ /* 0x000fce0000410000 */
.L_x_2467:
        /* <DEDUP_REMOVED lines=16> */
.L_x_2473:
        /* <DEDUP_REMOVED lines=12> */
.L_x_2474:
        /* <DEDUP_REMOVED lines=18> */
[----:B------:R-:W-:Y:S02]  /*4fe0*/  VIADD R85, R134, 0xdaa66d2b ;  /* 0xdaa66d2b86557836 */ /* 0x000fe40000000000 */
[----:B------:R-:W-:-:S03]  /*4ff0*/  IMAD.WIDE.U32 R90, R90, -0x2daee0ad, RZ ;  /* 0xd2511f535a5a7825 */ /* 0x000fc600078e00ff */
[----:B------:R-:W-:Y:S01]  /*5000*/  LOP3.LUT R85, R85, R138, R81, 0x96, !PT ;  /* 0x0000008a55557212 */ /* 0x000fe200078e9651 */
[----:B------:R-:W-:Y:S01]  /*5010*/  VIADD R81, R134, 0x78dde6e4 ;  /* 0x78dde6e486517836 */ /* 0x000fe20000000000 */
[----:B------:R-:W-:-:S03]  /*5020*/  LOP3.LUT R87, R87, R132, R91, 0x96, !PT ;  /* 0x0000008457577212 */ /* 0x000fc600078e965b */
        /* <DEDUP_REMOVED lines=32> */
[----:B------:R-:W-:-:S03]  /*5230*/  LOP3.LUT R149, R149, R132, R153, 0x96, !PT ;  /* 0x0000008495957212 */ /* 0x000fc600078e9699 */
[----:B------:R-:W-:Y:S02]  /*5240*/  VIADD R85, R135, 0x96a522ad ;  /* 0x96a522ad87557836 */ /* 0x000fe40000000000 */
[----:B------:R-:W-:-:S03]  /*5250*/  IMAD.MOV.U32 R136, RZ, RZ, R80 ;  /* 0x000000ffff887224 */ /* 0x000fc600078e0050 */
[----:B------:R-:W-:Y:S01]  /*5260*/  LOP3.LUT R148, R85, R148, R81, 0x96, !PT ;  /* 0x0000009455947212 */ /* 0x000fe200078e9651 */
[----:B------:R-:W-:-:S07]  /*5270*/  IMAD.MOV.U32 R81, RZ, RZ, RZ ;  /* 0x000000ffff517224 */ /* 0x000fce00078e00ff */
.L_x_2472:
        /* <DEDUP_REMOVED lines=12> */
.L_x_2471:
        /* <DEDUP_REMOVED lines=16> */
.L_x_2477:
        /* <DEDUP_REMOVED lines=12> */
.L_x_2478:
        /* <DEDUP_REMOVED lines=53> */
[----:B------:R-:W-:Y:S01]  /*5850*/  IMAD.WIDE.U32 R152, R85, -0x326172a9, RZ ;  /* 0xcd9e8d5755987825 */ /* 0x000fe200078e00ff */
[----:B------:R-:W-:-:S03]  /*5860*/  MOV R85, R136 ;  /* 0x0000008800557202 */ /* 0x000fc60000000f00 */
[----:B------:R-:W-:Y:S01]  /*5870*/  IMAD.WIDE.U32 R90, R90, -0x2daee0ad, RZ ;  /* 0xd2511f535a5a7825 */ /* 0x000fe200078e00ff */
[----:B------:R-:W-:-:S03]  /*5880*/  LOP3.LUT R149, R149, R140, R153, 0x96, !PT ;  /* 0x0000008c95957212 */ /* 0x000fc600078e9699 */
[----:B------:R-:W-:Y:S02]  /*5890*/  VIADD R81, R135, 0x96a522ad ;  /* 0x96a522ad87517836 */ /* 0x000fe40000000000 */
[----:B------:R-:W-:-:S03]  /*58a0*/  IMAD.MOV.U32 R136, RZ, RZ, R90 ;  /* 0x000000ffff887224 */ /* 0x000fc600078e005a */
[----:B------:R-:W-:-:S07]  /*58b0*/  LOP3.LUT R148, R81, R148, R91, 0x96, !PT ;  /* 0x0000009451947212 */ /* 0x000fce00078e965b */
.L_x_2476:
        /* <DEDUP_REMOVED lines=11> */
.L_x_2475:
        /* <DEDUP_REMOVED lines=16> */
.L_x_2481:
        /* <DEDUP_REMOVED lines=12> */
.L_x_2482:
        /* <DEDUP_REMOVED lines=45> */
[----:B------:R-:W-:Y:S01]  /*5e00*/  IMAD.WIDE.U32 R148, R87, -0x2daee0ad, RZ ;  /* 0xd2511f5357947825 */ /* 0x000fe200078e00ff */
[----:B------:R-:W-:-:S03]  /*5e10*/  IADD3 R85, PT, PT, R134, -0xe443238, RZ ;  /* 0xf1bbcdc886557810 */ /* 0x000fc60007ffe0ff */
        /* <DEDUP_REMOVED lines=13> */
.L_x_2480:
[----:B------:R-:W-:Y:S01]  /*5ef0*/  I2FP.F32.U32 R82, R87 ;  /* 0x0000005700527245 */ /* 0x000fe20000201000 */
[----:B------:R-:W-:Y:S01]  /*5f00*/  HFMA2 R87, -RZ, RZ, 0.1171875, 0 ;  /* 0x2f800000ff577431 */ /* 0x000fe200000001ff */
[----:B-----5:R-:W-:-:S05]  /*5f10*/  PRMT R89, R73, 0x7632, R89 ;  /* 0x0000763249597816 */ /* 0x020fca0000000059 */
        /* <DEDUP_REMOVED lines=9> */
.L_x_2479:
        /* <DEDUP_REMOVED lines=16> */
.L_x_2485:
        /* <DEDUP_REMOVED lines=12> */
.L_x_2486:
        /* <DEDUP_REMOVED lines=55> */
[----:B------:R-:W-:Y:S02]  /*64e0*/  VIADD R85, R135, 0x96a522ad ;  /* 0x96a522ad87557836 */ /* 0x000fe40000000000 */
[----:B------:R-:W-:Y:S01]  /*64f0*/  IMAD.MOV.U32 R136, RZ, RZ, R138 ;  /* 0x000000ffff887224 */ /* 0x000fe200078e008a */
[----:B------:R-:W-:Y:S01]  /*6500*/  LOP3.LUT R149, R149, R140, R153, 0x96, !PT ;  /* 0x0000008c95957212 */ /* 0x000fe200078e9699 */
[----:B------:R-:W-:Y:S01]  /*6510*/  IMAD.MOV.U32 R87, RZ, RZ, RZ ;  /* 0x000000ffff577224 */ /* 0x000fe200078e00ff */
[----:B------:R-:W-:-:S07]  /*6520*/  LOP3.LUT R148, R85, R148, R139, 0x96, !PT ;  /* 0x0000009455947212 */ /* 0x000fce00078e968b */
.L_x_2484:
[----:B------:R-:W-:Y:S01]  /*6530*/  HFMA2 R85, -RZ, RZ, 0.1171875, 0 ;  /* 0x2f800000ff557431 */ /* 0x000fe200000001ff */
[----:B------:R-:W-:Y:S01]  /*6540*/  I2FP.F32.U32 R82, R82 ;  /* 0x0000005200527245 */ /* 0x000fe20000201000 */
[----:B-----5:R-:W-:-:S04]  /*6550*/  IMAD.U32 R89, R74, 0x10000, RZ ;  /* 0x000100004a597824 */ /* 0x020fc800078e00ff */
[----:B------:R-:W-:Y:S01]  /*6560*/  FMUL.FTZ R89, R89, UR13 ;  /* 0x0000000d59597c20 */ /* 0x000fe20008410000 */
[----:B------:R-:W-:-:S03]  /*6570*/  FFMA.FTZ R82, R82, R85, 1.1641532182693481445e-10 ;  /* 0x2f00000052527423 */ /* 0x000fc60000010055 */
[----:B------:R-:W-:Y:S02]  /*6580*/  FMUL.FTZ R89, R89, UR12 ;  /* 0x0000000c59597c20 */ /* 0x000fe40008410000 */
[----:B------:R-:W-:Y:S01]  /*6590*/  FSETP.GTU.FTZ.AND P2, PT, R82, UR10, PT ;  /* 0x0000000a52007c0b */ /* 0x000fe2000bf5c000 */
[----:B------:R-:W-:-:S03]  /*65a0*/  IMAD.U32 R82, R7, 0x10000, RZ ;  /* 0x0001000007527824 */ /* 0x000fc600078e00ff */
[----:B------:R-:W-:Y:S02]  /*65b0*/  FSEL R91, R89, RZ, !P2 ;  /* 0x000000ff595b7208 */ /* 0x000fe40005000000 */
[----:B------:R-:W-:-:S03]  /*65c0*/  SEL R130, RZ, 0x1, P2 ;  /* 0x00000001ff827807 */ /* 0x000fc60001000000 */
[----:B------:R-:W-:-:S07]  /*65d0*/  FMUL.FTZ R91, R91, R82 ;  /* 0x000000525b5b7220 */ /* 0x000fce0000410000 */
.L_x_2483:
        /* <DEDUP_REMOVED lines=16> */
.L_x_2489:
        /* <DEDUP_REMOVED lines=12> */
.L_x_2490:
        /* <DEDUP_REMOVED lines=17> */
[----:B------:R-:W-:-:S03]  /*68b0*/  MOV R89, R136 ;  /* 0x0000008800597202 */ /* 0x000fc60000000f00 */
        /* <DEDUP_REMOVED lines=8> */
[----:B------:R-:W-:-:S05]  /*6940*/  IMAD.WIDE.U32 R148, R148, -0x326172a9, RZ ;  /* 0xcd9e8d5794947825 */ /* 0x000fca00078e00ff */
        /* <DEDUP_REMOVED lines=16> */
[C---:B------:R-:W-:Y:S02]  /*6a50*/  IADD3 R87, PT, PT, R134.reuse, 0x5384540f, RZ ;  /* 0x5384540f86577810 */ /* 0x040fe40007ffe0ff */
        /* <DEDUP_REMOVED lines=15> */
[----:B------:R-:W-:-:S07]  /*6b50*/  LOP3.LUT R149, R149, R140, R153, 0x96, !PT ;  /* 0x0000008c95957212 */ /* 0x000fce00078e9699 */
.L_x_2488:
[----:B------:R-:W-:Y:S01]  /*6b60*/  HFMA2 R132, -RZ, RZ, 0.1171875, 0 ;  /* 0x2f800000ff847431 */ /* 0x000fe200000001ff */
[----:B-----5:R-:W-:Y:S02]  /*6b70*/  PRMT R131, R74, 0x7632, R131 ;  /* 0x000076324a837816 */ /* 0x020fe40000000083 */
[----:B------:R-:W-:-:S03]  /*6b80*/  I2FP.F32.U32 R87, R89 ;  /* 0x0000005900577245 */ /* 0x000fc60000201000 */
[----:B------:R-:W-:Y:S02]  /*6b90*/  IMAD.U32 R131, R131, 0x10000, RZ ;  /* 0x0001000083837824 */ /* 0x000fe400078e00ff */
[----:B------:R-:W-:Y:S02]  /*6ba0*/  FFMA.FTZ R87, R87, R132, 1.1641532182693481445e-10 ;  /* 0x2f00000057577423 */ /* 0x000fe40000010084 */
[----:B------:R-:W-:Y:S01]  /*6bb0*/  FMUL.FTZ R131, R131, UR13 ;  /* 0x0000000d83837c20 */ /* 0x000fe20008410000 */
[----:B------:R-:W-:Y:S02]  /*6bc0*/  IMAD.U32 R132, R106, 0x10000, RZ ;  /* 0x000100006a847824 */ /* 0x000fe400078e00ff */
[----:B------:R-:W-:Y:S01]  /*6bd0*/  FSETP.GTU.FTZ.AND P2, PT, R87, UR10, PT ;  /* 0x0000000a57007c0b */ /* 0x000fe2000bf5c000 */
[----:B------:R-:W-:-:S03]  /*6be0*/  FMUL.FTZ R87, R131, UR12 ;  /* 0x0000000c83577c20 */ /* 0x000fc60008410000 */
[----:B------:R-:W-:Y:S02]  /*6bf0*/  SEL R131, RZ, 0x1, P2 ;  /* 0x00000001ff837807 */ /* 0x000fe40001000000 */
[----:B------:R-:W-:-:S05]  /*6c00*/  FSEL R87, R87, RZ, !P2 ;  /* 0x000000ff57577208 */ /* 0x000fca0005000000 */
[----:B------:R-:W-:-:S07]  /*6c10*/  FMUL.FTZ R89, R87, R132 ;  /* 0x0000008457597220 */ /* 0x000fce0000410000 */
.L_x_2487:
        /* <DEDUP_REMOVED lines=16> */
.L_x_2493:
        /* <DEDUP_REMOVED lines=12> */
.L_x_2494:
        /* <DEDUP_REMOVED lines=60> */
.L_x_2492:
        /* <DEDUP_REMOVED lines=11> */
.L_x_2491:
        /* <DEDUP_REMOVED lines=16> */
.L_x_2497:
        /* <DEDUP_REMOVED lines=12> */
.L_x_2498:
        /* <DEDUP_REMOVED lines=57> */
[----:B------:R-:W-:Y:S02]  /*77a0*/  LOP3.LUT R148, R85, R148, R139, 0x96, !PT ;  /* 0x0000009455947212 */ /* 0x000fe400078e968b */
[----:B------:R-:W-:Y:S01]  /*77b0*/  MOV R85, R136 ;  /* 0x0000008800557202 */ /* 0x000fe20000000f00 */
[----:B------:R-:W-:-:S07]  /*77c0*/  IMAD.MOV.U32 R136, RZ, RZ, R138 ;  /* 0x000000ffff887224 */ /* 0x000fce00078e008a */
.L_x_2496:
        /* <DEDUP_REMOVED lines=12> */
.L_x_2495:
[----:B------:R-:W-:Y:S02]  /*7890*/  F2FP.BF16.F32.PACK_AB R138, RZ, R85 ;  /* 0x00000055ff8a723e */ /* 0x000fe400000010ff */
[----:B------:R-:W-:Y:S02]  /*78a0*/  PRMT R80, R83, 0x5410, R80 ;  /* 0x0000541053507816 */ /* 0x000fe40000000050 */
[----:B------:R-:W-:Y:S02]  /*78b0*/  PRMT R82, R82, 0x5410, R132 ;  /* 0x0000541052527816 */ /* 0x000fe40000000084 */
[----:B------:R-:W-:Y:S02]  /*78c0*/  PRMT R81, R81, 0x5410, R90 ;  /* 0x0000541051517816 */ /* 0x000fe4000000005a */
[----:B------:R-:W-:-:S07]  /*78d0*/  PRMT R83, R145, 0x5410, R138 ;  /* 0x0000541091537816 */ /* 0x000fce000000008a */
.L_x_2466:
[----:B------:R-:W0:Y:S01]  /*78e0*/  LDC.64 R138, c[0x0][0x3a8] ;  /* 0x0000ea00ff8a7b82 */ /* 0x000e220000000a00 */
[----:B------:R-:W-:Y:S01]  /*78f0*/  @P1 IADD3 R145, PT, PT, R94, 0x100, RZ ;  /* 0x000001005e911810 */ /* 0x000fe20007ffe0ff */
[----:B------:R-:W-:-:S06]  /*7900*/  @P0 VIADD R147, R177, 0x100 ;  /* 0x00000100b1930836 */ /* 0x000fcc0000000000 */
[----:B------:R-:W1:Y:S08]  /*7910*/  @P1 LDC.64 R142, c[0x0][0x390] ;  /* 0x0000e400ff8e1b82 */ /* 0x000e700000000a00 */
[----:B------:R-:W2:Y:S01]  /*7920*/  @P0 LDC.64 R140, c[0x0][0x3a0] ;  /* 0x0000e800ff8c0b82 */ /* 0x000ea20000000a00 */
[----:B0-----:R-:W-:-:S05]  /*7930*/  IMAD.WIDE.U32 R150, R177, 0x10, R138 ;  /* 0x00000010b1967825 */ /* 0x001fca00078e008a */
[----:B------:R0:W-:Y:S01]  /*7940*/  STG.E.128 desc[UR6][R150.64], R80 ;  /* 0x0000005096007986 */ /* 0x0001e2000c101d06 */
[----:B-1----:R-:W-:-:S04]  /*7950*/  @P1 IMAD.WIDE.U32 R142, R145, 0x10, R142 ;  /* 0x00000010918e1825 */ /* 0x002fc800078e008e */
[----:B--2---:R-:W-:Y:S01]  /*7960*/  @P0 IMAD.WIDE.U32 R140, R147, 0x10, R140 ;  /* 0x00000010938c0825 */ /* 0x004fe200078e008c */
        /* <DEDUP_REMOVED lines=21> */
.L_x_2499:
[----:B-----5:R2:W5:Y:S04]  /*7ac0*/  @P1 LDG.E.128 R72, desc[UR6][R142.64] ;  /* 0x000000068e481981 */ /* 0x020568000c1e1d00 */
[----:B------:R2:W5:Y:S01]  /*7ad0*/  @P0 LDG.E.128 R76, desc[UR6][R140.64] ;  /* 0x000000068c4c0981 */ /* 0x000562000c1e1d00 */
[----:B------:R-:W-:Y:S05]  /*7ae0*/  @!P0 BRA `(.L_x_2500) ;  /* 0x0000003400588947 */ /* 0x000fea0003800000 */
[----:B------:R-:W-:-:S13]  /*7af0*/  ISETP.GT.AND P2, PT, R92, RZ, PT ;  /* 0x000000ff5c00720c */ /* 0x000fda0003f44270 */
[----:B-----5:R-:W-:Y:S01]  /*7b00*/  @!P2 SHF.L.U32 R159, R76, 0x10, RZ ;  /* 0x000000104c9fa819 */ /* 0x020fe200000006ff */
[----:B01----:R-:W-:Y:S02]  /*7b10*/  @!P2 IMAD.MOV.U32 R80, RZ, RZ, R153 ;  /* 0x000000ffff50a224 */ /* 0x003fe400078e0099 */
        /* <DEDUP_REMOVED lines=17> */
.L_x_2503:
[----:B------:R-:W-:-:S04]  /*7c30*/  IADD3 R18, PT, PT, R18, 0x1, RZ ;  /* 0x0000000112127810 */ /* 0x000fc80007ffe0ff */
[C---:B------:R-:W-:Y:S01]  /*7c40*/  ISETP.NE.AND P3, PT, R18.reuse, RZ, PT ;  /* 0x000000ff1200720c */ /* 0x040fe20003f65270 */
[----:B--2---:R-:W-:-:S12]  /*7c50*/  IMAD.WIDE.U32 R142, R18, -0x2daee0ad, RZ ;  /* 0xd2511f53128e7825 */ /* 0x004fd800078e00ff */
        /* <DEDUP_REMOVED lines=9> */
.L_x_2504:
        /* <DEDUP_REMOVED lines=60> */
.L_x_2502:
        /* <DEDUP_REMOVED lines=12> */
.L_x_2501:
        /* <DEDUP_REMOVED lines=21> */
.L_x_2507:
[----:B------:R-:W-:-:S04]  /*82c0*/  VIADD R18, R18, 0x1 ;  /* 0x0000000112127836 */ /* 0x000fc80000000000 */
[C---:B--2---:R-:W-:Y:S01]  /*82d0*/  IMAD.WIDE.U32 R142, R18.reuse, -0x2daee0ad, RZ ;  /* 0xd2511f53128e7825 */ /* 0x044fe200078e00ff */
        /* <DEDUP_REMOVED lines=10> */
.L_x_2508:
        /* <DEDUP_REMOVED lines=57> */
[----:B------:R-:W-:-:S03]  /*8710*/  IMAD.MOV.U32 R82, RZ, RZ, R90 ;  /* 0x000000ffff527224 */ /* 0x000fc600078e005a */
[----:B------:R-:W-:Y:S01]  /*8720*/  LOP3.LUT R148, R83, R148, R81, 0x96, !PT ;  /* 0x0000009453947212 */ /* 0x000fe200078e9651 */
[----:B------:R-:W-:-:S07]  /*8730*/  IMAD.MOV.U32 R81, RZ, RZ, RZ ;  /* 0x000000ffff517224 */ /* 0x000fce00078e00ff */
.L_x_2506:
        /* <DEDUP_REMOVED lines=14> */
.L_x_2505:
        /* <DEDUP_REMOVED lines=20> */
.L_x_2511:
[----:B------:R-:W-:-:S04]  /*8960*/  VIADD R18, R18, 0x1 ;  /* 0x0000000112127836 */ /* 0x000fc80000000000 */
[C---:B--2---:R-:W-:Y:S01]  /*8970*/  IMAD.WIDE.U32 R142, R18.reuse, -0x2daee0ad, RZ ;  /* 0xd2511f53128e7825 */ /* 0x044fe200078e00ff */
        /* <DEDUP_REMOVED lines=10> */
.L_x_2512:
        /* <DEDUP_REMOVED lines=60> */
.L_x_2510:
[----:B------:R-:W-:Y:S01]  /*8de0*/  I2FP.F32.U32 R81, R82 ;  /* 0x0000005200517245 */ /* 0x000fe20000201000 */
[----:B------:R-:W-:Y:S01]  /*8df0*/  IMAD.MOV.U32 R82, RZ, RZ, 0x2f800000 ;  /* 0x2f800000ff527424 */ /* 0x000fe200078e00ff */
[----:B------:R-:W-:Y:S01]  /*8e00*/  SHF.L.U32 R83, R73, 0x10, RZ ;  /* 0x0000001049537819 */ /* 0x000fe200000006ff */
[----:B--2---:R-:W-:Y:S02]  /*8e10*/  IMAD.U32 R140, R77, 0x10000, RZ ;  /* 0x000100004d8c7824 */ /* 0x004fe400078e00ff */
        /* <DEDUP_REMOVED lines=8> */
.L_x_2509:
        /* <DEDUP_REMOVED lines=21> */
.L_x_2515:
        /* <DEDUP_REMOVED lines=12> */
.L_x_2516:
        /* <DEDUP_REMOVED lines=60> */
.L_x_2514:
        /* <DEDUP_REMOVED lines=14> */
.L_x_2513:
        /* <DEDUP_REMOVED lines=20> */
.L_x_2519:
        /* <DEDUP_REMOVED lines=12> */
.L_x_2520:
        /* <DEDUP_REMOVED lines=55> */
[----:B------:R-:W-:Y:S01]  /*9ac0*/  VIADD R149, R134, 0x8ff34781 ;  /* 0x8ff3478186957836 */ /* 0x000fe20000000000 */
[----:B------:R-:W-:Y:S01]  /*9ad0*/  MOV R152, R82 ;  /* 0x0000005200987202 */ /* 0x000fe20000000f00 */
[----:B------:R-:W-:Y:S02]  /*9ae0*/  IMAD.MOV.U32 R90, RZ, RZ, R80 ;  /* 0x000000ffff5a7224 */ /* 0x000fe400078e0050 */
[----:B------:R-:W-:Y:S02]  /*9af0*/  HFMA2 R80, -RZ, RZ, 0, 0 ;  /* 0x00000000ff507431 */ /* 0x000fe400000001ff */
[----:B------:R-:W-:Y:S01]  /*9b00*/  IMAD.MOV.U32 R82, RZ, RZ, R145 ;  /* 0x000000ffff527224 */ /* 0x000fe200078e0091 */
[----:B------:R-:W-:-:S07]  /*9b10*/  LOP3.LUT R149, R149, R140, R83, 0x96, !PT ;  /* 0x0000008c95957212 */ /* 0x000fce00078e9653 */
.L_x_2518:
[----:B------:R-:W-:Y:S01]  /*9b20*/  I2FP.F32.U32 R81, R82 ;  /* 0x0000005200517245 */ /* 0x000fe20000201000 */
[----:B------:R-:W-:Y:S02]  /*9b30*/  IMAD.MOV.U32 R82, RZ, RZ, 0x2f800000 ;  /* 0x2f800000ff527424 */ /* 0x000fe400078e00ff */
[----:B------:R-:W-:Y:S02]  /*9b40*/  IMAD.U32 R83, R74, 0x10000, RZ ;  /* 0x000100004a537824 */ /* 0x000fe400078e00ff */
[----:B------:R-:W-:Y:S01]  /*9b50*/  FFMA.FTZ R81, R81, R82, 1.1641532182693481445e-10 ;  /* 0x2f00000051517423 */ /* 0x000fe20000010052 */
[----:B------:R-:W-:Y:S01]  /*9b60*/  SHF.L.U32 R82, R16, 0x10, RZ ;  /* 0x0000001010527819 */ /* 0x000fe200000006ff */
[----:B------:R-:W-:Y:S01]  /*9b70*/  FMUL.FTZ R83, R83, UR13 ;  /* 0x0000000d53537c20 */ /* 0x000fe20008410000 */
[----:B--2---:R-:W-:Y:S02]  /*9b80*/  IMAD.U32 R140, R78, 0x10000, RZ ;  /* 0x000100004e8c7824 */ /* 0x004fe400078e00ff */
[----:B------:R-:W-:Y:S01]  /*9b90*/  FSETP.GTU.FTZ.AND P3, PT, R81, UR10, PT ;  /* 0x0000000a51007c0b */ /* 0x000fe2000bf7c000 */
[----:B------:R-:W-:-:S03]  /*9ba0*/  FMUL.FTZ R83, R83, UR12 ;  /* 0x0000000c53537c20 */ /* 0x000fc60008410000 */
[----:B------:R-:W-:Y:S02]  /*9bb0*/  SEL R130, RZ, 0x1, P3 ;  /* 0x00000001ff827807 */ /* 0x000fe40001800000 */
[----:B------:R-:W-:-:S05]  /*9bc0*/  FSEL R147, R83, RZ, !P3 ;  /* 0x000000ff53937208 */ /* 0x000fca0005800000 */
[----:B------:R-:W-:-:S07]  /*9bd0*/  FFMA.FTZ R147, R147, R82, R140 ;  /* 0x0000005293937223 */ /* 0x000fce000001008c */
.L_x_2517:
        /* <DEDUP_REMOVED lines=21> */
.L_x_2523:
        /* <DEDUP_REMOVED lines=12> */
.L_x_2524:
        /* <DEDUP_REMOVED lines=38> */
[----:B------:R-:W-:Y:S02]  /*a050*/  LOP3.LUT R83, R83, R82, R143, 0x96, !PT ;  /* 0x0000005253537212 */ /* 0x000fe400078e968f */
        /* <DEDUP_REMOVED lines=22> */
.L_x_2522:
        /* <DEDUP_REMOVED lines=14> */
.L_x_2521:
[----:B------:R-:W-:Y:S01]  /*a2a0*/  F2FP.BF16.F32.PACK_AB R156, RZ, R145 ;  /* 0x00000091ff9c723e */ /* 0x000fe200000010ff */
[----:B--2---:R-:W-:Y:S01]  /*a2b0*/  @!P2 IMAD.U32 R143, R79, 0x10000, RZ ;  /* 0x000100004f8fa824 */ /* 0x004fe200078e00ff */
        /* <DEDUP_REMOVED lines=18> */
.L_x_2527:
        /* <DEDUP_REMOVED lines=12> */
.L_x_2528:
        /* <DEDUP_REMOVED lines=61> */
.L_x_2526:
        /* <DEDUP_REMOVED lines=12> */
.L_x_2525:
        /* <DEDUP_REMOVED lines=21> */
.L_x_2531:
        /* <DEDUP_REMOVED lines=12> */
.L_x_2532:
        /* <DEDUP_REMOVED lines=61> */
.L_x_2530:
[----:B------:R-:W-:Y:S02]  /*af10*/  PRMT R82, R75, 0x7632, R82 ;  /* 0x000076324b527816 */ /* 0x000fe40000000052 */
[----:B------:R-:W-:Y:S01]  /*af20*/  I2FP.F32.U32 R80, R81 ;  /* 0x0000005100507245 */ /* 0x000fe20000201000 */
[----:B------:R-:W-:Y:S01]  /*af30*/  IMAD.MOV.U32 R81, RZ, RZ, 0x2f800000 ;  /* 0x2f800000ff517424 */ /* 0x000fe200078e00ff */
[----:B------:R-:W-:Y:S01]  /*af40*/  SHF.L.U32 R141, R101, 0x10, RZ ;  /* 0x00000010658d7819 */ /* 0x000fe200000006ff */
[----:B------:R-:W-:Y:S02]  /*af50*/  IMAD.U32 R82, R82, 0x10000, RZ ;  /* 0x0001000052527824 */ /* 0x000fe400078e00ff */
        /* <DEDUP_REMOVED lines=9> */
.L_x_2529:
[----:B------:R-:W-:Y:S02]  /*aff0*/  F2FP.BF16.F32.PACK_AB R83, RZ, R141 ;  /* 0x0000008dff53723e */ /* 0x000fe400000010ff */
[----:B------:R-:W-:Y:S02]  /*b000*/  PRMT R82, R154, 0x5410, R156 ;  /* 0x000054109a527816 */ /* 0x000fe4000000009c */
[----:B------:R-:W-:Y:S02]  /*b010*/  PRMT R81, R150, 0x5410, R151 ;  /* 0x0000541096517816 */ /* 0x000fe40000000097 */
[----:B------:R-:W-:Y:S02]  /*b020*/  PRMT R80, R136, 0x5410, R132 ;  /* 0x0000541088507816 */ /* 0x000fe40000000084 */
[----:B------:R-:W-:Y:S01]  /*b030*/  PRMT R83, R142, 0x5410, R83 ;  /* 0x000054108e537816 */ /* 0x000fe20000000053 */
[----:B------:R-:W-:Y:S06]  /*b040*/  BRA `(.L_x_2533) ;  /* 0x0000003000a07947 */ /* 0x000fec0003800000 */
.L_x_2500:
[----:B------:R-:W-:Y:S01]  /*b050*/  IMAD.MOV.U32 R159, RZ, RZ, RZ ;  /* 0x000000ffff9f7224 */ /* 0x000fe200078e00ff */
[----:B01----:R-:W-:Y:S01]  /*b060*/  MOV R80, R153 ;  /* 0x0000009900507202 */ /* 0x003fe20000000f00 */
        /* <DEDUP_REMOVED lines=17> */
.L_x_2536:
        /* <DEDUP_REMOVED lines=12> */
.L_x_2537:
        /* <DEDUP_REMOVED lines=60> */
.L_x_2535:
        /* <DEDUP_REMOVED lines=11> */
.L_x_2534:
        /* <DEDUP_REMOVED lines=16> */
.L_x_2540:
        /* <DEDUP_REMOVED lines=12> */
.L_x_2541:
        /* <DEDUP_REMOVED lines=59> */
[----:B------:R-:W-:-:S07]  /*bc20*/  IMAD.MOV.U32 R81, RZ, RZ, RZ ;  /* 0x000000ffff517224 */ /* 0x000fce00078e00ff */
.L_x_2539:
        /* <DEDUP_REMOVED lines=12> */
.L_x_2538:
        /* <DEDUP_REMOVED lines=16> */
.L_x_2544:
        /* <DEDUP_REMOVED lines=12> */
.L_x_2545:
        /* <DEDUP_REMOVED lines=59> */
[----:B------:R-:W-:-:S07]  /*c260*/  IMAD.MOV.U32 R80, RZ, RZ, RZ ;  /* 0x000000ffff507224 */ /* 0x000fce00078e00ff */
.L_x_2543:
        /* <DEDUP_REMOVED lines=11> */
.L_x_2542:
        /* <DEDUP_REMOVED lines=16> */
.L_x_2548:
[----:B------:R-:W-:-:S04]  /*c420*/  IADD3 R18, PT, PT, R18, 0x1, RZ ;  /* 0x0000000112127810 */ /* 0x000fc80007ffe0ff */
[C---:B------:R-:W-:Y:S01]  /*c430*/  ISETP.NE.AND P2, PT, R18.reuse, RZ, PT ;  /* 0x000000ff1200720c */ /* 0x040fe20003f45270 */
[----:B--2---:R-:W-:-:S12]  /*c440*/  IMAD.WIDE.U32 R142, R18, -0x2daee0ad, RZ ;  /* 0xd2511f53128e7825 */ /* 0x004fd800078e00ff */
        /* <DEDUP_REMOVED lines=9> */
.L_x_2549:
        /* <DEDUP_REMOVED lines=58> */
[----:B------:R-:W-:Y:S01]  /*c880*/  IMAD.MOV.U32 R81, RZ, RZ, RZ ;  /* 0x000000ffff517224 */ /* 0x000fe200078e00ff */
[----:B------:R-:W-:-:S07]  /*c890*/  MOV R90, R80 ;  /* 0x00000050005a7202 */ /* 0x000fce0000000f00 */
.L_x_2547:
[----:B------:R-:W-:Y:S01]  /*c8a0*/  HFMA2 R129, -RZ, RZ, 0.1171875, 0 ;  /* 0x2f800000ff817431 */ /* 0x000fe200000001ff */
[----:B-----5:R-:W-:Y:S02]  /*c8b0*/  PRMT R83, R73, 0x7632, R83 ;  /* 0x0000763249537816 */ /* 0x020fe40000000053 */
[----:B------:R-:W-:-:S03]  /*c8c0*/  I2FP.F32.U32 R80, R82 ;  /* 0x0000005200507245 */ /* 0x000fc60000201000 */
[----:B------:R-:W-:Y:S02]  /*c8d0*/  IMAD.U32 R83, R83, 0x10000, RZ ;  /* 0x0001000053537824 */ /* 0x000fe400078e00ff */
[----:B------:R-:W-:Y:S02]  /*c8e0*/  FFMA.FTZ R80, R80, R129, 1.1641532182693481445e-10 ;  /* 0x2f00000050507423 */ /* 0x000fe40000010081 */
[----:B------:R-:W-:-:S04]  /*c8f0*/  FMUL.FTZ R83, R83, UR13 ;  /* 0x0000000d53537c20 */ /* 0x000fc80008410000 */
[----:B------:R-:W-:Y:S01]  /*c900*/  FMUL.FTZ R83, R83, UR12 ;  /* 0x0000000c53537c20 */ /* 0x000fe20008410000 */
[----:B------:R-:W-:Y:S02]  /*c910*/  FSETP.GTU.FTZ.AND P2, PT, R80, UR10, PT ;  /* 0x0000000a50007c0b */ /* 0x000fe4000bf5c000 */
[----:B------:R-:W-:Y:S02]  /*c920*/  SHF.L.U32 R80, R103, 0x10, RZ ;  /* 0x0000001067507819 */ /* 0x000fe400000006ff */
[----:B------:R-:W-:Y:S02]  /*c930*/  FSEL R83, R83, RZ, !P2 ;  /* 0x000000ff53537208 */ /* 0x000fe40005000000 */
[----:B------:R-:W-:-:S03]  /*c940*/  SEL R129, RZ, 0x1, P2 ;  /* 0x00000001ff817807 */ /* 0x000fc60001000000 */
[----:B------:R-:W-:-:S07]  /*c950*/  FMUL.FTZ R153, R80, R83 ;  /* 0x0000005350997220 */ /* 0x000fce0000410000 */
.L_x_2546:
        /* <DEDUP_REMOVED lines=16> */
.L_x_2552:
[----:B------:R-:W-:-:S04]  /*ca60*/  VIADD R18, R18, 0x1 ;  /* 0x0000000112127836 */ /* 0x000fc80000000000 */
[C---:B--2---:R-:W-:Y:S01]  /*ca70*/  IMAD.WIDE.U32 R142, R18.reuse, -0x2daee0ad, RZ ;  /* 0xd2511f53128e7825 */ /* 0x044fe200078e00ff */
        /* <DEDUP_REMOVED lines=10> */
.L_x_2553:
        /* <DEDUP_REMOVED lines=61> */
.L_x_2551:
        /* <DEDUP_REMOVED lines=11> */
.L_x_2550:
        /* <DEDUP_REMOVED lines=16> */
.L_x_2556:
        /* <DEDUP_REMOVED lines=12> */
.L_x_2557:
        /* <DEDUP_REMOVED lines=11> */
[----:B------:R-:W-:Y:S02]  /*d210*/  IADD3 R83, PT, PT, R135, 0x76cf5d0a, RZ ;  /* 0x76cf5d0a87537810 */ /* 0x000fe40007ffe0ff */
[----:B------:R-:W-:Y:S01]  /*d220*/  IADD3 R131, PT, PT, R134, -0x255992d5, RZ ;  /* 0xdaa66d2b86837810 */ /* 0x000fe20007ffe0ff */
[----:B------:R-:W-:Y:S01]  /*d230*/  IMAD.WIDE.U32 R140, R141, -0x326172a9, RZ ;  /* 0xcd9e8d578d8c7825 */ /* 0x000fe200078e00ff */
[----:B------:R-:W-:-:S04]  /*d240*/  LOP3.LUT R83, R83, R82, R143, 0x96, !PT ;  /* 0x0000005253537212 */ /* 0x000fc800078e968f */
        /* <DEDUP_REMOVED lines=8> */
[----:B------:R-:W-:Y:S02]  /*d2d0*/  IADD3 R83, PT, PT, R135, -0x126145ec, RZ ;  /* 0xed9eba1487537810 */ /* 0x000fe40007ffe0ff */
[----:B------:R-:W-:Y:S01]  /*d2e0*/  IADD3 R131, PT, PT, R134, 0x1715609d, RZ ;  /* 0x1715609d86837810 */ /* 0x000fe20007ffe0ff */
        /* <DEDUP_REMOVED lines=19> */
[----:B------:R-:W-:-:S03]  /*d420*/  IMAD.WIDE.U32 R148, R131, -0x2daee0ad, RZ ;  /* 0xd2511f5383947825 */ /* 0x000fc600078e00ff */
[----:B------:R-:W-:Y:S01]  /*d430*/  LOP3.LUT R141, R141, R142, R83, 0x96, !PT ;  /* 0x0000008e8d8d7212 */ /* 0x000fe200078e9653 */
[C---:B------:R-:W-:Y:S01]  /*d440*/  VIADD R81, R134.reuse, 0xf1bbcdc8 ;  /* 0xf1bbcdc886517836 */ /* 0x040fe20000000000 */
[C---:B------:R-:W-:Y:S01]  /*d450*/  IADD3 R83, PT, PT, R135.reuse, -0x24c28bd8, RZ ;  /* 0xdb3d742887537810 */ /* 0x040fe20007ffe0ff */
[----:B------:R-:W-:Y:S02]  /*d460*/  VIADD R131, R135, 0x96a522ad ;  /* 0x96a522ad87837836 */ /* 0x000fe40000000000 */
        /* <DEDUP_REMOVED lines=8> */
[----:B------:R-:W-:Y:S01]  /*d4f0*/  IMAD.MOV.U32 R82, RZ, RZ, R90 ;  /* 0x000000ffff527224 */ /* 0x000fe200078e005a */
[----:B------:R-:W-:Y:S01]  /*d500*/  LOP3.LUT R148, R131, R148, R81, 0x96, !PT ;  /* 0x0000009483947212 */ /* 0x000fe200078e9651 */
[----:B------:R-:W-:Y:S01]  /*d510*/  IMAD.MOV.U32 R81, RZ, RZ, RZ ;  /* 0x000000ffff517224 */ /* 0x000fe200078e00ff */
[----:B------:R-:W-:-:S07]  /*d520*/  MOV R90, R80 ;  /* 0x00000050005a7202 */ /* 0x000fce0000000f00 */
.L_x_2555:
        /* <DEDUP_REMOVED lines=12> */
.L_x_2554:
[----:B------:R-:W-:Y:S01]  /*d5f0*/  F2FP.BF16.F32.PACK_AB R156, RZ, R145 ;  /* 0x00000091ff9c723e */ /* 0x000fe200000010ff */
[----:B--2---:R-:W-:Y:S01]  /*d600*/  IMAD.MOV.U32 R143, RZ, RZ, RZ ;  /* 0x000000ffff8f7224 */ /* 0x004fe200078e00ff */
        /* <DEDUP_REMOVED lines=14> */
.L_x_2560:
        /* <DEDUP_REMOVED lines=12> */
.L_x_2561:
        /* <DEDUP_REMOVED lines=61> */
.L_x_2559:
        /* <DEDUP_REMOVED lines=11> */
.L_x_2558:
        /* <DEDUP_REMOVED lines=16> */
.L_x_2564:
        /* <DEDUP_REMOVED lines=12> */
.L_x_2565:
        /* <DEDUP_REMOVED lines=61> */
.L_x_2563:
        /* <DEDUP_REMOVED lines=12> */
.L_x_2562:
[----:B------:R-:W-:Y:S02]  /*e280*/  F2FP.BF16.F32.PACK_AB R83, RZ, R141 ;  /* 0x0000008dff53723e */ /* 0x000fe400000010ff */
[----:B------:R-:W-:Y:S02]  /*e290*/  PRMT R82, R154, 0x5410, R156 ;  /* 0x000054109a527816 */ /* 0x000fe4000000009c */
[----:B------:R-:W-:Y:S02]  /*e2a0*/  PRMT R81, R150, 0x5410, R151 ;  /* 0x0000541096517816 */ /* 0x000fe40000000097 */
[----:B------:R-:W-:Y:S02]  /*e2b0*/  PRMT R80, R136, 0x5410, R132 ;  /* 0x0000541088507816 */ /* 0x000fe40000000084 */
[----:B------:R-:W-:-:S07]  /*e2c0*/  PRMT R83, R142, 0x5410, R83 ;  /* 0x000054108e537816 */ /* 0x000fce0000000053 */
.L_x_2533:
[C---:B------:R-:W-:Y:S01]  /*e2d0*/  VIADD R163, R177.reuse, 0x100 ;  /* 0x00000100b1a37836 */ /* 0x040fe20000000000 */
[----:B------:R-:W0:Y:S01]  /*e2e0*/  @P1 LDC.64 R160, c[0x0][0x390] ;  /* 0x0000e400ffa01b82 */ /* 0x000e220000000a00 */
[----:B------:R-:W-:Y:S01]  /*e2f0*/  @P1 IADD3 R165, PT, PT, R94, 0x200, RZ ;  /* 0x000002005ea51810 */ /* 0x000fe20007ffe0ff */
[----:B------:R-:W-:Y:S02]  /*e300*/  @P0 VIADD R167, R177, 0x200 ;  /* 0x00000200b1a70836 */ /* 0x000fe40000000000 */
[----:B------:R-:W-:-:S04]  /*e310*/  IMAD.WIDE.U32 R162, R163, 0x10, R138 ;  /* 0x00000010a3a27825 */ /* 0x000fc800078e008a */
[----:B------:R-:W1:Y:S01]  /*e320*/  @P0 LDC.64 R150, c[0x0][0x3a0] ;  /* 0x0000e800ff960b82 */ /* 0x000e620000000a00 */
[----:B------:R2:W-:Y:S01]  /*e330*/  STG.E.128 desc[UR6][R162.64], R80 ;  /* 0x00000050a2007986 */ /* 0x0005e2000c101d06 */
[----:B0-----:R-:W-:-:S04]  /*e340*/  @P1 IMAD.WIDE.U32 R160, R165, 0x10, R160 ;  /* 0x00000010a5a01825 */ /* 0x001fc800078e00a0 */
[----:B-1----:R-:W-:Y:S01]  /*e350*/  @P0 IMAD.WIDE.U32 R150, R167, 0x10, R150 ;  /* 0x00000010a7960825 */ /* 0x002fe200078e0096 */
[----:B--2---:R-:W-:Y:S06]  /*e360*/  @!P1 BRA `(.L_x_2566) ;  /* 0x0000000000549947 */ /* 0x004fec0003800000 */
        /* <DEDUP_REMOVED lines=15> */
[----:B------:R-:W-:Y:S01]  /*e460*/  VIADD R163, R94, 0x100 ;  /* 0x000001005ea37836 */ /* 0x000fe20000000000 */
[----:B------:R-:W-:Y:S02]  /*e470*/  LOP3.LUT R169, R82, R164, R162, 0xfe, !PT ;  /* 0x000000a452a97212 */ /* 0x000fe400078efea2 */
[----:B------:R-:W-:Y:S01]  /*e480*/  LOP3.LUT R83, R167, R83, RZ, 0xfc, !PT ;  /* 0x00000053a7537212 */ /* 0x000fe200078efcff */
[----:B0-----:R-:W-:Y:S01]  /*e490*/  IMAD.WIDE.U32 R80, R163, 0x8, R80 ;  /* 0x00000008a3507825 */ /* 0x001fe200078e0050 */
[----:B------:R-:W-:-:S05]  /*e4a0*/  LOP3.LUT R82, R169, 0xff, R126, 0xf8, !PT ;  /* 0x000000ffa9527812 */ /* 0x000fca00078ef87e */
[----:B------:R0:W-:Y:S02]  /*e4b0*/  STG.E.64 desc[UR6][R80.64], R82 ;  /* 0x0000005250007986 */ /* 0x0001e4000c101b06 */
.L_x_2566:
[----:B-----5:R1:W5:Y:S04]  /*e4c0*/  @P1 LDG.E.128 R72, desc[UR6][R160.64] ;  /* 0x00000006a0481981 */ /* 0x020368000c1e1d00 */
        /* <DEDUP_REMOVED lines=22> */
.L_x_2570:
[----:B------:R-:W-:-:S04]  /*e630*/  IADD3 R18, PT, PT, R18, 0x1, RZ ;  /* 0x0000000112127810 */ /* 0x000fc80007ffe0ff */
[C---:B------:R-:W-:Y:S01]  /*e640*/  ISETP.NE.AND P3, PT, R18.reuse, RZ, PT ;  /* 0x000000ff1200720c */ /* 0x040fe20003f65270 */
[----:B-1----:R-:W-:-:S12]  /*e650*/  IMAD.WIDE.U32 R150, R18, -0x2daee0ad, RZ ;  /* 0xd2511f5312967825 */ /* 0x002fd800078e00ff */
        /* <DEDUP_REMOVED lines=9> */
.L_x_2571:
        /* <DEDUP_REMOVED lines=61> */
.L_x_2569:
        /* <DEDUP_REMOVED lines=12> */
.L_x_2568:
        /* <DEDUP_REMOVED lines=21> */
.L_x_2574:
[----:B------:R-:W-:-:S04]  /*ecd0*/  VIADD R18, R18, 0x1 ;  /* 0x0000000112127836 */ /* 0x000fc80000000000 */
[C---:B-1----:R-:W-:Y:S01]  /*ece0*/  IMAD.WIDE.U32 R150, R18.reuse, -0x2daee0ad, RZ ;  /* 0xd2511f5312967825 */ /* 0x042fe200078e00ff */
        /* <DEDUP_REMOVED lines=10> */
.L_x_2575:
        /* <DEDUP_REMOVED lines=43> */
[C---:B------:R-:W-:Y:S02]  /*f040*/  VIADD R149, R135.reuse, 0x1fd5c5a3 ;  /* 0x1fd5c5a387957836 */ /* 0x040fe40000000000 */
[----:B------:R-:W-:Y:S02]  /*f050*/  VIADD R81, R134, 0xf1bbcdc8 ;  /* 0xf1bbcdc886517836 */ /* 0x000fe40000000000 */
        /* <DEDUP_REMOVED lines=16> */
.L_x_2573:
[----:B------:R-:W-:Y:S02]  /*f160*/  PRMT R83, R72, 0x7632, R83 ;  /* 0x0000763248537816 */ /* 0x000fe40000000053 */
[----:B------:R-:W-:Y:S02]  /*f170*/  I2FP.F32.U32 R80, R82 ;  /* 0x0000005200507245 */ /* 0x000fe40000201000 */
[----:B------:R-:W-:Y:S01]  /*f180*/  MOV R127, 0x2f800000 ;  /* 0x2f800000007f7802 */ /* 0x000fe20000000f00 */
[----:B------:R-:W-:Y:S01]  /*f190*/  IMAD.U32 R83, R83, 0x10000, RZ ;  /* 0x0001000053537824 */ /* 0x000fe200078e00ff */
[----:B------:R-:W-:-:S03]  /*f1a0*/  PRMT R82, R76, 0x7632, R82 ;  /* 0x000076324c527816 */ /* 0x000fc60000000052 */
[----:B------:R-:W-:Y:S01]  /*f1b0*/  FFMA.FTZ R80, R80, R127, 1.1641532182693481445e-10 ;  /* 0x2f00000050507423 */ /* 0x000fe2000001007f */
        /* <DEDUP_REMOVED lines=8> */
.L_x_2572:
[----:B------:R-:W-:Y:S01]  /*f240*/  F2FP.BF16.F32.PACK_AB R90, RZ, R173 ;  /* 0x000000adff5a723e */ /* 0x000fe200000010ff */
[----:B------:R-:W-:Y:S01]  /*f250*/  @!P2 IMAD.MOV.U32 R80, RZ, RZ, R81 ;  /* 0x000000ffff50a224 */ /* 0x000fe200078e0051 */
[----:B------:R-:W-:Y:S02]  /*f260*/  @!P2 SHF.L.U32 R171, R77, 0x10, RZ ;  /* 0x000000104daba819 */ /* 0x000fe400000006ff */
        /* <DEDUP_REMOVED lines=17> */
.L_x_2578:
        /* <DEDUP_REMOVED lines=12> */
.L_x_2579:
        /* <DEDUP_REMOVED lines=61> */
.L_x_2577:
        /* <DEDUP_REMOVED lines=12> */
.L_x_2576:
        /* <DEDUP_REMOVED lines=21> */
.L_x_2582:
        /* <DEDUP_REMOVED lines=12> */
.L_x_2583:
        /* <DEDUP_REMOVED lines=61> */
.L_x_2581:
        /* <DEDUP_REMOVED lines=14> */
.L_x_2580:
        /* <DEDUP_REMOVED lines=20> */
.L_x_2586:
        /* <DEDUP_REMOVED lines=12> */
.L_x_2587:
        /* <DEDUP_REMOVED lines=61> */
.L_x_2585:
        /* <DEDUP_REMOVED lines=12> */
.L_x_2584:
        /* <DEDUP_REMOVED lines=21> */
.L_x_2590:
        /* <DEDUP_REMOVED lines=12> */
.L_x_2591:
        /* <DEDUP_REMOVED lines=61> */
.L_x_2589:
        /* <DEDUP_REMOVED lines=14> */
.L_x_2588:
[----:B------:R-:W-:Y:S01]  /*10ce0*/  F2FP.BF16.F32.PACK_AB R156, RZ, R165 ;  /* 0x000000a5ff9c723e */ /* 0x000fe200000010ff */
[----:B------:R-:W-:Y:S01]  /*10cf0*/  @!P2 IMAD.MOV.U32 R80, RZ, RZ, R81 ;  /* 0x000000ffff50a224 */ /* 0x000fe200078e0051 */
[----:B------:R-:W-:Y:S02]  /*10d00*/  @!P2 SHF.L.U32 R163, R79, 0x10, RZ ;  /* 0x000000104fa3a819 */ /* 0x000fe400000006ff */
[----:B-1----:R-:W-:Y:S01]  /*10d10*/  @!P2 MOV R160, R136 ;  /* 0x0000008800a0a202 */ /* 0x002fe20000000f00 */
        /* <DEDUP_REMOVED lines=16> */
.L_x_2594:
        /* <DEDUP_REMOVED lines=12> */
.L_x_2595:
        /* <DEDUP_REMOVED lines=61> */
.L_x_2593:
        /* <DEDUP_REMOVED lines=12> */
.L_x_2592:
        /* <DEDUP_REMOVED lines=21> */
.L_x_2598:
        /* <DEDUP_REMOVED lines=12> */
.L_x_2599:
        /* <DEDUP_REMOVED lines=61> */
.L_x_2597:
[----:B------:R-:W-:Y:S02]  /*11950*/  PRMT R82, R75, 0x7632, R82 ;  /* 0x000076324b527816 */ /* 0x000fe40000000052 */
[----:B------:R-:W-:Y:S02]  /*11960*/  I2FP.F32.U32 R80, R81 ;  /* 0x0000005100507245 */ /* 0x000fe40000201000 */
[----:B------:R-:W-:Y:S01]  /*11970*/  MOV R81, 0x2f800000 ;  /* 0x2f80000000517802 */ /* 0x000fe20000000f00 */
[----:B------:R-:W-:Y:S01]  /*11980*/  IMAD.U32 R82, R82, 0x10000, RZ ;  /* 0x0001000052527824 */ /* 0x000fe200078e00ff */
[----:B------:R-:W-:-:S03]  /*11990*/  SHF.L.U32 R161, R97, 0x10, RZ ;  /* 0x0000001061a17819 */ /* 0x000fc600000006ff */
[----:B------:R-:W-:Y:S01]  /*119a0*/  FFMA.FTZ R80, R80, R81, 1.1641532182693481445e-10 ;  /* 0x2f00000050507423 */ /* 0x000fe20000010051 */
        /* <DEDUP_REMOVED lines=8> */
.L_x_2596:
[----:B------:R-:W-:Y:S02]  /*11a30*/  F2FP.BF16.F32.PACK_AB R83, RZ, R161 ;  /* 0x000000a1ff53723e */ /* 0x000fe400000010ff */
[----:B------:R-:W-:Y:S02]  /*11a40*/  PRMT R82, R154, 0x5410, R156 ;  /* 0x000054109a527816 */ /* 0x000fe4000000009c */
[----:B------:R-:W-:Y:S02]  /*11a50*/  PRMT R81, R140, 0x5410, R142 ;  /* 0x000054108c517816 */ /* 0x000fe4000000008e */
[----:B------:R-:W-:Y:S02]  /*11a60*/  PRMT R80, R132, 0x5410, R90 ;  /* 0x0000541084507816 */ /* 0x000fe4000000005a */
[----:B------:R-:W-:Y:S01]  /*11a70*/  PRMT R83, R158, 0x5410, R83 ;  /* 0x000054109e537816 */ /* 0x000fe20000000053 */
[----:B------:R-:W-:Y:S06]  /*11a80*/  BRA `(.L_x_2600) ;  /* 0x0000003000b07947 */ /* 0x000fec0003800000 */
.L_x_2567:
[----:B------:R-:W-:Y:S02]  /*11a90*/  HFMA2 R175, -RZ, RZ, 0, 0 ;  /* 0x00000000ffaf7431 */ /* 0x000fe400000001ff */
[----:B0-----:R-:W-:Y:S01]  /*11aa0*/  IMAD.MOV.U32 R80, RZ, RZ, R140 ;  /* 0x000000ffff507224 */ /* 0x001fe200078e008c */
[----:B------:R-:W-:Y:S01]  /*11ab0*/  MOV R136, R90 ;  /* 0x0000005a00887202 */ /* 0x000fe20000000f00 */
        /* <DEDUP_REMOVED lines=16> */
.L_x_2603:
        /* <DEDUP_REMOVED lines=12> */
.L_x_2604:
        /* <DEDUP_REMOVED lines=61> */
.L_x_2602:
        /* <DEDUP_REMOVED lines=11> */
.L_x_2601:
        /* <DEDUP_REMOVED lines=16> */
.L_x_2607:
        /* <DEDUP_REMOVED lines=12> */
.L_x_2608:
        /* <DEDUP_REMOVED lines=46> */
[----:B------:R-:W-:Y:S01]  /*125a0*/  IMAD.WIDE.U32 R148, R148, -0x2daee0ad, RZ ;  /* 0xd2511f5394947825 */ /* 0x000fe200078e00ff */
[----:B------:R-:W-:-:S03]  /*125b0*/  IADD3 R127, PT, PT, R135, -0x695add53, RZ ;  /* 0x96a522ad877f7810 */ /* 0x000fc60007ffe0ff */
[----:B------:R-:W-:-:S04]  /*125c0*/  IMAD.WIDE.U32 R150, R150, -0x326172a9, RZ ;  /* 0xcd9e8d5796967825 */ /* 0x000fc800078e00ff */
[----:B------:R-:W-:Y:S01]  /*125d0*/  VIADD R83, R135, 0xdb3d7428 ;  /* 0xdb3d742887537836 */ /* 0x000fe20000000000 */
[----:B------:R-:W-:-:S04]  /*125e0*/  LOP3.LUT R81, R81, R80, R151, 0x96, !PT ;  /* 0x0000005051517212 */ /* 0x000fc800078e9697 */
        /* <DEDUP_REMOVED lines=10> */
.L_x_2606:
        /* <DEDUP_REMOVED lines=12> */
.L_x_2605:
[----:B------:R-:W-:Y:S01]  /*12750*/  F2FP.BF16.F32.PACK_AB R90, RZ, R173 ;  /* 0x000000adff5a723e */ /* 0x000fe200000010ff */
[----:B------:R-:W-:Y:S01]  /*12760*/  IMAD.MOV.U32 R80, RZ, RZ, R81 ;  /* 0x000000ffff507224 */ /* 0x000fe200078e0051 */
[----:B------:R-:W-:Y:S01]  /*12770*/  MOV R171, RZ ;  /* 0x000000ff00ab7202 */ /* 0x000fe20000000f00 */
[----:B------:R-:W-:Y:S06]  /*12780*/  @!P1 BRA `(.L_x_2609) ;  /* 0x0000000400809947 */ /* 0x000fec0003800000 */
[----:B------:R-:W-:Y:S01]  /*12790*/  ISETP.NE.AND P2, PT, R81, 0x1, PT ;  /* 0x000000015100780c */ /* 0x000fe20003f45270 */
[----:B------:R-:W-:Y:S02]  /*127a0*/  HFMA2 R80, -RZ, RZ, 0, 1.1920928955078125e-07 ;  /* 0x00000002ff507431 */ /* 0x000fe400000001ff */
        /* <DEDUP_REMOVED lines=10> */
.L_x_2611:
        /* <DEDUP_REMOVED lines=12> */
.L_x_2612:
        /* <DEDUP_REMOVED lines=61> */
.L_x_2610:
        /* <DEDUP_REMOVED lines=11> */
.L_x_2609:
        /* <DEDUP_REMOVED lines=16> */
.L_x_2615:
        /* <DEDUP_REMOVED lines=12> */
.L_x_2616:
        /* <DEDUP_REMOVED lines=61> */
.L_x_2614:
        /* <DEDUP_REMOVED lines=12> */
.L_x_2613:
        /* <DEDUP_REMOVED lines=16> */
.L_x_2619:
        /* <DEDUP_REMOVED lines=12> */
.L_x_2620:
        /* <DEDUP_REMOVED lines=61> */
.L_x_2618:
        /* <DEDUP_REMOVED lines=11> */
.L_x_2617:
        /* <DEDUP_REMOVED lines=16> */
.L_x_2623:
        /* <DEDUP_REMOVED lines=12> */
.L_x_2624:
        /* <DEDUP_REMOVED lines=61> */
.L_x_2622:
        /* <DEDUP_REMOVED lines=12> */
.L_x_2621:
        /* <DEDUP_REMOVED lines=16> */
.L_x_2627:
        /* <DEDUP_REMOVED lines=12> */
.L_x_2628:
        /* <DEDUP_REMOVED lines=61> */
.L_x_2626:
        /* <DEDUP_REMOVED lines=11> */
.L_x_2625:
[----:B------:R-:W-:Y:S01]  /*146b0*/  F2FP.BF16.F32.PACK_AB R158, RZ, R163 ;  /* 0x000000a3ff9e723e */ /* 0x000fe200000010ff */
[----:B------:R-:W-:Y:S01]  /*146c0*/  IMAD.MOV.U32 R162, RZ, RZ, R80 ;  /* 0x000000ffffa27224 */ /* 0x000fe200078e0050 */
[----:B-1----:R-:W-:Y:S01]  /*146d0*/  MOV R161, RZ ;  /* 0x000000ff00a17202 */ /* 0x002fe20000000f00 */
        /* <DEDUP_REMOVED lines=13> */
.L_x_2631:
        /* <DEDUP_REMOVED lines=12> */
.L_x_2632:
        /* <DEDUP_REMOVED lines=61> */
.L_x_2630:
        /* <DEDUP_REMOVED lines=12> */
.L_x_2629:
[----:B------:R-:W-:Y:S02]  /*14d00*/  F2FP.BF16.F32.PACK_AB R83, RZ, R161 ;  /* 0x000000a1ff53723e */ /* 0x000fe400000010ff */
[----:B------:R-:W-:Y:S02]  /*14d10*/  PRMT R82, R154, 0x5410, R156 ;  /* 0x000054109a527816 */ /* 0x000fe4000000009c */
[----:B------:R-:W-:Y:S02]  /*14d20*/  PRMT R81, R140, 0x5410, R142 ;  /* 0x000054108c517816 */ /* 0x000fe4000000008e */
[----:B------:R-:W-:Y:S02]  /*14d30*/  PRMT R80, R132, 0x5410, R90 ;  /* 0x0000541084507816 */ /* 0x000fe4000000005a */
[----:B------:R-:W-:-:S07]  /*14d40*/  PRMT R83, R158, 0x5410, R83 ;  /* 0x000054109e537816 */ /* 0x000fce0000000053 */
.L_x_2600:
[C---:B------:R-:W-:Y:S01]  /*14d50*/  IADD3 R181, PT, PT, R177.reuse, 0x200, RZ ;  /* 0x00000200b1b57810 */ /* 0x040fe20007ffe0ff */
[----:B------:R-:W0:Y:S01]  /*14d60*/  @P1 LDC.64 R178, c[0x0][0x390] ;  /* 0x0000e400ffb21b82 */ /* 0x000e220000000a00 */
[----:B------:R-:W-:Y:S01]  /*14d70*/  IADD3 R177, PT, PT, R177, 0x300, RZ ;  /* 0x00000300b1b17810 */ /* 0x000fe20007ffe0ff */
[----:B------:R-:W-:Y:S02]  /*14d80*/  VIADD R90, R94, 0x300 ;  /* 0x000003005e5a7836 */ /* 0x000fe40000000000 */
[----:B------:R-:W-:-:S04]  /*14d90*/  IMAD.WIDE.U32 R180, R181, 0x10, R138 ;  /* 0x00000010b5b47825 */ /* 0x000fc800078e008a */
[----:B------:R-:W1:Y:S01]  /*14da0*/  @P0 LDC.64 R150, c[0x0][0x3a0] ;  /* 0x0000e800ff960b82 */ /* 0x000e620000000a00 */
[----:B------:R2:W-:Y:S01]  /*14db0*/  STG.E.128 desc[UR6][R180.64], R80 ;  /* 0x00000050b4007986 */ /* 0x0005e2000c101d06 */
[----:B0-----:R-:W-:-:S04]  /*14dc0*/  @P1 IMAD.WIDE.U32 R178, R90, 0x10, R178 ;  /* 0x000000105ab21825 */ /* 0x001fc800078e00b2 */
[----:B-1----:R-:W-:Y:S01]  /*14dd0*/  @P0 IMAD.WIDE.U32 R150, R177, 0x10, R150 ;  /* 0x00000010b1960825 */ /* 0x002fe200078e0096 */
[----:B--2---:R-:W-:Y:S06]  /*14de0*/  @!P1 BRA `(.L_x_2633) ;  /* 0x0000000000549947 */ /* 0x004fec0003800000 */
[----:B------:R-:W-:Y:S01]  /*14df0*/  IMAD.U32 R83, R144, 0x10000, RZ ;  /* 0x0001000090537824 */ /* 0x000fe200078e00ff */
        /* <DEDUP_REMOVED lines=13> */
[----:B------:R-:W-:Y:S02]  /*14ed0*/  LOP3.LUT R185, R181, R185, R183, 0xfe, !PT ;  /* 0x000000b9b5b97212 */ /* 0x000fe400078efeb7 */
[----:B------:R-:W-:Y:S02]  /*14ee0*/  IADD3 R181, PT, PT, R94, 0x200, RZ ;  /* 0x000002005eb57810 */ /* 0x000fe40007ffe0ff */
[----:B------:R-:W-:Y:S02]  /*14ef0*/  LOP3.LUT R187, R82, R182, R180, 0xfe, !PT ;  /* 0x000000b652bb7212 */ /* 0x000fe400078efeb4 */
[----:B------:R-:W-:Y:S01]  /*14f00*/  LOP3.LUT R83, R185, R83, RZ, 0xfc, !PT ;  /* 0x00000053b9537212 */ /* 0x000fe200078efcff */
[----:B0-----:R-:W-:Y:S01]  /*14f10*/  IMAD.WIDE.U32 R80, R181, 0x8, R80 ;  /* 0x00000008b5507825 */ /* 0x001fe200078e0050 */
[----:B------:R-:W-:-:S05]  /*14f20*/  LOP3.LUT R82, R187, 0xff, R126, 0xf8, !PT ;  /* 0x000000ffbb527812 */ /* 0x000fca00078ef87e */
[----:B------:R0:W-:Y:S02]  /*14f30*/  STG.E.64 desc[UR6][R80.64], R82 ;  /* 0x0000005250007986 */ /* 0x0001e4000c101b06 */
.L_x_2633:
[----:B-----5:R1:W5:Y:S04]  /*14f40*/  @P1 LDG.E.128 R72, desc[UR6][R178.64] ;  /* 0x00000006b2481981 */ /* 0x020368000c1e1d00 */
[----:B------:R1:W5:Y:S01]  /*14f50*/  @P0 LDG.E.128 R76, desc[UR6][R150.64] ;  /* 0x00000006964c0981 */ /* 0x000362000c1e1d00 */
[----:B------:R-:W-:Y:S05]  /*14f60*/  @!P0 BRA `(.L_x_2634) ;  /* 0x0000003400688947 */ /* 0x000fea0003800000 */
[----:B------:R-:W-:-:S13]  /*14f70*/  ISETP.GT.AND P0, PT, R92, RZ, PT ;  /* 0x000000ff5c00720c */ /* 0x000fda0003f04270 */
[----:B-1---5:R-:W-:Y:S01]  /*14f80*/  @!P0 IMAD.U32 R179, R76, 0x10000, RZ ;  /* 0x000100004cb38824 */ /* 0x022fe200078e00ff */
[----:B0-----:R-:W-:Y:S01]  /*14f90*/  @!P0 MOV R80, R162 ;  /* 0x000000a200508202 */ /* 0x001fe20000000f00 */
        /* <DEDUP_REMOVED lines=17> */
.L_x_2637:
        /* <DEDUP_REMOVED lines=12> */
.L_x_2638:
        /* <DEDUP_REMOVED lines=61> */
.L_x_2636:
[----:B------:R-:W-:Y:S01]  /*15540*/  I2FP.F32.U32 R81, R81 ;  /* 0x0000005100517245 */ /* 0x000fe20000201000 */
[----:B------:R-:W-:Y:S01]  /*15550*/  IMAD.U32 R83, R72, 0x10000, RZ ;  /* 0x0001000048537824 */ /* 0x000fe200078e00ff */
[----:B------:R-:W-:Y:S01]  /*15560*/  MOV R82, 0x2f800000 ;  /* 0x2f80000000527802 */ /* 0x000fe20000000f00 */
[----:B------:R-:W-:Y:S02]  /*15570*/  IMAD.U32 R94, R76, 0x10000, RZ ;  /* 0x000100004c5e7824 */ /* 0x000fe400078e00ff */
[----:B------:R-:W-:Y:S02]  /*15580*/  FMUL.FTZ R83, R83, UR13 ;  /* 0x0000000d53537c20 */ /* 0x000fe40008410000 */
[----:B------:R-:W-:Y:S01]  /*15590*/  FFMA.FTZ R81, R81, R82, 1.1641532182693481445e-10 ;  /* 0x2f00000051517423 */ /* 0x000fe20000010052 */
[----:B------:R-:W-:Y:S01]  /*155a0*/  SHF.L.U32 R82, R33, 0x10, RZ ;  /* 0x0000001021527819 */ /* 0x000fe200000006ff */
[----:B------:R-:W-:-:S03]  /*155b0*/  FMUL.FTZ R83, R83, UR12 ;  /* 0x0000000c53537c20 */ /* 0x000fc60008410000 */
[----:B------:R-:W-:-:S04]  /*155c0*/  FSETP.GTU.FTZ.AND P2, PT, R81, UR10, PT ;  /* 0x0000000a51007c0b */ /* 0x000fc8000bf5c000 */
[----:B------:R-:W-:Y:S02]  /*155d0*/  FSEL R179, R83, RZ, !P2 ;  /* 0x000000ff53b37208 */ /* 0x000fe40005000000 */
[----:B------:R-:W-:-:S03]  /*155e0*/  SEL R126, RZ, 0x1, P2 ;  /* 0x00000001ff7e7807 */ /* 0x000fc60001000000 */
[----:B------:R-:W-:-:S07]  /*155f0*/  FFMA.FTZ R179, R179, R82, R94 ;  /* 0x00000052b3b37223 */ /* 0x000fce000001005e */
.L_x_2635:
[----:B------:R-:W-:Y:S01]  /*15600*/  @!P0 PRMT R181, R76, 0x7632, R181 ;  /* 0x000076324cb58816 */ /* 0x000fe200000000b5 */
[----:B------:R-:W-:Y:S01]  /*15610*/  @!P0 IMAD.MOV.U32 R132, RZ, RZ, R92 ;  /* 0x000000ffff848224 */ /* 0x000fe200078e005c */
[----:B------:R-:W-:Y:S02]  /*15620*/  F2FP.BF16.F32.PACK_AB R94, RZ, R179 ;  /* 0x000000b3ff5e723e */ /* 0x000fe400000010ff */
[----:B------:R-:W-:Y:S02]  /*15630*/  @!P0 MOV R81, R80 ;  /* 0x0000005000518202 */ /* 0x000fe40000000f00 */
        /* <DEDUP_REMOVED lines=17> */
.L_x_2641:
        /* <DEDUP_REMOVED lines=12> */
.L_x_2642:
        /* <DEDUP_REMOVED lines=61> */
.L_x_2640:
        /* <DEDUP_REMOVED lines=14> */
.L_x_2639:
        /* <DEDUP_REMOVED lines=20> */
.L_x_2645:
        /* <DEDUP_REMOVED lines=12> */
.L_x_2646:
        /* <DEDUP_REMOVED lines=58> */
[----:B------:R-:W-:Y:S02]  /*16260*/  IMAD.MOV.U32 R136, RZ, RZ, R80 ;  /* 0x000000ffff887224 */ /* 0x000fe400078e0050 */
[----:B------:R-:W-:Y:S01]  /*16270*/  IMAD.MOV.U32 R80, RZ, RZ, RZ ;  /* 0x000000ffff507224 */ /* 0x000fe200078e00ff */
[----:B------:R-:W-:-:S07]  /*16280*/  LOP3.LUT R148, R151, R148, R81, 0x96, !PT ;  /* 0x0000009497947212 */ /* 0x000fce00078e9651 */
.L_x_2644:
        /* <DEDUP_REMOVED lines=12> */
.L_x_2643:
        /* <DEDUP_REMOVED lines=21> */
.L_x_2649:
        /* <DEDUP_REMOVED lines=12> */
.L_x_2650:
        /* <DEDUP_REMOVED lines=58> */
[----:B------:R-:W-:Y:S01]  /*16900*/  HFMA2 R81, -RZ, RZ, 0, 0 ;  /* 0x00000000ff517431 */ /* 0x000fe200000001ff */
[----:B------:R-:W-:Y:S01]  /*16910*/  MOV R132, R80 ;  /* 0x0000005000847202 */ /* 0x000fe20000000f00 */
[----:B------:R-:W-:-:S07]  /*16920*/  IMAD.MOV.U32 R82, RZ, RZ, R136 ;  /* 0x000000ffff527224 */ /* 0x000fce00078e0088 */
.L_x_2648:
        /* <DEDUP_REMOVED lines=14> */
.L_x_2647:
        /* <DEDUP_REMOVED lines=20> */
.L_x_2653:
        /* <DEDUP_REMOVED lines=12> */
.L_x_2654:
        /* <DEDUP_REMOVED lines=61> */
.L_x_2652:
        /* <DEDUP_REMOVED lines=12> */
.L_x_2651:
        /* <DEDUP_REMOVED lines=21> */
.L_x_2657:
        /* <DEDUP_REMOVED lines=12> */
.L_x_2658:
        /* <DEDUP_REMOVED lines=56> */
[----:B------:R-:W-:Y:S02]  /*17630*/  HFMA2 R81, -RZ, RZ, 0, 0 ;  /* 0x00000000ff517431 */ /* 0x000fe400000001ff */
[----:B------:R-:W-:Y:S01]  /*17640*/  IMAD.MOV.U32 R152, RZ, RZ, R80 ;  /* 0x000000ffff987224 */ /* 0x000fe200078e0050 */
[----:B------:R-:W-:Y:S01]  /*17650*/  MOV R132, R82 ;  /* 0x0000005200847202 */ /* 0x000fe20000000f00 */
[----:B------:R-:W-:Y:S01]  /*17660*/  IMAD.MOV.U32 R82, RZ, RZ, R154 ;  /* 0x000000ffff527224 */ /* 0x000fe200078e009a */
[----:B------:R-:W-:-:S07]  /*17670*/  LOP3.LUT R148, R131, R150, R83, 0x96, !PT ;  /* 0x0000009683947212 */ /* 0x000fce00078e9653 */
.L_x_2656:
        /* <DEDUP_REMOVED lines=14> */
.L_x_2655:
        /* <DEDUP_REMOVED lines=20> */
.L_x_2661:
        /* <DEDUP_REMOVED lines=12> */
.L_x_2662:
        /* <DEDUP_REMOVED lines=61> */
.L_x_2660:
        /* <DEDUP_REMOVED lines=12> */
.L_x_2659:
        /* <DEDUP_REMOVED lines=21> */
.L_x_2665:
        /* <DEDUP_REMOVED lines=12> */
.L_x_2666:
        /* <DEDUP_REMOVED lines=61> */
.L_x_2664:
        /* <DEDUP_REMOVED lines=14> */
.L_x_2663:
[----:B------:R-:W-:Y:S02]  /*184b0*/  F2FP.BF16.F32.PACK_AB R83, RZ, R193 ;  /* 0x000000c1ff53723e */ /* 0x000fe400000010ff */
[----:B------:R-:W-:Y:S02]  /*184c0*/  PRMT R82, R142, 0x5410, R154 ;  /* 0x000054108e527816 */ /* 0x000fe4000000009a */
[----:B------:R-:W-:Y:S02]  /*184d0*/  PRMT R81, R140, 0x5410, R136 ;  /* 0x000054108c517816 */ /* 0x000fe40000000088 */
[----:B------:R-:W-:Y:S02]  /*184e0*/  PRMT R80, R94, 0x5410, R92 ;  /* 0x000054105e507816 */ /* 0x000fe4000000005c */
[----:B------:R-:W-:Y:S01]  /*184f0*/  PRMT R83, R158, 0x5410, R83 ;  /* 0x000054109e537816 */ /* 0x000fe20000000053 */
[----:B------:R-:W-:Y:S06]  /*18500*/  BRA `(.L_x_2667) ;  /* 0x0000003000b07947 */ /* 0x000fec0003800000 */
.L_x_2634:
[----:B-1----:R-:W-:Y:S01]  /*18510*/  IMAD.MOV.U32 R179, RZ, RZ, RZ ;  /* 0x000000ffffb37224 */ /* 0x002fe200078e00ff */
[----:B0-----:R-:W-:Y:S01]  /*18520*/  MOV R80, R162 ;  /* 0x000000a200507202 */ /* 0x001fe20000000f00 */
        /* <DEDUP_REMOVED lines=17> */
.L_x_2670:
        /* <DEDUP_REMOVED lines=12> */
.L_x_2671:
        /* <DEDUP_REMOVED lines=61> */
.L_x_2669:
        /* <DEDUP_REMOVED lines=10> */
[----:B------:R-:W-:-:S07]  /*18b70*/  FMUL.FTZ R179, R82, R179 ;  /* 0x000000b352b37220 */ /* 0x000fce0000410000 */
.L_x_2668:
        /* <DEDUP_REMOVED lines=16> */
.L_x_2674:
        /* <DEDUP_REMOVED lines=12> */
.L_x_2675:
        /* <DEDUP_REMOVED lines=61> */
.L_x_2673:
        /* <DEDUP_REMOVED lines=12> */
.L_x_2672:
        /* <DEDUP_REMOVED lines=16> */
.L_x_2678:
        /* <DEDUP_REMOVED lines=12> */
.L_x_2679:
        /* <DEDUP_REMOVED lines=61> */
.L_x_2677:
        /* <DEDUP_REMOVED lines=11> */
.L_x_2676:
        /* <DEDUP_REMOVED lines=16> */
.L_x_2682:
        /* <DEDUP_REMOVED lines=12> */
.L_x_2683:
        /* <DEDUP_REMOVED lines=55> */
[----:B------:R-:W-:Y:S02]  /*19d40*/  MOV R152, R148 ;  /* 0x0000009400987202 */ /* 0x000fe40000000f00 */
[----:B------:R-:W-:Y:S02]  /*19d50*/  LOP3.LUT R149, R83, R150, R149, 0x96, !PT ;  /* 0x0000009653957212 */ /* 0x000fe400078e9695 */
[----:B------:R-:W-:Y:S01]  /*19d60*/  LOP3.LUT R148, R129, R82, R81, 0x96, !PT ;  /* 0x0000005281947212 */ /* 0x000fe200078e9651 */
[----:B------:R-:W-:Y:S01]  /*19d70*/  IMAD.MOV.U32 R82, RZ, RZ, R132 ;  /* 0x000000ffff527224 */ /* 0x000fe200078e0084 */
[----:B------:R-:W-:Y:S01]  /*19d80*/  MOV R132, R80 ;  /* 0x0000005000847202 */ /* 0x000fe20000000f00 */
[----:B------:R-:W-:-:S07]  /*19d90*/  IMAD.MOV.U32 R81, RZ, RZ, RZ ;  /* 0x000000ffff517224 */ /* 0x000fce00078e00ff */
.L_x_2681:
        /* <DEDUP_REMOVED lines=12> */
.L_x_2680:
        /* <DEDUP_REMOVED lines=16> */
.L_x_2686:
        /* <DEDUP_REMOVED lines=12> */
.L_x_2687:
        /* <DEDUP_REMOVED lines=57> */
[----:B------:R-:W-:Y:S01]  /*1a3b0*/  IMAD.MOV.U32 R80, RZ, RZ, RZ ;  /* 0x000000ffff507224 */ /* 0x000fe200078e00ff */
[----:B------:R-:W-:Y:S01]  /*1a3c0*/  LOP3.LUT R148, R151, R150, R83, 0x96, !PT ;  /* 0x0000009697947212 */ /* 0x000fe200078e9653 */
[----:B------:R-:W-:Y:S01]  /*1a3d0*/  IMAD.MOV.U32 R83, RZ, RZ, R132 ;  /* 0x000000ffff537224 */ /* 0x000fe200078e0084 */
[----:B------:R-:W-:-:S07]  /*1a3e0*/  MOV R132, R82 ;  /* 0x0000005200847202 */ /* 0x000fce0000000f00 */
.L_x_2685:
[----:B------:R-:W-:Y:S01]  /*1a3f0*/  HFMA2 R82, -RZ, RZ, 0.1171875, 0 ;  /* 0x2f800000ff527431 */ /* 0x000fe200000001ff */
[----:B------:R-:W-:Y:S01]  /*1a400*/  I2FP.F32.U32 R81, R83 ;  /* 0x0000005300517245 */ /* 0x000fe20000201000 */
[----:B-----5:R-:W-:-:S04]  /*1a410*/  IMAD.U32 R83, R74, 0x10000, RZ ;  /* 0x000100004a537824 */ /* 0x020fc800078e00ff */
[----:B------:R-:W-:Y:S01]  /*1a420*/  FMUL.FTZ R83, R83, UR13 ;  /* 0x0000000d53537c20 */ /* 0x000fe20008410000 */
[----:B------:R-:W-:-:S03]  /*1a430*/  FFMA.FTZ R81, R81, R82, 1.1641532182693481445e-10 ;  /* 0x2f00000051517423 */ /* 0x000fc60000010052 */
[----:B------:R-:W-:Y:S01]  /*1a440*/  FMUL.FTZ R83, R83, UR12 ;  /* 0x0000000c53537c20 */ /* 0x000fe20008410000 */
[----:B------:R-:W-:Y:S02]  /*1a450*/  SHF.L.U32 R82, R35, 0x10, RZ ;  /* 0x0000001023527819 */ /* 0x000fe400000006ff */
[----:B------:R-:W-:-:S04]  /*1a460*/  FSETP.GTU.FTZ.AND P0, PT, R81, UR10, PT ;  /* 0x0000000a51007c0b */ /* 0x000fc8000bf1c000 */
[----:B------:R-:W-:Y:S02]  /*1a470*/  FSEL R187, R83, RZ, !P0 ;  /* 0x000000ff53bb7208 */ /* 0x000fe40004000000 */
[----:B------:R-:W-:-:S03]  /*1a480*/  SEL R130, RZ, 0x1, P0 ;  /* 0x00000001ff827807 */ /* 0x000fc60000000000 */
[----:B------:R-:W-:-:S07]  /*1a490*/  FMUL.FTZ R187, R82, R187 ;  /* 0x000000bb52bb7220 */ /* 0x000fce0000410000 */
.L_x_2684:
        /* <DEDUP_REMOVED lines=16> */
.L_x_2690:
        /* <DEDUP_REMOVED lines=12> */
.L_x_2691:
        /* <DEDUP_REMOVED lines=61> */
.L_x_2689:
        /* <DEDUP_REMOVED lines=12> */
.L_x_2688:
        /* <DEDUP_REMOVED lines=16> */
.L_x_2694:
        /* <DEDUP_REMOVED lines=12> */
.L_x_2695:
        /* <DEDUP_REMOVED lines=59> */
[----:B------:R-:W-:Y:S01]  /*1b060*/  LOP3.LUT R148, R83, R80, R151, 0x96, !PT ;  /* 0x0000005053947212 */ /* 0x000fe200078e9697 */
[----:B------:R-:W-:-:S07]  /*1b070*/  IMAD.MOV.U32 R80, RZ, RZ, RZ ;  /* 0x000000ffff507224 */ /* 0x000fce00078e00ff */
.L_x_2693:
        /* <DEDUP_REMOVED lines=11> */
.L_x_2692:
        /* <DEDUP_REMOVED lines=16> */
.L_x_2698:
        /* <DEDUP_REMOVED lines=12> */
.L_x_2699:
        /* <DEDUP_REMOVED lines=61> */
.L_x_2697:
        /* <DEDUP_REMOVED lines=12> */
.L_x_2696:
[----:B------:R-:W-:Y:S02]  /*1b780*/  F2FP.BF16.F32.PACK_AB R83, RZ, R193 ;  /* 0x000000c1ff53723e */ /* 0x000fe400000010ff */
[----:B------:R-:W-:Y:S02]  /*1b790*/  PRMT R82, R142, 0x5410, R154 ;  /* 0x000054108e527816 */ /* 0x000fe4000000009a */
[----:B------:R-:W-:Y:S02]  /*1b7a0*/  PRMT R81, R140, 0x5410, R136 ;  /* 0x000054108c517816 */ /* 0x000fe40000000088 */
[----:B------:R-:W-:Y:S02]  /*1b7b0*/  PRMT R80, R94, 0x5410, R92 ;  /* 0x000054105e507816 */ /* 0x000fe4000000005c */
[----:B------:R-:W-:-:S07]  /*1b7c0*/  PRMT R83, R158, 0x5410, R83 ;  /* 0x000054109e537816 */ /* 0x000fce0000000053 */
.L_x_2667:
        /* <DEDUP_REMOVED lines=55> */
.L_x_2700:
[----:B0-----:R-:W0:Y:S01]  /*1bb40*/  SHFL.BFLY PT, R81, R92, 0x1, 0x1f ;  /* 0x0c201f005c517f89 */ /* 0x001e2200000e0000 */
[----:B------:R-:W-:Y:S01]  /*1bb50*/  LOP3.LUT P0, RZ, R86, 0x1f, RZ, 0xc0, !PT ;  /* 0x0000001f56ff7812 */ /* 0x000fe2000780c0ff */
[----:B------:R-:W-:Y:S01]  /*1bb60*/  BSSY.RECONVERGENT B0, `(.L_x_2701) ;  /* 0x0000060000007945 */ /* 0x000fe20003800200 */
        /* <DEDUP_REMOVED lines=10> */
[----:B------:R-:W-:Y:S01]  /*1bc10*/  FMUL.FTZ R80, R80, 0.0009765625 ;  /* 0x3a80000050507820 */ /* 0x000fe20000410000 */
[----:B------:R-:W-:Y:S02]  /*1bc20*/  ISETP.GT.U32.AND P1, PT, R94, 0x7, PT ;  /* 0x000000075e00780c */ /* 0x000fe40003f24070 */
[----:B------:R-:W-:Y:S01]  /*1bc30*/  MOV R94, RZ ;  /* 0x000000ff005e7202 */ /* 0x000fe20000000f00 */
        /* <DEDUP_REMOVED lines=82> */
.L_x_2702:
[----:B------:R-:W-:Y:S05]  /*1c160*/  BSYNC.RECONVERGENT B0 ;  /* 0x0000000000007941 */ /* 0x000fea0003800200 */
.L_x_2701:
[----:B------:R-:W-:Y:S01]  /*1c170*/  BAR.SYNC.DEFER_BLOCKING 0x0 ;  /* 0x0000000000007b1d */ /* 0x000fe20000010000 */
[----:B0-----:R-:W-:-:S05]  /*1c180*/  CS2R R80, SRZ ;  /* 0x0000000000507805 */ /* 0x001fca000001ff00 */
[----:B------:R-:W-:Y:S04]  /*1c190*/  BSSY.RECONVERGENT B0, `(.L_x_2703) ;  /* 0x000000a000007945 */ /* 0x000fe80003800200 */
[----:B------:R-:W-:Y:S05]  /*1c1a0*/  @P1 BRA `(.L_x_2704) ;  /* 0x0000000000201947 */ /* 0x000fea0003800000 */
[----:B------:R-:W0:Y:S01]  /*1c1b0*/  S2UR UR5, SR_CgaCtaId ;  /* 0x00000000000579c3 */ /* 0x000e220000008800 */
[----:B------:R-:W-:Y:S01]  /*1c1c0*/  UMOV UR4, 0x400 ;  /* 0x0000040000047882 */ /* 0x000fe20000000000 */
[----:B------:R-:W-:Y:S02]  /*1c1d0*/  IMAD.SHL.U32 R80, R86, 0x8, RZ ;  /* 0x0000000856507824 */ /* 0x000fe400078e00ff */
[----:B------:R-:W-:-:S03]  /*1c1e0*/  HFMA2 R94, -RZ, RZ, 0, 6.103515625e-05 ;  /* 0x00000400ff5e7431 */ /* 0x000fc600000001ff */
[----:B------:R-:W-:Y:S01]  /*1c1f0*/  LOP3.LUT R80, R80, 0xf8, RZ, 0xc0, !PT ;  /* 0x000000f850507812 */ /* 0x000fe200078ec0ff */
[----:B0-----:R-:W-:-:S04]  /*1c200*/  ULEA UR4, UR5, UR4, 0x18 ;  /* 0x0000000405047291 */ /* 0x001fc8000f8ec0ff */
[----:B------:R-:W-:-:S09]  /*1c210*/  @UP0 UIADD3 UR4, UPT, UPT, UR4, 0x40, URZ ;  /* 0x0000004004040890 */ /* 0x000fd2000fffe0ff */
[----:B------:R-:W0:Y:S03]  /*1c220*/  LDS.64 R80, [R80+UR4] ;  /* 0x0000000450507984 */ /* 0x000e260008000a00 */
.L_x_2704:
[----:B------:R-:W-:Y:S05]  /*1c230*/  BSYNC.RECONVERGENT B0 ;  /* 0x0000000000007941 */ /* 0x000fea0003800200 */
.L_x_2703:
        /* <DEDUP_REMOVED lines=65> */
[----:B------:R-:W-:-:S13]  /*1c650*/  ISETP.GE.AND P0, PT, R84, 0x1, PT ;  /* 0x000000015400780c */ /* 0x000fda0003f06270 */
[----:B-1----:R-:W-:Y:S05]  /*1c660*/  @!P0 BRA `(.L_x_2705) ;  /* 0x0000000c00088947 */ /* 0x002fea0003800000 */
[----:B------:R-:W-:Y:S01]  /*1c670*/  IADD3 R81, PT, PT, R84, -0x1, RZ ;  /* 0xffffffff54517810 */ /* 0x000fe20007ffe0ff */
[----:B------:R-:W-:Y:S01]  /*1c680*/  IMAD.U32 R84, R52, 0x10000, RZ ;  /* 0x0001000034547824 */ /* 0x000fe200078e00ff */
[----:B------:R-:W-:Y:S01]  /*1c690*/  FSEL R80, R139, RZ, !P1 ;  /* 0x000000ff8b507208 */ /* 0x000fe20004800000 */
[----:B------:R-:W-:Y:S01]  /*1c6a0*/  IMAD.U32 R140, R3, 0x10000, RZ ;  /* 0x00010000038c7824 */ /* 0x000fe200078e00ff */
[----:B------:R-:W-:Y:S01]  /*1c6b0*/  SHF.L.U32 R142, R70, 0x10, RZ ;  /* 0x00000010468e7819 */ /* 0x000fe200000006ff */
[----:B------:R-:W-:Y:S01]  /*1c6c0*/  IMAD R88, R81, R88, RZ ;  /* 0x0000005851587224 */ /* 0x000fe200078e02ff */
        /* <DEDUP_REMOVED lines=66> */
[----:B------:R-:W-:Y:S01]  /*1caf0*/  IMAD.U32 R81, R0, 0x10000, RZ ;  /* 0x0001000000517824 */ /* 0x000fe200078e00ff */
[----:B------:R-:W-:Y:S01]  /*1cb00*/  SHF.L.U32 R90, R113, 0x10, RZ ;  /* 0x00000010715a7819 */ /* 0x000fe200000006ff */
[----:B------:R-:W-:Y:S01]  /*1cb10*/  IMAD.U32 R136, R51, 0x10000, RZ ;  /* 0x0001000033887824 */ /* 0x000fe200078e00ff */
[----:B------:R-:W-:Y:S01]  /*1cb20*/  SHF.L.U32 R94, R69, 0x10, RZ ;  /* 0x00000010455e7819 */ /* 0x000fe200000006ff */
[----:B------:R-:W-:Y:S01]  /*1cb30*/  FFMA.FTZ R80, R80, R81, R85 ;  /* 0x0000005150507223 */ /* 0x000fe20000010055 */
[----:B------:R-:W-:-:S02]  /*1cb40*/  IMAD.U32 R92, R2, 0x10000, RZ ;  /* 0x00010000025c7824 */ /* 0x000fc400078e00ff */
[----:B------:R-:W-:Y:S01]  /*1cb50*/  FFMA.FTZ R85, R133, R84, R90 ;  /* 0x0000005485557223 */ /* 0x000fe2000001005a */
[----:B------:R-:W-:Y:S01]  /*1cb60*/  FFMA.FTZ R89, R89, R140, R142 ;  /* 0x0000008c59597223 */ /* 0x000fe2000001008e */
[----:B------:R-:W-:Y:S01]  /*1cb70*/  SHF.L.U32 R158, R117, 0x10, RZ ;  /* 0x00000010759e7819 */ /* 0x000fe200000006ff */
[----:B------:R-:W-:Y:S01]  /*1cb80*/  FFMA.FTZ R84, R93, R136, R138 ;  /* 0x000000885d547223 */ /* 0x000fe2000001008a */
[----:B------:R-:W-:Y:S01]  /*1cb90*/  SHF.L.U32 R140, R110, 0x10, RZ ;  /* 0x000000106e8c7819 */ /* 0x000fe200000006ff */
[----:B------:R-:W-:Y:S01]  /*1cba0*/  IMAD.U32 R154, R48, 0x10000, RZ ;  /* 0x00010000309a7824 */ /* 0x000fe200078e00ff */
[----:B------:R-:W-:Y:S01]  /*1cbb0*/  SHF.L.U32 R150, R64, 0x10, RZ ;  /* 0x0000001040967819 */ /* 0x000fe200000006ff */
[----:B------:R-:W-:Y:S02]  /*1cbc0*/  IMAD.U32 R138, R49, 0x10000, RZ ;  /* 0x00010000318a7824 */ /* 0x000fe400078e00ff */
[----:B------:R-:W-:Y:S01]  /*1cbd0*/  FFMA.FTZ R81, R95, R92, R94 ;  /* 0x0000005c5f517223 */ /* 0x000fe2000001005e */
        /* <DEDUP_REMOVED lines=9> */
[----:B------:R-:W-:Y:S01]  /*1cc70*/  IMAD.U32 R142, R11, 0x10000, RZ ;  /* 0x000100000b8e7824 */ /* 0x000fe200078e00ff */
[----:B------:R-:W-:Y:S01]  /*1cc80*/  SHF.L.U32 R140, R116, 0x10, RZ ;  /* 0x00000010748c7819 */ /* 0x000fe200000006ff */
[----:B------:R-:W-:Y:S02]  /*1cc90*/  IMAD.U32 R138, R47, 0x10000, RZ ;  /* 0x000100002f8a7824 */ /* 0x000fe400078e00ff */
[----:B------:R-:W-:Y:S01]  /*1cca0*/  FFMA.FTZ R94, R139, R94, R136 ;  /* 0x0000005e8b5e7223 */ /* 0x000fe20000010088 */
        /* <DEDUP_REMOVED lines=8> */
[----:B------:R-:W-:Y:S02]  /*1cd30*/  IMAD.U32 R140, R21, 0x10000, RZ ;  /* 0x00010000158c7824 */ /* 0x000fe400078e00ff */
[----:B------:R-:W-:Y:S01]  /*1cd40*/  FFMA.FTZ R92, R155, R92, R136 ;  /* 0x0000005c9b5c7223 */ /* 0x000fe20000010088 */
[----:B------:R-:W-:Y:S01]  /*1cd50*/  SHF.L.U32 R138, R114, 0x10, RZ ;  /* 0x00000010728a7819 */ /* 0x000fe200000006ff */
[----:B------:R-:W-:Y:S01]  /*1cd60*/  FFMA.FTZ R158, R145, R158, R160 ;  /* 0x0000009e919e7223 */ /* 0x000fe200000100a0 */
[----:B------:R-:W-:Y:S01]  /*1cd70*/  IMAD.U32 R136, R45, 0x10000, RZ ;  /* 0x000100002d887824 */ /* 0x000fe200078e00ff */
[----:B------:R-:W-:Y:S01]  /*1cd80*/  SHF.L.U32 R164, R67, 0x10, RZ ;  /* 0x0000001043a47819 */ /* 0x000fe200000006ff */
[----:B------:R-:W-:Y:S01]  /*1cd90*/  FFMA.FTZ R175, R175, R140, R142 ;  /* 0x0000008cafaf7223 */ /* 0x000fe2000001008e */
[----:B------:R-:W-:Y:S01]  /*1cda0*/  SHF.L.U32 R160, R121, 0x10, RZ ;  /* 0x0000001079a07819 */ /* 0x000fe200000006ff */
[----:B------:R-:W-:Y:S01]  /*1cdb0*/  IMAD.U32 R162, R12, 0x10000, RZ ;  /* 0x000100000ca27824 */ /* 0x000fe200078e00ff */
[----:B------:R-:W-:Y:S01]  /*1cdc0*/  SHF.L.U32 R142, R119, 0x10, RZ ;  /* 0x00000010778e7819 */ /* 0x000fe200000006ff */
[----:B------:R-:W-:-:S02]  /*1cdd0*/  IMAD.U32 R154, R44, 0x10000, RZ ;  /* 0x000100002c9a7824 */ /* 0x000fc400078e00ff */
[----:B------:R-:W-:Y:S01]  /*1cde0*/  FFMA.FTZ R151, R151, R136, R138 ;  /* 0x0000008897977223 */ /* 0x000fe2000001008a */
[----:B------:R-:W-:Y:S01]  /*1cdf0*/  IMAD.U32 R140, R42, 0x10000, RZ ;  /* 0x000100002a8c7824 */ /* 0x000fe200078e00ff */
[----:B------:R-:W-:Y:S01]  /*1ce00*/  SHF.L.U32 R170, R120, 0x10, RZ ;  /* 0x0000001078aa7819 */ /* 0x000fe200000006ff */
[----:B------:R-:W-:Y:S01]  /*1ce10*/  FFMA.FTZ R162, R143, R162, R164 ;  /* 0x000000a28fa27223 */ /* 0x000fe200000100a4 */
[----:B------:R-:W-:Y:S01]  /*1ce20*/  SHF.L.U32 R138, R62, 0x10, RZ ;  /* 0x000000103e8a7819 */ /* 0x000fe200000006ff */
[----:B------:R-:W-:Y:S01]  /*1ce30*/  IMAD.U32 R168, R43, 0x10000, RZ ;  /* 0x000100002ba87824 */ /* 0x000fe200078e00ff */
[----:B------:R-:W-:Y:S01]  /*1ce40*/  SHF.L.U32 R166, R61, 0x10, RZ ;  /* 0x000000103da67819 */ /* 0x000fe200000006ff */
[----:B------:R-:W-:Y:S01]  /*1ce50*/  FFMA.FTZ R154, R173, R154, R160 ;  /* 0x0000009aad9a7223 */ /* 0x000fe200000100a0 */
[----:B------:R-:W-:Y:S02]  /*1ce60*/  IMAD.U32 R136, R23, 0x10000, RZ ;  /* 0x0001000017887824 */ /* 0x000fe400078e00ff */
[----:B------:R-:W-:Y:S01]  /*1ce70*/  FFMA.FTZ R160, R165, R140, R142 ;  /* 0x0000008ca5a07223 */ /* 0x000fe2000001008e */
[----:B------:R-:W-:Y:S01]  /*1ce80*/  IMAD.U32 R164, R22, 0x10000, RZ ;  /* 0x0001000016a47824 */ /* 0x000fe200078e00ff */
[----:B------:R-:W0:Y:S01]  /*1ce90*/  LDC.64 R142, c[0x0][0x428] ;  /* 0x00010a00ff8e7b82 */ /* 0x000e220000000a00 */
[----:B------:R-:W-:Y:S01]  /*1cea0*/  FFMA.FTZ R169, R169, R168, R170 ;  /* 0x000000a8a9a97223 */ /* 0x000fe200000100aa */
[----:B------:R-:W-:Y:S01]  /*1ceb0*/  SHF.L.U32 R172, R118, 0x10, RZ ;  /* 0x0000001076ac7819 */ /* 0x000fe200000006ff */
[----:B------:R-:W-:Y:S01]  /*1cec0*/  FFMA.FTZ R167, R167, R136, R138 ;  /* 0x00000088a7a77223 */ /* 0x000fe2000001008a */
[----:B------:R-:W-:Y:S01]  /*1ced0*/  FFMA.FTZ R164, R171, R164, R166 ;  /* 0x000000a4aba47223 */ /* 0x000fe200000100a6 */
[----:B------:R-:W-:Y:S01]  /*1cee0*/  SHF.L.U32 R168, R63, 0x10, RZ ;  /* 0x000000103fa87819 */ /* 0x000fe200000006ff */
[----:B------:R-:W-:Y:S01]  /*1cef0*/  IMAD.U32 R170, R41, 0x10000, RZ ;  /* 0x0001000029aa7824 */ /* 0x000fe200078e00ff */
[----:B------:R-:W-:Y:S01]  /*1cf00*/  SHF.L.U32 R138, R125, 0x10, RZ ;  /* 0x000000107d8a7819 */ /* 0x000fe200000006ff */
[----:B------:R-:W-:Y:S01]  /*1cf10*/  IMAD.U32 R166, R24, 0x10000, RZ ;  /* 0x0001000018a67824 */ /* 0x000fe200078e00ff */
[----:B------:R-:W-:Y:S01]  /*1cf20*/  SHF.R.S32.HI R93, RZ, 0x1f, R88 ;  /* 0x0000001fff5d7819 */ /* 0x000fe20000011458 */
        /* <DEDUP_REMOVED lines=9> */
[----:B------:R-:W-:Y:S01]  /*1cfc0*/  LEA.HI R93, R93, R88, RZ, 0x3 ;  /* 0x000000585d5d7211 */ /* 0x000fe200078f18ff */
[----:B------:R-:W-:Y:S02]  /*1cfd0*/  IMAD.U32 R136, R31, 0x10000, RZ ;  /* 0x000100001f887824 */ /* 0x000fe400078e00ff */
[----:B------:R-:W-:Y:S01]  /*1cfe0*/  FFMA.FTZ R185, R185, R168, R172 ;  /* 0x000000a8b9b97223 */ /* 0x000fe200000100ac */
[----:B------:R-:W-:Y:S01]  /*1cff0*/  FFMA.FTZ R166, R183, R140, R166 ;  /* 0x0000008cb7a67223 */ /* 0x000fe200000100a6 */
[----:B------:R-:W-:Y:S01]  /*1d000*/  SHF.L.U32 R168, R123, 0x10, RZ ;  /* 0x000000107ba87819 */ /* 0x000fe200000006ff */
[----:B------:R-:W-:Y:S01]  /*1d010*/  FFMA.FTZ R133, R91, R136, R138 ;  /* 0x000000885b857223 */ /* 0x000fe2000001008a */
[----:B------:R-:W-:Y:S01]  /*1d020*/  IMAD.U32 R140, R38, 0x10000, RZ ;  /* 0x00010000268c7824 */ /* 0x000fe200078e00ff */
[----:B------:R-:W-:Y:S01]  /*1d030*/  SHF.L.U32 R136, R59, 0x10, RZ ;  /* 0x000000103b887819 */ /* 0x000fe200000006ff */
[----:B------:R-:W-:Y:S01]  /*1d040*/  IMAD.U32 R88, R32, 0x10000, RZ ;  /* 0x0001000020587824 */ /* 0x000fe200078e00ff */
[----:B------:R-:W-:Y:S01]  /*1d050*/  LEA.HI.SX32 R93, R93, R86, 0x1d ;  /* 0x000000565d5d7211 */ /* 0x000fe200078feaff */
[----:B------:R-:W-:Y:S01]  /*1d060*/  FFMA.FTZ R168, R87, R140, R168 ;  /* 0x0000008c57a87223 */ /* 0x000fe200000100a8 */
[----:B------:R-:W-:Y:S01]  /*1d070*/  SHF.L.U32 R176, R56, 0x10, RZ ;  /* 0x0000001038b07819 */ /* 0x000fe200000006ff */
[----:B------:R-:W-:Y:S01]  /*1d080*/  IMAD.U32 R174, R29, 0x10000, RZ ;  /* 0x000100001dae7824 */ /* 0x000fe200078e00ff */
[----:B------:R-:W-:Y:S01]  /*1d090*/  SHF.L.U32 R91, R122, 0x10, RZ ;  /* 0x000000107a5b7819 */ /* 0x000fe200000006ff */
[----:B------:R-:W-:Y:S01]  /*1d0a0*/  IMAD.U32 R87, R37, 0x10000, RZ ;  /* 0x0001000025577824 */ /* 0x000fe200078e00ff */
[----:B------:R-:W-:Y:S01]  /*1d0b0*/  IADD3 R141, PT, PT, R93, 0x200, RZ ;  /* 0x000002005d8d7810 */ /* 0x000fe20007ffe0ff */
[----:B------:R-:W-:Y:S01]  /*1d0c0*/  FFMA.FTZ R145, R83, R88, R136 ;  /* 0x0000005853917223 */ /* 0x000fe20000010088 */
[----:B------:R-:W-:-:S02]  /*1d0d0*/  VIADD R139, R93, 0x100 ;  /* 0x000001005d8b7836 */ /* 0x000fc40000000000 */
[----:B------:R-:W-:Y:S01]  /*1d0e0*/  FFMA.FTZ R174, R179, R174, R176 ;  /* 0x000000aeb3ae7223 */ /* 0x000fe200000100b0 */
[C---:B------:R-:W-:Y:S02]  /*1d0f0*/  VIADD R83, R93.reuse, 0x300 ;  /* 0x000003005d537836 */ /* 0x040fe40000000000 */
[----:B------:R-:W-:Y:S01]  /*1d100*/  FFMA.FTZ R172, R82, R87, R91 ;  /* 0x0000005752ac7223 */ /* 0x000fe2000001005b */
        /* <DEDUP_REMOVED lines=10> */
[----:B------:R-:W-:Y:S02]  /*1d1b0*/  F2FP.BF16.F32.PACK_AB R83, R95, R94 ;  /* 0x0000005e5f53723e */ /* 0x000fe400000010ff */
        /* <DEDUP_REMOVED lines=12> */
[----:B------:R0:W-:Y:S02]  /*1d280*/  STG.E.128 desc[UR6][R142.64], R92 ;  /* 0x0000005c8e007986 */ /* 0x0001e4000c101d06 */
.L_x_2705:
[----:B0-----:R-:W0:Y:S01]  /*1d290*/  LDC.64 R80, c[0x0][0x380] ;  /* 0x0000e000ff507b82 */ /* 0x001e220000000a00 */
[----:B------:R-:W-:Y:S01]  /*1d2a0*/  UPLOP3.LUT UP0, UPT, UPT, UPT, UP0, 0x40, 0x4 ;  /* 0x000000000004789c */ /* 0x000fe20003f0e800 */
[----:B0-----:R-:W-:-:S04]  /*1d2b0*/  IADD3 R15, PT, PT, R15, R80, RZ ;  /* 0x000000500f0f7210 */ /* 0x001fc80007ffe0ff */
[----:B------:R-:W-:-:S13]  /*1d2c0*/  ISETP.GE.AND P0, PT, R15, R81, PT ;  /* 0x000000510f00720c */ /* 0x000fda0003f06270 */
[----:B------:R-:W-:Y:S05]  /*1d2d0*/  @!P0 BRA `(.L_x_2706) ;  /* 0xfffffe3c003c8947 */ /* 0x000fea000383ffff */
[----:B------:R-:W-:Y:S05]  /*1d2e0*/  EXIT ;  /* 0x000000000000794d */ /* 0x000fea0003800000 */
.L_x_2707:
        /* <DEDUP_REMOVED lines=9> */
.L_x_27475:


//--------------------- .text._ZN10layer_norm13ln_fwd_kernelINS_13Kernel_traitsI6__halfS2_S2_S2_fjLj8192ELj1ELj1ELj8ELj16ENS_18Kernel_traits_baseILj8192ES2_S2_S2_S2_fjLj256EEEEELb0ELb0ELb0ELb0EEEvNS_9FwdParamsE --------------------------
	.section	.text._ZN10layer_norm13ln_fwd_kernelINS_13Kernel_traitsI6__halfS2_S2_S2_fjLj8192ELj1ELj1ELj8ELj16ENS_18Kernel_traits_baseILj8192ES2_S2_S2_S2_fjLj256EEEEELb0ELb0ELb0ELb0EEEvNS_9FwdParamsE,"ax",@progbits
	.align	128
        .global         _ZN10layer_norm13ln_fwd_kernelINS_13Kernel_traitsI6__halfS2_S2_S2_fjLj8192ELj1ELj1ELj8ELj16ENS_18Kernel_traits_baseILj8192ES2_S2_S2_S2_fjLj256EEEEELb0ELb0ELb0ELb0EEEvNS_9FwdParamsE
        .type           _ZN10layer_norm13ln_fwd_kernelINS_13Kernel_traitsI6__halfS2_S2_S2_fjLj8192ELj1ELj1ELj8ELj16ENS_18Kernel_traits_baseILj8192ES2_S2_S2_S2_fjLj256EEEEELb0ELb0ELb0ELb0EEEvNS_9FwdParamsE,@function
        .size           _ZN10layer_norm13ln_fwd_kernelINS_13Kernel_traitsI6__halfS2_S2_S2_fjLj8192ELj1ELj1ELj8ELj16ENS_18Kernel_traits_baseILj8192ES2_S2_S2_S2_fjLj256EEEEELb0ELb0ELb0ELb0EEEvNS_9FwdParamsE,(.L_x_27476 - _ZN10layer_norm13ln_fwd_kernelINS_13Kernel_traitsI6__halfS2_S2_S2_fjLj8192ELj1ELj1ELj8ELj16ENS_18Kernel_traits_baseILj8192ES2_S2_S2_S2_fjLj256EEEEELb0ELb0ELb0ELb0EEEvNS_9FwdParamsE)
        .other          _ZN10layer_norm13ln_fwd_kernelINS_13Kernel_traitsI6__halfS2_S2_S2_fjLj8192ELj1ELj1ELj8ELj16ENS_18Kernel_traits_baseILj8192ES2_S2_S2_S2_fjLj256EEEEELb0ELb0ELb0ELb0EEEvNS_9FwdParamsE,@"STO_CUDA_ENTRY STV_DEFAULT"
_ZN10layer_norm13ln_fwd_kernelINS_13Kernel_traitsI6__halfS2_S2_S2_fjLj8192ELj1ELj1ELj8ELj16ENS_18Kernel_traits_baseILj8192ES2_S2_S2_S2_fjLj256EEEEELb0ELb0ELb0ELb0EEEvNS_9FwdParamsE:
.text._ZN10layer_norm13ln_fwd_kernelINS_13Kernel_traitsI6__halfS2_S2_S2_fjLj8192ELj1ELj1ELj8ELj16ENS_18Kernel_traits_baseILj8192ES2_S2_S2_S2_fjLj256EEEEELb0ELb0ELb0ELb0EEEvNS_9FwdParamsE:
[----:B------:R-:W-:Y:S01]  /*0000*/  LDC R1, c[0x0][0x37c] ;  /* 0x0000df00ff017b82 */ /* 0x000fe20000000800 */
[----:B------:R-:W0:Y:S07]  /*0010*/  S2R R42, SR_TID.X ;  /* 0x00000000002a7919 */ /* 0x000e2e0000002100 */
[----:B------:R-:W1:Y:S01]  /*0020*/  LDC R3, c[0x0][0x388] ;  /* 0x0000e200ff037b82 */ /* 0x000e620000000800 */
[----:B------:R-:W2:Y:S01]  /*0030*/  LDCU.64 UR10, c[0x0][0x438] ;  /* 0x00008700ff0a77ac */ /* 0x000ea20008000a00 */
[----:B------:R-:W-:Y:S01]  /*0040*/  BSSY.RECONVERGENT B0, `(.L_x_2708) ;  /* 0x0000051000007945 */ /* 0x000fe20003800200 */
[----:B------:R-:W3:Y:S05]  /*0050*/  LDCU.64 UR8, c[0x0][0x3a0] ;  /* 0x00007400ff0877ac */ /* 0x000eea0008000a00 */
[----:B------:R-:W3:Y:S01]  /*0060*/  LDC.64 R44, c[0x0][0x3e0] ;  /* 0x0000f800ff2c7b82 */ /* 0x000ee20000000a00 */
[----:B------:R-:W4:Y:S07]  /*0070*/  LDCU.64 UR6, c[0x0][0x358] ;  /* 0x00006b00ff0677ac */ /* 0x000f2e0008000a00 */
[----:B------:R-:W5:Y:S01]  /*0080*/  S2UR UR4, SR_CTAID.X ;  /* 0x00000000000479c3 */ /* 0x000f620000002500 */
[----:B--2---:R-:W-:-:S04]  /*0090*/  UISETP.NE.U32.AND UP0, UPT, UR10, URZ, UPT ;  /* 0x000000ff0a00728c */ /* 0x004fc8000bf05070 */
[----:B------:R-:W-:Y:S01]  /*00a0*/  UISETP.NE.AND.EX UP0, UPT, UR11, URZ, UPT, UP0 ;  /* 0x000000ff0b00728c */ /* 0x000fe2000bf05300 */
[----:B-1----:R-:W-:-:S04]  /*00b0*/  SHF.R.S32.HI R0, RZ, 0x1f, R3 ;  /* 0x0000001fff007819 */ /* 0x002fc80000011403 */
[----:B------:R-:W-:Y:S02]  /*00c0*/  LEA.HI R38, R0, R3, RZ, 0x3 ;  /* 0x0000000300267211 */ /* 0x000fe400078f18ff */
[----:B0-----:R-:W-:Y:S02]  /*00d0*/  LOP3.LUT R39, R42, 0xe0, RZ, 0xc0, !PT ;  /* 0x000000e02a277812 */ /* 0x001fe400078ec0ff */
[----:B---3--:R-:W-:Y:S02]  /*00e0*/  LOP3.LUT P0, RZ, R44, UR8, RZ, 0xfc, !PT ;  /* 0x000000082cff7c12 */ /* 0x008fe4000f80fcff */
[----:B------:R-:W-:Y:S02]  /*00f0*/  LOP3.LUT R43, R39, 0x1f, R42, 0xf8, !PT ;  /* 0x0000001f272b7812 */ /* 0x000fe400078ef82a */
[----:B------:R-:W-:Y:S02]  /*0100*/  LOP3.LUT P0, RZ, R45, UR9, RZ, 0xfc, P0 ;  /* 0x000000092dff7c12 */ /* 0x000fe4000800fcff */
[----:B------:R-:W-:-:S02]  /*0110*/  LOP3.LUT R3, R43, 0xff, RZ, 0x3c, !PT ;  /* 0x000000ff2b037812 */ /* 0x000fc400078e3cff */
[----:B------:R-:W-:Y:S02]  /*0120*/  LOP3.LUT R0, R42, 0x1f, RZ, 0xc0, !PT ;  /* 0x0000001f2a007812 */ /* 0x000fe400078ec0ff */
[----:B-----5:R-:W-:Y:S02]  /*0130*/  MOV R41, UR4 ;  /* 0x0000000400297c02 */ /* 0x020fe40008000f00 */
        /* <DEDUP_REMOVED lines=35> */
.L_x_2709:
        /* <DEDUP_REMOVED lines=9> */
[----:B------:R-:W-:-:S03]  /*0400*/  @P1 LOP3.LUT R43, R43, 0x100, RZ, 0xfc, !PT ;  /* 0x000001002b2b1812 */ /* 0x000fc600078efcff */
[----:B------:R-:W-:Y:S02]  /*0410*/  HFMA2 R14, -RZ, RZ, 0, 0 ;  /* 0x00000000ff0e7431 */ /* 0x000fe400000001ff */
[----:B------:R-:W-:Y:S01]  /*0420*/  HFMA2 R30, -RZ, RZ, 0, 0 ;  /* 0x00000000ff1e7431 */ /* 0x000fe200000001ff */
        /* <DEDUP_REMOVED lines=9> */
[----:B------:R-:W-:Y:S02]  /*04c0*/  CS2R R12, SRZ ;  /* 0x00000000000c7805 */ /* 0x000fe4000001ff00 */
[----:B------:R-:W-:Y:S02]  /*04d0*/  MOV R22, RZ ;  /* 0x000000ff00167202 */ /* 0x000fe40000000f00 */
[----:B------:R-:W-:Y:S02]  /*04e0*/  CS2R R20, SRZ ;  /* 0x0000000000147805 */ /* 0x000fe4000001ff00 */
[----:B0-----:R-:W-:Y:S02]  /*04f0*/  CS2R R28, SRZ ;  /* 0x00000000001c7805 */ /* 0x001fe4000001ff00 */
[----:B------:R-:W-:Y:S02]  /*0500*/  @P4 CS2R R6, SRZ ;  /* 0x0000000000064805 */ /* 0x000fe4000001ff00 */
[----:B------:R-:W-:-:S02]  /*0510*/  @P4 CS2R R4, SRZ ;  /* 0x0000000000044805 */ /* 0x000fc4000001ff00 */
[----:B------:R-:W-:Y:S02]  /*0520*/  @P1 MOV R31, RZ ;  /* 0x000000ff001f1202 */ /* 0x000fe40000000f00 */
[----:B------:R-:W-:Y:S02]  /*0530*/  @P2 MOV R23, RZ ;  /* 0x000000ff00172202 */ /* 0x000fe40000000f00 */
[----:B-1----:R-:W-:-:S07]  /*0540*/  @P3 MOV R15, RZ ;  /* 0x000000ff000f3202 */ /* 0x002fce0000000f00 */
.L_x_2710:
[----:B------:R-:W-:Y:S05]  /*0550*/  BSYNC.RECONVERGENT B0 ;  /* 0x0000000000007941 */ /* 0x000fea0003800200 */
.L_x_2708:
[----:B------:R-:W0:Y:S02]  /*0560*/  LDCU UR4, c[0x0][0x384] ;  /* 0x00007080ff0477ac */ /* 0x000e240008000800 */
[----:B0-----:R-:W-:-:S13]  /*0570*/  ISETP.GE.AND P1, PT, R41, UR4, PT ;  /* 0x0000000429007c0c */ /* 0x001fda000bf26270 */
[----:B------:R-:W-:Y:S05]  /*0580*/  @P1 EXIT ;  /* 0x000000000000194d */ /* 0x000fea0003800000 */
[----:B------:R-:W-:Y:S01]  /*0590*/  SHF.R.S32.HI R38, RZ, 0x3, R38 ;  /* 0x00000003ff267819 */ /* 0x000fe20000011426 */
[----:B------:R-:W0:Y:S01]  /*05a0*/  LDCU UR10, c[0x0][0x388] ;  /* 0x00007100ff0a77ac */ /* 0x000e220008000800 */
[----:B------:R-:W-:Y:S02]  /*05b0*/  ISETP.NE.U32.AND P1, PT, R44, RZ, PT ;  /* 0x000000ff2c00720c */ /* 0x000fe40003f25070 */
[C---:B------:R-:W-:Y:S01]  /*05c0*/  LOP3.LUT R3, R38.reuse, 0xff, RZ, 0xc0, !PT ;  /* 0x000000ff26037812 */ /* 0x040fe200078ec0ff */
[----:B------:R-:W1:Y:S01]  /*05d0*/  LDCU.U8 UR8, c[0x0][0x410] ;  /* 0x00008200ff0877ac */ /* 0x000e620008000000 */
[----:B------:R-:W-:Y:S02]  /*05e0*/  LOP3.LUT R2, R38, 0xffffff00, RZ, 0xc0, !PT ;  /* 0xffffff0026027812 */ /* 0x000fe400078ec0ff */
[----:B------:R-:W-:Y:S01]  /*05f0*/  VIADDMNMX R39, R3, -R39, RZ, !PT ;  /* 0x8000002703277246 */ /* 0x000fe200078001ff */
[----:B------:R-:W-:Y:S01]  /*0600*/  IMAD R0, R0, -0x20, R3 ;  /* 0xffffffe000007824 */ /* 0x000fe200078e0203 */
[----:B------:R-:W-:Y:S01]  /*0610*/  ISETP.NE.AND.EX P1, PT, R45, RZ, PT, P1 ;  /* 0x000000ff2d00720c */ /* 0x000fe20003f25310 */
[----:B------:R-:W2:Y:S01]  /*0620*/  LDCU UR9, c[0x0][0x400] ;  /* 0x00008000ff0977ac */ /* 0x000ea20008000800 */
[----:B------:R-:W-:-:S02]  /*0630*/  VIMNMX R39, PT, PT, R39, 0x20, PT ;  /* 0x0000002027277848 */ /* 0x000fc40003fe0100 */
[----:B------:R-:W-:Y:S01]  /*0640*/  VIMNMX R0, PT, PT, RZ, R0, !PT ;  /* 0x00000000ff007248 */ /* 0x000fe20007fe0100 */
[----:B------:R-:W3:Y:S01]  /*0650*/  LDCU.64 UR12, c[0x0][0x3a0] ;  /* 0x00007400ff0c77ac */ /* 0x000ee20008000a00 */
[-C--:B------:R-:W-:Y:S02]  /*0660*/  LEA R39, R39, R2.reuse, 0x3 ;  /* 0x0000000227277211 */ /* 0x080fe400078e18ff */
[----:B------:R-:W-:Y:S01]  /*0670*/  VIMNMX R33, PT, PT, R0, 0x20, PT ;  /* 0x0000002000217848 */ /* 0x000fe20003fe0100 */
[----:B------:R-:W4:Y:S01]  /*0680*/  LDCU.64 UR14, c[0x0][0x3e0] ;  /* 0x00007c00ff0e77ac */ /* 0x000f220008000a00 */
[----:B------:R-:W-:Y:S02]  /*0690*/  I2FP.F32.U32 R39, R39 ;  /* 0x0000002700277245 */ /* 0x000fe40000201000 */
[----:B------:R-:W-:Y:S01]  /*06a0*/  LEA R2, R33, R2, 0x3 ;  /* 0x0000000221027211 */ /* 0x000fe200078e18ff */
[----:B------:R-:W-:Y:S01]  /*06b0*/  UPLOP3.LUT UP1, UPT, UPT, UPT, UPT, 0x40, 0x4 ;  /* 0x000000000004789c */ /* 0x000fe20003f2e870 */
[----:B-1----:R0:W0:Y:S10]  /*06c0*/  MUFU.RCP R3, R39 ;  /* 0x0000002700037308 */ /* 0x0020340000001000 */
.L_x_2743:
[----:B------:R-:W1:Y:S02]  /*06d0*/  @P1 LDC.64 R36, c[0x0][0x3e0] ;  /* 0x0000f800ff241b82 */ /* 0x000e640000000a00 */
[----:B-1----:R-:W-:-:S06]  /*06e0*/  @P1 IMAD.WIDE R36, R41, 0x2, R36 ;  /* 0x0000000229241825 */ /* 0x002fcc00078e0224 */
[----:B------:R-:W2:Y:S01]  /*06f0*/  @P1 LDG.E.U16 R36, desc[UR6][R36.64] ;  /* 0x0000000624241981 */ /* 0x000ea2000c1e1500 */
[----:B0-----:R-:W-:Y:S01]  /*0700*/  IMAD R0, R41, UR10, RZ ;  /* 0x0000000a29007c24 */ /* 0x001fe2000f8e02ff */
[----:B------:R-:W-:Y:S01]  /*0710*/  ISETP.GE.U32.AND P2, PT, R40, 0x100, PT ;  /* 0x000001002800780c */ /* 0x000fe20003f46070 */
[----:B------:R-:W-:Y:S03]  /*0720*/  BSSY.RECONVERGENT B0, `(.L_x_2711) ;  /* 0x000005b000007945 */ /* 0x000fe60003800200 */
[----:B------:R-:W-:-:S04]  /*0730*/  SHF.R.S32.HI R39, RZ, 0x1f, R0 ;  /* 0x0000001fff277819 */ /* 0x000fc80000011400 */
[----:B------:R-:W-:Y:S01]  /*0740*/  LEA.HI R39, R39, R0, RZ, 0x3 ;  /* 0x0000000027277211 */ /* 0x000fe200078f18ff */
[----:B------:R-:W-:-:S03]  /*0750*/  HFMA2 R0, -RZ, RZ, 1.875, 0 ;  /* 0x3f800000ff007431 */ /* 0x000fc600000001ff */
[----:B------:R-:W-:-:S04]  /*0760*/  LEA.HI.SX32 R43, R39, R42, 0x1d ;  /* 0x0000002a272b7211 */ /* 0x000fc800078feaff */
[----:B------:R-:W-:Y:S01]  /*0770*/  MOV R80, R43 ;  /* 0x0000002b00507202 */ /* 0x000fe20000000f00 */
[----:B--2---:R-:W-:Y:S01]  /*0780*/  @P1 HADD2.F32 R0, -RZ, R36.H0_H0 ;  /* 0x20000024ff001230 */ /* 0x004fe20000004100 */
[----:B------:R-:W-:Y:S06]  /*0790*/  @!P2 BRA `(.L_x_2712) ;  /* 0x00000004004ca947 */ /* 0x000fec0003800000 */
[----:B------:R-:W0:Y:S02]  /*07a0*/  LDC.64 R36, c[0x0][0x390] ;  /* 0x0000e400ff247b82 */ /* 0x000e240000000a00 */
[----:B0-----:R-:W-:-:S06]  /*07b0*/  IMAD.WIDE.U32 R36, R43, 0x10, R36 ;  /* 0x000000102b247825 */ /* 0x001fcc00078e0024 */
[----:B------:R-:W5:Y:S01]  /*07c0*/  LDG.E.128 R36, desc[UR6][R36.64] ;  /* 0x0000000624247981 */ /* 0x000f62000c1e1d00 */
[----:B---3--:R-:W-:-:S04]  /*07d0*/  UISETP.NE.U32.AND UP0, UPT, UR12, URZ, UPT ;  /* 0x000000ff0c00728c */ /* 0x008fc8000bf05070 */
[----:B------:R-:W-:-:S09]  /*07e0*/  UISETP.NE.AND.EX UP0, UPT, UR13, URZ, UPT, UP0 ;  /* 0x000000ff0d00728c */ /* 0x000fd2000bf05300 */
[----:B------:R-:W-:Y:S05]  /*07f0*/  BRA.U !UP0, `(.L_x_2713) ;  /* 0x0000000108807547 */ /* 0x000fea000b800000 */
[----:B------:R-:W0:Y:S02]  /*0800*/  LDC.64 R32, c[0x0][0x3a0] ;  /* 0x0000e800ff207b82 */ /* 0x000e240000000a00 */
[----:B0-----:R-:W-:-:S06]  /*0810*/  IMAD.WIDE.U32 R32, R43, 0x10, R32 ;  /* 0x000000102b207825 */ /* 0x001fcc00078e0020 */
[----:B------:R-:W2:Y:S01]  /*0820*/  LDG.E.128 R32, desc[UR6][R32.64] ;  /* 0x0000000620207981 */ /* 0x000ea2000c1e1d00 */
[--C-:B-----5:R-:W-:Y:S02]  /*0830*/  HADD2.F32 R45, -RZ, R36.reuse.H0_H0 ;  /* 0x20000024ff2d7230 */ /* 0x120fe40000004100 */
[----:B------:R-:W-:Y:S02]  /*0840*/  HADD2.F32 R81, -RZ, R36.H1_H1 ;  /* 0x30000024ff517230 */ /* 0x000fe40000004100 */
[--C-:B------:R-:W-:Y:S02]  /*0850*/  HADD2.F32 R53, -RZ, R38.reuse.H0_H0 ;  /* 0x20000026ff357230 */ /* 0x100fe40000004100 */
[----:B------:R-:W-:Y:S02]  /*0860*/  HADD2.F32 R83, -RZ, R38.H1_H1 ;  /* 0x30000026ff537230 */ /* 0x000fe40000004100 */
[----:B------:R-:W-:Y:S02]  /*0870*/  HADD2.F32 R55, -RZ, R39.H0_H0 ;  /* 0x20000027ff377230 */ /* 0x000fe40000004100 */
[----:B------:R-:W-:-:S02]  /*0880*/  HADD2.F32 R47, -RZ, R37.H0_H0 ;  /* 0x20000025ff2f7230 */ /* 0x000fc40000004100 */
[----:B------:R-:W-:Y:S02]  /*0890*/  HADD2.F32 R39, -RZ, R39.H1_H1 ;  /* 0x30000027ff277230 */ /* 0x000fe40000004100 */
[----:B------:R-:W-:Y:S02]  /*08a0*/  HADD2.F32 R37, -RZ, R37.H1_H1 ;  /* 0x30000025ff257230 */ /* 0x000fe40000004100 */
[----:B--2---:R-:W-:Y:S02]  /*08b0*/  HADD2.F32 R44, -RZ, R35.H0_H0 ;  /* 0x20000023ff2c7230 */ /* 0x004fe40000004100 */
[--C-:B------:R-:W-:Y:S02]  /*08c0*/  HADD2.F32 R36, -RZ, R32.reuse.H0_H0 ;  /* 0x20000020ff247230 */ /* 0x100fe40000004100 */
[----:B------:R-:W-:Y:S02]  /*08d0*/  HADD2.F32 R54, -RZ, R32.H1_H1 ;  /* 0x30000020ff367230 */ /* 0x000fe40000004100 */
[----:B------:R-:W-:Y:S01]  /*08e0*/  FFMA.FTZ R55, R55, R0, R44 ;  /* 0x0000000037377223 */ /* 0x000fe2000001002c */
[----:B------:R-:W-:-:S02]  /*08f0*/  HADD2.F32 R38, -RZ, R34.H0_H0 ;  /* 0x20000022ff267230 */ /* 0x000fc40000004100 */
[-C--:B------:R-:W-:Y:S01]  /*0900*/  FFMA.FTZ R45, R45, R0.reuse, R36 ;  /* 0x000000002d2d7223 */ /* 0x080fe20000010024 */
[----:B------:R-:W-:Y:S02]  /*0910*/  HADD2.F32 R46, -RZ, R35.H1_H1 ;  /* 0x30000023ff2e7230 */ /* 0x000fe40000004100 */
[-C--:B------:R-:W-:Y:S01]  /*0920*/  FFMA.FTZ R54, R81, R0.reuse, R54 ;  /* 0x0000000051367223 */ /* 0x080fe20000010036 */
[--C-:B------:R-:W-:Y:S02]  /*0930*/  HADD2.F32 R32, -RZ, R33.reuse.H0_H0 ;  /* 0x20000021ff207230 */ /* 0x100fe40000004100 */
[-C--:B------:R-:W-:Y:S01]  /*0940*/  FFMA.FTZ R53, R53, R0.reuse, R38 ;  /* 0x0000000035357223 */ /* 0x080fe20000010026 */
[----:B------:R-:W-:Y:S02]  /*0950*/  HADD2.F32 R52, -RZ, R33.H1_H1 ;  /* 0x30000021ff347230 */ /* 0x000fe40000004100 */
[----:B------:R-:W-:Y:S01]  /*0960*/  FFMA.FTZ R44, R39, R0, R46 ;  /* 0x00000000272c7223 */ /* 0x000fe2000001002e */
[----:B------:R-:W-:-:S02]  /*0970*/  HADD2.F32 R34, -RZ, R34.H1_H1 ;  /* 0x30000022ff227230 */ /* 0x000fc40000004100 */
[-C--:B------:R-:W-:Y:S01]  /*0980*/  FFMA.FTZ R47, R47, R0.reuse, R32 ;  /* 0x000000002f2f7223 */ /* 0x080fe20000010020 */
[----:B------:R-:W-:Y:S01]  /*0990*/  F2FP.F16.F32.PACK_AB R32, R54, R45 ;  /* 0x0000002d3620723e */ /* 0x000fe200000000ff */
[-C--:B------:R-:W-:Y:S01]  /*09a0*/  FFMA.FTZ R52, R37, R0.reuse, R52 ;  /* 0x0000000025347223 */ /* 0x080fe20000010034 */
[----:B------:R-:W-:Y:S01]  /*09b0*/  F2FP.F16.F32.PACK_AB R35, R44, R55 ;  /* 0x000000372c23723e */ /* 0x000fe200000000ff */
[----:B------:R-:W-:-:S03]  /*09c0*/  FFMA.FTZ R46, R83, R0, R34 ;  /* 0x00000000532e7223 */ /* 0x000fc60000010022 */
[----:B------:R-:W-:Y:S02]  /*09d0*/  F2FP.F16.F32.PACK_AB R33, R52, R47 ;  /* 0x0000002f3421723e */ /* 0x000fe400000000ff */
[----:B------:R-:W-:Y:S01]  /*09e0*/  F2FP.F16.F32.PACK_AB R34, R46, R53 ;  /* 0x000000352e22723e */ /* 0x000fe200000000ff */
[----:B------:R-:W-:Y:S06]  /*09f0*/  BRA `(.L_x_2714) ;  /* 0x0000000000a47947 */ /* 0x000fec0003800000 */
.L_x_2713:
[----:B----4-:R-:W-:-:S04]  /*0a00*/  UISETP.NE.U32.AND UP0, UPT, UR14, URZ, UPT ;  /* 0x000000ff0e00728c */ /* 0x010fc8000bf05070 */
[----:B------:R-:W-:-:S06]  /*0a10*/  UISETP.NE.AND.EX UP0, UPT, UR15, URZ, UPT, UP0 ;  /* 0x000000ff0f00728c */ /* 0x000fcc000bf05300 */
[----:B------:R-:W-:-:S13]  /*0a20*/  PLOP3.LUT P1, PT, PT, PT, UP0, 0x80, 0x8 ;  /* 0x000000000008781c */ /* 0x000fda0003f2f008 */
[----:B------:R-:W-:Y:S05]  /*0a30*/  @!P1 BRA `(.L_x_2715) ;  /* 0x0000000000549947 */ /* 0x000fea0003800000 */
[----:B-----5:R-:W-:Y:S02]  /*0a40*/  HADD2.F32 R47, -RZ, R37.H0_H0 ;  /* 0x20000025ff2f7230 */ /* 0x020fe40000004100 */
[----:B------:R-:W-:Y:S02]  /*0a50*/  HADD2.F32 R55, -RZ, R39.H0_H0 ;  /* 0x20000027ff377230 */ /* 0x000fe40000004100 */
[--C-:B------:R-:W-:Y:S02]  /*0a60*/  HADD2.F32 R45, -RZ, R36.reuse.H0_H0 ;  /* 0x20000024ff2d7230 */ /* 0x100fe40000004100 */
[-C--:B------:R-:W-:Y:S01]  /*0a70*/  FMUL.FTZ R47, R47, R0.reuse ;  /* 0x000000002f2f7220 */ /* 0x080fe20000410000 */
[----:B------:R-:W-:Y:S02]  /*0a80*/  HADD2.F32 R33, -RZ, R36.H1_H1 ;  /* 0x30000024ff217230 */ /* 0x000fe40000004100 */
[----:B------:R-:W-:Y:S01]  /*0a90*/  FMUL.FTZ R55, R55, R0 ;  /* 0x0000000037377220 */ /* 0x000fe20000410000 */
[----:B------:R-:W-:-:S02]  /*0aa0*/  HADD2.F32 R37, -RZ, R37.H1_H1 ;  /* 0x30000025ff257230 */ /* 0x000fc40000004100 */
[-C--:B------:R-:W-:Y:S01]  /*0ab0*/  FMUL.FTZ R45, R45, R0.reuse ;  /* 0x000000002d2d7220 */ /* 0x080fe20000410000 */
[--C-:B------:R-:W-:Y:S02]  /*0ac0*/  HADD2.F32 R53, -RZ, R38.reuse.H0_H0 ;  /* 0x20000026ff357230 */ /* 0x100fe40000004100 */
[-C--:B------:R-:W-:Y:S01]  /*0ad0*/  FMUL.FTZ R54, R33, R0.reuse ;  /* 0x0000000021367220 */ /* 0x080fe20000410000 */
[----:B------:R-:W-:Y:S02]  /*0ae0*/  HADD2.F32 R35, -RZ, R38.H1_H1 ;  /* 0x30000026ff237230 */ /* 0x000fe40000004100 */
[-C--:B------:R-:W-:Y:S01]  /*0af0*/  FMUL.FTZ R52, R37, R0.reuse ;  /* 0x0000000025347220 */ /* 0x080fe20000410000 */
[----:B------:R-:W-:Y:S02]  /*0b00*/  HADD2.F32 R39, -RZ, R39.H1_H1 ;  /* 0x30000027ff277230 */ /* 0x000fe40000004100 */
[-C--:B------:R-:W-:Y:S01]  /*0b10*/  FMUL.FTZ R53, R53, R0.reuse ;  /* 0x0000000035357220 */ /* 0x080fe20000410000 */
[----:B------:R-:W-:Y:S01]  /*0b20*/  F2FP.F16.F32.PACK_AB R32, R54, R45 ;  /* 0x0000002d3620723e */ /* 0x000fe200000000ff */
[-C--:B------:R-:W-:Y:S01]  /*0b30*/  FMUL.FTZ R46, R35, R0.reuse ;  /* 0x00000000232e7220 */ /* 0x080fe20000410000 */
[----:B------:R-:W-:Y:S01]  /*0b40*/  F2FP.F16.F32.PACK_AB R33, R52, R47 ;  /* 0x0000002f3421723e */ /* 0x000fe200000000ff */
[----:B------:R-:W-:-:S03]  /*0b50*/  FMUL.FTZ R44, R39, R0 ;  /* 0x00000000272c7220 */ /* 0x000fc60000410000 */
[----:B------:R-:W-:Y:S02]  /*0b60*/  F2FP.F16.F32.PACK_AB R34, R46, R53 ;  /* 0x000000352e22723e */ /* 0x000fe400000000ff */
[----:B------:R-:W-:Y:S01]  /*0b70*/  F2FP.F16.F32.PACK_AB R35, R44, R55 ;  /* 0x000000372c23723e */ /* 0x000fe200000000ff */
[----:B------:R-:W-:Y:S06]  /*0b80*/  BRA `(.L_x_2714) ;  /* 0x0000000000407947 */ /* 0x000fec0003800000 */
.L_x_2715:
[----:B-----5:R-:W-:Y:S02]  /*0b90*/  HADD2.F32 R47, -RZ, R36.H1_H1 ;  /* 0x30000024ff2f7230 */ /* 0x020fe40000004100 */
[----:B------:R-:W-:Y:S02]  /*0ba0*/  HADD2.F32 R53, -RZ, R37.H0_H0 ;  /* 0x20000025ff357230 */ /* 0x000fe40000004100 */
[----:B------:R-:W-:Y:S02]  /*0bb0*/  HADD2.F32 R55, -RZ, R38.H0_H0 ;  /* 0x20000026ff377230 */ /* 0x000fe40000004100 */
[-C--:B------:R-:W-:Y:S01]  /*0bc0*/  FMUL.FTZ R54, R47, R0.reuse ;  /* 0x000000002f367220 */ /* 0x080fe20000410000 */
[----:B------:R-:W-:Y:S02]  /*0bd0*/  HADD2.F32 R83, -RZ, R39.H0_H0 ;  /* 0x20000027ff537230 */ /* 0x000fe40000004100 */
[----:B------:R-:W-:Y:S01]  /*0be0*/  FMUL.FTZ R47, R53, R0 ;  /* 0x00000000352f7220 */ /* 0x000fe20000410000 */
[----:B------:R-:W-:-:S02]  /*0bf0*/  HADD2.F32 R45, -RZ, R36.H0_H0 ;  /* 0x20000024ff2d7230 */ /* 0x000fc40000004100 */
[-C--:B------:R-:W-:Y:S01]  /*0c00*/  FMUL.FTZ R53, R55, R0.reuse ;  /* 0x0000000037357220 */ /* 0x080fe20000410000 */
[----:B------:R-:W-:Y:S02]  /*0c10*/  HADD2.F32 R37, -RZ, R37.H1_H1 ;  /* 0x30000025ff257230 */ /* 0x000fe40000004100 */
[-C--:B------:R-:W-:Y:S01]  /*0c20*/  FMUL.FTZ R55, R83, R0.reuse ;  /* 0x0000000053377220 */ /* 0x080fe20000410000 */
[----:B------:R-:W-:Y:S02]  /*0c30*/  HADD2.F32 R81, -RZ, R38.H1_H1 ;  /* 0x30000026ff517230 */ /* 0x000fe40000004100 */
[-C--:B------:R-:W-:Y:S01]  /*0c40*/  FMUL.FTZ R45, R45, R0.reuse ;  /* 0x000000002d2d7220 */ /* 0x080fe20000410000 */
[----:B------:R-:W-:Y:S02]  /*0c50*/  HADD2.F32 R39, -RZ, R39.H1_H1 ;  /* 0x30000027ff277230 */ /* 0x000fe40000004100 */
[-C--:B------:R-:W-:Y:S01]  /*0c60*/  FMUL.FTZ R52, R37, R0.reuse ;  /* 0x0000000025347220 */ /* 0x080fe20000410000 */
[----:B------:R-:W-:-:S02]  /*0c70*/  FMUL.FTZ R46, R81, R0 ;  /* 0x00000000512e7220 */ /* 0x000fc40000410000 */
[----:B------:R-:W-:-:S07]  /*0c80*/  FMUL.FTZ R44, R39, R0 ;  /* 0x00000000272c7220 */ /* 0x000fce0000410000 */
.L_x_2714:
[----:B------:R-:W0:Y:S01]  /*0c90*/  @P0 LDC.64 R36, c[0x0][0x3a8] ;  /* 0x0000ea00ff240b82 */ /* 0x000e220000000a00 */
[C---:B------:R-:W-:Y:S01]  /*0ca0*/  IADD3 R80, PT, PT, R43.reuse, 0x100, RZ ;  /* 0x000001002b507810 */ /* 0x040fe20007ffe0ff */
[----:B0-----:R-:W-:-:S05]  /*0cb0*/  @P0 IMAD.WIDE.U32 R36, R43, 0x10, R36 ;  /* 0x000000102b240825 */ /* 0x001fca00078e0024 */
[----:B------:R0:W-:Y:S02]  /*0cc0*/  @P0 STG.E.128 desc[UR6][R36.64], R32 ;  /* 0x0000002024000986 */ /* 0x0001e4000c101d06 */
.L_x_2712:
[----:B---34-:R-:W-:Y:S05]  /*0cd0*/  BSYNC.RECONVERGENT B0 ;  /* 0x0000000000007941 */ /* 0x018fea0003800200 */
.L_x_2711:
        /* <DEDUP_REMOVED lines=41> */
.L_x_2718:
[----:B------:R-:W-:-:S04]  /*0f70*/  UISETP.NE.U32.AND UP0, UPT, UR14, URZ, UPT ;  /* 0x000000ff0e00728c */ /* 0x000fc8000bf05070 */
[----:B------:R-:W-:-:S09]  /*0f80*/  UISETP.NE.AND.EX UP0, UPT, UR15, URZ, UPT, UP0 ;  /* 0x000000ff0f00728c */ /* 0x000fd2000bf05300 */
[----:B------:R-:W-:Y:S05]  /*0f90*/  BRA.U UP0, `(.L_x_2720) ;  /* 0x0000000100447547 */ /* 0x000fea000b800000 */
        /* <DEDUP_REMOVED lines=15> */
[----:B------:R-:W-:Y:S01]  /*1090*/  FMUL.FTZ R56, R39, R0 ;  /* 0x0000000027387220 */ /* 0x000fe20000410000 */
[----:B------:R-:W-:Y:S06]  /*10a0*/  BRA `(.L_x_2719) ;  /* 0x0000000000507947 */ /* 0x000fec0003800000 */
.L_x_2720:
        /* <DEDUP_REMOVED lines=19> */
[----:B------:R-:W-:-:S07]  /*11e0*/  F2FP.F16.F32.PACK_AB R35, R56, R63 ;  /* 0x0000003f3823723e */ /* 0x000fce00000000ff */
.L_x_2719:
[----:B------:R-:W0:Y:S02]  /*11f0*/  @P0 LDC.64 R36, c[0x0][0x3a8] ;  /* 0x0000ea00ff240b82 */ /* 0x000e240000000a00 */
[C---:B0-----:R-:W-:Y:S01]  /*1200*/  @P0 IMAD.WIDE.U32 R36, R80.reuse, 0x10, R36 ;  /* 0x0000001050240825 */ /* 0x041fe200078e0024 */
[----:B------:R-:W-:-:S04]  /*1210*/  IADD3 R80, PT, PT, R80, 0x100, RZ ;  /* 0x0000010050507810 */ /* 0x000fc80007ffe0ff */
[----:B------:R1:W-:Y:S03]  /*1220*/  @P0 STG.E.128 desc[UR6][R36.64], R32 ;  /* 0x0000002024000986 */ /* 0x0003e6000c101d06 */
.L_x_2717:
[----:B------:R-:W-:Y:S05]  /*1230*/  BSYNC.RECONVERGENT B0 ;  /* 0x0000000000007941 */ /* 0x000fea0003800200 */
.L_x_2716:
        /* <DEDUP_REMOVED lines=41> */
.L_x_2723:
        /* <DEDUP_REMOVED lines=20> */
.L_x_2725:
        /* <DEDUP_REMOVED lines=20> */
.L_x_2724:
[----:B------:R-:W0:Y:S02]  /*1750*/  @P0 LDC.64 R36, c[0x0][0x3a8] ;  /* 0x0000ea00ff240b82 */ /* 0x000e240000000a00 */
[C---:B0-----:R-:W-:Y:S01]  /*1760*/  @P0 IMAD.WIDE.U32 R36, R80.reuse, 0x10, R36 ;  /* 0x0000001050240825 */ /* 0x041fe200078e0024 */
[----:B------:R-:W-:-:S04]  /*1770*/  IADD3 R80, PT, PT, R80, 0x100, RZ ;  /* 0x0000010050507810 */ /* 0x000fc80007ffe0ff */
[----:B------:R2:W-:Y:S03]  /*1780*/  @P0 STG.E.128 desc[UR6][R36.64], R32 ;  /* 0x0000002024000986 */ /* 0x0005e6000c101d06 */
.L_x_2722:
[----:B------:R-:W-:Y:S05]  /*1790*/  BSYNC.RECONVERGENT B0 ;  /* 0x0000000000007941 */ /* 0x000fea0003800200 */
.L_x_2721:
        /* <DEDUP_REMOVED lines=20> */
[--C-:B--2---:R-:W-:Y:S02]  /*18e0*/  HADD2.F32 R72, -RZ, R35.reuse.H0_H0 ;  /* 0x20000023ff487230 */ /* 0x104fe40000004100 */
[----:B------:R-:W-:Y:S02]  /*18f0*/  HADD2.F32 R78, -RZ, R35.H1_H1 ;  /* 0x30000023ff4e7230 */ /* 0x000fe40000004100 */
[----:B------:R-:W-:Y:S02]  /*1900*/  HADD2.F32 R36, -RZ, R32.H0_H0 ;  /* 0x20000020ff247230 */ /* 0x000fe40000004100 */
        /* <DEDUP_REMOVED lines=18> */
.L_x_2728:
[----:B------:R-:W-:-:S04]  /*1a30*/  UISETP.NE.U32.AND UP0, UPT, UR14, URZ, UPT ;  /* 0x000000ff0e00728c */ /* 0x000fc8000bf05070 */
[----:B------:R-:W-:-:S09]  /*1a40*/  UISETP.NE.AND.EX UP0, UPT, UR15, URZ, UPT, UP0 ;  /* 0x000000ff0f00728c */ /* 0x000fd2000bf05300 */
[----:B------:R-:W-:Y:S05]  /*1a50*/  BRA.U UP0, `(.L_x_2730) ;  /* 0x0000000100447547 */ /* 0x000fea000b800000 */
[--C-:B-----5:R-:W-:Y:S02]  /*1a60*/  HADD2.F32 R73, -RZ, R39.reuse.H0_H0 ;  /* 0x20000027ff497230 */ /* 0x120fe40000004100 */
[----:B------:R-:W-:Y:S02]  /*1a70*/  HADD2.F32 R83, -RZ, R39.H1_H1 ;  /* 0x30000027ff537230 */ /* 0x000fe40000004100 */
[----:B------:R-:W-:Y:S02]  /*1a80*/  HADD2.F32 R77, -RZ, R37.H0_H0 ;  /* 0x20000025ff4d7230 */ /* 0x000fe40000004100 */
[-C--:B------:R-:W-:Y:S01]  /*1a90*/  FMUL.FTZ R73, R73, R0.reuse ;  /* 0x0000000049497220 */ /* 0x080fe20000410000 */
[--C-:B------:R-:W-:Y:S02]  /*1aa0*/  HADD2.F32 R75, -RZ, R36.reuse.H0_H0 ;  /* 0x20000024ff4b7230 */ /* 0x100fe40000004100 */
[----:B------:R-:W-:Y:S01]  /*1ab0*/  FMUL.FTZ R72, R83, R0 ;  /* 0x0000000053487220 */ /* 0x000fe20000410000 */
[----:B------:R-:W-:-:S02]  /*1ac0*/  HADD2.F32 R39, -RZ, R36.H1_H1 ;  /* 0x30000024ff277230 */ /* 0x000fc40000004100 */
[-C--:B------:R-:W-:Y:S01]  /*1ad0*/  FMUL.FTZ R77, R77, R0.reuse ;  /* 0x000000004d4d7220 */ /* 0x080fe20000410000 */
[----:B------:R-:W-:Y:S02]  /*1ae0*/  HADD2.F32 R37, -RZ, R37.H1_H1 ;  /* 0x30000025ff257230 */ /* 0x000fe40000004100 */
[-C--:B------:R-:W-:Y:S01]  /*1af0*/  FMUL.FTZ R75, R75, R0.reuse ;  /* 0x000000004b4b7220 */ /* 0x080fe20000410000 */
[--C-:B------:R-:W-:Y:S02]  /*1b00*/  HADD2.F32 R79, -RZ, R38.reuse.H0_H0 ;  /* 0x20000026ff4f7230 */ /* 0x100fe40000004100 */
[-C--:B------:R-:W-:Y:S01]  /*1b10*/  FMUL.FTZ R78, R39, R0.reuse ;  /* 0x00000000274e7220 */ /* 0x080fe20000410000 */
[----:B------:R-:W-:Y:S02]  /*1b20*/  HADD2.F32 R81, -RZ, R38.H1_H1 ;  /* 0x30000026ff517230 */ /* 0x000fe40000004100 */
[-C--:B------:R-:W-:Y:S01]  /*1b30*/  FMUL.FTZ R76, R37, R0.reuse ;  /* 0x00000000254c7220 */ /* 0x080fe20000410000 */
[----:B------:R-:W-:-:S02]  /*1b40*/  FMUL.FTZ R79, R79, R0 ;  /* 0x000000004f4f7220 */ /* 0x000fc40000410000 */
[----:B------:R-:W-:Y:S01]  /*1b50*/  FMUL.FTZ R74, R81, R0 ;  /* 0x00000000514a7220 */ /* 0x000fe20000410000 */
[----:B------:R-:W-:Y:S06]  /*1b60*/  BRA `(.L_x_2729) ;  /* 0x0000000000507947 */ /* 0x000fec0003800000 */
.L_x_2730:
[----:B-----5:R-:W-:Y:S02]  /*1b70*/  HADD2.F32 R73, -RZ, R39.H0_H0 ;  /* 0x20000027ff497230 */ /* 0x020fe40000004100 */
[----:B------:R-:W-:Y:S02]  /*1b80*/  HADD2.F32 R77, -RZ, R37.H0_H0 ;  /* 0x20000025ff4d7230 */ /* 0x000fe40000004100 */
[----:B------:R-:W-:Y:S02]  /*1b90*/  HADD2.F32 R39, -RZ, R39.H1_H1 ;  /* 0x30000027ff277230 */ /* 0x000fe40000004100 */
        /* <DEDUP_REMOVED lines=11> */
[-C--:B------:R-:W-:Y:S01]  /*1c50*/  FMUL.FTZ R79, R79, R0.reuse ;  /* 0x000000004f4f7220 */ /* 0x080fe20000410000 */
[----:B------:R-:W-:Y:S01]  /*1c60*/  F2FP.F16.F32.PACK_AB R32, R78, R75 ;  /* 0x0000004b4e20723e */ /* 0x000fe200000000ff */
[----:B------:R-:W-:Y:S01]  /*1c70*/  FMUL.FTZ R74, R35, R0 ;  /* 0x00000000234a7220 */ /* 0x000fe20000410000 */
[----:B------:R-:W-:-:S02]  /*1c80*/  F2FP.F16.F32.PACK_AB R35, R72, R73 ;  /* 0x000000494823723e */ /* 0x000fc400000000ff */
[----:B------:R-:W-:Y:S02]  /*1c90*/  F2FP.F16.F32.PACK_AB R33, R76, R77 ;  /* 0x0000004d4c21723e */ /* 0x000fe400000000ff */
[----:B------:R-:W-:-:S07]  /*1ca0*/  F2FP.F16.F32.PACK_AB R34, R74, R79 ;  /* 0x0000004f4a22723e */ /* 0x000fce00000000ff */
.L_x_2729:
[----:B------:R-:W0:Y:S02]  /*1cb0*/  @P0 LDC.64 R36, c[0x0][0x3a8] ;  /* 0x0000ea00ff240b82 */ /* 0x000e240000000a00 */
[----:B0-----:R-:W-:-:S05]  /*1cc0*/  @P0 IMAD.WIDE.U32 R36, R80, 0x10, R36 ;  /* 0x0000001050240825 */ /* 0x001fca00078e0024 */
[----:B------:R3:W-:Y:S02]  /*1cd0*/  @P0 STG.E.128 desc[UR6][R36.64], R32 ;  /* 0x0000002024000986 */ /* 0x0007e4000c101d06 */
.L_x_2727:
[----:B------:R-:W-:Y:S05]  /*1ce0*/  BSYNC.RECONVERGENT B0 ;  /* 0x0000000000007941 */ /* 0x000fea0003800200 */
.L_x_2726:
[----:B0123--:R-:W-:Y:S01]  /*1cf0*/  FADD.FTZ R37, RZ, R45 ;  /* 0x0000002dff257221 */ /* 0x00ffe20000010000 */
[----:B------:R-:W-:Y:S01]  /*1d00*/  ISETP.GT.U32.AND P6, PT, R40, 0x1ff, PT ;  /* 0x000001ff2800780c */ /* 0x000fe20003fc4070 */
[----:B------:R-:W-:Y:S01]  /*1d10*/  BSSY.RECONVERGENT B0, `(.L_x_2731) ;  /* 0x0000089000007945 */ /* 0x000fe20003800200 */
[----:B------:R-:W-:Y:S01]  /*1d20*/  P2R R82, PR, RZ, 0x1 ;  /* 0x00000001ff527803 */ /* 0x000fe20000000000 */
[----:B------:R-:W-:Y:S01]  /*1d30*/  FADD.FTZ R0, R54, R37 ;  /* 0x0000002536007221 */ /* 0x000fe20000010000 */
[----:B------:R-:W-:Y:S01]  /*1d40*/  ISETP.GT.U32.AND P0, PT, R40, 0x2ff, PT ;  /* 0x000002ff2800780c */ /* 0x000fe20003f04070 */
[----:B------:R-:W-:Y:S01]  /*1d50*/  HFMA2 R83, -RZ, RZ, 0, 0 ;  /* 0x00000000ff537431 */ /* 0x000fe200000001ff */
        /* <DEDUP_REMOVED lines=24> */
[----:B------:R-:W-:-:S03]  /*1ee0*/  ISETP.GT.U32.AND P0, PT, R40, 0x3ff, PT ;  /* 0x000003ff2800780c */ /* 0x000fc60003f04070 */
        /* <DEDUP_REMOVED lines=37> */
[----:B------:R-:W-:-:S05]  /*2140*/  FFMA.FTZ R0, R39, R39, R0 ;  /* 0x0000002727007223 */ /* 0x000fca0000010000 */
        /* <DEDUP_REMOVED lines=48> */
[----:B------:R-:W-:-:S04]  /*2450*/  ISETP.GT.U32.AND P0, PT, R85, 0x7, PT ;  /* 0x000000075500780c */ /* 0x000fc80003f04070 */
[----:B------:R-:W0:Y:S02]  /*2460*/  SHFL.BFLY PT, R37, R0, 0x1, 0x1f ;  /* 0x0c201f0000257f89 */ /* 0x000e2400000e0000 */
[----:B0-----:R-:W-:Y:S01]  /*2470*/  FADD.FTZ R38, R0, R37 ;  /* 0x0000002500267221 */ /* 0x001fe20000010000 */
[----:B------:R-:W-:Y:S02]  /*2480*/  P2R R0, PR, RZ, 0x1 ;  /* 0x00000001ff007803 */ /* 0x000fe40000000000 */
[----:B------:R-:W-:Y:S02]  /*2490*/  ISETP.NE.AND P0, PT, R82, RZ, PT ;  /* 0x000000ff5200720c */ /* 0x000fe40003f05270 */
        /* <DEDUP_REMOVED lines=16> */
.L_x_2732:
[----:B------:R-:W-:Y:S05]  /*25a0*/  BSYNC.RECONVERGENT B0 ;  /* 0x0000000000007941 */ /* 0x000fea0003800200 */
.L_x_2731:
[----:B------:R-:W-:Y:S01]  /*25b0*/  BAR.SYNC.DEFER_BLOCKING 0x0 ;  /* 0x0000000000007b1d */ /* 0x000fe20000010000 */
[----:B------:R-:W-:Y:S02]  /*25c0*/  ISETP.GT.U32.AND P6, PT, R85, 0x7, PT ;  /* 0x000000075500780c */ /* 0x000fe40003fc4070 */
[----:B0-----:R-:W-:-:S03]  /*25d0*/  CS2R R36, SRZ ;  /* 0x0000000000247805 */ /* 0x001fc6000001ff00 */
[----:B------:R-:W-:Y:S08]  /*25e0*/  BSSY.RECONVERGENT B0, `(.L_x_2733) ;  /* 0x000000a000007945 */ /* 0x000ff00003800200 */
        /* <DEDUP_REMOVED lines=9> */
.L_x_2734:
[----:B------:R-:W-:Y:S05]  /*2680*/  BSYNC.RECONVERGENT B0 ;  /* 0x0000000000007941 */ /* 0x000fea0003800200 */
.L_x_2733:
[----:B0-----:R-:W0:Y:S01]  /*2690*/  SHFL.DOWN PT, R0, R83, 0x4, 0x1f ;  /* 0x08801f0053007f89 */ /* 0x001e2200000e0000 */
[-C--:B------:R-:W-:Y:S01]  /*26a0*/  I2FP.F32.S32 R85, R83.reuse ;  /* 0x0000005300557245 */ /* 0x080fe20000201400 */
[----:B------:R-:W-:Y:S01]  /*26b0*/  BSSY.RECONVERGENT B0, `(.L_x_2735) ;  /* 0x0000072000007945 */ /* 0x000fe20003800200 */
[----:B------:R-:W-:Y:S01]  /*26c0*/  ISETP.NE.AND P6, PT, RZ, UR8, PT ;  /* 0x00000008ff007c0c */ /* 0x000fe2000bfc5270 */
[----:B-1----:R-:W1:Y:S01]  /*26d0*/  SHFL.DOWN PT, R39, R36, 0x4, 0x1f ;  /* 0x08801f0024277f89 */ /* 0x002e6200000e0000 */
[----:B0-----:R-:W-:Y:S02]  /*26e0*/  IADD3 R38, PT, PT, R0, R83, RZ ;  /* 0x0000005300267210 */ /* 0x001fe40007ffe0ff */
[----:B------:R-:W-:Y:S02]  /*26f0*/  I2FP.F32.S32 R82, R0 ;  /* 0x0000000000527245 */ /* 0x000fe40000201400 */
[----:B------:R-:W-:Y:S01]  /*2700*/  I2FP.F32.S32 R80, R38 ;  /* 0x0000002600507245 */ /* 0x000fe20000201400 */
[----:B------:R-:W0:Y:S02]  /*2710*/  SHFL.DOWN PT, R87, R38, 0x2, 0x1f ;  /* 0x08401f0026577f89 */ /* 0x000e2400000e0000 */
[----:B-1----:R-:W-:Y:S01]  /*2720*/  FMUL.FTZ R0, R39, R82 ;  /* 0x0000005227007220 */ /* 0x002fe20000410000 */
[----:B------:R-:W1:Y:S03]  /*2730*/  MUFU.RCP R81, R80 ;  /* 0x0000005000517308 */ /* 0x000e660000001000 */
[----:B------:R-:W-:Y:S01]  /*2740*/  FFMA.FTZ R84, R85, R36, R0 ;  /* 0x0000002455547223 */ /* 0x000fe20000010000 */
[----:B------:R-:W-:Y:S01]  /*2750*/  FADD.FTZ R36, -R39, R36 ;  /* 0x0000002427247221 */ /* 0x000fe20000010100 */
[----:B------:R-:W2:Y:S03]  /*2760*/  SHFL.DOWN PT, R0, R37, 0x4, 0x1f ;  /* 0x08801f0025007f89 */ /* 0x000ea600000e0000 */
[----:B------:R-:W-:-:S04]  /*2770*/  FMUL.FTZ R36, R36, R36 ;  /* 0x0000002424247220 */ /* 0x000fc80000410000 */
[----:B------:R-:W-:-:S04]  /*2780*/  FMUL.FTZ R36, R36, R85 ;  /* 0x0000005524247220 */ /* 0x000fc80000410000 */
[----:B------:R-:W-:Y:S01]  /*2790*/  FMUL.FTZ R36, R36, R82 ;  /* 0x0000005224247220 */ /* 0x000fe20000410000 */
[----:B-1----:R-:W-:Y:S01]  /*27a0*/  FMUL.FTZ R83, R81, R84 ;  /* 0x0000005451537220 */ /* 0x002fe20000410000 */
[----:B0-----:R-:W-:-:S04]  /*27b0*/  IADD3 R39, PT, PT, R38, R87, RZ ;  /* 0x0000005726277210 */ /* 0x001fc80007ffe0ff */
[----:B------:R-:W0:Y:S01]  /*27c0*/  SHFL.DOWN PT, R84, R83, 0x2, 0x1f ;  /* 0x08401f0053547f89 */ /* 0x000e2200000e0000 */
[----:B------:R-:W-:Y:S02]  /*27d0*/  I2FP.F32.S32 R87, R87 ;  /* 0x0000005700577245 */ /* 0x000fe40000201400 */
[----:B------:R-:W-:Y:S01]  /*27e0*/  I2FP.F32.S32 R38, R39 ;  /* 0x0000002700267245 */ /* 0x000fe20000201400 */
[----:B--2---:R-:W-:-:S03]  /*27f0*/  FADD.FTZ R0, R0, R37 ;  /* 0x0000002500007221 */ /* 0x004fc60000010000 */
[----:B------:R-:W1:Y:S01]  /*2800*/  MUFU.RCP R82, R38 ;  /* 0x0000002600527308 */ /* 0x000e620000001000 */
[----:B------:R-:W-:Y:S02]  /*2810*/  FFMA.FTZ R0, R81, R36, R0 ;  /* 0x0000002451007223 */ /* 0x000fe40000010000 */
[----:B------:R-:W2:Y:S01]  /*2820*/  SHFL.DOWN PT, R36, R39, 0x1, 0x1f ;  /* 0x08201f0027247f89 */ /* 0x000ea200000e0000 */
[----:B0-----:R-:W-:-:S04]  /*2830*/  FMUL.FTZ R37, R84, R87 ;  /* 0x0000005754257220 */ /* 0x001fc80000410000 */
[----:B------:R-:W-:Y:S01]  /*2840*/  FFMA.FTZ R81, R80, R83, R37 ;  /* 0x0000005350517223 */ /* 0x000fe20000010025 */
[----:B------:R-:W-:Y:S01]  /*2850*/  FADD.FTZ R83, R83, -R84 ;  /* 0x8000005453537221 */ /* 0x000fe20000010000 */
[----:B------:R-:W0:Y:S02]  /*2860*/  SHFL.DOWN PT, R37, R0, 0x2, 0x1f ;  /* 0x08401f0000257f89 */ /* 0x000e2400000e0000 */
[----:B-1----:R-:W-:Y:S01]  /*2870*/  FMUL.FTZ R81, R82, R81 ;  /* 0x0000005152517220 */ /* 0x002fe20000410000 */
[----:B------:R-:W-:-:S04]  /*2880*/  FMUL.FTZ R83, R83, R83 ;  /* 0x0000005353537220 */ /* 0x000fc80000410000 */
[----:B------:R-:W1:Y:S01]  /*2890*/  SHFL.DOWN PT, R84, R81, 0x1, 0x1f ;  /* 0x08201f0051547f89 */ /* 0x000e6200000e0000 */
[-C--:B--2---:R-:W-:Y:S01]  /*28a0*/  IADD3 R85, PT, PT, R39, R36.reuse, RZ ;  /* 0x0000002427557210 */ /* 0x084fe20007ffe0ff */
[----:B------:R-:W-:Y:S01]  /*28b0*/  FMUL.FTZ R83, R80, R83 ;  /* 0x0000005350537220 */ /* 0x000fe20000410000 */
[----:B------:R-:W-:Y:S02]  /*28c0*/  I2FP.F32.S32 R36, R36 ;  /* 0x0000002400247245 */ /* 0x000fe40000201400 */
[----:B------:R-:W-:Y:S01]  /*28d0*/  I2FP.F32.S32 R85, R85 ;  /* 0x0000005500557245 */ /* 0x000fe20000201400 */
[----:B------:R-:W-:-:S05]  /*28e0*/  FMUL.FTZ R83, R83, R87 ;  /* 0x0000005753537220 */ /* 0x000fca0000410000 */
[----:B------:R-:W2:Y:S01]  /*28f0*/  MUFU.RCP R85, R85 ;  /* 0x0000005500557308 */ /* 0x000ea20000001000 */
[----:B0-----:R-:W-:-:S04]  /*2900*/  FADD.FTZ R37, R0, R37 ;  /* 0x0000002500257221 */ /* 0x001fc80000010000 */
[----:B------:R-:W-:Y:S02]  /*2910*/  FFMA.FTZ R37, R82, R83, R37 ;  /* 0x0000005352257223 */ /* 0x000fe40000010025 */
[----:B------:R-:W0:Y:S01]  /*2920*/  LDC R82, c[0x0][0x448] ;  /* 0x00011200ff527b82 */ /* 0x000e220000000800 */
[----:B-1----:R-:W-:Y:S02]  /*2930*/  FMUL.FTZ R39, R84, R36 ;  /* 0x0000002454277220 */ /* 0x002fe40000410000 */
[----:B------:R-:W1:Y:S02]  /*2940*/  SHFL.DOWN PT, R0, R37, 0x1, 0x1f ;  /* 0x08201f0025007f89 */ /* 0x000e6400000e0000 */
[----:B------:R-:W-:Y:S01]  /*2950*/  FFMA.FTZ R80, R38, R81, R39 ;  /* 0x0000005126507223 */ /* 0x000fe20000010027 */
[----:B------:R-:W-:-:S03]  /*2960*/  FADD.FTZ R81, R81, -R84 ;  /* 0x8000005451517221 */ /* 0x000fc60000010000 */
[----:B--2---:R-:W-:Y:S01]  /*2970*/  FMUL.FTZ R80, R85, R80 ;  /* 0x0000005055507220 */ /* 0x004fe20000410000 */
[----:B------:R-:W-:-:S04]  /*2980*/  FMUL.FTZ R81, R81, R81 ;  /* 0x0000005151517220 */ /* 0x000fc80000410000 */
[----:B------:R-:W2:Y:S01]  /*2990*/  SHFL.IDX PT, R87, R80, RZ, 0x1f ;  /* 0x00001fff50577589 */ /* 0x000ea200000e0000 */
[----:B------:R-:W-:-:S04]  /*29a0*/  FMUL.FTZ R81, R38, R81 ;  /* 0x0000005126517220 */ /* 0x000fc80000410000 */
[----:B------:R-:W-:Y:S01]  /*29b0*/  FMUL.FTZ R81, R81, R36 ;  /* 0x0000002451517220 */ /* 0x000fe20000410000 */
[----:B-1----:R-:W-:-:S04]  /*29c0*/  FADD.FTZ R0, R37, R0 ;  /* 0x0000000025007221 */ /* 0x002fc80000010000 */
[----:B------:R-:W-:-:S06]  /*29d0*/  FFMA.FTZ R81, R85, R81, R0 ;  /* 0x0000005155517223 */ /* 0x000fcc0000010000 */
[----:B------:R-:W0:Y:S01]  /*29e0*/  SHFL.IDX PT, R81, R81, RZ, 0x1f ;  /* 0x00001fff51517589 */ /* 0x000e2200000e0000 */
[----:B--2---:R-:W-:-:S05]  /*29f0*/  FMUL.FTZ R0, R87, R87 ;  /* 0x0000005757007220 */ /* 0x004fca0000410000 */
[----:B------:R-:W-:Y:S02]  /*2a00*/  FSEL R83, R0, RZ, P6 ;  /* 0x000000ff00537208 */ /* 0x000fe40003000000 */
[----:B------:R-:W-:Y:S02]  /*2a10*/  FSEL R0, R87, RZ, !P6 ;  /* 0x000000ff57007208 */ /* 0x000fe40007000000 */
[----:B------:R-:W-:-:S13]  /*2a20*/  ISETP.NE.AND P6, PT, R42, RZ, PT ;  /* 0x000000ff2a00720c */ /* 0x000fda0003fc5270 */
[----:B------:R-:W1:Y:S01]  /*2a30*/  @!P6 LDC.64 R38, c[0x0][0x3c0] ;  /* 0x0000f000ff26eb82 */ /* 0x000e620000000a00 */
[----:B0-----:R-:W-:-:S04]  /*2a40*/  FFMA.FTZ R80, R81, UR9, R82 ;  /* 0x0000000951507c23 */ /* 0x001fc80008010052 */
[----:B------:R-:W-:-:S03]  /*2a50*/  FADD.FTZ R80, R80, R83 ;  /* 0x0000005350507221 */ /* 0x000fc60000010000 */
[----:B------:R-:W0:Y:S01]  /*2a60*/  @!P6 LDC.64 R36, c[0x0][0x3c8] ;  /* 0x0000f200ff24eb82 */ /* 0x000e220000000a00 */
[----:B------:R-:W2:Y:S01]  /*2a70*/  MUFU.RSQ R82, R80 ;  /* 0x0000005000527308 */ /* 0x000ea20000001400 */
[----:B-1----:R-:W-:-:S05]  /*2a80*/  @!P6 IMAD.WIDE R38, R41, 0x4, R38 ;  /* 0x000000042926e825 */ /* 0x002fca00078e0226 */
[----:B------:R1:W-:Y:S01]  /*2a90*/  @!P6 STG.E desc[UR6][R38.64], R87 ;  /* 0x000000572600e986 */ /* 0x0003e2000c101906 */
[----:B0-----:R-:W-:-:S05]  /*2aa0*/  @!P6 IMAD.WIDE R36, R41, 0x4, R36 ;  /* 0x000000042924e825 */ /* 0x001fca00078e0224 */
[----:B--2---:R1:W-:Y:S01]  /*2ab0*/  @!P6 STG.E desc[UR6][R36.64], R82 ;  /* 0x000000522400e986 */ /* 0x0043e2000c101906 */
[----:B------:R-:W-:Y:S05]  /*2ac0*/  @!P2 BRA `(.L_x_2736) ;  /* 0x0000000000c0a947 */ /* 0x000fea0003800000 */
[--C-:B-1----:R-:W-:Y:S01]  /*2ad0*/  FADD.FTZ R37, R45, -R0.reuse ;  /* 0x800000002d257221 */ /* 0x102fe20000010000 */
[----:B-----5:R-:W-:Y:S02]  /*2ae0*/  HADD2.F32 R36, -RZ, R48.H0_H0 ;  /* 0x20000030ff247230 */ /* 0x020fe40000004100 */
[----:B------:R-:W-:Y:S01]  /*2af0*/  FADD.FTZ R39, R47, -R0 ;  /* 0x800000002f277221 */ /* 0x000fe20000010000 */
[----:B------:R-:W-:Y:S02]  /*2b00*/  HADD2.F32 R38, -RZ, R28.H0_H0 ;  /* 0x2000001cff267230 */ /* 0x000fe40000004100 */
[C---:B------:R-:W-:Y:S01]  /*2b10*/  FMUL.FTZ R37, R82.reuse, R37 ;  /* 0x0000002552257220 */ /* 0x040fe20000410000 */
[----:B------:R-:W-:Y:S02]  /*2b20*/  HADD2.F32 R80, -RZ, R49.H0_H0 ;  /* 0x20000031ff507230 */ /* 0x000fe40000004100 */
[----:B------:R-:W-:Y:S01]  /*2b30*/  FMUL.FTZ R39, R82, R39 ;  /* 0x0000002752277220 */ /* 0x000fe20000410000 */
[----:B------:R-:W-:-:S02]  /*2b40*/  HADD2.F32 R84, -RZ, R29.H0_H0 ;  /* 0x2000001dff547230 */ /* 0x000fc40000004100 */
[----:B------:R-:W-:Y:S01]  /*2b50*/  FFMA.FTZ R36, R37, R36, R38 ;  /* 0x0000002425247223 */ /* 0x000fe20000010026 */
[----:B------:R-:W-:Y:S01]  /*2b60*/  FADD.FTZ R37, R52, -R0 ;  /* 0x8000000034257221 */ /* 0x000fe20000010000 */
[----:B------:R-:W-:Y:S02]  /*2b70*/  HADD2.F32 R38, -RZ, R49.H1_H1 ;  /* 0x30000031ff267230 */ /* 0x000fe40000004100 */
[----:B------:R-:W-:Y:S01]  /*2b80*/  FFMA.FTZ R85, R39, R80, R84 ;  /* 0x0000005027557223 */ /* 0x000fe20000010054 */
[----:B------:R-:W-:Y:S02]  /*2b90*/  HADD2.F32 R80, -RZ, R29.H1_H1 ;  /* 0x3000001dff507230 */ /* 0x000fe40000004100 */
[----:B------:R-:W-:Y:S01]  /*2ba0*/  FMUL.FTZ R37, R82, R37 ;  /* 0x0000002552257220 */ /* 0x000fe20000410000 */
[----:B------:R-:W-:Y:S01]  /*2bb0*/  FADD.FTZ R39, R53, -R0 ;  /* 0x8000000035277221 */ /* 0x000fe20000010000 */
[----:B------:R-:W-:Y:S02]  /*2bc0*/  HADD2.F32 R84, -RZ, R50.H0_H0 ;  /* 0x20000032ff547230 */ /* 0x000fe40000004100 */
[----:B------:R-:W-:Y:S01]  /*2bd0*/  FFMA.FTZ R86, R37, R38, R80 ;  /* 0x0000002625567223 */ /* 0x000fe20000010050 */
[----:B------:R-:W-:-:S02]  /*2be0*/  HADD2.F32 R88, -RZ, R30.H0_H0 ;  /* 0x2000001eff587230 */ /* 0x000fc40000004100 */
[----:B------:R-:W-:Y:S01]  /*2bf0*/  FADD.FTZ R37, R46, -R0 ;  /* 0x800000002e257221 */ /* 0x000fe20000010000 */
[C---:B------:R-:W-:Y:S01]  /*2c00*/  FMUL.FTZ R39, R82.reuse, R39 ;  /* 0x0000002752277220 */ /* 0x040fe20000410000 */
[----:B------:R-:W-:Y:S02]  /*2c10*/  HADD2.F32 R38, -RZ, R50.H1_H1 ;  /* 0x30000032ff267230 */ /* 0x000fe40000004100 */
[----:B------:R-:W-:Y:S02]  /*2c20*/  HADD2.F32 R80, -RZ, R30.H1_H1 ;  /* 0x3000001eff507230 */ /* 0x000fe40000004100 */
[----:B------:R-:W-:Y:S01]  /*2c30*/  FMUL.FTZ R37, R82, R37 ;  /* 0x0000002552257220 */ /* 0x000fe20000410000 */
[----:B------:R-:W-:Y:S01]  /*2c40*/  FFMA.FTZ R88, R39, R84, R88 ;  /* 0x0000005427587223 */ /* 0x000fe20000010058 */
[----:B------:R-:W-:Y:S01]  /*2c50*/  FADD.FTZ R39, R55, -R0 ;  /* 0x8000000037277221 */ /* 0x000fe20000010000 */
[----:B------:R-:W-:Y:S02]  /*2c60*/  HADD2.F32 R84, -RZ, R28.H1_H1 ;  /* 0x3000001cff547230 */ /* 0x000fe40000004100 */
[----:B------:R-:W-:Y:S01]  /*2c70*/  FFMA.FTZ R87, R37, R38, R80 ;  /* 0x0000002625577223 */ /* 0x000fe20000010050 */
[----:B------:R-:W-:-:S02]  /*2c80*/  HADD2.F32 R38, -RZ, R51.H0_H0 ;  /* 0x20000033ff267230 */ /* 0x000fc40000004100 */
[----:B------:R-:W-:Y:S01]  /*2c90*/  FMUL.FTZ R39, R82, R39 ;  /* 0x0000002752277220 */ /* 0x000fe20000410000 */
[----:B------:R-:W-:Y:S02]  /*2ca0*/  HADD2.F32 R80, -RZ, R31.H0_H0 ;  /* 0x2000001fff507230 */ /* 0x000fe40000004100 */
[----:B------:R-:W-:-:S03]  /*2cb0*/  FADD.FTZ R37, R44, -R0 ;  /* 0x800000002c257221 */ /* 0x000fc60000010000 */
[----:B------:R-:W-:Y:S01]  /*2cc0*/  FFMA.FTZ R39, R39, R38, R80 ;  /* 0x0000002627277223 */ /* 0x000fe20000010050 */
[----:B------:R-:W-:Y:S02]  /*2cd0*/  HADD2.F32 R38, -RZ, R51.H1_H1 ;  /* 0x30000033ff267230 */ /* 0x000fe40000004100 */
[----:B------:R-:W-:Y:S01]  /*2ce0*/  FMUL.FTZ R37, R82, R37 ;  /* 0x0000002552257220 */ /* 0x000fe20000410000 */
[----:B------:R-:W-:-:S05]  /*2cf0*/  HADD2.F32 R80, -RZ, R31.H1_H1 ;  /* 0x3000001fff507230 */ /* 0x000fca0000004100 */
[----:B------:R-:W-:Y:S01]  /*2d00*/  FFMA.FTZ R90, R37, R38, R80 ;  /* 0x00000026255a7223 */ /* 0x000fe20000010050 */
[----:B------:R-:W-:Y:S01]  /*2d10*/  FADD.FTZ R37, R54, -R0 ;  /* 0x8000000036257221 */ /* 0x000fe20000010000 */
[----:B------:R-:W0:Y:S01]  /*2d20*/  LDC.64 R80, c[0x0][0x428] ;  /* 0x00010a00ff507b82 */ /* 0x000e220000000a00 */
[----:B------:R-:W-:Y:S02]  /*2d30*/  HADD2.F32 R38, -RZ, R48.H1_H1 ;  /* 0x30000030ff267230 */ /* 0x000fe40000004100 */
[----:B------:R-:W-:Y:S01]  /*2d40*/  FMUL.FTZ R37, R82, R37 ;  /* 0x0000002552257220 */ /* 0x000fe20000410000 */
[----:B------:R-:W-:-:S03]  /*2d50*/  F2FP.F16.F32.PACK_AB R39, R90, R39 ;  /* 0x000000275a27723e */ /* 0x000fc600000000ff */
[----:B------:R-:W-:Y:S01]  /*2d60*/  FFMA.FTZ R83, R37, R38, R84 ;  /* 0x0000002625537223 */ /* 0x000fe20000010054 */
[----:B------:R-:W-:Y:S02]  /*2d70*/  F2FP.F16.F32.PACK_AB R38, R87, R88 ;  /* 0x000000585726723e */ /* 0x000fe400000000ff */
[----:B------:R-:W-:Y:S02]  /*2d80*/  F2FP.F16.F32.PACK_AB R37, R86, R85 ;  /* 0x000000555625723e */ /* 0x000fe400000000ff */
[----:B------:R-:W-:Y:S01]  /*2d90*/  F2FP.F16.F32.PACK_AB R36, R83, R36 ;  /* 0x000000245324723e */ /* 0x000fe200000000ff */
[C---:B0-----:R-:W-:Y:S01]  /*2da0*/  IMAD.WIDE.U32 R80, R43.reuse, 0x10, R80 ;  /* 0x000000102b507825 */ /* 0x041fe200078e0050 */
[----:B------:R-:W-:-:S04]  /*2db0*/  IADD3 R43, PT, PT, R43, 0x100, RZ ;  /* 0x000001002b2b7810 */ /* 0x000fc80007ffe0ff */
[----:B------:R0:W-:Y:S03]  /*2dc0*/  STG.E.128 desc[UR6][R80.64], R36 ;  /* 0x0000002450007986 */ /* 0x0001e6000c101d06 */
.L_x_2736:
[----:B------:R-:W-:Y:S05]  /*2dd0*/  BSYNC.RECONVERGENT B0 ;  /* 0x0000000000007941 */ /* 0x000fea0003800200 */
.L_x_2735:
[----:B------:R-:W-:Y:S04]  /*2de0*/  BSSY.RECONVERGENT B0, `(.L_x_2737) ;  /* 0x0000032000007945 */ /* 0x000fe80003800200 */
[----:B------:R-:W-:Y:S05]  /*2df0*/  @!P3 BRA `(.L_x_2738) ;  /* 0x0000000000c0b947 */ /* 0x000fea0003800000 */
[--C-:B01----:R-:W-:Y:S01]  /*2e00*/  FADD.FTZ R37, R57, -R0.reuse ;  /* 0x8000000039257221 */ /* 0x103fe20000010000 */
        /* <DEDUP_REMOVED lines=47> */
.L_x_2738:
[----:B------:R-:W-:Y:S05]  /*3100*/  BSYNC.RECONVERGENT B0 ;  /* 0x0000000000007941 */ /* 0x000fea0003800200 */
.L_x_2737:
[----:B------:R-:W-:Y:S04]  /*3110*/  BSSY.RECONVERGENT B0, `(.L_x_2739) ;  /* 0x0000032000007945 */ /* 0x000fe80003800200 */
[----:B------:R-:W-:Y:S05]  /*3120*/  @!P4 BRA `(.L_x_2740) ;  /* 0x0000000000c0c947 */ /* 0x000fea0003800000 */
[--C-:B012---:R-:W-:Y:S01]  /*3130*/  FADD.FTZ R37, R65, -R0.reuse ;  /* 0x8000000041257221 */ /* 0x107fe20000010000 */
        /* <DEDUP_REMOVED lines=47> */
.L_x_2740:
[----:B------:R-:W-:Y:S05]  /*3430*/  BSYNC.RECONVERGENT B0 ;  /* 0x0000000000007941 */ /* 0x000fea0003800200 */
.L_x_2739:
[----:B------:R-:W-:Y:S04]  /*3440*/  BSSY.RECONVERGENT B0, `(.L_x_2741) ;  /* 0x0000031000007945 */ /* 0x000fe80003800200 */
[----:B------:R-:W-:Y:S05]  /*3450*/  @!P5 BRA `(.L_x_2742) ;  /* 0x0000000000bcd947 */ /* 0x000fea0003800000 */
[--C-:B0123--:R-:W-:Y:S01]  /*3460*/  FADD.FTZ R37, R75, -R0.reuse ;  /* 0x800000004b257221 */ /* 0x10ffe20000010000 */
        /* <DEDUP_REMOVED lines=10> */
[----:B------:R-:W-:Y:S02]  /*3510*/  HADD2.F32 R38, -RZ, R5.H1_H1 ;  /* 0x30000005ff267230 */ /* 0x000fe40000004100 */
[----:B------:R-:W-:Y:S01]  /*3520*/  FMUL.FTZ R37, R82, R37 ;  /* 0x0000002552257220 */ /* 0x000fe20000410000 */
[----:B------:R-:W-:Y:S01]  /*3530*/  FFMA.FTZ R84, R39, R80, R84 ;  /* 0x0000005027547223 */ /* 0x000fe20000010054 */
        /* <DEDUP_REMOVED lines=15> */
[----:B------:R-:W-:-:S05]  /*3630*/  HADD2.F32 R38, -RZ, R7.H0_H0 ;  /* 0x20000007ff267230 */ /* 0x000fca0000004100 */
[----:B------:R-:W-:Y:S01]  /*3640*/  FFMA.FTZ R88, R39, R36, R38 ;  /* 0x0000002427587223 */ /* 0x000fe20000010026 */
[----:B------:R-:W-:Y:S01]  /*3650*/  FADD.FTZ R39, R72, -R0 ;  /* 0x8000000048277221 */ /* 0x000fe20000010000 */
[----:B------:R-:W0:Y:S01]  /*3660*/  LDC.64 R36, c[0x0][0x428] ;  /* 0x00010a00ff247b82 */ /* 0x000e220000000a00 */
[----:B------:R-:W-:Y:S02]  /*3670*/  HADD2.F32 R38, -RZ, R11.H1_H1 ;  /* 0x3000000bff267230 */ /* 0x000fe40000004100 */
[----:B------:R-:W-:-:S04]  /*3680*/  FMUL.FTZ R39, R82, R39 ;  /* 0x0000002752277220 */ /* 0x000fc80000410000 */
[----:B------:R-:W-:Y:S01]  /*3690*/  FFMA.FTZ R89, R39, R38, R80 ;  /* 0x0000002627597223 */ /* 0x000fe20000010050 */
[----:B------:R-:W-:Y:S01]  /*36a0*/  FADD.FTZ R39, R78, -R0 ;  /* 0x800000004e277221 */ /* 0x000fe20000010000 */
[----:B------:R-:W-:Y:S02]  /*36b0*/  HADD2.F32 R0, -RZ, R8.H1_H1 ;  /* 0x30000008ff007230 */ /* 0x000fe40000004100 */
[----:B------:R-:W-:Y:S02]  /*36c0*/  HADD2.F32 R38, -RZ, R4.H1_H1 ;  /* 0x30000004ff267230 */ /* 0x000fe40000004100 */
[----:B------:R-:W-:-:S04]  /*36d0*/  FMUL.FTZ R39, R82, R39 ;  /* 0x0000002752277220 */ /* 0x000fc80000410000 */
[----:B------:R-:W-:Y:S01]  /*36e0*/  FFMA.FTZ R0, R39, R0, R38 ;  /* 0x0000000027007223 */ /* 0x000fe20000010026 */
[----:B------:R-:W-:Y:S02]  /*36f0*/  F2FP.F16.F32.PACK_AB R39, R89, R88 ;  /* 0x000000585927723e */ /* 0x000fe400000000ff */
[----:B------:R-:W-:Y:S01]  /*3700*/  F2FP.F16.F32.PACK_AB R38, R87, R86 ;  /* 0x000000565726723e */ /* 0x000fe200000000ff */
[----:B0-----:R-:W-:Y:S01]  /*3710*/  IMAD.WIDE.U32 R80, R43, 0x10, R36 ;  /* 0x000000102b507825 */ /* 0x001fe200078e0024 */
[----:B------:R-:W-:Y:S02]  /*3720*/  F2FP.F16.F32.PACK_AB R37, R85, R84 ;  /* 0x000000545525723e */ /* 0x000fe400000000ff */
[----:B------:R-:W-:-:S05]  /*3730*/  F2FP.F16.F32.PACK_AB R36, R0, R83 ;  /* 0x000000530024723e */ /* 0x000fca00000000ff */
[----:B------:R4:W-:Y:S02]  /*3740*/  STG.E.128 desc[UR6][R80.64], R36 ;  /* 0x0000002450007986 */ /* 0x0009e4000c101d06 */
.L_x_2742:
[----:B------:R-:W-:Y:S05]  /*3750*/  BSYNC.RECONVERGENT B0 ;  /* 0x0000000000007941 */ /* 0x000fea0003800200 */
.L_x_2741:
[----:B01234-:R-:W0:Y:S01]  /*3760*/  LDC.64 R36, c[0x0][0x380] ;  /* 0x0000e000ff247b82 */ /* 0x01fe220000000a00 */
[----:B------:R-:W-:Y:S01]  /*3770*/  UPLOP3.LUT UP1, UPT, UPT, UPT, UP1, 0x40, 0x4 ;  /* 0x000000000004789c */ /* 0x000fe20003f2e810 */
[----:B0-----:R-:W-:-:S04]  /*3780*/  IADD3 R41, PT, PT, R41, R36, RZ ;  /* 0x0000002429297210 */ /* 0x001fc80007ffe0ff */
[----:B------:R-:W-:-:S13]  /*3790*/  ISETP.GE.AND P2, PT, R41, R37, PT ;  /* 0x000000252900720c */ /* 0x000fda0003f46270 */
[----:B------:R-:W-:Y:S05]  /*37a0*/  @!P2 BRA `(.L_x_2743) ;  /* 0xffffffcc00c8a947 */ /* 0x000fea000383ffff */
[----:B------:R-:W-:Y:S05]  /*37b0*/  EXIT ;  /* 0x000000000000794d */ /* 0x000fea0003800000 */
.L_x_2744:
        /* <DEDUP_REMOVED lines=12> */
.L_x_27476:


//--------------------- .text._ZN10layer_norm13ln_fwd_kernelINS_13Kernel_traitsI6__halfS2_S2_S2_fjLj8192ELj1ELj1ELj8ELj16ENS_18Kernel_traits_baseILj8192ES2_S2_S2_S2_fjLj256EEEEELb0ELb0ELb0ELb1EEEvNS_9FwdParamsE --------------------------
	.section	.text._ZN10layer_norm13ln_fwd_kernelINS_13Kernel_traitsI6__halfS2_S2_S2_fjLj8192ELj1ELj1ELj8ELj16ENS_18Kernel_traits_baseILj8192ES2_S2_S2_S2_fjLj256EEEEELb0ELb0ELb0ELb1EEEvNS_9FwdParamsE,"ax",@progbits
	.align	128
        .global         _ZN10layer_norm13ln_fwd_kernelINS_13Kernel_traitsI6__halfS2_S2_S2_fjLj8192ELj1ELj1ELj8ELj16ENS_18Kernel_traits_baseILj8192ES2_S2_S2_S2_fjLj256EEEEELb0ELb0ELb0ELb1EEEvNS_9FwdParamsE
        .type           _ZN10layer_norm13ln_fwd_kernelINS_13Kernel_traitsI6__halfS2_S2_S2_fjLj8192ELj1ELj1ELj8ELj16ENS_18Kernel_traits_baseILj8192ES2_S2_S2_S2_fjLj256EEEEELb0ELb0ELb0ELb1EEEvNS_9FwdParamsE,@function
        .size           _ZN10layer_norm13ln_fwd_kernelINS_13Kernel_traitsI6__halfS2_S2_S2_fjLj8192ELj1ELj1ELj8ELj16ENS_18Kernel_traits_baseILj8192ES2_S2_S2_S2_fjLj256EEEEELb0ELb0ELb0ELb1EEEvNS_9FwdParamsE,(.L_x_27477 - _ZN10layer_norm13ln_fwd_kernelINS_13Kernel_traitsI6__halfS2_S2_S2_fjLj8192ELj1ELj1ELj8ELj16ENS_18Kernel_traits_baseILj8192ES2_S2_S2_S2_fjLj256EEEEELb0ELb0ELb0ELb1EEEvNS_9FwdParamsE)
        .other          _ZN10layer_norm13ln_fwd_kernelINS_13Kernel_traitsI6__halfS2_S2_S2_fjLj8192ELj1ELj1ELj8ELj16ENS_18Kernel_traits_baseILj8192ES2_S2_S2_S2_fjLj256EEEEELb0ELb0ELb0ELb1EEEvNS_9FwdParamsE,@"STO_CUDA_ENTRY STV_DEFAULT"
_ZN10layer_norm13ln_fwd_kernelINS_13Kernel_traitsI6__halfS2_S2_S2_fjLj8192ELj1ELj1ELj8ELj16ENS_18Kernel_traits_baseILj8192ES2_S2_S2_S2_fjLj256EEEEELb0ELb0ELb0ELb1EEEvNS_9FwdParamsE:
.text._ZN10layer_norm13ln_fwd_kernelINS_13Kernel_traitsI6__halfS2_S2_S2_fjLj8192ELj1ELj1ELj8ELj16ENS_18Kernel_traits_baseILj8192ES2_S2_S2_S2_fjLj256EEEEELb0ELb0ELb0ELb1EEEvNS_9FwdParamsE:
        /* <DEDUP_REMOVED lines=8> */
[----:B--2---:R-:W-:-:S03]  /*0080*/  ISETP.NE.U32.AND P0, PT, RZ, UR4, PT ;  /* 0x00000004ff007c0c */ /* 0x004fc6000bf05070 */
[----:B------:R-:W2:Y:S04]  /*0090*/  LDG.E.128 R40, desc[UR6][R2.64+0x2000] ;  /* 0x0020000602287981 */ /* 0x000ea8000c1e1d00 */
[----:B------:R-:W5:Y:S01]  /*00a0*/  LDG.E.128 R28, desc[UR6][R2.64+0x3000] ;  /* 0x00300006021c7981 */ /* 0x000f62000c1e1d00 */
[----:B------:R-:W-:Y:S01]  /*00b0*/  ISETP.NE.AND.EX P0, PT, RZ, UR5, PT, P0 ;  /* 0x00000005ff007c0c */ /* 0x000fe2000bf05300 */
[----:B------:R-:W0:Y:S01]  /*00c0*/  S2UR UR4, SR_CTAID.X ;  /* 0x00000000000479c3 */ /* 0x000e220000002500 */
[----:B------:R-:W1:Y:S11]  /*00d0*/  LDCU UR5, c[0x0][0x384] ;  /* 0x00007080ff0577ac */ /* 0x000e760008000800 */
[----:B------:R-:W1:Y:S01]  /*00e0*/  @P0 LDC.64 R20, c[0x0][0x438] ;  /* 0x00010e00ff140b82 */ /* 0x000e620000000a00 */
[----:B0-----:R-:W-:Y:S01]  /*00f0*/  MOV R48, UR4 ;  /* 0x0000000400307c02 */ /* 0x001fe20008000f00 */
[----:B-1----:R-:W-:-:S05]  /*0100*/  @P0 IMAD.WIDE.U32 R20, R56, 0x10, R20 ;  /* 0x0000001038140825 */ /* 0x002fca00078e0014 */
[----:B------:R-:W5:Y:S04]  /*0110*/  @P0 LDG.E.128 R16, desc[UR6][R20.64] ;  /* 0x0000000614100981 */ /* 0x000f68000c1e1d00 */
[----:B------:R-:W5:Y:S04]  /*0120*/  @P0 LDG.E.128 R12, desc[UR6][R20.64+0x1000] ;  /* 0x00100006140c0981 */ /* 0x000f68000c1e1d00 */
[----:B------:R-:W5:Y:S04]  /*0130*/  @P0 LDG.E.128 R8, desc[UR6][R20.64+0x2000] ;  /* 0x0020000614080981 */ /* 0x000f68000c1e1d00 */
[----:B------:R0:W5:Y:S01]  /*0140*/  @P0 LDG.E.128 R4, desc[UR6][R20.64+0x3000] ;  /* 0x0030000614040981 */ /* 0x000162000c1e1d00 */
[----:B------:R-:W-:Y:S01]  /*0150*/  ISETP.GE.AND P1, PT, R48, UR5, PT ;  /* 0x0000000530007c0c */ /* 0x000fe2000bf26270 */
[----:B------:R-:W1:Y:S01]  /*0160*/  LDCU.64 UR4, c[0x0][0x3a0] ;  /* 0x00007400ff0477ac */ /* 0x000e620008000a00 */
[----:B0-----:R-:W0:Y:S01]  /*0170*/  LDC.64 R20, c[0x0][0x3e0] ;  /* 0x0000f800ff147b82 */ /* 0x001e220000000a00 */
[----:B---3--:R-:W-:-:S02]  /*0180*/  @P0 MOV R50, R45 ;  /* 0x0000002d00320202 */ /* 0x008fc40000000f00 */
[----:B------:R-:W-:Y:S02]  /*0190*/  @P0 MOV R49, R46 ;  /* 0x0000002e00310202 */ /* 0x000fe40000000f00 */
[----:B------:R-:W-:Y:S02]  /*01a0*/  @P0 MOV R51, R44 ;  /* 0x0000002c00330202 */ /* 0x000fe40000000f00 */
[----:B------:R-:W-:Y:S02]  /*01b0*/  @!P0 MOV R50, R45 ;  /* 0x0000002d00328202 */ /* 0x000fe40000000f00 */
[----:B------:R-:W-:Y:S02]  /*01c0*/  @!P0 MOV R49, R46 ;  /* 0x0000002e00318202 */ /* 0x000fe40000000f00 */
[----:B----4-:R-:W-:Y:S02]  /*01d0*/  @P0 MOV R55, R24 ;  /* 0x0000001800370202 */ /* 0x010fe40000000f00 */
[----:B------:R-:W-:-:S02]  /*01e0*/  @P0 MOV R54, R25 ;  /* 0x0000001900360202 */ /* 0x000fc40000000f00 */
[----:B------:R-:W-:Y:S02]  /*01f0*/  @P0 MOV R53, R26 ;  /* 0x0000001a00350202 */ /* 0x000fe40000000f00 */
[----:B------:R-:W-:Y:S02]  /*0200*/  @P0 MOV R52, R27 ;  /* 0x0000001b00340202 */ /* 0x000fe40000000f00 */
[----:B------:R-:W-:Y:S02]  /*0210*/  @!P0 MOV R51, R44 ;  /* 0x0000002c00338202 */ /* 0x000fe40000000f00 */
[----:B--2---:R-:W-:Y:S02]  /*0220*/  @P0 MOV R46, R40 ;  /* 0x00000028002e0202 */ /* 0x004fe40000000f00 */
[----:B------:R-:W-:Y:S02]  /*0230*/  @P0 MOV R45, R41 ;  /* 0x00000029002d0202 */ /* 0x000fe40000000f00 */
[----:B------:R-:W-:-:S02]  /*0240*/  @!P0 MOV R55, R24 ;  /* 0x0000001800378202 */ /* 0x000fc40000000f00 */
[----:B------:R-:W-:Y:S02]  /*0250*/  @!P0 MOV R54, R25 ;  /* 0x0000001900368202 */ /* 0x000fe40000000f00 */
[----:B------:R-:W-:Y:S02]  /*0260*/  @!P0 MOV R53, R26 ;  /* 0x0000001a00358202 */ /* 0x000fe40000000f00 */
[----:B------:R-:W-:Y:S02]  /*0270*/  @!P0 MOV R52, R27 ;  /* 0x0000001b00348202 */ /* 0x000fe40000000f00 */
[----:B------:R-:W-:Y:S02]  /*0280*/  @!P0 MOV R46, R40 ;  /* 0x00000028002e8202 */ /* 0x000fe40000000f00 */
[----:B------:R-:W-:Y:S02]  /*0290*/  @!P0 MOV R45, R41 ;  /* 0x00000029002d8202 */ /* 0x000fe40000000f00 */
[----:B------:R-:W-:Y:S01]  /*02a0*/  @P0 MOV R44, R42 ;  /* 0x0000002a002c0202 */ /* 0x000fe20000000f00 */
[----:B01----:R-:W-:Y:S06]  /*02b0*/  @P1 EXIT ;  /* 0x000000000000194d */ /* 0x003fec0003800000 */
[C---:B------:R-:W-:Y:S02]  /*02c0*/  LOP3.LUT P1, RZ, R20.reuse, UR4, RZ, 0xfc, !PT ;  /* 0x0000000414ff7c12 */ /* 0x040fe4000f82fcff */
[----:B-----5:R-:W-:Y:S02]  /*02d0*/  @!P0 CS2R R18, SRZ ;  /* 0x0000000000128805 */ /* 0x020fe4000001ff00 */
[----:B------:R-:W-:Y:S02]  /*02e0*/  ISETP.NE.U32.AND P2, PT, R20, RZ, PT ;  /* 0x000000ff1400720c */ /* 0x000fe40003f45070 */
[----:B------:R-:W-:Y:S02]  /*02f0*/  @!P0 CS2R R16, SRZ ;  /* 0x0000000000108805 */ /* 0x000fe4000001ff00 */
[----:B------:R-:W-:Y:S02]  /*0300*/  @!P0 MOV R44, R42 ;  /* 0x0000002a002c8202 */ /* 0x000fe40000000f00 */
[----:B------:R-:W-:-:S02]  /*0310*/  @!P0 CS2R R14, SRZ ;  /* 0x00000000000e8805 */ /* 0x000fc4000001ff00 */
[----:B------:R-:W-:Y:S02]  /*0320*/  @P0 MOV R42, R28 ;  /* 0x0000001c002a0202 */ /* 0x000fe40000000f00 */
[----:B------:R-:W-:Y:S02]  /*0330*/  @!P0 CS2R R12, SRZ ;  /* 0x00000000000c8805 */ /* 0x000fe4000001ff00 */
[----:B------:R-:W-:Y:S02]  /*0340*/  @P0 MOV R41, R29 ;  /* 0x0000001d00290202 */ /* 0x000fe40000000f00 */
[----:B------:R-:W-:Y:S02]  /*0350*/  @!P0 CS2R R10, SRZ ;  /* 0x00000000000a8805 */ /* 0x000fe4000001ff00 */
[----:B------:R-:W-:Y:S02]  /*0360*/  @P0 MOV R40, R30 ;  /* 0x0000001e00280202 */ /* 0x000fe40000000f00 */
[----:B------:R-:W-:-:S02]  /*0370*/  @!P0 CS2R R8, SRZ ;  /* 0x0000000000088805 */ /* 0x000fc4000001ff00 */
[----:B------:R-:W-:Y:S02]  /*0380*/  @P0 MOV R3, R31 ;  /* 0x0000001f00030202 */ /* 0x000fe40000000f00 */
[----:B------:R-:W-:Y:S02]  /*0390*/  @!P0 CS2R R6, SRZ ;  /* 0x0000000000068805 */ /* 0x000fe4000001ff00 */
[----:B------:R-:W-:Y:S02]  /*03a0*/  @!P0 MOV R42, R28 ;  /* 0x0000001c002a8202 */ /* 0x000fe40000000f00 */
[----:B------:R-:W-:Y:S02]  /*03b0*/  @!P0 CS2R R4, SRZ ;  /* 0x0000000000048805 */ /* 0x000fe4000001ff00 */
[----:B------:R-:W-:Y:S01]  /*03c0*/  @!P0 MOV R41, R29 ;  /* 0x0000001d00298202 */ /* 0x000fe20000000f00 */
[----:B------:R-:W-:Y:S01]  /*03d0*/  UPLOP3.LUT UP2, UPT, UPT, UPT, UPT, 0x40, 0x4 ;  /* 0x000000000004789c */ /* 0x000fe20003f4e870 */
[----:B------:R-:W-:Y:S01]  /*03e0*/  @!P0 MOV R40, R30 ;  /* 0x0000001e00288202 */ /* 0x000fe20000000f00 */
[----:B------:R-:W0:Y:S01]  /*03f0*/  LDCU UR8, c[0x0][0x388] ;  /* 0x00007100ff0877ac */ /* 0x000e220008000800 */
[----:B------:R-:W-:-:S02]  /*0400*/  @!P0 MOV R3, R31 ;  /* 0x0000001f00038202 */ /* 0x000fc40000000f00 */
[C---:B------:R-:W-:Y:S01]  /*0410*/  LOP3.LUT P1, RZ, R21.reuse, UR5, RZ, 0xfc, P1 ;  /* 0x0000000515ff7c12 */ /* 0x040fe2000882fcff */
[----:B------:R-:W1:Y:S01]  /*0420*/  LDCU.U8 UR9, c[0x0][0x410] ;  /* 0x00008200ff0977ac */ /* 0x000e620008000000 */
[----:B------:R-:W-:Y:S02]  /*0430*/  ISETP.NE.AND.EX P2, PT, R21, RZ, PT, P2 ;  /* 0x000000ff1500720c */ /* 0x000fe40003f45320 */
[----:B------:R-:W-:Y:S01]  /*0440*/  LOP3.LUT R2, R56, 0x1f, RZ, 0xc0, !PT ;  /* 0x0000001f38027812 */ /* 0x000fe200078ec0ff */
[----:B------:R-:W2:Y:S01]  /*0450*/  LDCU UR10, c[0x0][0x400] ;  /* 0x00008000ff0a77ac */ /* 0x000ea20008000800 */
[----:B------:R-:W3:Y:S01]  /*0460*/  LDCU.64 UR14, c[0x0][0x3e0] ;  /* 0x00007c00ff0e77ac */ /* 0x000ee20008000a00 */
[----:B------:R-:W4:Y:S08]  /*0470*/  LDCU.64 UR12, c[0x0][0x3a0] ;  /* 0x00007400ff0c77ac */ /* 0x000f300008000a00 */
.L_x_2759:
[----:B-1----:R-:W1:Y:S01]  /*0480*/  @P2 LDC.64 R32, c[0x0][0x3e0] ;  /* 0x0000f800ff202b82 */ /* 0x002e620000000a00 */
[----:B0-----:R-:W-:Y:S01]  /*0490*/  IMAD R0, R48, UR8, RZ ;  /* 0x0000000830007c24 */ /* 0x001fe2000f8e02ff */
[----:B------:R-:W-:-:S04]  /*04a0*/  LOP3.LUT R27, R56, 0xe0, RZ, 0xc0, !PT ;  /* 0x000000e0381b7812 */ /* 0x000fc800078ec0ff */
[----:B------:R-:W-:Y:S02]  /*04b0*/  SHF.R.S32.HI R25, RZ, 0x1f, R0 ;  /* 0x0000001fff197819 */ /* 0x000fe40000011400 */
[----:B------:R-:W0:Y:S02]  /*04c0*/  LDC.64 R28, c[0x0][0x390] ;  /* 0x0000e400ff1c7b82 */ /* 0x000e240000000a00 */
[----:B------:R-:W-:Y:S02]  /*04d0*/  LEA.HI R25, R25, R0, RZ, 0x3 ;  /* 0x0000000019197211 */ /* 0x000fe400078f18ff */
[----:B------:R-:W-:-:S04]  /*04e0*/  LOP3.LUT R0, R27, 0x1f, R56, 0xf8, !PT ;  /* 0x0000001f1b007812 */ /* 0x000fc800078ef838 */
[----:B------:R-:W-:Y:S01]  /*04f0*/  LEA.HI.SX32 R31, R25, R0, 0x1d ;  /* 0x00000000191f7211 */ /* 0x000fe200078feaff */
[----:B-1----:R-:W-:-:S06]  /*0500*/  @P2 IMAD.WIDE R32, R48, 0x2, R32 ;  /* 0x0000000230202825 */ /* 0x002fcc00078e0220 */
[----:B------:R-:W2:Y:S01]  /*0510*/  @P2 LDG.E.U16 R32, desc[UR6][R32.64] ;  /* 0x0000000620202981 */ /* 0x000ea2000c1e1500 */
[----:B0-----:R-:W-:-:S06]  /*0520*/  IMAD.WIDE.U32 R24, R31, 0x10, R28 ;  /* 0x000000101f187825 */ /* 0x001fcc00078e001c */
[----:B------:R-:W5:Y:S01]  /*0530*/  LDG.E.128 R24, desc[UR6][R24.64] ;  /* 0x0000000618187981 */ /* 0x000f62000c1e1d00 */
[----:B----4-:R-:W-:Y:S01]  /*0540*/  UISETP.NE.U32.AND UP0, UPT, UR12, URZ, UPT ;  /* 0x000000ff0c00728c */ /* 0x010fe2000bf05070 */
[----:B------:R-:W-:-:S03]  /*0550*/  HFMA2 R0, -RZ, RZ, 1.875, 0 ;  /* 0x3f800000ff007431 */ /* 0x000fc600000001ff */
[----:B------:R-:W-:Y:S01]  /*0560*/  UISETP.NE.AND.EX UP0, UPT, UR13, URZ, UPT, UP0 ;  /* 0x000000ff0d00728c */ /* 0x000fe2000bf05300 */
[----:B--2---:R-:W-:-:S08]  /*0570*/  @P2 HADD2.F32 R0, -RZ, R32.H0_H0 ;  /* 0x20000020ff002230 */ /* 0x004fd00000004100 */
        /* <DEDUP_REMOVED lines=16> */
[----:B------:R-:W-:-:S02]  /*0680*/  HADD2.F32 R32, -RZ, R23.H1_H1 ;  /* 0x30000017ff207230 */ /* 0x000fc40000004100 */
[-C--:B------:R-:W-:Y:S01]  /*0690*/  FFMA.FTZ R61, R61, R0.reuse, R24 ;  /* 0x000000003d3d7223 */ /* 0x080fe20000010018 */
[--C-:B------:R-:W-:Y:S02]  /*06a0*/  HADD2.F32 R20, -RZ, R21.reuse.H0_H0 ;  /* 0x20000015ff147230 */ /* 0x100fe40000004100 */
[-C--:B------:R-:W-:Y:S01]  /*06b0*/  FFMA.FTZ R57, R57, R0.reuse, R26 ;  /* 0x0000000039397223 */ /* 0x080fe2000001001a */
[----:B------:R-:W-:Y:S02]  /*06c0*/  HADD2.F32 R34, -RZ, R21.H1_H1 ;  /* 0x30000015ff227230 */ /* 0x000fe40000004100 */
[-C--:B------:R-:W-:Y:S01]  /*06d0*/  FFMA.FTZ R39, R27, R0.reuse, R32 ;  /* 0x000000001b277223 */ /* 0x080fe20000010020 */
[----:B------:R-:W-:Y:S02]  /*06e0*/  HADD2.F32 R22, -RZ, R22.H1_H1 ;  /* 0x30000016ff167230 */ /* 0x000fe40000004100 */
[----:B------:R-:W-:Y:S01]  /*06f0*/  FFMA.FTZ R59, R59, R0, R20 ;  /* 0x000000003b3b7223 */ /* 0x000fe20000010014 */
[----:B------:R-:W-:-:S02]  /*0700*/  HADD2.F32 R30, -RZ, R23.H0_H0 ;  /* 0x20000017ff1e7230 */ /* 0x000fc40000004100 */
[----:B------:R-:W-:Y:S01]  /*0710*/  FFMA.FTZ R34, R25, R0, R34 ;  /* 0x0000000019227223 */ /* 0x000fe20000010022 */
[----:B------:R-:W-:Y:S01]  /*0720*/  F2FP.F16.F32.PACK_AB R20, R61, R38 ;  /* 0x000000263d14723e */ /* 0x000fe200000000ff */
[-C--:B------:R-:W-:Y:S01]  /*0730*/  FFMA.FTZ R32, R35, R0.reuse, R22 ;  /* 0x0000000023207223 */ /* 0x080fe20000010016 */
[----:B------:R-:W-:Y:S02]  /*0740*/  FFMA.FTZ R30, R37, R0, R30 ;  /* 0x00000000251e7223 */ /* 0x000fe4000001001e */
[----:B------:R-:W-:Y:S02]  /*0750*/  F2FP.F16.F32.PACK_AB R21, R34, R59 ;  /* 0x0000003b2215723e */ /* 0x000fe400000000ff */
[----:B------:R-:W-:Y:S02]  /*0760*/  F2FP.F16.F32.PACK_AB R22, R32, R57 ;  /* 0x000000392016723e */ /* 0x000fe400000000ff */
[----:B------:R-:W-:Y:S01]  /*0770*/  F2FP.F16.F32.PACK_AB R23, R39, R30 ;  /* 0x0000001e2717723e */ /* 0x000fe200000000ff */
[----:B------:R-:W-:Y:S06]  /*0780*/  BRA `(.L_x_2746) ;  /* 0x0000000000a47947 */ /* 0x000fec0003800000 */
.L_x_2745:
[----:B------:R-:W0:Y:S02]  /*0790*/  LDC.64 R32, c[0x0][0x3e0] ;  /* 0x0000f800ff207b82 */ /* 0x000e240000000a00 */
[----:B0-----:R-:W-:-:S04]  /*07a0*/  ISETP.NE.U32.AND P2, PT, R32, RZ, PT ;  /* 0x000000ff2000720c */ /* 0x001fc80003f45070 */
[----:B------:R-:W-:-:S13]  /*07b0*/  ISETP.NE.AND.EX P2, PT, R33, RZ, PT, P2 ;  /* 0x000000ff2100720c */ /* 0x000fda0003f45320 */
        /* <DEDUP_REMOVED lines=14> */
[----:B------:R-:W-:Y:S01]  /*08a0*/  FMUL.FTZ R57, R57, R0 ;  /* 0x0000000039397220 */ /* 0x000fe20000410000 */
[----:B------:R-:W-:Y:S01]  /*08b0*/  F2FP.F16.F32.PACK_AB R20, R61, R38 ;  /* 0x000000263d14723e */ /* 0x000fe200000000ff */
[-C--:B------:R-:W-:Y:S01]  /*08c0*/  FMUL.FTZ R32, R23, R0.reuse ;  /* 0x0000000017207220 */ /* 0x080fe20000410000 */
[----:B------:R-:W-:Y:S01]  /*08d0*/  F2FP.F16.F32.PACK_AB R21, R34, R59 ;  /* 0x0000003b2215723e */ /* 0x000fe200000000ff */
[----:B------:R-:W-:-:S03]  /*08e0*/  FMUL.FTZ R39, R27, R0 ;  /* 0x000000001b277220 */ /* 0x000fc60000410000 */
[----:B------:R-:W-:Y:S02]  /*08f0*/  F2FP.F16.F32.PACK_AB R22, R32, R57 ;  /* 0x000000392016723e */ /* 0x000fe400000000ff */
[----:B------:R-:W-:Y:S01]  /*0900*/  F2FP.F16.F32.PACK_AB R23, R39, R30 ;  /* 0x0000001e2717723e */ /* 0x000fe200000000ff */
[----:B------:R-:W-:Y:S06]  /*0910*/  BRA `(.L_x_2746) ;  /* 0x0000000000407947 */ /* 0x000fec0003800000 */
.L_x_2747:
        /* <DEDUP_REMOVED lines=14> */
[----:B------:R-:W-:-:S02]  /*0a00*/  FMUL.FTZ R32, R35, R0 ;  /* 0x0000000023207220 */ /* 0x000fc40000410000 */
[----:B------:R-:W-:-:S07]  /*0a10*/  FMUL.FTZ R39, R27, R0 ;  /* 0x000000001b277220 */ /* 0x000fce0000410000 */
.L_x_2746:
        /* <DEDUP_REMOVED lines=10> */
[--C-:B-----5:R-:W-:Y:S02]  /*0ac0*/  HADD2.F32 R69, -RZ, R24.reuse.H0_H0 ;  /* 0x20000018ff457230 */ /* 0x120fe40000004100 */
[----:B------:R-:W-:Y:S02]  /*0ad0*/  HADD2.F32 R35, -RZ, R24.H1_H1 ;  /* 0x30000018ff237230 */ /* 0x000fe40000004100 */
[----:B------:R-:W-:Y:S02]  /*0ae0*/  HADD2.F32 R67, -RZ, R25.H0_H0 ;  /* 0x20000019ff437230 */ /* 0x000fe40000004100 */
[--C-:B------:R-:W-:Y:S02]  /*0af0*/  HADD2.F32 R37, -RZ, R26.reuse.H0_H0 ;  /* 0x2000001aff257230 */ /* 0x100fe40000004100 */
[----:B------:R-:W-:Y:S02]  /*0b00*/  HADD2.F32 R65, -RZ, R26.H1_H1 ;  /* 0x3000001aff417230 */ /* 0x000fe40000004100 */
        /* <DEDUP_REMOVED lines=11> */
[----:B------:R-:W-:Y:S02]  /*0bc0*/  HADD2.F32 R22, -RZ, R22.H1_H1 ;  /* 0x30000016ff167230 */ /* 0x000fe40000004100 */
[-C--:B------:R-:W-:Y:S01]  /*0bd0*/  FFMA.FTZ R67, R67, R0.reuse, R20 ;  /* 0x0000000043437223 */ /* 0x080fe20000010014 */
[--C-:B------:R-:W-:Y:S02]  /*0be0*/  HADD2.F32 R26, -RZ, R23.reuse.H0_H0 ;  /* 0x20000017ff1a7230 */ /* 0x100fe40000004100 */
[----:B------:R-:W-:Y:S01]  /*0bf0*/  FFMA.FTZ R60, R25, R0, R60 ;  /* 0x00000000193c7223 */ /* 0x000fe2000001003c */
[----:B------:R-:W-:-:S02]  /*0c00*/  HADD2.F32 R36, -RZ, R23.H1_H1 ;  /* 0x30000017ff247230 */ /* 0x000fc40000004100 */
[-C--:B------:R-:W-:Y:S01]  /*0c10*/  FFMA.FTZ R65, R65, R0.reuse, R22 ;  /* 0x0000000041417223 */ /* 0x080fe20000010016 */
[----:B------:R-:W-:Y:S01]  /*0c20*/  F2FP.F16.F32.PACK_AB R20, R62, R69 ;  /* 0x000000453e14723e */ /* 0x000fe200000000ff */
[-C--:B------:R-:W-:Y:S01]  /*0c30*/  FFMA.FTZ R63, R63, R0.reuse, R26 ;  /* 0x000000003f3f7223 */ /* 0x080fe2000001001a */
[----:B------:R-:W-:Y:S01]  /*0c40*/  F2FP.F16.F32.PACK_AB R21, R60, R67 ;  /* 0x000000433c15723e */ /* 0x000fe200000000ff */
[----:B------:R-:W-:Y:S01]  /*0c50*/  FFMA.FTZ R36, R27, R0, R36 ;  /* 0x000000001b247223 */ /* 0x000fe20000010024 */
[----:B------:R-:W-:-:S04]  /*0c60*/  F2FP.F16.F32.PACK_AB R22, R65, R58 ;  /* 0x0000003a4116723e */ /* 0x000fc800000000ff */
[----:B------:R-:W-:Y:S01]  /*0c70*/  F2FP.F16.F32.PACK_AB R23, R36, R63 ;  /* 0x0000003f2417723e */ /* 0x000fe200000000ff */
[----:B------:R-:W-:Y:S06]  /*0c80*/  BRA `(.L_x_2749) ;  /* 0x0000000000a07947 */ /* 0x000fec0003800000 */
.L_x_2748:
[----:B---3--:R-:W-:-:S04]  /*0c90*/  UISETP.NE.U32.AND UP1, UPT, UR14, URZ, UPT ;  /* 0x000000ff0e00728c */ /* 0x008fc8000bf25070 */
[----:B------:R-:W-:-:S09]  /*0ca0*/  UISETP.NE.AND.EX UP1, UPT, UR15, URZ, UPT, UP1 ;  /* 0x000000ff0f00728c */ /* 0x000fd2000bf25310 */
[----:B------:R-:W-:Y:S05]  /*0cb0*/  BRA.U UP1, `(.L_x_2750) ;  /* 0x0000000101447547 */ /* 0x000fea000b800000 */
        /* <DEDUP_REMOVED lines=8> */
[--C-:B0-----:R-:W-:Y:S02]  /*0d40*/  HADD2.F32 R37, -RZ, R26.reuse.H0_H0 ;  /* 0x2000001aff257230 */ /* 0x101fe40000004100 */
        /* <DEDUP_REMOVED lines=8> */
.L_x_2750:
[----:B-----5:R-:W-:Y:S02]  /*0dd0*/  HADD2.F32 R67, -RZ, R25.H0_H0 ;  /* 0x20000019ff437230 */ /* 0x020fe40000004100 */
[----:B------:R-:W-:Y:S02]  /*0de0*/  HADD2.F32 R63, -RZ, R27.H0_H0 ;  /* 0x2000001bff3f7230 */ /* 0x000fe40000004100 */
[--C-:B------:R-:W-:Y:S02]  /*0df0*/  HADD2.F32 R69, -RZ, R24.reuse.H0_H0 ;  /* 0x20000018ff457230 */ /* 0x100fe40000004100 */
[-C--:B------:R-:W-:Y:S01]  /*0e00*/  FMUL.FTZ R67, R67, R0.reuse ;  /* 0x0000000043437220 */ /* 0x080fe20000410000 */
[----:B0-----:R-:W-:Y:S02]  /*0e10*/  HADD2.F32 R21, -RZ, R24.H1_H1 ;  /* 0x30000018ff157230 */ /* 0x001fe40000004100 */
        /* <DEDUP_REMOVED lines=15> */
.L_x_2749:
        /* <DEDUP_REMOVED lines=10> */
[----:B-----5:R-:W-:Y:S02]  /*0fb0*/  HADD2.F32 R71, -RZ, R25.H0_H0 ;  /* 0x20000019ff477230 */ /* 0x020fe40000004100 */
[--C-:B------:R-:W-:Y:S02]  /*0fc0*/  HADD2.F32 R73, -RZ, R26.reuse.H0_H0 ;  /* 0x2000001aff497230 */ /* 0x100fe40000004100 */
[----:B------:R-:W-:Y:S02]  /*0fd0*/  HADD2.F32 R75, -RZ, R26.H1_H1 ;  /* 0x3000001aff4b7230 */ /* 0x000fe40000004100 */
[----:B------:R-:W-:Y:S02]  /*0fe0*/  HADD2.F32 R79, -RZ, R27.H0_H0 ;  /* 0x2000001bff4f7230 */ /* 0x000fe40000004100 */
[--C-:B------:R-:W-:Y:S02]  /*0ff0*/  HADD2.F32 R77, -RZ, R24.reuse.H0_H0 ;  /* 0x20000018ff4d7230 */ /* 0x100fe40000004100 */
[----:B------:R-:W-:-:S02]  /*1000*/  HADD2.F32 R37, -RZ, R24.H1_H1 ;  /* 0x30000018ff257230 */ /* 0x000fc40000004100 */
[----:B------:R-:W-:Y:S02]  /*1010*/  HADD2.F32 R27, -RZ, R27.H1_H1 ;  /* 0x3000001bff1b7230 */ /* 0x000fe40000004100 */
[----:B------:R-:W-:Y:S02]  /*1020*/  HADD2.F32 R25, -RZ, R25.H1_H1 ;  /* 0x30000019ff197230 */ /* 0x000fe40000004100 */
[----:B--2---:R-:W-:Y:S02]  /*1030*/  HADD2.F32 R68, -RZ, R21.H0_H0 ;  /* 0x20000015ff447230 */ /* 0x004fe40000004100 */
[--C-:B------:R-:W-:Y:S02]  /*1040*/  HADD2.F32 R64, -RZ, R23.reuse.H0_H0 ;  /* 0x20000017ff407230 */ /* 0x100fe40000004100 */
        /* <DEDUP_REMOVED lines=10> */
[----:B------:R-:W-:-:S02]  /*10f0*/  HADD2.F32 R20, -RZ, R21.H1_H1 ;  /* 0x30000015ff147230 */ /* 0x000fc40000004100 */
[-C--:B------:R-:W-:Y:S01]  /*1100*/  FFMA.FTZ R70, R37, R0.reuse, R70 ;  /* 0x0000000025467223 */ /* 0x080fe20000010046 */
[----:B------:R-:W-:Y:S01]  /*1110*/  F2FP.F16.F32.PACK_AB R23, R64, R71 ;  /* 0x000000474017723e */ /* 0x000fe200000000ff */
[-C--:B------:R-:W-:Y:S01]  /*1120*/  FFMA.FTZ R66, R75, R0.reuse, R22 ;  /* 0x000000004b427223 */ /* 0x080fe20000010016 */
[----:B------:R-:W-:Y:S02]  /*1130*/  FFMA.FTZ R75, R25, R0, R20 ;  /* 0x00000000194b7223 */ /* 0x000fe40000010014 */
[----:B------:R-:W-:Y:S02]  /*1140*/  F2FP.F16.F32.PACK_AB R20, R70, R77 ;  /* 0x0000004d4614723e */ /* 0x000fe400000000ff */
[----:B------:R-:W-:Y:S02]  /*1150*/  F2FP.F16.F32.PACK_AB R22, R66, R73 ;  /* 0x000000494216723e */ /* 0x000fe400000000ff */
[----:B------:R-:W-:Y:S01]  /*1160*/  F2FP.F16.F32.PACK_AB R21, R75, R68 ;  /* 0x000000444b15723e */ /* 0x000fe200000000ff */
[----:B------:R-:W-:Y:S06]  /*1170*/  BRA `(.L_x_2752) ;  /* 0x0000000000a07947 */ /* 0x000fec0003800000 */
.L_x_2751:
[----:B---3--:R-:W-:-:S04]  /*1180*/  UISETP.NE.U32.AND UP1, UPT, UR14, URZ, UPT ;  /* 0x000000ff0e00728c */ /* 0x008fc8000bf25070 */
[----:B------:R-:W-:-:S09]  /*1190*/  UISETP.NE.AND.EX UP1, UPT, UR15, URZ, UPT, UP1 ;  /* 0x000000ff0f00728c */ /* 0x000fd2000bf25310 */
[----:B------:R-:W-:Y:S05]  /*11a0*/  BRA.U UP1, `(.L_x_2753) ;  /* 0x0000000101447547 */ /* 0x000fea000b800000 */
[----:B0----5:R-:W-:Y:S02]  /*11b0*/  HADD2.F32 R71, -RZ, R25.H0_H0 ;  /* 0x20000019ff477230 */ /* 0x021fe40000004100 */
        /* <DEDUP_REMOVED lines=16> */
.L_x_2753:
        /* <DEDUP_REMOVED lines=15> */
[----:B------:R-:W-:Y:S01]  /*13b0*/  FMUL.FTZ R66, R37, R0 ;  /* 0x0000000025427220 */ /* 0x000fe20000410000 */
[----:B------:R-:W-:Y:S01]  /*13c0*/  F2FP.F16.F32.PACK_AB R21, R75, R68 ;  /* 0x000000444b15723e */ /* 0x000fe200000000ff */
[----:B------:R-:W-:-:S03]  /*13d0*/  FMUL.FTZ R64, R27, R0 ;  /* 0x000000001b407220 */ /* 0x000fc60000410000 */
[----:B------:R-:W-:Y:S02]  /*13e0*/  F2FP.F16.F32.PACK_AB R22, R66, R73 ;  /* 0x000000494216723e */ /* 0x000fe400000000ff */
[----:B------:R-:W-:-:S07]  /*13f0*/  F2FP.F16.F32.PACK_AB R23, R64, R71 ;  /* 0x000000474017723e */ /* 0x000fce00000000ff */
.L_x_2752:
        /* <DEDUP_REMOVED lines=31> */
[----:B------:R-:W-:Y:S01]  /*15f0*/  FFMA.FTZ R81, R81, R0, R26 ;  /* 0x0000000051517223 */ /* 0x000fe2000001001a */
[----:B------:R-:W-:Y:S01]  /*1600*/  F2FP.F16.F32.PACK_AB R23, R29, R28 ;  /* 0x0000001c1d17723e */ /* 0x000fe200000000ff */
[-C--:B------:R-:W-:Y:S01]  /*1610*/  FFMA.FTZ R74, R25, R0.reuse, R74 ;  /* 0x00000000194a7223 */ /* 0x080fe2000001004a */
[----:B------:R-:W-:Y:S01]  /*1620*/  F2FP.F16.F32.PACK_AB R20, R76, R83 ;  /* 0x000000534c14723e */ /* 0x000fe200000000ff */
[----:B------:R-:W-:-:S03]  /*1630*/  FFMA.FTZ R72, R85, R0, R22 ;  /* 0x0000000055487223 */ /* 0x000fc60000010016 */
[----:B------:R-:W-:Y:S02]  /*1640*/  F2FP.F16.F32.PACK_AB R21, R74, R81 ;  /* 0x000000514a15723e */ /* 0x000fe400000000ff */
[----:B------:R-:W-:Y:S01]  /*1650*/  F2FP.F16.F32.PACK_AB R22, R72, R79 ;  /* 0x0000004f4816723e */ /* 0x000fe200000000ff */
[----:B------:R-:W-:Y:S06]  /*1660*/  BRA `(.L_x_2755) ;  /* 0x0000000000a07947 */ /* 0x000fec0003800000 */
.L_x_2754:
[----:B---3--:R-:W-:-:S04]  /*1670*/  UISETP.NE.U32.AND UP0, UPT, UR14, URZ, UPT ;  /* 0x000000ff0e00728c */ /* 0x008fc8000bf05070 */
        /* <DEDUP_REMOVED lines=12> */
[--C-:B0-----:R-:W-:Y:S02]  /*1740*/  HADD2.F32 R79, -RZ, R26.reuse.H0_H0 ;  /* 0x2000001aff4f7230 */ /* 0x101fe40000004100 */
[-C--:B------:R-:W-:Y:S01]  /*1750*/  FMUL.FTZ R76, R27, R0.reuse ;  /* 0x000000001b4c7220 */ /* 0x080fe20000410000 */
[----:B------:R-:W-:Y:S02]  /*1760*/  HADD2.F32 R85, -RZ, R26.H1_H1 ;  /* 0x3000001aff557230 */ /* 0x000fe40000004100 */
[-C--:B------:R-:W-:Y:S01]  /*1770*/  FMUL.FTZ R74, R25, R0.reuse ;  /* 0x00000000194a7220 */ /* 0x080fe20000410000 */
[----:B------:R-:W-:-:S02]  /*1780*/  FMUL.FTZ R79, R79, R0 ;  /* 0x000000004f4f7220 */ /* 0x000fc40000410000 */
[----:B------:R-:W-:Y:S01]  /*1790*/  FMUL.FTZ R72, R85, R0 ;  /* 0x0000000055487220 */ /* 0x000fe20000410000 */
[----:B------:R-:W-:Y:S06]  /*17a0*/  BRA `(.L_x_2755) ;  /* 0x0000000000507947 */ /* 0x000fec0003800000 */
.L_x_2756:
[----:B-----5:R-:W-:Y:S02]  /*17b0*/  HADD2.F32 R29, -RZ, R27.H0_H0 ;  /* 0x2000001bff1d7230 */ /* 0x020fe40000004100 */
[----:B------:R-:W-:Y:S02]  /*17c0*/  HADD2.F32 R81, -RZ, R25.H0_H0 ;  /* 0x20000019ff517230 */ /* 0x000fe40000004100 */
[----:B------:R-:W-:Y:S02]  /*17d0*/  HADD2.F32 R27, -RZ, R27.H1_H1 ;  /* 0x3000001bff1b7230 */ /* 0x000fe40000004100 */
[-C--:B------:R-:W-:Y:S01]  /*17e0*/  FMUL.FTZ R28, R29, R0.reuse ;  /* 0x000000001d1c7220 */ /* 0x080fe20000410000 */
[--C-:B------:R-:W-:Y:S02]  /*17f0*/  HADD2.F32 R83, -RZ, R24.reuse.H0_H0 ;  /* 0x20000018ff537230 */ /* 0x100fe40000004100 */
[----:B------:R-:W-:Y:S01]  /*1800*/  FMUL.FTZ R81, R81, R0 ;  /* 0x0000000051517220 */ /* 0x000fe20000410000 */
[----:B0-----:R-:W-:-:S02]  /*1810*/  HADD2.F32 R21, -RZ, R24.H1_H1 ;  /* 0x30000018ff157230 */ /* 0x001fc40000004100 */
        /* <DEDUP_REMOVED lines=13> */
.L_x_2755:
        /* <DEDUP_REMOVED lines=130> */
.L_x_2758:
[----:B---3--:R-:W-:Y:S05]  /*2110*/  BSYNC.RECONVERGENT B0 ;  /* 0x0000000000007941 */ /* 0x008fea0003800200 */
.L_x_2757:
[----:B------:R-:W-:Y:S01]  /*2120*/  BAR.SYNC.DEFER_BLOCKING 0x0 ;  /* 0x0000000000007b1d */ /* 0x000fe20000010000 */
[----:B------:R-:W-:Y:S01]  /*2130*/  ISETP.GT.U32.AND P0, PT, R2, 0x7, PT ;  /* 0x000000070200780c */ /* 0x000fe20003f04070 */
[----:B------:R-:W-:Y:S01]  /*2140*/  HADD2.F32 R88, -RZ, R43.H1_H1 ;  /* 0x3000002bff587230 */ /* 0x000fe20000004100 */
[----:B------:R-:W-:Y:S01]  /*2150*/  PLOP3.LUT P4, PT, PT, PT, UP2, 0x80, 0x8 ;  /* 0x000000000008781c */ /* 0x000fe20003f8f028 */
[----:B------:R-:W-:Y:S01]  /*2160*/  UPLOP3.LUT UP2, UPT, UPT, UPT, UP2, 0x40, 0x4 ;  /* 0x000000000004789c */ /* 0x000fe20003f4e820 */
[----:B------:R-:W-:-:S09]  /*2170*/  PLOP3.LUT P3, PT, PT, PT, PT, 0x8, 0x80 ;  /* 0x000000000080781c */ /* 0x000fd20003f6e170 */
[----:B0-----:R-:W0:Y:S01]  /*2180*/  @!P0 S2R R25, SR_CgaCtaId ;  /* 0x0000000000198919 */ /* 0x001e220000008800 */
[----:B------:R-:W-:Y:S02]  /*2190*/  @!P0 PLOP3.LUT P3, PT, P4, PT, PT, 0x80, 0x8 ;  /* 0x000000000008881c */ /* 0x000fe4000276f070 */
[----:B------:R-:W-:-:S04]  /*21a0*/  @!P0 MOV R0, 0x400 ;  /* 0x0000040000008802 */ /* 0x000fc80000000f00 */
[----:B0-----:R-:W-:Y:S02]  /*21b0*/  @!P0 LEA R27, R25, R0, 0x18 ;  /* 0x00000000191b8211 */ /* 0x001fe400078ec0ff */
[----:B------:R-:W-:Y:S01]  /*21c0*/  CS2R R24, SRZ ;  /* 0x0000000000187805 */ /* 0x000fe2000001ff00 */
[----:B------:R-:W-:-:S04]  /*21d0*/  HFMA2 R0, -RZ, RZ, 0, 0 ;  /* 0x00000000ff007431 */ /* 0x000fc800000001ff */
[----:B------:R-:W-:Y:S02]  /*21e0*/  @P3 IADD3 R27, PT, PT, R27, 0x40, RZ ;  /* 0x000000401b1b3810 */ /* 0x000fe40007ffe0ff */
[----:B------:R-:W-:Y:S02]  /*21f0*/  ISETP.NE.AND P3, PT, R56, RZ, PT ;  /* 0x000000ff3800720c */ /* 0x000fe40003f65270 */
[----:B------:R-:W-:Y:S02]  /*2200*/  @!P0 LEA R26, R2, R27, 0x3 ;  /* 0x0000001b021a8211 */ /* 0x000fe400078e18ff */
[----:B------:R-:W-:-:S03]  /*2210*/  @!P0 MOV R0, 0x400 ;  /* 0x0000040000008802 */ /* 0x000fc60000000f00 */
[----:B------:R-:W-:Y:S01]  /*2220*/  @!P0 LDS.64 R24, [R26] ;  /* 0x000000001a188984 */ /* 0x000fe20000000a00 */
[----:B------:R-:W-:-:S03]  /*2230*/  ISETP.NE.AND P0, PT, RZ, UR9, PT ;  /* 0x00000009ff007c0c */ /* 0x000fc6000bf05270 */
[----:B------:R-:W0:Y:S02]  /*2240*/  SHFL.DOWN PT, R27, R0, 0x4, 0x1f ;  /* 0x08801f00001b7f89 */ /* 0x000e2400000e0000 */
[----:B0-----:R-:W-:Y:S02]  /*2250*/  IADD3 R78, PT, PT, R27, R0, RZ ;  /* 0x000000001b4e7210 */ /* 0x001fe40007ffe0ff */
[----:B------:R-:W-:Y:S02]  /*2260*/  I2FP.F32.S32 R84, R27 ;  /* 0x0000001b00547245 */ /* 0x000fe40000201400 */
[----:B------:R-:W-:Y:S01]  /*2270*/  I2FP.F32.S32 R80, R78 ;  /* 0x0000004e00507245 */ /* 0x000fe20000201400 */
[----:B------:R-:W-:Y:S01]  /*2280*/  SHFL.DOWN PT, R89, R78, 0x2, 0x1f ;  /* 0x08401f004e597f89 */ /* 0x000fe200000e0000 */
[----:B------:R-:W-:Y:S02]  /*2290*/  I2FP.F32.U32 R27, R0 ;  /* 0x00000000001b7245 */ /* 0x000fe40000201000 */
[----:B------:R-:W0:Y:S01]  /*22a0*/  MUFU.RCP R82, R80 ;  /* 0x0000005000527308 */ /* 0x000e220000001000 */
[----:B------:R-:W1:Y:S04]  /*22b0*/  SHFL.DOWN PT, R85, R24, 0x4, 0x1f ;  /* 0x08801f0018557f89 */ /* 0x000e6800000e0000 */
[----:B------:R-:W2:Y:S01]  /*22c0*/  SHFL.DOWN PT, R26, R25, 0x4, 0x1f ;  /* 0x08801f00191a7f89 */ /* 0x000ea200000e0000 */
[----:B-1----:R-:W-:-:S04]  /*22d0*/  FMUL.FTZ R86, R85, R84 ;  /* 0x0000005455567220 */ /* 0x002fc80000410000 */
[----:B------:R-:W-:Y:S01]  /*22e0*/  FFMA.FTZ R87, R27, R24, R86 ;  /* 0x000000181b577223 */ /* 0x000fe20000010056 */
[----:B------:R-:W-:Y:S01]  /*22f0*/  FADD.FTZ R24, -R85, R24 ;  /* 0x0000001855187221 */ /* 0x000fe20000010100 */
[----:B------:R-:W-:Y:S02]  /*2300*/  HADD2.F32 R86, -RZ, R44.H1_H1 ;  /* 0x3000002cff567230 */ /* 0x000fe40000004100 */
[----:B0-----:R-:W-:Y:S01]  /*2310*/  FMUL.FTZ R87, R82, R87 ;  /* 0x0000005752577220 */ /* 0x001fe20000410000 */
[----:B------:R-:W-:-:S04]  /*2320*/  FMUL.FTZ R24, R24, R24 ;  /* 0x0000001818187220 */ /* 0x000fc80000410000 */
[----:B------:R-:W0:Y:S01]  /*2330*/  SHFL.DOWN PT, R0, R87, 0x2, 0x1f ;  /* 0x08401f0057007f89 */ /* 0x000e2200000e0000 */
[----:B------:R-:W-:Y:S01]  /*2340*/  FMUL.FTZ R24, R24, R27 ;  /* 0x0000001b18187220 */ /* 0x000fe20000410000 */
[----:B--2---:R-:W-:Y:S01]  /*2350*/  FADD.FTZ R27, R26, R25 ;  /* 0x000000191a1b7221 */ /* 0x004fe20000010000 */
[-C--:B------:R-:W-:Y:S02]  /*2360*/  IADD3 R26, PT, PT, R78, R89.reuse, RZ ;  /* 0x000000594e1a7210 */ /* 0x080fe40007ffe0ff */
[----:B------:R-:W-:Y:S01]  /*2370*/  FMUL.FTZ R24, R24, R84 ;  /* 0x0000005418187220 */ /* 0x000fe20000410000 */
[----:B------:R-:W-:Y:S01]  /*2380*/  I2FP.F32.S32 R89, R89 ;  /* 0x0000005900597245 */ /* 0x000fe20000201400 */
[----:B------:R-:W-:Y:S01]  /*2390*/  HADD2.F32 R84, -RZ, R49.H0_H0 ;  /* 0x20000031ff547230 */ /* 0x000fe20000004100 */
[----:B------:R-:W-:Y:S01]  /*23a0*/  SHFL.DOWN PT, R91, R26, 0x1, 0x1f ;  /* 0x08201f001a5b7f89 */ /* 0x000fe200000e0000 */
[----:B------:R-:W-:Y:S01]  /*23b0*/  FFMA.FTZ R24, R82, R24, R27 ;  /* 0x0000001852187223 */ /* 0x000fe2000001001b */
[----:B------:R-:W-:Y:S01]  /*23c0*/  I2FP.F32.S32 R27, R26 ;  /* 0x0000001a001b7245 */ /* 0x000fe20000201400 */
[----:B------:R-:W-:-:S03]  /*23d0*/  HADD2.F32 R82, -RZ, R50.H0_H0 ;  /* 0x20000032ff527230 */ /* 0x000fc60000004100 */
[----:B------:R-:W1:Y:S01]  /*23e0*/  MUFU.RCP R78, R27 ;  /* 0x0000001b004e7308 */ /* 0x000e620000001000 */
[----:B------:R-:W2:Y:S01]  /*23f0*/  SHFL.DOWN PT, R25, R24, 0x2, 0x1f ;  /* 0x08401f0018197f89 */ /* 0x000ea200000e0000 */
[----:B0-----:R-:W-:Y:S01]  /*2400*/  FMUL.FTZ R85, R0, R89 ;  /* 0x0000005900557220 */ /* 0x001fe20000410000 */
[----:B------:R-:W-:-:S03]  /*2410*/  FADD.FTZ R0, R87, -R0 ;  /* 0x8000000057007221 */ /* 0x000fc60000010000 */
[----:B------:R-:W-:Y:S01]  /*2420*/  FFMA.FTZ R87, R80, R87, R85 ;  /* 0x0000005750577223 */ /* 0x000fe20000010055 */
[----:B------:R-:W-:-:S03]  /*2430*/  FMUL.FTZ R85, R0, R0 ;  /* 0x0000000000557220 */ /* 0x000fc60000410000 */
[----:B-1----:R-:W-:Y:S01]  /*2440*/  FMUL.FTZ R0, R78, R87 ;  /* 0x000000574e007220 */ /* 0x002fe20000410000 */
[----:B------:R-:W-:-:S04]  /*2450*/  FMUL.FTZ R85, R80, R85 ;  /* 0x0000005550557220 */ /* 0x000fc80000410000 */
[----:B------:R-:W0:Y:S01]  /*2460*/  SHFL.DOWN PT, R87, R0, 0x1, 0x1f ;  /* 0x08201f0000577f89 */ /* 0x000e2200000e0000 */
[----:B------:R-:W-:Y:S01]  /*2470*/  FMUL.FTZ R85, R85, R89 ;  /* 0x0000005955557220 */ /* 0x000fe20000410000 */
[----:B--2---:R-:W-:Y:S01]  /*2480*/  FADD.FTZ R25, R24, R25 ;  /* 0x0000001918197221 */ /* 0x004fe20000010000 */
[----:B------:R-:W-:-:S03]  /*2490*/  HADD2.F32 R89, -RZ, R54.H1_H1 ;  /* 0x30000036ff597230 */ /* 0x000fc60000004100 */
[----:B------:R-:W-:Y:S01]  /*24a0*/  FFMA.FTZ R25, R78, R85, R25 ;  /* 0x000000554e197223 */ /* 0x000fe20000010019 */
[-C--:B------:R-:W-:Y:S02]  /*24b0*/  IADD3 R78, PT, PT, R26, R91.reuse, RZ ;  /* 0x0000005b1a4e7210 */ /* 0x080fe40007ffe0ff */
[----:B------:R-:W-:Y:S02]  /*24c0*/  I2FP.F32.S32 R91, R91 ;  /* 0x0000005b005b7245 */ /* 0x000fe40000201400 */
[----:B------:R-:W1:Y:S01]  /*24d0*/  SHFL.DOWN PT, R24, R25, 0x1, 0x1f ;  /* 0x08201f0019187f89 */ /* 0x000e6200000e0000 */
[----:B------:R-:W-:-:S06]  /*24e0*/  I2FP.F32.S32 R78, R78 ;  /* 0x0000004e004e7245 */ /* 0x000fcc0000201400 */
[----:B------:R-:W2:Y:S01]  /*24f0*/  MUFU.RCP R78, R78 ;  /* 0x0000004e004e7308 */ /* 0x000ea20000001000 */
[----:B0-----:R-:W-:Y:S01]  /*2500*/  FADD.FTZ R26, R0, -R87 ;  /* 0x80000057001a7221 */ /* 0x001fe20000010000 */
[----:B------:R-:W-:-:S03]  /*2510*/  FMUL.FTZ R80, R87, R91 ;  /* 0x0000005b57507220 */ /* 0x000fc60000410000 */
[----:B------:R-:W-:Y:S01]  /*2520*/  FMUL.FTZ R26, R26, R26 ;  /* 0x0000001a1a1a7220 */ /* 0x000fe20000410000 */
[C---:B------:R-:W-:Y:S01]  /*2530*/  FFMA.FTZ R85, R27.reuse, R0, R80 ;  /* 0x000000001b557223 */ /* 0x040fe20000010050 */
[----:B------:R-:W-:Y:S02]  /*2540*/  HADD2.F32 R80, -RZ, R16.H1_H1 ;  /* 0x30000010ff507230 */ /* 0x000fe40000004100 */
[----:B------:R-:W-:Y:S01]  /*2550*/  FMUL.FTZ R26, R27, R26 ;  /* 0x0000001a1b1a7220 */ /* 0x000fe20000410000 */
[----:B--2---:R-:W-:Y:S01]  /*2560*/  FMUL.FTZ R85, R78, R85 ;  /* 0x000000554e557220 */ /* 0x004fe20000410000 */
[----:B-1----:R-:W-:Y:S02]  /*2570*/  FADD.FTZ R27, R25, R24 ;  /* 0x00000018191b7221 */ /* 0x002fe40000010000 */
[----:B------:R-:W-:Y:S01]  /*2580*/  FMUL.FTZ R26, R26, R91 ;  /* 0x0000005b1a1a7220 */ /* 0x000fe20000410000 */
[----:B------:R-:W0:Y:S01]  /*2590*/  @!P3 LDC.64 R24, c[0x0][0x3c0] ;  /* 0x0000f000ff18bb82 */ /* 0x000e220000000a00 */
[----:B------:R-:W-:Y:S01]  /*25a0*/  HADD2.F32 R91, -RZ, R17.H1_H1 ;  /* 0x30000011ff5b7230 */ /* 0x000fe20000004100 */
[----:B------:R-:W1:Y:S01]  /*25b0*/  SHFL.IDX PT, R93, R85, RZ, 0x1f ;  /* 0x00001fff555d7589 */ /* 0x000e6200000e0000 */
[----:B------:R-:W-:-:S05]  /*25c0*/  FFMA.FTZ R27, R78, R26, R27 ;  /* 0x0000001a4e1b7223 */ /* 0x000fca000001001b */
[----:B------:R-:W2:Y:S01]  /*25d0*/  LDC R26, c[0x0][0x448] ;  /* 0x00011200ff1a7b82 */ /* 0x000ea20000000800 */
[----:B------:R-:W2:Y:S01]  /*25e0*/  SHFL.IDX PT, R27, R27, RZ, 0x1f ;  /* 0x00001fff1b1b7589 */ /* 0x000ea200000e0000 */
[----:B0-----:R-:W-:-:S04]  /*25f0*/  @!P3 IMAD.WIDE R24, R48, 0x4, R24 ;  /* 0x000000043018b825 */ /* 0x001fc800078e0218 */
[----:B-1----:R-:W-:Y:S01]  /*2600*/  FMUL.FTZ R0, R93, R93 ;  /* 0x0000005d5d007220 */ /* 0x002fe20000410000 */
[----:B------:R0:W-:Y:S04]  /*2610*/  @!P3 STG.E desc[UR6][R24.64], R93 ;  /* 0x0000005d1800b986 */ /* 0x0001e8000c101906 */
[----:B------:R-:W-:Y:S01]  /*2620*/  FSEL R87, R0, RZ, P0 ;  /* 0x000000ff00577208 */ /* 0x000fe20000000000 */
[----:B--2---:R-:W-:Y:S01]  /*2630*/  FFMA.FTZ R0, R27, UR10, R26 ;  /* 0x0000000a1b007c23 */ /* 0x004fe2000801001a */
[----:B------:R-:W-:Y:S01]  /*2640*/  FSEL R26, R93, RZ, !P0 ;  /* 0x000000ff5d1a7208 */ /* 0x000fe20004000000 */
[----:B------:R-:W-:Y:S02]  /*2650*/  HADD2.F32 R27, -RZ, R55.H0_H0 ;  /* 0x20000037ff1b7230 */ /* 0x000fe40000004100 */
[----:B------:R-:W-:Y:S01]  /*2660*/  FADD.FTZ R0, R0, R87 ;  /* 0x0000005700007221 */ /* 0x000fe20000010000 */
[----:B------:R-:W-:-:S02]  /*2670*/  HADD2.F32 R87, -RZ, R16.H0_H0 ;  /* 0x20000010ff577230 */ /* 0x000fc40000004100 */
[C---:B------:R-:W-:Y:S01]  /*2680*/  FADD.FTZ R85, -R26.reuse, R38 ;  /* 0x000000261a557221 */ /* 0x040fe20000010100 */
[C---:B------:R-:W-:Y:S01]  /*2690*/  FADD.FTZ R61, -R26.reuse, R61 ;  /* 0x0000003d1a3d7221 */ /* 0x040fe20000010100 */
[C---:B------:R-:W-:Y:S01]  /*26a0*/  FADD.FTZ R59, -R26.reuse, R59 ;  /* 0x0000003b1a3b7221 */ /* 0x040fe20000010100 */
[----:B------:R-:W-:Y:S01]  /*26b0*/  HADD2.F32 R38, -RZ, R55.H1_H1 ;  /* 0x30000037ff267230 */ /* 0x000fe20000004100 */
[----:B------:R-:W1:Y:S01]  /*26c0*/  MUFU.RSQ R0, R0 ;  /* 0x0000000000007308 */ /* 0x000e620000001400 */
[C---:B------:R-:W-:Y:S01]  /*26d0*/  FADD.FTZ R57, -R26.reuse, R57 ;  /* 0x000000391a397221 */ /* 0x040fe20000010100 */
[----:B0-----:R-:W-:Y:S02]  /*26e0*/  HADD2.F32 R25, -RZ, R53.H0_H0 ;  /* 0x20000035ff197230 */ /* 0x001fe40000004100 */
        /* <DEDUP_REMOVED lines=12> */
[----:B-1----:R-:W-:Y:S01]  /*27b0*/  FMUL.FTZ R78, R0, R85 ;  /* 0x00000055004e7220 */ /* 0x002fe20000410000 */
[----:B------:R-:W-:Y:S01]  /*27c0*/  FADD.FTZ R85, -R26, R34 ;  /* 0x000000221a557221 */ /* 0x000fe20000010100 */
[C---:B------:R-:W-:Y:S01]  /*27d0*/  FMUL.FTZ R61, R0.reuse, R61 ;  /* 0x0000003d003d7220 */ /* 0x040fe20000410000 */
[----:B------:R-:W-:Y:S01]  /*27e0*/  FMUL.FTZ R34, R0, R59 ;  /* 0x0000003b00227220 */ /* 0x000fe20000410000 */
[----:B------:R-:W-:Y:S01]  /*27f0*/  FFMA.FTZ R78, R78, R27, R87 ;  /* 0x0000001b4e4e7223 */ /* 0x000fe20000010057 */
[----:B------:R-:W-:-:S02]  /*2800*/  HADD2.F32 R27, -RZ, R54.H0_H0 ;  /* 0x20000036ff1b7230 */ /* 0x000fc40000004100 */
[----:B------:R-:W-:Y:S01]  /*2810*/  FMUL.FTZ R24, R0, R85 ;  /* 0x0000005500187220 */ /* 0x000fe20000410000 */
[----:B------:R-:W-:Y:S02]  /*2820*/  HADD2.F32 R87, -RZ, R17.H0_H0 ;  /* 0x20000011ff577230 */ /* 0x000fe40000004100 */
[----:B------:R-:W-:Y:S01]  /*2830*/  FFMA.FTZ R85, R61, R38, R80 ;  /* 0x000000263d557223 */ /* 0x000fe20000010050 */
[C---:B------:R-:W-:Y:S01]  /*2840*/  FADD.FTZ R59, -R26.reuse, R32 ;  /* 0x000000201a3b7221 */ /* 0x040fe20000010100 */
[----:B------:R-:W-:Y:S01]  /*2850*/  FADD.FTZ R61, -R26, R30 ;  /* 0x0000001e1a3d7221 */ /* 0x000fe20000010100 */
[--C-:B------:R-:W-:Y:S02]  /*2860*/  HADD2.F32 R38, -RZ, R18.reuse.H1_H1 ;  /* 0x30000012ff267230 */ /* 0x100fe40000004100 */
[----:B------:R-:W-:Y:S01]  /*2870*/  FFMA.FTZ R34, R34, R27, R87 ;  /* 0x0000001b22227223 */ /* 0x000fe20000010057 */
[----:B------:R-:W-:Y:S01]  /*2880*/  FFMA.FTZ R87, R24, R89, R91 ;  /* 0x0000005918577223 */ /* 0x000fe2000001005b */
[----:B------:R-:W-:-:S02]  /*2890*/  HADD2.F32 R27, -RZ, R18.H0_H0 ;  /* 0x20000012ff1b7230 */ /* 0x000fc40000004100 */
[C---:B------:R-:W-:Y:S01]  /*28a0*/  FMUL.FTZ R30, R0.reuse, R57 ;  /* 0x00000039001e7220 */ /* 0x040fe20000410000 */
[----:B------:R-:W-:Y:S02]  /*28b0*/  HADD2.F32 R24, -RZ, R53.H1_H1 ;  /* 0x30000035ff187230 */ /* 0x000fe40000004100 */
[C---:B------:R-:W-:Y:S01]  /*28c0*/  FMUL.FTZ R57, R0.reuse, R59 ;  /* 0x0000003b00397220 */ /* 0x040fe20000410000 */
[----:B------:R-:W-:Y:S02]  /*28d0*/  HADD2.F32 R80, -RZ, R52.H0_H0 ;  /* 0x20000034ff507230 */ /* 0x000fe40000004100 */
[----:B------:R-:W-:Y:S01]  /*28e0*/  FMUL.FTZ R61, R0, R61 ;  /* 0x0000003d003d7220 */ /* 0x000fe20000410000 */
[--C-:B------:R-:W-:Y:S02]  /*28f0*/  HADD2.F32 R32, -RZ, R19.reuse.H0_H0 ;  /* 0x20000013ff207230 */ /* 0x100fe40000004100 */
[----:B------:R-:W-:Y:S01]  /*2900*/  FFMA.FTZ R30, R30, R25, R27 ;  /* 0x000000191e1e7223 */ /* 0x000fe2000001001b */
[----:B------:R-:W-:Y:S01]  /*2910*/  FFMA.FTZ R57, R57, R24, R38 ;  /* 0x0000001839397223 */ /* 0x000fe20000010026 */
[----:B------:R-:W-:-:S02]  /*2920*/  HADD2.F32 R24, -RZ, R19.H1_H1 ;  /* 0x30000013ff187230 */ /* 0x000fc40000004100 */
[----:B------:R-:W-:Y:S01]  /*2930*/  FMUL.FTZ R39, R0, R39 ;  /* 0x0000002700277220 */ /* 0x000fe20000410000 */
[----:B------:R-:W-:Y:S01]  /*2940*/  FFMA.FTZ R27, R61, R80, R32 ;  /* 0x000000503d1b7223 */ /* 0x000fe20000010020 */
[----:B------:R-:W-:Y:S02]  /*2950*/  HADD2.F32 R80, -RZ, R52.H1_H1 ;  /* 0x30000034ff507230 */ /* 0x000fe40000004100 */
[----:B------:R-:W-:Y:S01]  /*2960*/  FADD.FTZ R61, -R26, R62 ;  /* 0x0000003e1a3d7221 */ /* 0x000fe20000010100 */
[--C-:B------:R-:W-:Y:S02]  /*2970*/  HADD2.F32 R25, -RZ, R51.reuse.H0_H0 ;  /* 0x20000033ff197230 */ /* 0x100fe40000004100 */
[C---:B------:R-:W-:Y:S01]  /*2980*/  FMUL.FTZ R32, R0.reuse, R69 ;  /* 0x0000004500207220 */ /* 0x040fe20000410000 */
[----:B------:R-:W-:Y:S02]  /*2990*/  HADD2.F32 R59, -RZ, R12.H0_H0 ;  /* 0x2000000cff3b7230 */ /* 0x000fe40000004100 */
[----:B------:R-:W-:Y:S01]  /*29a0*/  FMUL.FTZ R61, R0, R61 ;  /* 0x0000003d003d7220 */ /* 0x000fe20000410000 */
[----:B------:R-:W-:-:S02]  /*29b0*/  HADD2.F32 R38, -RZ, R51.H1_H1 ;  /* 0x30000033ff267230 */ /* 0x000fc40000004100 */
[----:B------:R-:W-:Y:S01]  /*29c0*/  FFMA.FTZ R80, R39, R80, R24 ;  /* 0x0000005027507223 */ /* 0x000fe20000010018 */
[----:B------:R-:W-:Y:S02]  /*29d0*/  HADD2.F32 R62, -RZ, R12.H1_H1 ;  /* 0x3000000cff3e7230 */ /* 0x000fe40000004100 */
[----:B------:R-:W-:Y:S01]  /*29e0*/  FFMA.FTZ R32, R32, R25, R59 ;  /* 0x0000001920207223 */ /* 0x000fe2000001003b */
[C---:B------:R-:W-:Y:S01]  /*29f0*/  FADD.FTZ R25, -R26.reuse, R60 ;  /* 0x0000003c1a197221 */ /* 0x040fe20000010100 */
[----:B------:R-:W-:Y:S01]  /*2a00*/  FADD.FTZ R39, -R26, R58 ;  /* 0x0000003a1a277221 */ /* 0x000fe20000010100 */
[----:B------:R-:W-:Y:S02]  /*2a10*/  HADD2.F32 R58, -RZ, R14.H0_H0 ;  /* 0x2000000eff3a7230 */ /* 0x000fe40000004100 */
[----:B------:R-:W-:Y:S01]  /*2a20*/  FFMA.FTZ R69, R61, R38, R62 ;  /* 0x000000263d457223 */ /* 0x000fe2000001003e */
[----:B------:R-:W-:Y:S02]  /*2a30*/  HADD2.F32 R38, -RZ, R50.H1_H1 ;  /* 0x30000032ff267230 */ /* 0x000fe40000004100 */
[----:B------:R-:W-:Y:S01]  /*2a40*/  FMUL.FTZ R25, R0, R25 ;  /* 0x0000001900197220 */ /* 0x000fe20000410000 */
[----:B------:R-:W-:-:S02]  /*2a50*/  HADD2.F32 R62, -RZ, R13.H1_H1 ;  /* 0x3000000dff3e7230 */ /* 0x000fc40000004100 */
[----:B------:R-:W-:Y:S01]  /*2a60*/  FMUL.FTZ R39, R0, R39 ;  /* 0x0000002700277220 */ /* 0x000fe20000410000 */
[----:B------:R-:W-:Y:S01]  /*2a70*/  FADD.FTZ R59, -R26, R36 ;  /* 0x000000241a3b7221 */ /* 0x000fe20000010100 */
[----:B------:R-:W-:Y:S02]  /*2a80*/  HADD2.F32 R24, -RZ, R13.H0_H0 ;  /* 0x2000000dff187230 */ /* 0x000fe40000004100 */
[C---:B------:R-:W-:Y:S01]  /*2a90*/  FMUL.FTZ R36, R0.reuse, R63 ;  /* 0x0000003f00247220 */ /* 0x040fe20000410000 */
[----:B------:R-:W-:Y:S01]  /*2aa0*/  FFMA.FTZ R89, R25, R38, R62 ;  /* 0x0000002619597223 */ /* 0x000fe2000001003e */
[----:B------:R-:W-:Y:S01]  /*2ab0*/  FFMA.FTZ R84, R39, R84, R58 ;  /* 0x0000005427547223 */ /* 0x000fe2000001003a */
[----:B------:R-:W-:Y:S02]  /*2ac0*/  HADD2.F32 R25, -RZ, R47.H0_H0 ;  /* 0x2000002fff197230 */ /* 0x000fe40000004100 */
[----:B------:R-:W-:Y:S01]  /*2ad0*/  FMUL.FTZ R67, R0, R67 ;  /* 0x0000004300437220 */ /* 0x000fe20000410000 */
[----:B------:R-:W-:-:S02]  /*2ae0*/  HADD2.F32 R39, -RZ, R15.H0_H0 ;  /* 0x2000000fff277230 */ /* 0x000fc40000004100 */
[----:B------:R-:W-:Y:S01]  /*2af0*/  FMUL.FTZ R59, R0, R59 ;  /* 0x0000003b003b7220 */ /* 0x000fe20000410000 */
[----:B------:R-:W-:Y:S02]  /*2b00*/  HADD2.F32 R58, -RZ, R47.H1_H1 ;  /* 0x3000002fff3a7230 */ /* 0x000fe40000004100 */
[----:B------:R-:W-:Y:S01]  /*2b10*/  FFMA.FTZ R82, R67, R82, R24 ;  /* 0x0000005243527223 */ /* 0x000fe20000010018 */
[----:B------:R-:W-:Y:S02]  /*2b20*/  HADD2.F32 R60, -RZ, R15.H1_H1 ;  /* 0x3000000fff3c7230 */ /* 0x000fe40000004100 */
[----:B------:R-:W-:Y:S01]  /*2b30*/  FFMA.FTZ R36, R36, R25, R39 ;  /* 0x0000001924247223 */ /* 0x000fe20000010027 */
[----:B------:R-:W-:Y:S02]  /*2b40*/  HADD2.F32 R25, -RZ, R46.H0_H0 ;  /* 0x2000002eff197230 */ /* 0x000fe40000004100 */
[----:B------:R-:W-:Y:S01]  /*2b50*/  FADD.FTZ R61, -R26, R68 ;  /* 0x000000441a3d7221 */ /* 0x000fe20000010100 */
[----:B------:R-:W-:-:S02]  /*2b60*/  HADD2.F32 R39, -RZ, R8.H0_H0 ;  /* 0x20000008ff277230 */ /* 0x000fc40000004100 */
[----:B------:R-:W-:Y:S01]  /*2b70*/  FFMA.FTZ R67, R59, R58, R60 ;  /* 0x0000003a3b437223 */ /* 0x000fe2000001003c */
[----:B------:R-:W-:Y:S01]  /*2b80*/  FMUL.FTZ R68, R0, R77 ;  /* 0x0000004d00447220 */ /* 0x000fe20000410000 */
[----:B------:R-:W-:Y:S01]  /*2b90*/  FADD.FTZ R59, -R26, R70 ;  /* 0x000000461a3b7221 */ /* 0x000fe20000010100 */
[----:B------:R-:W-:Y:S02]  /*2ba0*/  HADD2.F32 R58, -RZ, R45.H0_H0 ;  /* 0x2000002dff3a7230 */ /* 0x000fe40000004100 */
[C---:B------:R-:W-:Y:S01]  /*2bb0*/  FMUL.FTZ R61, R0.reuse, R61 ;  /* 0x0000003d003d7220 */ /* 0x040fe20000410000 */
[----:B------:R-:W-:Y:S02]  /*2bc0*/  HADD2.F32 R70, -RZ, R9.H0_H0 ;  /* 0x20000009ff467230 */ /* 0x000fe40000004100 */
[----:B------:R-:W-:Y:S01]  /*2bd0*/  FMUL.FTZ R65, R0, R65 ;  /* 0x0000004100417220 */ /* 0x000fe20000410000 */
[----:B------:R-:W-:Y:S02]  /*2be0*/  HADD2.F32 R24, -RZ, R49.H1_H1 ;  /* 0x30000031ff187230 */ /* 0x000fe40000004100 */
[----:B------:R-:W-:Y:S01]  /*2bf0*/  FFMA.FTZ R68, R68, R25, R39 ;  /* 0x0000001944447223 */ /* 0x000fe20000010027 */
[----:B------:R-:W-:-:S02]  /*2c00*/  HADD2.F32 R38, -RZ, R14.H1_H1 ;  /* 0x3000000eff267230 */ /* 0x000fc40000004100 */
[----:B------:R-:W-:Y:S01]  /*2c10*/  FADD.FTZ R25, -R26, R73 ;  /* 0x000000491a197221 */ /* 0x000fe20000010100 */
[----:B------:R-:W-:Y:S01]  /*2c20*/  FFMA.FTZ R70, R61, R58, R70 ;  /* 0x0000003a3d467223 */ /* 0x000fe20000010046 */
[----:B------:R-:W-:Y:S02]  /*2c30*/  HADD2.F32 R58, -RZ, R44.H0_H0 ;  /* 0x2000002cff3a7230 */ /* 0x000fe40000004100 */
[C---:B------:R-:W-:Y:S01]  /*2c40*/  FMUL.FTZ R59, R0.reuse, R59 ;  /* 0x0000003b003b7220 */ /* 0x040fe20000410000 */
[----:B------:R-:W-:Y:S01]  /*2c50*/  FFMA.FTZ R91, R65, R24, R38 ;  /* 0x00000018415b7223 */ /* 0x000fe20000010026 */
[----:B------:R-:W-:Y:S02]  /*2c60*/  HADD2.F32 R60, -RZ, R10.H0_H0 ;  /* 0x2000000aff3c7230 */ /* 0x000fe40000004100 */
[C---:B------:R-:W-:Y:S01]  /*2c70*/  FMUL.FTZ R25, R0.reuse, R25 ;  /* 0x0000001900197220 */ /* 0x040fe20000410000 */
[----:B------:R-:W-:Y:S02]  /*2c80*/  HADD2.F32 R24, -RZ, R46.H1_H1 ;  /* 0x3000002eff187230 */ /* 0x000fe40000004100 */
[----:B------:R-:W-:Y:S01]  /*2c90*/  FMUL.FTZ R73, R0, R75 ;  /* 0x0000004b00497220 */ /* 0x000fe20000410000 */
[----:B------:R-:W-:-:S02]  /*2ca0*/  HADD2.F32 R38, -RZ, R8.H1_H1 ;  /* 0x30000008ff267230 */ /* 0x000fc40000004100 */
[----:B------:R-:W-:Y:S01]  /*2cb0*/  FFMA.FTZ R75, R25, R58, R60 ;  /* 0x0000003a194b7223 */ /* 0x000fe2000001003c */
[C---:B------:R-:W-:Y:S01]  /*2cc0*/  FADD.FTZ R25, -R26.reuse, R64 ;  /* 0x000000401a197221 */ /* 0x040fe20000010100 */
[----:B------:R-:W-:Y:S01]  /*2cd0*/  FADD.FTZ R39, -R26, R66 ;  /* 0x000000421a277221 */ /* 0x000fe20000010100 */
[----:B------:R-:W-:Y:S02]  /*2ce0*/  HADD2.F32 R58, -RZ, R11.H1_H1 ;  /* 0x3000000bff3a7230 */ /* 0x000fe40000004100 */
[----:B------:R-:W-:Y:S01]  /*2cf0*/  FFMA.FTZ R77, R59, R24, R38 ;  /* 0x000000183b4d7223 */ /* 0x000fe20000010026 */
[----:B------:R-:W-:Y:S02]  /*2d00*/  HADD2.F32 R24, -RZ, R45.H1_H1 ;  /* 0x3000002dff187230 */ /* 0x000fe40000004100 */
[C---:B------:R-:W-:Y:S01]  /*2d10*/  FMUL.FTZ R25, R0.reuse, R25 ;  /* 0x0000001900197220 */ /* 0x040fe20000410000 */
[----:B------:R-:W-:Y:S02]  /*2d20*/  HADD2.F32 R38, -RZ, R9.H1_H1 ;  /* 0x30000009ff267230 */ /* 0x000fe40000004100 */
[----:B------:R-:W-:Y:S01]  /*2d30*/  FMUL.FTZ R39, R0, R39 ;  /* 0x0000002700277220 */ /* 0x000fe20000410000 */
[----:B------:R-:W-:-:S02]  /*2d40*/  HADD2.F32 R62, -RZ, R10.H1_H1 ;  /* 0x3000000aff3e7230 */ /* 0x000fc40000004100 */
[----:B------:R-:W-:Y:S01]  /*2d50*/  FMUL.FTZ R71, R0, R71 ;  /* 0x0000004700477220 */ /* 0x000fe20000410000 */
[----:B------:R-:W-:Y:S01]  /*2d60*/  FFMA.FTZ R88, R25, R88, R58 ;  /* 0x0000005819587223 */ /* 0x000fe2000001003a */
[----:B------:R-:W-:Y:S01]  /*2d70*/  FFMA.FTZ R73, R73, R24, R38 ;  /* 0x0000001849497223 */ /* 0x000fe20000010026 */
[----:B------:R-:W-:Y:S02]  /*2d80*/  HADD2.F32 R24, -RZ, R43.H0_H0 ;  /* 0x2000002bff187230 */ /* 0x000fe40000004100 */
[----:B------:R-:W-:Y:S01]  /*2d90*/  FADD.FTZ R25, -R26, R76 ;  /* 0x0000004c1a197221 */ /* 0x000fe20000010100 */
[----:B------:R-:W-:Y:S02]  /*2da0*/  HADD2.F32 R38, -RZ, R11.H0_H0 ;  /* 0x2000000bff267230 */ /* 0x000fe40000004100 */
[----:B------:R-:W-:Y:S01]  /*2db0*/  FFMA.FTZ R86, R39, R86, R62 ;  /* 0x0000005627567223 */ /* 0x000fe2000001003e */
[----:B------:R-:W-:Y:S01]  /*2dc0*/  FMUL.FTZ R39, R0, R83 ;  /* 0x0000005300277220 */ /* 0x000fe20000410000 */
[----:B------:R-:W-:-:S02]  /*2dd0*/  HADD2.F32 R60, -RZ, R42.H0_H0 ;  /* 0x2000002aff3c7230 */ /* 0x000fc40000004100 */
[----:B------:R-:W-:Y:S01]  /*2de0*/  FMUL.FTZ R25, R0, R25 ;  /* 0x0000001900197220 */ /* 0x000fe20000410000 */
[----:B------:R-:W-:Y:S01]  /*2df0*/  FFMA.FTZ R83, R71, R24, R38 ;  /* 0x0000001847537223 */ /* 0x000fe20000010026 */
[----:B------:R-:W-:Y:S02]  /*2e00*/  HADD2.F32 R62, -RZ, R4.H0_H0 ;  /* 0x20000004ff3e7230 */ /* 0x000fe40000004100 */
[----:B------:R-:W-:Y:S01]  /*2e10*/  FADD.FTZ R61, -R26, R74 ;  /* 0x0000004a1a3d7221 */ /* 0x000fe20000010100 */
[----:B------:R-:W-:Y:S02]  /*2e20*/  HADD2.F32 R24, -RZ, R42.H1_H1 ;  /* 0x3000002aff187230 */ /* 0x000fe40000004100 */
[----:B------:R-:W-:Y:S01]  /*2e30*/  FMUL.FTZ R76, R0, R81 ;  /* 0x00000051004c7220 */ /* 0x000fe20000410000 */
[----:B------:R-:W-:Y:S02]  /*2e40*/  HADD2.F32 R38, -RZ, R4.H1_H1 ;  /* 0x30000004ff267230 */ /* 0x000fe40000004100 */
[----:B------:R-:W-:Y:S01]  /*2e50*/  FFMA.FTZ R71, R39, R60, R62 ;  /* 0x0000003c27477223 */ /* 0x000fe2000001003e */
[----:B------:R-:W-:-:S02]  /*2e60*/  HADD2.F32 R39, -RZ, R41.H0_H0 ;  /* 0x20000029ff277230 */ /* 0x000fc40000004100 */
[----:B------:R-:W-:Y:S01]  /*2e70*/  FMUL.FTZ R61, R0, R61 ;  /* 0x0000003d003d7220 */ /* 0x000fe20000410000 */
[----:B------:R-:W-:Y:S02]  /*2e80*/  HADD2.F32 R59, -RZ, R5.H0_H0 ;  /* 0x20000005ff3b7230 */ /* 0x000fe40000004100 */
[----:B------:R-:W-:Y:S01]  /*2e90*/  FFMA.FTZ R74, R25, R24, R38 ;  /* 0x00000018194a7223 */ /* 0x000fe20000010026 */
[----:B------:R-:W-:Y:S01]  /*2ea0*/  HADD2.F32 R58, -RZ, R41.H1_H1 ;  /* 0x30000029ff3a7230 */ /* 0x000fe20000004100 */
[----:B------:R-:W0:Y:S01]  /*2eb0*/  LDC.64 R24, c[0x0][0x428] ;  /* 0x00010a00ff187b82 */ /* 0x000e220000000a00 */
[----:B------:R-:W-:Y:S02]  /*2ec0*/  HADD2.F32 R60, -RZ, R5.H1_H1 ;  /* 0x30000005ff3c7230 */ /* 0x000fe40000004100 */
[----:B------:R-:W-:Y:S01]  /*2ed0*/  FFMA.FTZ R76, R76, R39, R59 ;  /* 0x000000274c4c7223 */ /* 0x000fe2000001003b */
[----:B------:R-:W-:Y:S01]  /*2ee0*/  FADD.FTZ R39, -R26, R72 ;  /* 0x000000481a277221 */ /* 0x000fe20000010100 */
[----:B------:R-:W-:-:S02]  /*2ef0*/  HADD2.F32 R38, -RZ, R40.H0_H0 ;  /* 0x20000028ff267230 */ /* 0x000fc40000004100 */
[C---:B------:R-:W-:Y:S01]  /*2f00*/  FMUL.FTZ R79, R0.reuse, R79 ;  /* 0x0000004f004f7220 */ /* 0x040fe20000410000 */
[----:B------:R-:W-:Y:S01]  /*2f10*/  FFMA.FTZ R81, R61, R58, R60 ;  /* 0x0000003a3d517223 */ /* 0x000fe2000001003c */
[----:B------:R-:W-:Y:S02]  /*2f20*/  HADD2.F32 R58, -RZ, R6.H0_H0 ;  /* 0x20000006ff3a7230 */ /* 0x000fe40000004100 */
[----:B------:R-:W-:Y:S01]  /*2f30*/  FMUL.FTZ R39, R0, R39 ;  /* 0x0000002700277220 */ /* 0x000fe20000410000 */
[----:B------:R-:W-:Y:S02]  /*2f40*/  HADD2.F32 R60, -RZ, R40.H1_H1 ;  /* 0x30000028ff3c7230 */ /* 0x000fe40000004100 */
[----:B------:R-:W-:Y:S01]  /*2f50*/  FADD.FTZ R59, -R26, R28 ;  /* 0x0000001c1a3b7221 */ /* 0x000fe20000010100 */
[----:B------:R-:W-:Y:S02]  /*2f60*/  HADD2.F32 R62, -RZ, R6.H1_H1 ;  /* 0x30000006ff3e7230 */ /* 0x000fe40000004100 */
[----:B------:R-:W-:Y:S01]  /*2f70*/  FFMA.FTZ R79, R79, R38, R58 ;  /* 0x000000264f4f7223 */ /* 0x000fe2000001003a */
[----:B------:R-:W-:-:S02]  /*2f80*/  HADD2.F32 R26, -RZ, R3.H0_H0 ;  /* 0x20000003ff1a7230 */ /* 0x000fc40000004100 */
[C---:B------:R-:W-:Y:S01]  /*2f90*/  FMUL.FTZ R59, R0.reuse, R59 ;  /* 0x0000003b003b7220 */ /* 0x040fe20000410000 */
[----:B------:R-:W-:Y:S02]  /*2fa0*/  HADD2.F32 R28, -RZ, R7.H0_H0 ;  /* 0x20000007ff1c7230 */ /* 0x000fe40000004100 */
[----:B------:R-:W-:Y:S01]  /*2fb0*/  FFMA.FTZ R72, R39, R60, R62 ;  /* 0x0000003c27487223 */ /* 0x000fe2000001003e */
[----:B------:R-:W-:Y:S01]  /*2fc0*/  HADD2.F32 R58, -RZ, R3.H1_H1 ;  /* 0x30000003ff3a7230 */ /* 0x000fe20000004100 */
[----:B------:R-:W1:Y:S01]  /*2fd0*/  @!P3 LDC.64 R38, c[0x0][0x3c8] ;  /* 0x0000f200ff26bb82 */ /* 0x000e620000000a00 */
[----:B------:R-:W-:Y:S02]  /*2fe0*/  HADD2.F32 R60, -RZ, R7.H1_H1 ;  /* 0x30000007ff3c7230 */ /* 0x000fe40000004100 */
[----:B------:R-:W-:Y:S01]  /*2ff0*/  FMUL.FTZ R29, R0, R29 ;  /* 0x0000001d001d7220 */ /* 0x000fe20000410000 */
[----:B------:R-:W-:Y:S01]  /*3000*/  FFMA.FTZ R90, R59, R26, R28 ;  /* 0x0000001a3b5a7223 */ /* 0x000fe2000001001c */
[----:B------:R-:W-:-:S02]  /*3010*/  F2FP.F16.F32.PACK_AB R28, R69, R32 ;  /* 0x00000020451c723e */ /* 0x000fc400000000ff */
[----:B------:R-:W-:Y:S01]  /*3020*/  FFMA.FTZ R93, R29, R58, R60 ;  /* 0x0000003a1d5d7223 */ /* 0x000fe2000001003c */
[--C-:B0-----:R-:W-:Y:S01]  /*3030*/  IMAD.WIDE.U32 R58, R31, 0x10, R24.reuse ;  /* 0x000000101f3a7825 */ /* 0x101fe200078e0018 */
[----:B------:R-:W-:Y:S02]  /*3040*/  F2FP.F16.F32.PACK_AB R31, R67, R36 ;  /* 0x00000024431f723e */ /* 0x000fe400000000ff */
[----:B------:R-:W0:Y:S01]  /*3050*/  LDC.64 R66, c[0x0][0x380] ;  /* 0x0000e000ff427b82 */ /* 0x000e220000000a00 */
[----:B------:R-:W-:Y:S01]  /*3060*/  F2FP.F16.F32.PACK_AB R32, R77, R68 ;  /* 0x000000444d20723e */ /* 0x000fe200000000ff */
[--C-:B------:R-:W-:Y:S01]  /*3070*/  IMAD.WIDE.U32 R60, R33, 0x10, R24.reuse ;  /* 0x00000010213c7825 */ /* 0x100fe200078e0018 */
[----:B------:R-:W-:Y:S02]  /*3080*/  F2FP.F16.F32.PACK_AB R27, R80, R27 ;  /* 0x0000001b501b723e */ /* 0x000fe400000000ff */
[----:B------:R-:W-:Y:S01]  /*3090*/  F2FP.F16.F32.PACK_AB R26, R57, R30 ;  /* 0x0000001e391a723e */ /* 0x000fe200000000ff */
[----:B------:R-:W-:Y:S01]  /*30a0*/  IMAD.WIDE.U32 R62, R35, 0x10, R24 ;  /* 0x00000010233e7825 */ /* 0x000fe200078e0018 */
[----:B------:R-:W-:-:S02]  /*30b0*/  F2FP.F16.F32.PACK_AB R30, R91, R84 ;  /* 0x000000545b1e723e */ /* 0x000fc400000000ff */
[----:B------:R-:W-:Y:S01]  /*30c0*/  F2FP.F16.F32.PACK_AB R29, R89, R82 ;  /* 0x00000052591d723e */ /* 0x000fe200000000ff */
[----:B------:R-:W-:Y:S01]  /*30d0*/  IMAD.WIDE.U32 R64, R37, 0x10, R24 ;  /* 0x0000001025407825 */ /* 0x000fe200078e0018 */
[----:B------:R-:W-:Y:S02]  /*30e0*/  F2FP.F16.F32.PACK_AB R25, R87, R34 ;  /* 0x000000225719723e */ /* 0x000fe400000000ff */
[----:B------:R-:W-:Y:S01]  /*30f0*/  F2FP.F16.F32.PACK_AB R24, R85, R78 ;  /* 0x0000004e5518723e */ /* 0x000fe200000000ff */
[----:B-1----:R-:W-:Y:S01]  /*3100*/  @!P3 IMAD.WIDE R68, R48, 0x4, R38 ;  /* 0x000000043044b825 */ /* 0x002fe200078e0226 */
[----:B------:R-:W-:Y:S02]  /*3110*/  F2FP.F16.F32.PACK_AB R35, R88, R83 ;  /* 0x000000535823723e */ /* 0x000fe400000000ff */
[----:B------:R-:W-:Y:S02]  /*3120*/  F2FP.F16.F32.PACK_AB R34, R86, R75 ;  /* 0x0000004b5622723e */ /* 0x000fe400000000ff */
[----:B------:R-:W-:Y:S01]  /*3130*/  F2FP.F16.F32.PACK_AB R33, R73, R70 ;  /* 0x000000464921723e */ /* 0x000fe200000000ff */
[----:B------:R1:W-:Y:S01]  /*3140*/  @!P3 STG.E desc[UR6][R68.64], R0 ;  /* 0x000000004400b986 */ /* 0x0003e2000c101906 */
[----:B------:R-:W-:-:S02]  /*3150*/  F2FP.F16.F32.PACK_AB R39, R93, R90 ;  /* 0x0000005a5d27723e */ /* 0x000fc400000000ff */
[----:B------:R-:W-:Y:S01]  /*3160*/  F2FP.F16.F32.PACK_AB R38, R72, R79 ;  /* 0x0000004f4826723e */ /* 0x000fe200000000ff */
[----:B------:R1:W-:Y:S01]  /*3170*/  STG.E.128 desc[UR6][R58.64], R24 ;  /* 0x000000183a007986 */ /* 0x0003e2000c101d06 */
[----:B------:R-:W-:Y:S02]  /*3180*/  F2FP.F16.F32.PACK_AB R37, R81, R76 ;  /* 0x0000004c5125723e */ /* 0x000fe400000000ff */
[----:B------:R-:W-:Y:S01]  /*3190*/  F2FP.F16.F32.PACK_AB R36, R74, R71 ;  /* 0x000000474a24723e */ /* 0x000fe200000000ff */
[----:B------:R1:W-:Y:S01]  /*31a0*/  STG.E.128 desc[UR6][R60.64], R28 ;  /* 0x0000001c3c007986 */ /* 0x0003e2000c101d06 */
[----:B0-----:R-:W-:-:S03]  /*31b0*/  IADD3 R48, PT, PT, R48, R66, RZ ;  /* 0x0000004230307210 */ /* 0x001fc60007ffe0ff */
[----:B------:R1:W-:Y:S01]  /*31c0*/  STG.E.128 desc[UR6][R62.64], R32 ;  /* 0x000000203e007986 */ /* 0x0003e2000c101d06 */
[----:B------:R-:W-:-:S03]  /*31d0*/  ISETP.GE.AND P0, PT, R48, R67, PT ;  /* 0x000000433000720c */ /* 0x000fc60003f06270 */
[----:B------:R1:W-:Y:S10]  /*31e0*/  STG.E.128 desc[UR6][R64.64], R36 ;  /* 0x0000002440007986 */ /* 0x0003f4000c101d06 */
[----:B------:R-:W-:Y:S05]  /*31f0*/  @!P0 BRA `(.L_x_2759) ;  /* 0xffffffd000a08947 */ /* 0x000fea000383ffff */
[----:B------:R-:W-:Y:S05]  /*3200*/  EXIT ;  /* 0x000000000000794d */ /* 0x000fea0003800000 */
.L_x_2760:
        /* <DEDUP_REMOVED lines=15> */
.L_x_27477:


//--------------------- .text._ZN10layer_norm13ln_fwd_kernelINS_13Kernel_traitsI6__halfS2_S2_S2_fjLj8192ELj1ELj1ELj8ELj16ENS_18Kernel_traits_baseILj8192ES2_S2_S2_S2_fjLj256EEEEELb0ELb0ELb1ELb0EEEvNS_9FwdParamsE --------------------------
	.section	.text._ZN10layer_norm13ln_fwd_kernelINS_13Kernel_traitsI6__halfS2_S2_S2_fjLj8192ELj1ELj1ELj8ELj16ENS_18Kernel_traits_baseILj8192ES2_S2_S2_S2_fjLj256EEEEELb0ELb0ELb1ELb0EEEvNS_9FwdParamsE,"ax",@progbits
	.align	128
        .global         _ZN10layer_norm13ln_fwd_kernelINS_13Kernel_traitsI6__halfS2_S2_S2_fjLj8192ELj1ELj1ELj8ELj16ENS_18Kernel_traits_baseILj8192ES2_S2_S2_S2_fjLj256EEEEELb0ELb0ELb1ELb0EEEvNS_9FwdParamsE
        .type           _ZN10layer_norm13ln_fwd_kernelINS_13Kernel_traitsI6__halfS2_S2_S2_fjLj8192ELj1ELj1ELj8ELj16ENS_18Kernel_traits_baseILj8192ES2_S2_S2_S2_fjLj256EEEEELb0ELb0ELb1ELb0EEEvNS_9FwdParamsE,@function
        .size           _ZN10layer_norm13ln_fwd_kernelINS_13Kernel_traitsI6__halfS2_S2_S2_fjLj8192ELj1ELj1ELj8ELj16ENS_18Kernel_traits_baseILj8192ES2_S2_S2_S2_fjLj256EEEEELb0ELb0ELb1ELb0EEEvNS_9FwdParamsE,(.L_x_27478 - _ZN10layer_norm13ln_fwd_kernelINS_13Kernel_traitsI6__halfS2_S2_S2_fjLj8192ELj1ELj1ELj8ELj16ENS_18Kernel_traits_baseILj8192ES2_S2_S2_S2_fjLj256EEEEELb0ELb0ELb1ELb0EEEvNS_9FwdParamsE)
        .other          _ZN10layer_norm13ln_fwd_kernelINS_13Kernel_traitsI6__halfS2_S2_S2_fjLj8192ELj1ELj1ELj8ELj16ENS_18Kernel_traits_baseILj8192ES2_S2_S2_S2_fjLj256EEEEELb0ELb0ELb1ELb0EEEvNS_9FwdParamsE,@"STO_CUDA_ENTRY STV_DEFAULT"
_ZN10layer_norm13ln_fwd_kernelINS_13Kernel_traitsI6__halfS2_S2_S2_fjLj8192ELj1ELj1ELj8ELj16ENS_18Kernel_traits_baseILj8192ES2_S2_S2_S2_fjLj256EEEEELb0ELb0ELb1ELb0EEEvNS_9FwdParamsE:
.text._ZN10layer_norm13ln_fwd_kernelINS_13Kernel_traitsI6__halfS2_S2_S2_fjLj8192ELj1ELj1ELj8ELj16ENS_18Kernel_traits_baseILj8192ES2_S2_S2_S2_fjLj256EEEEELb0ELb0ELb1ELb0EEEvNS_9FwdParamsE:
        /* <DEDUP_REMOVED lines=13> */
[----:B------:R-:W-:Y:S02]  /*00d0*/  LOP3.LUT R43, R40, 0x1f, R3, 0xf8, !PT ;  /* 0x0000001f282b7812 */ /* 0x000fe400078ef803 */
[----:B----4-:R-:W-:Y:S02]  /*00e0*/  MOV R2, UR4 ;  /* 0x0000000400027c02 */ /* 0x010fe40008000f00 */
[----:B------:R-:W-:-:S04]  /*00f0*/  LOP3.LUT R4, R43, 0xff, RZ, 0x3c, !PT ;  /* 0x000000ff2b047812 */ /* 0x000fc800078e3cff */
        /* <DEDUP_REMOVED lines=35> */
.L_x_2762:
        /* <DEDUP_REMOVED lines=20> */
[----:B------:R-:W-:Y:S01]  /*0470*/  HFMA2 R34, -RZ, RZ, 0, 0 ;  /* 0x00000000ff227431 */ /* 0x000fe200000001ff */
[----:B------:R-:W-:Y:S02]  /*0480*/  CS2R R16, SRZ ;  /* 0x0000000000107805 */ /* 0x000fe4000001ff00 */
[----:B------:R-:W-:Y:S02]  /*0490*/  MOV R26, RZ ;  /* 0x000000ff001a7202 */ /* 0x000fe40000000f00 */
[----:B------:R-:W-:Y:S02]  /*04a0*/  CS2R R24, SRZ ;  /* 0x0000000000187805 */ /* 0x000fe4000001ff00 */
[----:B------:R-:W-:-:S02]  /*04b0*/  CS2R R32, SRZ ;  /* 0x0000000000207805 */ /* 0x000fc4000001ff00 */
[----:B------:R-:W-:Y:S02]  /*04c0*/  @P3 CS2R R10, SRZ ;  /* 0x00000000000a3805 */ /* 0x000fe4000001ff00 */
[----:B------:R-:W-:Y:S02]  /*04d0*/  @P3 CS2R R8, SRZ ;  /* 0x0000000000083805 */ /* 0x000fe4000001ff00 */
[----:B------:R-:W-:Y:S02]  /*04e0*/  @P0 MOV R35, RZ ;  /* 0x000000ff00230202 */ /* 0x000fe40000000f00 */
[----:B------:R-:W-:Y:S02]  /*04f0*/  @P1 MOV R27, RZ ;  /* 0x000000ff001b1202 */ /* 0x000fe40000000f00 */
[----:B0-----:R-:W-:-:S07]  /*0500*/  @P2 MOV R19, RZ ;  /* 0x000000ff00132202 */ /* 0x001fce0000000f00 */
.L_x_2763:
[----:B------:R-:W-:Y:S05]  /*0510*/  BSYNC.RECONVERGENT B0 ;  /* 0x0000000000007941 */ /* 0x000fea0003800200 */
.L_x_2761:
[----:B------:R-:W0:Y:S02]  /*0520*/  LDCU UR4, c[0x0][0x384] ;  /* 0x00007080ff0477ac */ /* 0x000e240008000800 */
[----:B0-----:R-:W-:-:S13]  /*0530*/  ISETP.GE.AND P0, PT, R2, UR4, PT ;  /* 0x0000000402007c0c */ /* 0x001fda000bf06270 */
[----:B------:R-:W-:Y:S05]  /*0540*/  @P0 EXIT ;  /* 0x000000000000094d */ /* 0x000fea0003800000 */
[----:B------:R-:W-:Y:S01]  /*0550*/  SHF.R.S32.HI R41, RZ, 0x3, R41 ;  /* 0x00000003ff297819 */ /* 0x000fe20000011429 */
[----:B------:R-:W0:Y:S03]  /*0560*/  LDCU.U8 UR10, c[0x0][0x410] ;  /* 0x00008200ff0a77ac */ /* 0x000e260008000000 */
[C---:B------:R-:W-:Y:S01]  /*0570*/  LOP3.LUT R5, R41.reuse, 0xff, RZ, 0xc0, !PT ;  /* 0x000000ff29057812 */ /* 0x040fe200078ec0ff */
[----:B------:R-:W1:Y:S01]  /*0580*/  LDCU UR11, c[0x0][0x400] ;  /* 0x00008000ff0b77ac */ /* 0x000e620008000800 */
[----:B------:R-:W-:Y:S02]  /*0590*/  LOP3.LUT R41, R41, 0xffffff00, RZ, 0xc0, !PT ;  /* 0xffffff0029297812 */ /* 0x000fe400078ec0ff */
[----:B------:R-:W-:Y:S01]  /*05a0*/  VIADDMNMX R40, R5, -R40, RZ, !PT ;  /* 0x8000002805287246 */ /* 0x000fe200078001ff */
[----:B------:R-:W-:Y:S01]  /*05b0*/  IMAD R0, R0, -0x20, R5 ;  /* 0xffffffe000007824 */ /* 0x000fe200078e0205 */
[----:B------:R-:W2:Y:S02]  /*05c0*/  LDCU.64 UR8, c[0x0][0x3a0] ;  /* 0x00007400ff0877ac */ /* 0x000ea40008000a00 */
[----:B------:R-:W-:-:S02]  /*05d0*/  VIMNMX R40, PT, PT, R40, 0x20, PT ;  /* 0x0000002028287848 */ /* 0x000fc40003fe0100 */
[----:B------:R-:W-:Y:S01]  /*05e0*/  VIMNMX R0, PT, PT, RZ, R0, !PT ;  /* 0x00000000ff007248 */ /* 0x000fe20007fe0100 */
[----:B------:R-:W-:Y:S01]  /*05f0*/  UPLOP3.LUT UP1, UPT, UPT, UPT, UPT, 0x40, 0x4 ;  /* 0x000000000004789c */ /* 0x000fe20003f2e870 */
[-C--:B------:R-:W-:Y:S02]  /*0600*/  LEA R40, R40, R41.reuse, 0x3 ;  /* 0x0000002928287211 */ /* 0x080fe400078e18ff */
[----:B------:R-:W-:Y:S02]  /*0610*/  VIMNMX R0, PT, PT, R0, 0x20, PT ;  /* 0x0000002000007848 */ /* 0x000fe40003fe0100 */
[----:B------:R-:W-:Y:S02]  /*0620*/  I2FP.F32.U32 R40, R40 ;  /* 0x0000002800287245 */ /* 0x000fe40000201000 */
[----:B------:R-:W-:-:S04]  /*0630*/  LEA R41, R0, R41, 0x3 ;  /* 0x0000002900297211 */ /* 0x000fc800078e18ff */
[----:B01----:R-:W3:Y:S03]  /*0640*/  MUFU.RCP R40, R40 ;  /* 0x0000002800287308 */ /* 0x003ee60000001000 */
.L_x_2796:
[----:B------:R-:W0:Y:S08]  /*0650*/  LDC.64 R36, c[0x0][0x3f0] ;  /* 0x0000fc00ff247b82 */ /* 0x000e300000000a00 */
[----:B------:R-:W1:Y:S08]  /*0660*/  LDC.64 R38, c[0x0][0x3f8] ;  /* 0x0000fe00ff267b82 */ /* 0x000e700000000a00 */
[----:B------:R-:W4:Y:S01]  /*0670*/  LDC R113, c[0x0][0x388] ;  /* 0x0000e200ff717b82 */ /* 0x000f220000000800 */
[----:B0-----:R-:W-:-:S05]  /*0680*/  IMAD.WIDE R36, R2, 0x4, R36 ;  /* 0x0000000402247825 */ /* 0x001fca00078e0224 */
[----:B------:R0:W2:Y:S01]  /*0690*/  LDG.E R0, desc[UR6][R36.64] ;  /* 0x0000000624007981 */ /* 0x0000a2000c1e1900 */
[----:B-1----:R-:W-:-:S05]  /*06a0*/  IMAD.WIDE R38, R2, 0x4, R38 ;  /* 0x0000000402267825 */ /* 0x002fca00078e0226 */
[----:B-----5:R1:W5:Y:S01]  /*06b0*/  LDG.E R44, desc[UR6][R38.64] ;  /* 0x00000006262c7981 */ /* 0x020362000c1e1900 */
[----:B------:R-:W-:Y:S01]  /*06c0*/  ISETP.GE.U32.AND P0, PT, R3, 0x100, PT ;  /* 0x000001000300780c */ /* 0x000fe20003f06070 */
[----:B------:R-:W-:Y:S01]  /*06d0*/  BSSY.RECONVERGENT B0, `(.L_x_2764) ;  /* 0x0000077000007945 */ /* 0x000fe20003800200 */
[----:B----4-:R-:W-:Y:S01]  /*06e0*/  IMAD R48, R2, R113, RZ ;  /* 0x0000007102307224 */ /* 0x010fe200078e02ff */
[----:B------:R-:W4:Y:S04]  /*06f0*/  S2R R42, SR_TID.X ;  /* 0x00000000002a7919 */ /* 0x000f280000002100 */
[----:B0-----:R-:W-:-:S04]  /*0700*/  SHF.R.S32.HI R37, RZ, 0x1f, R48 ;  /* 0x0000001fff257819 */ /* 0x001fc80000011430 */
[----:B------:R-:W-:-:S04]  /*0710*/  LEA.HI R37, R37, R48, RZ, 0x3 ;  /* 0x0000003025257211 */ /* 0x000fc800078f18ff */
[----:B----4-:R-:W-:Y:S02]  /*0720*/  LEA.HI.SX32 R115, R37, R42, 0x1d ;  /* 0x0000002a25737211 */ /* 0x010fe400078feaff */
[----:B--2---:R-:W-:-:S13]  /*0730*/  ISETP.GE.AND P4, PT, R0, 0x1, PT ;  /* 0x000000010000780c */ /* 0x004fda0003f86270 */
[----:B------:R-:W-:-:S05]  /*0740*/  @P4 IADD3 R46, PT, PT, R0, -0x1, RZ ;  /* 0xffffffff002e4810 */ /* 0x000fca0007ffe0ff */
[----:B------:R-:W-:-:S05]  /*0750*/  @P4 IMAD R46, R46, R113, RZ ;  /* 0x000000712e2e4224 */ /* 0x000fca00078e02ff */
[----:B------:R-:W-:-:S04]  /*0760*/  @P4 SHF.R.S32.HI R111, RZ, 0x1f, R46 ;  /* 0x0000001fff6f4819 */ /* 0x000fc8000001142e */
[----:B------:R-:W-:Y:S01]  /*0770*/  @P4 LEA.HI R111, R111, R46, RZ, 0x3 ;  /* 0x0000002e6f6f4211 */ /* 0x000fe200078f18ff */
[----:B------:R-:W-:-:S03]  /*0780*/  HFMA2 R46, -RZ, RZ, 0, 0 ;  /* 0x00000000ff2e7431 */ /* 0x000fc600000001ff */
[----:B------:R-:W-:Y:S01]  /*0790*/  @P4 LEA.HI.SX32 R46, R111, R42, 0x1d ;  /* 0x0000002a6f2e4211 */ /* 0x000fe200078feaff */
[----:B-1----:R-:W-:Y:S06]  /*07a0*/  @!P0 BRA `(.L_x_2765) ;  /* 0x0000000400a48947 */ /* 0x002fec0003800000 */
[----:B------:R-:W-:-:S04]  /*07b0*/  UISETP.NE.U32.AND UP0, UPT, UR8, URZ, UPT ;  /* 0x000000ff0800728c */ /* 0x000fc8000bf05070 */
[----:B------:R-:W-:Y:S01]  /*07c0*/  UISETP.NE.AND.EX UP0, UPT, UR9, URZ, UPT, UP0 ;  /* 0x000000ff0900728c */ /* 0x000fe2000bf05300 */
[----:B------:R-:W-:Y:S10]  /*07d0*/  @!P4 BRA `(.L_x_2766) ;  /* 0x00000000000cc947 */ /* 0x000ff40003800000 */
[----:B------:R-:W0:Y:S02]  /*07e0*/  LDC.64 R4, c[0x0][0x390] ;  /* 0x0000e400ff047b82 */ /* 0x000e240000000a00 */
[----:B0-----:R-:W-:-:S06]  /*07f0*/  IMAD.WIDE.U32 R4, R46, 0x10, R4 ;  /* 0x000000102e047825 */ /* 0x001fcc00078e0004 */
[----:B------:R-:W5:Y:S02]  /*0800*/  LDG.E.128 R4, desc[UR6][R4.64] ;  /* 0x0000000604047981 */ /* 0x000f64000c1e1d00 */
.L_x_2766:
[----:B------:R-:W-:Y:S05]  /*0810*/  BRA.U !UP0, `(.L_x_2767) ;  /* 0x0000000108c47547 */ /* 0x000fea000b800000 */
[----:B------:R-:W0:Y:S02]  /*0820*/  LDC.64 R36, c[0x0][0x3a0] ;  /* 0x0000e800ff247b82 */ /* 0x000e240000000a00 */
[----:B0-----:R-:W-:-:S06]  /*0830*/  IMAD.WIDE.U32 R36, R115, 0x10, R36 ;  /* 0x0000001073247825 */ /* 0x001fcc00078e0024 */
[----:B------:R-:W2:Y:S01]  /*0840*/  LDG.E.128 R36, desc[UR6][R36.64] ;  /* 0x0000000624247981 */ /* 0x000ea2000c1e1d00 */
[----:B------:R-:W-:-:S13]  /*0850*/  ISETP.GT.AND P1, PT, R0, RZ, PT ;  /* 0x000000ff0000720c */ /* 0x000fda0003f24270 */
[----:B------:R-:W0:Y:S01]  /*0860*/  @P1 LDC R47, c[0x0][0x40c] ;  /* 0x00010300ff2f1b82 */ /* 0x000e220000000800 */
[----:B-----5:R-:W-:Y:S02]  /*0870*/  @P1 HADD2.F32 R48, -RZ, R4.H1_H1 ;  /* 0x30000004ff301230 */ /* 0x020fe40000004100 */
[----:B------:R-:W-:-:S05]  /*0880*/  @P1 HADD2.F32 R50, -RZ, R5.H0_H0 ;  /* 0x20000005ff321230 */ /* 0x000fca0000004100 */
[----:B------:R-:W1:Y:S08]  /*0890*/  @P1 LDC R56, c[0x0][0x40c] ;  /* 0x00010300ff381b82 */ /* 0x000e700000000800 */
[----:B------:R-:W4:Y:S08]  /*08a0*/  @P1 LDC R49, c[0x0][0x40c] ;  /* 0x00010300ff311b82 */ /* 0x000f300000000800 */
[----:B------:R-:W3:Y:S08]  /*08b0*/  @P1 LDC R60, c[0x0][0x40c] ;  /* 0x00010300ff3c1b82 */ /* 0x000ef00000000800 */
[----:B------:R-:W3:Y:S08]  /*08c0*/  @P1 LDC R62, c[0x0][0x40c] ;  /* 0x00010300ff3e1b82 */ /* 0x000ef00000000800 */
[----:B------:R-:W3:Y:S01]  /*08d0*/  @P1 LDC R58, c[0x0][0x40c] ;  /* 0x00010300ff3a1b82 */ /* 0x000ee20000000800 */
[----:B--2---:R-:W-:-:S02]  /*08e0*/  HADD2.F32 R43, -RZ, R36.H1_H1 ;  /* 0x30000024ff2b7230 */ /* 0x004fc40000004100 */
[--C-:B------:R-:W-:Y:S02]  /*08f0*/  HADD2.F32 R45, -RZ, R37.reuse.H0_H0 ;  /* 0x20000025ff2d7230 */ /* 0x100fe40000004100 */
[--C-:B------:R-:W-:Y:S02]  /*0900*/  HADD2.F32 R77, -RZ, R38.reuse.H1_H1 ;  /* 0x30000026ff4d7230 */ /* 0x100fe40000004100 */
[----:B0-----:R-:W-:Y:S01]  /*0910*/  @P1 FFMA.FTZ R43, R48, R47, R43 ;  /* 0x0000002f302b1223 */ /* 0x001fe2000001002b */
[----:B------:R-:W-:Y:S02]  /*0920*/  HADD2.F32 R47, -RZ, R37.H1_H1 ;  /* 0x30000025ff2f7230 */ /* 0x000fe40000004100 */
[----:B----4-:R-:W-:Y:S01]  /*0930*/  @P1 FFMA.FTZ R45, R50, R49, R45 ;  /* 0x00000031322d1223 */ /* 0x010fe2000001002d */
[----:B------:R-:W-:Y:S01]  /*0940*/  @P1 HADD2.F32 R48, -RZ, R5.H1_H1 ;  /* 0x30000005ff301230 */ /* 0x000fe20000004100 */
[----:B------:R-:W0:Y:S01]  /*0950*/  @P1 LDC R37, c[0x0][0x40c] ;  /* 0x00010300ff251b82 */ /* 0x000e220000000800 */
[----:B------:R-:W-:-:S02]  /*0960*/  HADD2.F32 R49, -RZ, R38.H0_H0 ;  /* 0x20000026ff317230 */ /* 0x000fc40000004100 */
[----:B------:R-:W-:Y:S02]  /*0970*/  @P1 HADD2.F32 R38, -RZ, R6.H1_H1 ;  /* 0x30000006ff261230 */ /* 0x000fe40000004100 */
[----:B-1----:R-:W-:Y:S01]  /*0980*/  @P1 FFMA.FTZ R47, R48, R56, R47 ;  /* 0x00000038302f1223 */ /* 0x002fe2000001002f */
[----:B------:R-:W-:Y:S02]  /*0990*/  HADD2.F32 R79, -RZ, R39.H0_H0 ;  /* 0x20000027ff4f7230 */ /* 0x000fe40000004100 */
[----:B------:R-:W-:Y:S01]  /*09a0*/  HADD2.F32 R97, -RZ, R36.H0_H0 ;  /* 0x20000024ff617230 */ /* 0x000fe20000004100 */
[----:B------:R-:W1:Y:S01]  /*09b0*/  @P1 LDC R48, c[0x0][0x40c] ;  /* 0x00010300ff301b82 */ /* 0x000e620000000800 */
[----:B---3--:R-:W-:Y:S01]  /*09c0*/  @P1 FFMA.FTZ R77, R38, R60, R77 ;  /* 0x0000003c264d1223 */ /* 0x008fe2000001004d */
[----:B------:R-:W-:Y:S02]  /*09d0*/  @P1 HADD2.F32 R38, -RZ, R7.H0_H0 ;  /* 0x20000007ff261230 */ /* 0x000fe40000004100 */
[----:B------:R-:W-:-:S02]  /*09e0*/  @P1 HADD2.F32 R50, -RZ, R6.H0_H0 ;  /* 0x20000006ff321230 */ /* 0x000fc40000004100 */
[----:B------:R-:W-:Y:S02]  /*09f0*/  HADD2.F32 R99, -RZ, R39.H1_H1 ;  /* 0x30000027ff637230 */ /* 0x000fe40000004100 */
[----:B------:R-:W-:Y:S01]  /*0a00*/  @P1 FFMA.FTZ R79, R38, R62, R79 ;  /* 0x0000003e264f1223 */ /* 0x000fe2000001004f */
[----:B------:R-:W-:Y:S02]  /*0a10*/  @P1 HADD2.F32 R36, -RZ, R4.H0_H0 ;  /* 0x20000004ff241230 */ /* 0x000fe40000004100 */
[----:B------:R-:W-:Y:S01]  /*0a20*/  @P1 FFMA.FTZ R49, R50, R58, R49 ;  /* 0x0000003a32311223 */ /* 0x000fe20000010031 */
[----:B------:R-:W-:Y:S01]  /*0a30*/  @P1 HADD2.F32 R38, -RZ, R7.H1_H1 ;  /* 0x30000007ff261230 */ /* 0x000fe20000004100 */
[----:B------:R-:W-:Y:S02]  /*0a40*/  F2FP.F16.F32.PACK_AB R56, RZ, R77 ;  /* 0x0000004dff38723e */ /* 0x000fe400000000ff */
[----:B------:R-:W-:Y:S02]  /*0a50*/  F2FP.F16.F32.PACK_AB R58, RZ, R79 ;  /* 0x0000004fff3a723e */ /* 0x000fe400000000ff */
[----:B------:R-:W-:Y:S01]  /*0a60*/  F2FP.F16.F32.PACK_AB R50, RZ, R49 ;  /* 0x00000031ff32723e */ /* 0x000fe200000000ff */
[----:B0-----:R-:W-:Y:S01]  /*0a70*/  @P1 FFMA.FTZ R97, R36, R37, R97 ;  /* 0x0000002524611223 */ /* 0x001fe20000010061 */
[----:B------:R-:W-:-:S04]  /*0a80*/  F2FP.F16.F32.PACK_AB R37, RZ, R45 ;  /* 0x0000002dff25723e */ /* 0x000fc800000000ff */
[----:B------:R-:W-:Y:S01]  /*0a90*/  F2FP.F16.F32.PACK_AB R36, RZ, R97 ;  /* 0x00000061ff24723e */ /* 0x000fe200000000ff */
[----:B-1----:R-:W-:Y:S01]  /*0aa0*/  @P1 FFMA.FTZ R99, R38, R48, R99 ;  /* 0x0000003026631223 */ /* 0x002fe20000010063 */
[----:B------:R-:W-:Y:S02]  /*0ab0*/  F2FP.F16.F32.PACK_AB R38, RZ, R47 ;  /* 0x0000002fff26723e */ /* 0x000fe400000000ff */
[----:B------:R-:W-:Y:S02]  /*0ac0*/  F2FP.F16.F32.PACK_AB R48, RZ, R43 ;  /* 0x0000002bff30723e */ /* 0x000fe400000000ff */
[----:B------:R-:W-:Y:S02]  /*0ad0*/  F2FP.F16.F32.PACK_AB R39, RZ, R99 ;  /* 0x00000063ff27723e */ /* 0x000fe400000000ff */
[----:B------:R-:W-:Y:S02]  /*0ae0*/  PRMT R37, R37, 0x5410, R38 ;  /* 0x0000541025257816 */ /* 0x000fe40000000026 */
[----:B------:R-:W-:-:S02]  /*0af0*/  PRMT R38, R50, 0x5410, R56 ;  /* 0x0000541032267816 */ /* 0x000fc40000000038 */
[----:B------:R-:W-:Y:S02]  /*0b00*/  PRMT R36, R36, 0x5410, R48 ;  /* 0x0000541024247816 */ /* 0x000fe40000000030 */
[----:B------:R-:W-:Y:S01]  /*0b10*/  PRMT R39, R58, 0x5410, R39 ;  /* 0x000054103a277816 */ /* 0x000fe20000000027 */
[----:B------:R-:W-:Y:S06]  /*0b20*/  BRA `(.L_x_2768) ;  /* 0x0000000000b07947 */ /* 0x000fec0003800000 */
.L_x_2767:
[----:B------:R-:W0:Y:S01]  /*0b30*/  @P4 LDC R37, c[0x0][0x40c] ;  /* 0x00010300ff254b82 */ /* 0x000e220000000800 */
[--C-:B-----5:R-:W-:Y:S02]  /*0b40*/  @P4 HADD2.F32 R36, -RZ, R4.reuse.H0_H0 ;  /* 0x20000004ff244230 */ /* 0x120fe40000004100 */
[----:B------:R-:W-:Y:S02]  /*0b50*/  HFMA2 R43, -RZ, RZ, 0, 0 ;  /* 0x00000000ff2b7431 */ /* 0x000fe400000001ff */
[----:B------:R-:W-:Y:S01]  /*0b60*/  @P4 HADD2.F32 R38, -RZ, R4.H1_H1 ;  /* 0x30000004ff264230 */ /* 0x000fe20000004100 */
[----:B------:R-:W-:Y:S01]  /*0b70*/  MOV R97, RZ ;  /* 0x000000ff00617202 */ /* 0x000fe20000000f00 */
[----:B------:R-:W-:Y:S01]  /*0b80*/  HFMA2 R47, -RZ, RZ, 0, 0 ;  /* 0x00000000ff2f7431 */ /* 0x000fe200000001ff */
[----:B------:R-:W-:Y:S01]  /*0b90*/  MOV R45, RZ ;  /* 0x000000ff002d7202 */ /* 0x000fe20000000f00 */
[----:B------:R-:W-:Y:S01]  /*0ba0*/  HFMA2 R99, -RZ, RZ, 0, 0 ;  /* 0x00000000ff637431 */ /* 0x000fe200000001ff */
[----:B------:R-:W1:Y:S01]  /*0bb0*/  @P4 LDC R39, c[0x0][0x40c] ;  /* 0x00010300ff274b82 */ /* 0x000e620000000800 */
[----:B------:R-:W-:-:S07]  /*0bc0*/  MOV R49, RZ ;  /* 0x000000ff00317202 */ /* 0x000fce0000000f00 */
[----:B------:R-:W2:Y:S08]  /*0bd0*/  @P4 LDC R77, c[0x0][0x40c] ;  /* 0x00010300ff4d4b82 */ /* 0x000eb00000000800 */
[----:B------:R-:W4:Y:S01]  /*0be0*/  @P4 LDC R48, c[0x0][0x40c] ;  /* 0x00010300ff304b82 */ /* 0x000f220000000800 */
[----:B0-----:R-:W-:Y:S01]  /*0bf0*/  @P4 FMUL.FTZ R97, R36, R37 ;  /* 0x0000002524614220 */ /* 0x001fe20000410000 */
[----:B------:R-:W-:-:S02]  /*0c00*/  @P4 HADD2.F32 R36, -RZ, R5.H0_H0 ;  /* 0x20000005ff244230 */ /* 0x000fc40000004100 */
[----:B------:R-:W-:-:S04]  /*0c10*/  @P4 HADD2.F32 R37, -RZ, R5.H1_H1 ;  /* 0x30000005ff254230 */ /* 0x000fc80000004100 */
[----:B------:R-:W0:Y:S01]  /*0c20*/  @P4 LDC R79, c[0x0][0x40c] ;  /* 0x00010300ff4f4b82 */ /* 0x000e220000000800 */
[----:B-1----:R-:W-:Y:S01]  /*0c30*/  @P4 FMUL.FTZ R43, R38, R39 ;  /* 0x00000027262b4220 */ /* 0x002fe20000410000 */
[----:B------:R-:W-:-:S06]  /*0c40*/  @P4 HADD2.F32 R38, -RZ, R6.H0_H0 ;  /* 0x20000006ff264230 */ /* 0x000fcc0000004100 */
[----:B------:R-:W1:Y:S01]  /*0c50*/  @P4 LDC R111, c[0x0][0x40c] ;  /* 0x00010300ff6f4b82 */ /* 0x000e620000000800 */
[----:B--2---:R-:W-:Y:S01]  /*0c60*/  @P4 FMUL.FTZ R45, R36, R77 ;  /* 0x0000004d242d4220 */ /* 0x004fe20000410000 */
[----:B------:R-:W-:Y:S02]  /*0c70*/  HFMA2 R77, -RZ, RZ, 0, 0 ;  /* 0x00000000ff4d7431 */ /* 0x000fe400000001ff */
[----:B------:R-:W-:-:S04]  /*0c80*/  @P4 HADD2.F32 R36, -RZ, R6.H1_H1 ;  /* 0x30000006ff244230 */ /* 0x000fc80000004100 */
[----:B------:R-:W2:Y:S01]  /*0c90*/  @P4 LDC R50, c[0x0][0x40c] ;  /* 0x00010300ff324b82 */ /* 0x000ea20000000800 */
[----:B----4-:R-:W-:Y:S01]  /*0ca0*/  @P4 FMUL.FTZ R47, R37, R48 ;  /* 0x00000030252f4220 */ /* 0x010fe20000410000 */
[----:B------:R-:W-:-:S04]  /*0cb0*/  @P4 HADD2.F32 R37, -RZ, R7.H0_H0 ;  /* 0x20000007ff254230 */ /* 0x000fc80000004100 */
[----:B------:R-:W-:Y:S02]  /*0cc0*/  F2FP.F16.F32.PACK_AB R39, RZ, R47 ;  /* 0x0000002fff27723e */ /* 0x000fe400000000ff */
[----:B------:R-:W4:Y:S01]  /*0cd0*/  @P4 LDC R117, c[0x0][0x40c] ;  /* 0x00010300ff754b82 */ /* 0x000f220000000800 */
[----:B0-----:R-:W-:Y:S01]  /*0ce0*/  @P4 FMUL.FTZ R49, R38, R79 ;  /* 0x0000004f26314220 */ /* 0x001fe20000410000 */
[----:B------:R-:W-:Y:S01]  /*0cf0*/  @P4 HADD2.F32 R38, -RZ, R7.H1_H1 ;  /* 0x30000007ff264230 */ /* 0x000fe20000004100 */
[----:B------:R-:W-:-:S03]  /*0d00*/  MOV R79, RZ ;  /* 0x000000ff004f7202 */ /* 0x000fc60000000f00 */
[----:B------:R-:W-:Y:S01]  /*0d10*/  F2FP.F16.F32.PACK_AB R48, RZ, R49 ;  /* 0x00000031ff30723e */ /* 0x000fe200000000ff */
[----:B-1----:R-:W-:Y:S01]  /*0d20*/  @P4 FMUL.FTZ R77, R36, R111 ;  /* 0x0000006f244d4220 */ /* 0x002fe20000410000 */
[----:B------:R-:W-:Y:S01]  /*0d30*/  F2FP.F16.F32.PACK_AB R36, RZ, R97 ;  /* 0x00000061ff24723e */ /* 0x000fe200000000ff */
[----:B--2---:R-:W-:Y:S01]  /*0d40*/  @P4 FMUL.FTZ R79, R37, R50 ;  /* 0x00000032254f4220 */ /* 0x004fe20000410000 */
[----:B------:R-:W-:Y:S02]  /*0d50*/  F2FP.F16.F32.PACK_AB R37, RZ, R43 ;  /* 0x0000002bff25723e */ /* 0x000fe400000000ff */
[----:B------:R-:W-:Y:S02]  /*0d60*/  F2FP.F16.F32.PACK_AB R50, RZ, R77 ;  /* 0x0000004dff32723e */ /* 0x000fe400000000ff */
[----:B------:R-:W-:Y:S02]  /*0d70*/  F2FP.F16.F32.PACK_AB R56, RZ, R79 ;  /* 0x0000004fff38723e */ /* 0x000fe400000000ff */
[----:B------:R-:W-:Y:S01]  /*0d80*/  PRMT R36, R36, 0x5410, R37 ;  /* 0x0000541024247816 */ /* 0x000fe20000000025 */
[----:B----4-:R-:W-:Y:S01]  /*0d90*/  @P4 FMUL.FTZ R99, R38, R117 ;  /* 0x0000007526634220 */ /* 0x010fe20000410000 */
[----:B------:R-:W-:-:S04]  /*0da0*/  F2FP.F16.F32.PACK_AB R38, RZ, R45 ;  /* 0x0000002dff26723e */ /* 0x000fc800000000ff */
[----:B------:R-:W-:Y:S02]  /*0db0*/  F2FP.F16.F32.PACK_AB R58, RZ, R99 ;  /* 0x00000063ff3a723e */ /* 0x000fe400000000ff */
[----:B------:R-:W-:Y:S02]  /*0dc0*/  PRMT R37, R38, 0x5410, R39 ;  /* 0x0000541026257816 */ /* 0x000fe40000000027 */
[----:B------:R-:W-:Y:S02]  /*0dd0*/  PRMT R38, R48, 0x5410, R50 ;  /* 0x0000541030267816 */ /* 0x000fe40000000032 */
[----:B------:R-:W-:-:S07]  /*0de0*/  PRMT R39, R56, 0x5410, R58 ;  /* 0x0000541038277816 */ /* 0x000fce000000003a */
.L_x_2768:
[----:B------:R-:W0:Y:S01]  /*0df0*/  LDC.64 R110, c[0x0][0x3a8] ;  /* 0x0000ea00ff6e7b82 */ /* 0x000e220000000a00 */
[----:B------:R-:W-:Y:S01]  /*0e00*/  IADD3 R46, PT, PT, R46, 0x100, RZ ;  /* 0x000001002e2e7810 */ /* 0x000fe20007ffe0ff */
[C---:B0-----:R-:W-:Y:S01]  /*0e10*/  IMAD.WIDE.U32 R110, R115.reuse, 0x10, R110 ;  /* 0x00000010736e7825 */ /* 0x041fe200078e006e */
[----:B------:R-:W-:-:S04]  /*0e20*/  IADD3 R115, PT, PT, R115, 0x100, RZ ;  /* 0x0000010073737810 */ /* 0x000fc80007ffe0ff */
[----:B------:R0:W-:Y:S03]  /*0e30*/  STG.E.128 desc[UR6][R110.64], R36 ;  /* 0x000000246e007986 */ /* 0x0001e6000c101d06 */
.L_x_2765:
[----:B------:R-:W-:Y:S05]  /*0e40*/  BSYNC.RECONVERGENT B0 ;  /* 0x0000000000007941 */ /* 0x000fea0003800200 */
.L_x_2764:
[----:B------:R-:W-:Y:S01]  /*0e50*/  ISETP.GE.U32.AND P1, PT, R3, 0x200, PT ;  /* 0x000002000300780c */ /* 0x000fe20003f26070 */
[----:B------:R-:W-:-:S12]  /*0e60*/  BSSY.RECONVERGENT B0, `(.L_x_2769) ;  /* 0x000006b000007945 */ /* 0x000fd80003800200 */
[----:B------:R-:W-:Y:S05]  /*0e70*/  @!P1 BRA `(.L_x_2770) ;  /* 0x0000000400a49947 */ /* 0x000fea0003800000 */
[----:B------:R-:W-:-:S04]  /*0e80*/  UISETP.NE.U32.AND UP0, UPT, UR8, URZ, UPT ;  /* 0x000000ff0800728c */ /* 0x000fc8000bf05070 */
[----:B------:R-:W-:Y:S01]  /*0e90*/  UISETP.NE.AND.EX UP0, UPT, UR9, URZ, UPT, UP0 ;  /* 0x000000ff0900728c */ /* 0x000fe2000bf05300 */
[----:B------:R-:W-:Y:S10]  /*0ea0*/  @!P4 BRA `(.L_x_2771) ;  /* 0x00000000000cc947 */ /* 0x000ff40003800000 */
[----:B------:R-:W1:Y:S02]  /*0eb0*/  LDC.64 R4, c[0x0][0x390] ;  /* 0x0000e400ff047b82 */ /* 0x000e640000000a00 */
[----:B-1----:R-:W-:-:S06]  /*0ec0*/  IMAD.WIDE.U32 R4, R46, 0x10, R4 ;  /* 0x000000102e047825 */ /* 0x002fcc00078e0004 */
[----:B------:R-:W5:Y:S02]  /*0ed0*/  LDG.E.128 R4, desc[UR6][R4.64] ;  /* 0x0000000604047981 */ /* 0x000f64000c1e1d00 */
.L_x_2771:
[----:B------:R-:W-:Y:S05]  /*0ee0*/  BRA.U !UP0, `(.L_x_2772) ;  /* 0x0000000108c47547 */ /* 0x000fea000b800000 */
[----:B0-----:R-:W0:Y:S02]  /*0ef0*/  LDC.64 R36, c[0x0][0x3a0] ;  /* 0x0000e800ff247b82 */ /* 0x001e240000000a00 */
        /* <DEDUP_REMOVED lines=9> */
[----:B------:R-:W3:Y:S01]  /*0f90*/  @P2 LDC R62, c[0x0][0x40c] ;  /* 0x00010300ff3e2b82 */ /* 0x000ee20000000800 */
[----:B--2---:R-:W-:-:S02]  /*0fa0*/  HADD2.F32 R51, -RZ, R36.H1_H1 ;  /* 0x30000024ff337230 */ /* 0x004fc40000004100 */
[--C-:B------:R-:W-:Y:S02]  /*0fb0*/  HADD2.F32 R57, -RZ, R37.reuse.H0_H0 ;  /* 0x20000025ff397230 */ /* 0x100fe40000004100 */
[----:B------:R-:W-:Y:S02]  /*0fc0*/  HADD2.F32 R59, -RZ, R37.H1_H1 ;  /* 0x30000025ff3b7230 */ /* 0x000fe40000004100 */
[----:B0-----:R-:W-:Y:S01]  /*0fd0*/  @P2 FFMA.FTZ R51, R48, R50, R51 ;  /* 0x0000003230332223 */ /* 0x001fe20000010033 */
[----:B------:R-:W-:Y:S02]  /*0fe0*/  @P2 HADD2.F32 R48, -RZ, R5.H1_H1 ;  /* 0x30000005ff302230 */ /* 0x000fe40000004100 */
[----:B-1----:R-:W-:Y:S01]  /*0ff0*/  @P2 FFMA.FTZ R57, R56, R58, R57 ;  /* 0x0000003a38392223 */ /* 0x002fe20000010039 */
[----:B------:R-:W0:Y:S01]  /*1000*/  @P2 LDC R37, c[0x0][0x40c] ;  /* 0x00010300ff252b82 */ /* 0x000e220000000800 */
[--C-:B------:R-:W-:Y:S02]  /*1010*/  HADD2.F32 R61, -RZ, R38.reuse.H0_H0 ;  /* 0x20000026ff3d7230 */ /* 0x100fe40000004100 */
[----:B----4-:R-:W-:Y:S01]  /*1020*/  @P2 FFMA.FTZ R59, R48, R60, R59 ;  /* 0x0000003c303b2223 */ /* 0x010fe2000001003b */
[----:B------:R-:W-:-:S02]  /*1030*/  HADD2.F32 R81, -RZ, R38.H1_H1 ;  /* 0x30000026ff517230 */ /* 0x000fc40000004100 */
[----:B------:R-:W-:Y:S02]  /*1040*/  @P2 HADD2.F32 R38, -RZ, R6.H1_H1 ;  /* 0x30000006ff262230 */ /* 0x000fe40000004100 */
[----:B------:R-:W1:Y:S01]  /*1050*/  @P2 LDC R56, c[0x0][0x40c] ;  /* 0x00010300ff382b82 */ /* 0x000e620000000800 */
[----:B------:R-:W-:Y:S02]  /*1060*/  HADD2.F32 R83, -RZ, R39.H0_H0 ;  /* 0x20000027ff537230 */ /* 0x000fe40000004100 */
[----:B---3--:R-:W-:Y:S01]  /*1070*/  @P2 FFMA.FTZ R81, R38, R64, R81 ;  /* 0x0000004026512223 */ /* 0x008fe20000010051 */
[----:B------:R-:W-:Y:S02]  /*1080*/  @P2 HADD2.F32 R38, -RZ, R7.H0_H0 ;  /* 0x20000007ff262230 */ /* 0x000fe40000004100 */
[----:B------:R-:W-:Y:S02]  /*1090*/  HADD2.F32 R101, -RZ, R36.H0_H0 ;  /* 0x20000024ff657230 */ /* 0x000fe40000004100 */
[----:B------:R-:W2:Y:S01]  /*10a0*/  @P2 LDC R48, c[0x0][0x40c] ;  /* 0x00010300ff302b82 */ /* 0x000ea20000000800 */
[----:B------:R-:W-:-:S02]  /*10b0*/  @P2 HADD2.F32 R50, -RZ, R6.H0_H0 ;  /* 0x20000006ff322230 */ /* 0x000fc40000004100 */
[----:B------:R-:W-:Y:S02]  /*10c0*/  HADD2.F32 R103, -RZ, R39.H1_H1 ;  /* 0x30000027ff677230 */ /* 0x000fe40000004100 */
[----:B------:R-:W-:Y:S02]  /*10d0*/  @P2 HADD2.F32 R36, -RZ, R4.H0_H0 ;  /* 0x20000004ff242230 */ /* 0x000fe40000004100 */
[----:B------:R-:W-:-:S03]  /*10e0*/  @P2 FFMA.FTZ R61, R50, R62, R61 ;  /* 0x0000003e323d2223 */ /* 0x000fc6000001003d */
[----:B0-----:R-:W-:Y:S01]  /*10f0*/  @P2 FFMA.FTZ R101, R36, R37, R101 ;  /* 0x0000002524652223 */ /* 0x001fe20000010065 */
[----:B------:R-:W-:Y:S02]  /*1100*/  F2FP.F16.F32.PACK_AB R37, RZ, R57 ;  /* 0x00000039ff25723e */ /* 0x000fe400000000ff */
[----:B------:R-:W-:Y:S02]  /*1110*/  F2FP.F16.F32.PACK_AB R50, RZ, R61 ;  /* 0x0000003dff32723e */ /* 0x000fe400000000ff */
[----:B------:R-:W-:Y:S01]  /*1120*/  F2FP.F16.F32.PACK_AB R36, RZ, R101 ;  /* 0x00000065ff24723e */ /* 0x000fe200000000ff */
[----:B-1----:R-:W-:Y:S01]  /*1130*/  @P2 FFMA.FTZ R83, R38, R56, R83 ;  /* 0x0000003826532223 */ /* 0x002fe20000010053 */
[----:B------:R-:W-:Y:S01]  /*1140*/  @P2 HADD2.F32 R38, -RZ, R7.H1_H1 ;  /* 0x30000007ff262230 */ /* 0x000fe20000004100 */
[----:B------:R-:W-:-:S03]  /*1150*/  F2FP.F16.F32.PACK_AB R56, RZ, R81 ;  /* 0x00000051ff38723e */ /* 0x000fc600000000ff */
[----:B------:R-:W-:Y:S01]  /*1160*/  F2FP.F16.F32.PACK_AB R58, RZ, R83 ;  /* 0x00000053ff3a723e */ /* 0x000fe200000000ff */
[----:B--2---:R-:W-:Y:S01]  /*1170*/  @P2 FFMA.FTZ R103, R38, R48, R103 ;  /* 0x0000003026672223 */ /* 0x004fe20000010067 */
        /* <DEDUP_REMOVED lines=8> */
.L_x_2772:
[----:B0-----:R-:W0:Y:S01]  /*1200*/  @P4 LDC R37, c[0x0][0x40c] ;  /* 0x00010300ff254b82 */ /* 0x001e220000000800 */
        /* <DEDUP_REMOVED lines=43> */
.L_x_2773:
[----:B------:R-:W0:Y:S01]  /*14c0*/  LDC.64 R110, c[0x0][0x3a8] ;  /* 0x0000ea00ff6e7b82 */ /* 0x000e220000000a00 */
[----:B------:R-:W-:Y:S01]  /*14d0*/  IADD3 R46, PT, PT, R46, 0x100, RZ ;  /* 0x000001002e2e7810 */ /* 0x000fe20007ffe0ff */
[C---:B0-----:R-:W-:Y:S01]  /*14e0*/  IMAD.WIDE.U32 R110, R115.reuse, 0x10, R110 ;  /* 0x00000010736e7825 */ /* 0x041fe200078e006e */
[----:B------:R-:W-:-:S04]  /*14f0*/  IADD3 R115, PT, PT, R115, 0x100, RZ ;  /* 0x0000010073737810 */ /* 0x000fc80007ffe0ff */
[----:B------:R1:W-:Y:S03]  /*1500*/  STG.E.128 desc[UR6][R110.64], R36 ;  /* 0x000000246e007986 */ /* 0x0003e6000c101d06 */
.L_x_2770:
[----:B------:R-:W-:Y:S05]  /*1510*/  BSYNC.RECONVERGENT B0 ;  /* 0x0000000000007941 */ /* 0x000fea0003800200 */
.L_x_2769:
[----:B------:R-:W-:Y:S01]  /*1520*/  ISETP.GE.U32.AND P2, PT, R3, 0x300, PT ;  /* 0x000003000300780c */ /* 0x000fe20003f46070 */
[----:B------:R-:W-:-:S12]  /*1530*/  BSSY.RECONVERGENT B0, `(.L_x_2774) ;  /* 0x000006b000007945 */ /* 0x000fd80003800200 */
[----:B------:R-:W-:Y:S05]  /*1540*/  @!P2 BRA `(.L_x_2775) ;  /* 0x0000000400a4a947 */ /* 0x000fea0003800000 */
[----:B------:R-:W-:-:S04]  /*1550*/  UISETP.NE.U32.AND UP0, UPT, UR8, URZ, UPT ;  /* 0x000000ff0800728c */ /* 0x000fc8000bf05070 */
[----:B------:R-:W-:Y:S01]  /*1560*/  UISETP.NE.AND.EX UP0, UPT, UR9, URZ, UPT, UP0 ;  /* 0x000000ff0900728c */ /* 0x000fe2000bf05300 */
[----:B------:R-:W-:Y:S10]  /*1570*/  @!P4 BRA `(.L_x_2776) ;  /* 0x00000000000cc947 */ /* 0x000ff40003800000 */
[----:B------:R-:W2:Y:S02]  /*1580*/  LDC.64 R4, c[0x0][0x390] ;  /* 0x0000e400ff047b82 */ /* 0x000ea40000000a00 */
[----:B--2---:R-:W-:-:S06]  /*1590*/  IMAD.WIDE.U32 R4, R46, 0x10, R4 ;  /* 0x000000102e047825 */ /* 0x004fcc00078e0004 */
[----:B------:R-:W5:Y:S02]  /*15a0*/  LDG.E.128 R4, desc[UR6][R4.64] ;  /* 0x0000000604047981 */ /* 0x000f64000c1e1d00 */
.L_x_2776:
[----:B------:R-:W-:Y:S05]  /*15b0*/  BRA.U !UP0, `(.L_x_2777) ;  /* 0x0000000108c47547 */ /* 0x000fea000b800000 */
[----:B01----:R-:W0:Y:S02]  /*15c0*/  LDC.64 R36, c[0x0][0x3a0] ;  /* 0x0000e800ff247b82 */ /* 0x003e240000000a00 */
        /* <DEDUP_REMOVED lines=48> */
.L_x_2777:
[----:B01----:R-:W0:Y:S01]  /*18d0*/  @P4 LDC R37, c[0x0][0x40c] ;  /* 0x00010300ff254b82 */ /* 0x003e220000000800 */
        /* <DEDUP_REMOVED lines=43> */
.L_x_2778:
[----:B------:R-:W0:Y:S01]  /*1b90*/  LDC.64 R110, c[0x0][0x3a8] ;  /* 0x0000ea00ff6e7b82 */ /* 0x000e220000000a00 */
[----:B------:R-:W-:Y:S01]  /*1ba0*/  IADD3 R46, PT, PT, R46, 0x100, RZ ;  /* 0x000001002e2e7810 */ /* 0x000fe20007ffe0ff */
[C---:B0-----:R-:W-:Y:S01]  /*1bb0*/  IMAD.WIDE.U32 R110, R115.reuse, 0x10, R110 ;  /* 0x00000010736e7825 */ /* 0x041fe200078e006e */
[----:B------:R-:W-:-:S04]  /*1bc0*/  IADD3 R115, PT, PT, R115, 0x100, RZ ;  /* 0x0000010073737810 */ /* 0x000fc80007ffe0ff */
[----:B------:R2:W-:Y:S03]  /*1bd0*/  STG.E.128 desc[UR6][R110.64], R36 ;  /* 0x000000246e007986 */ /* 0x0005e6000c101d06 */
.L_x_2775:
[----:B------:R-:W-:Y:S05]  /*1be0*/  BSYNC.RECONVERGENT B0 ;  /* 0x0000000000007941 */ /* 0x000fea0003800200 */
.L_x_2774:
[----:B------:R-:W-:Y:S01]  /*1bf0*/  ISETP.GE.U32.AND P3, PT, R3, 0x400, PT ;  /* 0x000004000300780c */ /* 0x000fe20003f66070 */
[----:B------:R-:W-:-:S12]  /*1c00*/  BSSY.RECONVERGENT B0, `(.L_x_2779) ;  /* 0x0000069000007945 */ /* 0x000fd80003800200 */
[----:B------:R-:W-:Y:S05]  /*1c10*/  @!P3 BRA `(.L_x_2780) ;  /* 0x00000004009cb947 */ /* 0x000fea0003800000 */
[----:B------:R-:W-:-:S04]  /*1c20*/  UISETP.NE.U32.AND UP0, UPT, UR8, URZ, UPT ;  /* 0x000000ff0800728c */ /* 0x000fc8000bf05070 */
[----:B------:R-:W-:Y:S01]  /*1c30*/  UISETP.NE.AND.EX UP0, UPT, UR9, URZ, UPT, UP0 ;  /* 0x000000ff0900728c */ /* 0x000fe2000bf05300 */
[----:B------:R-:W-:Y:S10]  /*1c40*/  @!P4 BRA `(.L_x_2781) ;  /* 0x00000000000cc947 */ /* 0x000ff40003800000 */
[----:B------:R-:W4:Y:S02]  /*1c50*/  LDC.64 R4, c[0x0][0x390] ;  /* 0x0000e400ff047b82 */ /* 0x000f240000000a00 */
[----:B----4-:R-:W-:-:S06]  /*1c60*/  IMAD.WIDE.U32 R4, R46, 0x10, R4 ;  /* 0x000000102e047825 */ /* 0x010fcc00078e0004 */
[----:B------:R-:W5:Y:S02]  /*1c70*/  LDG.E.128 R4, desc[UR6][R4.64] ;  /* 0x0000000604047981 */ /* 0x000f64000c1e1d00 */
.L_x_2781:
[----:B------:R-:W-:Y:S05]  /*1c80*/  BRA.U !UP0, `(.L_x_2782) ;  /* 0x0000000108c47547 */ /* 0x000fea000b800000 */
[----:B012---:R-:W0:Y:S02]  /*1c90*/  LDC.64 R36, c[0x0][0x3a0] ;  /* 0x0000e800ff247b82 */ /* 0x007e240000000a00 */
[----:B0-----:R-:W-:-:S06]  /*1ca0*/  IMAD.WIDE.U32 R36, R115, 0x10, R36 ;  /* 0x0000001073247825 */ /* 0x001fcc00078e0024 */
[----:B------:R-:W2:Y:S01]  /*1cb0*/  LDG.E.128 R36, desc[UR6][R36.64] ;  /* 0x0000000624247981 */ /* 0x000ea2000c1e1d00 */
[----:B------:R-:W-:-:S13]  /*1cc0*/  ISETP.GT.AND P4, PT, R0, RZ, PT ;  /* 0x000000ff0000720c */ /* 0x000fda0003f84270 */
[----:B------:R-:W0:Y:S01]  /*1cd0*/  @P4 LDC R46, c[0x0][0x40c] ;  /* 0x00010300ff2e4b82 */ /* 0x000e220000000800 */
[----:B-----5:R-:W-:Y:S02]  /*1ce0*/  @P4 HADD2.F32 R0, -RZ, R5.H0_H0 ;  /* 0x20000005ff004230 */ /* 0x020fe40000004100 */
[----:B------:R-:W-:-:S05]  /*1cf0*/  @P4 HADD2.F32 R50, -RZ, R6.H0_H0 ;  /* 0x20000006ff324230 */ /* 0x000fca0000004100 */
[----:B------:R-:W1:Y:S08]  /*1d00*/  @P4 LDC R48, c[0x0][0x40c] ;  /* 0x00010300ff304b82 */ /* 0x000e700000000800 */
[----:B------:R-:W4:Y:S08]  /*1d10*/  @P4 LDC R58, c[0x0][0x40c] ;  /* 0x00010300ff3a4b82 */ /* 0x000f300000000800 */
[----:B------:R-:W3:Y:S08]  /*1d20*/  @P4 LDC R56, c[0x0][0x40c] ;  /* 0x00010300ff384b82 */ /* 0x000ef00000000800 */
[----:B------:R-:W3:Y:S01]  /*1d30*/  @P4 LDC R60, c[0x0][0x40c] ;  /* 0x00010300ff3c4b82 */ /* 0x000ee20000000800 */
[----:B--2---:R-:W-:-:S02]  /*1d40*/  HADD2.F32 R71, -RZ, R37.H0_H0 ;  /* 0x20000025ff477230 */ /* 0x004fc40000004100 */
[----:B------:R-:W-:-:S05]  /*1d50*/  HADD2.F32 R73, -RZ, R37.H1_H1 ;  /* 0x30000025ff497230 */ /* 0x000fca0000004100 */
[----:B------:R-:W2:Y:S01]  /*1d60*/  @P4 LDC R37, c[0x0][0x40c] ;  /* 0x00010300ff254b82 */ /* 0x000ea20000000800 */
[----:B0-----:R-:W-:Y:S01]  /*1d70*/  @P4 FFMA.FTZ R71, R0, R46, R71 ;  /* 0x0000002e00474223 */ /* 0x001fe20000010047 */
[----:B------:R-:W-:Y:S02]  /*1d80*/  @P4 HADD2.F32 R0, -RZ, R5.H1_H1 ;  /* 0x30000005ff004230 */ /* 0x000fe40000004100 */
[----:B------:R-:W-:Y:S02]  /*1d90*/  HADD2.F32 R89, -RZ, R38.H1_H1 ;  /* 0x30000026ff597230 */ /* 0x000fe40000004100 */
[----:B------:R-:W-:Y:S02]  /*1da0*/  HADD2.F32 R93, -RZ, R36.H1_H1 ;  /* 0x30000024ff5d7230 */ /* 0x000fe40000004100 */
[----:B-1----:R-:W-:Y:S01]  /*1db0*/  @P4 FFMA.FTZ R73, R0, R48, R73 ;  /* 0x0000003000494223 */ /* 0x002fe20000010049 */
[----:B------:R-:W0:Y:S01]  /*1dc0*/  @P4 LDC R46, c[0x0][0x40c] ;  /* 0x00010300ff2e4b82 */ /* 0x000e220000000800 */
[----:B------:R-:W-:-:S02]  /*1dd0*/  @P4 HADD2.F32 R0, -RZ, R6.H1_H1 ;  /* 0x30000006ff004230 */ /* 0x000fc40000004100 */
[----:B------:R-:W-:Y:S02]  /*1de0*/  HADD2.F32 R75, -RZ, R38.H0_H0 ;  /* 0x20000026ff4b7230 */ /* 0x000fe40000004100 */
[----:B------:R-:W-:Y:S02]  /*1df0*/  HADD2.F32 R109, -RZ, R36.H0_H0 ;  /* 0x20000024ff6d7230 */ /* 0x000fe40000004100 */
[----:B----4-:R-:W-:Y:S01]  /*1e00*/  @P4 FFMA.FTZ R89, R0, R58, R89 ;  /* 0x0000003a00594223 */ /* 0x010fe20000010059 */
[----:B------:R-:W-:Y:S01]  /*1e10*/  @P4 HADD2.F32 R0, -RZ, R4.H1_H1 ;  /* 0x30000004ff004230 */ /* 0x000fe20000004100 */
[----:B------:R-:W1:Y:S01]  /*1e20*/  @P4 LDC R48, c[0x0][0x40c] ;  /* 0x00010300ff304b82 */ /* 0x000e620000000800 */
[----:B------:R-:W-:Y:S02]  /*1e30*/  HADD2.F32 R91, -RZ, R39.H0_H0 ;  /* 0x20000027ff5b7230 */ /* 0x000fe40000004100 */
[----:B---3--:R-:W-:Y:S01]  /*1e40*/  @P4 FFMA.FTZ R75, R50, R56, R75 ;  /* 0x00000038324b4223 */ /* 0x008fe2000001004b */
[----:B------:R-:W-:-:S02]  /*1e50*/  @P4 HADD2.F32 R38, -RZ, R7.H0_H0 ;  /* 0x20000007ff264230 */ /* 0x000fc40000004100 */
[----:B------:R-:W-:Y:S02]  /*1e60*/  HADD2.F32 R95, -RZ, R39.H1_H1 ;  /* 0x30000027ff5f7230 */ /* 0x000fe40000004100 */
[----:B------:R-:W-:Y:S02]  /*1e70*/  @P4 HADD2.F32 R36, -RZ, R7.H1_H1 ;  /* 0x30000007ff244230 */ /* 0x000fe40000004100 */
[----:B------:R-:W-:Y:S01]  /*1e80*/  @P4 FFMA.FTZ R91, R38, R60, R91 ;  /* 0x0000003c265b4223 */ /* 0x000fe2000001005b */
[----:B------:R-:W-:-:S04]  /*1e90*/  F2FP.F16.F32.PACK_AB R38, RZ, R73 ;  /* 0x00000049ff26723e */ /* 0x000fc800000000ff */
[----:B------:R-:W-:Y:S01]  /*1ea0*/  F2FP.F16.F32.PACK_AB R50, RZ, R91 ;  /* 0x0000005bff32723e */ /* 0x000fe200000000ff */
[----:B0-----:R-:W-:Y:S01]  /*1eb0*/  @P4 FFMA.FTZ R93, R0, R46, R93 ;  /* 0x0000002e005d4223 */ /* 0x001fe2000001005d */
[----:B------:R-:W-:Y:S01]  /*1ec0*/  @P4 HADD2.F32 R0, -RZ, R4.H0_H0 ;  /* 0x20000004ff004230 */ /* 0x000fe20000004100 */
[----:B------:R-:W-:-:S04]  /*1ed0*/  F2FP.F16.F32.PACK_AB R46, RZ, R75 ;  /* 0x0000004bff2e723e */ /* 0x000fc800000000ff */
[----:B--2---:R-:W-:Y:S01]  /*1ee0*/  @P4 FFMA.FTZ R109, R0, R37, R109 ;  /* 0x00000025006d4223 */ /* 0x004fe2000001006d */
[----:B------:R-:W-:Y:S01]  /*1ef0*/  F2FP.F16.F32.PACK_AB R37, RZ, R71 ;  /* 0x00000047ff25723e */ /* 0x000fe200000000ff */
[----:B-1----:R-:W-:Y:S01]  /*1f00*/  @P4 FFMA.FTZ R95, R36, R48, R95 ;  /* 0x00000030245f4223 */ /* 0x002fe2000001005f */
[----:B------:R-:W-:Y:S02]  /*1f10*/  F2FP.F16.F32.PACK_AB R48, RZ, R89 ;  /* 0x00000059ff30723e */ /* 0x000fe400000000ff */
[----:B------:R-:W-:Y:S02]  /*1f20*/  F2FP.F16.F32.PACK_AB R0, RZ, R93 ;  /* 0x0000005dff00723e */ /* 0x000fe400000000ff */
[----:B------:R-:W-:Y:S02]  /*1f30*/  F2FP.F16.F32.PACK_AB R36, RZ, R109 ;  /* 0x0000006dff24723e */ /* 0x000fe400000000ff */
[----:B------:R-:W-:Y:S02]  /*1f40*/  F2FP.F16.F32.PACK_AB R39, RZ, R95 ;  /* 0x0000005fff27723e */ /* 0x000fe400000000ff */
[----:B------:R-:W-:-:S02]  /*1f50*/  PRMT R37, R37, 0x5410, R38 ;  /* 0x0000541025257816 */ /* 0x000fc40000000026 */
[----:B------:R-:W-:Y:S02]  /*1f60*/  PRMT R38, R46, 0x5410, R48 ;  /* 0x000054102e267816 */ /* 0x000fe40000000030 */
[----:B------:R-:W-:Y:S02]  /*1f70*/  PRMT R36, R36, 0x5410, R0 ;  /* 0x0000541024247816 */ /* 0x000fe40000000000 */
[----:B------:R-:W-:Y:S01]  /*1f80*/  PRMT R39, R50, 0x5410, R39 ;  /* 0x0000541032277816 */ /* 0x000fe20000000027 */
[----:B------:R-:W-:Y:S06]  /*1f90*/  BRA `(.L_x_2783) ;  /* 0x0000000000b07947 */ /* 0x000fec0003800000 */
.L_x_2782:
[----:B------:R-:W4:Y:S01]  /*1fa0*/  @P4 LDC R89, c[0x0][0x40c] ;  /* 0x00010300ff594b82 */ /* 0x000f220000000800 */
[----:B------:R-:W-:Y:S02]  /*1fb0*/  HFMA2 R73, -RZ, RZ, 0, 0 ;  /* 0x00000000ff497431 */ /* 0x000fe400000001ff */
[--C-:B-----5:R-:W-:Y:S02]  /*1fc0*/  @P4 HADD2.F32 R46, -RZ, R5.reuse.H1_H1 ;  /* 0x30000005ff2e4230 */ /* 0x120fe40000004100 */
[----:B------:R-:W-:Y:S02]  /*1fd0*/  HFMA2 R93, -RZ, RZ, 0, 0 ;  /* 0x00000000ff5d7431 */ /* 0x000fe400000001ff */
[--C-:B------:R-:W-:Y:S01]  /*1fe0*/  @P4 HADD2.F32 R0, -RZ, R4.reuse.H0_H0 ;  /* 0x20000004ff004230 */ /* 0x100fe20000004100 */
[----:B------:R-:W-:Y:S01]  /*1ff0*/  MOV R109, RZ ;  /* 0x000000ff006d7202 */ /* 0x000fe20000000f00 */
[----:B012---:R-:W-:Y:S01]  /*2000*/  @P4 HADD2.F32 R36, -RZ, R4.H1_H1 ;  /* 0x30000004ff244230 */ /* 0x007fe20000004100 */
[----:B------:R-:W-:Y:S01]  /*2010*/  MOV R71, RZ ;  /* 0x000000ff00477202 */ /* 0x000fe20000000f00 */
[----:B------:R-:W0:Y:S01]  /*2020*/  @P4 LDC R37, c[0x0][0x40c] ;  /* 0x00010300ff254b82 */ /* 0x000e220000000800 */
[----:B------:R-:W-:-:S02]  /*2030*/  @P4 HADD2.F32 R38, -RZ, R5.H0_H0 ;  /* 0x20000005ff264230 */ /* 0x000fc40000004100 */
[----:B------:R-:W-:Y:S01]  /*2040*/  HFMA2 R95, -RZ, RZ, 0, 0 ;  /* 0x00000000ff5f7431 */ /* 0x000fe200000001ff */
[----:B------:R-:W-:-:S04]  /*2050*/  MOV R91, RZ ;  /* 0x000000ff005b7202 */ /* 0x000fc80000000f00 */
[----:B------:R-:W1:Y:S08]  /*2060*/  @P4 LDC R39, c[0x0][0x40c] ;  /* 0x00010300ff274b82 */ /* 0x000e700000000800 */
[----:B------:R-:W2:Y:S01]  /*2070*/  @P4 LDC R75, c[0x0][0x40c] ;  /* 0x00010300ff4b4b82 */ /* 0x000ea20000000800 */
[----:B----4-:R-:W-:Y:S01]  /*2080*/  @P4 FMUL.FTZ R73, R46, R89 ;  /* 0x000000592e494220 */ /* 0x010fe20000410000 */
[----:B------:R-:W-:-:S06]  /*2090*/  HFMA2 R89, -RZ, RZ, 0, 0 ;  /* 0x00000000ff597431 */ /* 0x000fcc00000001ff */
[----:B------:R-:W4:Y:S01]  /*20a0*/  @P4 LDC R111, c[0x0][0x40c] ;  /* 0x00010300ff6f4b82 */ /* 0x000f220000000800 */
[----:B0-----:R-:W-:Y:S01]  /*20b0*/  @P4 FMUL.FTZ R109, R0, R37 ;  /* 0x00000025006d4220 */ /* 0x001fe20000410000 */
[----:B------:R-:W-:Y:S02]  /*20c0*/  @P4 HADD2.F32 R0, -RZ, R6.H0_H0 ;  /* 0x20000006ff004230 */ /* 0x000fe40000004100 */
[----:B------:R-:W-:-:S04]  /*20d0*/  @P4 HADD2.F32 R37, -RZ, R7.H0_H0 ;  /* 0x20000007ff254230 */ /* 0x000fc80000004100 */
[----:B------:R-:W0:Y:S01]  /*20e0*/  @P4 LDC R117, c[0x0][0x40c] ;  /* 0x00010300ff754b82 */ /* 0x000e220000000800 */
[----:B-1----:R-:W-:Y:S01]  /*20f0*/  @P4 FMUL.FTZ R93, R36, R39 ;  /* 0x00000027245d4220 */ /* 0x002fe20000410000 */
[----:B------:R-:W-:-:S06]  /*2100*/  @P4 HADD2.F32 R36, -RZ, R6.H1_H1 ;  /* 0x30000006ff244230 */ /* 0x000fcc0000004100 */
[----:B------:R-:W1:Y:S01]  /*2110*/  @P4 LDC R48, c[0x0][0x40c] ;  /* 0x00010300ff304b82 */ /* 0x000e620000000800 */
[----:B--2---:R-:W-:Y:S01]  /*2120*/  @P4 FMUL.FTZ R71, R38, R75 ;  /* 0x0000004b26474220 */ /* 0x004fe20000410000 */
[----:B------:R-:W-:Y:S01]  /*2130*/  @P4 HADD2.F32 R38, -RZ, R7.H1_H1 ;  /* 0x30000007ff264230 */ /* 0x000fe20000004100 */
[----:B------:R-:W-:-:S05]  /*2140*/  MOV R75, RZ ;  /* 0x000000ff004b7202 */ /* 0x000fca0000000f00 */
[----:B------:R-:W2:Y:S01]  /*2150*/  @P4 LDC R119, c[0x0][0x40c] ;  /* 0x00010300ff774b82 */ /* 0x000ea20000000800 */
[----:B----4-:R-:W-:Y:S01]  /*2160*/  @P4 FMUL.FTZ R75, R0, R111 ;  /* 0x0000006f004b4220 */ /* 0x010fe20000410000 */
[----:B------:R-:W-:-:S04]  /*2170*/  F2FP.F16.F32.PACK_AB R0, RZ, R93 ;  /* 0x0000005dff00723e */ /* 0x000fc800000000ff */
[----:B------:R-:W-:Y:S01]  /*2180*/  F2FP.F16.F32.PACK_AB R39, RZ, R75 ;  /* 0x0000004bff27723e */ /* 0x000fe200000000ff */
[----:B0-----:R-:W-:Y:S01]  /*2190*/  @P4 FMUL.FTZ R89, R36, R117 ;  /* 0x0000007524594220 */ /* 0x001fe20000410000 */
[----:B------:R-:W-:-:S04]  /*21a0*/  F2FP.F16.F32.PACK_AB R36, RZ, R109 ;  /* 0x0000006dff24723e */ /* 0x000fc800000000ff */
[----:B------:R-:W-:Y:S02]  /*21b0*/  F2FP.F16.F32.PACK_AB R46, RZ, R89 ;  /* 0x00000059ff2e723e */ /* 0x000fe400000000ff */
[----:B------:R-:W-:Y:S01]  /*21c0*/  PRMT R36, R36, 0x5410, R0 ;  /* 0x0000541024247816 */ /* 0x000fe20000000000 */
[----:B-1----:R-:W-:Y:S01]  /*21d0*/  @P4 FMUL.FTZ R91, R37, R48 ;  /* 0x00000030255b4220 */ /* 0x002fe20000410000 */
[----:B------:R-:W-:-:S04]  /*21e0*/  F2FP.F16.F32.PACK_AB R37, RZ, R71 ;  /* 0x00000047ff25723e */ /* 0x000fc800000000ff */
[----:B------:R-:W-:Y:S01]  /*21f0*/  F2FP.F16.F32.PACK_AB R48, RZ, R91 ;  /* 0x0000005bff30723e */ /* 0x000fe200000000ff */
[----:B--2---:R-:W-:Y:S01]  /*2200*/  @P4 FMUL.FTZ R95, R38, R119 ;  /* 0x00000077265f4220 */ /* 0x004fe20000410000 */
[----:B------:R-:W-:-:S04]  /*2210*/  F2FP.F16.F32.PACK_AB R38, RZ, R73 ;  /* 0x00000049ff26723e */ /* 0x000fc800000000ff */
[----:B------:R-:W-:Y:S02]  /*2220*/  F2FP.F16.F32.PACK_AB R50, RZ, R95 ;  /* 0x0000005fff32723e */ /* 0x000fe400000000ff */
[----:B------:R-:W-:Y:S02]  /*2230*/  PRMT R37, R37, 0x5410, R38 ;  /* 0x0000541025257816 */ /* 0x000fe40000000026 */
[----:B------:R-:W-:Y:S02]  /*2240*/  PRMT R38, R39, 0x5410, R46 ;  /* 0x0000541027267816 */ /* 0x000fe4000000002e */
[----:B------:R-:W-:-:S07]  /*2250*/  PRMT R39, R48, 0x5410, R50 ;  /* 0x0000541030277816 */ /* 0x000fce0000000032 */
.L_x_2783:
[----:B------:R-:W0:Y:S02]  /*2260*/  LDC.64 R110, c[0x0][0x3a8] ;  /* 0x0000ea00ff6e7b82 */ /* 0x000e240000000a00 */
[----:B0-----:R-:W-:-:S05]  /*2270*/  IMAD.WIDE.U32 R110, R115, 0x10, R110 ;  /* 0x00000010736e7825 */ /* 0x001fca00078e006e */
[----:B------:R4:W-:Y:S02]  /*2280*/  STG.E.128 desc[UR6][R110.64], R36 ;  /* 0x000000246e007986 */ /* 0x0009e4000c101d06 */
.L_x_2780:
[----:B------:R-:W-:Y:S05]  /*2290*/  BSYNC.RECONVERGENT B0 ;  /* 0x0000000000007941 */ /* 0x000fea0003800200 */
.L_x_2779:
[----:B------:R-:W-:Y:S01]  /*22a0*/  FADD.FTZ R0, RZ, R97 ;  /* 0x00000061ff007221 */ /* 0x000fe20000010000 */
[C---:B------:R-:W-:Y:S01]  /*22b0*/  ISETP.GT.U32.AND P6, PT, R3.reuse, 0x1ff, PT ;  /* 0x000001ff0300780c */ /* 0x040fe20003fc4070 */
[----:B------:R-:W-:Y:S01]  /*22c0*/  BSSY.RECONVERGENT B0, `(.L_x_2784) ;  /* 0x0000084000007945 */ /* 0x000fe20003800200 */
[----:B------:R-:W-:Y:S01]  /*22d0*/  ISETP.GT.U32.AND P5, PT, R3, 0x2ff, PT ;  /* 0x000002ff0300780c */ /* 0x000fe20003fa4070 */
[----:B------:R-:W-:Y:S01]  /*22e0*/  FADD.FTZ R0, R43, R0 ;  /* 0x000000002b007221 */ /* 0x000fe20000010000 */
[----:B------:R-:W-:Y:S02]  /*22f0*/  ISETP.GT.U32.AND P4, PT, R3, 0x3ff, PT ;  /* 0x000003ff0300780c */ /* 0x000fe40003f84070 */
[----:B------:R-:W-:Y:S01]  /*2300*/  MOV R50, RZ ;  /* 0x000000ff00327202 */ /* 0x000fe20000000f00 */
[----:B------:R-:W-:-:S04]  /*2310*/  FADD.FTZ R0, R45, R0 ;  /* 0x000000002d007221 */ /* 0x000fc80000010000 */
[----:B------:R-:W-:-:S04]  /*2320*/  FADD.FTZ R0, R47, R0 ;  /* 0x000000002f007221 */ /* 0x000fc80000010000 */
[----:B------:R-:W-:-:S04]  /*2330*/  FADD.FTZ R0, R49, R0 ;  /* 0x0000000031007221 */ /* 0x000fc80000010000 */
[----:B------:R-:W-:-:S04]  /*2340*/  FADD.FTZ R0, R77, R0 ;  /* 0x000000004d007221 */ /* 0x000fc80000010000 */
[----:B------:R-:W-:-:S04]  /*2350*/  FADD.FTZ R0, R79, R0 ;  /* 0x000000004f007221 */ /* 0x000fc80000010000 */
[----:B------:R-:W-:-:S05]  /*2360*/  FADD.FTZ R0, R99, R0 ;  /* 0x0000000063007221 */ /* 0x000fca0000010000 */
[----:B------:R-:W-:-:S05]  /*2370*/  FSEL R0, R0, RZ, P0 ;  /* 0x000000ff00007208 */ /* 0x000fca0000000000 */
[----:B012-4-:R-:W-:-:S04]  /*2380*/  FADD.FTZ R36, R101, R0 ;  /* 0x0000000065247221 */ /* 0x017fc80000010000 */
        /* <DEDUP_REMOVED lines=33> */
[----:B---3--:R-:W-:-:S04]  /*25a0*/  FMUL.FTZ R36, R40, R111 ;  /* 0x0000006f28247220 */ /* 0x008fc80000410000 */
[--C-:B------:R-:W-:Y:S01]  /*25b0*/  FADD.FTZ R0, R97, -R36.reuse ;  /* 0x8000002461007221 */ /* 0x100fe20000010000 */
[--C-:B------:R-:W-:Y:S01]  /*25c0*/  FADD.FTZ R111, R43, -R36.reuse ;  /* 0x800000242b6f7221 */ /* 0x100fe20000010000 */
[--C-:B------:R-:W-:Y:S01]  /*25d0*/  FADD.FTZ R37, R45, -R36.reuse ;  /* 0x800000242d257221 */ /* 0x100fe20000010000 */
[--C-:B------:R-:W-:Y:S01]  /*25e0*/  FADD.FTZ R39, R77, -R36.reuse ;  /* 0x800000244d277221 */ /* 0x100fe20000010000 */
[----:B------:R-:W-:Y:S01]  /*25f0*/  FFMA.FTZ R0, R0, R0, RZ ;  /* 0x0000000000007223 */ /* 0x000fe200000100ff */
        /* <DEDUP_REMOVED lines=12> */
[----:B------:R-:W-:Y:S01]  /*26c0*/  FFMA.FTZ R0, R39, R39, R0 ;  /* 0x0000002727007223 */ /* 0x000fe20000010000 */
[----:B------:R-:W-:-:S04]  /*26d0*/  FADD.FTZ R39, R51, -R36 ;  /* 0x8000002433277221 */ /* 0x000fc80000010000 */
[----:B------:R-:W-:Y:S01]  /*26e0*/  FSEL R37, R0, RZ, P0 ;  /* 0x000000ff00257208 */ /* 0x000fe20000000000 */
[----:B------:R-:W-:-:S04]  /*26f0*/  FADD.FTZ R0, R101, -R36 ;  /* 0x8000002465007221 */ /* 0x000fc80000010000 */
        /* <DEDUP_REMOVED lines=64> */
.L_x_2785:
[----:B------:R-:W-:Y:S05]  /*2b00*/  BSYNC.RECONVERGENT B0 ;  /* 0x0000000000007941 */ /* 0x000fea0003800200 */
.L_x_2784:
        /* <DEDUP_REMOVED lines=12> */
.L_x_2787:
[----:B------:R-:W-:Y:S05]  /*2bd0*/  BSYNC.RECONVERGENT B0 ;  /* 0x0000000000007941 */ /* 0x000fea0003800200 */
.L_x_2786:
[----:B------:R-:W2:Y:S01]  /*2be0*/  SHFL.DOWN PT, R39, R50, 0x4, 0x1f ;  /* 0x08801f0032277f89 */ /* 0x000ea200000e0000 */
[----:B------:R-:W-:Y:S02]  /*2bf0*/  ISETP.NE.AND P4, PT, R42, RZ, PT ;  /* 0x000000ff2a00720c */ /* 0x000fe40003f85270 */
        /* <DEDUP_REMOVED lines=8> */
[----:B-1----:R-:W-:Y:S01]  /*2c80*/  FMUL.FTZ R58, R111, R56 ;  /* 0x000000386f3a7220 */ /* 0x002fe20000410000 */
[----:B------:R-:W1:Y:S03]  /*2c90*/  MUFU.RCP R48, R46 ;  /* 0x0000002e00307308 */ /* 0x000e660000001000 */
[----:B------:R-:W-:Y:S01]  /*2ca0*/  FFMA.FTZ R115, R39, R36, R58 ;  /* 0x0000002427737223 */ /* 0x000fe2000001003a */
[----:B------:R-:W-:-:S04]  /*2cb0*/  FADD.FTZ R36, -R111, R36 ;  /* 0x000000246f247221 */ /* 0x000fc80000010100 */
[----:B------:R-:W-:-:S04]  /*2cc0*/  FMUL.FTZ R36, R36, R36 ;  /* 0x0000002424247220 */ /* 0x000fc80000410000 */
[----:B------:R-:W-:Y:S01]  /*2cd0*/  FMUL.FTZ R36, R36, R39 ;  /* 0x0000002724247220 */ /* 0x000fe20000410000 */
[----:B0-----:R-:W-:-:S03]  /*2ce0*/  FADD.FTZ R39, R0, R37 ;  /* 0x0000002500277221 */ /* 0x001fc60000010000 */
        /* <DEDUP_REMOVED lines=13> */
[----:B------:R-:W-:-:S03]  /*2dc0*/  FMUL.FTZ R111, R50, R50 ;  /* 0x00000032326f7220 */ /* 0x000fc60000410000 */
[----:B--2---:R-:W-:Y:S01]  /*2dd0*/  FMUL.FTZ R115, R39, R48 ;  /* 0x0000003027737220 */ /* 0x004fe20000410000 */
[----:B------:R-:W-:Y:S01]  /*2de0*/  FMUL.FTZ R111, R46, R111 ;  /* 0x0000006f2e6f7220 */ /* 0x000fe20000410000 */
[----:B-1----:R-:W-:Y:S01]  /*2df0*/  FADD.FTZ R46, R36, R37 ;  /* 0x00000025242e7221 */ /* 0x002fe20000010000 */
[----:B---3--:R-:W-:Y:S02]  /*2e00*/  IADD3 R36, PT, PT, R0, R119, RZ ;  /* 0x0000007700247210 */ /* 0x008fe40007ffe0ff */
[----:B------:R-:W0:Y:S01]  /*2e10*/  SHFL.DOWN PT, R48, R115, 0x1, 0x1f ;  /* 0x08201f0073307f89 */ /* 0x000e2200000e0000 */
[----:B------:R-:W-:Y:S01]  /*2e20*/  FMUL.FTZ R111, R111, R117 ;  /* 0x000000756f6f7220 */ /* 0x000fe20000410000 */
[----:B------:R-:W-:Y:S02]  /*2e30*/  I2FP.F32.S32 R36, R36 ;  /* 0x0000002400247245 */ /* 0x000fe40000201400 */
[----:B------:R-:W-:Y:S01]  /*2e40*/  I2FP.F32.S32 R119, R119 ;  /* 0x0000007700777245 */ /* 0x000fe20000201400 */
[----:B------:R-:W-:-:S03]  /*2e50*/  FFMA.FTZ R46, R39, R111, R46 ;  /* 0x0000006f272e7223 */ /* 0x000fc6000001002e */
[----:B------:R-:W1:Y:S02]  /*2e60*/  MUFU.RCP R36, R36 ;  /* 0x0000002400247308 */ /* 0x000e640000001000 */
[----:B------:R-:W2:Y:S01]  /*2e70*/  SHFL.DOWN PT, R37, R46, 0x1, 0x1f ;  /* 0x08201f002e257f89 */ /* 0x000ea200000e0000 */
[----:B0-----:R-:W-:Y:S01]  /*2e80*/  FADD.FTZ R0, R115, -R48 ;  /* 0x8000003073007221 */ /* 0x001fe20000010000 */
[----:B------:R-:W-:Y:S02]  /*2e90*/  FMUL.FTZ R111, R48, R119 ;  /* 0x00000077306f7220 */ /* 0x000fe40000410000 */
[----:B------:R-:W0:Y:S01]  /*2ea0*/  LDC R48, c[0x0][0x448] ;  /* 0x00011200ff307b82 */ /* 0x000e220000000800 */
[----:B------:R-:W-:Y:S01]  /*2eb0*/  FMUL.FTZ R39, R0, R0 ;  /* 0x0000000000277220 */ /* 0x000fe20000410000 */
[----:B------:R-:W-:-:S03]  /*2ec0*/  FFMA.FTZ R111, R38, R115, R111 ;  /* 0x00000073266f7223 */ /* 0x000fc6000001006f */
        /* <DEDUP_REMOVED lines=29> */
[----:B------:R-:W-:Y:S02]  /*30a0*/  HADD2.F32 R36, -RZ, R52.H0_H0 ;  /* 0x20000034ff247230 */ /* 0x000fe40000004100 */
[----:B------:R-:W-:Y:S01]  /*30b0*/  FADD.FTZ R39, R45, -R44 ;  /* 0x8000002c2d277221 */ /* 0x000fe20000010000 */
[----:B------:R-:W-:Y:S02]  /*30c0*/  HADD2.F32 R38, -RZ, R32.H0_H0 ;  /* 0x20000020ff267230 */ /* 0x000fe40000004100 */
[C---:B------:R-:W-:Y:S01]  /*30d0*/  FMUL.FTZ R37, R0.reuse, R37 ;  /* 0x0000002500257220 */ /* 0x040fe20000410000 */
[----:B------:R-:W-:Y:S02]  /*30e0*/  HADD2.F32 R42, -RZ, R53.H0_H0 ;  /* 0x20000035ff2a7230 */ /* 0x000fe40000004100 */
[----:B------:R-:W-:Y:S01]  /*30f0*/  FMUL.FTZ R39, R0, R39 ;  /* 0x0000002700277220 */ /* 0x000fe20000410000 */
[----:B------:R-:W-:-:S02]  /*3100*/  HADD2.F32 R46, -RZ, R33.H0_H0 ;  /* 0x20000021ff2e7230 */ /* 0x000fc40000004100 */
[----:B------:R-:W-:Y:S01]  /*3110*/  FADD.FTZ R111, R47, -R44 ;  /* 0x8000002c2f6f7221 */ /* 0x000fe20000010000 */
[----:B------:R-:W-:Y:S01]  /*3120*/  FFMA.FTZ R36, R37, R36, R38 ;  /* 0x0000002425247223 */ /* 0x000fe20000010026 */
[----:B------:R-:W-:Y:S01]  /*3130*/  FADD.FTZ R37, R49, -R44 ;  /* 0x8000002c31257221 */ /* 0x000fe20000010000 */
[----:B------:R-:W-:Y:S02]  /*3140*/  HADD2.F32 R48, -RZ, R53.H1_H1 ;  /* 0x30000035ff307230 */ /* 0x000fe40000004100 */
[----:B------:R-:W-:Y:S01]  /*3150*/  FFMA.FTZ R46, R39, R42, R46 ;  /* 0x0000002a272e7223 */ /* 0x000fe2000001002e */
[----:B------:R-:W-:Y:S02]  /*3160*/  HADD2.F32 R50, -RZ, R33.H1_H1 ;  /* 0x30000021ff327230 */ /* 0x000fe40000004100 */
[C---:B------:R-:W-:Y:S01]  /*3170*/  FMUL.FTZ R111, R0.reuse, R111 ;  /* 0x0000006f006f7220 */ /* 0x040fe20000410000 */
[----:B------:R-:W-:Y:S02]  /*3180*/  HADD2.F32 R38, -RZ, R54.H0_H0 ;  /* 0x20000036ff267230 */ /* 0x000fe40000004100 */
[----:B------:R-:W-:Y:S01]  /*3190*/  FMUL.FTZ R37, R0, R37 ;  /* 0x0000002500257220 */ /* 0x000fe20000410000 */
[----:B------:R-:W-:-:S02]  /*31a0*/  HADD2.F32 R42, -RZ, R34.H0_H0 ;  /* 0x20000022ff2a7230 */ /* 0x000fc40000004100 */
[----:B------:R-:W-:Y:S01]  /*31b0*/  FFMA.FTZ R117, R111, R48, R50 ;  /* 0x000000306f757223 */ /* 0x000fe20000010032 */
[--C-:B------:R-:W-:Y:S01]  /*31c0*/  FADD.FTZ R39, R77, -R44.reuse ;  /* 0x8000002c4d277221 */ /* 0x100fe20000010000 */
[----:B------:R-:W-:Y:S02]  /*31d0*/  HADD2.F32 R50, -RZ, R54.H1_H1 ;  /* 0x30000036ff327230 */ /* 0x000fe40000004100 */
[----:B------:R-:W-:Y:S01]  /*31e0*/  FADD.FTZ R111, R99, -R44 ;  /* 0x8000002c636f7221 */ /* 0x000fe20000010000 */
[----:B------:R-:W-:Y:S01]  /*31f0*/  FFMA.FTZ R48, R37, R38, R42 ;  /* 0x0000002625307223 */ /* 0x000fe2000001002a */
[----:B------:R-:W-:Y:S01]  /*3200*/  FADD.FTZ R37, R79, -R44 ;  /* 0x8000002c4f257221 */ /* 0x000fe20000010000 */
[----:B------:R-:W-:Y:S02]  /*3210*/  HADD2.F32 R56, -RZ, R34.H1_H1 ;  /* 0x30000022ff387230 */ /* 0x000fe40000004100 */
[----:B------:R-:W-:Y:S01]  /*3220*/  FMUL.FTZ R39, R0, R39 ;  /* 0x0000002700277220 */ /* 0x000fe20000410000 */
[----:B------:R-:W-:-:S02]  /*3230*/  HADD2.F32 R38, -RZ, R55.H0_H0 ;  /* 0x20000037ff267230 */ /* 0x000fc40000004100 */
[----:B------:R-:W-:Y:S01]  /*3240*/  FMUL.FTZ R37, R0, R37 ;  /* 0x0000002500257220 */ /* 0x000fe20000410000 */
[----:B------:R-:W-:Y:S02]  /*3250*/  HADD2.F32 R42, -RZ, R35.H0_H0 ;  /* 0x20000023ff2a7230 */ /* 0x000fe40000004100 */
[----:B------:R-:W-:-:S03]  /*3260*/  FFMA.FTZ R119, R39, R50, R56 ;  /* 0x0000003227777223 */ /* 0x000fc60000010038 */
[----:B------:R-:W-:Y:S01]  /*3270*/  FFMA.FTZ R39, R37, R38, R42 ;  /* 0x0000002625277223 */ /* 0x000fe2000001002a */
[----:B------:R-:W-:Y:S01]  /*3280*/  FMUL.FTZ R37, R0, R111 ;  /* 0x0000006f00257220 */ /* 0x000fe20000410000 */
[----:B------:R-:W-:Y:S01]  /*3290*/  HADD2.F32 R38, -RZ, R55.H1_H1 ;  /* 0x30000037ff267230 */ /* 0x000fe20000004100 */
[----:B------:R-:W0:Y:S01]  /*32a0*/  LDC.64 R110, c[0x0][0x428] ;  /* 0x00010a00ff6e7b82 */ /* 0x000e220000000a00 */
[----:B------:R-:W-:-:S05]  /*32b0*/  HADD2.F32 R42, -RZ, R35.H1_H1 ;  /* 0x30000023ff2a7230 */ /* 0x000fca0000004100 */
[----:B------:R-:W-:Y:S01]  /*32c0*/  FFMA.FTZ R50, R37, R38, R42 ;  /* 0x0000002625327223 */ /* 0x000fe2000001002a */
[----:B------:R-:W-:Y:S01]  /*32d0*/  FADD.FTZ R37, R43, -R44 ;  /* 0x8000002c2b257221 */ /* 0x000fe20000010000 */
[----:B------:R-:W-:Y:S02]  /*32e0*/  HADD2.F32 R38, -RZ, R52.H1_H1 ;  /* 0x30000034ff267230 */ /* 0x000fe40000004100 */
        /* <DEDUP_REMOVED lines=10> */
.L_x_2790:
[----:B------:R-:W-:Y:S05]  /*3390*/  BSYNC.RECONVERGENT B0 ;  /* 0x0000000000007941 */ /* 0x000fea0003800200 */
.L_x_2789:
[----:B------:R-:W-:Y:S04]  /*33a0*/  BSSY.RECONVERGENT B0, `(.L_x_2791) ;  /* 0x0000032000007945 */ /* 0x000fe80003800200 */
[----:B------:R-:W-:Y:S05]  /*33b0*/  @!P1 BRA `(.L_x_2792) ;  /* 0x0000000000c09947 */ /* 0x000fea0003800000 */
[--C-:B0-----:R-:W-:Y:S01]  /*33c0*/  FADD.FTZ R37, R101, -R44.reuse ;  /* 0x8000002c65257221 */ /* 0x101fe20000010000 */
        /* <DEDUP_REMOVED lines=47> */
.L_x_2792:
[----:B------:R-:W-:Y:S05]  /*36c0*/  BSYNC.RECONVERGENT B0 ;  /* 0x0000000000007941 */ /* 0x000fea0003800200 */
.L_x_2791:
[----:B------:R-:W-:Y:S04]  /*36d0*/  BSSY.RECONVERGENT B0, `(.L_x_2793) ;  /* 0x0000032000007945 */ /* 0x000fe80003800200 */
[----:B------:R-:W-:Y:S05]  /*36e0*/  @!P2 BRA `(.L_x_2794) ;  /* 0x0000000000c0a947 */ /* 0x000fea0003800000 */
[--C-:B01----:R-:W-:Y:S01]  /*36f0*/  FADD.FTZ R37, R105, -R44.reuse ;  /* 0x8000002c69257221 */ /* 0x103fe20000010000 */
        /* <DEDUP_REMOVED lines=47> */
.L_x_2794:
[----:B------:R-:W-:Y:S05]  /*39f0*/  BSYNC.RECONVERGENT B0 ;  /* 0x0000000000007941 */ /* 0x000fea0003800200 */
.L_x_2793:
[----:B------:R-:W-:Y:S04]  /*3a00*/  BSSY.RECONVERGENT B0, `(.L_x_2788) ;  /* 0x0000031000007945 */ /* 0x000fe80003800200 */
[----:B------:R-:W-:Y:S05]  /*3a10*/  @!P3 BRA `(.L_x_2795) ;  /* 0x0000000000bcb947 */ /* 0x000fea0003800000 */
[--C-:B012---:R-:W-:Y:S01]  /*3a20*/  FADD.FTZ R37, R109, -R44.reuse ;  /* 0x8000002c6d257221 */ /* 0x107fe20000010000 */
[----:B------:R-:W-:Y:S01]  /*3a30*/  FADD.FTZ R39, R71, -R44 ;  /* 0x8000002c47277221 */ /* 0x000fe20000010000 */
[----:B------:R-:W-:Y:S02]  /*3a40*/  HADD2.F32 R36, -RZ, R12.H0_H0 ;  /* 0x2000000cff247230 */ /* 0x000fe40000004100 */
        /* <DEDUP_REMOVED lines=9> */
[----:B------:R-:W-:Y:S01]  /*3ae0*/  FADD.FTZ R39, R75, -R44 ;  /* 0x8000002c4b277221 */ /* 0x000fe20000010000 */
[----:B------:R-:W-:Y:S02]  /*3af0*/  HADD2.F32 R38, -RZ, R9.H1_H1 ;  /* 0x30000009ff267230 */ /* 0x000fe40000004100 */
        /* <DEDUP_REMOVED lines=15> */
[----:B------:R-:W-:Y:S01]  /*3bf0*/  HADD2.F32 R38, -RZ, R15.H1_H1 ;  /* 0x3000000fff267230 */ /* 0x000fe20000004100 */
[----:B------:R-:W0:Y:S01]  /*3c00*/  LDC.64 R36, c[0x0][0x428] ;  /* 0x00010a00ff247b82 */ /* 0x000e220000000a00 */
[----:B------:R-:W-:Y:S01]  /*3c10*/  FFMA.FTZ R50, R39, R50, R56 ;  /* 0x0000003227327223 */ /* 0x000fe20000010038 */
[----:B------:R-:W-:Y:S01]  /*3c20*/  FADD.FTZ R39, R95, -R44 ;  /* 0x8000002c5f277221 */ /* 0x000fe20000010000 */
[----:B------:R-:W-:-:S03]  /*3c30*/  HADD2.F32 R56, -RZ, R11.H1_H1 ;  /* 0x3000000bff387230 */ /* 0x000fc60000004100 */
[----:B------:R-:W-:-:S04]  /*3c40*/  FMUL.FTZ R39, R0, R39 ;  /* 0x0000002700277220 */ /* 0x000fc80000410000 */
[----:B------:R-:W-:Y:S01]  /*3c50*/  FFMA.FTZ R121, R39, R38, R56 ;  /* 0x0000002627797223 */ /* 0x000fe20000010038 */
[----:B------:R-:W-:Y:S01]  /*3c60*/  FADD.FTZ R39, R93, -R44 ;  /* 0x8000002c5d277221 */ /* 0x000fe20000010000 */
[----:B------:R-:W-:-:S03]  /*3c70*/  HADD2.F32 R38, -RZ, R8.H1_H1 ;  /* 0x30000008ff267230 */ /* 0x000fc60000004100 */
[----:B------:R-:W-:Y:S01]  /*3c80*/  FMUL.FTZ R39, R0, R39 ;  /* 0x0000002700277220 */ /* 0x000fe20000410000 */
[----:B------:R-:W-:-:S05]  /*3c90*/  HADD2.F32 R0, -RZ, R12.H1_H1 ;  /* 0x3000000cff007230 */ /* 0x000fca0000004100 */
[----:B------:R-:W-:Y:S01]  /*3ca0*/  FFMA.FTZ R115, R39, R0, R38 ;  /* 0x0000000027737223 */ /* 0x000fe20000010026 */
[----:B------:R-:W-:Y:S01]  /*3cb0*/  F2FP.F16.F32.PACK_AB R39, R121, R50 ;  /* 0x000000327927723e */ /* 0x000fe200000000ff */
[----:B0-----:R-:W-:Y:S01]  /*3cc0*/  IMAD.WIDE.U32 R110, R113, 0x10, R36 ;  /* 0x00000010716e7825 */ /* 0x001fe200078e0024 */
[----:B------:R-:W-:Y:S02]  /*3cd0*/  F2FP.F16.F32.PACK_AB R38, R119, R48 ;  /* 0x000000307726723e */ /* 0x000fe400000000ff */
[----:B------:R-:W-:Y:S02]  /*3ce0*/  F2FP.F16.F32.PACK_AB R37, R117, R46 ;  /* 0x0000002e7525723e */ /* 0x000fe400000000ff */
[----:B------:R-:W-:-:S05]  /*3cf0*/  F2FP.F16.F32.PACK_AB R36, R115, R42 ;  /* 0x0000002a7324723e */ /* 0x000fca00000000ff */
[----:B------:R3:W-:Y:S02]  /*3d00*/  STG.E.128 desc[UR6][R110.64], R36 ;  /* 0x000000246e007986 */ /* 0x0007e4000c101d06 */
.L_x_2795:
[----:B------:R-:W-:Y:S05]  /*3d10*/  BSYNC.RECONVERGENT B0 ;  /* 0x0000000000007941 */ /* 0x000fea0003800200 */
.L_x_2788:
[----:B0123--:R-:W0:Y:S01]  /*3d20*/  LDC.64 R36, c[0x0][0x380] ;  /* 0x0000e000ff247b82 */ /* 0x00fe220000000a00 */
[----:B------:R-:W-:Y:S01]  /*3d30*/  UPLOP3.LUT UP1, UPT, UPT, UPT, UP1, 0x40, 0x4 ;  /* 0x000000000004789c */ /* 0x000fe20003f2e810 */
[----:B0-----:R-:W-:-:S04]  /*3d40*/  IADD3 R2, PT, PT, R2, R36, RZ ;  /* 0x0000002402027210 */ /* 0x001fc80007ffe0ff */
[----:B------:R-:W-:-:S13]  /*3d50*/  ISETP.GE.AND P0, PT, R2, R37, PT ;  /* 0x000000250200720c */ /* 0x000fda0003f06270 */
[----:B------:R-:W-:Y:S05]  /*3d60*/  @!P0 BRA `(.L_x_2796) ;  /* 0xffffffc800388947 */ /* 0x000fea000383ffff */
[----:B------:R-:W-:Y:S05]  /*3d70*/  EXIT ;  /* 0x000000000000794d */ /* 0x000fea0003800000 */
.L_x_2797:
        /* <DEDUP_REMOVED lines=16> */
.L_x_27478:


//--------------------- .text._ZN10layer_norm13ln_fwd_kernelINS_13Kernel_traitsI6__halfS2_S2_S2_fjLj8192ELj1ELj1ELj8ELj16ENS_18Kernel_traits_baseILj8192ES2_S2_S2_S2_fjLj256EEEEELb0ELb0ELb1ELb1EEEvNS_9FwdParamsE --------------------------
	.section	.text._ZN10layer_norm13ln_fwd_kernelINS_13Kernel_traitsI6__halfS2_S2_S2_fjLj8192ELj1ELj1ELj8ELj16ENS_18Kernel_traits_baseILj8192ES2_S2_S2_S2_fjLj256EEEEELb0ELb0ELb1ELb1EEEvNS_9FwdParamsE,"ax",@progbits
	.align	128
        .global         _ZN10layer_norm13ln_fwd_kernelINS_13Kernel_traitsI6__halfS2_S2_S2_fjLj8192ELj1ELj1ELj8ELj16ENS_18Kernel_traits_baseILj8192ES2_S2_S2_S2_fjLj256EEEEELb0ELb0ELb1ELb1EEEvNS_9FwdParamsE
        .type           _ZN10layer_norm13ln_fwd_kernelINS_13Kernel_traitsI6__halfS2_S2_S2_fjLj8192ELj1ELj1ELj8ELj16ENS_18Kernel_traits_baseILj8192ES2_S2_S2_S2_fjLj256EEEEELb0ELb0ELb1ELb1EEEvNS_9FwdParamsE,@function
        .size           _ZN10layer_norm13ln_fwd_kernelINS_13Kernel_traitsI6__halfS2_S2_S2_fjLj8192ELj1ELj1ELj8ELj16ENS_18Kernel_traits_baseILj8192ES2_S2_S2_S2_fjLj256EEEEELb0ELb0ELb1ELb1EEEvNS_9FwdParamsE,(.L_x_27479 - _ZN10layer_norm13ln_fwd_kernelINS_13Kernel_traitsI6__halfS2_S2_S2_fjLj8192ELj1ELj1ELj8ELj16ENS_18Kernel_traits_baseILj8192ES2_S2_S2_S2_fjLj256EEEEELb0ELb0ELb1ELb1EEEvNS_9FwdParamsE)
        .other          _ZN10layer_norm13ln_fwd_kernelINS_13Kernel_traitsI6__halfS2_S2_S2_fjLj8192ELj1ELj1ELj8ELj16ENS_18Kernel_traits_baseILj8192ES2_S2_S2_S2_fjLj256EEEEELb0ELb0ELb1ELb1EEEvNS_9FwdParamsE,@"STO_CUDA_ENTRY STV_DEFAULT"
_ZN10layer_norm13ln_fwd_kernelINS_13Kernel_traitsI6__halfS2_S2_S2_fjLj8192ELj1ELj1ELj8ELj16ENS_18Kernel_traits_baseILj8192ES2_S2_S2_S2_fjLj256EEEEELb0ELb0ELb1ELb1EEEvNS_9FwdParamsE:
.text._ZN10layer_norm13ln_fwd_kernelINS_13Kernel_traitsI6__halfS2_S2_S2_fjLj8192ELj1ELj1ELj8ELj16ENS_18Kernel_traits_baseILj8192ES2_S2_S2_S2_fjLj256EEEEELb0ELb0ELb1ELb1EEEvNS_9FwdParamsE:
[----:B------:R-:W-:Y:S01]  /*0000*/  LDC R1, c[0x0][0x37c] ;  /* 0x0000df00ff017b82 */ /* 0x000fe20000000800 */
[----:B------:R-:W0:Y:S07]  /*0010*/  S2R R56, SR_TID.X ;  /* 0x0000000000387919 */ /* 0x000e2e0000002100 */
[----:B------:R-:W0:Y:S01]  /*0020*/  LDC.64 R2, c[0x0][0x3d0] ;  /* 0x0000f400ff027b82 */ /* 0x000e220000000a00 */
[----:B------:R-:W1:Y:S01]  /*0030*/  LDCU.64 UR14, c[0x0][0x358] ;  /* 0x00006b00ff0e77ac */ /* 0x000e620008000a00 */
[----:B------:R-:W2:Y:S01]  /*0040*/  LDCU.64 UR4, c[0x0][0x438] ;  /* 0x00008700ff0477ac */ /* 0x000ea20008000a00 */
[----:B0-----:R-:W-:-:S05]  /*0050*/  IMAD.WIDE.U32 R2, R56, 0x10, R2 ;  /* 0x0000001038027825 */ /* 0x001fca00078e0002 */
[----:B-1----:R-:W3:Y:S01]  /*0060*/  LDG.E.128 R24, desc[UR14][R2.64] ;  /* 0x0000000e02187981 */ /* 0x002ee2000c1e1d00 */
[----:B--2---:R-:W-:Y:S01]  /*0070*/  ISETP.NE.U32.AND P0, PT, RZ, UR4, PT ;  /* 0x00000004ff007c0c */ /* 0x004fe2000bf05070 */
[----:B------:R-:W0:Y:S01]  /*0080*/  S2UR UR7, SR_CTAID.X ;  /* 0x00000000000779c3 */ /* 0x000e220000002500 */
[----:B------:R-:W0:Y:S01]  /*0090*/  LDCU UR4, c[0x0][0x384] ;  /* 0x00007080ff0477ac */ /* 0x000e220008000800 */
[----:B------:R-:W2:Y:S01]  /*00a0*/  LDG.E.128 R28, desc[UR14][R2.64+0x1000] ;  /* 0x0010000e021c7981 */ /* 0x000ea2000c1e1d00 */
[----:B------:R-:W-:-:S03]  /*00b0*/  ISETP.NE.AND.EX P0, PT, RZ, UR5, PT, P0 ;  /* 0x00000005ff007c0c */ /* 0x000fc6000bf05300 */
[----:B------:R-:W4:Y:S04]  /*00c0*/  LDG.E.128 R32, desc[UR14][R2.64+0x2000] ;  /* 0x0020000e02207981 */ /* 0x000f28000c1e1d00 */
[----:B------:R1:W5:Y:S06]  /*00d0*/  LDG.E.128 R36, desc[UR14][R2.64+0x3000] ;  /* 0x0030000e02247981 */ /* 0x00036c000c1e1d00 */
[----:B------:R-:W1:Y:S01]  /*00e0*/  @P0 LDC.64 R20, c[0x0][0x438] ;  /* 0x00010e00ff140b82 */ /* 0x000e620000000a00 */
[----:B0-----:R-:W-:-:S06]  /*00f0*/  UISETP.GE.AND UP0, UPT, UR7, UR4, UPT ;  /* 0x000000040700728c */ /* 0x001fcc000bf06270 */
[----:B------:R-:W-:Y:S01]  /*0100*/  PLOP3.LUT P1, PT, PT, PT, UP0, 0x80, 0x8 ;  /* 0x000000000008781c */ /* 0x000fe20003f2f008 */
[----:B-1----:R-:W-:-:S05]  /*0110*/  @P0 IMAD.WIDE.U32 R20, R56, 0x10, R20 ;  /* 0x0000001038140825 */ /* 0x002fca00078e0014 */
[----:B------:R0:W5:Y:S04]  /*0120*/  @P0 LDG.E.128 R16, desc[UR14][R20.64] ;  /* 0x0000000e14100981 */ /* 0x000168000c1e1d00 */
[----:B------:R0:W5:Y:S04]  /*0130*/  @P0 LDG.E.128 R12, desc[UR14][R20.64+0x1000] ;  /* 0x0010000e140c0981 */ /* 0x000168000c1e1d00 */
[----:B------:R0:W5:Y:S04]  /*0140*/  @P0 LDG.E.128 R8, desc[UR14][R20.64+0x2000] ;  /* 0x0020000e14080981 */ /* 0x000168000c1e1d00 */
[----:B------:R0:W5:Y:S01]  /*0150*/  @P0 LDG.E.128 R4, desc[UR14][R20.64+0x3000] ;  /* 0x0030000e14040981 */ /* 0x000162000c1e1d00 */
[----:B---3--:R-:W-:-:S02]  /*0160*/  @P0 MOV R55, R24 ;  /* 0x0000001800370202 */ /* 0x008fc40000000f00 */
[----:B------:R-:W-:Y:S02]  /*0170*/  @P0 MOV R54, R25 ;  /* 0x0000001900360202 */ /* 0x000fe40000000f00 */
[----:B------:R-:W-:Y:S02]  /*0180*/  @P0 MOV R53, R26 ;  /* 0x0000001a00350202 */ /* 0x000fe40000000f00 */
[----:B------:R-:W-:Y:S02]  /*0190*/  @P0 MOV R52, R27 ;  /* 0x0000001b00340202 */ /* 0x000fe40000000f00 */
[----:B--2---:R-:W-:Y:S02]  /*01a0*/  @P0 MOV R51, R28 ;  /* 0x0000001c00330202 */ /* 0x004fe40000000f00 */
[----:B------:R-:W-:Y:S02]  /*01b0*/  @P0 MOV R50, R29 ;  /* 0x0000001d00320202 */ /* 0x000fe40000000f00 */
[----:B------:R-:W-:-:S02]  /*01c0*/  @P0 MOV R49, R30 ;  /* 0x0000001e00310202 */ /* 0x000fc40000000f00 */
[----:B------:R-:W-:Y:S02]  /*01d0*/  @!P0 MOV R55, R24 ;  /* 0x0000001800378202 */ /* 0x000fe40000000f00 */
[----:B------:R-:W-:Y:S02]  /*01e0*/  @!P0 MOV R54, R25 ;  /* 0x0000001900368202 */ /* 0x000fe40000000f00 */
[----:B------:R-:W-:Y:S02]  /*01f0*/  @!P0 MOV R53, R26 ;  /* 0x0000001a00358202 */ /* 0x000fe40000000f00 */
[----:B------:R-:W-:Y:S02]  /*0200*/  @!P0 MOV R52, R27 ;  /* 0x0000001b00348202 */ /* 0x000fe40000000f00 */
[----:B------:R-:W-:Y:S02]  /*0210*/  @!P0 MOV R51, R28 ;  /* 0x0000001c00338202 */ /* 0x000fe40000000f00 */
[----:B------:R-:W-:-:S02]  /*0220*/  @!P0 MOV R50, R29 ;  /* 0x0000001d00328202 */ /* 0x000fc40000000f00 */
[----:B------:R-:W-:Y:S02]  /*0230*/  @!P0 MOV R49, R30 ;  /* 0x0000001e00318202 */ /* 0x000fe40000000f00 */
[----:B------:R-:W-:Y:S02]  /*0240*/  @P0 MOV R48, R31 ;  /* 0x0000001f00300202 */ /* 0x000fe40000000f00 */
[----:B----4-:R-:W-:Y:S02]  /*0250*/  @P0 MOV R47, R32 ;  /* 0x00000020002f0202 */ /* 0x010fe40000000f00 */
[----:B------:R-:W-:Y:S01]  /*0260*/  @P0 MOV R46, R33 ;  /* 0x00000021002e0202 */ /* 0x000fe20000000f00 */
[----:B0-----:R-:W-:Y:S06]  /*0270*/  @P1 EXIT ;  /* 0x000000000000194d */ /* 0x001fec0003800000 */
[----:B------:R-:W0:Y:S01]  /*0280*/  LDCU.U8 UR4, c[0x0][0x410] ;  /* 0x00008200ff0477ac */ /* 0x000e220008000000 */
[----:B------:R-:W-:Y:S02]  /*0290*/  @P0 MOV R45, R34 ;  /* 0x00000022002d0202 */ /* 0x000fe40000000f00 */
[----:B-----5:R-:W-:Y:S02]  /*02a0*/  @!P0 CS2R R18, SRZ ;  /* 0x0000000000128805 */ /* 0x020fe4000001ff00 */
[----:B------:R-:W-:Y:S02]  /*02b0*/  @P0 MOV R44, R35 ;  /* 0x00000023002c0202 */ /* 0x000fe40000000f00 */
[----:B------:R-:W-:Y:S02]  /*02c0*/  @!P0 CS2R R16, SRZ ;  /* 0x0000000000108805 */ /* 0x000fe4000001ff00 */
[----:B------:R-:W-:Y:S02]  /*02d0*/  @P0 MOV R43, R36 ;  /* 0x00000024002b0202 */ /* 0x000fe40000000f00 */
[----:B------:R-:W-:-:S02]  /*02e0*/  @!P0 CS2R R14, SRZ ;  /* 0x00000000000e8805 */ /* 0x000fc4000001ff00 */
[----:B------:R-:W-:Y:S02]  /*02f0*/  @P0 MOV R42, R37 ;  /* 0x00000025002a0202 */ /* 0x000fe40000000f00 */
[----:B------:R-:W-:Y:S02]  /*0300*/  @!P0 CS2R R12, SRZ ;  /* 0x00000000000c8805 */ /* 0x000fe4000001ff00 */
[----:B------:R-:W-:Y:S02]  /*0310*/  @P0 MOV R41, R38 ;  /* 0x0000002600290202 */ /* 0x000fe40000000f00 */
[----:B------:R-:W-:Y:S02]  /*0320*/  @!P0 CS2R R10, SRZ ;  /* 0x00000000000a8805 */ /* 0x000fe4000001ff00 */
[----:B------:R-:W-:Y:S02]  /*0330*/  @P0 MOV R40, R39 ;  /* 0x0000002700280202 */ /* 0x000fe40000000f00 */
[----:B------:R-:W-:-:S02]  /*0340*/  @!P0 CS2R R8, SRZ ;  /* 0x0000000000088805 */ /* 0x000fc4000001ff00 */
[----:B------:R-:W-:Y:S02]  /*0350*/  @!P0 MOV R48, R31 ;  /* 0x0000001f00308202 */ /* 0x000fe40000000f00 */
[----:B------:R-:W-:Y:S02]  /*0360*/  @!P0 CS2R R6, SRZ ;  /* 0x0000000000068805 */ /* 0x000fe4000001ff00 */
[----:B------:R-:W-:Y:S02]  /*0370*/  @!P0 MOV R47, R32 ;  /* 0x00000020002f8202 */ /* 0x000fe40000000f00 */
[----:B------:R-:W-:Y:S02]  /*0380*/  @!P0 CS2R R4, SRZ ;  /* 0x0000000000048805 */ /* 0x000fe4000001ff00 */
[----:B------:R-:W-:Y:S01]  /*0390*/  @!P0 MOV R46, R33 ;  /* 0x00000021002e8202 */ /* 0x000fe20000000f00 */
[----:B------:R-:W-:Y:S01]  /*03a0*/  UPLOP3.LUT UP1, UPT, UPT, UPT, UPT, 0x40, 0x4 ;  /* 0x000000000004789c */ /* 0x000fe20003f2e870 */
[----:B------:R-:W-:Y:S01]  /*03b0*/  @!P0 MOV R45, R34 ;  /* 0x00000022002d8202 */ /* 0x000fe20000000f00 */
[----:B------:R-:W1:Y:S01]  /*03c0*/  LDCU UR13, c[0x0][0x388] ;  /* 0x00007100ff0d77ac */ /* 0x000e620008000800 */
[----:B------:R-:W-:-:S02]  /*03d0*/  @!P0 MOV R44, R35 ;  /* 0x00000023002c8202 */ /* 0x000fc40000000f00 */
[----:B------:R-:W-:Y:S01]  /*03e0*/  @!P0 MOV R43, R36 ;  /* 0x00000024002b8202 */ /* 0x000fe20000000f00 */
[----:B------:R-:W2:Y:S01]  /*03f0*/  LDCU UR18, c[0x0][0x400] ;  /* 0x00008000ff1277ac */ /* 0x000ea20008000800 */
[----:B------:R-:W-:Y:S02]  /*0400*/  @!P0 MOV R42, R37 ;  /* 0x00000025002a8202 */ /* 0x000fe40000000f00 */
[----:B------:R-:W-:Y:S01]  /*0410*/  @!P0 MOV R41, R38 ;  /* 0x0000002600298202 */ /* 0x000fe20000000f00 */
[----:B------:R-:W3:Y:S01]  /*0420*/  LDCU.128 UR8, c[0x0][0x3f0] ;  /* 0x00007e00ff0877ac */ /* 0x000ee20008000c00 */
[----:B------:R-:W-:Y:S02]  /*0430*/  @!P0 MOV R40, R39 ;  /* 0x0000002700288202 */ /* 0x000fe40000000f00 */
[----:B------:R-:W-:Y:S01]  /*0440*/  LOP3.LUT R64, R56, 0x1f, RZ, 0xc0, !PT ;  /* 0x0000001f38407812 */ /* 0x000fe200078ec0ff */
[----:B------:R-:W4:Y:S01]  /*0450*/  LDCU.64 UR16, c[0x0][0x3a0] ;  /* 0x00007400ff1077ac */ /* 0x000f220008000a00 */
[----:B0-----:R-:W-:Y:S01]  /*0460*/  ISETP.NE.AND P1, PT, RZ, UR4, PT ;  /* 0x00000004ff007c0c */ /* 0x001fe2000bf25270 */
[----:B------:R-:W0:-:S12]  /*0470*/  LDCU.64 UR20, c[0x0][0x380] ;  /* 0x00007000ff1477ac */ /* 0x000e180008000a00 */
.L_x_2807:
[----:B---3--:R-:W-:-:S06]  /*0480*/  UIMAD.WIDE UR4, UR7, 0x4, UR8 ;  /* 0x00000004070478a5 */ /* 0x008fcc000f8e0208 */
[----:B-12---:R-:W-:Y:S02]  /*0490*/  MOV R24, UR4 ;  /* 0x0000000400187c02 */ /* 0x006fe40008000f00 */
[----:B------:R-:W-:-:S05]  /*04a0*/  MOV R25, UR5 ;  /* 0x0000000500197c02 */ /* 0x000fca0008000f00 */
[----:B------:R-:W3:Y:S02]  /*04b0*/  LDG.E R24, desc[UR14][R24.64] ;  /* 0x0000000e18187981 */ /* 0x000ee4000c1e1900 */
[----:B---3--:R-:W-:-:S13]  /*04c0*/  R2UR UR12, R24 ;  /* 0x00000000180c72ca */ /* 0x008fda00000e0000 */
[----:B------:R-:W-:-:S06]  /*04d0*/  UISETP.GE.AND UP0, UPT, UR12, 0x1, UPT ;  /* 0x000000010c00788c */ /* 0x000fcc000bf06270 */
[----:B------:R-:W-:-:S05]  /*04e0*/  PLOP3.LUT P0, PT, PT, PT, UP0, 0x80, 0x8 ;  /* 0x000000000008781c */ /* 0x000fca0003f0f008 */
[----:B------:R-:W-:-:S06]  /*04f0*/  @UP0 UIADD3 UR4, UPT, UPT, UR12, -0x1, URZ ;  /* 0xffffffff0c040890 */ /* 0x000fcc000fffe0ff */
[----:B------:R-:W-:Y:S01]  /*0500*/  MOV R0, UR4 ;  /* 0x0000000400007c02 */ /* 0x000fe20008000f00 */
[----:B------:R-:W-:Y:S01]  /*0510*/  UIMAD.WIDE UR4, UR7, 0x4, UR10 ;  /* 0x00000004070478a5 */ /* 0x000fe2000f8e020a */
[----:B------:R-:W3:Y:S03]  /*0520*/  @P0 LDC.64 R2, c[0x0][0x390] ;  /* 0x0000e400ff020b82 */ /* 0x000ee60000000a00 */
[----:B-1----:R-:W-:Y:S02]  /*0530*/  @P0 IMAD R0, R0, UR13, RZ ;  /* 0x0000000d00000c24 */ /* 0x002fe4000f8e02ff */
[----:B------:R-:W-:Y:S02]  /*0540*/  MOV R26, UR4 ;  /* 0x00000004001a7c02 */ /* 0x000fe40008000f00 */
[----:B------:R-:W-:Y:S02]  /*0550*/  MOV R27, UR5 ;  /* 0x00000005001b7c02 */ /* 0x000fe40008000f00 */
[----:B------:R-:W-:-:S03]  /*0560*/  @P0 SHF.R.S32.HI R29, RZ, 0x1f, R0 ;  /* 0x0000001fff1d0819 */ /* 0x000fc60000011400 */
[----:B------:R-:W2:Y:S01]  /*0570*/  LDG.E R26, desc[UR14][R26.64] ;  /* 0x0000000e1a1a7981 */ /* 0x000ea2000c1e1900 */
[----:B------:R-:W-:Y:S01]  /*0580*/  @P0 LEA.HI R29, R29, R0, RZ, 0x3 ;  /* 0x000000001d1d0211 */ /* 0x000fe200078f18ff */
[----:B------:R-:W-:-:S03]  /*0590*/  HFMA2 R0, -RZ, RZ, 0, 0 ;  /* 0x00000000ff007431 */ /* 0x000fc600000001ff */
[----:B------:R-:W-:-:S05]  /*05a0*/  @P0 LEA.HI.SX32 R0, R29, R56, 0x1d ;  /* 0x000000381d000211 */ /* 0x000fca00078feaff */
[----:B---3--:R-:W-:-:S05]  /*05b0*/  @P0 IMAD.WIDE.U32 R2, R0, 0x10, R2 ;  /* 0x0000001000020825 */ /* 0x008fca00078e0002 */
[----:B------:R1:W5:Y:S01]  /*05c0*/  @P0 LDG.E.128 R20, desc[UR14][R2.64] ;  /* 0x0000000e02140981 */ /* 0x000362000c1e1d00 */
[----:B------:R-:W-:Y:S02]  /*05d0*/  UIMAD UR4, UR7, UR13, URZ ;  /* 0x0000000d070472a4 */ /* 0x000fe4000f8e02ff */
[----:B----4-:R-:W-:Y:S02]  /*05e0*/  UISETP.NE.U32.AND UP0, UPT, UR16, URZ, UPT ;  /* 0x000000ff1000728c */ /* 0x010fe4000bf05070 */
[----:B------:R-:W-:Y:S02]  /*05f0*/  USHF.R.S32.HI UR5, URZ, 0x1f, UR4 ;  /* 0x0000001fff057899 */ /* 0x000fe40008011404 */
[----:B------:R-:W-:Y:S02]  /*0600*/  UISETP.NE.AND.EX UP0, UPT, UR17, URZ, UPT, UP0 ;  /* 0x000000ff1100728c */ /* 0x000fe4000bf05300 */
[----:B------:R-:W-:-:S06]  /*0610*/  ULEA.HI UR5, UR5, UR4, URZ, 0x3 ;  /* 0x0000000405057291 */ /* 0x000fcc000f8f18ff */
[----:B------:R-:W-:-:S04]  /*0620*/  MOV R29, UR5 ;  /* 0x00000005001d7c02 */ /* 0x000fc80008000f00 */
[----:B------:R-:W-:Y:S02]  /*0630*/  LEA.HI.SX32 R29, R29, R56, 0x1d ;  /* 0x000000381d1d7211 */ /* 0x000fe400078feaff */
[----:B--2---:R-:W-:Y:S01]  /*0640*/  R2UR UR6, R26 ;  /* 0x000000001a0672ca */ /* 0x004fe200000e0000 */
[----:B-1----:R-:W-:-:S14]  /*0650*/  BRA.U !UP0, `(.L_x_2798) ;  /* 0x0000000108c47547 */ /* 0x002fdc000b800000 */
[----:B------:R-:W1:Y:S02]  /*0660*/  LDC.64 R24, c[0x0][0x3a0] ;  /* 0x0000e800ff187b82 */ /* 0x000e640000000a00 */
[----:B-1----:R-:W-:-:S06]  /*0670*/  IMAD.WIDE.U32 R24, R29, 0x10, R24 ;  /* 0x000000101d187825 */ /* 0x002fcc00078e0018 */
[----:B------:R-:W2:Y:S01]  /*0680*/  LDG.E.128 R24, desc[UR14][R24.64] ;  /* 0x0000000e18187981 */ /* 0x000ea2000c1e1d00 */
[----:B------:R-:W-:-:S13]  /*0690*/  ISETP.LT.AND P2, PT, RZ, UR12, PT ;  /* 0x0000000cff007c0c */ /* 0x000fda000bf41270 */
[----:B------:R-:W1:Y:S01]  /*06a0*/  @P2 LDC R31, c[0x0][0x40c] ;  /* 0x00010300ff1f2b82 */ /* 0x000e620000000800 */
[----:B-----5:R-:W-:Y:S02]  /*06b0*/  @P2 HADD2.F32 R2, -RZ, R20.H1_H1 ;  /* 0x30000014ff022230 */ /* 0x020fe40000004100 */
[--C-:B------:R-:W-:Y:S02]  /*06c0*/  @P2 HADD2.F32 R28, -RZ, R21.reuse.H0_H0 ;  /* 0x20000015ff1c2230 */ /* 0x100fe40000004100 */
[----:B------:R-:W-:-:S03]  /*06d0*/  @P2 HADD2.F32 R30, -RZ, R21.H1_H1 ;  /* 0x30000015ff1e2230 */ /* 0x000fc60000004100 */
[----:B------:R-:W3:Y:S08]  /*06e0*/  @P2 LDC R32, c[0x0][0x40c] ;  /* 0x00010300ff202b82 */ /* 0x000ef00000000800 */
[----:B------:R-:W4:Y:S08]  /*06f0*/  @P2 LDC R34, c[0x0][0x40c] ;  /* 0x00010300ff222b82 */ /* 0x000f300000000800 */
[----:B------:R-:W0:Y:S08]  /*0700*/  @P2 LDC R36, c[0x0][0x40c] ;  /* 0x00010300ff242b82 */ /* 0x000e300000000800 */
[----:B------:R-:W0:Y:S08]  /*0710*/  @P2 LDC R38, c[0x0][0x40c] ;  /* 0x00010300ff262b82 */ /* 0x000e300000000800 */
[----:B------:R-:W0:Y:S08]  /*0720*/  @P2 LDC R58, c[0x0][0x40c] ;  /* 0x00010300ff3a2b82 */ /* 0x000e300000000800 */
[----:B------:R-:W0:Y:S08]  /*0730*/  @P2 LDC R3, c[0x0][0x40c] ;  /* 0x00010300ff032b82 */ /* 0x000e300000000800 */
[----:B------:R-:W0:Y:S01]  /*0740*/  @P2 LDC R60, c[0x0][0x40c] ;  /* 0x00010300ff3c2b82 */ /* 0x000e220000000800 */
[----:B--2---:R-:W-:-:S02]  /*0750*/  HADD2.F32 R57, -RZ, R24.H1_H1 ;  /* 0x30000018ff397230 */ /* 0x004fc40000004100 */
[--C-:B------:R-:W-:Y:S02]  /*0760*/  HADD2.F32 R59, -RZ, R25.reuse.H0_H0 ;  /* 0x20000019ff3b7230 */ /* 0x100fe40000004100 */
[----:B------:R-:W-:Y:S02]  /*0770*/  HADD2.F32 R61, -RZ, R25.H1_H1 ;  /* 0x30000019ff3d7230 */ /* 0x000fe40000004100 */
[----:B-1----:R-:W-:Y:S01]  /*0780*/  @P2 FFMA.FTZ R57, R2, R31, R57 ;  /* 0x0000001f02392223 */ /* 0x002fe20000010039 */
[----:B------:R-:W-:Y:S02]  /*0790*/  HADD2.F32 R63, -RZ, R24.H0_H0 ;  /* 0x20000018ff3f7230 */ /* 0x000fe40000004100 */
[----:B---3--:R-:W-:Y:S01]  /*07a0*/  @P2 FFMA.FTZ R59, R28, R32, R59 ;  /* 0x000000201c3b2223 */ /* 0x008fe2000001003b */
[--C-:B------:R-:W-:Y:S02]  /*07b0*/  HADD2.F32 R33, -RZ, R26.reuse.H0_H0 ;  /* 0x2000001aff217230 */ /* 0x100fe40000004100 */
[----:B----4-:R-:W-:Y:S01]  /*07c0*/  @P2 FFMA.FTZ R61, R30, R34, R61 ;  /* 0x000000221e3d2223 */ /* 0x010fe2000001003d */
[----:B------:R-:W-:-:S02]  /*07d0*/  HADD2.F32 R35, -RZ, R26.H1_H1 ;  /* 0x3000001aff237230 */ /* 0x000fc40000004100 */
[--C-:B------:R-:W-:Y:S01]  /*07e0*/  HADD2.F32 R37, -RZ, R27.reuse.H0_H0 ;  /* 0x2000001bff257230 */ /* 0x100fe20000004100 */
[----:B------:R-:W-:Y:S01]  /*07f0*/  F2FP.F16.F32.PACK_AB R25, RZ, R59 ;  /* 0x0000003bff19723e */ /* 0x000fe200000000ff */
[----:B------:R-:W-:Y:S02]  /*0800*/  HADD2.F32 R39, -RZ, R27.H1_H1 ;  /* 0x3000001bff277230 */ /* 0x000fe40000004100 */
[--C-:B------:R-:W-:Y:S02]  /*0810*/  @P2 HADD2.F32 R24, -RZ, R22.reuse.H0_H0 ;  /* 0x20000016ff182230 */ /* 0x100fe40000004100 */
[----:B------:R-:W-:Y:S02]  /*0820*/  @P2 HADD2.F32 R26, -RZ, R22.H1_H1 ;  /* 0x30000016ff1a2230 */ /* 0x000fe40000004100 */
[----:B------:R-:W-:Y:S02]  /*0830*/  @P2 HADD2.F32 R28, -RZ, R23.H0_H0 ;  /* 0x20000017ff1c2230 */ /* 0x000fe40000004100 */
[----:B0-----:R-:W-:Y:S01]  /*0840*/  @P2 FFMA.FTZ R33, R24, R36, R33 ;  /* 0x0000002418212223 */ /* 0x001fe20000010021 */
[----:B------:R-:W-:-:S02]  /*0850*/  @P2 HADD2.F32 R2, -RZ, R20.H0_H0 ;  /* 0x20000014ff022230 */ /* 0x000fc40000004100 */
[----:B------:R-:W-:Y:S01]  /*0860*/  @P2 FFMA.FTZ R35, R26, R38, R35 ;  /* 0x000000261a232223 */ /* 0x000fe20000010023 */
[----:B------:R-:W-:Y:S02]  /*0870*/  @P2 HADD2.F32 R30, -RZ, R23.H1_H1 ;  /* 0x30000017ff1e2230 */ /* 0x000fe40000004100 */
[----:B------:R-:W-:Y:S01]  /*0880*/  @P2 FFMA.FTZ R37, R28, R58, R37 ;  /* 0x0000003a1c252223 */ /* 0x000fe20000010025 */
[----:B------:R-:W-:Y:S01]  /*0890*/  F2FP.F16.F32.PACK_AB R26, RZ, R33 ;  /* 0x00000021ff1a723e */ /* 0x000fe200000000ff */
[----:B------:R-:W-:Y:S01]  /*08a0*/  @P2 FFMA.FTZ R63, R2, R3, R63 ;  /* 0x00000003023f2223 */ /* 0x000fe2000001003f */
[----:B------:R-:W-:Y:S01]  /*08b0*/  F2FP.F16.F32.PACK_AB R2, RZ, R57 ;  /* 0x00000039ff02723e */ /* 0x000fe200000000ff */
[----:B------:R-:W-:Y:S01]  /*08c0*/  @P2 FFMA.FTZ R39, R30, R60, R39 ;  /* 0x0000003c1e272223 */ /* 0x000fe20000010027 */
[----:B------:R-:W-:Y:S02]  /*08d0*/  F2FP.F16.F32.PACK_AB R3, RZ, R61 ;  /* 0x0000003dff03723e */ /* 0x000fe400000000ff */
[----:B------:R-:W-:-:S02]  /*08e0*/  F2FP.F16.F32.PACK_AB R28, RZ, R35 ;  /* 0x00000023ff1c723e */ /* 0x000fc400000000ff */
[----:B------:R-:W-:Y:S02]  /*08f0*/  F2FP.F16.F32.PACK_AB R30, RZ, R37 ;  /* 0x00000025ff1e723e */ /* 0x000fe400000000ff */
[----:B------:R-:W-:Y:S02]  /*0900*/  F2FP.F16.F32.PACK_AB R24, RZ, R63 ;  /* 0x0000003fff18723e */ /* 0x000fe400000000ff */
[----:B------:R-:W-:Y:S02]  /*0910*/  F2FP.F16.F32.PACK_AB R27, RZ, R39 ;  /* 0x00000027ff1b723e */ /* 0x000fe400000000ff */
[----:B------:R-:W-:Y:S02]  /*0920*/  PRMT R25, R25, 0x5410, R3 ;  /* 0x0000541019197816 */ /* 0x000fe40000000003 */
[----:B------:R-:W-:Y:S02]  /*0930*/  PRMT R26, R26, 0x5410, R28 ;  /* 0x000054101a1a7816 */ /* 0x000fe4000000001c */
[----:B------:R-:W-:-:S02]  /*0940*/  PRMT R24, R24, 0x5410, R2 ;  /* 0x0000541018187816 */ /* 0x000fc40000000002 */
[----:B------:R-:W-:Y:S01]  /*0950*/  PRMT R27, R30, 0x5410, R27 ;  /* 0x000054101e1b7816 */ /* 0x000fe2000000001b */
[----:B------:R-:W-:Y:S06]  /*0960*/  BRA `(.L_x_2799) ;  /* 0x0000000000b07947 */ /* 0x000fec0003800000 */
.L_x_2798:
[----:B------:R-:W1:Y:S01]  /*0970*/  @P0 LDC R3, c[0x0][0x40c] ;  /* 0x00010300ff030b82 */ /* 0x000e620000000800 */
[--C-:B-----5:R-:W-:Y:S01]  /*0980*/  @P0 HADD2.F32 R2, -RZ, R20.reuse.H0_H0 ;  /* 0x20000014ff020230 */ /* 0x120fe20000004100 */
[----:B------:R-:W-:Y:S01]  /*0990*/  MOV R63, RZ ;  /* 0x000000ff003f7202 */ /* 0x000fe20000000f00 */
[----:B------:R-:W-:Y:S01]  /*09a0*/  @P0 HADD2.F32 R24, -RZ, R20.H1_H1 ;  /* 0x30000014ff180230 */ /* 0x000fe20000004100 */
[----:B------:R-:W-:Y:S01]  /*09b0*/  MOV R57, RZ ;  /* 0x000000ff00397202 */ /* 0x000fe20000000f00 */
[----:B------:R-:W-:Y:S01]  /*09c0*/  @P0 HADD2.F32 R26, -RZ, R21.H0_H0 ;  /* 0x20000015ff1a0230 */ /* 0x000fe20000004100 */
[----:B------:R-:W-:Y:S02]  /*09d0*/  MOV R59, RZ ;  /* 0x000000ff003b7202 */ /* 0x000fe40000000f00 */
[----:B------:R-:W2:Y:S01]  /*09e0*/  @P0 LDC R25, c[0x0][0x40c] ;  /* 0x00010300ff190b82 */ /* 0x000ea20000000800 */
[----:B------:R-:W-:Y:S02]  /*09f0*/  MOV R33, RZ ;  /* 0x000000ff00217202 */ /* 0x000fe40000000f00 */
[----:B------:R-:W-:-:S02]  /*0a00*/  MOV R35, RZ ;  /* 0x000000ff00237202 */ /* 0x000fc40000000f00 */
[----:B------:R-:W-:Y:S02]  /*0a10*/  MOV R61, RZ ;  /* 0x000000ff003d7202 */ /* 0x000fe40000000f00 */
[----:B------:R-:W-:Y:S01]  /*0a20*/  MOV R37, RZ ;  /* 0x000000ff00257202 */ /* 0x000fe20000000f00 */
[----:B------:R-:W3:Y:S01]  /*0a30*/  @P0 LDC R27, c[0x0][0x40c] ;  /* 0x00010300ff1b0b82 */ /* 0x000ee20000000800 */
[----:B------:R-:W-:-:S07]  /*0a40*/  MOV R39, RZ ;  /* 0x000000ff00277202 */ /* 0x000fce0000000f00 */
[----:B------:R-:W4:Y:S01]  /*0a50*/  @P0 LDC R28, c[0x0][0x40c] ;  /* 0x00010300ff1c0b82 */ /* 0x000f220000000800 */
[----:B-1----:R-:W-:Y:S01]  /*0a60*/  @P0 FMUL.FTZ R63, R2, R3 ;  /* 0x00000003023f0220 */ /* 0x002fe20000410000 */
[----:B------:R-:W-:Y:S02]  /*0a70*/  @P0 HADD2.F32 R3, -RZ, R22.H0_H0 ;  /* 0x20000016ff030230 */ /* 0x000fe40000004100 */
[----:B------:R-:W-:-:S04]  /*0a80*/  @P0 HADD2.F32 R2, -RZ, R21.H1_H1 ;  /* 0x30000015ff020230 */ /* 0x000fc80000004100 */
[----:B------:R-:W1:Y:S01]  /*0a90*/  @P0 LDC R65, c[0x0][0x40c] ;  /* 0x00010300ff410b82 */ /* 0x000e620000000800 */
[----:B--2---:R-:W-:Y:S01]  /*0aa0*/  @P0 FMUL.FTZ R57, R24, R25 ;  /* 0x0000001918390220 */ /* 0x004fe20000410000 */
[----:B------:R-:W-:Y:S02]  /*0ab0*/  @P0 HADD2.F32 R24, -RZ, R22.H1_H1 ;  /* 0x30000016ff180230 */ /* 0x000fe40000004100 */
[----:B------:R-:W-:-:S04]  /*0ac0*/  @P0 HADD2.F32 R25, -RZ, R23.H0_H0 ;  /* 0x20000017ff190230 */ /* 0x000fc80000004100 */
[----:B------:R-:W2:Y:S01]  /*0ad0*/  @P0 LDC R31, c[0x0][0x40c] ;  /* 0x00010300ff1f0b82 */ /* 0x000ea20000000800 */
[----:B---3--:R-:W-:Y:S01]  /*0ae0*/  @P0 FMUL.FTZ R59, R26, R27 ;  /* 0x0000001b1a3b0220 */ /* 0x008fe20000410000 */
[----:B------:R-:W-:-:S06]  /*0af0*/  @P0 HADD2.F32 R26, -RZ, R23.H1_H1 ;  /* 0x30000017ff1a0230 */ /* 0x000fcc0000004100 */
[----:B------:R-:W3:Y:S01]  /*0b00*/  @P0 LDC R30, c[0x0][0x40c] ;  /* 0x00010300ff1e0b82 */ /* 0x000ee20000000800 */
[----:B----4-:R-:W-:-:S07]  /*0b10*/  @P0 FMUL.FTZ R33, R3, R28 ;  /* 0x0000001c03210220 */ /* 0x010fce0000410000 */
[----:B------:R-:W4:Y:S01]  /*0b20*/  @P0 LDC R67, c[0x0][0x40c] ;  /* 0x00010300ff430b82 */ /* 0x000f220000000800 */
[----:B-1----:R-:W-:Y:S01]  /*0b30*/  @P0 FMUL.FTZ R35, R24, R65 ;  /* 0x0000004118230220 */ /* 0x002fe20000410000 */
[----:B------:R-:W-:-:S04]  /*0b40*/  F2FP.F16.F32.PACK_AB R24, RZ, R63 ;  /* 0x0000003fff18723e */ /* 0x000fc800000000ff */
[----:B------:R-:W-:Y:S01]  /*0b50*/  F2FP.F16.F32.PACK_AB R27, RZ, R35 ;  /* 0x00000023ff1b723e */ /* 0x000fe200000000ff */
[----:B--2---:R-:W-:Y:S01]  /*0b60*/  @P0 FMUL.FTZ R61, R2, R31 ;  /* 0x0000001f023d0220 */ /* 0x004fe20000410000 */
[----:B------:R-:W-:-:S04]  /*0b70*/  F2FP.F16.F32.PACK_AB R2, RZ, R57 ;  /* 0x00000039ff02723e */ /* 0x000fc800000000ff */
[----:B------:R-:W-:Y:S02]  /*0b80*/  F2FP.F16.F32.PACK_AB R3, RZ, R61 ;  /* 0x0000003dff03723e */ /* 0x000fe400000000ff */
[----:B------:R-:W-:Y:S01]  /*0b90*/  PRMT R24, R24, 0x5410, R2 ;  /* 0x0000541018187816 */ /* 0x000fe20000000002 */
[----:B---3--:R-:W-:Y:S01]  /*0ba0*/  @P0 FMUL.FTZ R37, R25, R30 ;  /* 0x0000001e19250220 */ /* 0x008fe20000410000 */
[----:B------:R-:W-:-:S04]  /*0bb0*/  F2FP.F16.F32.PACK_AB R25, RZ, R59 ;  /* 0x0000003bff19723e */ /* 0x000fc800000000ff */
[----:B------:R-:W-:Y:S02]  /*0bc0*/  F2FP.F16.F32.PACK_AB R28, RZ, R37 ;  /* 0x00000025ff1c723e */ /* 0x000fe400000000ff */
[----:B------:R-:W-:Y:S01]  /*0bd0*/  PRMT R25, R25, 0x5410, R3 ;  /* 0x0000541019197816 */ /* 0x000fe20000000003 */
[----:B----4-:R-:W-:Y:S01]  /*0be0*/  @P0 FMUL.FTZ R39, R26, R67 ;  /* 0x000000431a270220 */ /* 0x010fe20000410000 */
[----:B------:R-:W-:-:S04]  /*0bf0*/  F2FP.F16.F32.PACK_AB R26, RZ, R33 ;  /* 0x00000021ff1a723e */ /* 0x000fc800000000ff */
[----:B------:R-:W-:Y:S02]  /*0c00*/  F2FP.F16.F32.PACK_AB R30, RZ, R39 ;  /* 0x00000027ff1e723e */ /* 0x000fe400000000ff */
[----:B------:R-:W-:Y:S02]  /*0c10*/  PRMT R26, R26, 0x5410, R27 ;  /* 0x000054101a1a7816 */ /* 0x000fe4000000001b */
[----:B------:R-:W-:-:S07]  /*0c20*/  PRMT R27, R28, 0x5410, R30 ;  /* 0x000054101c1b7816 */ /* 0x000fce000000001e */
.L_x_2799:
[----:B------:R-:W1:Y:S01]  /*0c30*/  LDC.64 R2, c[0x0][0x3a8] ;  /* 0x0000ea00ff027b82 */ /* 0x000e620000000a00 */
[----:B------:R-:W-:-:S07]  /*0c40*/  @P0 IADD3 R31, PT, PT, R0, 0x100, RZ ;  /* 0x00000100001f0810 */ /* 0x000fce0007ffe0ff */
[----:B------:R-:W2:Y:S01]  /*0c50*/  @P0 LDC.64 R68, c[0x0][0x390] ;  /* 0x0000e400ff440b82 */ /* 0x000ea20000000a00 */
[----:B-1----:R-:W-:-:S05]  /*0c60*/  IMAD.WIDE.U32 R66, R29, 0x10, R2 ;  /* 0x000000101d427825 */ /* 0x002fca00078e0002 */
[----:B------:R1:W-:Y:S01]  /*0c70*/  STG.E.128 desc[UR14][R66.64], R24 ;  /* 0x0000001842007986 */ /* 0x0003e2000c101d0e */
[----:B--2---:R-:W-:-:S05]  /*0c80*/  @P0 IMAD.WIDE.U32 R68, R31, 0x10, R68 ;  /* 0x000000101f440825 */ /* 0x004fca00078e0044 */
[----:B------:R1:W5:Y:S01]  /*0c90*/  @P0 LDG.E.128 R20, desc[UR14][R68.64] ;  /* 0x0000000e44140981 */ /* 0x000362000c1e1d00 */
[----:B------:R-:W-:Y:S01]  /*0ca0*/  IADD3 R31, PT, PT, R29, 0x100, RZ ;  /* 0x000001001d1f7810 */ /* 0x000fe20007ffe0ff */
[----:B------:R-:W-:Y:S06]  /*0cb0*/  BRA.U !UP0, `(.L_x_2800) ;  /* 0x0000000108c47547 */ /* 0x000fec000b800000 */
[----:B-1----:R-:W1:Y:S02]  /*0cc0*/  LDC.64 R24, c[0x0][0x3a0] ;  /* 0x0000e800ff187b82 */ /* 0x002e640000000a00 */
        /* <DEDUP_REMOVED lines=16> */
[----:B------:R-:W-:Y:S02]  /*0dd0*/  HADD2.F32 R79, -RZ, R24.H0_H0 ;  /* 0x20000018ff4f7230 */ /* 0x000fe40000004100 */
[----:B-1----:R-:W-:Y:S01]  /*0de0*/  @P2 FFMA.FTZ R73, R30, R32, R73 ;  /* 0x000000201e492223 */ /* 0x002fe20000010049 */
[----:B------:R-:W-:Y:S02]  /*0df0*/  HADD2.F32 R77, -RZ, R25.H1_H1 ;  /* 0x30000019ff4d7230 */ /* 0x000fe40000004100 */
[----:B---3--:R-:W-:Y:S01]  /*0e00*/  @P2 FFMA.FTZ R75, R34, R36, R75 ;  /* 0x00000024224b2223 */ /* 0x008fe2000001004b */
[--C-:B------:R-:W-:Y:S02]  /*0e10*/  HADD2.F32 R65, -RZ, R26.reuse.H0_H0 ;  /* 0x2000001aff417230 */ /* 0x100fe40000004100 */
[----:B------:R-:W-:-:S02]  /*0e20*/  HADD2.F32 R67, -RZ, R26.H1_H1 ;  /* 0x3000001aff437230 */ /* 0x000fc40000004100 */
[----:B----4-:R-:W-:Y:S01]  /*0e30*/  @P2 FFMA.FTZ R77, R38, R58, R77 ;  /* 0x0000003a264d2223 */ /* 0x010fe2000001004d */
        /* <DEDUP_REMOVED lines=25> */
.L_x_2800:
[----:B-1----:R-:W1:Y:S01]  /*0fd0*/  @P0 LDC R25, c[0x0][0x40c] ;  /* 0x00010300ff190b82 */ /* 0x002e620000000800 */
[--C-:B-----5:R-:W-:Y:S02]  /*0fe0*/  @P0 HADD2.F32 R24, -RZ, R20.reuse.H0_H0 ;  /* 0x20000014ff180230 */ /* 0x120fe40000004100 */
[----:B------:R-:W-:Y:S02]  /*0ff0*/  HFMA2 R73, -RZ, RZ, 0, 0 ;  /* 0x00000000ff497431 */ /* 0x000fe400000001ff */
[----:B------:R-:W-:Y:S01]  /*1000*/  @P0 HADD2.F32 R26, -RZ, R20.H1_H1 ;  /* 0x30000014ff1a0230 */ /* 0x000fe20000004100 */
[----:B------:R-:W-:Y:S01]  /*1010*/  MOV R79, RZ ;  /* 0x000000ff004f7202 */ /* 0x000fe20000000f00 */
[----:B------:R-:W-:Y:S01]  /*1020*/  @P0 HADD2.F32 R28, -RZ, R21.H0_H0 ;  /* 0x20000015ff1c0230 */ /* 0x000fe20000004100 */
[----:B------:R-:W-:Y:S01]  /*1030*/  MOV R75, RZ ;  /* 0x000000ff004b7202 */ /* 0x000fe20000000f00 */
[----:B------:R-:W-:Y:S01]  /*1040*/  HFMA2 R77, -RZ, RZ, 0, 0 ;  /* 0x00000000ff4d7431 */ /* 0x000fe200000001ff */
[----:B------:R-:W2:Y:S01]  /*1050*/  @P0 LDC R27, c[0x0][0x40c] ;  /* 0x00010300ff1b0b82 */ /* 0x000ea20000000800 */
[----:B------:R-:W-:Y:S01]  /*1060*/  HFMA2 R67, -RZ, RZ, 0, 0 ;  /* 0x00000000ff437431 */ /* 0x000fe200000001ff */
[----:B------:R-:W-:Y:S01]  /*1070*/  MOV R69, RZ ;  /* 0x000000ff00457202 */ /* 0x000fe20000000f00 */
[----:B------:R-:W-:-:S05]  /*1080*/  HFMA2 R71, -RZ, RZ, 0, 0 ;  /* 0x00000000ff477431 */ /* 0x000fca00000001ff */
[----:B------:R-:W3:Y:S08]  /*1090*/  @P0 LDC R65, c[0x0][0x40c] ;  /* 0x00010300ff410b82 */ /* 0x000ef00000000800 */
[----:B------:R-:W4:Y:S01]  /*10a0*/  @P0 LDC R81, c[0x0][0x40c] ;  /* 0x00010300ff510b82 */ /* 0x000f220000000800 */
[----:B-1----:R-:W-:Y:S01]  /*10b0*/  @P0 FMUL.FTZ R79, R24, R25 ;  /* 0x00000019184f0220 */ /* 0x002fe20000410000 */
[----:B------:R-:W-:-:S02]  /*10c0*/  @P0 HADD2.F32 R24, -RZ, R21.H1_H1 ;  /* 0x30000015ff180230 */ /* 0x000fc40000004100 */
[----:B------:R-:W-:-:S04]  /*10d0*/  @P0 HADD2.F32 R25, -RZ, R22.H0_H0 ;  /* 0x20000016ff190230 */ /* 0x000fc80000004100 */
[----:B------:R-:W1:Y:S01]  /*10e0*/  @P0 LDC R30, c[0x0][0x40c] ;  /* 0x00010300ff1e0b82 */ /* 0x000e620000000800 */
[----:B--2---:R-:W-:Y:S01]  /*10f0*/  @P0 FMUL.FTZ R73, R26, R27 ;  /* 0x0000001b1a490220 */ /* 0x004fe20000410000 */
[----:B------:R-:W-:Y:S02]  /*1100*/  @P0 HADD2.F32 R26, -RZ, R22.H1_H1 ;  /* 0x30000016ff1a0230 */ /* 0x000fe40000004100 */
[----:B------:R-:W-:-:S04]  /*1110*/  @P0 HADD2.F32 R27, -RZ, R23.H0_H0 ;  /* 0x20000017ff1b0230 */ /* 0x000fc80000004100 */
[----:B------:R-:W2:Y:S01]  /*1120*/  @P0 LDC R83, c[0x0][0x40c] ;  /* 0x00010300ff530b82 */ /* 0x000ea20000000800 */
[----:B---3--:R-:W-:Y:S01]  /*1130*/  @P0 FMUL.FTZ R75, R28, R65 ;  /* 0x000000411c4b0220 */ /* 0x008fe20000410000 */
[----:B------:R-:W-:Y:S01]  /*1140*/  @P0 HADD2.F32 R28, -RZ, R23.H1_H1 ;  /* 0x30000017ff1c0230 */ /* 0x000fe20000004100 */
[----:B------:R-:W-:-:S05]  /*1150*/  MOV R65, RZ ;  /* 0x000000ff00417202 */ /* 0x000fca0000000f00 */
[----:B------:R-:W3:Y:S01]  /*1160*/  @P0 LDC R32, c[0x0][0x40c] ;  /* 0x00010300ff200b82 */ /* 0x000ee20000000800 */
[----:B----4-:R-:W-:Y:S01]  /*1170*/  @P0 FMUL.FTZ R77, R24, R81 ;  /* 0x00000051184d0220 */ /* 0x010fe20000410000 */
[----:B------:R-:W-:-:S06]  /*1180*/  F2FP.F16.F32.PACK_AB R24, RZ, R79 ;  /* 0x0000004fff18723e */ /* 0x000fcc00000000ff */
[----:B------:R-:W4:Y:S01]  /*1190*/  @P0 LDC R85, c[0x0][0x40c] ;  /* 0x00010300ff550b82 */ /* 0x000f220000000800 */
[----:B-1----:R-:W-:Y:S01]  /*11a0*/  @P0 FMUL.FTZ R65, R25, R30 ;  /* 0x0000001e19410220 */ /* 0x002fe20000410000 */
[----:B------:R-:W-:-:S04]  /*11b0*/  F2FP.F16.F32.PACK_AB R25, RZ, R73 ;  /* 0x00000049ff19723e */ /* 0x000fc800000000ff */
[----:B------:R-:W-:Y:S01]  /*11c0*/  PRMT R24, R24, 0x5410, R25 ;  /* 0x0000541018187816 */ /* 0x000fe20000000019 */
[----:B--2---:R-:W-:Y:S01]  /*11d0*/  @P0 FMUL.FTZ R67, R26, R83 ;  /* 0x000000531a430220 */ /* 0x004fe20000410000 */
[----:B------:R-:W-:-:S04]  /*11e0*/  F2FP.F16.F32.PACK_AB R26, RZ, R75 ;  /* 0x0000004bff1a723e */ /* 0x000fc800000000ff */
[----:B------:R-:W-:Y:S01]  /*11f0*/  F2FP.F16.F32.PACK_AB R30, RZ, R67 ;  /* 0x00000043ff1e723e */ /* 0x000fe200000000ff */
        /* <DEDUP_REMOVED lines=9> */
.L_x_2801:
[----:B------:R-:W1:Y:S01]  /*1290*/  @P0 LDC.64 R80, c[0x0][0x390] ;  /* 0x0000e400ff500b82 */ /* 0x000e620000000a00 */
[----:B------:R-:W-:Y:S01]  /*12a0*/  @P0 IADD3 R83, PT, PT, R0, 0x200, RZ ;  /* 0x0000020000530810 */ /* 0x000fe20007ffe0ff */
[----:B------:R-:W-:-:S05]  /*12b0*/  IMAD.WIDE.U32 R30, R31, 0x10, R2 ;  /* 0x000000101f1e7825 */ /* 0x000fca00078e0002 */
[----:B------:R2:W-:Y:S01]  /*12c0*/  STG.E.128 desc[UR14][R30.64], R24 ;  /* 0x000000181e007986 */ /* 0x0005e2000c101d0e */
[----:B-1----:R-:W-:-:S05]  /*12d0*/  @P0 IMAD.WIDE.U32 R80, R83, 0x10, R80 ;  /* 0x0000001053500825 */ /* 0x002fca00078e0050 */
[----:B------:R2:W5:Y:S01]  /*12e0*/  @P0 LDG.E.128 R20, desc[UR14][R80.64] ;  /* 0x0000000e50140981 */ /* 0x000562000c1e1d00 */
[----:B------:R-:W-:Y:S05]  /*12f0*/  BRA.U !UP0, `(.L_x_2802) ;  /* 0x0000000108c87547 */ /* 0x000fea000b800000 */
[----:B--2---:R-:W1:Y:S01]  /*1300*/  LDC.64 R24, c[0x0][0x3a0] ;  /* 0x0000e800ff187b82 */ /* 0x004e620000000a00 */
[----:B------:R-:W-:-:S05]  /*1310*/  IADD3 R27, PT, PT, R29, 0x200, RZ ;  /* 0x000002001d1b7810 */ /* 0x000fca0007ffe0ff */
        /* <DEDUP_REMOVED lines=48> */
.L_x_2802:
[----:B--2---:R-:W1:Y:S01]  /*1620*/  @P0 LDC R25, c[0x0][0x40c] ;  /* 0x00010300ff190b82 */ /* 0x004e620000000800 */
        /* <DEDUP_REMOVED lines=10> */
[----:B------:R-:W-:Y:S01]  /*16d0*/  HFMA2 R87, -RZ, RZ, 0, 0 ;  /* 0x00000000ff577431 */ /* 0x000fe200000001ff */
[----:B------:R-:W-:-:S04]  /*16e0*/  MOV R85, RZ ;  /* 0x000000ff00557202 */ /* 0x000fc80000000f00 */
        /* <DEDUP_REMOVED lines=31> */
.L_x_2803:
[----:B------:R-:W1:Y:S01]  /*18e0*/  @P0 LDC.64 R96, c[0x0][0x390] ;  /* 0x0000e400ff600b82 */ /* 0x000e620000000a00 */
[----:B------:R-:W-:Y:S02]  /*18f0*/  IADD3 R31, PT, PT, R29, 0x200, RZ ;  /* 0x000002001d1f7810 */ /* 0x000fe40007ffe0ff */
[----:B------:R-:W-:-:S03]  /*1900*/  @P0 IADD3 R99, PT, PT, R0, 0x300, RZ ;  /* 0x0000030000630810 */ /* 0x000fc60007ffe0ff */
[----:B------:R-:W-:-:S05]  /*1910*/  IMAD.WIDE.U32 R30, R31, 0x10, R2 ;  /* 0x000000101f1e7825 */ /* 0x000fca00078e0002 */
[----:B------:R2:W-:Y:S01]  /*1920*/  STG.E.128 desc[UR14][R30.64], R24 ;  /* 0x000000181e007986 */ /* 0x0005e2000c101d0e */
[----:B-1----:R-:W-:-:S05]  /*1930*/  @P0 IMAD.WIDE.U32 R96, R99, 0x10, R96 ;  /* 0x0000001063600825 */ /* 0x002fca00078e0060 */
[----:B------:R2:W5:Y:S01]  /*1940*/  @P0 LDG.E.128 R20, desc[UR14][R96.64] ;  /* 0x0000000e60140981 */ /* 0x000562000c1e1d00 */
[----:B------:R-:W-:Y:S01]  /*1950*/  IADD3 R29, PT, PT, R29, 0x300, RZ ;  /* 0x000003001d1d7810 */ /* 0x000fe20007ffe0ff */
[----:B------:R-:W-:Y:S06]  /*1960*/  BRA.U !UP0, `(.L_x_2804) ;  /* 0x0000000108c87547 */ /* 0x000fec000b800000 */
[----:B--2---:R-:W1:Y:S02]  /*1970*/  LDC.64 R24, c[0x0][0x3a0] ;  /* 0x0000e800ff187b82 */ /* 0x004e640000000a00 */
[----:B-1----:R-:W-:-:S06]  /*1980*/  IMAD.WIDE.U32 R24, R29, 0x10, R24 ;  /* 0x000000101d187825 */ /* 0x002fcc00078e0018 */
[----:B------:R-:W2:Y:S01]  /*1990*/  LDG.E.128 R24, desc[UR14][R24.64] ;  /* 0x0000000e18187981 */ /* 0x000ea2000c1e1d00 */
[----:B------:R-:W-:-:S06]  /*19a0*/  UISETP.GT.AND UP0, UPT, UR12, URZ, UPT ;  /* 0x000000ff0c00728c */ /* 0x000fcc000bf04270 */
[----:B------:R-:W-:-:S05]  /*19b0*/  PLOP3.LUT P0, PT, PT, PT, UP0, 0x80, 0x8 ;  /* 0x000000000008781c */ /* 0x000fca0003f0f008 */
[----:B------:R-:W1:Y:S01]  /*19c0*/  @UP0 LDCU UR5, c[0x0][0x40c] ;  /* 0x00008180ff0507ac */ /* 0x000e620008000800 */
[----:B------:R-:W3:Y:S01]  /*19d0*/  @UP0 LDCU UR12, c[0x0][0x40c] ;  /* 0x00008180ff0c07ac */ /* 0x000ee20008000800 */
[----:B------:R-:W4:Y:S06]  /*19e0*/  @UP0 LDCU UR19, c[0x0][0x40c] ;  /* 0x00008180ff1307ac */ /* 0x000f2c0008000800 */
[----:B-----5:R-:W-:Y:S02]  /*19f0*/  @P0 HADD2.F32 R0, -RZ, R20.H1_H1 ;  /* 0x30000014ff000230 */ /* 0x020fe40000004100 */
[--C-:B------:R-:W-:Y:S01]  /*1a00*/  @P0 HADD2.F32 R28, -RZ, R21.reuse.H0_H0 ;  /* 0x20000015ff1c0230 */ /* 0x100fe20000004100 */
[----:B------:R-:W0:Y:S01]  /*1a10*/  @UP0 LDCU UR4, c[0x0][0x40c] ;  /* 0x00008180ff0407ac */ /* 0x000e220008000800 */
[----:B------:R-:W-:Y:S01]  /*1a20*/  @P0 HADD2.F32 R30, -RZ, R21.H1_H1 ;  /* 0x30000015ff1e0230 */ /* 0x000fe20000004100 */
[----:B------:R-:W0:Y:S01]  /*1a30*/  @UP0 LDCU UR22, c[0x0][0x40c] ;  /* 0x00008180ff1607ac */ /* 0x000e220008000800 */
[----:B------:R-:W0:Y:S01]  /*1a40*/  @UP0 LDCU UR24, c[0x0][0x40c] ;  /* 0x00008180ff1807ac */ /* 0x000e220008000800 */
[----:B------:R-:W0:Y:S01]  /*1a50*/  @UP0 LDCU UR25, c[0x0][0x40c] ;  /* 0x00008180ff1907ac */ /* 0x000e220008000800 */
[----:B------:R-:W0:Y:S01]  /*1a60*/  @UP0 LDCU UR23, c[0x0][0x40c] ;  /* 0x00008180ff1707ac */ /* 0x000e220008000800 */
[----:B--2---:R-:W-:-:S02]  /*1a70*/  HADD2.F32 R97, -RZ, R24.H1_H1 ;  /* 0x30000018ff617230 */ /* 0x004fc40000004100 */
[--C-:B------:R-:W-:Y:S02]  /*1a80*/  HADD2.F32 R99, -RZ, R25.reuse.H0_H0 ;  /* 0x20000019ff637230 */ /* 0x100fe40000004100 */
[----:B------:R-:W-:Y:S02]  /*1a90*/  HADD2.F32 R101, -RZ, R25.H1_H1 ;  /* 0x30000019ff657230 */ /* 0x000fe40000004100 */
[----:B-1----:R-:W-:Y:S01]  /*1aa0*/  @P0 FFMA.FTZ R97, R0, UR5, R97 ;  /* 0x0000000500610c23 */ /* 0x002fe20008010061 */
[----:B------:R-:W-:Y:S02]  /*1ab0*/  HADD2.F32 R111, -RZ, R24.H0_H0 ;  /* 0x20000018ff6f7230 */ /* 0x000fe40000004100 */
[----:B---3--:R-:W-:Y:S01]  /*1ac0*/  @P0 FFMA.FTZ R99, R28, UR12, R99 ;  /* 0x0000000c1c630c23 */ /* 0x008fe20008010063 */
[--C-:B------:R-:W-:Y:S02]  /*1ad0*/  HADD2.F32 R107, -RZ, R26.reuse.H0_H0 ;  /* 0x2000001aff6b7230 */ /* 0x100fe40000004100 */
[----:B----4-:R-:W-:Y:S01]  /*1ae0*/  @P0 FFMA.FTZ R101, R30, UR19, R101 ;  /* 0x000000131e650c23 */ /* 0x010fe20008010065 */
[----:B------:R-:W-:-:S02]  /*1af0*/  HADD2.F32 R109, -RZ, R26.H1_H1 ;  /* 0x3000001aff6d7230 */ /* 0x000fc40000004100 */
[--C-:B------:R-:W-:Y:S01]  /*1b00*/  HADD2.F32 R103, -RZ, R27.reuse.H0_H0 ;  /* 0x2000001bff677230 */ /* 0x100fe20000004100 */
[----:B------:R-:W-:Y:S01]  /*1b10*/  F2FP.F16.F32.PACK_AB R25, RZ, R99 ;  /* 0x00000063ff19723e */ /* 0x000fe200000000ff */
[----:B------:R-:W-:Y:S02]  /*1b20*/  HADD2.F32 R105, -RZ, R27.H1_H1 ;  /* 0x3000001bff697230 */ /* 0x000fe40000004100 */
[--C-:B------:R-:W-:Y:S02]  /*1b30*/  @P0 HADD2.F32 R24, -RZ, R22.reuse.H0_H0 ;  /* 0x20000016ff180230 */ /* 0x100fe40000004100 */
[----:B------:R-:W-:Y:S02]  /*1b40*/  @P0 HADD2.F32 R26, -RZ, R22.H1_H1 ;  /* 0x30000016ff1a0230 */ /* 0x000fe40000004100 */
[----:B------:R-:W-:Y:S02]  /*1b50*/  @P0 HADD2.F32 R28, -RZ, R23.H0_H0 ;  /* 0x20000017ff1c0230 */ /* 0x000fe40000004100 */
[----:B0-----:R-:W-:Y:S01]  /*1b60*/  @P0 FFMA.FTZ R107, R24, UR22, R107 ;  /* 0x00000016186b0c23 */ /* 0x001fe2000801006b */
[----:B------:R-:W-:-:S02]  /*1b70*/  @P0 HADD2.F32 R0, -RZ, R20.H0_H0 ;  /* 0x20000014ff000230 */ /* 0x000fc40000004100 */
[----:B------:R-:W-:Y:S01]  /*1b80*/  @P0 FFMA.FTZ R109, R26, UR23, R109 ;  /* 0x000000171a6d0c23 */ /* 0x000fe2000801006d */
[----:B------:R-:W-:Y:S02]  /*1b90*/  @P0 HADD2.F32 R30, -RZ, R23.H1_H1 ;  /* 0x30000017ff1e0230 */ /* 0x000fe40000004100 */
[----:B------:R-:W-:Y:S01]  /*1ba0*/  @P0 FFMA.FTZ R103, R28, UR24, R103 ;  /* 0x000000181c670c23 */ /* 0x000fe20008010067 */
[----:B------:R-:W-:Y:S01]  /*1bb0*/  F2FP.F16.F32.PACK_AB R26, RZ, R101 ;  /* 0x00000065ff1a723e */ /* 0x000fe200000000ff */
[----:B------:R-:W-:Y:S01]  /*1bc0*/  @P0 FFMA.FTZ R111, R0, UR4, R111 ;  /* 0x00000004006f0c23 */ /* 0x000fe2000801006f */
[----:B------:R-:W-:Y:S01]  /*1bd0*/  F2FP.F16.F32.PACK_AB R0, RZ, R97 ;  /* 0x00000061ff00723e */ /* 0x000fe200000000ff */
[----:B------:R-:W-:Y:S01]  /*1be0*/  @P0 FFMA.FTZ R105, R30, UR25, R105 ;  /* 0x000000191e690c23 */ /* 0x000fe20008010069 */
        /* <DEDUP_REMOVED lines=10> */
.L_x_2804:
[----:B--2---:R-:W1:Y:S01]  /*1c90*/  @P0 LDC R25, c[0x0][0x40c] ;  /* 0x00010300ff190b82 */ /* 0x004e620000000800 */
[--C-:B-----5:R-:W-:Y:S02]  /*1ca0*/  @P0 HADD2.F32 R0, -RZ, R20.reuse.H0_H0 ;  /* 0x20000014ff000230 */ /* 0x120fe40000004100 */
[----:B------:R-:W-:Y:S02]  /*1cb0*/  HFMA2 R97, -RZ, RZ, 0, 0 ;  /* 0x00000000ff617431 */ /* 0x000fe400000001ff */
[----:B------:R-:W-:Y:S01]  /*1cc0*/  @P0 HADD2.F32 R24, -RZ, R20.H1_H1 ;  /* 0x30000014ff180230 */ /* 0x000fe20000004100 */
[----:B------:R-:W-:Y:S01]  /*1cd0*/  MOV R111, RZ ;  /* 0x000000ff006f7202 */ /* 0x000fe20000000f00 */
[----:B------:R-:W-:Y:S02]  /*1ce0*/  @P0 HADD2.F32 R26, -RZ, R21.H0_H0 ;  /* 0x20000015ff1a0230 */ /* 0x000fe40000004100 */
[----:B------:R-:W-:Y:S01]  /*1cf0*/  HFMA2 R101, -RZ, RZ, 0, 0 ;  /* 0x00000000ff657431 */ /* 0x000fe200000001ff */
[----:B------:R-:W-:Y:S01]  /*1d00*/  MOV R99, RZ ;  /* 0x000000ff00637202 */ /* 0x000fe20000000f00 */
        /* <DEDUP_REMOVED lines=9> */
[----:B------:R-:W-:-:S04]  /*1da0*/  @P0 HADD2.F32 R25, -RZ, R22.H1_H1 ;  /* 0x30000016ff190230 */ /* 0x000fc80000004100 */
[----:B------:R-:W1:Y:S01]  /*1db0*/  @P0 LDC R115, c[0x0][0x40c] ;  /* 0x00010300ff730b82 */ /* 0x000e620000000800 */
[----:B--2---:R-:W-:Y:S01]  /*1dc0*/  @P0 FMUL.FTZ R97, R24, R27 ;  /* 0x0000001b18610220 */ /* 0x004fe20000410000 */
[----:B------:R-:W-:Y:S02]  /*1dd0*/  @P0 HADD2.F32 R24, -RZ, R22.H0_H0 ;  /* 0x20000016ff180230 */ /* 0x000fe40000004100 */
[----:B------:R-:W-:-:S04]  /*1de0*/  @P0 HADD2.F32 R27, -RZ, R23.H1_H1 ;  /* 0x30000017ff1b0230 */ /* 0x000fc80000004100 */
[----:B------:R-:W2:Y:S01]  /*1df0*/  @P0 LDC R28, c[0x0][0x40c] ;  /* 0x00010300ff1c0b82 */ /* 0x000ea20000000800 */
[----:B---3--:R-:W-:Y:S01]  /*1e00*/  @P0 FMUL.FTZ R99, R26, R31 ;  /* 0x0000001f1a630220 */ /* 0x008fe20000410000 */
[----:B------:R-:W-:-:S06]  /*1e10*/  @P0 HADD2.F32 R26, -RZ, R23.H0_H0 ;  /* 0x20000017ff1a0230 */ /* 0x000fcc0000004100 */
        /* <DEDUP_REMOVED lines=12> */
[----:B------:R-:W-:Y:S01]  /*1ee0*/  PRMT R25, R25, 0x5410, R26 ;  /* 0x0000541019197816 */ /* 0x000fe2000000001a */
[----:B----4-:R-:W-:Y:S01]  /*1ef0*/  @P0 FMUL.FTZ R105, R27, R30 ;  /* 0x0000001e1b690220 */ /* 0x010fe20000410000 */
[----:B------:R-:W-:Y:S02]  /*1f00*/  F2FP.F16.F32.PACK_AB R27, RZ, R107 ;  /* 0x0000006bff1b723e */ /* 0x000fe400000000ff */
[----:B------:R-:W-:Y:S02]  /*1f10*/  F2FP.F16.F32.PACK_AB R30, RZ, R103 ;  /* 0x00000067ff1e723e */ /* 0x000fe400000000ff */
[----:B------:R-:W-:Y:S02]  /*1f20*/  F2FP.F16.F32.PACK_AB R31, RZ, R105 ;  /* 0x00000069ff1f723e */ /* 0x000fe400000000ff */
[----:B------:R-:W-:Y:S02]  /*1f30*/  PRMT R26, R27, 0x5410, R28 ;  /* 0x000054101b1a7816 */ /* 0x000fe4000000001c */
[----:B------:R-:W-:-:S07]  /*1f40*/  PRMT R27, R30, 0x5410, R31 ;  /* 0x000054101e1b7816 */ /* 0x000fce000000001f */
.L_x_2805:
[----:B------:R-:W-:Y:S01]  /*1f50*/  FADD.FTZ R0, RZ, R63 ;  /* 0x0000003fff007221 */ /* 0x000fe20000010000 */
[----:B------:R-:W1:Y:S01]  /*1f60*/  S2UR UR5, SR_CgaCtaId ;  /* 0x00000000000579c3 */ /* 0x000e620000008800 */
[----:B------:R-:W-:Y:S01]  /*1f70*/  ISETP.NE.AND P0, PT, R64, RZ, PT ;  /* 0x000000ff4000720c */ /* 0x000fe20003f05270 */
[----:B------:R-:W-:Y:S01]  /*1f80*/  UMOV UR4, 0x400 ;  /* 0x0000040000047882 */ /* 0x000fe20000000000 */
[----:B------:R-:W-:Y:S01]  /*1f90*/  FADD.FTZ R0, R0, R57 ;  /* 0x0000003900007221 */ /* 0x000fe20000010000 */
[----:B------:R-:W-:Y:S01]  /*1fa0*/  IMAD.WIDE.U32 R2, R29, 0x10, R2 ;  /* 0x000000101d027825 */ /* 0x000fe200078e0002 */
[----:B------:R-:W-:Y:S01]  /*1fb0*/  ISETP.GT.U32.AND P2, PT, R64, 0x7, PT ;  /* 0x000000074000780c */ /* 0x000fe20003f44070 */
[----:B------:R-:W-:Y:S02]  /*1fc0*/  UISETP.GE.AND UP0, UPT, UR6, 0x1, UPT ;  /* 0x000000010600788c */ /* 0x000fe4000bf06270 */
[----:B------:R-:W-:Y:S01]  /*1fd0*/  FADD.FTZ R0, R0, R59 ;  /* 0x0000003b00007221 */ /* 0x000fe20000010000 */
[----:B------:R-:W-:Y:S03]  /*1fe0*/  STG.E.128 desc[UR14][R2.64], R24 ;  /* 0x0000001802007986 */ /* 0x000fe6000c101d0e */
[----:B------:R-:W-:-:S04]  /*1ff0*/  FADD.FTZ R0, R0, R61 ;  /* 0x0000003d00007221 */ /* 0x000fc80000010000 */
[----:B------:R-:W-:-:S04]  /*2000*/  FADD.FTZ R0, R0, R33 ;  /* 0x0000002100007221 */ /* 0x000fc80000010000 */
[----:B------:R-:W-:-:S04]  /*2010*/  FADD.FTZ R0, R0, R35 ;  /* 0x0000002300007221 */ /* 0x000fc80000010000 */
[----:B------:R-:W-:Y:S01]  /*2020*/  FADD.FTZ R0, R0, R37 ;  /* 0x0000002500007221 */ /* 0x000fe20000010000 */
[----:B-1----:R-:W-:-:S03]  /*2030*/  ULEA UR4, UR5, UR4, 0x18 ;  /* 0x0000000405047291 */ /* 0x002fc6000f8ec0ff */
[----:B------:R-:W-:Y:S01]  /*2040*/  FADD.FTZ R0, R0, R39 ;  /* 0x0000002700007221 */ /* 0x000fe20000010000 */
[----:B------:R-:W-:-:S03]  /*2050*/  @UP1 UIADD3 UR4, UPT, UPT, UR4, 0x40, URZ ;  /* 0x0000004004041890 */ /* 0x000fc6000fffe0ff */
[----:B------:R-:W-:-:S03]  /*2060*/  FADD.FTZ R0, R0, R79 ;  /* 0x0000004f00007221 */ /* 0x000fc60000010000 */
[----:B------:R-:W-:Y:S01]  /*2070*/  @!P2 LEA R34, R64, UR4, 0x3 ;  /* 0x000000044022ac11 */ /* 0x000fe2000f8e18ff */
        /* <DEDUP_REMOVED lines=23> */
[----:B------:R-:W1:Y:S02]  /*21f0*/  SHFL.BFLY PT, R31, R0, 0x1, 0x1f ;  /* 0x0c201f00001f7f89 */ /* 0x000e6400000e0000 */
[----:B-1----:R-:W-:-:S05]  /*2200*/  FADD.FTZ R31, R0, R31 ;  /* 0x0000001f001f7221 */ /* 0x002fca0000010000 */
[----:B------:R-:W1:Y:S02]  /*2210*/  SHFL.BFLY PT, R28, R31, 0x2, 0x1f ;  /* 0x0c401f001f1c7f89 */ /* 0x000e6400000e0000 */
[----:B-1----:R-:W-:-:S05]  /*2220*/  FADD.FTZ R30, R31, R28 ;  /* 0x0000001c1f1e7221 */ /* 0x002fca0000010000 */
[----:B------:R-:W1:Y:S02]  /*2230*/  SHFL.BFLY PT, R113, R30, 0x4, 0x1f ;  /* 0x0c801f001e717f89 */ /* 0x000e6400000e0000 */
[----:B-1----:R-:W-:-:S05]  /*2240*/  FADD.FTZ R113, R30, R113 ;  /* 0x000000711e717221 */ /* 0x002fca0000010000 */
[----:B------:R-:W1:Y:S02]  /*2250*/  SHFL.BFLY PT, R28, R113, 0x8, 0x1f ;  /* 0x0d001f00711c7f89 */ /* 0x000e6400000e0000 */
[----:B-1----:R-:W-:-:S05]  /*2260*/  FADD.FTZ R32, R113, R28 ;  /* 0x0000001c71207221 */ /* 0x002fca0000010000 */
[----:B------:R-:W1:Y:S02]  /*2270*/  SHFL.BFLY PT, R115, R32, 0x10, 0x1f ;  /* 0x0e001f0020737f89 */ /* 0x000e6400000e0000 */
[----:B-1----:R-:W-:-:S04]  /*2280*/  FADD.FTZ R28, R32, R115 ;  /* 0x00000073201c7221 */ /* 0x002fc80000010000 */
        /* <DEDUP_REMOVED lines=65> */
[----:B------:R-:W1:Y:S02]  /*26a0*/  SHFL.BFLY PT, R31, R0, 0x1, 0x1f ;  /* 0x0c201f00001f7f89 */ /* 0x000e6400000e0000 */
[----:B-1----:R-:W-:Y:S01]  /*26b0*/  FADD.FTZ R31, R0, R31 ;  /* 0x0000001f001f7221 */ /* 0x002fe20000010000 */
[----:B------:R-:W-:-:S04]  /*26c0*/  @!P0 SHF.R.U32.HI R0, RZ, 0x2, R56 ;  /* 0x00000002ff008819 */ /* 0x000fc80000011638 */
[----:B------:R-:W1:Y:S01]  /*26d0*/  SHFL.BFLY PT, R30, R31, 0x2, 0x1f ;  /* 0x0c401f001f1e7f89 */ /* 0x000e6200000e0000 */
[----:B------:R-:W-:Y:S01]  /*26e0*/  @!P0 LOP3.LUT R0, R0, 0x38, RZ, 0xc0, !PT ;  /* 0x0000003800008812 */ /* 0x000fe200078ec0ff */
[----:B-1----:R-:W-:-:S05]  /*26f0*/  FADD.FTZ R30, R31, R30 ;  /* 0x0000001e1f1e7221 */ /* 0x002fca0000010000 */
[----:B------:R-:W1:Y:S02]  /*2700*/  SHFL.BFLY PT, R113, R30, 0x4, 0x1f ;  /* 0x0c801f001e717f89 */ /* 0x000e6400000e0000 */
[----:B-1----:R-:W-:Y:S01]  /*2710*/  FADD.FTZ R113, R30, R113 ;  /* 0x000000711e717221 */ /* 0x002fe20000010000 */
[----:B------:R-:W-:-:S04]  /*2720*/  CS2R R30, SRZ ;  /* 0x00000000001e7805 */ /* 0x000fc8000001ff00 */
[----:B------:R-:W1:Y:S02]  /*2730*/  SHFL.BFLY PT, R32, R113, 0x8, 0x1f ;  /* 0x0d001f0071207f89 */ /* 0x000e6400000e0000 */
[----:B-1----:R-:W-:-:S05]  /*2740*/  FADD.FTZ R32, R113, R32 ;  /* 0x0000002071207221 */ /* 0x002fca0000010000 */
[----:B------:R-:W1:Y:S02]  /*2750*/  SHFL.BFLY PT, R115, R32, 0x10, 0x1f ;  /* 0x0e001f0020737f89 */ /* 0x000e6400000e0000 */
[----:B-1----:R-:W-:Y:S01]  /*2760*/  FADD.FTZ R29, R32, R115 ;  /* 0x00000073201d7221 */ /* 0x002fe20000010000 */
[----:B------:R-:W-:Y:S02]  /*2770*/  MOV R32, RZ ;  /* 0x000000ff00207202 */ /* 0x000fe40000000f00 */
[----:B------:R-:W-:Y:S02]  /*2780*/  @!P2 MOV R32, 0x400 ;  /* 0x000004000020a802 */ /* 0x000fe40000000f00 */
[----:B------:R1:W-:Y:S01]  /*2790*/  @!P0 STS.64 [R0+UR4], R28 ;  /* 0x0000001c00008988 */ /* 0x0003e20008000a04 */
[----:B------:R-:W-:Y:S01]  /*27a0*/  BAR.SYNC.DEFER_BLOCKING 0x0 ;  /* 0x0000000000007b1d */ /* 0x000fe20000010000 */
[----:B------:R-:W-:-:S05]  /*27b0*/  ISETP.NE.AND P0, PT, R56, RZ, PT ;  /* 0x000000ff3800720c */ /* 0x000fca0003f05270 */
[----:B------:R-:W2:Y:S01]  /*27c0*/  SHFL.DOWN PT, R113, R32, 0x4, 0x1f ;  /* 0x08801f0020717f89 */ /* 0x000ea200000e0000 */
[----:B-1----:R-:W-:-:S03]  /*27d0*/  I2FP.F32.U32 R0, R32 ;  /* 0x0000002000007245 */ /* 0x002fc60000201000 */
[----:B------:R-:W-:Y:S01]  /*27e0*/  @!P2 LDS.64 R30, [R34] ;  /* 0x00000000221ea984 */ /* 0x000fe20000000a00 */
[----:B--2---:R-:W-:Y:S02]  /*27f0*/  IADD3 R36, PT, PT, R113, R32, RZ ;  /* 0x0000002071247210 */ /* 0x004fe40007ffe0ff */
[----:B------:R-:W-:Y:S02]  /*2800*/  I2FP.F32.S32 R24, R113 ;  /* 0x0000007100187245 */ /* 0x000fe40000201400 */
[----:B------:R-:W-:Y:S01]  /*2810*/  I2FP.F32.S32 R38, R36 ;  /* 0x0000002400267245 */ /* 0x000fe20000201400 */
[----:B------:R-:W1:Y:S03]  /*2820*/  SHFL.DOWN PT, R25, R36, 0x2, 0x1f ;  /* 0x08401f0024197f89 */ /* 0x000e6600000e0000 */
[----:B------:R-:W2:Y:S01]  /*2830*/  MUFU.RCP R58, R38 ;  /* 0x00000026003a7308 */ /* 0x000ea20000001000 */
[----:B-1----:R-:W-:-:S02]  /*2840*/  IADD3 R36, PT, PT, R36, R25, RZ ;  /* 0x0000001924247210 */ /* 0x002fc40007ffe0ff */
[----:B------:R-:W-:Y:S01]  /*2850*/  I2FP.F32.S32 R25, R25 ;  /* 0x0000001900197245 */ /* 0x000fe20000201400 */
[----:B------:R-:W1:Y:S04]  /*2860*/  SHFL.DOWN PT, R115, R30, 0x4, 0x1f ;  /* 0x08801f001e737f89 */ /* 0x000e6800000e0000 */
[----:B------:R-:W3:Y:S04]  /*2870*/  SHFL.DOWN PT, R2, R31, 0x4, 0x1f ;  /* 0x08801f001f027f89 */ /* 0x000ee800000e0000 */
[----:B------:R-:W4:Y:S01]  /*2880*/  SHFL.DOWN PT, R29, R36, 0x1, 0x1f ;  /* 0x08201f00241d7f89 */ /* 0x000f2200000e0000 */
[C---:B-1----:R-:W-:Y:S01]  /*2890*/  FMUL.FTZ R3, R115.reuse, R24 ;  /* 0x0000001873037220 */ /* 0x042fe20000410000 */
[----:B------:R-:W-:-:S03]  /*28a0*/  FADD.FTZ R115, -R115, R30 ;  /* 0x0000001e73737221 */ /* 0x000fc60000010100 */
[----:B------:R-:W-:Y:S01]  /*28b0*/  FFMA.FTZ R3, R0, R30, R3 ;  /* 0x0000001e00037223 */ /* 0x000fe20000010003 */
[----:B------:R-:W-:Y:S01]  /*28c0*/  FMUL.FTZ R115, R115, R115 ;  /* 0x0000007373737220 */ /* 0x000fe20000410000 */
[----:B---3--:R-:W-:Y:S01]  /*28d0*/  FADD.FTZ R31, R2, R31 ;  /* 0x0000001f021f7221 */ /* 0x008fe20000010000 */
[----:B------:R-:W-:Y:S01]  /*28e0*/  I2FP.F32.S32 R2, R36 ;  /* 0x0000002400027245 */ /* 0x000fe20000201400 */
[----:B--2---:R-:W-:Y:S01]  /*28f0*/  FMUL.FTZ R3, R58, R3 ;  /* 0x000000033a037220 */ /* 0x004fe20000410000 */
[----:B------:R-:W-:Y:S01]  /*2900*/  FMUL.FTZ R115, R115, R0 ;  /* 0x0000000073737220 */ /* 0x000fe20000410000 */
[-C--:B----4-:R-:W-:Y:S02]  /*2910*/  IADD3 R36, PT, PT, R36, R29.reuse, RZ ;  /* 0x0000001d24247210 */ /* 0x090fe40007ffe0ff */
[----:B------:R-:W-:Y:S01]  /*2920*/  I2FP.F32.S32 R29, R29 ;  /* 0x0000001d001d7245 */ /* 0x000fe20000201400 */
[----:B------:R-:W1:Y:S01]  /*2930*/  SHFL.DOWN PT, R26, R3, 0x2, 0x1f ;  /* 0x08401f00031a7f89 */ /* 0x000e6200000e0000 */
[----:B------:R-:W-:Y:S01]  /*2940*/  FMUL.FTZ R115, R115, R24 ;  /* 0x0000001873737220 */ /* 0x000fe20000410000 */
[----:B------:R-:W-:Y:S01]  /*2950*/  I2FP.F32.S32 R36, R36 ;  /* 0x0000002400247245 */ /* 0x000fe20000201400 */
[----:B------:R-:W2:Y:S02]  /*2960*/  MUFU.RCP R24, R2 ;  /* 0x0000000200187308 */ /* 0x000ea40000001000 */
[----:B------:R-:W-:-:S05]  /*2970*/  FFMA.FTZ R31, R58, R115, R31 ;  /* 0x000000733a1f7223 */ /* 0x000fca000001001f */
[----:B------:R-:W3:Y:S01]  /*2980*/  SHFL.DOWN PT, R0, R31, 0x2, 0x1f ;  /* 0x08401f001f007f89 */ /* 0x000ee200000e0000 */
[----:B------:R-:W4:Y:S01]  /*2990*/  MUFU.RCP R36, R36 ;  /* 0x0000002400247308 */ /* 0x000f220000001000 */
[----:B-1----:R-:W-:Y:S01]  /*29a0*/  FMUL.FTZ R27, R26, R25 ;  /* 0x000000191a1b7220 */ /* 0x002fe20000410000 */
[----:B------:R-:W-:-:S03]  /*29b0*/  FADD.FTZ R26, R3, -R26 ;  /* 0x8000001a031a7221 */ /* 0x000fc60000010000 */
[----:B------:R-:W-:Y:S01]  /*29c0*/  FFMA.FTZ R27, R38, R3, R27 ;  /* 0x00000003261b7223 */ /* 0x000fe2000001001b */
[----:B------:R-:W-:-:S03]  /*29d0*/  FMUL.FTZ R3, R26, R26 ;  /* 0x0000001a1a037220 */ /* 0x000fc60000410000 */
[----:B--2---:R-:W-:Y:S01]  /*29e0*/  FMUL.FTZ R27, R24, R27 ;  /* 0x0000001b181b7220 */ /* 0x004fe20000410000 */
[----:B------:R-:W-:Y:S01]  /*29f0*/  FMUL.FTZ R3, R38, R3 ;  /* 0x0000000326037220 */ /* 0x000fe20000410000 */
[----:B---3--:R-:W-:-:S03]  /*2a00*/  FADD.FTZ R31, R31, R0 ;  /* 0x000000001f1f7221 */ /* 0x008fc60000010000 */
[----:B------:R-:W1:Y:S01]  /*2a10*/  SHFL.DOWN PT, R26, R27, 0x1, 0x1f ;  /* 0x08201f001b1a7f89 */ /* 0x000e6200000e0000 */
[----:B------:R-:W-:-:S04]  /*2a20*/  FMUL.FTZ R3, R3, R25 ;  /* 0x0000001903037220 */ /* 0x000fc80000410000 */
[----:B------:R-:W-:-:S05]  /*2a30*/  FFMA.FTZ R3, R24, R3, R31 ;  /* 0x0000000318037223 */ /* 0x000fca000001001f */
[----:B------:R-:W2:Y:S01]  /*2a40*/  SHFL.DOWN PT, R0, R3, 0x1, 0x1f ;  /* 0x08201f0003007f89 */ /* 0x000ea200000e0000 */
[----:B-1----:R-:W-:Y:S01]  /*2a50*/  FADD.FTZ R24, R27, -R26 ;  /* 0x8000001a1b187221 */ /* 0x002fe20000010000 */
[----:B------:R-:W-:-:S03]  /*2a60*/  FMUL.FTZ R31, R26, R29 ;  /* 0x0000001d1a1f7220 */ /* 0x000fc60000410000 */
[----:B------:R-:W-:Y:S01]  /*2a70*/  FMUL.FTZ R25, R24, R24 ;  /* 0x0000001818197220 */ /* 0x000fe20000410000 */
[C---:B------:R-:W-:Y:S01]  /*2a80*/  FFMA.FTZ R31, R2.reuse, R27, R31 ;  /* 0x0000001b021f7223 */ /* 0x040fe2000001001f */
[----:B------:R-:W-:Y:S02]  /*2a90*/  MOV R27, UR7 ;  /* 0x00000007001b7c02 */ /* 0x000fe40008000f00 */
[----:B------:R-:W-:Y:S01]  /*2aa0*/  FMUL.FTZ R2, R2, R25 ;  /* 0x0000001902027220 */ /* 0x000fe20000410000 */
[----:B----4-:R-:W-:Y:S01]  /*2ab0*/  FMUL.FTZ R31, R36, R31 ;  /* 0x0000001f241f7220 */ /* 0x010fe20000410000 */
[----:B--2---:R-:W-:Y:S02]  /*2ac0*/  FADD.FTZ R25, R3, R0 ;  /* 0x0000000003197221 */ /* 0x004fe40000010000 */
[----:B------:R-:W-:Y:S01]  /*2ad0*/  FMUL.FTZ R2, R2, R29 ;  /* 0x0000001d02027220 */ /* 0x000fe20000410000 */
[----:B------:R-:W-:Y:S02]  /*2ae0*/  MOV R29, UR7 ;  /* 0x00000007001d7c02 */ /* 0x000fe40008000f00 */
[----:B------:R-:W1:Y:S01]  /*2af0*/  SHFL.IDX PT, R31, R31, RZ, 0x1f ;  /* 0x00001fff1f1f7589 */ /* 0x000e6200000e0000 */
[----:B------:R-:W-:-:S02]  /*2b00*/  FFMA.FTZ R36, R36, R2, R25 ;  /* 0x0000000224247223 */ /* 0x000fc40000010019 */
[----:B------:R-:W2:Y:S03]  /*2b10*/  LDC R2, c[0x0][0x448] ;  /* 0x00011200ff027b82 */ /* 0x000ea60000000800 */
[----:B------:R-:W2:Y:S01]  /*2b20*/  SHFL.IDX PT, R25, R36, RZ, 0x1f ;  /* 0x00001fff24197589 */ /* 0x000ea200000e0000 */
[----:B-1----:R-:W-:-:S05]  /*2b30*/  FMUL.FTZ R0, R31, R31 ;  /* 0x0000001f1f007220 */ /* 0x002fca0000410000 */
[----:B------:R-:W-:Y:S01]  /*2b40*/  FSEL R3, R0, RZ, P1 ;  /* 0x000000ff00037208 */ /* 0x000fe20000800000 */
[----:B--2---:R-:W-:Y:S02]  /*2b50*/  FFMA.FTZ R0, R25, UR18, R2 ;  /* 0x0000001219007c23 */ /* 0x004fe40008010002 */
[----:B------:R-:W1:Y:S02]  /*2b60*/  @!P0 LDC.64 R24, c[0x0][0x3c0] ;  /* 0x0000f000ff188b82 */ /* 0x000e640000000a00 */
[----:B------:R-:W-:-:S06]  /*2b70*/  FADD.FTZ R0, R0, R3 ;  /* 0x0000000300007221 */ /* 0x000fcc0000010000 */
[----:B------:R-:W2:Y:S01]  /*2b80*/  MUFU.RSQ R0, R0 ;  /* 0x0000000000007308 */ /* 0x000ea20000001400 */
[----:B------:R-:W3:Y:S01]  /*2b90*/  @!P0 LDC.64 R2, c[0x0][0x3c8] ;  /* 0x0000f200ff028b82 */ /* 0x000ee20000000a00 */
[----:B-1----:R-:W-:Y:S01]  /*2ba0*/  @!P0 IMAD.WIDE R24, R27, 0x4, R24 ;  /* 0x000000041b188825 */ /* 0x002fe200078e0218 */
[----:B--2---:R-:W-:-:S04]  /*2bb0*/  R2UR UR19, R0 ;  /* 0x00000000001372ca */ /* 0x004fc800000e0000 */
[----:B------:R1:W-:Y:S01]  /*2bc0*/  @!P0 STG.E desc[UR14][R24.64], R31 ;  /* 0x0000001f18008986 */ /* 0x0003e2000c10190e */
[----:B---3--:R-:W-:-:S08]  /*2bd0*/  @!P0 IMAD.WIDE R2, R29, 0x4, R2 ;  /* 0x000000041d028825 */ /* 0x008fd000078e0202 */
[----:B------:R-:W-:-:S05]  /*2be0*/  MOV R27, UR19 ;  /* 0x00000013001b7c02 */ /* 0x000fca0008000f00 */
[----:B------:R1:W-:Y:S01]  /*2bf0*/  @!P0 STG.E desc[UR14][R2.64], R27 ;  /* 0x0000001b02008986 */ /* 0x0003e2000c10190e */
[----:B------:R-:W-:Y:S05]  /*2c00*/  BRA.U !UP0, `(.L_x_2806) ;  /* 0x0000000d08107547 */ /* 0x000fea000b800000 */
[----:B-1----:R-:W-:Y:S01]  /*2c10*/  FSEL R31, R31, RZ, !P1 ;  /* 0x000000ff1f1f7208 */ /* 0x002fe20004800000 */
[--C-:B------:R-:W-:Y:S01]  /*2c20*/  HADD2.F32 R3, -RZ, R55.reuse.H0_H0 ;  /* 0x20000037ff037230 */ /* 0x100fe20000004100 */
[----:B------:R-:W-:Y:S01]  /*2c30*/  UIADD3 UR4, UPT, UPT, UR6, -0x1, URZ ;  /* 0xffffffff06047890 */ /* 0x000fe2000fffe0ff */
[--C-:B------:R-:W-:Y:S01]  /*2c40*/  HADD2.F32 R25, -RZ, R16.reuse.H0_H0 ;  /* 0x20000010ff197230 */ /* 0x100fe20000004100 */
[----:B------:R-:W-:Y:S01]  /*2c50*/  R2UR UR12, R31 ;  /* 0x000000001f0c72ca */ /* 0x000fe200000e0000 */
[----:B------:R-:W-:Y:S01]  /*2c60*/  HADD2.F32 R0, -RZ, R55.H1_H1 ;  /* 0x30000037ff007230 */ /* 0x000fe20000004100 */
[----:B------:R-:W-:Y:S01]  /*2c70*/  UIMAD UR4, UR4, UR13, URZ ;  /* 0x0000000d040472a4 */ /* 0x000fe2000f8e02ff */
[----:B------:R-:W-:Y:S02]  /*2c80*/  HADD2.F32 R2, -RZ, R16.H1_H1 ;  /* 0x30000010ff027230 */ /* 0x000fe40000004100 */
[----:B------:R-:W-:Y:S01]  /*2c90*/  HADD2.F32 R26, -RZ, R54.H0_H0 ;  /* 0x20000036ff1a7230 */ /* 0x000fe20000004100 */
[----:B------:R-:W-:Y:S01]  /*2ca0*/  USHF.R.S32.HI UR5, URZ, 0x1f, UR4 ;  /* 0x0000001fff057899 */ /* 0x000fe20008011404 */
[----:B------:R-:W-:-:S02]  /*2cb0*/  HADD2.F32 R28, -RZ, R17.H0_H0 ;  /* 0x20000011ff1c7230 */ /* 0x000fc40000004100 */
[----:B------:R-:W-:Y:S01]  /*2cc0*/  HADD2.F32 R30, -RZ, R54.H1_H1 ;  /* 0x30000036ff1e7230 */ /* 0x000fe20000004100 */
[----:B------:R-:W-:Y:S01]  /*2cd0*/  ULEA.HI UR5, UR5, UR4, URZ, 0x3 ;  /* 0x0000000405057291 */ /* 0x000fe2000f8f18ff */
[----:B------:R-:W-:Y:S02]  /*2ce0*/  HADD2.F32 R32, -RZ, R17.H1_H1 ;  /* 0x30000011ff207230 */ /* 0x000fe40000004100 */
[----:B------:R-:W-:Y:S01]  /*2cf0*/  FADD.FTZ R63, R63, -UR12 ;  /* 0x8000000c3f3f7e21 */ /* 0x000fe20008010000 */
[----:B------:R-:W-:Y:S01]  /*2d00*/  FADD.FTZ R57, R57, -UR12 ;  /* 0x8000000c39397e21 */ /* 0x000fe20008010000 */
[----:B------:R-:W-:Y:S01]  /*2d10*/  FADD.FTZ R59, R59, -UR12 ;  /* 0x8000000c3b3b7e21 */ /* 0x000fe20008010000 */
[----:B------:R-:W-:Y:S01]  /*2d20*/  FADD.FTZ R61, R61, -UR12 ;  /* 0x8000000c3d3d7e21 */ /* 0x000fe20008010000 */
[----:B------:R-:W-:Y:S01]  /*2d30*/  FMUL.FTZ R24, R63, UR19 ;  /* 0x000000133f187c20 */ /* 0x000fe20008410000 */
[----:B------:R-:W-:Y:S01]  /*2d40*/  FMUL.FTZ R29, R57, UR19 ;  /* 0x00000013391d7c20 */ /* 0x000fe20008410000 */
[----:B------:R-:W-:Y:S01]  /*2d50*/  FMUL.FTZ R59, R59, UR19 ;  /* 0x000000133b3b7c20 */ /* 0x000fe20008410000 */
[----:B------:R-:W-:Y:S01]  /*2d60*/  FMUL.FTZ R61, R61, UR19 ;  /* 0x000000133d3d7c20 */ /* 0x000fe20008410000 */
[----:B------:R-:W-:Y:S01]  /*2d70*/  FADD.FTZ R33, R33, -UR12 ;  /* 0x8000000c21217e21 */ /* 0x000fe20008010000 */
[----:B------:R-:W-:Y:S01]  /*2d80*/  FADD.FTZ R35, R35, -UR12 ;  /* 0x8000000c23237e21 */ /* 0x000fe20008010000 */
[----:B------:R-:W-:Y:S01]  /*2d90*/  FADD.FTZ R37, R37, -UR12 ;  /* 0x8000000c25257e21 */ /* 0x000fe20008010000 */
[----:B------:R-:W-:Y:S01]  /*2da0*/  FFMA.FTZ R24, R24, R3, R25 ;  /* 0x0000000318187223 */ /* 0x000fe20000010019 */
[----:B------:R-:W-:Y:S01]  /*2db0*/  FFMA.FTZ R29, R29, R0, R2 ;  /* 0x000000001d1d7223 */ /* 0x000fe20000010002 */
[----:B------:R-:W-:Y:S01]  /*2dc0*/  FADD.FTZ R39, R39, -UR12 ;  /* 0x8000000c27277e21 */ /* 0x000fe20008010000 */
[----:B------:R-:W-:Y:S01]  /*2dd0*/  FFMA.FTZ R25, R59, R26, R28 ;  /* 0x0000001a3b197223 */ /* 0x000fe2000001001c */
[----:B------:R-:W-:Y:S01]  /*2de0*/  FFMA.FTZ R0, R61, R30, R32 ;  /* 0x0000001e3d007223 */ /* 0x000fe20000010020 */
[----:B------:R-:W-:-:S02]  /*2df0*/  HADD2.F32 R3, -RZ, R53.H0_H0 ;  /* 0x20000035ff037230 */ /* 0x000fc40000004100 */
[----:B------:R-:W-:Y:S01]  /*2e00*/  FMUL.FTZ R26, R33, UR19 ;  /* 0x00000013211a7c20 */ /* 0x000fe20008410000 */
[--C-:B------:R-:W-:Y:S02]  /*2e10*/  HADD2.F32 R27, -RZ, R18.reuse.H0_H0 ;  /* 0x20000012ff1b7230 */ /* 0x100fe40000004100 */
[----:B------:R-:W-:Y:S01]  /*2e20*/  FMUL.FTZ R31, R35, UR19 ;  /* 0x00000013231f7c20 */ /* 0x000fe20008410000 */
[----:B------:R-:W-:Y:S02]  /*2e30*/  HADD2.F32 R2, -RZ, R53.H1_H1 ;  /* 0x30000035ff027230 */ /* 0x000fe40000004100 */
[----:B------:R-:W-:Y:S01]  /*2e40*/  FMUL.FTZ R37, R37, UR19 ;  /* 0x0000001325257c20 */ /* 0x000fe20008410000 */
[----:B------:R-:W-:Y:S02]  /*2e50*/  HADD2.F32 R28, -RZ, R18.H1_H1 ;  /* 0x30000012ff1c7230 */ /* 0x000fe40000004100 */
[----:B------:R-:W-:Y:S01]  /*2e60*/  FMUL.FTZ R39, R39, UR19 ;  /* 0x0000001327277c20 */ /* 0x000fe20008410000 */
[----:B------:R-:W-:-:S02]  /*2e70*/  HADD2.F32 R30, -RZ, R52.H0_H0 ;  /* 0x20000034ff1e7230 */ /* 0x000fc40000004100 */
[----:B------:R-:W-:Y:S01]  /*2e80*/  FADD.FTZ R79, R79, -UR12 ;  /* 0x8000000c4f4f7e21 */ /* 0x000fe20008010000 */
[--C-:B------:R-:W-:Y:S02]  /*2e90*/  HADD2.F32 R32, -RZ, R19.reuse.H0_H0 ;  /* 0x20000013ff207230 */ /* 0x100fe40000004100 */
[----:B------:R-:W-:Y:S01]  /*2ea0*/  FADD.FTZ R75, R75, -UR12 ;  /* 0x8000000c4b4b7e21 */ /* 0x000fe20008010000 */
[----:B------:R-:W-:Y:S02]  /*2eb0*/  HADD2.F32 R34, -RZ, R52.H1_H1 ;  /* 0x30000034ff227230 */ /* 0x000fe40000004100 */
[----:B------:R-:W-:Y:S01]  /*2ec0*/  FFMA.FTZ R26, R26, R3, R27 ;  /* 0x000000031a1a7223 */ /* 0x000fe2000001001b */
[----:B------:R-:W-:Y:S02]  /*2ed0*/  HADD2.F32 R36, -RZ, R19.H1_H1 ;  /* 0x30000013ff247230 */ /* 0x000fe40000004100 */
[----:B------:R-:W-:Y:S01]  /*2ee0*/  FADD.FTZ R73, R73, -UR12 ;  /* 0x8000000c49497e21 */ /* 0x000fe20008010000 */
[----:B------:R-:W-:Y:S01]  /*2ef0*/  FADD.FTZ R77, R77, -UR12 ;  /* 0x8000000c4d4d7e21 */ /* 0x000fe20008010000 */
[----:B------:R-:W-:Y:S01]  /*2f00*/  FADD.FTZ R71, R71, -UR12 ;  /* 0x8000000c47477e21 */ /* 0x000fe20008010000 */
[----:B------:R-:W-:Y:S01]  /*2f10*/  FFMA.FTZ R31, R31, R2, R28 ;  /* 0x000000021f1f7223 */ /* 0x000fe2000001001c */
[----:B------:R-:W-:Y:S01]  /*2f20*/  FFMA.FTZ R27, R37, R30, R32 ;  /* 0x0000001e251b7223 */ /* 0x000fe20000010020 */
[----:B------:R-:W-:Y:S01]  /*2f30*/  FFMA.FTZ R28, R39, R34, R36 ;  /* 0x00000022271c7223 */ /* 0x000fe20000010024 */
[----:B------:R-:W-:-:S02]  /*2f40*/  HADD2.F32 R3, -RZ, R51.H0_H0 ;  /* 0x20000033ff037230 */ /* 0x000fc40000004100 */
[----:B------:R-:W-:Y:S01]  /*2f50*/  FMUL.FTZ R32, R79, UR19 ;  /* 0x000000134f207c20 */ /* 0x000fe20008410000 */
[----:B------:R-:W-:Y:S02]  /*2f60*/  HADD2.F32 R33, -RZ, R12.H0_H0 ;  /* 0x2000000cff217230 */ /* 0x000fe40000004100 */
[----:B------:R-:W-:Y:S01]  /*2f70*/  FMUL.FTZ R34, R75, UR19 ;  /* 0x000000134b227c20 */ /* 0x000fe20008410000 */
[----:B------:R-:W-:Y:S02]  /*2f80*/  HADD2.F32 R35, -RZ, R50.H0_H0 ;  /* 0x20000032ff237230 */ /* 0x000fe40000004100 */
[----:B------:R-:W-:Y:S01]  /*2f90*/  FMUL.FTZ R73, R73, UR19 ;  /* 0x0000001349497c20 */ /* 0x000fe20008410000 */
[----:B------:R-:W-:Y:S02]  /*2fa0*/  HADD2.F32 R37, -RZ, R13.H0_H0 ;  /* 0x2000000dff257230 */ /* 0x000fe40000004100 */
[----:B------:R-:W-:Y:S01]  /*2fb0*/  FMUL.FTZ R77, R77, UR19 ;  /* 0x000000134d4d7c20 */ /* 0x000fe20008410000 */
[----:B------:R-:W-:-:S02]  /*2fc0*/  HADD2.F32 R2, -RZ, R51.H1_H1 ;  /* 0x30000033ff027230 */ /* 0x000fc40000004100 */
[----:B------:R-:W-:Y:S01]  /*2fd0*/  FMUL.FTZ R39, R71, UR19 ;  /* 0x0000001347277c20 */ /* 0x000fe20008410000 */
[----:B------:R-:W-:Y:S02]  /*2fe0*/  HADD2.F32 R30, -RZ, R12.H1_H1 ;  /* 0x3000000cff1e7230 */ /* 0x000fe40000004100 */
[----:B------:R-:W-:Y:S01]  /*2ff0*/  FADD.FTZ R65, R65, -UR12 ;  /* 0x8000000c41417e21 */ /* 0x000fe20008010000 */
[----:B------:R-:W-:Y:S02]  /*3000*/  HADD2.F32 R36, -RZ, R50.H1_H1 ;  /* 0x30000032ff247230 */ /* 0x000fe40000004100 */
[----:B------:R-:W-:Y:S01]  /*3010*/  FADD.FTZ R67, R67, -UR12 ;  /* 0x8000000c43437e21 */ /* 0x000fe20008010000 */
[----:B------:R-:W-:Y:S02]  /*3020*/  HADD2.F32 R38, -RZ, R13.H1_H1 ;  /* 0x3000000dff267230 */ /* 0x000fe40000004100 */
[----:B------:R-:W-:Y:S01]  /*3030*/  FADD.FTZ R91, R91, -UR12 ;  /* 0x8000000c5b5b7e21 */ /* 0x000fe20008010000 */
[----:B------:R-:W-:-:S02]  /*3040*/  HADD2.F32 R60, -RZ, R48.H1_H1 ;  /* 0x30000030ff3c7230 */ /* 0x000fc40000004100 */
[----:B------:R-:W-:Y:S01]  /*3050*/  FFMA.FTZ R32, R32, R3, R33 ;  /* 0x0000000320207223 */ /* 0x000fe20000010021 */
[----:B------:R-:W-:Y:S02]  /*3060*/  HADD2.F32 R62, -RZ, R15.H1_H1 ;  /* 0x3000000fff3e7230 */ /* 0x000fe40000004100 */
[----:B------:R-:W-:Y:S01]  /*3070*/  FFMA.FTZ R34, R34, R35, R37 ;  /* 0x0000002322227223 */ /* 0x000fe20000010025 */
[----:B------:R-:W-:Y:S01]  /*3080*/  FADD.FTZ R69, R69, -UR12 ;  /* 0x8000000c45457e21 */ /* 0x000fe20008010000 */
[----:B------:R-:W-:Y:S01]  /*3090*/  FFMA.FTZ R33, R73, R2, R30 ;  /* 0x0000000249217223 */ /* 0x000fe2000001001e */
[----:B------:R-:W-:Y:S01]  /*30a0*/  FFMA.FTZ R35, R77, R36, R38 ;  /* 0x000000244d237223 */ /* 0x000fe20000010026 */
[----:B------:R-:W-:Y:S02]  /*30b0*/  HADD2.F32 R3, -RZ, R49.H0_H0 ;  /* 0x20000031ff037230 */ /* 0x000fe40000004100 */
[----:B------:R-:W-:Y:S01]  /*30c0*/  FFMA.FTZ R39, R39, R60, R62 ;  /* 0x0000003c27277223 */ /* 0x000fe2000001003e */
[----:B------:R-:W-:-:S02]  /*30d0*/  HADD2.F32 R37, -RZ, R14.H0_H0 ;  /* 0x2000000eff257230 */ /* 0x000fc40000004100 */
[----:B------:R-:W-:Y:S01]  /*30e0*/  FMUL.FTZ R30, R65, UR19 ;  /* 0x00000013411e7c20 */ /* 0x000fe20008410000 */
[----:B------:R-:W-:Y:S02]  /*30f0*/  HADD2.F32 R2, -RZ, R49.H1_H1 ;  /* 0x30000031ff027230 */ /* 0x000fe40000004100 */
[----:B------:R-:W-:Y:S01]  /*3100*/  FMUL.FTZ R67, R67, UR19 ;  /* 0x0000001343437c20 */ /* 0x000fe20008410000 */
[----:B------:R-:W-:Y:S02]  /*3110*/  HADD2.F32 R36, -RZ, R14.H1_H1 ;  /* 0x3000000eff247230 */ /* 0x000fe40000004100 */
[----:B------:R-:W-:Y:S01]  /*3120*/  FMUL.FTZ R65, R91, UR19 ;  /* 0x000000135b417c20 */ /* 0x000fe20008410000 */
[----:B------:R-:W-:Y:S02]  /*3130*/  HADD2.F32 R60, -RZ, R46.H0_H0 ;  /* 0x2000002eff3c7230 */ /* 0x000fe40000004100 */
[----:B------:R-:W-:Y:S01]  /*3140*/  FMUL.FTZ R69, R69, UR19 ;  /* 0x0000001345457c20 */ /* 0x000fe20008410000 */
[----:B------:R-:W-:-:S02]  /*3150*/  HADD2.F32 R62, -RZ, R9.H0_H0 ;  /* 0x20000009ff3e7230 */ /* 0x000fc40000004100 */
[----:B------:R-:W-:Y:S01]  /*3160*/  FADD.FTZ R93, R93, -UR12 ;  /* 0x8000000c5d5d7e21 */ /* 0x000fe20008010000 */
[----:B------:R-:W-:Y:S02]  /*3170*/  HADD2.F32 R38, -RZ, R48.H0_H0 ;  /* 0x20000030ff267230 */ /* 0x000fe40000004100 */
[----:B------:R-:W-:Y:S01]  /*3180*/  FADD.FTZ R85, R85, -UR12 ;  /* 0x8000000c55557e21 */ /* 0x000fe20008010000 */
[----:B------:R-:W-:Y:S02]  /*3190*/  HADD2.F32 R58, -RZ, R15.H0_H0 ;  /* 0x2000000fff3a7230 */ /* 0x000fe40000004100 */
[----:B------:R-:W-:Y:S01]  /*31a0*/  FFMA.FTZ R30, R30, R3, R37 ;  /* 0x000000031e1e7223 */ /* 0x000fe20000010025 */
[----:B------:R-:W-:Y:S01]  /*31b0*/  FFMA.FTZ R37, R67, R2, R36 ;  /* 0x0000000243257223 */ /* 0x000fe20000010024 */
[----:B------:R-:W-:Y:S01]  /*31c0*/  FFMA.FTZ R65, R65, R60, R62 ;  /* 0x0000003c41417223 */ /* 0x000fe2000001003e */
[----:B------:R-:W-:Y:S02]  /*31d0*/  HADD2.F32 R59, -RZ, R46.H1_H1 ;  /* 0x3000002eff3b7230 */ /* 0x000fe40000004100 */
[----:B------:R-:W-:Y:S01]  /*31e0*/  FFMA.FTZ R36, R69, R38, R58 ;  /* 0x0000002645247223 */ /* 0x000fe2000001003a */
[----:B------:R-:W-:-:S02]  /*31f0*/  HADD2.F32 R61, -RZ, R9.H1_H1 ;  /* 0x30000009ff3d7230 */ /* 0x000fc40000004100 */
[----:B------:R-:W-:Y:S01]  /*3200*/  FADD.FTZ R95, R95, -UR12 ;  /* 0x8000000c5f5f7e21 */ /* 0x000fe20008010000 */
[----:B------:R-:W-:Y:S02]  /*3210*/  HADD2.F32 R60, -RZ, R44.H0_H0 ;  /* 0x2000002cff3c7230 */ /* 0x000fe40000004100 */
[----:B------:R-:W-:Y:S01]  /*3220*/  FMUL.FTZ R66, R93, UR19 ;  /* 0x000000135d427c20 */ /* 0x000fe20008410000 */
[----:B------:R-:W-:Y:S02]  /*3230*/  HADD2.F32 R62, -RZ, R11.H0_H0 ;  /* 0x2000000bff3e7230 */ /* 0x000fe40000004100 */
[----:B------:R-:W-:Y:S01]  /*3240*/  FMUL.FTZ R69, R85, UR19 ;  /* 0x0000001355457c20 */ /* 0x000fe20008410000 */
[----:B------:R-:W-:Y:S01]  /*3250*/  FADD.FTZ R89, R89, -UR12 ;  /* 0x8000000c59597e21 */ /* 0x000fe20008010000 */
[----:B------:R-:W-:Y:S01]  /*3260*/  FADD.FTZ R87, R87, -UR12 ;  /* 0x8000000c57577e21 */ /* 0x000fe20008010000 */
[----:B------:R-:W-:Y:S01]  /*3270*/  FADD.FTZ R99, R99, -UR12 ;  /* 0x8000000c63637e21 */ /* 0x000fe20008010000 */
[----:B------:R-:W-:-:S02]  /*3280*/  HADD2.F32 R3, -RZ, R47.H0_H0 ;  /* 0x2000002fff037230 */ /* 0x000fc40000004100 */
[----:B------:R-:W-:Y:S01]  /*3290*/  FMUL.FTZ R38, R95, UR19 ;  /* 0x000000135f267c20 */ /* 0x000fe20008410000 */
[--C-:B------:R-:W-:Y:S02]  /*32a0*/  HADD2.F32 R57, -RZ, R8.reuse.H0_H0 ;  /* 0x20000008ff397230 */ /* 0x100fe40000004100 */
[----:B------:R-:W-:Y:S01]  /*32b0*/  FFMA.FTZ R66, R66, R59, R61 ;  /* 0x0000003b42427223 */ /* 0x000fe2000001003d */
[----:B------:R-:W-:Y:S02]  /*32c0*/  HADD2.F32 R2, -RZ, R47.H1_H1 ;  /* 0x3000002fff027230 */ /* 0x000fe40000004100 */
[----:B------:R-:W-:Y:S01]  /*32d0*/  FFMA.FTZ R69, R69, R60, R62 ;  /* 0x0000003c45457223 */ /* 0x000fe2000001003e */
[----:B------:R-:W-:Y:S02]  /*32e0*/  HADD2.F32 R58, -RZ, R8.H1_H1 ;  /* 0x30000008ff3a7230 */ /* 0x000fe40000004100 */
[----:B------:R-:W-:Y:S01]  /*32f0*/  FMUL.FTZ R89, R89, UR19 ;  /* 0x0000001359597c20 */ /* 0x000fe20008410000 */
[----:B------:R-:W-:-:S02]  /*3300*/  HADD2.F32 R61, -RZ, R44.H1_H1 ;  /* 0x3000002cff3d7230 */ /* 0x000fc40000004100 */
[----:B------:R-:W-:Y:S01]  /*3310*/  FMUL.FTZ R70, R87, UR19 ;  /* 0x0000001357467c20 */ /* 0x000fe20008410000 */
[----:B------:R-:W-:Y:S02]  /*3320*/  HADD2.F32 R63, -RZ, R11.H1_H1 ;  /* 0x3000000bff3f7230 */ /* 0x000fe40000004100 */
[----:B------:R-:W-:Y:S01]  /*3330*/  FMUL.FTZ R99, R99, UR19 ;  /* 0x0000001363637c20 */ /* 0x000fe20008410000 */
[----:B------:R-:W-:Y:S02]  /*3340*/  HADD2.F32 R60, -RZ, R42.H0_H0 ;  /* 0x2000002aff3c7230 */ /* 0x000fe40000004100 */
[----:B------:R-:W-:Y:S01]  /*3350*/  FADD.FTZ R81, R81, -UR12 ;  /* 0x8000000c51517e21 */ /* 0x000fe20008010000 */
[----:B------:R-:W-:Y:S02]  /*3360*/  HADD2.F32 R62, -RZ, R5.H0_H0 ;  /* 0x20000005ff3e7230 */ /* 0x000fe40000004100 */
[----:B------:R-:W-:Y:S01]  /*3370*/  FFMA.FTZ R38, R38, R3, R57 ;  /* 0x0000000326267223 */ /* 0x000fe20000010039 */
[----:B------:R-:W-:Y:S01]  /*3380*/  FADD.FTZ R83, R83, -UR12 ;  /* 0x8000000c53537e21 */ /* 0x000fe20008010000 */
[----:B------:R-:W-:Y:S01]  /*3390*/  FFMA.FTZ R57, R89, R2, R58 ;  /* 0x0000000259397223 */ /* 0x000fe2000001003a */
[----:B------:R-:W-:-:S02]  /*33a0*/  HADD2.F32 R2, -RZ, R45.H0_H0 ;  /* 0x2000002dff027230 */ /* 0x000fc40000004100 */
[----:B------:R-:W-:Y:S01]  /*33b0*/  FFMA.FTZ R70, R70, R61, R63 ;  /* 0x0000003d46467223 */ /* 0x000fe2000001003f */
[--C-:B------:R-:W-:Y:S02]  /*33c0*/  HADD2.F32 R58, -RZ, R10.reuse.H0_H0 ;  /* 0x2000000aff3a7230 */ /* 0x100fe40000004100 */
[----:B------:R-:W-:Y:S01]  /*33d0*/  FFMA.FTZ R99, R99, R60, R62 ;  /* 0x0000003c63637223 */ /* 0x000fe2000001003e */
[----:B------:R-:W-:Y:S02]  /*33e0*/  HADD2.F32 R3, -RZ, R45.H1_H1 ;  /* 0x3000002dff037230 */ /* 0x000fe40000004100 */
[----:B------:R-:W-:Y:S01]  /*33f0*/  FMUL.FTZ R67, R81, UR19 ;  /* 0x0000001351437c20 */ /* 0x000fe20008410000 */
[----:B------:R-:W-:Y:S01]  /*3400*/  HADD2.F32 R59, -RZ, R10.H1_H1 ;  /* 0x3000000aff3b7230 */ /* 0x000fe20000004100 */
[----:B------:R-:W1:Y:S01]  /*3410*/  LDC.64 R62, c[0x0][0x428] ;  /* 0x00010a00ff3e7b82 */ /* 0x000e620000000a00 */
[----:B------:R-:W-:Y:S01]  /*3420*/  FMUL.FTZ R68, R83, UR19 ;  /* 0x0000001353447c20 */ /* 0x000fe20008410000 */
[----:B------:R-:W-:Y:S01]  /*3430*/  FADD.FTZ R111, R111, -UR12 ;  /* 0x8000000c6f6f7e21 */ /* 0x000fe20008010000 */
        /* <DEDUP_REMOVED lines=8> */
[----:B------:R-:W-:Y:S01]  /*34c0*/  FADD.FTZ R101, R101, -UR12 ;  /* 0x8000000c65657e21 */ /* 0x000fe20008010000 */
[----:B------:R-:W-:Y:S02]  /*34d0*/  HADD2.F32 R59, -RZ, R4.H1_H1 ;  /* 0x30000004ff3b7230 */ /* 0x000fe40000004100 */
[----:B------:R-:W-:Y:S01]  /*34e0*/  FADD.FTZ R107, R107, -UR12 ;  /* 0x8000000c6b6b7e21 */ /* 0x000fe20008010000 */
[----:B------:R-:W-:Y:S01]  /*34f0*/  FFMA.FTZ R71, R71, R2, R58 ;  /* 0x0000000247477223 */ /* 0x000fe2000001003a */
[----:B------:R-:W-:-:S02]  /*3500*/  HADD2.F32 R74, -RZ, R42.H1_H1 ;  /* 0x3000002aff4a7230 */ /* 0x000fc40000004100 */
[----:B------:R-:W-:Y:S01]  /*3510*/  FMUL.FTZ R101, R101, UR19 ;  /* 0x0000001365657c20 */ /* 0x000fe20008410000 */
[----:B------:R-:W-:Y:S02]  /*3520*/  HADD2.F32 R76, -RZ, R5.H1_H1 ;  /* 0x30000005ff4c7230 */ /* 0x000fe40000004100 */
[----:B------:R-:W-:Y:S01]  /*3530*/  FFMA.FTZ R72, R72, R3, R59 ;  /* 0x0000000348487223 */ /* 0x000fe2000001003b */
[--C-:B------:R-:W-:Y:S02]  /*3540*/  HADD2.F32 R2, -RZ, R41.reuse.H0_H0 ;  /* 0x20000029ff027230 */ /* 0x100fe40000004100 */
[----:B------:R-:W-:Y:S01]  /*3550*/  FMUL.FTZ R107, R107, UR19 ;  /* 0x000000136b6b7c20 */ /* 0x000fe20008410000 */
[----:B------:R-:W-:Y:S01]  /*3560*/  HADD2.F32 R58, -RZ, R6.H0_H0 ;  /* 0x20000006ff3a7230 */ /* 0x000fe20000004100 */
[----:B------:R-:W-:Y:S01]  /*3570*/  MOV R3, UR5 ;  /* 0x0000000500037c02 */ /* 0x000fe20008000f00 */
[----:B------:R-:W-:Y:S01]  /*3580*/  FADD.FTZ R109, R109, -UR12 ;  /* 0x8000000c6d6d7e21 */ /* 0x000fe20008010000 */
[----:B------:R-:W-:Y:S01]  /*3590*/  FADD.FTZ R103, R103, -UR12 ;  /* 0x8000000c67677e21 */ /* 0x000fe20008010000 */
[----:B------:R-:W-:Y:S01]  /*35a0*/  FADD.FTZ R105, R105, -UR12 ;  /* 0x8000000c69697e21 */ /* 0x000fe20008010000 */
[----:B------:R-:W-:Y:S01]  /*35b0*/  FFMA.FTZ R74, R101, R74, R76 ;  /* 0x0000004a654a7223 */ /* 0x000fe2000001004c */
[----:B------:R-:W-:Y:S01]  /*35c0*/  FFMA.FTZ R107, R107, R2, R58 ;  /* 0x000000026b6b7223 */ /* 0x000fe2000001003a */
[----:B------:R-:W-:Y:S01]  /*35d0*/  LEA.HI.SX32 R3, R3, R56, 0x1d ;  /* 0x0000003803037211 */ /* 0x000fe200078feaff */
[----:B------:R-:W-:-:S02]  /*35e0*/  HADD2.F32 R60, -RZ, R41.H1_H1 ;  /* 0x30000029ff3c7230 */ /* 0x000fc40000004100 */
[----:B------:R-:W-:Y:S01]  /*35f0*/  FMUL.FTZ R109, R109, UR19 ;  /* 0x000000136d6d7c20 */ /* 0x000fe20008410000 */
[----:B------:R-:W-:Y:S02]  /*3600*/  HADD2.F32 R76, -RZ, R6.H1_H1 ;  /* 0x30000006ff4c7230 */ /* 0x000fe40000004100 */
[----:B------:R-:W-:Y:S01]  /*3610*/  FMUL.FTZ R103, R103, UR19 ;  /* 0x0000001367677c20 */ /* 0x000fe20008410000 */
[--C-:B------:R-:W-:Y:S02]  /*3620*/  HADD2.F32 R78, -RZ, R40.reuse.H0_H0 ;  /* 0x20000028ff4e7230 */ /* 0x100fe40000004100 */
[----:B------:R-:W-:Y:S01]  /*3630*/  FMUL.FTZ R105, R105, UR19 ;  /* 0x0000001369697c20 */ /* 0x000fe20008410000 */
[--C-:B------:R-:W-:Y:S01]  /*3640*/  HADD2.F32 R80, -RZ, R7.reuse.H0_H0 ;  /* 0x20000007ff507230 */ /* 0x100fe20000004100 */
[C---:B------:R-:W-:Y:S01]  /*3650*/  IADD3 R59, PT, PT, R3.reuse, 0x100, RZ ;  /* 0x00000100033b7810 */ /* 0x040fe20007ffe0ff */
[----:B------:R-:W-:Y:S01]  /*3660*/  HADD2.F32 R2, -RZ, R40.H1_H1 ;  /* 0x30000028ff027230 */ /* 0x000fe20000004100 */
[----:B------:R-:W-:Y:S01]  /*3670*/  IADD3 R61, PT, PT, R3, 0x200, RZ ;  /* 0x00000200033d7810 */ /* 0x000fe20007ffe0ff */
[----:B------:R-:W-:-:S02]  /*3680*/  HADD2.F32 R58, -RZ, R7.H1_H1 ;  /* 0x30000007ff3a7230 */ /* 0x000fc40000004100 */
[----:B------:R-:W-:Y:S01]  /*3690*/  FFMA.FTZ R76, R109, R60, R76 ;  /* 0x0000003c6d4c7223 */ /* 0x000fe2000001004c */
[----:B------:R-:W-:Y:S01]  /*36a0*/  FFMA.FTZ R78, R103, R78, R80 ;  /* 0x0000004e674e7223 */ /* 0x000fe20000010050 */
[----:B------:R-:W-:Y:S01]  /*36b0*/  IADD3 R73, PT, PT, R3, 0x300, RZ ;  /* 0x0000030003497810 */ /* 0x000fe20007ffe0ff */
[----:B-1----:R-:W-:-:S04]  /*36c0*/  IMAD.WIDE.U32 R60, R61, 0x10, R62 ;  /* 0x000000103d3c7825 */ /* 0x002fc800078e003e */
[----:B------:R-:W-:Y:S01]  /*36d0*/  FFMA.FTZ R105, R105, R2, R58 ;  /* 0x0000000269697223 */ /* 0x000fe2000001003a */
[----:B------:R-:W-:Y:S01]  /*36e0*/  F2FP.F16.F32.PACK_AB R27, R28, R27 ;  /* 0x0000001b1c1b723e */ /* 0x000fe200000000ff */
[--C-:B------:R-:W-:Y:S01]  /*36f0*/  IMAD.WIDE.U32 R2, R3, 0x10, R62.reuse ;  /* 0x0000001003027825 */ /* 0x100fe200078e003e */
[----:B------:R-:W-:Y:S02]  /*3700*/  F2FP.F16.F32.PACK_AB R26, R31, R26 ;  /* 0x0000001a1f1a723e */ /* 0x000fe400000000ff */
[----:B------:R-:W-:Y:S01]  /*3710*/  F2FP.F16.F32.PACK_AB R25, R0, R25 ;  /* 0x000000190019723e */ /* 0x000fe200000000ff */
[--C-:B------:R-:W-:Y:S01]  /*3720*/  IMAD.WIDE.U32 R58, R59, 0x10, R62.reuse ;  /* 0x000000103b3a7825 */ /* 0x100fe200078e003e */
[----:B------:R-:W-:Y:S02]  /*3730*/  F2FP.F16.F32.PACK_AB R24, R29, R24 ;  /* 0x000000181d18723e */ /* 0x000fe400000000ff */
[----:B------:R-:W-:Y:S01]  /*3740*/  F2FP.F16.F32.PACK_AB R31, R39, R36 ;  /* 0x00000024271f723e */ /* 0x000fe200000000ff */
[----:B------:R-:W-:Y:S01]  /*3750*/  IMAD.WIDE.U32 R62, R73, 0x10, R62 ;  /* 0x00000010493e7825 */ /* 0x000fe200078e003e */
[----:B------:R-:W-:Y:S01]  /*3760*/  F2FP.F16.F32.PACK_AB R30, R37, R30 ;  /* 0x0000001e251e723e */ /* 0x000fe200000000ff */
[----:B------:R2:W-:Y:S01]  /*3770*/  STG.E.128 desc[UR14][R2.64], R24 ;  /* 0x0000001802007986 */ /* 0x0005e2000c101d0e */
[----:B------:R-:W-:-:S02]  /*3780*/  F2FP.F16.F32.PACK_AB R29, R35, R34 ;  /* 0x00000022231d723e */ /* 0x000fc400000000ff */
[----:B------:R-:W-:Y:S02]  /*3790*/  F2FP.F16.F32.PACK_AB R28, R33, R32 ;  /* 0x00000020211c723e */ /* 0x000fe400000000ff */
[----:B------:R-:W-:Y:S02]  /*37a0*/  F2FP.F16.F32.PACK_AB R35, R70, R69 ;  /* 0x000000454623723e */ /* 0x000fe400000000ff */
[----:B------:R-:W-:Y:S01]  /*37b0*/  F2FP.F16.F32.PACK_AB R34, R68, R67 ;  /* 0x000000434422723e */ /* 0x000fe200000000ff */
[----:B------:R2:W-:Y:S01]  /*37c0*/  STG.E.128 desc[UR14][R58.64], R28 ;  /* 0x0000001c3a007986 */ /* 0x0005e2000c101d0e */
[----:B------:R-:W-:Y:S02]  /*37d0*/  F2FP.F16.F32.PACK_AB R33, R66, R65 ;  /* 0x000000414221723e */ /* 0x000fe400000000ff */
[----:B------:R-:W-:Y:S02]  /*37e0*/  F2FP.F16.F32.PACK_AB R32, R57, R38 ;  /* 0x000000263920723e */ /* 0x000fe400000000ff */
[----:B------:R-:W-:-:S02]  /*37f0*/  F2FP.F16.F32.PACK_AB R39, R105, R78 ;  /* 0x0000004e6927723e */ /* 0x000fc400000000ff */
[----:B------:R-:W-:Y:S01]  /*3800*/  F2FP.F16.F32.PACK_AB R38, R76, R107 ;  /* 0x0000006b4c26723e */ /* 0x000fe200000000ff */
[----:B------:R2:W-:Y:S01]  /*3810*/  STG.E.128 desc[UR14][R60.64], R32 ;  /* 0x000000203c007986 */ /* 0x0005e2000c101d0e */
[----:B------:R-:W-:Y:S02]  /*3820*/  F2FP.F16.F32.PACK_AB R37, R74, R99 ;  /* 0x000000634a25723e */ /* 0x000fe400000000ff */
[----:B------:R-:W-:-:S05]  /*3830*/  F2FP.F16.F32.PACK_AB R36, R72, R71 ;  /* 0x000000474824723e */ /* 0x000fca00000000ff */
[----:B------:R2:W-:Y:S02]  /*3840*/  STG.E.128 desc[UR14][R62.64], R36 ;  /* 0x000000243e007986 */ /* 0x0005e4000c101d0e */
.L_x_2806:
[----:B0-----:R-:W-:Y:S02]  /*3850*/  UIADD3 UR7, UPT, UPT, UR7, UR20, URZ ;  /* 0x0000001407077290 */ /* 0x001fe4000fffe0ff */
[----:B------:R-:W-:Y:S02]  /*3860*/  UPLOP3.LUT UP1, UPT, UPT, UPT, UP1, 0x40, 0x4 ;  /* 0x000000000004789c */ /* 0x000fe40003f2e810 */
[----:B------:R-:W-:-:S09]  /*3870*/  UISETP.GE.AND UP0, UPT, UR7, UR21, UPT ;  /* 0x000000150700728c */ /* 0x000fd2000bf06270 */
[----:B------:R-:W-:Y:S05]  /*3880*/  BRA.U !UP0, `(.L_x_2807) ;  /* 0xffffffc908fc7547 */ /* 0x000fea000b83ffff */
[----:B------:R-:W-:Y:S05]  /*3890*/  EXIT ;  /* 0x000000000000794d */ /* 0x000fea0003800000 */
.L_x_2808:
        /* <DEDUP_REMOVED lines=14> */
.L_x_27479:


//--------------------- .text._ZN10layer_norm13ln_fwd_kernelINS_13Kernel_traitsI6__halfS2_S2_S2_fjLj8192ELj1ELj1ELj8ELj16ENS_18Kernel_traits_baseILj8192ES2_S2_S2_S2_fjLj256EEEEELb0ELb1ELb0ELb0EEEvNS_9FwdParamsE --------------------------
	.section	.text._ZN10layer_norm13ln_fwd_kernelINS_13Kernel_traitsI6__halfS2_S2_S2_fjLj8192ELj1ELj1ELj8ELj16ENS_18Kernel_traits_baseILj8192ES2_S2_S2_S2_fjLj256EEEEELb0ELb1ELb0ELb0EEEvNS_9FwdParamsE,"ax",@progbits
	.align	128
        .global         _ZN10layer_norm13ln_fwd_kernelINS_13Kernel_traitsI6__halfS2_S2_S2_fjLj8192ELj1ELj1ELj8ELj16ENS_18Kernel_traits_baseILj8192ES2_S2_S2_S2_fjLj256EEEEELb0ELb1ELb0ELb0EEEvNS_9FwdParamsE
        .type           _ZN10layer_norm13ln_fwd_kernelINS_13Kernel_traitsI6__halfS2_S2_S2_fjLj8192ELj1ELj1ELj8ELj16ENS_18Kernel_traits_baseILj8192ES2_S2_S2_S2_fjLj256EEEEELb0ELb1ELb0ELb0EEEvNS_9FwdParamsE,@function
        .size           _ZN10layer_norm13ln_fwd_kernelINS_13Kernel_traitsI6__halfS2_S2_S2_fjLj8192ELj1ELj1ELj8ELj16ENS_18Kernel_traits_baseILj8192ES2_S2_S2_S2_fjLj256EEEEELb0ELb1ELb0ELb0EEEvNS_9FwdParamsE,(.L_x_27480 - _ZN10layer_norm13ln_fwd_kernelINS_13Kernel_traitsI6__halfS2_S2_S2_fjLj8192ELj1ELj1ELj8ELj16ENS_18Kernel_traits_baseILj8192ES2_S2_S2_S2_fjLj256EEEEELb0ELb1ELb0ELb0EEEvNS_9FwdParamsE)
        .other          _ZN10layer_norm13ln_fwd_kernelINS_13Kernel_traitsI6__halfS2_S2_S2_fjLj8192ELj1ELj1ELj8ELj16ENS_18Kernel_traits_baseILj8192ES2_S2_S2_S2_fjLj256EEEEELb0ELb1ELb0ELb0EEEvNS_9FwdParamsE,@"STO_CUDA_ENTRY STV_DEFAULT"
_ZN10layer_norm13ln_fwd_kernelINS_13Kernel_traitsI6__halfS2_S2_S2_fjLj8192ELj1ELj1ELj8ELj16ENS_18Kernel_traits_baseILj8192ES2_S2_S2_S2_fjLj256EEEEELb0ELb1ELb0ELb0EEEvNS_9FwdParamsE:
.text._ZN10layer_norm13ln_fwd_kernelINS_13Kernel_traitsI6__halfS2_S2_S2_fjLj8192ELj1ELj1ELj8ELj16ENS_18Kernel_traits_baseILj8192ES2_S2_S2_S2_fjLj256EEEEELb0ELb1ELb0ELb0EEEvNS_9FwdParamsE:
        /* <DEDUP_REMOVED lines=61> */
.L_x_2810:
        /* <DEDUP_REMOVED lines=20> */
[C---:B---3--:R-:W-:Y:S01]  /*0510*/  @P2 IMAD.WIDE.U32 R60, R5.reuse, 0x10, R12 ;  /* 0x00000010053c2825 */ /* 0x048fe200078e000c */
[----:B------:R-:W-:-:S03]  /*0520*/  @P2 IADD3 R5, PT, PT, R5, 0x100, RZ ;  /* 0x0000010005052810 */ /* 0x000fc60007ffe0ff */
[----:B------:R-:W-:Y:S02]  /*0530*/  HFMA2 R38, -RZ, RZ, 0, 0 ;  /* 0x00000000ff267431 */ /* 0x000fe400000001ff */
[----:B------:R-:W-:Y:S01]  /*0540*/  HFMA2 R62, -RZ, RZ, 0, 0 ;  /* 0x00000000ff3e7431 */ /* 0x000fe200000001ff */
[----:B------:R3:W5:Y:S01]  /*0550*/  @P2 LDG.E.128 R32, desc[UR6][R60.64] ;  /* 0x000000063c202981 */ /* 0x000762000c1e1d00 */
[----:B------:R-:W4:Y:S01]  /*0560*/  @P0 LDC.64 R16, c[0x0][0x3e8] ;  /* 0x0000fa00ff100b82 */ /* 0x000f220000000a00 */
[----:B0-----:R-:W-:-:S05]  /*0570*/  @P3 IMAD.WIDE.U32 R10, R5, 0x10, R36 ;  /* 0x00000010050a3825 */ /* 0x001fca00078e0024 */
[----:B------:R0:W5:Y:S01]  /*0580*/  @P3 LDG.E.128 R28, desc[UR6][R10.64] ;  /* 0x000000060a1c3981 */ /* 0x000162000c1e1d00 */
[----:B-1----:R-:W-:-:S05]  /*0590*/  @P3 IMAD.WIDE.U32 R12, R5, 0x10, R48 ;  /* 0x00000010050c3825 */ /* 0x002fca00078e0030 */
[----:B------:R0:W5:Y:S01]  /*05a0*/  @P3 LDG.E.128 R20, desc[UR6][R12.64] ;  /* 0x000000060c143981 */ /* 0x000162000c1e1d00 */
[----:B--2---:R-:W-:-:S05]  /*05b0*/  @P0 IMAD.WIDE.U32 R14, R0, 0x10, R14 ;  /* 0x00000010000e0825 */ /* 0x004fca00078e000e */
[----:B------:R0:W5:Y:S01]  /*05c0*/  @P0 LDG.E.128 R64, desc[UR6][R14.64] ;  /* 0x000000060e400981 */ /* 0x000162000c1e1d00 */
[----:B----4-:R-:W-:-:S05]  /*05d0*/  @P0 IMAD.WIDE.U32 R16, R0, 0x10, R16 ;  /* 0x0000001000100825 */ /* 0x010fca00078e0010 */
[----:B------:R0:W5:Y:S01]  /*05e0*/  @P0 LDG.E.128 R56, desc[UR6][R16.64] ;  /* 0x0000000610380981 */ /* 0x000162000c1e1d00 */
[----:B------:R-:W-:Y:S02]  /*05f0*/  CS2R R36, SRZ ;  /* 0x0000000000247805 */ /* 0x000fe4000001ff00 */
[----:B------:R-:W-:Y:S02]  /*0600*/  MOV R50, RZ ;  /* 0x000000ff00327202 */ /* 0x000fe40000000f00 */
[----:B------:R-:W-:Y:S02]  /*0610*/  CS2R R48, SRZ ;  /* 0x0000000000307805 */ /* 0x000fe4000001ff00 */
[----:B---3--:R-:W-:Y:S02]  /*0620*/  CS2R R60, SRZ ;  /* 0x00000000003c7805 */ /* 0x008fe4000001ff00 */
[----:B------:R-:W-:Y:S02]  /*0630*/  @P3 CS2R R26, SRZ ;  /* 0x00000000001a3805 */ /* 0x000fe4000001ff00 */
[----:B------:R-:W-:-:S02]  /*0640*/  @P3 CS2R R24, SRZ ;  /* 0x0000000000183805 */ /* 0x000fc4000001ff00 */
[----:B------:R-:W-:Y:S02]  /*0650*/  @P1 MOV R51, RZ ;  /* 0x000000ff00331202 */ /* 0x000fe40000000f00 */
[----:B------:R-:W-:Y:S02]  /*0660*/  @P2 MOV R39, RZ ;  /* 0x000000ff00272202 */ /* 0x000fe40000000f00 */
[----:B0-----:R-:W-:-:S07]  /*0670*/  @P0 MOV R63, RZ ;  /* 0x000000ff003f0202 */ /* 0x001fce0000000f00 */
.L_x_2811:
[----:B------:R-:W-:Y:S05]  /*0680*/  BSYNC.RECONVERGENT B0 ;  /* 0x0000000000007941 */ /* 0x000fea0003800200 */
.L_x_2809:
[----:B------:R-:W0:Y:S02]  /*0690*/  LDCU UR4, c[0x0][0x384] ;  /* 0x00007080ff0477ac */ /* 0x000e240008000800 */
[----:B0-----:R-:W-:-:S13]  /*06a0*/  ISETP.GE.AND P0, PT, R4, UR4, PT ;  /* 0x0000000404007c0c */ /* 0x001fda000bf06270 */
[----:B------:R-:W-:Y:S05]  /*06b0*/  @P0 EXIT ;  /* 0x000000000000094d */ /* 0x000fea0003800000 */
[----:B------:R-:W-:Y:S01]  /*06c0*/  SHF.R.S32.HI R2, RZ, 0x3, R2 ;  /* 0x00000003ff027819 */ /* 0x000fe20000011402 */
[----:B------:R-:W0:Y:S01]  /*06d0*/  LDC.64 R8, c[0x0][0x3e0] ;  /* 0x0000f800ff087b82 */ /* 0x000e220000000a00 */
[----:B------:R-:W-:Y:S01]  /*06e0*/  LOP3.LUT R5, R0, 0xe0, RZ, 0xc0, !PT ;  /* 0x000000e000057812 */ /* 0x000fe200078ec0ff */
[----:B------:R-:W1:Y:S01]  /*06f0*/  LDCU UR12, c[0x0][0x388] ;  /* 0x00007100ff0c77ac */ /* 0x000e620008000800 */
[----:B------:R-:W-:Y:S02]  /*0700*/  LOP3.LUT R6, R2, 0xff, RZ, 0xc0, !PT ;  /* 0x000000ff02067812 */ /* 0x000fe400078ec0ff */
[----:B------:R-:W-:Y:S01]  /*0710*/  SHF.L.U32 R0, R0, 0x5, RZ ;  /* 0x0000000500007819 */ /* 0x000fe200000006ff */
[----:B------:R-:W2:Y:S01]  /*0720*/  LDCU.U8 UR10, c[0x0][0x410] ;  /* 0x00008200ff0a77ac */ /* 0x000ea20008000000 */
[----:B------:R-:W-:Y:S02]  /*0730*/  VIADDMNMX R7, R6, -R5, RZ, !PT ;  /* 0x8000000506077246 */ /* 0x000fe400078001ff */
[----:B------:R-:W-:Y:S01]  /*0740*/  LOP3.LUT R5, R2, 0xffffff00, RZ, 0xc0, !PT ;  /* 0xffffff0002057812 */ /* 0x000fe200078ec0ff */
[----:B------:R-:W3:Y:S01]  /*0750*/  LDCU UR11, c[0x0][0x400] ;  /* 0x00008000ff0b77ac */ /* 0x000ee20008000800 */
[----:B------:R-:W-:-:S02]  /*0760*/  VIMNMX R2, PT, PT, R7, 0x20, PT ;  /* 0x0000002007027848 */ /* 0x000fc40003fe0100 */
[----:B------:R-:W-:Y:S01]  /*0770*/  LOP3.LUT R7, R0, 0x3e0, RZ, 0xc0, !PT ;  /* 0x000003e000077812 */ /* 0x000fe200078ec0ff */
[----:B------:R-:W4:Y:S01]  /*0780*/  LDCU.64 UR8, c[0x0][0x3a0] ;  /* 0x00007400ff0877ac */ /* 0x000f220008000a00 */
[----:B------:R-:W-:Y:S02]  /*0790*/  LEA R2, R2, R5, 0x3 ;  /* 0x0000000502027211 */ /* 0x000fe400078e18ff */
[----:B------:R-:W-:Y:S01]  /*07a0*/  VIADDMNMX R7, R6, -R7, RZ, !PT ;  /* 0x8000000706077246 */ /* 0x000fe200078001ff */
[----:B------:R-:W-:Y:S01]  /*07b0*/  UPLOP3.LUT UP1, UPT, UPT, UPT, UPT, 0x40, 0x4 ;  /* 0x000000000004789c */ /* 0x000fe20003f2e870 */
[----:B------:R-:W-:Y:S02]  /*07c0*/  I2FP.F32.U32 R2, R2 ;  /* 0x0000000200027245 */ /* 0x000fe40000201000 */
[----:B------:R-:W-:Y:S02]  /*07d0*/  VIMNMX R0, PT, PT, R7, 0x20, PT ;  /* 0x0000002007007848 */ /* 0x000fe40003fe0100 */
[----:B0-----:R-:W-:-:S02]  /*07e0*/  ISETP.NE.U32.AND P0, PT, R8, RZ, PT ;  /* 0x000000ff0800720c */ /* 0x001fc40003f05070 */
[----:B------:R-:W0:Y:S01]  /*07f0*/  MUFU.RCP R2, R2 ;  /* 0x0000000200027308 */ /* 0x000e220000001000 */
[----:B------:R-:W-:Y:S02]  /*0800*/  LEA R0, R0, R5, 0x3 ;  /* 0x0000000500007211 */ /* 0x000fe400078e18ff */
[----:B-1234-:R-:W-:-:S13]  /*0810*/  ISETP.NE.AND.EX P0, PT, R9, RZ, PT, P0 ;  /* 0x000000ff0900720c */ /* 0x01efda0003f05300 */
.L_x_2840:
[----:B------:R-:W1:Y:S02]  /*0820*/  @P0 LDC.64 R72, c[0x0][0x3e0] ;  /* 0x0000f800ff480b82 */ /* 0x000e640000000a00 */
[----:B-1----:R-:W-:-:S06]  /*0830*/  @P0 IMAD.WIDE R72, R4, 0x2, R72 ;  /* 0x0000000204480825 */ /* 0x002fcc00078e0248 */
[----:B------:R-:W2:Y:S01]  /*0840*/  @P0 LDG.E.U16 R72, desc[UR6][R72.64] ;  /* 0x0000000648480981 */ /* 0x000ea2000c1e1500 */
[----:B------:R-:W-:Y:S01]  /*0850*/  IMAD R74, R4, UR12, RZ ;  /* 0x0000000c044a7c24 */ /* 0x000fe2000f8e02ff */
[----:B------:R-:W-:Y:S01]  /*0860*/  ISETP.GE.U32.AND P1, PT, R3, 0x100, PT ;  /* 0x000001000300780c */ /* 0x000fe20003f26070 */
[----:B------:R-:W-:Y:S01]  /*0870*/  HFMA2 R95, -RZ, RZ, 1.875, 0 ;  /* 0x3f800000ff5f7431 */ /* 0x000fe200000001ff */
[----:B------:R-:W1:Y:S01]  /*0880*/  S2R R94, SR_TID.X ;  /* 0x00000000005e7919 */ /* 0x000e620000002100 */
[----:B------:R-:W-:Y:S01]  /*0890*/  BSSY.RECONVERGENT B0, `(.L_x_2812) ;  /* 0x0000065000007945 */ /* 0x000fe20003800200 */
[----:B------:R-:W-:-:S04]  /*08a0*/  SHF.R.S32.HI R75, RZ, 0x1f, R74 ;  /* 0x0000001fff4b7819 */ /* 0x000fc8000001144a */
[----:B------:R-:W-:-:S04]  /*08b0*/  LEA.HI R75, R75, R74, RZ, 0x3 ;  /* 0x0000004a4b4b7211 */ /* 0x000fc800078f18ff */
[----:B-1----:R-:W-:-:S04]  /*08c0*/  LEA.HI.SX32 R93, R75, R94, 0x1d ;  /* 0x0000005e4b5d7211 */ /* 0x002fc800078feaff */
[----:B------:R-:W-:Y:S01]  /*08d0*/  MOV R99, R93 ;  /* 0x0000005d00637202 */ /* 0x000fe20000000f00 */
[----:B--2---:R-:W-:Y:S01]  /*08e0*/  @P0 HADD2.F32 R95, -RZ, R72.H0_H0 ;  /* 0x20000048ff5f0230 */ /* 0x004fe20000004100 */
[----:B------:R-:W-:Y:S06]  /*08f0*/  @!P1 BRA `(.L_x_2813) ;  /* 0x0000000400789947 */ /* 0x000fec0003800000 */
[----:B------:R-:W1:Y:S02]  /*0900*/  LDC.64 R72, c[0x0][0x390] ;  /* 0x0000e400ff487b82 */ /* 0x000e640000000a00 */
[----:B-1----:R-:W-:-:S06]  /*0910*/  IMAD.WIDE.U32 R72, R93, 0x10, R72 ;  /* 0x000000105d487825 */ /* 0x002fcc00078e0048 */
[----:B------:R-:W5:Y:S01]  /*0920*/  LDG.E.128 R72, desc[UR6][R72.64] ;  /* 0x0000000648487981 */ /* 0x000f62000c1e1d00 */
[----:B------:R-:W-:-:S04]  /*0930*/  UISETP.NE.U32.AND UP0, UPT, UR8, URZ, UPT ;  /* 0x000000ff0800728c */ /* 0x000fc8000bf05070 */
[----:B------:R-:W-:-:S09]  /*0940*/  UISETP.NE.AND.EX UP0, UPT, UR9, URZ, UPT, UP0 ;  /* 0x000000ff0900728c */ /* 0x000fd2000bf05300 */
[----:B------:R-:W-:Y:S05]  /*0950*/  BRA.U !UP0, `(.L_x_2814) ;  /* 0x0000000108c07547 */ /* 0x000fea000b800000 */
[----:B------:R-:W1:Y:S02]  /*0960*/  LDC.64 R68, c[0x0][0x3a0] ;  /* 0x0000e800ff447b82 */ /* 0x000e640000000a00 */
[----:B-1----:R-:W-:-:S06]  /*0970*/  IMAD.WIDE.U32 R68, R93, 0x10, R68 ;  /* 0x000000105d447825 */ /* 0x002fcc00078e0044 */
[----:B------:R-:W2:Y:S01]  /*0980*/  LDG.E.128 R68, desc[UR6][R68.64] ;  /* 0x0000000644447981 */ /* 0x000ea2000c1e1d00 */
[----:B-----5:R-:W-:Y:S02]  /*0990*/  HADD2.F32 R78, -RZ, R72.H0_H0 ;  /* 0x20000048ff4e7230 */ /* 0x020fe40000004100 */
[----:B------:R-:W-:Y:S02]  /*09a0*/  HADD2.F32 R80, -RZ, R73.H0_H0 ;  /* 0x20000049ff507230 */ /* 0x000fe40000004100 */
[----:B------:R-:W-:Y:S02]  /*09b0*/  HADD2.F32 R82, -RZ, R74.H0_H0 ;  /* 0x2000004aff527230 */ /* 0x000fe40000004100 */
[-C--:B------:R-:W-:Y:S01]  /*09c0*/  FMUL.FTZ R78, R78, R95.reuse ;  /* 0x0000005f4e4e7220 */ /* 0x080fe20000410000 */
[----:B------:R-:W-:Y:S02]  /*09d0*/  HADD2.F32 R84, -RZ, R75.H0_H0 ;  /* 0x2000004bff547230 */ /* 0x000fe40000004100 */
[----:B------:R-:W-:Y:S01]  /*09e0*/  FMUL.FTZ R80, R80, R95 ;  /* 0x0000005f50507220 */ /* 0x000fe20000410000 */
[----:B------:R-:W-:-:S02]  /*09f0*/  HADD2.F32 R96, -RZ, R73.H1_H1 ;  /* 0x30000049ff607230 */ /* 0x000fc40000004100 */
[----:B------:R-:W-:Y:S02]  /*0a00*/  HADD2.F32 R104, -RZ, R75.H1_H1 ;  /* 0x3000004bff687230 */ /* 0x000fe40000004100 */
[-C--:B------:R-:W-:Y:S01]  /*0a10*/  FMUL.FTZ R97, R84, R95.reuse ;  /* 0x0000005f54617220 */ /* 0x080fe20000410000 */
[----:B------:R-:W-:Y:S02]  /*0a20*/  HADD2.F32 R73, -RZ, R56.H0_H0 ;  /* 0x20000038ff497230 */ /* 0x000fe40000004100 */
[-C--:B------:R-:W-:Y:S01]  /*0a30*/  FMUL.FTZ R96, R96, R95.reuse ;  /* 0x0000005f60607220 */ /* 0x080fe20000410000 */
[----:B------:R-:W-:Y:S02]  /*0a40*/  HADD2.F32 R79, -RZ, R57.H0_H0 ;  /* 0x20000039ff4f7230 */ /* 0x000fe40000004100 */
[-C--:B------:R-:W-:Y:S01]  /*0a50*/  FMUL.FTZ R104, R104, R95.reuse ;  /* 0x0000005f68687220 */ /* 0x080fe20000410000 */
[----:B------:R-:W-:Y:S02]  /*0a60*/  HADD2.F32 R98, -RZ, R74.H1_H1 ;  /* 0x3000004aff627230 */ /* 0x000fe40000004100 */
[----:B------:R-:W-:Y:S01]  /*0a70*/  FMUL.FTZ R74, R82, R95 ;  /* 0x0000005f524a7220 */ /* 0x000fe20000410000 */
[----:B------:R-:W-:-:S02]  /*0a80*/  HADD2.F32 R83, -RZ, R58.H0_H0 ;  /* 0x2000003aff537230 */ /* 0x000fc40000004100 */
[----:B------:R-:W-:Y:S02]  /*0a90*/  HADD2.F32 R100, -RZ, R59.H0_H0 ;  /* 0x2000003bff647230 */ /* 0x000fe40000004100 */
[----:B------:R-:W-:Y:S01]  /*0aa0*/  FMUL.FTZ R98, R98, R95 ;  /* 0x0000005f62627220 */ /* 0x000fe20000410000 */
[----:B------:R-:W-:-:S05]  /*0ab0*/  HADD2.F32 R72, -RZ, R72.H1_H1 ;  /* 0x30000048ff487230 */ /* 0x000fca0000004100 */
[----:B------:R-:W-:Y:S01]  /*0ac0*/  FMUL.FTZ R72, R72, R95 ;  /* 0x0000005f48487220 */ /* 0x000fe20000410000 */
[----:B--2---:R-:W-:Y:S02]  /*0ad0*/  HADD2.F32 R75, -RZ, R68.H0_H0 ;  /* 0x20000044ff4b7230 */ /* 0x004fe40000004100 */
[----:B------:R-:W-:Y:S02]  /*0ae0*/  HADD2.F32 R81, -RZ, R69.H0_H0 ;  /* 0x20000045ff517230 */ /* 0x000fe40000004100 */
[----:B------:R-:W-:Y:S02]  /*0af0*/  HADD2.F32 R85, -RZ, R70.H0_H0 ;  /* 0x20000046ff557230 */ /* 0x000fe40000004100 */
[----:B------:R-:W-:Y:S01]  /*0b00*/  FFMA.FTZ R84, R78, R73, R75 ;  /* 0x000000494e547223 */ /* 0x000fe2000001004b */
[----:B------:R-:W-:Y:S02]  /*0b10*/  HADD2.F32 R102, -RZ, R71.H0_H0 ;  /* 0x20000047ff667230 */ /* 0x000fe40000004100 */
[----:B------:R-:W-:Y:S01]  /*0b20*/  FFMA.FTZ R82, R80, R79, R81 ;  /* 0x0000004f50527223 */ /* 0x000fe20000010051 */
[----:B------:R-:W-:-:S02]  /*0b30*/  HADD2.F32 R79, -RZ, R56.H1_H1 ;  /* 0x30000038ff4f7230 */ /* 0x000fc40000004100 */
[----:B------:R-:W-:Y:S01]  /*0b40*/  FFMA.FTZ R80, R74, R83, R85 ;  /* 0x000000534a507223 */ /* 0x000fe20000010055 */
[----:B------:R-:W-:Y:S02]  /*0b50*/  HADD2.F32 R81, -RZ, R57.H1_H1 ;  /* 0x30000039ff517230 */ /* 0x000fe40000004100 */
[----:B------:R-:W-:Y:S01]  /*0b60*/  FFMA.FTZ R78, R97, R100, R102 ;  /* 0x00000064614e7223 */ /* 0x000fe20000010066 */
[----:B------:R-:W-:Y:S02]  /*0b70*/  HADD2.F32 R83, -RZ, R58.H1_H1 ;  /* 0x3000003aff537230 */ /* 0x000fe40000004100 */
[----:B------:R-:W-:Y:S02]  /*0b80*/  HADD2.F32 R85, -RZ, R59.H1_H1 ;  /* 0x3000003bff557230 */ /* 0x000fe40000004100 */
[----:B------:R-:W-:Y:S02]  /*0b90*/  HADD2.F32 R99, -RZ, R71.H1_H1 ;  /* 0x30000047ff637230 */ /* 0x000fe40000004100 */
[----:B------:R-:W-:-:S02]  /*0ba0*/  HADD2.F32 R97, -RZ, R70.H1_H1 ;  /* 0x30000046ff617230 */ /* 0x000fc40000004100 */
[----:B------:R-:W-:Y:S02]  /*0bb0*/  HADD2.F32 R75, -RZ, R69.H1_H1 ;  /* 0x30000045ff4b7230 */ /* 0x000fe40000004100 */
[----:B------:R-:W-:Y:S01]  /*0bc0*/  FFMA.FTZ R85, R104, R85, R99 ;  /* 0x0000005568557223 */ /* 0x000fe20000010063 */
[----:B------:R-:W-:Y:S02]  /*0bd0*/  HADD2.F32 R73, -RZ, R68.H1_H1 ;  /* 0x30000044ff497230 */ /* 0x000fe40000004100 */
[----:B------:R-:W-:Y:S01]  /*0be0*/  FFMA.FTZ R83, R98, R83, R97 ;  /* 0x0000005362537223 */ /* 0x000fe20000010061 */
[----:B------:R-:W-:Y:S01]  /*0bf0*/  FFMA.FTZ R81, R96, R81, R75 ;  /* 0x0000005160517223 */ /* 0x000fe2000001004b */
[----:B------:R-:W-:Y:S01]  /*0c00*/  F2FP.F16.F32.PACK_AB R75, R85, R78 ;  /* 0x0000004e554b723e */ /* 0x000fe200000000ff */
[----:B------:R-:W-:Y:S02]  /*0c10*/  FFMA.FTZ R79, R72, R79, R73 ;  /* 0x0000004f484f7223 */ /* 0x000fe40000010049 */
[----:B------:R-:W-:-:S02]  /*0c20*/  F2FP.F16.F32.PACK_AB R74, R83, R80 ;  /* 0x00000050534a723e */ /* 0x000fc400000000ff */
[----:B------:R-:W-:Y:S02]  /*0c30*/  F2FP.F16.F32.PACK_AB R73, R81, R82 ;  /* 0x000000525149723e */ /* 0x000fe400000000ff */
[----:B------:R-:W-:Y:S01]  /*0c40*/  F2FP.F16.F32.PACK_AB R72, R79, R84 ;  /* 0x000000544f48723e */ /* 0x000fe200000000ff */
[----:B------:R-:W-:Y:S06]  /*0c50*/  BRA `(.L_x_2815) ;  /* 0x0000000000907947 */ /* 0x000fec0003800000 */
.L_x_2814:
        /* <DEDUP_REMOVED lines=16> */
[----:B------:R-:W-:Y:S01]  /*0d60*/  FMUL.FTZ R84, R78, R73 ;  /* 0x000000494e547220 */ /* 0x000fe20000410000 */
[----:B------:R-:W-:Y:S02]  /*0d70*/  HADD2.F32 R100, -RZ, R59.H0_H0 ;  /* 0x2000003bff647230 */ /* 0x000fe40000004100 */
[----:B------:R-:W-:Y:S01]  /*0d80*/  FMUL.FTZ R82, R80, R75 ;  /* 0x0000004b50527220 */ /* 0x000fe20000410000 */
[----:B------:R-:W-:Y:S02]  /*0d90*/  HADD2.F32 R72, -RZ, R72.H1_H1 ;  /* 0x30000048ff487230 */ /* 0x000fe40000004100 */
[----:B------:R-:W-:Y:S01]  /*0da0*/  FMUL.FTZ R80, R74, R79 ;  /* 0x0000004f4a507220 */ /* 0x000fe20000410000 */
[----:B------:R-:W-:Y:S02]  /*0db0*/  HADD2.F32 R79, -RZ, R56.H1_H1 ;  /* 0x30000038ff4f7230 */ /* 0x000fe40000004100 */
[----:B------:R-:W-:Y:S01]  /*0dc0*/  FMUL.FTZ R78, R81, R100 ;  /* 0x00000064514e7220 */ /* 0x000fe20000410000 */
[----:B------:R-:W-:-:S02]  /*0dd0*/  HADD2.F32 R81, -RZ, R57.H1_H1 ;  /* 0x30000039ff517230 */ /* 0x000fc40000004100 */
[-C--:B------:R-:W-:Y:S01]  /*0de0*/  FMUL.FTZ R98, R98, R95.reuse ;  /* 0x0000005f62627220 */ /* 0x080fe20000410000 */
[----:B------:R-:W-:Y:S02]  /*0df0*/  HADD2.F32 R83, -RZ, R58.H1_H1 ;  /* 0x3000003aff537230 */ /* 0x000fe40000004100 */
[----:B------:R-:W-:Y:S01]  /*0e00*/  FMUL.FTZ R72, R72, R95 ;  /* 0x0000005f48487220 */ /* 0x000fe20000410000 */
[----:B------:R-:W-:Y:S02]  /*0e10*/  HADD2.F32 R85, -RZ, R59.H1_H1 ;  /* 0x3000003bff557230 */ /* 0x000fe40000004100 */
[----:B------:R-:W-:Y:S01]  /*0e20*/  FMUL.FTZ R81, R96, R81 ;  /* 0x0000005160517220 */ /* 0x000fe20000410000 */
[----:B------:R-:W-:Y:S01]  /*0e30*/  FMUL.FTZ R83, R98, R83 ;  /* 0x0000005362537220 */ /* 0x000fe20000410000 */
[----:B------:R-:W-:Y:S01]  /*0e40*/  FMUL.FTZ R79, R72, R79 ;  /* 0x0000004f484f7220 */ /* 0x000fe20000410000 */
[----:B------:R-:W-:Y:S02]  /*0e50*/  FMUL.FTZ R85, R102, R85 ;  /* 0x0000005566557220 */ /* 0x000fe40000410000 */
[----:B------:R-:W-:-:S02]  /*0e60*/  F2FP.F16.F32.PACK_AB R73, R81, R82 ;  /* 0x000000525149723e */ /* 0x000fc400000000ff */
[----:B------:R-:W-:Y:S02]  /*0e70*/  F2FP.F16.F32.PACK_AB R74, R83, R80 ;  /* 0x00000050534a723e */ /* 0x000fe400000000ff */
[----:B------:R-:W-:Y:S02]  /*0e80*/  F2FP.F16.F32.PACK_AB R75, R85, R78 ;  /* 0x0000004e554b723e */ /* 0x000fe400000000ff */
[----:B------:R-:W-:-:S07]  /*0e90*/  F2FP.F16.F32.PACK_AB R72, R79, R84 ;  /* 0x000000544f48723e */ /* 0x000fce00000000ff */
.L_x_2815:
[----:B------:R-:W1:Y:S01]  /*0ea0*/  LDC.64 R96, c[0x0][0x3a8] ;  /* 0x0000ea00ff607b82 */ /* 0x000e620000000a00 */
[C---:B------:R-:W-:Y:S01]  /*0eb0*/  IADD3 R99, PT, PT, R93.reuse, 0x100, RZ ;  /* 0x000001005d637810 */ /* 0x040fe20007ffe0ff */
[----:B-1----:R-:W-:-:S05]  /*0ec0*/  IMAD.WIDE.U32 R96, R93, 0x10, R96 ;  /* 0x000000105d607825 */ /* 0x002fca00078e0060 */
[----:B------:R1:W-:Y:S02]  /*0ed0*/  STG.E.128 desc[UR6][R96.64], R72 ;  /* 0x0000004860007986 */ /* 0x0003e4000c101d06 */
.L_x_2813:
[----:B------:R-:W-:Y:S05]  /*0ee0*/  BSYNC.RECONVERGENT B0 ;  /* 0x0000000000007941 */ /* 0x000fea0003800200 */
.L_x_2812:
[----:B------:R-:W-:Y:S01]  /*0ef0*/  ISETP.GE.U32.AND P2, PT, R3, 0x200, PT ;  /* 0x000002000300780c */ /* 0x000fe20003f46070 */
[----:B------:R-:W-:-:S12]  /*0f00*/  BSSY.RECONVERGENT B0, `(.L_x_2816) ;  /* 0x0000060000007945 */ /* 0x000fd80003800200 */
[----:B------:R-:W-:Y:S05]  /*0f10*/  @!P2 BRA `(.L_x_2817) ;  /* 0x000000040078a947 */ /* 0x000fea0003800000 */
[----:B------:R-:W-:Y:S01]  /*0f20*/  ISETP.NE.U32.AND P3, PT, RZ, UR8, PT ;  /* 0x00000008ff007c0c */ /* 0x000fe2000bf65070 */
[----:B------:R-:W2:Y:S03]  /*0f30*/  LDC.64 R16, c[0x0][0x390] ;  /* 0x0000e400ff107b82 */ /* 0x000ea60000000a00 */
[----:B------:R-:W-:-:S13]  /*0f40*/  ISETP.NE.AND.EX P3, PT, RZ, UR9, PT, P3 ;  /* 0x00000009ff007c0c */ /* 0x000fda000bf65330 */
[----:B------:R-:W3:Y:S01]  /*0f50*/  @P3 LDC.64 R14, c[0x0][0x3a0] ;  /* 0x0000e800ff0e3b82 */ /* 0x000ee20000000a00 */
[----:B--2---:R-:W-:-:S06]  /*0f60*/  IMAD.WIDE.U32 R16, R99, 0x10, R16 ;  /* 0x0000001063107825 */ /* 0x004fcc00078e0010 */
[----:B------:R-:W5:Y:S01]  /*0f70*/  LDG.E.128 R16, desc[UR6][R16.64] ;  /* 0x0000000610107981 */ /* 0x000f62000c1e1d00 */
[----:B---3--:R-:W-:-:S05]  /*0f80*/  @P3 IMAD.WIDE.U32 R14, R99, 0x10, R14 ;  /* 0x00000010630e3825 */ /* 0x008fca00078e000e */
[----:B------:R2:W5:Y:S01]  /*0f90*/  @P3 LDG.E.128 R68, desc[UR6][R14.64] ;  /* 0x000000060e443981 */ /* 0x000562000c1e1d00 */
[----:B------:R-:W-:Y:S05]  /*0fa0*/  @!P3 BRA `(.L_x_2818) ;  /* 0x0000000000b4b947 */ /* 0x000fea0003800000 */
[--C-:B--2--5:R-:W-:Y:S02]  /*0fb0*/  HADD2.F32 R14, -RZ, R16.reuse.H0_H0 ;  /* 0x20000010ff0e7230 */ /* 0x124fe40000004100 */
[----:B-1----:R-:W-:Y:S02]  /*0fc0*/  HADD2.F32 R72, -RZ, R16.H1_H1 ;  /* 0x30000010ff487230 */ /* 0x002fe40000004100 */
[----:B------:R-:W-:Y:S02]  /*0fd0*/  HADD2.F32 R16, -RZ, R17.H0_H0 ;  /* 0x20000011ff107230 */ /* 0x000fe40000004100 */
[-C--:B------:R-:W-:Y:S01]  /*0fe0*/  FMUL.FTZ R14, R14, R95.reuse ;  /* 0x0000005f0e0e7220 */ /* 0x080fe20000410000 */
[--C-:B------:R-:W-:Y:S02]  /*0ff0*/  HADD2.F32 R76, -RZ, R18.reuse.H0_H0 ;  /* 0x20000012ff4c7230 */ /* 0x100fe40000004100 */
[----:B------:R-:W-:Y:S01]  /*1000*/  FMUL.FTZ R72, R72, R95 ;  /* 0x0000005f48487220 */ /* 0x000fe20000410000 */
[----:B------:R-:W-:-:S02]  /*1010*/  HADD2.F32 R100, -RZ, R18.H1_H1 ;  /* 0x30000012ff647230 */ /* 0x000fc40000004100 */
[-C--:B------:R-:W-:Y:S01]  /*1020*/  FMUL.FTZ R16, R16, R95.reuse ;  /* 0x0000005f10107220 */ /* 0x080fe20000410000 */
[----:B------:R-:W-:Y:S02]  /*1030*/  HADD2.F32 R18, -RZ, R19.H0_H0 ;  /* 0x20000013ff127230 */ /* 0x000fe40000004100 */
[-C--:B------:R-:W-:Y:S01]  /*1040*/  FMUL.FTZ R73, R76, R95.reuse ;  /* 0x0000005f4c497220 */ /* 0x080fe20000410000 */
[----:B------:R-:W-:Y:S02]  /*1050*/  HADD2.F32 R74, -RZ, R17.H1_H1 ;  /* 0x30000011ff4a7230 */ /* 0x000fe40000004100 */
[-C--:B------:R-:W-:Y:S01]  /*1060*/  FMUL.FTZ R100, R100, R95.reuse ;  /* 0x0000005f64647220 */ /* 0x080fe20000410000 */
[----:B------:R-:W-:Y:S02]  /*1070*/  HADD2.F32 R106, -RZ, R19.H1_H1 ;  /* 0x30000013ff6a7230 */ /* 0x000fe40000004100 */
[----:B------:R-:W-:Y:S01]  /*1080*/  FMUL.FTZ R75, R18, R95 ;  /* 0x0000005f124b7220 */ /* 0x000fe20000410000 */
[----:B------:R-:W-:-:S02]  /*1090*/  HADD2.F32 R13, -RZ, R44.H0_H0 ;  /* 0x2000002cff0d7230 */ /* 0x000fc40000004100 */
[-C--:B------:R-:W-:Y:S01]  /*10a0*/  FMUL.FTZ R74, R74, R95.reuse ;  /* 0x0000005f4a4a7220 */ /* 0x080fe20000410000 */
[----:B------:R-:W-:Y:S02]  /*10b0*/  HADD2.F32 R15, -RZ, R68.H0_H0 ;  /* 0x20000044ff0f7230 */ /* 0x000fe40000004100 */
[----:B------:R-:W-:Y:S01]  /*10c0*/  FMUL.FTZ R106, R106, R95 ;  /* 0x0000005f6a6a7220 */ /* 0x000fe20000410000 */
[----:B------:R-:W-:Y:S02]  /*10d0*/  HADD2.F32 R17, -RZ, R45.H0_H0 ;  /* 0x2000002dff117230 */ /* 0x000fe40000004100 */
[----:B------:R-:W-:Y:S02]  /*10e0*/  HADD2.F32 R19, -RZ, R69.H0_H0 ;  /* 0x20000045ff137230 */ /* 0x000fe40000004100 */
[----:B------:R-:W-:Y:S01]  /*10f0*/  FFMA.FTZ R76, R14, R13, R15 ;  /* 0x0000000d0e4c7223 */ /* 0x000fe2000001000f */
[----:B------:R-:W-:Y:S02]  /*1100*/  HADD2.F32 R96, -RZ, R46.H0_H0 ;  /* 0x2000002eff607230 */ /* 0x000fe40000004100 */
[----:B------:R-:W-:-:S02]  /*1110*/  HADD2.F32 R98, -RZ, R70.H0_H0 ;  /* 0x20000046ff627230 */ /* 0x000fc40000004100 */
[----:B------:R-:W-:Y:S01]  /*1120*/  FFMA.FTZ R18, R16, R17, R19 ;  /* 0x0000001110127223 */ /* 0x000fe20000010013 */
[----:B------:R-:W-:Y:S02]  /*1130*/  HADD2.F32 R102, -RZ, R47.H0_H0 ;  /* 0x2000002fff667230 */ /* 0x000fe40000004100 */
[----:B------:R-:W-:Y:S02]  /*1140*/  HADD2.F32 R104, -RZ, R71.H0_H0 ;  /* 0x20000047ff687230 */ /* 0x000fe40000004100 */
[----:B------:R-:W-:Y:S01]  /*1150*/  FFMA.FTZ R16, R73, R96, R98 ;  /* 0x0000006049107223 */ /* 0x000fe20000010062 */
[----:B------:R-:W-:Y:S02]  /*1160*/  HADD2.F32 R13, -RZ, R44.H1_H1 ;  /* 0x3000002cff0d7230 */ /* 0x000fe40000004100 */
[----:B------:R-:W-:Y:S02]  /*1170*/  HADD2.F32 R73, -RZ, R68.H1_H1 ;  /* 0x30000044ff497230 */ /* 0x000fe40000004100 */
[----:B------:R-:W-:Y:S01]  /*1180*/  FFMA.FTZ R14, R75, R102, R104 ;  /* 0x000000664b0e7223 */ /* 0x000fe20000010068 */
[----:B------:R-:W-:-:S02]  /*1190*/  HADD2.F32 R15, -RZ, R45.H1_H1 ;  /* 0x3000002dff0f7230 */ /* 0x000fc40000004100 */
[----:B------:R-:W-:Y:S02]  /*11a0*/  HADD2.F32 R75, -RZ, R69.H1_H1 ;  /* 0x30000045ff4b7230 */ /* 0x000fe40000004100 */
[----:B------:R-:W-:Y:S01]  /*11b0*/  FFMA.FTZ R13, R72, R13, R73 ;  /* 0x0000000d480d7223 */ /* 0x000fe20000010049 */
[----:B------:R-:W-:Y:S02]  /*11c0*/  HADD2.F32 R17, -RZ, R46.H1_H1 ;  /* 0x3000002eff117230 */ /* 0x000fe40000004100 */
[----:B------:R-:W-:Y:S02]  /*11d0*/  HADD2.F32 R97, -RZ, R70.H1_H1 ;  /* 0x30000046ff617230 */ /* 0x000fe40000004100 */
[----:B------:R-:W-:Y:S01]  /*11e0*/  FFMA.FTZ R15, R74, R15, R75 ;  /* 0x0000000f4a0f7223 */ /* 0x000fe2000001004b */
[----:B------:R-:W-:Y:S01]  /*11f0*/  HADD2.F32 R19, -RZ, R47.H1_H1 ;  /* 0x3000002fff137230 */ /* 0x000fe20000004100 */
[----:B------:R-:W-:Y:S01]  /*1200*/  F2FP.F16.F32.PACK_AB R72, R13, R76 ;  /* 0x0000004c0d48723e */ /* 0x000fe200000000ff */
[----:B------:R-:W-:-:S02]  /*1210*/  HADD2.F32 R101, -RZ, R71.H1_H1 ;  /* 0x30000047ff657230 */ /* 0x000fc40000004100 */
[----:B------:R-:W-:Y:S01]  /*1220*/  FFMA.FTZ R17, R100, R17, R97 ;  /* 0x0000001164117223 */ /* 0x000fe20000010061 */
[----:B------:R-:W-:Y:S02]  /*1230*/  F2FP.F16.F32.PACK_AB R73, R15, R18 ;  /* 0x000000120f49723e */ /* 0x000fe400000000ff */
[----:B------:R-:W-:Y:S02]  /*1240*/  FFMA.FTZ R19, R106, R19, R101 ;  /* 0x000000136a137223 */ /* 0x000fe40000010065 */
[----:B------:R-:W-:-:S03]  /*1250*/  F2FP.F16.F32.PACK_AB R74, R17, R16 ;  /* 0x00000010114a723e */ /* 0x000fc600000000ff */
[----:B------:R-:W-:Y:S01]  /*1260*/  F2FP.F16.F32.PACK_AB R75, R19, R14 ;  /* 0x0000000e134b723e */ /* 0x000fe200000000ff */
[----:B------:R-:W-:Y:S06]  /*1270*/  BRA `(.L_x_2819) ;  /* 0x0000000000907947 */ /* 0x000fec0003800000 */
.L_x_2818:
        /* <DEDUP_REMOVED lines=9> */
[----:B------:R-:W-:Y:S02]  /*1310*/  HADD2.F32 R13, -RZ, R44.H0_H0 ;  /* 0x2000002cff0d7230 */ /* 0x000fe40000004100 */
[-C--:B------:R-:W-:Y:S01]  /*1320*/  FMUL.FTZ R98, R98, R95.reuse ;  /* 0x0000005f62627220 */ /* 0x080fe20000410000 */
[----:B------:R-:W-:Y:S02]  /*1330*/  HADD2.F32 R15, -RZ, R45.H0_H0 ;  /* 0x2000002dff0f7230 */ /* 0x000fe40000004100 */
[----:B------:R-:W-:Y:S02]  /*1340*/  HADD2.F32 R74, -RZ, R17.H1_H1 ;  /* 0x30000011ff4a7230 */ /* 0x000fe40000004100 */
[----:B------:R-:W-:Y:S01]  /*1350*/  FMUL.FTZ R17, R76, R95 ;  /* 0x0000005f4c117220 */ /* 0x000fe20000410000 */
[----:B------:R-:W-:-:S02]  /*1360*/  HADD2.F32 R102, -RZ, R19.H1_H1 ;  /* 0x30000013ff667230 */ /* 0x000fc40000004100 */
[----:B------:R-:W-:Y:S01]  /*1370*/  FMUL.FTZ R19, R18, R95 ;  /* 0x0000005f12137220 */ /* 0x000fe20000410000 */
[----:B------:R-:W-:Y:S02]  /*1380*/  HADD2.F32 R96, -RZ, R46.H0_H0 ;  /* 0x2000002eff607230 */ /* 0x000fe40000004100 */
[----:B------:R-:W-:Y:S01]  /*1390*/  FMUL.FTZ R76, R14, R13 ;  /* 0x0000000d0e4c7220 */ /* 0x000fe20000410000 */
[----:B------:R-:W-:Y:S02]  /*13a0*/  HADD2.F32 R100, -RZ, R47.H0_H0 ;  /* 0x2000002fff647230 */ /* 0x000fe40000004100 */
[----:B------:R-:W-:Y:S01]  /*13b0*/  FMUL.FTZ R18, R16, R15 ;  /* 0x0000000f10127220 */ /* 0x000fe20000410000 */
[----:B------:R-:W-:Y:S02]  /*13c0*/  HADD2.F32 R13, -RZ, R44.H1_H1 ;  /* 0x3000002cff0d7230 */ /* 0x000fe40000004100 */
[----:B------:R-:W-:Y:S01]  /*13d0*/  FMUL.FTZ R16, R17, R96 ;  /* 0x0000006011107220 */ /* 0x000fe20000410000 */
[----:B------:R-:W-:-:S02]  /*13e0*/  HADD2.F32 R15, -RZ, R45.H1_H1 ;  /* 0x3000002dff0f7230 */ /* 0x000fc40000004100 */
[----:B------:R-:W-:Y:S01]  /*13f0*/  FMUL.FTZ R14, R19, R100 ;  /* 0x00000064130e7220 */ /* 0x000fe20000410000 */
[----:B------:R-:W-:Y:S02]  /*1400*/  HADD2.F32 R17, -RZ, R46.H1_H1 ;  /* 0x3000002eff117230 */ /* 0x000fe40000004100 */
[-C--:B------:R-:W-:Y:S01]  /*1410*/  FMUL.FTZ R102, R102, R95.reuse ;  /* 0x0000005f66667220 */ /* 0x080fe20000410000 */
[----:B------:R-:W-:Y:S02]  /*1420*/  HADD2.F32 R19, -RZ, R47.H1_H1 ;  /* 0x3000002fff137230 */ /* 0x000fe40000004100 */
[----:B------:R-:W-:Y:S01]  /*1430*/  FMUL.FTZ R74, R74, R95 ;  /* 0x0000005f4a4a7220 */ /* 0x000fe20000410000 */
[----:B------:R-:W-:Y:S01]  /*1440*/  FMUL.FTZ R13, R72, R13 ;  /* 0x0000000d480d7220 */ /* 0x000fe20000410000 */
[----:B------:R-:W-:Y:S01]  /*1450*/  FMUL.FTZ R17, R98, R17 ;  /* 0x0000001162117220 */ /* 0x000fe20000410000 */
[----:B------:R-:W-:Y:S01]  /*1460*/  FMUL.FTZ R19, R102, R19 ;  /* 0x0000001366137220 */ /* 0x000fe20000410000 */
[----:B------:R-:W-:-:S02]  /*1470*/  FMUL.FTZ R15, R74, R15 ;  /* 0x0000000f4a0f7220 */ /* 0x000fc40000410000 */
[----:B------:R-:W-:Y:S02]  /*1480*/  F2FP.F16.F32.PACK_AB R72, R13, R76 ;  /* 0x0000004c0d48723e */ /* 0x000fe400000000ff */
[----:B------:R-:W-:Y:S02]  /*1490*/  F2FP.F16.F32.PACK_AB R74, R17, R16 ;  /* 0x00000010114a723e */ /* 0x000fe400000000ff */
[----:B------:R-:W-:Y:S02]  /*14a0*/  F2FP.F16.F32.PACK_AB R75, R19, R14 ;  /* 0x0000000e134b723e */ /* 0x000fe400000000ff */
[----:B------:R-:W-:-:S07]  /*14b0*/  F2FP.F16.F32.PACK_AB R73, R15, R18 ;  /* 0x000000120f49723e */ /* 0x000fce00000000ff */
.L_x_2819:
[----:B------:R-:W1:Y:S02]  /*14c0*/  LDC.64 R96, c[0x0][0x3a8] ;  /* 0x0000ea00ff607b82 */ /* 0x000e640000000a00 */
[C---:B-1----:R-:W-:Y:S01]  /*14d0*/  IMAD.WIDE.U32 R96, R99.reuse, 0x10, R96 ;  /* 0x0000001063607825 */ /* 0x042fe200078e0060 */
[----:B------:R-:W-:-:S04]  /*14e0*/  IADD3 R99, PT, PT, R99, 0x100, RZ ;  /* 0x0000010063637810 */ /* 0x000fc80007ffe0ff */
[----:B------:R2:W-:Y:S03]  /*14f0*/  STG.E.128 desc[UR6][R96.64], R72 ;  /* 0x0000004860007986 */ /* 0x0005e6000c101d06 */
.L_x_2817:
[----:B------:R-:W-:Y:S05]  /*1500*/  BSYNC.RECONVERGENT B0 ;  /* 0x0000000000007941 */ /* 0x000fea0003800200 */
.L_x_2816:
[----:B------:R-:W-:Y:S01]  /*1510*/  ISETP.GE.U32.AND P3, PT, R3, 0x300, PT ;  /* 0x000003000300780c */ /* 0x000fe20003f66070 */
[----:B------:R-:W-:-:S12]  /*1520*/  BSSY.RECONVERGENT B0, `(.L_x_2820) ;  /* 0x0000060000007945 */ /* 0x000fd80003800200 */
[----:B------:R-:W-:Y:S05]  /*1530*/  @!P3 BRA `(.L_x_2821) ;  /* 0x000000040078b947 */ /* 0x000fea0003800000 */
[----:B------:R-:W-:Y:S01]  /*1540*/  ISETP.NE.U32.AND P4, PT, RZ, UR8, PT ;  /* 0x00000008ff007c0c */ /* 0x000fe2000bf85070 */
[----:B------:R-:W3:Y:S03]  /*1550*/  LDC.64 R6, c[0x0][0x390] ;  /* 0x0000e400ff067b82 */ /* 0x000ee60000000a00 */
[----:B------:R-:W-:-:S13]  /*1560*/  ISETP.NE.AND.EX P4, PT, RZ, UR9, PT, P4 ;  /* 0x00000009ff007c0c */ /* 0x000fda000bf85340 */
[----:B------:R-:W1:Y:S01]  /*1570*/  @P4 LDC.64 R8, c[0x0][0x3a0] ;  /* 0x0000e800ff084b82 */ /* 0x000e620000000a00 */
[----:B---3--:R-:W-:-:S04]  /*1580*/  IMAD.WIDE.U32 R6, R99, 0x10, R6 ;  /* 0x0000001063067825 */ /* 0x008fc800078e0006 */
[----:B-12---:R-:W-:Y:S02]  /*1590*/  @P4 IMAD.WIDE.U32 R72, R99, 0x10, R8 ;  /* 0x0000001063484825 */ /* 0x006fe400078e0008 */
[----:B------:R1:W5:Y:S04]  /*15a0*/  LDG.E.128 R8, desc[UR6][R6.64] ;  /* 0x0000000606087981 */ /* 0x000368000c1e1d00 */
[----:B------:R1:W5:Y:S01]  /*15b0*/  @P4 LDG.E.128 R68, desc[UR6][R72.64] ;  /* 0x0000000648444981 */ /* 0x000362000c1e1d00 */
[----:B------:R-:W-:Y:S05]  /*15c0*/  @!P4 BRA `(.L_x_2822) ;  /* 0x0000000000b4c947 */ /* 0x000fea0003800000 */
[--C-:B-1---5:R-:W-:Y:S02]  /*15d0*/  HADD2.F32 R6, -RZ, R8.reuse.H0_H0 ;  /* 0x20000008ff067230 */ /* 0x122fe40000004100 */
[----:B------:R-:W-:Y:S02]  /*15e0*/  HADD2.F32 R72, -RZ, R8.H1_H1 ;  /* 0x30000008ff487230 */ /* 0x000fe40000004100 */
        /* <DEDUP_REMOVED lines=8> */
[----:B------:R-:W-:Y:S01]  /*1670*/  FMUL.FTZ R98, R98, R95 ;  /* 0x0000005f62627220 */ /* 0x000fe20000410000 */
[----:B------:R-:W-:Y:S02]  /*1680*/  HADD2.F32 R73, -RZ, R68.H0_H0 ;  /* 0x20000044ff497230 */ /* 0x000fe40000004100 */
[----:B------:R-:W-:Y:S02]  /*1690*/  HADD2.F32 R7, -RZ, R33.H0_H0 ;  /* 0x20000021ff077230 */ /* 0x000fe40000004100 */
[----:B------:R-:W-:-:S02]  /*16a0*/  HADD2.F32 R75, -RZ, R69.H0_H0 ;  /* 0x20000045ff4b7230 */ /* 0x000fc40000004100 */
[----:B------:R-:W-:Y:S02]  /*16b0*/  HADD2.F32 R74, -RZ, R9.H1_H1 ;  /* 0x30000009ff4a7230 */ /* 0x000fe40000004100 */
[-C--:B------:R-:W-:Y:S01]  /*16c0*/  FMUL.FTZ R9, R12, R95.reuse ;  /* 0x0000005f0c097220 */ /* 0x080fe20000410000 */
[----:B------:R-:W-:Y:S02]  /*16d0*/  HADD2.F32 R102, -RZ, R11.H1_H1 ;  /* 0x3000000bff667230 */ /* 0x000fe40000004100 */
[----:B------:R-:W-:Y:S01]  /*16e0*/  FMUL.FTZ R11, R10, R95 ;  /* 0x0000005f0a0b7220 */ /* 0x000fe20000410000 */
[----:B------:R-:W-:Y:S02]  /*16f0*/  HADD2.F32 R96, -RZ, R34.H0_H0 ;  /* 0x20000022ff607230 */ /* 0x000fe40000004100 */
[----:B------:R-:W-:Y:S01]  /*1700*/  FFMA.FTZ R12, R6, R5, R73 ;  /* 0x00000005060c7223 */ /* 0x000fe20000010049 */
[----:B------:R-:W-:Y:S02]  /*1710*/  HADD2.F32 R104, -RZ, R70.H0_H0 ;  /* 0x20000046ff687230 */ /* 0x000fe40000004100 */
[----:B------:R-:W-:Y:S01]  /*1720*/  FFMA.FTZ R10, R8, R7, R75 ;  /* 0x00000007080a7223 */ /* 0x000fe2000001004b */
[----:B------:R-:W-:-:S02]  /*1730*/  HADD2.F32 R100, -RZ, R35.H0_H0 ;  /* 0x20000023ff647230 */ /* 0x000fc40000004100 */
[-C--:B------:R-:W-:Y:S01]  /*1740*/  FMUL.FTZ R102, R102, R95.reuse ;  /* 0x0000005f66667220 */ /* 0x080fe20000410000 */
[----:B------:R-:W-:Y:S02]  /*1750*/  HADD2.F32 R106, -RZ, R71.H0_H0 ;  /* 0x20000047ff6a7230 */ /* 0x000fe40000004100 */
[----:B------:R-:W-:Y:S01]  /*1760*/  FFMA.FTZ R8, R9, R96, R104 ;  /* 0x0000006009087223 */ /* 0x000fe20000010068 */
[----:B------:R-:W-:Y:S02]  /*1770*/  HADD2.F32 R5, -RZ, R32.H1_H1 ;  /* 0x30000020ff057230 */ /* 0x000fe40000004100 */
[----:B------:R-:W-:Y:S01]  /*1780*/  FMUL.FTZ R74, R74, R95 ;  /* 0x0000005f4a4a7220 */ /* 0x000fe20000410000 */
        /* <DEDUP_REMOVED lines=17> */
.L_x_2822:
        /* <DEDUP_REMOVED lines=36> */
.L_x_2823:
[----:B------:R-:W1:Y:S02]  /*1ae0*/  LDC.64 R96, c[0x0][0x3a8] ;  /* 0x0000ea00ff607b82 */ /* 0x000e640000000a00 */
[C---:B-1----:R-:W-:Y:S01]  /*1af0*/  IMAD.WIDE.U32 R96, R99.reuse, 0x10, R96 ;  /* 0x0000001063607825 */ /* 0x042fe200078e0060 */
[----:B------:R-:W-:-:S04]  /*1b00*/  IADD3 R99, PT, PT, R99, 0x100, RZ ;  /* 0x0000010063637810 */ /* 0x000fc80007ffe0ff */
[----:B------:R3:W-:Y:S03]  /*1b10*/  STG.E.128 desc[UR6][R96.64], R72 ;  /* 0x0000004860007986 */ /* 0x0007e6000c101d06 */
.L_x_2821:
[----:B------:R-:W-:Y:S05]  /*1b20*/  BSYNC.RECONVERGENT B0 ;  /* 0x0000000000007941 */ /* 0x000fea0003800200 */
.L_x_2820:
[----:B------:R-:W-:Y:S01]  /*1b30*/  ISETP.GE.U32.AND P4, PT, R3, 0x400, PT ;  /* 0x000004000300780c */ /* 0x000fe20003f86070 */
[----:B------:R-:W-:-:S12]  /*1b40*/  BSSY.RECONVERGENT B0, `(.L_x_2824) ;  /* 0x000005f000007945 */ /* 0x000fd80003800200 */
[----:B------:R-:W-:Y:S05]  /*1b50*/  @!P4 BRA `(.L_x_2825) ;  /* 0x000000040074c947 */ /* 0x000fea0003800000 */
[----:B------:R-:W-:Y:S01]  /*1b60*/  ISETP.NE.U32.AND P5, PT, RZ, UR8, PT ;  /* 0x00000008ff007c0c */ /* 0x000fe2000bfa5070 */
[----:B-123--:R-:W1:Y:S03]  /*1b70*/  LDC.64 R72, c[0x0][0x390] ;  /* 0x0000e400ff487b82 */ /* 0x00ee660000000a00 */
[----:B------:R-:W-:-:S13]  /*1b80*/  ISETP.NE.AND.EX P5, PT, RZ, UR9, PT, P5 ;  /* 0x00000009ff007c0c */ /* 0x000fda000bfa5350 */
[----:B------:R-:W2:Y:S01]  /*1b90*/  @P5 LDC.64 R86, c[0x0][0x3a0] ;  /* 0x0000e800ff565b82 */ /* 0x000ea20000000a00 */
[----:B-1----:R-:W-:-:S06]  /*1ba0*/  IMAD.WIDE.U32 R72, R99, 0x10, R72 ;  /* 0x0000001063487825 */ /* 0x002fcc00078e0048 */
[----:B------:R-:W5:Y:S01]  /*1bb0*/  LDG.E.128 R72, desc[UR6][R72.64] ;  /* 0x0000000648487981 */ /* 0x000f62000c1e1d00 */
[----:B--2---:R-:W-:-:S05]  /*1bc0*/  @P5 IMAD.WIDE.U32 R86, R99, 0x10, R86 ;  /* 0x0000001063565825 */ /* 0x004fca00078e0056 */
[----:B------:R1:W5:Y:S01]  /*1bd0*/  @P5 LDG.E.128 R68, desc[UR6][R86.64] ;  /* 0x0000000656445981 */ /* 0x000362000c1e1d00 */
[----:B------:R-:W-:Y:S05]  /*1be0*/  @!P5 BRA `(.L_x_2826) ;  /* 0x0000000000b4d947 */ /* 0x000fea0003800000 */
[----:B-1---5:R-:W-:Y:S02]  /*1bf0*/  HADD2.F32 R86, -RZ, R72.H0_H0 ;  /* 0x20000048ff567230 */ /* 0x022fe40000004100 */
[--C-:B------:R-:W-:Y:S02]  /*1c00*/  HADD2.F32 R88, -RZ, R73.reuse.H0_H0 ;  /* 0x20000049ff587230 */ /* 0x100fe40000004100 */
[----:B------:R-:W-:Y:S02]  /*1c10*/  HADD2.F32 R92, -RZ, R74.H0_H0 ;  /* 0x2000004aff5c7230 */ /* 0x000fe40000004100 */
[-C--:B------:R-:W-:Y:S01]  /*1c20*/  FMUL.FTZ R86, R86, R95.reuse ;  /* 0x0000005f56567220 */ /* 0x080fe20000410000 */
[----:B------:R-:W-:Y:S02]  /*1c30*/  HADD2.F32 R90, -RZ, R73.H1_H1 ;  /* 0x30000049ff5a7230 */ /* 0x000fe40000004100 */
[----:B------:R-:W-:Y:S01]  /*1c40*/  FMUL.FTZ R88, R88, R95 ;  /* 0x0000005f58587220 */ /* 0x000fe20000410000 */
[----:B------:R-:W-:-:S02]  /*1c50*/  HADD2.F32 R98, -RZ, R75.H0_H0 ;  /* 0x2000004bff627230 */ /* 0x000fc40000004100 */
[-C--:B------:R-:W-:Y:S01]  /*1c60*/  FMUL.FTZ R92, R92, R95.reuse ;  /* 0x0000005f5c5c7220 */ /* 0x080fe20000410000 */
[----:B------:R-:W-:Y:S02]  /*1c70*/  HADD2.F32 R100, -RZ, R75.H1_H1 ;  /* 0x3000004bff647230 */ /* 0x000fe40000004100 */
[----:B------:R-:W-:Y:S02]  /*1c80*/  HADD2.F32 R72, -RZ, R72.H1_H1 ;  /* 0x30000048ff487230 */ /* 0x000fe40000004100 */
[-C--:B------:R-:W-:Y:S01]  /*1c90*/  FMUL.FTZ R98, R98, R95.reuse ;  /* 0x0000005f62627220 */ /* 0x080fe20000410000 */
[----:B------:R-:W-:Y:S02]  /*1ca0*/  HADD2.F32 R96, -RZ, R74.H1_H1 ;  /* 0x3000004aff607230 */ /* 0x000fe40000004100 */
[-C--:B------:R-:W-:Y:S01]  /*1cb0*/  FMUL.FTZ R74, R90, R95.reuse ;  /* 0x0000005f5a4a7220 */ /* 0x080fe20000410000 */
[----:B------:R-:W-:Y:S02]  /*1cc0*/  HADD2.F32 R77, -RZ, R20.H0_H0 ;  /* 0x20000014ff4d7230 */ /* 0x000fe40000004100 */
[----:B------:R-:W-:Y:S01]  /*1cd0*/  FMUL.FTZ R72, R72, R95 ;  /* 0x0000005f48487220 */ /* 0x000fe20000410000 */
[----:B------:R-:W-:-:S02]  /*1ce0*/  HADD2.F32 R73, -RZ, R68.H0_H0 ;  /* 0x20000044ff497230 */ /* 0x000fc40000004100 */
[-C--:B------:R-:W-:Y:S01]  /*1cf0*/  FMUL.FTZ R96, R96, R95.reuse ;  /* 0x0000005f60607220 */ /* 0x080fe20000410000 */
[----:B------:R-:W-:Y:S02]  /*1d00*/  HADD2.F32 R87, -RZ, R21.H0_H0 ;  /* 0x20000015ff577230 */ /* 0x000fe40000004100 */
[----:B------:R-:W-:Y:S01]  /*1d10*/  FMUL.FTZ R100, R100, R95 ;  /* 0x0000005f64647220 */ /* 0x000fe20000410000 */
[----:B------:R-:W-:Y:S02]  /*1d20*/  HADD2.F32 R75, -RZ, R69.H0_H0 ;  /* 0x20000045ff4b7230 */ /* 0x000fe40000004100 */
[----:B------:R-:W-:Y:S01]  /*1d30*/  FFMA.FTZ R77, R86, R77, R73 ;  /* 0x0000004d564d7223 */ /* 0x000fe20000010049 */
[----:B------:R-:W-:Y:S02]  /*1d40*/  HADD2.F32 R89, -RZ, R22.H0_H0 ;  /* 0x20000016ff597230 */ /* 0x000fe40000004100 */
[----:B------:R-:W-:Y:S02]  /*1d50*/  HADD2.F32 R91, -RZ, R70.H0_H0 ;  /* 0x20000046ff5b7230 */ /* 0x000fe40000004100 */
[----:B------:R-:W-:Y:S01]  /*1d60*/  FFMA.FTZ R87, R88, R87, R75 ;  /* 0x0000005758577223 */ /* 0x000fe2000001004b */
[----:B------:R-:W-:-:S02]  /*1d70*/  HADD2.F32 R73, -RZ, R20.H1_H1 ;  /* 0x30000014ff497230 */ /* 0x000fc40000004100 */
[----:B------:R-:W-:Y:S02]  /*1d80*/  HADD2.F32 R75, -RZ, R21.H1_H1 ;  /* 0x30000015ff4b7230 */ /* 0x000fe40000004100 */
[----:B------:R-:W-:Y:S01]  /*1d90*/  FFMA.FTZ R89, R92, R89, R91 ;  /* 0x000000595c597223 */ /* 0x000fe2000001005b */
[----:B------:R-:W-:Y:S02]  /*1da0*/  HADD2.F32 R95, -RZ, R22.H1_H1 ;  /* 0x30000016ff5f7230 */ /* 0x000fe40000004100 */
[----:B------:R-:W-:Y:S02]  /*1db0*/  HADD2.F32 R91, -RZ, R23.H0_H0 ;  /* 0x20000017ff5b7230 */ /* 0x000fe40000004100 */
[----:B------:R-:W-:Y:S02]  /*1dc0*/  HADD2.F32 R107, -RZ, R71.H0_H0 ;  /* 0x20000047ff6b7230 */ /* 0x000fe40000004100 */
[----:B------:R-:W-:Y:S02]  /*1dd0*/  HADD2.F32 R97, -RZ, R23.H1_H1 ;  /* 0x30000017ff617230 */ /* 0x000fe40000004100 */
[----:B------:R-:W-:-:S02]  /*1de0*/  HADD2.F32 R109, -RZ, R71.H1_H1 ;  /* 0x30000047ff6d7230 */ /* 0x000fc40000004100 */
[----:B------:R-:W-:Y:S01]  /*1df0*/  FFMA.FTZ R91, R98, R91, R107 ;  /* 0x0000005b625b7223 */ /* 0x000fe2000001006b */
[----:B------:R-:W-:Y:S02]  /*1e00*/  HADD2.F32 R105, -RZ, R70.H1_H1 ;  /* 0x30000046ff697230 */ /* 0x000fe40000004100 */
[----:B------:R-:W-:Y:S02]  /*1e10*/  HADD2.F32 R103, -RZ, R69.H1_H1 ;  /* 0x30000045ff677230 */ /* 0x000fe40000004100 */
[----:B------:R-:W-:Y:S01]  /*1e20*/  FFMA.FTZ R92, R100, R97, R109 ;  /* 0x00000061645c7223 */ /* 0x000fe2000001006d */
[----:B------:R-:W-:Y:S02]  /*1e30*/  HADD2.F32 R101, -RZ, R68.H1_H1 ;  /* 0x30000044ff657230 */ /* 0x000fe40000004100 */
[----:B------:R-:W-:Y:S01]  /*1e40*/  FFMA.FTZ R90, R96, R95, R105 ;  /* 0x0000005f605a7223 */ /* 0x000fe20000010069 */
[----:B------:R-:W-:Y:S01]  /*1e50*/  FFMA.FTZ R88, R74, R75, R103 ;  /* 0x0000004b4a587223 */ /* 0x000fe20000010067 */
[----:B------:R-:W-:Y:S01]  /*1e60*/  F2FP.F16.F32.PACK_AB R75, R92, R91 ;  /* 0x0000005b5c4b723e */ /* 0x000fe200000000ff */
[----:B------:R-:W-:-:S02]  /*1e70*/  FFMA.FTZ R86, R72, R73, R101 ;  /* 0x0000004948567223 */ /* 0x000fc40000010065 */
[----:B------:R-:W-:Y:S02]  /*1e80*/  F2FP.F16.F32.PACK_AB R74, R90, R89 ;  /* 0x000000595a4a723e */ /* 0x000fe400000000ff */
[----:B------:R-:W-:Y:S02]  /*1e90*/  F2FP.F16.F32.PACK_AB R73, R88, R87 ;  /* 0x000000575849723e */ /* 0x000fe400000000ff */
[----:B------:R-:W-:Y:S01]  /*1ea0*/  F2FP.F16.F32.PACK_AB R72, R86, R77 ;  /* 0x0000004d5648723e */ /* 0x000fe200000000ff */
[----:B------:R-:W-:Y:S06]  /*1eb0*/  BRA `(.L_x_2827) ;  /* 0x0000000000907947 */ /* 0x000fec0003800000 */
.L_x_2826:
[--C-:B-1---5:R-:W-:Y:S02]  /*1ec0*/  HADD2.F32 R86, -RZ, R72.reuse.H0_H0 ;  /* 0x20000048ff567230 */ /* 0x122fe40000004100 */
[----:B------:R-:W-:Y:S02]  /*1ed0*/  HADD2.F32 R72, -RZ, R72.H1_H1 ;  /* 0x30000048ff487230 */ /* 0x000fe40000004100 */
[--C-:B------:R-:W-:Y:S02]  /*1ee0*/  HADD2.F32 R88, -RZ, R73.reuse.H0_H0 ;  /* 0x20000049ff587230 */ /* 0x100fe40000004100 */
[-C--:B------:R-:W-:Y:S01]  /*1ef0*/  FMUL.FTZ R86, R86, R95.reuse ;  /* 0x0000005f56567220 */ /* 0x080fe20000410000 */
[----:B------:R-:W-:Y:S02]  /*1f00*/  HADD2.F32 R90, -RZ, R73.H1_H1 ;  /* 0x30000049ff5a7230 */ /* 0x000fe40000004100 */
[----:B------:R-:W-:Y:S01]  /*1f10*/  FMUL.FTZ R72, R72, R95 ;  /* 0x0000005f48487220 */ /* 0x000fe20000410000 */
[----:B------:R-:W-:-:S02]  /*1f20*/  HADD2.F32 R92, -RZ, R74.H0_H0 ;  /* 0x2000004aff5c7230 */ /* 0x000fc40000004100 */
[-C--:B------:R-:W-:Y:S01]  /*1f30*/  FMUL.FTZ R88, R88, R95.reuse ;  /* 0x0000005f58587220 */ /* 0x080fe20000410000 */
[----:B------:R-:W-:Y:S02]  /*1f40*/  HADD2.F32 R96, -RZ, R74.H1_H1 ;  /* 0x3000004aff607230 */ /* 0x000fe40000004100 */
[-C--:B------:R-:W-:Y:S01]  /*1f50*/  FMUL.FTZ R74, R90, R95.reuse ;  /* 0x0000005f5a4a7220 */ /* 0x080fe20000410000 */
[--C-:B------:R-:W-:Y:S02]  /*1f60*/  HADD2.F32 R98, -RZ, R75.reuse.H0_H0 ;  /* 0x2000004bff627230 */ /* 0x100fe40000004100 */
        /* <DEDUP_REMOVED lines=8> */
[----:B------:R-:W-:Y:S01]  /*1ff0*/  FMUL.FTZ R77, R86, R77 ;  /* 0x0000004d564d7220 */ /* 0x000fe20000410000 */
[--C-:B------:R-:W-:Y:S02]  /*2000*/  HADD2.F32 R91, -RZ, R23.reuse.H0_H0 ;  /* 0x20000017ff5b7230 */ /* 0x100fe40000004100 */
[----:B------:R-:W-:Y:S01]  /*2010*/  FMUL.FTZ R87, R88, R87 ;  /* 0x0000005758577220 */ /* 0x000fe20000410000 */
[----:B------:R-:W-:-:S02]  /*2020*/  HADD2.F32 R97, -RZ, R23.H1_H1 ;  /* 0x30000017ff617230 */ /* 0x000fc40000004100 */
[----:B------:R-:W-:Y:S01]  /*2030*/  FMUL.FTZ R89, R92, R89 ;  /* 0x000000595c597220 */ /* 0x000fe20000410000 */
[----:B------:R-:W-:Y:S02]  /*2040*/  HADD2.F32 R95, -RZ, R22.H1_H1 ;  /* 0x30000016ff5f7230 */ /* 0x000fe40000004100 */
[----:B------:R-:W-:Y:S01]  /*2050*/  FMUL.FTZ R91, R98, R91 ;  /* 0x0000005b625b7220 */ /* 0x000fe20000410000 */
[----:B------:R-:W-:Y:S02]  /*2060*/  HADD2.F32 R75, -RZ, R21.H1_H1 ;  /* 0x30000015ff4b7230 */ /* 0x000fe40000004100 */
[----:B------:R-:W-:Y:S01]  /*2070*/  FMUL.FTZ R92, R100, R97 ;  /* 0x00000061645c7220 */ /* 0x000fe20000410000 */
[----:B------:R-:W-:Y:S02]  /*2080*/  HADD2.F32 R73, -RZ, R20.H1_H1 ;  /* 0x30000014ff497230 */ /* 0x000fe40000004100 */
[----:B------:R-:W-:Y:S01]  /*2090*/  FMUL.FTZ R90, R96, R95 ;  /* 0x0000005f605a7220 */ /* 0x000fe20000410000 */
[----:B------:R-:W-:Y:S01]  /*20a0*/  FMUL.FTZ R88, R74, R75 ;  /* 0x0000004b4a587220 */ /* 0x000fe20000410000 */
[----:B------:R-:W-:Y:S01]  /*20b0*/  F2FP.F16.F32.PACK_AB R75, R92, R91 ;  /* 0x0000005b5c4b723e */ /* 0x000fe200000000ff */
[----:B------:R-:W-:-:S02]  /*20c0*/  FMUL.FTZ R86, R72, R73 ;  /* 0x0000004948567220 */ /* 0x000fc40000410000 */
[----:B------:R-:W-:Y:S02]  /*20d0*/  F2FP.F16.F32.PACK_AB R74, R90, R89 ;  /* 0x000000595a4a723e */ /* 0x000fe400000000ff */
[----:B------:R-:W-:Y:S02]  /*20e0*/  F2FP.F16.F32.PACK_AB R73, R88, R87 ;  /* 0x000000575849723e */ /* 0x000fe400000000ff */
[----:B------:R-:W-:-:S07]  /*20f0*/  F2FP.F16.F32.PACK_AB R72, R86, R77 ;  /* 0x0000004d5648723e */ /* 0x000fce00000000ff */
.L_x_2827:
[----:B------:R-:W1:Y:S02]  /*2100*/  LDC.64 R96, c[0x0][0x3a8] ;  /* 0x0000ea00ff607b82 */ /* 0x000e640000000a00 */
[----:B-1----:R-:W-:-:S05]  /*2110*/  IMAD.WIDE.U32 R96, R99, 0x10, R96 ;  /* 0x0000001063607825 */ /* 0x002fca00078e0060 */
[----:B------:R4:W-:Y:S02]  /*2120*/  STG.E.128 desc[UR6][R96.64], R72 ;  /* 0x0000004860007986 */ /* 0x0009e4000c101d06 */
.L_x_2825:
[----:B------:R-:W-:Y:S05]  /*2130*/  BSYNC.RECONVERGENT B0 ;  /* 0x0000000000007941 */ /* 0x000fea0003800200 */
.L_x_2824:
[----:B-1234-:R-:W-:Y:S01]  /*2140*/  FADD.FTZ R72, RZ, R84 ;  /* 0x00000054ff487221 */ /* 0x01efe20000010000 */
[C---:B------:R-:W-:Y:S01]  /*2150*/  ISETP.GT.U32.AND P6, PT, R3.reuse, 0x1ff, PT ;  /* 0x000001ff0300780c */ /* 0x040fe20003fc4070 */
[----:B------:R-:W-:Y:S01]  /*2160*/  BSSY.RECONVERGENT B0, `(.L_x_2828) ;  /* 0x0000088000007945 */ /* 0x000fe20003800200 */
[----:B------:R-:W-:Y:S01]  /*2170*/  ISETP.GT.U32.AND P5, PT, R3, 0x2ff, PT ;  /* 0x000002ff0300780c */ /* 0x000fe20003fa4070 */
[----:B------:R-:W-:Y:S01]  /*2180*/  FADD.FTZ R73, R79, R72 ;  /* 0x000000484f497221 */ /* 0x000fe20000010000 */
[----:B------:R-:W-:Y:S02]  /*2190*/  P2R R74, PR, RZ, 0x1 ;  /* 0x00000001ff4a7803 */ /* 0x000fe40000000000 */
        /* <DEDUP_REMOVED lines=43> */
[----:B0-----:R-:W-:Y:S01]  /*2450*/  FMUL.FTZ R72, R2, R97 ;  /* 0x0000006102487220 */ /* 0x001fe20000410000 */
[----:B------:R-:W-:-:S03]  /*2460*/  LOP3.LUT R97, R94, 0x1f, RZ, 0xc0, !PT ;  /* 0x0000001f5e617812 */ /* 0x000fc600078ec0ff */
        /* <DEDUP_REMOVED lines=87> */
.L_x_2829:
[----:B------:R-:W-:Y:S05]  /*29e0*/  BSYNC.RECONVERGENT B0 ;  /* 0x0000000000007941 */ /* 0x000fea0003800200 */
.L_x_2828:
        /* <DEDUP_REMOVED lines=12> */
.L_x_2831:
[----:B------:R-:W-:Y:S05]  /*2ab0*/  BSYNC.RECONVERGENT B0 ;  /* 0x0000000000007941 */ /* 0x000fea0003800200 */
.L_x_2830:
[----:B------:R-:W1:Y:S01]  /*2ac0*/  SHFL.DOWN PT, R74, R97, 0x4, 0x1f ;  /* 0x08801f00614a7f89 */ /* 0x000e6200000e0000 */
[----:B------:R-:W-:Y:S01]  /*2ad0*/  ISETP.NE.AND P5, PT, R94, RZ, PT ;  /* 0x000000ff5e00720c */ /* 0x000fe20003fa5270 */
[----:B------:R-:W-:Y:S01]  /*2ae0*/  BSSY.RECONVERGENT B0, `(.L_x_2832) ;  /* 0x0000072000007945 */ /* 0x000fe20003800200 */
[----:B------:R-:W-:Y:S01]  /*2af0*/  ISETP.NE.AND P6, PT, RZ, UR10, PT ;  /* 0x0000000aff007c0c */ /* 0x000fe2000bfc5270 */
[----:B0-----:R-:W0:Y:S04]  /*2b00*/  SHFL.DOWN PT, R75, R72, 0x4, 0x1f ;  /* 0x08801f00484b7f89 */ /* 0x001e2800000e0000 */
[----:B------:R-:W2:Y:S01]  /*2b10*/  SHFL.DOWN PT, R96, R73, 0x4, 0x1f ;  /* 0x08801f0049607f89 */ /* 0x000ea200000e0000 */
[----:B-1----:R-:W-:Y:S02]  /*2b20*/  IADD3 R95, PT, PT, R74, R97, RZ ;  /* 0x000000614a5f7210 */ /* 0x002fe40007ffe0ff */
[----:B------:R-:W-:-:S02]  /*2b30*/  I2FP.F32.S32 R100, R74 ;  /* 0x0000004a00647245 */ /* 0x000fc40000201400 */
[----:B------:R-:W-:Y:S01]  /*2b40*/  I2FP.F32.S32 R98, R95 ;  /* 0x0000005f00627245 */ /* 0x000fe20000201400 */
[----:B------:R-:W1:Y:S01]  /*2b50*/  SHFL.DOWN PT, R104, R95, 0x2, 0x1f ;  /* 0x08401f005f687f89 */ /* 0x000e6200000e0000 */
[----:B------:R-:W-:Y:S01]  /*2b60*/  I2FP.F32.S32 R74, R97 ;  /* 0x00000061004a7245 */ /* 0x000fe20000201400 */
        /* <DEDUP_REMOVED lines=49> */
[----:B---3--:R-:W-:-:S04]  /*2e80*/  @!P5 IMAD.WIDE R74, R4, 0x4, R74 ;  /* 0x00000004044ad825 */ /* 0x008fc800078e024a */
[----:B-1----:R-:W-:Y:S01]  /*2e90*/  FFMA.FTZ R94, R96, UR11, R97 ;  /* 0x0000000b605e7c23 */ /* 0x002fe20008010061 */
[----:B------:R-:W-:Y:S01]  /*2ea0*/  FSEL R96, R99, RZ, !P6 ;  /* 0x000000ff63607208 */ /* 0x000fe20007000000 */
[----:B------:R0:W-:Y:S02]  /*2eb0*/  @!P5 STG.E desc[UR6][R74.64], R99 ;  /* 0x000000634a00d986 */ /* 0x0001e4000c101906 */
[----:B------:R-:W-:-:S04]  /*2ec0*/  FADD.FTZ R94, R94, R95 ;  /* 0x0000005f5e5e7221 */ /* 0x000fc80000010000 */
[----:B------:R-:W1:Y:S02]  /*2ed0*/  MUFU.RSQ R97, R94 ;  /* 0x0000005e00617308 */ /* 0x000e640000001400 */
[----:B-1----:R0:W-:Y:S01]  /*2ee0*/  @!P5 STG.E desc[UR6][R72.64], R97 ;  /* 0x000000614800d986 */ /* 0x0021e2000c101906 */
[----:B------:R-:W-:Y:S05]  /*2ef0*/  @!P1 BRA `(.L_x_2833) ;  /* 0x0000000000c09947 */ /* 0x000fea0003800000 */
[--C-:B------:R-:W-:Y:S01]  /*2f00*/  FADD.FTZ R94, R80, -R96.reuse ;  /* 0x80000060505e7221 */ /* 0x100fe20000010000 */
[--C-:B0-----:R-:W-:Y:S01]  /*2f10*/  FADD.FTZ R74, R82, -R96.reuse ;  /* 0x80000060524a7221 */ /* 0x101fe20000010000 */
[----:B-----5:R-:W-:Y:S02]  /*2f20*/  HADD2.F32 R95, -RZ, R65.H0_H0 ;  /* 0x20000041ff5f7230 */ /* 0x020fe40000004100 */
[----:B------:R-:W-:Y:S01]  /*2f30*/  FADD.FTZ R98, R78, -R96 ;  /* 0x800000604e627221 */ /* 0x000fe20000010000 */
[----:B------:R-:W-:Y:S02]  /*2f40*/  HADD2.F32 R99, -RZ, R61.H0_H0 ;  /* 0x2000003dff637230 */ /* 0x000fe40000004100 */
[C---:B------:R-:W-:Y:S01]  /*2f50*/  FMUL.FTZ R94, R97.reuse, R94 ;  /* 0x0000005e615e7220 */ /* 0x040fe20000410000 */
[----:B------:R-:W-:Y:S02]  /*2f60*/  HADD2.F32 R101, -RZ, R66.H0_H0 ;  /* 0x20000042ff657230 */ /* 0x000fe40000004100 */
[----:B------:R-:W-:Y:S01]  /*2f70*/  FMUL.FTZ R74, R97, R74 ;  /* 0x0000004a614a7220 */ /* 0x000fe20000410000 */
[----:B------:R-:W-:-:S02]  /*2f80*/  HADD2.F32 R103, -RZ, R62.H0_H0 ;  /* 0x2000003eff677230 */ /* 0x000fc40000004100 */
[----:B------:R-:W-:Y:S01]  /*2f90*/  FMUL.FTZ R100, R97, R98 ;  /* 0x0000006261647220 */ /* 0x000fe20000410000 */
[----:B------:R-:W-:Y:S02]  /*2fa0*/  HADD2.F32 R105, -RZ, R67.H0_H0 ;  /* 0x20000043ff697230 */ /* 0x000fe40000004100 */
[----:B------:R-:W-:Y:S01]  /*2fb0*/  FFMA.FTZ R98, R74, R95, R99 ;  /* 0x0000005f4a627223 */ /* 0x000fe20000010063 */
[----:B------:R-:W-:Y:S02]  /*2fc0*/  HADD2.F32 R107, -RZ, R63.H0_H0 ;  /* 0x2000003fff6b7230 */ /* 0x000fe40000004100 */
[----:B------:R-:W-:Y:S01]  /*2fd0*/  FFMA.FTZ R103, R94, R101, R103 ;  /* 0x000000655e677223 */ /* 0x000fe20000010067 */
[----:B------:R-:W-:Y:S01]  /*2fe0*/  FADD.FTZ R72, R84, -R96 ;  /* 0x8000006054487221 */ /* 0x000fe20000010000 */
[----:B------:R-:W0:Y:S01]  /*2ff0*/  LDC.64 R94, c[0x0][0x428] ;  /* 0x00010a00ff5e7b82 */ /* 0x000e220000000a00 */
[----:B------:R-:W-:Y:S02]  /*3000*/  HADD2.F32 R73, -RZ, R64.H0_H0 ;  /* 0x20000040ff497230 */ /* 0x000fe40000004100 */
[----:B------:R-:W-:Y:S01]  /*3010*/  FFMA.FTZ R104, R100, R105, R107 ;  /* 0x0000006964687223 */ /* 0x000fe2000001006b */
[----:B------:R-:W-:-:S02]  /*3020*/  HADD2.F32 R75, -RZ, R60.H0_H0 ;  /* 0x2000003cff4b7230 */ /* 0x000fc40000004100 */
[----:B------:R-:W-:Y:S01]  /*3030*/  FMUL.FTZ R72, R97, R72 ;  /* 0x0000004861487220 */ /* 0x000fe20000410000 */
[--C-:B------:R-:W-:Y:S01]  /*3040*/  FADD.FTZ R100, R81, -R96.reuse ;  /* 0x8000006051647221 */ /* 0x100fe20000010000 */
[--C-:B------:R-:W-:Y:S01]  /*3050*/  FADD.FTZ R74, R79, -R96.reuse ;  /* 0x800000604f4a7221 */ /* 0x100fe20000010000 */
[--C-:B------:R-:W-:Y:S01]  /*3060*/  FADD.FTZ R102, R83, -R96.reuse ;  /* 0x8000006053667221 */ /* 0x100fe20000010000 */
[----:B------:R-:W-:Y:S01]  /*3070*/  FADD.FTZ R106, R85, -R96 ;  /* 0x80000060556a7221 */ /* 0x000fe20000010000 */
[----:B------:R-:W-:Y:S01]  /*3080*/  FFMA.FTZ R72, R72, R73, R75 ;  /* 0x0000004948487223 */ /* 0x000fe2000001004b */
[----:B------:R-:W-:Y:S02]  /*3090*/  HADD2.F32 R99, -RZ, R65.H1_H1 ;  /* 0x30000041ff637230 */ /* 0x000fe40000004100 */
[C---:B------:R-:W-:Y:S01]  /*30a0*/  FMUL.FTZ R100, R97.reuse, R100 ;  /* 0x0000006461647220 */ /* 0x040fe20000410000 */
[----:B------:R-:W-:Y:S02]  /*30b0*/  HADD2.F32 R101, -RZ, R61.H1_H1 ;  /* 0x3000003dff657230 */ /* 0x000fe40000004100 */
[----:B------:R-:W-:Y:S01]  /*30c0*/  FMUL.FTZ R106, R97, R106 ;  /* 0x0000006a616a7220 */ /* 0x000fe20000410000 */
[----:B------:R-:W-:-:S02]  /*30d0*/  HADD2.F32 R73, -RZ, R64.H1_H1 ;  /* 0x30000040ff497230 */ /* 0x000fc40000004100 */
[C---:B------:R-:W-:Y:S01]  /*30e0*/  FMUL.FTZ R102, R97.reuse, R102 ;  /* 0x0000006661667220 */ /* 0x040fe20000410000 */
[----:B------:R-:W-:Y:S02]  /*30f0*/  HADD2.F32 R75, -RZ, R60.H1_H1 ;  /* 0x3000003cff4b7230 */ /* 0x000fe40000004100 */
[----:B------:R-:W-:Y:S01]  /*3100*/  FMUL.FTZ R74, R97, R74 ;  /* 0x0000004a614a7220 */ /* 0x000fe20000410000 */
[----:B------:R-:W-:Y:S02]  /*3110*/  HADD2.F32 R105, -RZ, R66.H1_H1 ;  /* 0x30000042ff697230 */ /* 0x000fe40000004100 */
[----:B------:R-:W-:Y:S01]  /*3120*/  FFMA.FTZ R101, R100, R99, R101 ;  /* 0x0000006364657223 */ /* 0x000fe20000010065 */
[----:B------:R-:W-:Y:S02]  /*3130*/  HADD2.F32 R107, -RZ, R62.H1_H1 ;  /* 0x3000003eff6b7230 */ /* 0x000fe40000004100 */
[----:B------:R-:W-:Y:S01]  /*3140*/  FFMA.FTZ R99, R74, R73, R75 ;  /* 0x000000494a637223 */ /* 0x000fe2000001004b */
[----:B------:R-:W-:-:S02]  /*3150*/  HADD2.F32 R109, -RZ, R67.H1_H1 ;  /* 0x30000043ff6d7230 */ /* 0x000fc40000004100 */
[----:B------:R-:W-:Y:S02]  /*3160*/  HADD2.F32 R111, -RZ, R63.H1_H1 ;  /* 0x3000003fff6f7230 */ /* 0x000fe40000004100 */
[----:B------:R-:W-:Y:S01]  /*3170*/  FFMA.FTZ R102, R102, R105, R107 ;  /* 0x0000006966667223 */ /* 0x000fe2000001006b */
[----:B------:R-:W-:Y:S01]  /*3180*/  F2FP.F16.F32.PACK_AB R73, R101, R98 ;  /* 0x000000626549723e */ /* 0x000fe200000000ff */
[----:B0-----:R-:W-:Y:S01]  /*3190*/  IMAD.WIDE.U32 R94, R93, 0x10, R94 ;  /* 0x000000105d5e7825 */ /* 0x001fe200078e005e */
[----:B------:R-:W-:-:S03]  /*31a0*/  F2FP.F16.F32.PACK_AB R72, R99, R72 ;  /* 0x000000486348723e */ /* 0x000fc600000000ff */
[----:B------:R-:W-:Y:S01]  /*31b0*/  FFMA.FTZ R109, R106, R109, R111 ;  /* 0x0000006d6a6d7223 */ /* 0x000fe2000001006f */
[----:B------:R-:W-:Y:S02]  /*31c0*/  F2FP.F16.F32.PACK_AB R74, R102, R103 ;  /* 0x00000067664a723e */ /* 0x000fe400000000ff */
[----:B------:R-:W-:Y:S02]  /*31d0*/  IADD3 R93, PT, PT, R93, 0x100, RZ ;  /* 0x000001005d5d7810 */ /* 0x000fe40007ffe0ff */
[----:B------:R-:W-:-:S05]  /*31e0*/  F2FP.F16.F32.PACK_AB R75, R109, R104 ;  /* 0x000000686d4b723e */ /* 0x000fca00000000ff */
[----:B------:R1:W-:Y:S02]  /*31f0*/  STG.E.128 desc[UR6][R94.64], R72 ;  /* 0x000000485e007986 */ /* 0x0003e4000c101d06 */
.L_x_2833:
[----:B------:R-:W-:Y:S05]  /*3200*/  BSYNC.RECONVERGENT B0 ;  /* 0x0000000000007941 */ /* 0x000fea0003800200 */
.L_x_2832:
[----:B------:R-:W-:Y:S04]  /*3210*/  BSSY.RECONVERGENT B0, `(.L_x_2834) ;  /* 0x0000032000007945 */ /* 0x000fe80003800200 */
[----:B------:R-:W-:Y:S05]  /*3220*/  @!P2 BRA `(.L_x_2835) ;  /* 0x0000000000c0a947 */ /* 0x000fea0003800000 */
[--C-:B-1----:R-:W-:Y:S01]  /*3230*/  FADD.FTZ R94, R16, -R96.reuse ;  /* 0x80000060105e7221 */ /* 0x102fe20000010000 */
        /* <DEDUP_REMOVED lines=47> */
.L_x_2835:
[----:B------:R-:W-:Y:S05]  /*3530*/  BSYNC.RECONVERGENT B0 ;  /* 0x0000000000007941 */ /* 0x000fea0003800200 */
.L_x_2834:
[----:B------:R-:W-:Y:S04]  /*3540*/  BSSY.RECONVERGENT B0, `(.L_x_2836) ;  /* 0x0000032000007945 */ /* 0x000fe80003800200 */
[----:B------:R-:W-:Y:S05]  /*3550*/  @!P3 BRA `(.L_x_2837) ;  /* 0x0000000000c0b947 */ /* 0x000fea0003800000 */
[--C-:B-12---:R-:W-:Y:S01]  /*3560*/  FADD.FTZ R94, R8, -R96.reuse ;  /* 0x80000060085e7221 */ /* 0x106fe20000010000 */
        /* <DEDUP_REMOVED lines=47> */
.L_x_2837:
[----:B------:R-:W-:Y:S05]  /*3860*/  BSYNC.RECONVERGENT B0 ;  /* 0x0000000000007941 */ /* 0x000fea0003800200 */
.L_x_2836:
[----:B------:R-:W-:Y:S04]  /*3870*/  BSSY.RECONVERGENT B0, `(.L_x_2838) ;  /* 0x0000031000007945 */ /* 0x000fe80003800200 */
[----:B------:R-:W-:Y:S05]  /*3880*/  @!P4 BRA `(.L_x_2839) ;  /* 0x0000000000bcc947 */ /* 0x000fea0003800000 */
[----:B-123--:R-:W1:Y:S01]  /*3890*/  LDC.64 R94, c[0x0][0x428] ;  /* 0x00010a00ff5e7b82 */ /* 0x00ee620000000a00 */
[--C-:B0-----:R-:W-:Y:S01]  /*38a0*/  FADD.FTZ R72, R77, -R96.reuse ;  /* 0x800000604d487221 */ /* 0x101fe20000010000 */
[--C-:B------:R-:W-:Y:S01]  /*38b0*/  FADD.FTZ R100, R87, -R96.reuse ;  /* 0x8000006057647221 */ /* 0x100fe20000010000 */
[--C-:B------:R-:W-:Y:S01]  /*38c0*/  FADD.FTZ R104, R89, -R96.reuse ;  /* 0x8000006059687221 */ /* 0x100fe20000010000 */
[--C-:B------:R-:W-:Y:S01]  /*38d0*/  FADD.FTZ R98, R86, -R96.reuse ;  /* 0x8000006056627221 */ /* 0x100fe20000010000 */
[--C-:B------:R-:W-:Y:S01]  /*38e0*/  FADD.FTZ R102, R88, -R96.reuse ;  /* 0x8000006058667221 */ /* 0x100fe20000010000 */
[--C-:B------:R-:W-:Y:S01]  /*38f0*/  FADD.FTZ R106, R90, -R96.reuse ;  /* 0x800000605a6a7221 */ /* 0x100fe20000010000 */
[--C-:B------:R-:W-:Y:S01]  /*3900*/  FADD.FTZ R108, R91, -R96.reuse ;  /* 0x800000605b6c7221 */ /* 0x100fe20000010000 */
[----:B-----5:R-:W-:Y:S02]  /*3910*/  HADD2.F32 R75, -RZ, R28.H0_H0 ;  /* 0x2000001cff4b7230 */ /* 0x020fe40000004100 */
[----:B------:R-:W-:Y:S01]  /*3920*/  FADD.FTZ R96, R92, -R96 ;  /* 0x800000605c607221 */ /* 0x000fe20000010000 */
[----:B------:R-:W-:-:S02]  /*3930*/  HADD2.F32 R99, -RZ, R24.H0_H0 ;  /* 0x20000018ff637230 */ /* 0x000fc40000004100 */
[C---:B------:R-:W-:Y:S01]  /*3940*/  FMUL.FTZ R74, R97.reuse, R72 ;  /* 0x00000048614a7220 */ /* 0x040fe20000410000 */
[----:B------:R-:W-:Y:S02]  /*3950*/  HADD2.F32 R101, -RZ, R29.H0_H0 ;  /* 0x2000001dff657230 */ /* 0x000fe40000004100 */
[C---:B------:R-:W-:Y:S01]  /*3960*/  FMUL.FTZ R100, R97.reuse, R100 ;  /* 0x0000006461647220 */ /* 0x040fe20000410000 */
[----:B------:R-:W-:Y:S02]  /*3970*/  HADD2.F32 R103, -RZ, R25.H0_H0 ;  /* 0x20000019ff677230 */ /* 0x000fe40000004100 */
[C---:B------:R-:W-:Y:S01]  /*3980*/  FMUL.FTZ R104, R97.reuse, R104 ;  /* 0x0000006861687220 */ /* 0x040fe20000410000 */
[----:B------:R-:W-:Y:S02]  /*3990*/  HADD2.F32 R105, -RZ, R30.H0_H0 ;  /* 0x2000001eff697230 */ /* 0x000fe40000004100 */
[----:B------:R-:W-:Y:S01]  /*39a0*/  FMUL.FTZ R72, R97, R98 ;  /* 0x0000006261487220 */ /* 0x000fe20000410000 */
[----:B------:R-:W-:-:S02]  /*39b0*/  HADD2.F32 R107, -RZ, R26.H0_H0 ;  /* 0x2000001aff6b7230 */ /* 0x000fc40000004100 */
[C---:B------:R-:W-:Y:S01]  /*39c0*/  FMUL.FTZ R73, R97.reuse, R102 ;  /* 0x0000006661497220 */ /* 0x040fe20000410000 */
[C---:B------:R-:W-:Y:S01]  /*39d0*/  FMUL.FTZ R106, R97.reuse, R106 ;  /* 0x0000006a616a7220 */ /* 0x040fe20000410000 */
[C---:B------:R-:W-:Y:S01]  /*39e0*/  FMUL.FTZ R108, R97.reuse, R108 ;  /* 0x0000006c616c7220 */ /* 0x040fe20000410000 */
[----:B------:R-:W-:Y:S01]  /*39f0*/  FMUL.FTZ R98, R97, R96 ;  /* 0x0000006061627220 */ /* 0x000fe20000410000 */
[----:B------:R-:W-:Y:S01]  /*3a00*/  FFMA.FTZ R99, R74, R75, R99 ;  /* 0x0000004b4a637223 */ /* 0x000fe20000010063 */
[----:B------:R-:W-:Y:S01]  /*3a10*/  FFMA.FTZ R100, R100, R101, R103 ;  /* 0x0000006564647223 */ /* 0x000fe20000010067 */
[----:B------:R-:W-:Y:S01]  /*3a20*/  FFMA.FTZ R104, R104, R105, R107 ;  /* 0x0000006968687223 */ /* 0x000fe2000001006b */
[----:B------:R-:W-:Y:S02]  /*3a30*/  HADD2.F32 R75, -RZ, R28.H1_H1 ;  /* 0x3000001cff4b7230 */ /* 0x000fe40000004100 */
[----:B------:R-:W-:Y:S02]  /*3a40*/  HADD2.F32 R74, -RZ, R29.H1_H1 ;  /* 0x3000001dff4a7230 */ /* 0x000fe40000004100 */
[----:B------:R-:W-:-:S02]  /*3a50*/  HADD2.F32 R101, -RZ, R30.H1_H1 ;  /* 0x3000001eff657230 */ /* 0x000fc40000004100 */
[----:B------:R-:W-:Y:S02]  /*3a60*/  HADD2.F32 R105, -RZ, R31.H0_H0 ;  /* 0x2000001fff697230 */ /* 0x000fe40000004100 */
[----:B------:R-:W-:Y:S02]  /*3a70*/  HADD2.F32 R107, -RZ, R27.H0_H0 ;  /* 0x2000001bff6b7230 */ /* 0x000fe40000004100 */
[----:B------:R-:W-:Y:S02]  /*3a80*/  HADD2.F32 R109, -RZ, R31.H1_H1 ;  /* 0x3000001fff6d7230 */ /* 0x000fe40000004100 */
[----:B------:R-:W-:Y:S02]  /*3a90*/  HADD2.F32 R111, -RZ, R27.H1_H1 ;  /* 0x3000001bff6f7230 */ /* 0x000fe40000004100 */
[----:B------:R-:W-:Y:S01]  /*3aa0*/  FFMA.FTZ R105, R108, R105, R107 ;  /* 0x000000696c697223 */ /* 0x000fe2000001006b */
[----:B------:R-:W-:Y:S02]  /*3ab0*/  HADD2.F32 R103, -RZ, R26.H1_H1 ;  /* 0x3000001aff677230 */ /* 0x000fe40000004100 */
[----:B------:R-:W-:-:S02]  /*3ac0*/  HADD2.F32 R96, -RZ, R25.H1_H1 ;  /* 0x30000019ff607230 */ /* 0x000fc40000004100 */
[----:B------:R-:W-:Y:S01]  /*3ad0*/  FFMA.FTZ R98, R98, R109, R111 ;  /* 0x0000006d62627223 */ /* 0x000fe2000001006f */
[----:B------:R-:W-:Y:S02]  /*3ae0*/  HADD2.F32 R97, -RZ, R24.H1_H1 ;  /* 0x30000018ff617230 */ /* 0x000fe40000004100 */
[----:B------:R-:W-:Y:S01]  /*3af0*/  FFMA.FTZ R101, R106, R101, R103 ;  /* 0x000000656a657223 */ /* 0x000fe20000010067 */
[----:B-1----:R-:W-:-:S04]  /*3b00*/  IMAD.WIDE.U32 R94, R93, 0x10, R94 ;  /* 0x000000105d5e7825 */ /* 0x002fc800078e005e */
[----:B------:R-:W-:Y:S01]  /*3b10*/  FFMA.FTZ R73, R73, R74, R96 ;  /* 0x0000004a49497223 */ /* 0x000fe20000010060 */
[----:B------:R-:W-:Y:S01]  /*3b20*/  FFMA.FTZ R72, R72, R75, R97 ;  /* 0x0000004b48487223 */ /* 0x000fe20000010061 */
[----:B------:R-:W-:Y:S02]  /*3b30*/  F2FP.F16.F32.PACK_AB R75, R98, R105 ;  /* 0x00000069624b723e */ /* 0x000fe400000000ff */
[----:B------:R-:W-:Y:S02]  /*3b40*/  F2FP.F16.F32.PACK_AB R74, R101, R104 ;  /* 0x00000068654a723e */ /* 0x000fe400000000ff */
[----:B------:R-:W-:Y:S02]  /*3b50*/  F2FP.F16.F32.PACK_AB R73, R73, R100 ;  /* 0x000000644949723e */ /* 0x000fe400000000ff */
[----:B------:R-:W-:-:S05]  /*3b60*/  F2FP.F16.F32.PACK_AB R72, R72, R99 ;  /* 0x000000634848723e */ /* 0x000fca00000000ff */
[----:B------:R4:W-:Y:S02]  /*3b70*/  STG.E.128 desc[UR6][R94.64], R72 ;  /* 0x000000485e007986 */ /* 0x0009e4000c101d06 */
.L_x_2839:
[----:B------:R-:W-:Y:S05]  /*3b80*/  BSYNC.RECONVERGENT B0 ;  /* 0x0000000000007941 */ /* 0x000fea0003800200 */
.L_x_2838:
[----:B01234-:R-:W0:Y:S01]  /*3b90*/  LDC.64 R72, c[0x0][0x380] ;  /* 0x0000e000ff487b82 */ /* 0x01fe220000000a00 */
[----:B------:R-:W-:Y:S01]  /*3ba0*/  UPLOP3.LUT UP1, UPT, UPT, UPT, UP1, 0x40, 0x4 ;  /* 0x000000000004789c */ /* 0x000fe20003f2e810 */
[----:B0-----:R-:W-:-:S04]  /*3bb0*/  IADD3 R4, PT, PT, R4, R72, RZ ;  /* 0x0000004804047210 */ /* 0x001fc80007ffe0ff */
[----:B------:R-:W-:-:S13]  /*3bc0*/  ISETP.GE.AND P1, PT, R4, R73, PT ;  /* 0x000000490400720c */ /* 0x000fda0003f26270 */
[----:B------:R-:W-:Y:S05]  /*3bd0*/  @!P1 BRA `(.L_x_2840) ;  /* 0xffffffcc00109947 */ /* 0x000fea000383ffff */
[----:B------:R-:W-:Y:S05]  /*3be0*/  EXIT ;  /* 0x000000000000794d */ /* 0x000fea0003800000 */
.L_x_2841:
        /* <DEDUP_REMOVED lines=9> */
.L_x_27480:


//--------------------- .text._ZN10layer_norm13ln_fwd_kernelINS_13Kernel_traitsI6__halfS2_S2_S2_fjLj8192ELj1ELj1ELj8ELj16ENS_18Kernel_traits_baseILj8192ES2_S2_S2_S2_fjLj256EEEEELb0ELb1ELb0ELb1EEEvNS_9FwdParamsE --------------------------
	.section	.text._ZN10layer_norm13ln_fwd_kernelINS_13Kernel_traitsI6__halfS2_S2_S2_fjLj8192ELj1ELj1ELj8ELj16ENS_18Kernel_traits_baseILj8192ES2_S2_S2_S2_fjLj256EEEEELb0ELb1ELb0ELb1EEEvNS_9FwdParamsE,"ax",@progbits
	.align	128
        .global         _ZN10layer_norm13ln_fwd_kernelINS_13Kernel_traitsI6__halfS2_S2_S2_fjLj8192ELj1ELj1ELj8ELj16ENS_18Kernel_traits_baseILj8192ES2_S2_S2_S2_fjLj256EEEEELb0ELb1ELb0ELb1EEEvNS_9FwdParamsE
        .type           _ZN10layer_norm13ln_fwd_kernelINS_13Kernel_traitsI6__halfS2_S2_S2_fjLj8192ELj1ELj1ELj8ELj16ENS_18Kernel_traits_baseILj8192ES2_S2_S2_S2_fjLj256EEEEELb0ELb1ELb0ELb1EEEvNS_9FwdParamsE,@function
        .size           _ZN10layer_norm13ln_fwd_kernelINS_13Kernel_traitsI6__halfS2_S2_S2_fjLj8192ELj1ELj1ELj8ELj16ENS_18Kernel_traits_baseILj8192ES2_S2_S2_S2_fjLj256EEEEELb0ELb1ELb0ELb1EEEvNS_9FwdParamsE,(.L_x_27481 - _ZN10layer_norm13ln_fwd_kernelINS_13Kernel_traitsI6__halfS2_S2_S2_fjLj8192ELj1ELj1ELj8ELj16ENS_18Kernel_traits_baseILj8192ES2_S2_S2_S2_fjLj256EEEEELb0ELb1ELb0ELb1EEEvNS_9FwdParamsE)
        .other          _ZN10layer_norm13ln_fwd_kernelINS_13Kernel_traitsI6__halfS2_S2_S2_fjLj8192ELj1ELj1ELj8ELj16ENS_18Kernel_traits_baseILj8192ES2_S2_S2_S2_fjLj256EEEEELb0ELb1ELb0ELb1EEEvNS_9FwdParamsE,@"STO_CUDA_ENTRY STV_DEFAULT"
_ZN10layer_norm13ln_fwd_kernelINS_13Kernel_traitsI6__halfS2_S2_S2_fjLj8192ELj1ELj1ELj8ELj16ENS_18Kernel_traits_baseILj8192ES2_S2_S2_S2_fjLj256EEEEELb0ELb1ELb0ELb1EEEvNS_9FwdParamsE:
.text._ZN10layer_norm13ln_fwd_kernelINS_13Kernel_traitsI6__halfS2_S2_S2_fjLj8192ELj1ELj1ELj8ELj16ENS_18Kernel_traits_baseILj8192ES2_S2_S2_S2_fjLj256EEEEELb0ELb1ELb0ELb1EEEvNS_9FwdParamsE:
[----:B------:R-:W-:Y:S01]  /*0000*/  LDC R1, c[0x0][0x37c] ;  /* 0x0000df00ff017b82 */ /* 0x000fe20000000800 */
[----:B------:R-:W0:Y:S07]  /*0010*/  S2R R3, SR_TID.X ;  /* 0x0000000000037919 */ /* 0x000e2e0000002100 */
[----:B------:R-:W0:Y:S01]  /*0020*/  LDC.64 R42, c[0x0][0x3e8] ;  /* 0x0000fa00ff2a7b82 */ /* 0x000e220000000a00 */
[----:B------:R-:W1:Y:S01]  /*0030*/  LDCU.64 UR6, c[0x0][0x358] ;  /* 0x00006b00ff0677ac */ /* 0x000e620008000a00 */
[----:B------:R-:W2:Y:S06]  /*0040*/  LDCU.64 UR4, c[0x0][0x438] ;  /* 0x00008700ff0477ac */ /* 0x000eac0008000a00 */
[----:B------:R-:W3:Y:S01]  /*0050*/  LDC.64 R40, c[0x0][0x3d0] ;  /* 0x0000f400ff287b82 */ /* 0x000ee20000000a00 */
[----:B0-----:R-:W-:-:S04]  /*0060*/  IMAD.WIDE.U32 R42, R3, 0x10, R42 ;  /* 0x00000010032a7825 */ /* 0x001fc800078e002a */
[C---:B---3--:R-:W-:Y:S01]  /*0070*/  IMAD.WIDE.U32 R40, R3.reuse, 0x10, R40 ;  /* 0x0000001003287825 */ /* 0x048fe200078e0028 */
[----:B-1----:R-:W3:Y:S04]  /*0080*/  LDG.E.128 R52, desc[UR6][R42.64] ;  /* 0x000000062a347981 */ /* 0x002ee8000c1e1d00 */
[----:B------:R-:W4:Y:S04]  /*0090*/  LDG.E.128 R48, desc[UR6][R40.64] ;  /* 0x0000000628307981 */ /* 0x000f28000c1e1d00 */
[----:B------:R-:W4:Y:S04]  /*00a0*/  LDG.E.128 R56, desc[UR6][R40.64+0x1000] ;  /* 0x0010000628387981 */ /* 0x000f28000c1e1d00 */
[----:B------:R-:W4:Y:S04]  /*00b0*/  LDG.E.128 R36, desc[UR6][R42.64+0x1000] ;  /* 0x001000062a247981 */ /* 0x000f28000c1e1d00 */
[----:B------:R-:W4:Y:S04]  /*00c0*/  LDG.E.128 R32, desc[UR6][R40.64+0x2000] ;  /* 0x0020000628207981 */ /* 0x000f28000c1e1d00 */
[----:B------:R-:W4:Y:S01]  /*00d0*/  LDG.E.128 R28, desc[UR6][R42.64+0x2000] ;  /* 0x002000062a1c7981 */ /* 0x000f22000c1e1d00 */
[----:B--2---:R-:W-:Y:S01]  /*00e0*/  ISETP.NE.U32.AND P1, PT, RZ, UR4, PT ;  /* 0x00000004ff007c0c */ /* 0x004fe2000bf25070 */
[----:B------:R-:W0:Y:S02]  /*00f0*/  S2UR UR4, SR_CTAID.X ;  /* 0x00000000000479c3 */ /* 0x000e240000002500 */
[----:B------:R3:W5:Y:S01]  /*0100*/  LDG.E.128 R20, desc[UR6][R42.64+0x3000] ;  /* 0x003000062a147981 */ /* 0x000762000c1e1d00 */
[----:B------:R-:W-:Y:S01]  /*0110*/  ISETP.NE.AND.EX P1, PT, RZ, UR5, PT, P1 ;  /* 0x00000005ff007c0c */ /* 0x000fe2000bf25310 */
[----:B------:R-:W1:Y:S02]  /*0120*/  LDCU UR5, c[0x0][0x384] ;  /* 0x00007080ff0577ac */ /* 0x000e640008000800 */
[----:B------:R2:W5:Y:S10]  /*0130*/  LDG.E.128 R24, desc[UR6][R40.64+0x3000] ;  /* 0x0030000628187981 */ /* 0x000574000c1e1d00 */
[----:B------:R-:W2:Y:S02]  /*0140*/  @P1 LDC.64 R44, c[0x0][0x438] ;  /* 0x00010e00ff2c1b82 */ /* 0x000ea40000000a00 */
[----:B--2---:R-:W-:-:S05]  /*0150*/  @P1 IMAD.WIDE.U32 R44, R3, 0x10, R44 ;  /* 0x00000010032c1825 */ /* 0x004fca00078e002c */
[----:B------:R-:W5:Y:S04]  /*0160*/  @P1 LDG.E.128 R16, desc[UR6][R44.64] ;  /* 0x000000062c101981 */ /* 0x000f68000c1e1d00 */
[----:B------:R-:W5:Y:S04]  /*0170*/  @P1 LDG.E.128 R12, desc[UR6][R44.64+0x1000] ;  /* 0x001000062c0c1981 */ /* 0x000f68000c1e1d00 */
[----:B------:R-:W5:Y:S04]  /*0180*/  @P1 LDG.E.128 R8, desc[UR6][R44.64+0x2000] ;  /* 0x002000062c081981 */ /* 0x000f68000c1e1d00 */
[----:B------:R2:W5:Y:S01]  /*0190*/  @P1 LDG.E.128 R4, desc[UR6][R44.64+0x3000] ;  /* 0x003000062c041981 */ /* 0x000562000c1e1d00 */
[----:B---3--:R-:W-:-:S02]  /*01a0*/  @P1 MOV R43, R53 ;  /* 0x00000035002b1202 */ /* 0x008fc40000000f00 */
[----:B------:R-:W-:Y:S02]  /*01b0*/  @!P1 MOV R43, R53 ;  /* 0x00000035002b9202 */ /* 0x000fe40000000f00 */
[----:B0-----:R-:W-:-:S04]  /*01c0*/  MOV R53, UR4 ;  /* 0x0000000400357c02 */ /* 0x001fc80008000f00 */
[----:B-1----:R-:W-:Y:S02]  /*01d0*/  ISETP.GE.AND P0, PT, R53, UR5, PT ;  /* 0x0000000535007c0c */ /* 0x002fe4000bf06270 */
[-C--:B----4-:R-:W-:Y:S02]  /*01e0*/  @P1 MOV R2, R48.reuse ;  /* 0x0000003000021202 */ /* 0x090fe40000000f00 */
[----:B------:R-:W-:Y:S02]  /*01f0*/  @P1 MOV R3, R49 ;  /* 0x0000003100031202 */ /* 0x000fe40000000f00 */
[----:B------:R-:W-:Y:S02]  /*0200*/  @!P1 MOV R2, R48 ;  /* 0x0000003000029202 */ /* 0x000fe40000000f00 */
[----:B------:R-:W-:Y:S02]  /*0210*/  @P1 MOV R40, R50 ;  /* 0x0000003200281202 */ /* 0x000fe40000000f00 */
[----:B------:R-:W-:-:S02]  /*0220*/  @P1 MOV R41, R51 ;  /* 0x0000003300291202 */ /* 0x000fc40000000f00 */
[----:B------:R-:W-:Y:S02]  /*0230*/  @!P1 MOV R3, R49 ;  /* 0x0000003100039202 */ /* 0x000fe40000000f00 */
[----:B------:R-:W-:Y:S02]  /*0240*/  @P1 MOV R42, R52 ;  /* 0x00000034002a1202 */ /* 0x000fe40000000f00 */
[----:B--2---:R-:W-:Y:S02]  /*0250*/  @P1 MOV R44, R54 ;  /* 0x00000036002c1202 */ /* 0x004fe40000000f00 */
[----:B------:R-:W-:Y:S02]  /*0260*/  @P1 MOV R45, R55 ;  /* 0x00000037002d1202 */ /* 0x000fe40000000f00 */
[----:B------:R-:W-:Y:S02]  /*0270*/  @P1 MOV R46, R56 ;  /* 0x00000038002e1202 */ /* 0x000fe40000000f00 */
[----:B------:R-:W-:-:S02]  /*0280*/  @P1 MOV R47, R57 ;  /* 0x00000039002f1202 */ /* 0x000fc40000000f00 */
[----:B------:R-:W-:Y:S02]  /*0290*/  @!P1 MOV R40, R50 ;  /* 0x0000003200289202 */ /* 0x000fe40000000f00 */
[----:B------:R-:W-:Y:S02]  /*02a0*/  @!P1 MOV R41, R51 ;  /* 0x0000003300299202 */ /* 0x000fe40000000f00 */
[----:B------:R-:W-:Y:S02]  /*02b0*/  @!P1 MOV R42, R52 ;  /* 0x00000034002a9202 */ /* 0x000fe40000000f00 */
[----:B------:R-:W-:Y:S02]  /*02c0*/  @!P1 MOV R44, R54 ;  /* 0x00000036002c9202 */ /* 0x000fe40000000f00 */
[----:B------:R-:W-:Y:S02]  /*02d0*/  @!P1 MOV R45, R55 ;  /* 0x00000037002d9202 */ /* 0x000fe40000000f00 */
[----:B------:R-:W-:-:S02]  /*02e0*/  @P1 MOV R48, R58 ;  /* 0x0000003a00301202 */ /* 0x000fc40000000f00 */
[----:B------:R-:W-:Y:S02]  /*02f0*/  @P1 MOV R49, R59 ;  /* 0x0000003b00311202 */ /* 0x000fe40000000f00 */
[----:B------:R-:W-:Y:S02]  /*0300*/  @!P1 MOV R46, R56 ;  /* 0x00000038002e9202 */ /* 0x000fe40000000f00 */
[----:B------:R-:W-:Y:S02]  /*0310*/  @!P1 MOV R47, R57 ;  /* 0x00000039002f9202 */ /* 0x000fe40000000f00 */
[----:B------:R-:W-:Y:S02]  /*0320*/  @!P1 MOV R48, R58 ;  /* 0x0000003a00309202 */ /* 0x000fe40000000f00 */
[----:B------:R-:W-:Y:S02]  /*0330*/  @!P1 MOV R49, R59 ;  /* 0x0000003b00319202 */ /* 0x000fe40000000f00 */
[----:B------:R-:W-:-:S02]  /*0340*/  @P1 MOV R50, R36 ;  /* 0x0000002400321202 */ /* 0x000fc40000000f00 */
[----:B------:R-:W-:Y:S02]  /*0350*/  @P1 MOV R51, R37 ;  /* 0x0000002500331202 */ /* 0x000fe40000000f00 */
[----:B------:R-:W-:Y:S02]  /*0360*/  @P1 MOV R52, R38 ;  /* 0x0000002600341202 */ /* 0x000fe40000000f00 */
[----:B------:R-:W-:Y:S02]  /*0370*/  @P1 MOV R54, R39 ;  /* 0x0000002700361202 */ /* 0x000fe40000000f00 */
        /* <DEDUP_REMOVED lines=11> */
[----:B------:R-:W-:Y:S02]  /*0430*/  @P1 MOV R59, R28 ;  /* 0x0000001c003b1202 */ /* 0x000fe40000000f00 */
[----:B------:R-:W-:Y:S02]  /*0440*/  @P1 MOV R60, R29 ;  /* 0x0000001d003c1202 */ /* 0x000fe40000000f00 */
[----:B------:R-:W-:Y:S01]  /*0450*/  @P1 MOV R61, R30 ;  /* 0x0000001e003d1202 */ /* 0x000fe20000000f00 */
[----:B------:R-:W-:Y:S06]  /*0460*/  @P0 EXIT ;  /* 0x000000000000094d */ /* 0x000fec0003800000 */
[----:B------:R-:W0:Y:S01]  /*0470*/  LDC.64 R32, c[0x0][0x3e0] ;  /* 0x0000f800ff207b82 */ /* 0x000e220000000a00 */
        /* <DEDUP_REMOVED lines=16> */
[----:B------:R-:W-:Y:S01]  /*0580*/  @P1 MOV R69, R23 ;  /* 0x0000001700451202 */ /* 0x000fe20000000f00 */
[----:B------:R-:W-:Y:S01]  /*0590*/  UPLOP3.LUT UP0, UPT, UPT, UPT, UPT, 0x40, 0x4 ;  /* 0x000000000004789c */ /* 0x000fe20003f0e870 */
[----:B------:R-:W-:Y:S01]  /*05a0*/  @!P1 MOV R58, R35 ;  /* 0x00000023003a9202 */ /* 0x000fe20000000f00 */
[----:B------:R-:W1:Y:S01]  /*05b0*/  LDCU UR10, c[0x0][0x388] ;  /* 0x00007100ff0a77ac */ /* 0x000e620008000800 */
[----:B------:R-:W-:-:S02]  /*05c0*/  @!P1 MOV R59, R28 ;  /* 0x0000001c003b9202 */ /* 0x000fc40000000f00 */
[----:B------:R-:W-:Y:S01]  /*05d0*/  @!P1 MOV R60, R29 ;  /* 0x0000001d003c9202 */ /* 0x000fe20000000f00 */
[----:B------:R-:W2:Y:S01]  /*05e0*/  LDCU.U8 UR11, c[0x0][0x410] ;  /* 0x00008200ff0b77ac */ /* 0x000ea20008000000 */
[----:B0-----:R-:W-:Y:S02]  /*05f0*/  ISETP.NE.U32.AND P0, PT, R32, RZ, PT ;  /* 0x000000ff2000720c */ /* 0x001fe40003f05070 */
[----:B------:R-:W-:Y:S01]  /*0600*/  @!P1 MOV R61, R30 ;  /* 0x0000001e003d9202 */ /* 0x000fe20000000f00 */
[----:B------:R-:W0:Y:S01]  /*0610*/  LDCU UR12, c[0x0][0x400] ;  /* 0x00008000ff0c77ac */ /* 0x000e220008000800 */
[----:B------:R-:W-:Y:S02]  /*0620*/  @!P1 MOV R65, R31 ;  /* 0x0000001f00419202 */ /* 0x000fe40000000f00 */
[----:B------:R-:W-:Y:S01]  /*0630*/  @!P1 MOV R64, R24 ;  /* 0x0000001800409202 */ /* 0x000fe20000000f00 */
[----:B------:R-:W3:Y:S01]  /*0640*/  LDCU.64 UR8, c[0x0][0x3a0] ;  /* 0x00007400ff0877ac */ /* 0x000ee20008000a00 */
[----:B------:R-:W-:-:S02]  /*0650*/  @!P1 MOV R63, R25 ;  /* 0x00000019003f9202 */ /* 0x000fc40000000f00 */
[----:B------:R-:W-:Y:S02]  /*0660*/  @!P1 MOV R62, R26 ;  /* 0x0000001a003e9202 */ /* 0x000fe40000000f00 */
[----:B------:R-:W-:Y:S02]  /*0670*/  @!P1 MOV R68, R27 ;  /* 0x0000001b00449202 */ /* 0x000fe40000000f00 */
[----:B------:R-:W-:Y:S02]  /*0680*/  @!P1 MOV R67, R20 ;  /* 0x0000001400439202 */ /* 0x000fe40000000f00 */
[----:B------:R-:W-:Y:S02]  /*0690*/  @!P1 MOV R66, R21 ;  /* 0x0000001500429202 */ /* 0x000fe40000000f00 */
[----:B------:R-:W-:Y:S02]  /*06a0*/  @!P1 MOV R70, R22 ;  /* 0x0000001600469202 */ /* 0x000fe40000000f00 */
[----:B------:R-:W-:-:S02]  /*06b0*/  @!P1 MOV R69, R23 ;  /* 0x0000001700459202 */ /* 0x000fc40000000f00 */
[----:B012---:R-:W-:-:S13]  /*06c0*/  ISETP.NE.AND.EX P0, PT, R33, RZ, PT, P0 ;  /* 0x000000ff2100720c */ /* 0x007fda0003f05300 */
.L_x_2854:
[----:B0-----:R-:W0:Y:S01]  /*06d0*/  S2R R80, SR_TID.X ;  /* 0x0000000000507919 */ /* 0x001e220000002100 */
[----:B------:R-:W1:Y:S01]  /*06e0*/  @P0 LDC.64 R28, c[0x0][0x3e0] ;  /* 0x0000f800ff1c0b82 */ /* 0x000e620000000a00 */
[----:B------:R-:W-:-:S05]  /*06f0*/  IMAD R0, R53, UR10, RZ ;  /* 0x0000000a35007c24 */ /* 0x000fca000f8e02ff */
[----:B------:R-:W-:Y:S02]  /*0700*/  SHF.R.S32.HI R25, RZ, 0x1f, R0 ;  /* 0x0000001fff197819 */ /* 0x000fe40000011400 */
[----:B------:R-:W2:Y:S02]  /*0710*/  LDC.64 R34, c[0x0][0x390] ;  /* 0x0000e400ff227b82 */ /* 0x000ea40000000a00 */
[----:B------:R-:W-:Y:S01]  /*0720*/  LEA.HI R25, R25, R0, RZ, 0x3 ;  /* 0x0000000019197211 */ /* 0x000fe200078f18ff */
[----:B-1----:R-:W-:-:S06]  /*0730*/  @P0 IMAD.WIDE R28, R53, 0x2, R28 ;  /* 0x00000002351c0825 */ /* 0x002fcc00078e021c */
[----:B------:R-:W4:Y:S01]  /*0740*/  @P0 LDG.E.U16 R28, desc[UR6][R28.64] ;  /* 0x000000061c1c0981 */ /* 0x000f22000c1e1500 */
[----:B0-----:R-:W-:-:S05]  /*0750*/  LEA.HI.SX32 R37, R25, R80, 0x1d ;  /* 0x0000005019257211 */ /* 0x001fca00078feaff */
[----:B--2---:R-:W-:-:S06]  /*0760*/  IMAD.WIDE.U32 R24, R37, 0x10, R34 ;  /* 0x0000001025187825 */ /* 0x004fcc00078e0022 */
[----:B------:R-:W5:Y:S01]  /*0770*/  LDG.E.128 R24, desc[UR6][R24.64] ;  /* 0x0000000618187981 */ /* 0x000f62000c1e1d00 */
[----:B---3--:R-:W-:-:S04]  /*0780*/  ISETP.NE.U32.AND P1, PT, RZ, UR8, PT ;  /* 0x00000008ff007c0c */ /* 0x008fc8000bf25070 */
[----:B------:R-:W-:Y:S01]  /*0790*/  ISETP.NE.AND.EX P1, PT, RZ, UR9, PT, P1 ;  /* 0x00000009ff007c0c */ /* 0x000fe2000bf25310 */
[----:B------:R-:W-:Y:S02]  /*07a0*/  HFMA2 R0, -RZ, RZ, 1.875, 0 ;  /* 0x3f800000ff007431 */ /* 0x000fe400000001ff */
[----:B----4-:R-:W-:-:S10]  /*07b0*/  @P0 HADD2.F32 R0, -RZ, R28.H0_H0 ;  /* 0x2000001cff000230 */ /* 0x010fd40000004100 */
[----:B------:R-:W-:Y:S05]  /*07c0*/  @!P1 BRA `(.L_x_2842) ;  /* 0x0000000000c09947 */ /* 0x000fea0003800000 */
[----:B------:R-:W0:Y:S02]  /*07d0*/  LDC.64 R20, c[0x0][0x3a0] ;  /* 0x0000e800ff147b82 */ /* 0x000e240000000a00 */
[----:B0-----:R-:W-:-:S06]  /*07e0*/  IMAD.WIDE.U32 R20, R37, 0x10, R20 ;  /* 0x0000001025147825 */ /* 0x001fcc00078e0014 */
        /* <DEDUP_REMOVED lines=8> */
[-C--:B------:R-:W-:Y:S01]  /*0870*/  FMUL.FTZ R39, R39, R0.reuse ;  /* 0x0000000027277220 */ /* 0x080fe20000410000 */
[----:B------:R-:W-:Y:S02]  /*0880*/  HADD2.F32 R71, -RZ, R26.H1_H1 ;  /* 0x3000001aff477230 */ /* 0x000fe40000004100 */
[-C--:B------:R-:W-:Y:S01]  /*0890*/  FMUL.FTZ R73, R73, R0.reuse ;  /* 0x0000000049497220 */ /* 0x080fe20000410000 */
[----:B------:R-:W-:Y:S02]  /*08a0*/  HADD2.F32 R78, -RZ, R42.H0_H0 ;  /* 0x2000002aff4e7230 */ /* 0x000fe40000004100 */
[-C--:B------:R-:W-:Y:S01]  /*08b0*/  FMUL.FTZ R31, R31, R0.reuse ;  /* 0x000000001f1f7220 */ /* 0x080fe20000410000 */
[----:B------:R-:W-:Y:S02]  /*08c0*/  HADD2.F32 R76, -RZ, R43.H0_H0 ;  /* 0x2000002bff4c7230 */ /* 0x000fe40000004100 */
[----:B------:R-:W-:Y:S01]  /*08d0*/  FMUL.FTZ R71, R71, R0 ;  /* 0x0000000047477220 */ /* 0x000fe20000410000 */
[----:B------:R-:W-:-:S02]  /*08e0*/  HADD2.F32 R74, -RZ, R44.H0_H0 ;  /* 0x2000002cff4a7230 */ /* 0x000fc40000004100 */
[----:B------:R-:W-:Y:S02]  /*08f0*/  HADD2.F32 R36, -RZ, R45.H0_H0 ;  /* 0x2000002dff247230 */ /* 0x000fe40000004100 */
[----:B------:R-:W-:Y:S02]  /*0900*/  HADD2.F32 R25, -RZ, R25.H1_H1 ;  /* 0x30000019ff197230 */ /* 0x000fe40000004100 */
[----:B------:R-:W-:Y:S02]  /*0910*/  HADD2.F32 R27, -RZ, R27.H1_H1 ;  /* 0x3000001bff1b7230 */ /* 0x000fe40000004100 */
[----:B------:R-:W-:Y:S02]  /*0920*/  HADD2.F32 R32, -RZ, R44.H1_H1 ;  /* 0x3000002cff207230 */ /* 0x000fe40000004100 */
[-C--:B------:R-:W-:Y:S01]  /*0930*/  FMUL.FTZ R25, R25, R0.reuse ;  /* 0x0000000019197220 */ /* 0x080fe20000410000 */
[----:B------:R-:W-:Y:S02]  /*0940*/  HADD2.F32 R72, -RZ, R45.H1_H1 ;  /* 0x3000002dff487230 */ /* 0x000fe40000004100 */
[----:B------:R-:W-:Y:S01]  /*0950*/  FMUL.FTZ R27, R27, R0 ;  /* 0x000000001b1b7220 */ /* 0x000fe20000410000 */
[----:B--2---:R-:W-:-:S02]  /*0960*/  HADD2.F32 R24, -RZ, R20.H0_H0 ;  /* 0x20000014ff187230 */ /* 0x004fc40000004100 */
[----:B------:R-:W-:Y:S02]  /*0970*/  HADD2.F32 R26, -RZ, R21.H0_H0 ;  /* 0x20000015ff1a7230 */ /* 0x000fe40000004100 */
[----:B------:R-:W-:Y:S02]  /*0980*/  HADD2.F32 R28, -RZ, R22.H0_H0 ;  /* 0x20000016ff1c7230 */ /* 0x000fe40000004100 */
[----:B------:R-:W-:Y:S01]  /*0990*/  FFMA.FTZ R78, R29, R78, R24 ;  /* 0x0000004e1d4e7223 */ /* 0x000fe20000010018 */
[----:B------:R-:W-:Y:S02]  /*09a0*/  HADD2.F32 R30, -RZ, R23.H0_H0 ;  /* 0x20000017ff1e7230 */ /* 0x000fe40000004100 */
[----:B------:R-:W-:Y:S01]  /*09b0*/  FFMA.FTZ R76, R33, R76, R26 ;  /* 0x0000004c214c7223 */ /* 0x000fe2000001001a */
[----:B------:R-:W-:Y:S02]  /*09c0*/  HADD2.F32 R24, -RZ, R42.H1_H1 ;  /* 0x3000002aff187230 */ /* 0x000fe40000004100 */
[----:B------:R-:W-:Y:S01]  /*09d0*/  FFMA.FTZ R74, R39, R74, R28 ;  /* 0x0000004a274a7223 */ /* 0x000fe2000001001c */
[----:B------:R-:W-:-:S02]  /*09e0*/  HADD2.F32 R28, -RZ, R43.H1_H1 ;  /* 0x3000002bff1c7230 */ /* 0x000fc40000004100 */
[----:B------:R-:W-:Y:S01]  /*09f0*/  FFMA.FTZ R36, R73, R36, R30 ;  /* 0x0000002449247223 */ /* 0x000fe2000001001e */
[----:B------:R-:W-:Y:S02]  /*0a00*/  HADD2.F32 R82, -RZ, R23.H1_H1 ;  /* 0x30000017ff527230 */ /* 0x000fe40000004100 */
        /* <DEDUP_REMOVED lines=12> */
.L_x_2842:
        /* <DEDUP_REMOVED lines=20> */
[----:B------:R-:W-:Y:S02]  /*0c10*/  HADD2.F32 R36, -RZ, R45.H0_H0 ;  /* 0x2000002dff247230 */ /* 0x000fe40000004100 */
        /* <DEDUP_REMOVED lines=15> */
.L_x_2843:
[----:B------:R-:W0:Y:S01]  /*0d10*/  LDC.64 R32, c[0x0][0x3a8] ;  /* 0x0000ea00ff207b82 */ /* 0x000e220000000a00 */
[----:B------:R-:W-:-:S05]  /*0d20*/  IADD3 R71, PT, PT, R37, 0x100, RZ ;  /* 0x0000010025477810 */ /* 0x000fca0007ffe0ff */
[----:B------:R-:W-:Y:S02]  /*0d30*/  IMAD.WIDE.U32 R28, R71, 0x10, R34 ;  /* 0x00000010471c7825 */ /* 0x000fe400078e0022 */
[----:B------:R-:W1:Y:S02]  /*0d40*/  @P1 LDC.64 R72, c[0x0][0x3a0] ;  /* 0x0000e800ff481b82 */ /* 0x000e640000000a00 */
[----:B0-----:R-:W-:-:S05]  /*0d50*/  IMAD.WIDE.U32 R38, R37, 0x10, R32 ;  /* 0x0000001025267825 */ /* 0x001fca00078e0020 */
[----:B------:R0:W-:Y:S01]  /*0d60*/  STG.E.128 desc[UR6][R38.64], R24 ;  /* 0x0000001826007986 */ /* 0x0001e2000c101d06 */
[----:B-1----:R-:W-:-:S03]  /*0d70*/  @P1 IMAD.WIDE.U32 R72, R71, 0x10, R72 ;  /* 0x0000001047481825 */ /* 0x002fc600078e0048 */
[----:B------:R-:W5:Y:S04]  /*0d80*/  LDG.E.128 R28, desc[UR6][R28.64] ;  /* 0x000000061c1c7981 */ /* 0x000f68000c1e1d00 */
[----:B------:R0:W5:Y:S01]  /*0d90*/  @P1 LDG.E.128 R20, desc[UR6][R72.64] ;  /* 0x0000000648141981 */ /* 0x000162000c1e1d00 */
[----:B------:R-:W-:Y:S05]  /*0da0*/  @!P1 BRA `(.L_x_2844) ;  /* 0x0000000000b49947 */ /* 0x000fea0003800000 */
[----:B0----5:R-:W-:Y:S02]  /*0db0*/  HADD2.F32 R25, -RZ, R28.H0_H0 ;  /* 0x2000001cff197230 */ /* 0x021fe40000004100 */
        /* <DEDUP_REMOVED lines=15> */
[----:B------:R-:W-:Y:S01]  /*0eb0*/  FFMA.FTZ R88, R25, R88, R24 ;  /* 0x0000005819587223 */ /* 0x000fe20000010018 */
[----:B------:R-:W-:Y:S02]  /*0ec0*/  HADD2.F32 R84, -RZ, R52.H0_H0 ;  /* 0x20000034ff547230 */ /* 0x000fe40000004100 */
[----:B------:R-:W-:Y:S02]  /*0ed0*/  HADD2.F32 R28, -RZ, R22.H0_H0 ;  /* 0x20000016ff1c7230 */ /* 0x000fe40000004100 */
[----:B------:R-:W-:Y:S01]  /*0ee0*/  FFMA.FTZ R86, R39, R86, R26 ;  /* 0x0000005627567223 */ /* 0x000fe2000001001a */
[----:B------:R-:W-:Y:S02]  /*0ef0*/  HADD2.F32 R82, -RZ, R54.H0_H0 ;  /* 0x20000036ff527230 */ /* 0x000fe40000004100 */
[----:B------:R-:W-:-:S02]  /*0f00*/  HADD2.F32 R30, -RZ, R23.H0_H0 ;  /* 0x20000017ff1e7230 */ /* 0x000fc40000004100 */
[----:B------:R-:W-:Y:S01]  /*0f10*/  FFMA.FTZ R84, R73, R84, R28 ;  /* 0x0000005449547223 */ /* 0x000fe2000001001c */
[----:B------:R-:W-:Y:S02]  /*0f20*/  HADD2.F32 R29, -RZ, R29.H1_H1 ;  /* 0x3000001dff1d7230 */ /* 0x000fe40000004100 */
[----:B------:R-:W-:Y:S02]  /*0f30*/  HADD2.F32 R31, -RZ, R31.H1_H1 ;  /* 0x3000001fff1f7230 */ /* 0x000fe40000004100 */
[----:B------:R-:W-:Y:S01]  /*0f40*/  FFMA.FTZ R82, R85, R82, R30 ;  /* 0x0000005255527223 */ /* 0x000fe2000001001e */
[----:B------:R-:W-:Y:S02]  /*0f50*/  HADD2.F32 R24, -RZ, R50.H1_H1 ;  /* 0x30000032ff187230 */ /* 0x000fe40000004100 */
[-C--:B------:R-:W-:Y:S01]  /*0f60*/  FMUL.FTZ R29, R29, R0.reuse ;  /* 0x000000001d1d7220 */ /* 0x080fe20000410000 */
[----:B------:R-:W-:Y:S02]  /*0f70*/  HADD2.F32 R26, -RZ, R20.H1_H1 ;  /* 0x30000014ff1a7230 */ /* 0x000fe40000004100 */
[----:B------:R-:W-:Y:S01]  /*0f80*/  FMUL.FTZ R31, R31, R0 ;  /* 0x000000001f1f7220 */ /* 0x000fe20000410000 */
        /* <DEDUP_REMOVED lines=15> */
.L_x_2844:
        /* <DEDUP_REMOVED lines=36> */
.L_x_2845:
        /* <DEDUP_REMOVED lines=9> */
[----:B-1---5:R-:W-:Y:S02]  /*1350*/  HADD2.F32 R25, -RZ, R28.H0_H0 ;  /* 0x2000001cff197230 */ /* 0x022fe40000004100 */
        /* <DEDUP_REMOVED lines=44> */
.L_x_2846:
[----:B-1---5:R-:W-:Y:S02]  /*1620*/  HADD2.F32 R39, -RZ, R29.H0_H0 ;  /* 0x2000001dff277230 */ /* 0x022fe40000004100 */
        /* <DEDUP_REMOVED lines=35> */
.L_x_2847:
        /* <DEDUP_REMOVED lines=9> */
[----:B-----5:R-:W-:Y:S02]  /*18f0*/  HADD2.F32 R35, -RZ, R29.H0_H0 ;  /* 0x2000001dff237230 */ /* 0x020fe40000004100 */
[----:B-1----:R-:W-:Y:S02]  /*1900*/  HADD2.F32 R25, -RZ, R28.H0_H0 ;  /* 0x2000001cff197230 */ /* 0x002fe40000004100 */
[----:B------:R-:W-:Y:S02]  /*1910*/  HADD2.F32 R39, -RZ, R30.H0_H0 ;  /* 0x2000001eff277230 */ /* 0x000fe40000004100 */
[-C--:B------:R-:W-:Y:S01]  /*1920*/  FMUL.FTZ R35, R35, R0.reuse ;  /* 0x0000000023237220 */ /* 0x080fe20000410000 */
[----:B------:R-:W-:Y:S02]  /*1930*/  HADD2.F32 R27, -RZ, R28.H1_H1 ;  /* 0x3000001cff1b7230 */ /* 0x000fe40000004100 */
[----:B------:R-:W-:Y:S01]  /*1940*/  FMUL.FTZ R25, R25, R0 ;  /* 0x0000000019197220 */ /* 0x000fe20000410000 */
[----:B------:R-:W-:-:S02]  /*1950*/  HADD2.F32 R103, -RZ, R31.H0_H0 ;  /* 0x2000001fff677230 */ /* 0x000fc40000004100 */
[-C--:B------:R-:W-:Y:S01]  /*1960*/  FMUL.FTZ R39, R39, R0.reuse ;  /* 0x0000000027277220 */ /* 0x080fe20000410000 */
[----:B------:R-:W-:Y:S02]  /*1970*/  HADD2.F32 R38, -RZ, R66.H0_H0 ;  /* 0x20000042ff267230 */ /* 0x000fe40000004100 */
[-C--:B------:R-:W-:Y:S01]  /*1980*/  FMUL.FTZ R27, R27, R0.reuse ;  /* 0x000000001b1b7220 */ /* 0x080fe20000410000 */
[----:B------:R-:W-:Y:S02]  /*1990*/  HADD2.F32 R26, -RZ, R21.H0_H0 ;  /* 0x20000015ff1a7230 */ /* 0x000fe40000004100 */
[----:B------:R-:W-:Y:S01]  /*19a0*/  FMUL.FTZ R103, R103, R0 ;  /* 0x0000000067677220 */ /* 0x000fe20000410000 */
[----:B------:R-:W-:Y:S02]  /*19b0*/  HADD2.F32 R29, -RZ, R29.H1_H1 ;  /* 0x3000001dff1d7230 */ /* 0x000fe40000004100 */
[----:B------:R-:W-:Y:S02]  /*19c0*/  HADD2.F32 R73, -RZ, R30.H1_H1 ;  /* 0x3000001eff497230 */ /* 0x000fe40000004100 */
[----:B------:R-:W-:Y:S01]  /*19d0*/  FFMA.FTZ R38, R35, R38, R26 ;  /* 0x0000002623267223 */ /* 0x000fe2000001001a */
[----:B------:R-:W-:-:S02]  /*19e0*/  HADD2.F32 R31, -RZ, R31.H1_H1 ;  /* 0x3000001fff1f7230 */ /* 0x000fc40000004100 */
[-C--:B------:R-:W-:Y:S01]  /*19f0*/  FMUL.FTZ R29, R29, R0.reuse ;  /* 0x000000001d1d7220 */ /* 0x080fe20000410000 */
[----:B------:R-:W-:Y:S02]  /*1a00*/  HADD2.F32 R72, -RZ, R67.H0_H0 ;  /* 0x20000043ff487230 */ /* 0x000fe40000004100 */
[-C--:B------:R-:W-:Y:S01]  /*1a10*/  FMUL.FTZ R73, R73, R0.reuse ;  /* 0x0000000049497220 */ /* 0x080fe20000410000 */
[----:B------:R-:W-:Y:S02]  /*1a20*/  HADD2.F32 R24, -RZ, R20.H0_H0 ;  /* 0x20000014ff187230 */ /* 0x000fe40000004100 */
[----:B------:R-:W-:Y:S01]  /*1a30*/  FMUL.FTZ R31, R31, R0 ;  /* 0x000000001f1f7220 */ /* 0x000fe20000410000 */
[----:B------:R-:W-:Y:S02]  /*1a40*/  HADD2.F32 R34, -RZ, R70.H0_H0 ;  /* 0x20000046ff227230 */ /* 0x000fe40000004100 */
[----:B------:R-:W-:Y:S02]  /*1a50*/  HADD2.F32 R28, -RZ, R22.H0_H0 ;  /* 0x20000016ff1c7230 */ /* 0x000fe40000004100 */
[----:B------:R-:W-:Y:S01]  /*1a60*/  FFMA.FTZ R72, R25, R72, R24 ;  /* 0x0000004819487223 */ /* 0x000fe20000010018 */
[----:B------:R-:W-:-:S02]  /*1a70*/  HADD2.F32 R26, -RZ, R70.H1_H1 ;  /* 0x30000046ff1a7230 */ /* 0x000fc40000004100 */
[----:B------:R-:W-:Y:S02]  /*1a80*/  HADD2.F32 R102, -RZ, R22.H1_H1 ;  /* 0x30000016ff667230 */ /* 0x000fe40000004100 */
[----:B------:R-:W-:Y:S01]  /*1a90*/  FFMA.FTZ R34, R39, R34, R28 ;  /* 0x0000002227227223 */ /* 0x000fe2000001001c */
[----:B------:R-:W-:Y:S02]  /*1aa0*/  HADD2.F32 R0, -RZ, R67.H1_H1 ;  /* 0x30000043ff007230 */ /* 0x000fe40000004100 */
[----:B------:R-:W-:Y:S02]  /*1ab0*/  HADD2.F32 R24, -RZ, R66.H1_H1 ;  /* 0x30000042ff187230 */ /* 0x000fe40000004100 */
[----:B------:R-:W-:Y:S01]  /*1ac0*/  FFMA.FTZ R35, R73, R26, R102 ;  /* 0x0000001a49237223 */ /* 0x000fe20000010066 */
[----:B------:R-:W-:Y:S02]  /*1ad0*/  HADD2.F32 R30, -RZ, R69.H0_H0 ;  /* 0x20000045ff1e7230 */ /* 0x000fe40000004100 */
[----:B------:R-:W-:-:S02]  /*1ae0*/  HADD2.F32 R104, -RZ, R23.H0_H0 ;  /* 0x20000017ff687230 */ /* 0x000fc40000004100 */
[----:B------:R-:W-:Y:S01]  /*1af0*/  HADD2.F32 R28, -RZ, R69.H1_H1 ;  /* 0x30000045ff1c7230 */ /* 0x000fe20000004100 */
[----:B------:R-:W-:Y:S01]  /*1b00*/  F2FP.F16.F32.PACK_AB R26, R35, R34 ;  /* 0x00000022231a723e */ /* 0x000fe200000000ff */
[----:B------:R-:W-:Y:S02]  /*1b10*/  HADD2.F32 R106, -RZ, R23.H1_H1 ;  /* 0x30000017ff6a7230 */ /* 0x000fe40000004100 */
[----:B------:R-:W-:Y:S01]  /*1b20*/  FFMA.FTZ R30, R103, R30, R104 ;  /* 0x0000001e671e7223 */ /* 0x000fe20000010068 */
[----:B------:R-:W-:Y:S02]  /*1b30*/  HADD2.F32 R100, -RZ, R21.H1_H1 ;  /* 0x30000015ff647230 */ /* 0x000fe40000004100 */
[----:B------:R-:W-:Y:S02]  /*1b40*/  HADD2.F32 R98, -RZ, R20.H1_H1 ;  /* 0x30000014ff627230 */ /* 0x000fe40000004100 */
[----:B------:R-:W-:Y:S01]  /*1b50*/  FFMA.FTZ R31, R31, R28, R106 ;  /* 0x0000001c1f1f7223 */ /* 0x000fe2000001006a */
[----:B------:R-:W-:-:S02]  /*1b60*/  FFMA.FTZ R39, R29, R24, R100 ;  /* 0x000000181d277223 */ /* 0x000fc40000010064 */
[----:B------:R-:W-:Y:S02]  /*1b70*/  FFMA.FTZ R73, R27, R0, R98 ;  /* 0x000000001b497223 */ /* 0x000fe40000010062 */
[----:B------:R-:W-:Y:S02]  /*1b80*/  F2FP.F16.F32.PACK_AB R27, R31, R30 ;  /* 0x0000001e1f1b723e */ /* 0x000fe400000000ff */
[----:B------:R-:W-:Y:S02]  /*1b90*/  F2FP.F16.F32.PACK_AB R25, R39, R38 ;  /* 0x000000262719723e */ /* 0x000fe400000000ff */
[----:B------:R-:W-:Y:S01]  /*1ba0*/  F2FP.F16.F32.PACK_AB R24, R73, R72 ;  /* 0x000000484918723e */ /* 0x000fe200000000ff */
[----:B------:R-:W-:Y:S06]  /*1bb0*/  BRA `(.L_x_2849) ;  /* 0x0000000000907947 */ /* 0x000fec0003800000 */
.L_x_2848:
[----:B-----5:R-:W-:Y:S02]  /*1bc0*/  HADD2.F32 R35, -RZ, R29.H0_H0 ;  /* 0x2000001dff237230 */ /* 0x020fe40000004100 */
[----:B------:R-:W-:Y:S02]  /*1bd0*/  HADD2.F32 R103, -RZ, R31.H0_H0 ;  /* 0x2000001fff677230 */ /* 0x000fe40000004100 */
[--C-:B-1----:R-:W-:Y:S02]  /*1be0*/  HADD2.F32 R25, -RZ, R28.reuse.H0_H0 ;  /* 0x2000001cff197230 */ /* 0x102fe40000004100 */
        /* <DEDUP_REMOVED lines=13> */
[--C-:B------:R-:W-:Y:S02]  /*1cc0*/  HADD2.F32 R34, -RZ, R70.reuse.H0_H0 ;  /* 0x20000046ff227230 */ /* 0x100fe40000004100 */
[----:B------:R-:W-:Y:S01]  /*1cd0*/  FMUL.FTZ R31, R31, R0 ;  /* 0x000000001f1f7220 */ /* 0x000fe20000410000 */
[----:B------:R-:W-:Y:S02]  /*1ce0*/  HADD2.F32 R26, -RZ, R70.H1_H1 ;  /* 0x30000046ff1a7230 */ /* 0x000fe40000004100 */
[----:B------:R-:W-:Y:S01]  /*1cf0*/  FMUL.FTZ R38, R35, R38 ;  /* 0x0000002623267220 */ /* 0x000fe20000410000 */
[----:B------:R-:W-:Y:S02]  /*1d00*/  HADD2.F32 R72, -RZ, R67.H0_H0 ;  /* 0x20000043ff487230 */ /* 0x000fe40000004100 */
[----:B------:R-:W-:Y:S01]  /*1d10*/  FMUL.FTZ R34, R39, R34 ;  /* 0x0000002227227220 */ /* 0x000fe20000410000 */
[----:B------:R-:W-:-:S02]  /*1d20*/  HADD2.F32 R30, -RZ, R69.H0_H0 ;  /* 0x20000045ff1e7230 */ /* 0x000fc40000004100 */
[----:B------:R-:W-:Y:S01]  /*1d30*/  FMUL.FTZ R35, R73, R26 ;  /* 0x0000001a49237220 */ /* 0x000fe20000410000 */
[----:B------:R-:W-:Y:S02]  /*1d40*/  HADD2.F32 R28, -RZ, R69.H1_H1 ;  /* 0x30000045ff1c7230 */ /* 0x000fe40000004100 */
[----:B------:R-:W-:Y:S01]  /*1d50*/  FMUL.FTZ R72, R25, R72 ;  /* 0x0000004819487220 */ /* 0x000fe20000410000 */
[----:B------:R-:W-:Y:S02]  /*1d60*/  HADD2.F32 R24, -RZ, R66.H1_H1 ;  /* 0x30000042ff187230 */ /* 0x000fe40000004100 */
[----:B------:R-:W-:Y:S01]  /*1d70*/  FMUL.FTZ R30, R103, R30 ;  /* 0x0000001e671e7220 */ /* 0x000fe20000410000 */
[----:B------:R-:W-:Y:S02]  /*1d80*/  HADD2.F32 R0, -RZ, R67.H1_H1 ;  /* 0x30000043ff007230 */ /* 0x000fe40000004100 */
[----:B------:R-:W-:Y:S01]  /*1d90*/  FMUL.FTZ R31, R31, R28 ;  /* 0x0000001c1f1f7220 */ /* 0x000fe20000410000 */
[----:B------:R-:W-:Y:S01]  /*1da0*/  F2FP.F16.F32.PACK_AB R26, R35, R34 ;  /* 0x00000022231a723e */ /* 0x000fe200000000ff */
[----:B------:R-:W-:Y:S01]  /*1db0*/  FMUL.FTZ R39, R29, R24 ;  /* 0x000000181d277220 */ /* 0x000fe20000410000 */
[----:B------:R-:W-:-:S02]  /*1dc0*/  FMUL.FTZ R73, R27, R0 ;  /* 0x000000001b497220 */ /* 0x000fc40000410000 */
[----:B------:R-:W-:Y:S02]  /*1dd0*/  F2FP.F16.F32.PACK_AB R27, R31, R30 ;  /* 0x0000001e1f1b723e */ /* 0x000fe400000000ff */
[----:B------:R-:W-:Y:S02]  /*1de0*/  F2FP.F16.F32.PACK_AB R25, R39, R38 ;  /* 0x000000262719723e */ /* 0x000fe400000000ff */
[----:B------:R-:W-:-:S07]  /*1df0*/  F2FP.F16.F32.PACK_AB R24, R73, R72 ;  /* 0x000000484918723e */ /* 0x000fce00000000ff */
.L_x_2849:
        /* <DEDUP_REMOVED lines=129> */
.L_x_2851:
[----:B------:R-:W-:Y:S05]  /*2610*/  BSYNC.RECONVERGENT B0 ;  /* 0x0000000000007941 */ /* 0x000fea0003800200 */
.L_x_2850:
[----:B0-----:R-:W-:Y:S01]  /*2620*/  LOP3.LUT R0, R80, 0x1f, RZ, 0xc0, !PT ;  /* 0x0000001f50007812 */ /* 0x001fe200078ec0ff */
[----:B------:R-:W-:Y:S01]  /*2630*/  BAR.SYNC.DEFER_BLOCKING 0x0 ;  /* 0x0000000000007b1d */ /* 0x000fe20000010000 */
[----:B------:R-:W-:Y:S02]  /*2640*/  CS2R R24, SRZ ;  /* 0x0000000000187805 */ /* 0x000fe4000001ff00 */
[----:B------:R-:W-:Y:S02]  /*2650*/  ISETP.GT.U32.AND P1, PT, R0, 0x7, PT ;  /* 0x000000070000780c */ /* 0x000fe40003f24070 */
[----:B------:R-:W-:Y:S01]  /*2660*/  MOV R0, RZ ;  /* 0x000000ff00007202 */ /* 0x000fe20000000f00 */
[----:B------:R-:W-:Y:S10]  /*2670*/  BSSY.RECONVERGENT B0, `(.L_x_2852) ;  /* 0x000000a000007945 */ /* 0x000ff40003800200 */
[----:B------:R-:W-:Y:S05]  /*2680*/  @P1 BRA `(.L_x_2853) ;  /* 0x0000000000201947 */ /* 0x000fea0003800000 */
[----:B------:R-:W0:Y:S01]  /*2690*/  S2UR UR5, SR_CgaCtaId ;  /* 0x00000000000579c3 */ /* 0x000e220000008800 */
[----:B------:R-:W-:Y:S01]  /*26a0*/  UMOV UR4, 0x400 ;  /* 0x0000040000047882 */ /* 0x000fe20000000000 */
[----:B------:R-:W-:-:S04]  /*26b0*/  SHF.L.U32 R0, R80, 0x3, RZ ;  /* 0x0000000350007819 */ /* 0x000fc800000006ff */
[----:B------:R-:W-:Y:S01]  /*26c0*/  LOP3.LUT R24, R0, 0xf8, RZ, 0xc0, !PT ;  /* 0x000000f800187812 */ /* 0x000fe200078ec0ff */
[----:B------:R-:W-:Y:S01]  /*26d0*/  HFMA2 R0, -RZ, RZ, 0, 6.103515625e-05 ;  /* 0x00000400ff007431 */ /* 0x000fe200000001ff */
[----:B0-----:R-:W-:-:S04]  /*26e0*/  ULEA UR4, UR5, UR4, 0x18 ;  /* 0x0000000405047291 */ /* 0x001fc8000f8ec0ff */
[----:B------:R-:W-:-:S09]  /*26f0*/  @UP0 UIADD3 UR4, UPT, UPT, UR4, 0x40, URZ ;  /* 0x0000004004040890 */ /* 0x000fd2000fffe0ff */
[----:B------:R-:W0:Y:S03]  /*2700*/  LDS.64 R24, [R24+UR4] ;  /* 0x0000000418187984 */ /* 0x000e260008000a00 */
.L_x_2853:
[----:B------:R-:W-:Y:S05]  /*2710*/  BSYNC.RECONVERGENT B0 ;  /* 0x0000000000007941 */ /* 0x000fea0003800200 */
.L_x_2852:
[----:B------:R-:W1:Y:S01]  /*2720*/  SHFL.DOWN PT, R27, R0, 0x4, 0x1f ;  /* 0x08801f00001b7f89 */ /* 0x000e6200000e0000 */
[----:B------:R-:W-:Y:S01]  /*2730*/  ISETP.NE.AND P1, PT, R80, RZ, PT ;  /* 0x000000ff5000720c */ /* 0x000fe20003f25270 */
[----:B------:R-:W-:Y:S01]  /*2740*/  HADD2.F32 R102, -RZ, R7.H1_H1 ;  /* 0x30000007ff667230 */ /* 0x000fe20000004100 */
[----:B------:R-:W-:Y:S01]  /*2750*/  ISETP.NE.AND P2, PT, RZ, UR11, PT ;  /* 0x0000000bff007c0c */ /* 0x000fe2000bf45270 */
[----:B0-----:R-:W0:Y:S01]  /*2760*/  SHFL.DOWN PT, R29, R24, 0x4, 0x1f ;  /* 0x08801f00181d7f89 */ /* 0x001e2200000e0000 */
[----:B------:R-:W-:-:S03]  /*2770*/  UPLOP3.LUT UP0, UPT, UPT, UPT, UP0, 0x40, 0x4 ;  /* 0x000000000004789c */ /* 0x000fc60003f0e800 */
[----:B------:R-:W2:Y:S01]  /*2780*/  SHFL.DOWN PT, R26, R25, 0x4, 0x1f ;  /* 0x08801f00191a7f89 */ /* 0x000ea200000e0000 */
[----:B-1----:R-:W-:Y:S02]  /*2790*/  IADD3 R28, PT, PT, R27, R0, RZ ;  /* 0x000000001b1c7210 */ /* 0x002fe40007ffe0ff */
        /* <DEDUP_REMOVED lines=14> */
[----:B------:R-:W-:Y:S01]  /*2880*/  HADD2.F32 R100, -RZ, R68.H1_H1 ;  /* 0x30000044ff647230 */ /* 0x000fe20000004100 */
        /* <DEDUP_REMOVED lines=15> */
[----:B------:R-:W-:Y:S01]  /*2980*/  HADD2.F32 R98, -RZ, R7.H0_H0 ;  /* 0x20000007ff627230 */ /* 0x000fe20000004100 */
        /* <DEDUP_REMOVED lines=36> */
[----:B------:R-:W-:Y:S01]  /*2bd0*/  FADD.FTZ R36, -R26, R97 ;  /* 0x000000611a247221 */ /* 0x000fe20000010100 */
[----:B--2---:R-:W-:-:S04]  /*2be0*/  @!P1 IMAD.WIDE R24, R53, 0x4, R24 ;  /* 0x0000000435189825 */ /* 0x004fc800078e0218 */
        /* <DEDUP_REMOVED lines=21> */
[----:B------:R-:W-:-:S02]  /*2d40*/  HADD2.F32 R26, -RZ, R2.H0_H0 ;  /* 0x20000002ff1a7230 */ /* 0x000fc40000004100 */
[C---:B0-----:R-:W-:Y:S01]  /*2d50*/  FMUL.FTZ R31, R0.reuse, R103 ;  /* 0x00000067001f7220 */ /* 0x041fe20000410000 */
[----:B------:R-:W-:Y:S02]  /*2d60*/  HADD2.F32 R30, -RZ, R16.H0_H0 ;  /* 0x20000010ff1e7230 */ /* 0x000fe40000004100 */
[C---:B------:R-:W-:Y:S01]  /*2d70*/  FMUL.FTZ R111, R0.reuse, R111 ;  /* 0x0000006f006f7220 */ /* 0x040fe20000410000 */
[----:B------:R-:W-:Y:S02]  /*2d80*/  HADD2.F32 R34, -RZ, R2.H1_H1 ;  /* 0x30000002ff227230 */ /* 0x000fe40000004100 */
[----:B------:R-:W-:Y:S01]  /*2d90*/  FMUL.FTZ R121, R0, R121 ;  /* 0x0000007900797220 */ /* 0x000fe20000410000 */
[----:B------:R-:W-:Y:S01]  /*2da0*/  HADD2.F32 R38, -RZ, R16.H1_H1 ;  /* 0x30000010ff267230 */ /* 0x000fe20000004100 */
[----:B------:R0:W-:Y:S01]  /*2db0*/  @!P1 STG.E desc[UR6][R24.64], R27 ;  /* 0x0000001b18009986 */ /* 0x0001e2000c101906 */
[----:B------:R-:W-:Y:S02]  /*2dc0*/  HADD2.F32 R72, -RZ, R3.H0_H0 ;  /* 0x20000003ff487230 */ /* 0x000fe40000004100 */
[----:B------:R-:W-:Y:S01]  /*2dd0*/  FFMA.FTZ R31, R31, R26, R30 ;  /* 0x0000001a1f1f7223 */ /* 0x000fe2000001001e */
[----:B------:R-:W-:-:S02]  /*2de0*/  HADD2.F32 R74, -RZ, R17.H0_H0 ;  /* 0x20000011ff4a7230 */ /* 0x000fc40000004100 */
[C---:B------:R-:W-:Y:S01]  /*2df0*/  FMUL.FTZ R26, R0.reuse, R77 ;  /* 0x0000004d001a7220 */ /* 0x040fe20000410000 */
[----:B------:R-:W-:Y:S02]  /*2e00*/  HADD2.F32 R103, -RZ, R18.H0_H0 ;  /* 0x20000012ff677230 */ /* 0x000fe40000004100 */
[C---:B------:R-:W-:Y:S01]  /*2e10*/  FMUL.FTZ R109, R0.reuse, R109 ;  /* 0x0000006d006d7220 */ /* 0x040fe20000410000 */
[--C-:B------:R-:W-:Y:S02]  /*2e20*/  HADD2.F32 R30, -RZ, R40.reuse.H1_H1 ;  /* 0x30000028ff1e7230 */ /* 0x100fe40000004100 */
[C---:B------:R-:W-:Y:S01]  /*2e30*/  FMUL.FTZ R32, R0.reuse, R32 ;  /* 0x0000002000207220 */ /* 0x040fe20000410000 */
[C---:B------:R-:W-:Y:S01]  /*2e40*/  FMUL.FTZ R123, R0.reuse, R123 ;  /* 0x0000007b007b7220 */ /* 0x040fe20000410000 */
[----:B------:R-:W-:Y:S02]  /*2e50*/  HADD2.F32 R76, -RZ, R3.H1_H1 ;  /* 0x30000003ff4c7230 */ /* 0x000fe40000004100 */
[C---:B------:R-:W-:Y:S01]  /*2e60*/  FMUL.FTZ R79, R0.reuse, R79 ;  /* 0x0000004f004f7220 */ /* 0x040fe20000410000 */
[----:B0-----:R-:W-:Y:S01]  /*2e70*/  FMUL.FTZ R25, R0, R28 ;  /* 0x0000001c00197220 */ /* 0x001fe20000410000 */
[----:B------:R-:W-:Y:S01]  /*2e80*/  FFMA.FTZ R24, R111, R34, R38 ;  /* 0x000000226f187223 */ /* 0x000fe20000010026 */
[----:B------:R-:W-:-:S02]  /*2e90*/  HADD2.F32 R27, -RZ, R40.H0_H0 ;  /* 0x20000028ff1b7230 */ /* 0x000fc40000004100 */
[----:B------:R-:W-:Y:S01]  /*2ea0*/  FFMA.FTZ R28, R121, R72, R74 ;  /* 0x00000048791c7223 */ /* 0x000fe2000001004a */
[----:B------:R-:W-:Y:S02]  /*2eb0*/  HADD2.F32 R34, -RZ, R18.H1_H1 ;  /* 0x30000012ff227230 */ /* 0x000fe40000004100 */
[----:B------:R-:W-:Y:S01]  /*2ec0*/  FMUL.FTZ R119, R0, R119 ;  /* 0x0000007700777220 */ /* 0x000fe20000410000 */
[----:B------:R-:W-:Y:S02]  /*2ed0*/  HADD2.F32 R111, -RZ, R41.H1_H1 ;  /* 0x30000029ff6f7230 */ /* 0x000fe40000004100 */
[----:B------:R-:W-:Y:S01]  /*2ee0*/  FFMA.FTZ R26, R26, R27, R103 ;  /* 0x0000001b1a1a7223 */ /* 0x000fe20000010067 */
[----:B------:R-:W-:Y:S02]  /*2ef0*/  HADD2.F32 R121, -RZ, R19.H1_H1 ;  /* 0x30000013ff797230 */ /* 0x000fe40000004100 */
[----:B------:R-:W-:Y:S01]  /*2f00*/  FFMA.FTZ R103, R109, R30, R34 ;  /* 0x0000001e6d677223 */ /* 0x000fe20000010022 */
[----:B------:R-:W-:-:S02]  /*2f10*/  HADD2.F32 R38, -RZ, R41.H0_H0 ;  /* 0x20000029ff267230 */ /* 0x000fc40000004100 */
[----:B------:R-:W-:Y:S01]  /*2f20*/  FMUL.FTZ R81, R0, R81 ;  /* 0x0000005100517220 */ /* 0x000fe20000410000 */
[----:B------:R-:W-:Y:S02]  /*2f30*/  HADD2.F32 R72, -RZ, R19.H0_H0 ;  /* 0x20000013ff487230 */ /* 0x000fe40000004100 */
[----:B------:R-:W-:Y:S01]  /*2f40*/  FFMA.FTZ R30, R32, R111, R121 ;  /* 0x0000006f201e7223 */ /* 0x000fe20000010079 */
[----:B------:R-:W-:Y:S02]  /*2f50*/  HADD2.F32 R78, -RZ, R17.H1_H1 ;  /* 0x30000011ff4e7230 */ /* 0x000fe40000004100 */
[----:B------:R-:W-:Y:S01]  /*2f60*/  FMUL.FTZ R105, R0, R105 ;  /* 0x0000006900697220 */ /* 0x000fe20000410000 */
[----:B------:R-:W-:Y:S02]  /*2f70*/  HADD2.F32 R32, -RZ, R46.H0_H0 ;  /* 0x2000002eff207230 */ /* 0x000fe40000004100 */
[----:B------:R-:W-:Y:S01]  /*2f80*/  FFMA.FTZ R27, R123, R38, R72 ;  /* 0x000000267b1b7223 */ /* 0x000fe20000010048 */
[----:B------:R-:W-:-:S02]  /*2f90*/  HADD2.F32 R34, -RZ, R12.H0_H0 ;  /* 0x2000000cff227230 */ /* 0x000fc40000004100 */
[----:B------:R-:W-:Y:S01]  /*2fa0*/  FFMA.FTZ R25, R25, R76, R78 ;  /* 0x0000004c19197223 */ /* 0x000fe2000001004e */
[----:B------:R-:W-:Y:S02]  /*2fb0*/  HADD2.F32 R77, -RZ, R46.H1_H1 ;  /* 0x3000002eff4d7230 */ /* 0x000fe40000004100 */
[C---:B------:R-:W-:Y:S01]  /*2fc0*/  FMUL.FTZ R38, R0.reuse, R85 ;  /* 0x0000005500267220 */ /* 0x040fe20000410000 */
        /* <DEDUP_REMOVED lines=9> */
[----:B------:R-:W-:Y:S01]  /*3060*/  FFMA.FTZ R87, R119, R72, R74 ;  /* 0x0000004877577223 */ /* 0x000fe2000001004a */
[----:B------:R-:W-:Y:S02]  /*3070*/  HADD2.F32 R82, -RZ, R48.H0_H0 ;  /* 0x20000030ff527230 */ /* 0x000fe40000004100 */
[----:B------:R-:W-:Y:S01]  /*3080*/  FMUL.FTZ R125, R0, R125 ;  /* 0x0000007d007d7220 */ /* 0x000fe20000410000 */
        /* <DEDUP_REMOVED lines=11> */
[----:B------:R-:W-:Y:S01]  /*3140*/  FMUL.FTZ R107, R0, R107 ;  /* 0x0000006b006b7220 */ /* 0x000fe20000410000 */
[----:B------:R-:W-:Y:S02]  /*3150*/  HADD2.F32 R78, -RZ, R15.H1_H1 ;  /* 0x3000000fff4e7230 */ /* 0x000fe40000004100 */
[----:B------:R-:W-:Y:S01]  /*3160*/  FFMA.FTZ R80, R80, R77, R79 ;  /* 0x0000004d50507223 */ /* 0x000fe2000001004f */
[----:B------:R-:W-:Y:S02]  /*3170*/  HADD2.F32 R38, -RZ, R55.H0_H0 ;  /* 0x20000037ff267230 */ /* 0x000fe40000004100 */
[----:B------:R-:W-:Y:S01]  /*3180*/  FMUL.FTZ R86, R0, R91 ;  /* 0x0000005b00567220 */ /* 0x000fe20000410000 */
[----:B------:R-:W-:-:S02]  /*3190*/  HADD2.F32 R72, -RZ, R8.H0_H0 ;  /* 0x20000008ff487230 */ /* 0x000fc40000004100 */
[----:B------:R-:W-:Y:S01]  /*31a0*/  FFMA.FTZ R81, R125, R76, R78 ;  /* 0x0000004c7d517223 */ /* 0x000fe2000001004e */
[----:B------:R-:W-:Y:S02]  /*31b0*/  HADD2.F32 R77, -RZ, R56.H0_H0 ;  /* 0x20000038ff4d7230 */ /* 0x000fe40000004100 */
[C---:B------:R-:W-:Y:S01]  /*31c0*/  FMUL.FTZ R78, R0.reuse, R36 ;  /* 0x00000024004e7220 */ /* 0x040fe20000410000 */
[----:B------:R-:W-:Y:S02]  /*31d0*/  HADD2.F32 R79, -RZ, R9.H0_H0 ;  /* 0x20000009ff4f7230 */ /* 0x000fe40000004100 */
[----:B------:R-:W-:Y:S01]  /*31e0*/  FFMA.FTZ R36, R89, R38, R72 ;  /* 0x0000002659247223 */ /* 0x000fe20000010048 */
[----:B------:R-:W-:Y:S02]  /*31f0*/  HADD2.F32 R74, -RZ, R55.H1_H1 ;  /* 0x30000037ff4a7230 */ /* 0x000fe40000004100 */
[----:B------:R-:W-:Y:S01]  /*3200*/  FMUL.FTZ R91, R0, R99 ;  /* 0x00000063005b7220 */ /* 0x000fe20000410000 */
[----:B------:R-:W-:-:S02]  /*3210*/  HADD2.F32 R76, -RZ, R8.H1_H1 ;  /* 0x30000008ff4c7230 */ /* 0x000fc40000004100 */
[----:B------:R-:W-:Y:S01]  /*3220*/  FFMA.FTZ R84, R84, R77, R79 ;  /* 0x0000004d54547223 */ /* 0x000fe2000001004f */
[--C-:B------:R-:W-:Y:S02]  /*3230*/  HADD2.F32 R77, -RZ, R57.reuse.H0_H0 ;  /* 0x20000039ff4d7230 */ /* 0x100fe40000004100 */
[C---:B------:R-:W-:Y:S01]  /*3240*/  FMUL.FTZ R99, R0.reuse, R101 ;  /* 0x0000006500637220 */ /* 0x040fe20000410000 */
[--C-:B------:R-:W-:Y:S02]  /*3250*/  HADD2.F32 R79, -RZ, R10.reuse.H0_H0 ;  /* 0x2000000aff4f7230 */ /* 0x100fe40000004100 */
[----:B------:R-:W-:Y:S01]  /*3260*/  FFMA.FTZ R89, R107, R74, R76 ;  /* 0x0000004a6b597223 */ /* 0x000fe2000001004c */
[----:B------:R-:W-:Y:S02]  /*3270*/  HADD2.F32 R38, -RZ, R57.H1_H1 ;  /* 0x30000039ff267230 */ /* 0x000fe40000004100 */
[----:B------:R-:W-:Y:S01]  /*3280*/  FMUL.FTZ R92, R0, R97 ;  /* 0x00000061005c7220 */ /* 0x000fe20000410000 */
[----:B------:R-:W-:-:S02]  /*3290*/  HADD2.F32 R72, -RZ, R10.H1_H1 ;  /* 0x3000000aff487230 */ /* 0x000fc40000004100 */
[----:B------:R-:W-:Y:S01]  /*32a0*/  FFMA.FTZ R86, R86, R77, R79 ;  /* 0x0000004d56567223 */ /* 0x000fe2000001004f */
[----:B------:R-:W-:Y:S02]  /*32b0*/  HADD2.F32 R74, -RZ, R58.H1_H1 ;  /* 0x3000003aff4a7230 */ /* 0x000fe40000004100 */
[C---:B------:R-:W-:Y:S01]  /*32c0*/  FMUL.FTZ R39, R0.reuse, R39 ;  /* 0x0000002700277220 */ /* 0x040fe20000410000 */
[----:B------:R-:W-:Y:S02]  /*32d0*/  HADD2.F32 R76, -RZ, R11.H1_H1 ;  /* 0x3000000bff4c7230 */ /* 0x000fe40000004100 */
[----:B------:R-:W-:Y:S01]  /*32e0*/  FFMA.FTZ R91, R91, R38, R72 ;  /* 0x000000265b5b7223 */ /* 0x000fe20000010048 */
[----:B------:R-:W-:Y:S02]  /*32f0*/  HADD2.F32 R109, -RZ, R56.H1_H1 ;  /* 0x30000038ff6d7230 */ /* 0x000fe40000004100 */
[----:B------:R-:W-:Y:S01]  /*3300*/  FMUL.FTZ R29, R0, R29 ;  /* 0x0000001d001d7220 */ /* 0x000fe20000410000 */
[----:B------:R-:W-:-:S02]  /*3310*/  HADD2.F32 R111, -RZ, R9.H1_H1 ;  /* 0x30000009ff6f7230 */ /* 0x000fc40000004100 */
[----:B------:R-:W-:Y:S01]  /*3320*/  FFMA.FTZ R99, R99, R74, R76 ;  /* 0x0000004a63637223 */ /* 0x000fe2000001004c */
[----:B------:R-:W-:Y:S01]  /*3330*/  HADD2.F32 R77, -RZ, R63.H0_H0 ;  /* 0x2000003fff4d7230 */ /* 0x000fe20000004100 */
[----:B------:R-:W-:Y:S01]  /*3340*/  F2FP.F16.F32.PACK_AB R24, R24, R31 ;  /* 0x0000001f1818723e */ /* 0x000fe200000000ff */
[----:B------:R-:W-:Y:S02]  /*3350*/  HADD2.F32 R101, -RZ, R5.H0_H0 ;  /* 0x20000005ff657230 */ /* 0x000fe40000004100 */
[----:B------:R-:W-:Y:S01]  /*3360*/  FFMA.FTZ R107, R78, R109, R111 ;  /* 0x0000006d4e6b7223 */ /* 0x000fe2000001006f */
[----:B------:R-:W-:Y:S01]  /*3370*/  HADD2.F32 R90, -RZ, R64.H0_H0 ;  /* 0x20000040ff5a7230 */ /* 0x000fe20000004100 */
[----:B------:R-:W0:Y:S01]  /*3380*/  LDC.64 R78, c[0x0][0x428] ;  /* 0x00010a00ff4e7b82 */ /* 0x000e220000000a00 */
[----:B------:R-:W-:Y:S02]  /*3390*/  HADD2.F32 R38, -RZ, R4.H0_H0 ;  /* 0x20000004ff267230 */ /* 0x000fe40000004100 */
[----:B------:R-:W-:Y:S01]  /*33a0*/  FFMA.FTZ R92, R92, R77, R101 ;  /* 0x0000004d5c5c7223 */ /* 0x000fe20000010065 */
[----:B------:R-:W-:Y:S01]  /*33b0*/  HADD2.F32 R76, -RZ, R63.H1_H1 ;  /* 0x3000003fff4c7230 */ /* 0x000fe20000004100 */
[----:B------:R-:W-:Y:S01]  /*33c0*/  F2FP.F16.F32.PACK_AB R31, R81, R80 ;  /* 0x00000050511f723e */ /* 0x000fe200000000ff */
[----:B------:R-:W-:-:S02]  /*33d0*/  HADD2.F32 R94, -RZ, R5.H1_H1 ;  /* 0x30000005ff5e7230 */ /* 0x000fc40000004100 */
[----:B------:R-:W-:Y:S01]  /*33e0*/  FFMA.FTZ R90, R29, R90, R38 ;  /* 0x0000005a1d5a7223 */ /* 0x000fe20000010026 */
[----:B------:R-:W-:Y:S01]  /*33f0*/  HADD2.F32 R72, -RZ, R64.H1_H1 ;  /* 0x30000040ff487230 */ /* 0x000fe20000004100 */
[----:B------:R-:W1:Y:S01]  /*3400*/  LDC.64 R80, c[0x0][0x380] ;  /* 0x0000e000ff507b82 */ /* 0x000e620000000a00 */
[----:B------:R-:W-:Y:S02]  /*3410*/  HADD2.F32 R74, -RZ, R4.H1_H1 ;  /* 0x30000004ff4a7230 */ /* 0x000fe40000004100 */
[----:B------:R-:W-:Y:S01]  /*3420*/  FFMA.FTZ R101, R39, R76, R94 ;  /* 0x0000004c27657223 */ /* 0x000fe2000001005e */
[C---:B------:R-:W-:Y:S01]  /*3430*/  FMUL.FTZ R73, R0.reuse, R73 ;  /* 0x0000004900497220 */ /* 0x040fe20000410000 */
[----:B------:R-:W-:Y:S02]  /*3440*/  HADD2.F32 R109, -RZ, R58.H0_H0 ;  /* 0x2000003aff6d7230 */ /* 0x000fe40000004100 */
[----:B------:R-:W-:Y:S01]  /*3450*/  FMUL.FTZ R88, R0, R117 ;  /* 0x0000007500587220 */ /* 0x000fe20000410000 */
[----:B------:R-:W-:-:S02]  /*3460*/  HADD2.F32 R111, -RZ, R11.H0_H0 ;  /* 0x2000000bff6f7230 */ /* 0x000fc40000004100 */
[----:B------:R-:W-:Y:S01]  /*3470*/  FFMA.FTZ R97, R73, R72, R74 ;  /* 0x0000004849617223 */ /* 0x000fe2000001004a */
[----:B------:R-:W2:Y:S01]  /*3480*/  @!P1 LDC.64 R38, c[0x0][0x3c8] ;  /* 0x0000f200ff269b82 */ /* 0x000ea20000000a00 */
[----:B------:R-:W-:Y:S02]  /*3490*/  HADD2.F32 R74, -RZ, R62.H1_H1 ;  /* 0x3000003eff4a7230 */ /* 0x000fe40000004100 */
[C---:B------:R-:W-:Y:S01]  /*34a0*/  FMUL.FTZ R35, R0.reuse, R35 ;  /* 0x0000002300237220 */ /* 0x040fe20000410000 */
[----:B------:R-:W-:Y:S02]  /*34b0*/  HADD2.F32 R76, -RZ, R6.H1_H1 ;  /* 0x30000006ff4c7230 */ /* 0x000fe40000004100 */
[C---:B------:R-:W-:Y:S01]  /*34c0*/  FMUL.FTZ R33, R0.reuse, R33 ;  /* 0x0000002100217220 */ /* 0x040fe20000410000 */
[----:B------:R-:W-:Y:S02]  /*34d0*/  HADD2.F32 R94, -RZ, R62.H0_H0 ;  /* 0x2000003eff5e7230 */ /* 0x000fe40000004100 */
[----:B------:R-:W-:Y:S01]  /*34e0*/  FMUL.FTZ R75, R0, R75 ;  /* 0x0000004b004b7220 */ /* 0x000fe20000410000 */
[----:B------:R-:W-:-:S02]  /*34f0*/  HADD2.F32 R72, -RZ, R6.H0_H0 ;  /* 0x20000006ff487230 */ /* 0x000fc40000004100 */
[----:B------:R-:W-:Y:S01]  /*3500*/  FMUL.FTZ R29, R0, R95 ;  /* 0x0000005f001d7220 */ /* 0x000fe20000410000 */
[----:B------:R-:W-:Y:S02]  /*3510*/  HADD2.F32 R96, -RZ, R68.H0_H0 ;  /* 0x20000044ff607230 */ /* 0x000fe40000004100 */
[----:B------:R-:W-:Y:S01]  /*3520*/  FFMA.FTZ R88, R88, R109, R111 ;  /* 0x0000006d58587223 */ /* 0x000fe2000001006f */
[----:B------:R-:W-:Y:S01]  /*3530*/  FFMA.FTZ R95, R35, R74, R76 ;  /* 0x0000004a235f7223 */ /* 0x000fe2000001004c */
[----:B------:R-:W-:Y:S01]  /*3540*/  F2FP.F16.F32.PACK_AB R27, R30, R27 ;  /* 0x0000001b1e1b723e */ /* 0x000fe200000000ff */
[----:B------:R-:W-:Y:S01]  /*3550*/  FFMA.FTZ R94, R33, R94, R72 ;  /* 0x0000005e215e7223 */ /* 0x000fe20000010048 */
[----:B------:R-:W-:Y:S01]  /*3560*/  FFMA.FTZ R96, R75, R96, R98 ;  /* 0x000000604b607223 */ /* 0x000fe20000010062 */
[----:B------:R-:W-:Y:S01]  /*3570*/  FFMA.FTZ R109, R29, R100, R102 ;  /* 0x000000641d6d7223 */ /* 0x000fe20000010066 */
[----:B0-----:R-:W-:Y:S01]  /*3580*/  IMAD.WIDE.U32 R76, R83, 0x10, R78 ;  /* 0x00000010534c7825 */ /* 0x001fe200078e004e */
[----:B------:R-:W-:-:S02]  /*3590*/  F2FP.F16.F32.PACK_AB R30, R105, R82 ;  /* 0x00000052691e723e */ /* 0x000fc400000000ff */
[----:B------:R-:W-:Y:S01]  /*35a0*/  F2FP.F16.F32.PACK_AB R26, R103, R26 ;  /* 0x0000001a671a723e */ /* 0x000fe200000000ff */
[----:B------:R-:W-:Y:S01]  /*35b0*/  IMAD.WIDE.U32 R72, R37, 0x10, R78 ;  /* 0x0000001025487825 */ /* 0x000fe200078e004e */
[----:B------:R-:W-:Y:S02]  /*35c0*/  F2FP.F16.F32.PACK_AB R25, R25, R28 ;  /* 0x0000001c1919723e */ /* 0x000fe400000000ff */
[----:B------:R-:W-:Y:S01]  /*35d0*/  F2FP.F16.F32.PACK_AB R29, R34, R87 ;  /* 0x00000057221d723e */ /* 0x000fe200000000ff */
[----:B--2---:R-:W-:Y:S01]  /*35e0*/  @!P1 IMAD.WIDE R82, R53, 0x4, R38 ;  /* 0x0000000435529825 */ /* 0x004fe200078e0226 */
[----:B------:R-:W-:Y:S02]  /*35f0*/  F2FP.F16.F32.PACK_AB R28, R32, R85 ;  /* 0x00000055201c723e */ /* 0x000fe400000000ff */
[----:B------:R-:W-:Y:S01]  /*3600*/  F2FP.F16.F32.PACK_AB R35, R99, R88 ;  /* 0x000000586323723e */ /* 0x000fe200000000ff */
[--C-:B------:R-:W-:Y:S01]  /*3610*/  IMAD.WIDE.U32 R74, R71, 0x10, R78.reuse ;  /* 0x00000010474a7825 */ /* 0x100fe200078e004e */
[----:B------:R-:W-:Y:S01]  /*3620*/  F2FP.F16.F32.PACK_AB R34, R91, R86 ;  /* 0x000000565b22723e */ /* 0x000fe200000000ff */
[----:B------:R0:W-:Y:S01]  /*3630*/  @!P1 STG.E desc[UR6][R82.64], R0 ;  /* 0x0000000052009986 */ /* 0x0001e2000c101906 */
[----:B------:R-:W-:Y:S01]  /*3640*/  F2FP.F16.F32.PACK_AB R33, R107, R84 ;  /* 0x000000546b21723e */ /* 0x000fe200000000ff */
[----:B------:R-:W-:Y:S01]  /*3650*/  IMAD.WIDE.U32 R78, R93, 0x10, R78 ;  /* 0x000000105d4e7825 */ /* 0x000fe200078e004e */
[----:B------:R-:W-:Y:S01]  /*3660*/  F2FP.F16.F32.PACK_AB R32, R89, R36 ;  /* 0x000000245920723e */ /* 0x000fe200000000ff */
[----:B------:R0:W-:Y:S01]  /*3670*/  STG.E.128 desc[UR6][R72.64], R24 ;  /* 0x0000001848007986 */ /* 0x0001e2000c101d06 */
[----:B------:R-:W-:-:S02]  /*3680*/  F2FP.F16.F32.PACK_AB R39, R109, R96 ;  /* 0x000000606d27723e */ /* 0x000fc400000000ff */
[----:B------:R-:W-:Y:S01]  /*3690*/  F2FP.F16.F32.PACK_AB R38, R95, R94 ;  /* 0x0000005e5f26723e */ /* 0x000fe200000000ff */
[----:B------:R0:W-:Y:S01]  /*36a0*/  STG.E.128 desc[UR6][R74.64], R28 ;  /* 0x0000001c4a007986 */ /* 0x0001e2000c101d06 */
[----:B------:R-:W-:Y:S02]  /*36b0*/  F2FP.F16.F32.PACK_AB R37, R101, R92 ;  /* 0x0000005c6525723e */ /* 0x000fe400000000ff */
[----:B------:R-:W-:Y:S01]  /*36c0*/  F2FP.F16.F32.PACK_AB R36, R97, R90 ;  /* 0x0000005a6124723e */ /* 0x000fe200000000ff */
[----:B------:R0:W-:Y:S01]  /*36d0*/  STG.E.128 desc[UR6][R76.64], R32 ;  /* 0x000000204c007986 */ /* 0x0001e2000c101d06 */
[----:B-1----:R-:W-:-:S03]  /*36e0*/  IADD3 R53, PT, PT, R53, R80, RZ ;  /* 0x0000005035357210 */ /* 0x002fc60007ffe0ff */
[----:B------:R0:W-:Y:S01]  /*36f0*/  STG.E.128 desc[UR6][R78.64], R36 ;  /* 0x000000244e007986 */ /* 0x0001e2000c101d06 */
[----:B------:R-:W-:-:S13]  /*3700*/  ISETP.GE.AND P1, PT, R53, R81, PT ;  /* 0x000000513500720c */ /* 0x000fda0003f26270 */
[----:B------:R-:W-:Y:S05]  /*3710*/  @!P1 BRA `(.L_x_2854) ;  /* 0xffffffcc00ec9947 */ /* 0x000fea000383ffff */
[----:B------:R-:W-:Y:S05]  /*3720*/  EXIT ;  /* 0x000000000000794d */ /* 0x000fea0003800000 */
.L_x_2855:
        /* <DEDUP_REMOVED lines=13> */
.L_x_27481:


//--------------------- .text._ZN10layer_norm13ln_fwd_kernelINS_13Kernel_traitsI6__halfS2_S2_S2_fjLj8192ELj1ELj1ELj8ELj16ENS_18Kernel_traits_baseILj8192ES2_S2_S2_S2_fjLj256EEEEELb0ELb1ELb1ELb0EEEvNS_9FwdParamsE --------------------------
	.section	.text._ZN10layer_norm13ln_fwd_kernelINS_13Kernel_traitsI6__halfS2_S2_S2_fjLj8192ELj1ELj1ELj8ELj16ENS_18Kernel_traits_baseILj8192ES2_S2_S2_S2_fjLj256EEEEELb0ELb1ELb1ELb0EEEvNS_9FwdParamsE,"ax",@progbits
	.align	128
        .global         _ZN10layer_norm13ln_fwd_kernelINS_13Kernel_traitsI6__halfS2_S2_S2_fjLj8192ELj1ELj1ELj8ELj16ENS_18Kernel_traits_baseILj8192ES2_S2_S2_S2_fjLj256EEEEELb0ELb1ELb1ELb0EEEvNS_9FwdParamsE
        .type           _ZN10layer_norm13ln_fwd_kernelINS_13Kernel_traitsI6__halfS2_S2_S2_fjLj8192ELj1ELj1ELj8ELj16ENS_18Kernel_traits_baseILj8192ES2_S2_S2_S2_fjLj256EEEEELb0ELb1ELb1ELb0EEEvNS_9FwdParamsE,@function
        .size           _ZN10layer_norm13ln_fwd_kernelINS_13Kernel_traitsI6__halfS2_S2_S2_fjLj8192ELj1ELj1ELj8ELj16ENS_18Kernel_traits_baseILj8192ES2_S2_S2_S2_fjLj256EEEEELb0ELb1ELb1ELb0EEEvNS_9FwdParamsE,(.L_x_27482 - _ZN10layer_norm13ln_fwd_kernelINS_13Kernel_traitsI6__halfS2_S2_S2_fjLj8192ELj1ELj1ELj8ELj16ENS_18Kernel_traits_baseILj8192ES2_S2_S2_S2_fjLj256EEEEELb0ELb1ELb1ELb0EEEvNS_9FwdParamsE)
        .other          _ZN10layer_norm13ln_fwd_kernelINS_13Kernel_traitsI6__halfS2_S2_S2_fjLj8192ELj1ELj1ELj8ELj16ENS_18Kernel_traits_baseILj8192ES2_S2_S2_S2_fjLj256EEEEELb0ELb1ELb1ELb0EEEvNS_9FwdParamsE,@"STO_CUDA_ENTRY STV_DEFAULT"
_ZN10layer_norm13ln_fwd_kernelINS_13Kernel_traitsI6__halfS2_S2_S2_fjLj8192ELj1ELj1ELj8ELj16ENS_18Kernel_traits_baseILj8192ES2_S2_S2_S2_fjLj256EEEEELb0ELb1ELb1ELb0EEEvNS_9FwdParamsE:
.text._ZN10layer_norm13ln_fwd_kernelINS_13Kernel_traitsI6__halfS2_S2_S2_fjLj8192ELj1ELj1ELj8ELj16ENS_18Kernel_traits_baseILj8192ES2_S2_S2_S2_fjLj256EEEEELb0ELb1ELb1ELb0EEEvNS_9FwdParamsE:
        /* <DEDUP_REMOVED lines=40> */
[C---:B-1----:R-:W-:Y:S01]  /*0280*/  @P1 IMAD.WIDE.U32 R16, R4.reuse, 0x10, R16 ;  /* 0x0000001004101825 */ /* 0x042fe200078e0010 */
[----:B------:R-:W-:-:S04]  /*0290*/  @P1 IADD3 R4, PT, PT, R4, 0x100, RZ ;  /* 0x0000010004041810 */ /* 0x000fc80007ffe0ff */
[----:B------:R0:W5:Y:S01]  /*02a0*/  @P1 LDG.E.128 R48, desc[UR6][R16.64] ;  /* 0x0000000610301981 */ /* 0x000162000c1e1d00 */
        /* <DEDUP_REMOVED lines=19> */
.L_x_2857:
        /* <DEDUP_REMOVED lines=24> */
[C---:B-1----:R-:W-:Y:S01]  /*0560*/  @P2 IMAD.WIDE.U32 R18, R4.reuse, 0x10, R18 ;  /* 0x0000001004122825 */ /* 0x042fe200078e0012 */
[----:B------:R-:W-:-:S04]  /*0570*/  @P2 IADD3 R4, PT, PT, R4, 0x100, RZ ;  /* 0x0000010004042810 */ /* 0x000fc80007ffe0ff */
[----:B------:R0:W5:Y:S01]  /*0580*/  @P2 LDG.E.128 R36, desc[UR6][R18.64] ;  /* 0x0000000612242981 */ /* 0x000162000c1e1d00 */
[----:B--2---:R-:W-:-:S05]  /*0590*/  @P3 IMAD.WIDE.U32 R6, R4, 0x10, R20 ;  /* 0x0000001004063825 */ /* 0x004fca00078e0014 */
        /* <DEDUP_REMOVED lines=14> */
.L_x_2858:
[----:B------:R-:W-:Y:S05]  /*0680*/  BSYNC.RECONVERGENT B0 ;  /* 0x0000000000007941 */ /* 0x000fea0003800200 */
.L_x_2856:
[----:B------:R-:W0:Y:S02]  /*0690*/  LDCU UR4, c[0x0][0x384] ;  /* 0x00007080ff0477ac */ /* 0x000e240008000800 */
[----:B0-----:R-:W-:-:S13]  /*06a0*/  ISETP.GE.AND P0, PT, R95, UR4, PT ;  /* 0x000000045f007c0c */ /* 0x001fda000bf06270 */
[----:B------:R-:W-:Y:S05]  /*06b0*/  @P0 EXIT ;  /* 0x000000000000094d */ /* 0x000fea0003800000 */
[----:B------:R-:W-:Y:S01]  /*06c0*/  SHF.R.S32.HI R2, RZ, 0x3, R2 ;  /* 0x00000003ff027819 */ /* 0x000fe20000011402 */
[----:B------:R-:W0:Y:S01]  /*06d0*/  LDCU.U8 UR10, c[0x0][0x410] ;  /* 0x00008200ff0a77ac */ /* 0x000e220008000000 */
[----:B------:R-:W-:Y:S02]  /*06e0*/  SHF.L.U32 R0, R0, 0x5, RZ ;  /* 0x0000000500007819 */ /* 0x000fe400000006ff */
[C---:B------:R-:W-:Y:S01]  /*06f0*/  LOP3.LUT R4, R2.reuse, 0xff, RZ, 0xc0, !PT ;  /* 0x000000ff02047812 */ /* 0x040fe200078ec0ff */
[----:B------:R-:W1:Y:S01]  /*0700*/  LDCU UR11, c[0x0][0x400] ;  /* 0x00008000ff0b77ac */ /* 0x000e620008000800 */
[----:B------:R-:W-:Y:S02]  /*0710*/  LOP3.LUT R2, R2, 0xffffff00, RZ, 0xc0, !PT ;  /* 0xffffff0002027812 */ /* 0x000fe400078ec0ff */
[----:B------:R-:W-:Y:S01]  /*0720*/  VIADDMNMX R3, R4, -R3, RZ, !PT ;  /* 0x8000000304037246 */ /* 0x000fe200078001ff */
[----:B------:R-:W2:Y:S01]  /*0730*/  LDCU.64 UR8, c[0x0][0x3a0] ;  /* 0x00007400ff0877ac */ /* 0x000ea20008000a00 */
[----:B------:R-:W-:-:S02]  /*0740*/  LOP3.LUT R5, R0, 0x3e0, RZ, 0xc0, !PT ;  /* 0x000003e000057812 */ /* 0x000fc400078ec0ff */
[----:B------:R-:W-:Y:S01]  /*0750*/  VIMNMX R3, PT, PT, R3, 0x20, PT ;  /* 0x0000002003037848 */ /* 0x000fe20003fe0100 */
[----:B------:R-:W-:Y:S01]  /*0760*/  UPLOP3.LUT UP1, UPT, UPT, UPT, UPT, 0x40, 0x4 ;  /* 0x000000000004789c */ /* 0x000fe20003f2e870 */
[----:B------:R-:W-:Y:S02]  /*0770*/  VIADDMNMX R5, R4, -R5, RZ, !PT ;  /* 0x8000000504057246 */ /* 0x000fe400078001ff */
[-C--:B------:R-:W-:Y:S02]  /*0780*/  LEA R3, R3, R2.reuse, 0x3 ;  /* 0x0000000203037211 */ /* 0x080fe400078e18ff */
[----:B------:R-:W-:Y:S02]  /*0790*/  VIMNMX R5, PT, PT, R5, 0x20, PT ;  /* 0x0000002005057848 */ /* 0x000fe40003fe0100 */
[----:B------:R-:W-:Y:S02]  /*07a0*/  I2FP.F32.U32 R3, R3 ;  /* 0x0000000300037245 */ /* 0x000fe40000201000 */
[----:B------:R-:W-:-:S02]  /*07b0*/  LEA R0, R5, R2, 0x3 ;  /* 0x0000000205007211 */ /* 0x000fc400078e18ff */
[----:B01----:R3:W4:Y:S05]  /*07c0*/  MUFU.RCP R94, R3 ;  /* 0x00000003005e7308 */ /* 0x00372a0000001000 */
.L_x_2888:
[----:B------:R-:W0:Y:S08]  /*07d0*/  LDC.64 R72, c[0x0][0x3f0] ;  /* 0x0000fc00ff487b82 */ /* 0x000e300000000a00 */
[----:B------:R-:W1:Y:S01]  /*07e0*/  LDC R100, c[0x0][0x388] ;  /* 0x0000e200ff647b82 */ /* 0x000e620000000800 */
[----:B0-----:R-:W-:-:S05]  /*07f0*/  IMAD.WIDE R72, R95, 0x4, R72 ;  /* 0x000000045f487825 */ /* 0x001fca00078e0248 */
[----:B------:R0:W2:Y:S02]  /*0800*/  LDG.E R103, desc[UR6][R72.64] ;  /* 0x0000000648677981 */ /* 0x0000a4000c1e1900 */
[----:B0-----:R-:W0:Y:S02]  /*0810*/  LDC.64 R72, c[0x0][0x3f8] ;  /* 0x0000fe00ff487b82 */ /* 0x001e240000000a00 */
[----:B0-----:R-:W-:-:S05]  /*0820*/  IMAD.WIDE R72, R95, 0x4, R72 ;  /* 0x000000045f487825 */ /* 0x001fca00078e0248 */
[----:B-----5:R0:W5:Y:S01]  /*0830*/  LDG.E R97, desc[UR6][R72.64] ;  /* 0x0000000648617981 */ /* 0x020162000c1e1900 */
[----:B------:R-:W-:Y:S01]  /*0840*/  ISETP.GE.U32.AND P2, PT, R96, 0x100, PT ;  /* 0x000001006000780c */ /* 0x000fe20003f46070 */
[----:B-1----:R-:W-:Y:S02]  /*0850*/  IMAD R74, R95, R100, RZ ;  /* 0x000000645f4a7224 */ /* 0x002fe400078e02ff */
[----:B------:R-:W-:Y:S01]  /*0860*/  HFMA2 R104, -RZ, RZ, 0, 0 ;  /* 0x00000000ff687431 */ /* 0x000fe200000001ff */
[----:B------:R-:W1:Y:S01]  /*0870*/  S2R R101, SR_TID.X ;  /* 0x0000000000657919 */ /* 0x000e620000002100 */
[----:B------:R-:W-:Y:S01]  /*0880*/  BSSY.RECONVERGENT B0, `(.L_x_2859) ;  /* 0x0000098000007945 */ /* 0x000fe20003800200 */
[----:B--2---:R-:W-:-:S13]  /*0890*/  ISETP.GE.AND P1, PT, R103, 0x1, PT ;  /* 0x000000016700780c */ /* 0x004fda0003f26270 */
[----:B------:R-:W-:-:S05]  /*08a0*/  @P1 IADD3 R75, PT, PT, R103, -0x1, RZ ;  /* 0xffffffff674b1810 */ /* 0x000fca0007ffe0ff */
[----:B------:R-:W-:Y:S01]  /*08b0*/  @P1 IMAD R98, R75, R100, RZ ;  /* 0x000000644b621224 */ /* 0x000fe200078e02ff */
[----:B------:R-:W-:-:S04]  /*08c0*/  SHF.R.S32.HI R75, RZ, 0x1f, R74 ;  /* 0x0000001fff4b7819 */ /* 0x000fc8000001144a */
[----:B------:R-:W-:Y:S02]  /*08d0*/  @P1 SHF.R.S32.HI R99, RZ, 0x1f, R98 ;  /* 0x0000001fff631819 */ /* 0x000fe40000011462 */
[----:B------:R-:W-:Y:S02]  /*08e0*/  LEA.HI R74, R75, R74, RZ, 0x3 ;  /* 0x0000004a4b4a7211 */ /* 0x000fe400078f18ff */
[----:B------:R-:W-:Y:S02]  /*08f0*/  @P1 LEA.HI R98, R99, R98, RZ, 0x3 ;  /* 0x0000006263621211 */ /* 0x000fe400078f18ff */
        /* <DEDUP_REMOVED lines=9> */
.L_x_2861:
[----:B------:R-:W-:Y:S05]  /*0990*/  BRA.U !UP0, `(.L_x_2862) ;  /* 0x0000000508247547 */ /* 0x000fea000b800000 */
[----:B------:R-:W0:Y:S02]  /*09a0*/  LDC.64 R16, c[0x0][0x3a0] ;  /* 0x0000e800ff107b82 */ /* 0x000e240000000a00 */
[----:B0-----:R-:W-:-:S06]  /*09b0*/  IMAD.WIDE.U32 R16, R102, 0x10, R16 ;  /* 0x0000001066107825 */ /* 0x001fcc00078e0010 */
[----:B------:R-:W2:Y:S01]  /*09c0*/  LDG.E.128 R16, desc[UR6][R16.64] ;  /* 0x0000000610107981 */ /* 0x000ea2000c1e1d00 */
[----:B------:R-:W-:-:S13]  /*09d0*/  ISETP.GT.AND P0, PT, R103, RZ, PT ;  /* 0x000000ff6700720c */ /* 0x000fda0003f04270 */
[----:B------:R-:W0:Y:S01]  /*09e0*/  @P0 LDC R5, c[0x0][0x40c] ;  /* 0x00010300ff050b82 */ /* 0x000e220000000800 */
[--C-:B-----5:R-:W-:Y:S02]  /*09f0*/  @P0 HADD2.F32 R2, -RZ, R20.reuse.H0_H0 ;  /* 0x20000014ff020230 */ /* 0x120fe40000004100 */
[----:B---3--:R-:W-:Y:S02]  /*0a00*/  @P0 HADD2.F32 R3, -RZ, R20.H1_H1 ;  /* 0x30000014ff030230 */ /* 0x008fe40000004100 */
[--C-:B------:R-:W-:Y:S02]  /*0a10*/  @P0 HADD2.F32 R9, -RZ, R21.reuse.H1_H1 ;  /* 0x30000015ff090230 */ /* 0x100fe40000004100 */
[----:B------:R-:W-:Y:S01]  /*0a20*/  @P0 HADD2.F32 R7, -RZ, R60.H1_H1 ;  /* 0x3000003cff070230 */ /* 0x000fe20000004100 */
[----:B------:R-:W1:Y:S01]  /*0a30*/  @P0 LDC R6, c[0x0][0x40c] ;  /* 0x00010300ff060b82 */ /* 0x000e620000000800 */
[----:B------:R-:W-:-:S07]  /*0a40*/  @P0 HADD2.F32 R8, -RZ, R21.H0_H0 ;  /* 0x20000015ff080230 */ /* 0x000fce0000004100 */
[----:B------:R-:W3:Y:S08]  /*0a50*/  @P0 LDC R72, c[0x0][0x40c] ;  /* 0x00010300ff480b82 */ /* 0x000ef00000000800 */
[----:B------:R-:W4:Y:S01]  /*0a60*/  @P0 LDC R99, c[0x0][0x40c] ;  /* 0x00010300ff630b82 */ /* 0x000f220000000800 */
[----:B0-----:R-:W-:Y:S01]  /*0a70*/  @P0 FMUL.FTZ R4, R2, R5 ;  /* 0x0000000502040220 */ /* 0x001fe20000410000 */
[----:B------:R-:W-:-:S06]  /*0a80*/  @P0 HADD2.F32 R5, -RZ, R60.H0_H0 ;  /* 0x2000003cff050230 */ /* 0x000fcc0000004100 */
[----:B------:R-:W0:Y:S01]  /*0a90*/  @P0 LDC R105, c[0x0][0x40c] ;  /* 0x00010300ff690b82 */ /* 0x000e220000000800 */
[----:B-1----:R-:W-:-:S07]  /*0aa0*/  @P0 FMUL.FTZ R6, R3, R6 ;  /* 0x0000000603060220 */ /* 0x002fce0000410000 */
[----:B------:R-:W1:Y:S01]  /*0ab0*/  @P0 LDC R98, c[0x0][0x40c] ;  /* 0x00010300ff620b82 */ /* 0x000e620000000800 */
[----:B---3--:R-:W-:Y:S01]  /*0ac0*/  @P0 FMUL.FTZ R9, R9, R72 ;  /* 0x0000004809090220 */ /* 0x008fe20000410000 */
[----:B------:R-:W-:-:S06]  /*0ad0*/  @P0 HADD2.F32 R72, -RZ, R22.H0_H0 ;  /* 0x20000016ff480230 */ /* 0x000fcc0000004100 */
[----:B------:R-:W3:Y:S01]  /*0ae0*/  @P0 LDC R106, c[0x0][0x40c] ;  /* 0x00010300ff6a0b82 */ /* 0x000ee20000000800 */
[----:B----4-:R-:W-:-:S07]  /*0af0*/  @P0 FMUL.FTZ R8, R8, R99 ;  /* 0x0000006308080220 */ /* 0x010fce0000410000 */
[----:B------:R-:W4:Y:S01]  /*0b00*/  @P0 LDC R108, c[0x0][0x40c] ;  /* 0x00010300ff6c0b82 */ /* 0x000f220000000800 */
[----:B0-----:R-:W-:Y:S01]  /*0b10*/  @P0 FMUL.FTZ R72, R72, R105 ;  /* 0x0000006948480220 */ /* 0x001fe20000410000 */
[----:B------:R-:W-:-:S05]  /*0b20*/  @P0 HADD2.F32 R105, -RZ, R23.H1_H1 ;  /* 0x30000017ff690230 */ /* 0x000fca0000004100 */
[----:B----4-:R-:W-:Y:S01]  /*0b30*/  @P0 FMUL.FTZ R105, R105, R108 ;  /* 0x0000006c69690220 */ /* 0x010fe20000410000 */
[--C-:B--2---:R-:W-:Y:S02]  /*0b40*/  @P0 HADD2.F32 R75, -RZ, R16.reuse.H1_H1 ;  /* 0x30000010ff4b0230 */ /* 0x104fe40000004100 */
[--C-:B------:R-:W-:Y:S02]  /*0b50*/  @P0 HADD2.F32 R73, -RZ, R16.reuse.H0_H0 ;  /* 0x20000010ff490230 */ /* 0x100fe40000004100 */
[--C-:B------:R-:W-:Y:S02]  /*0b60*/  @!P0 HADD2.F32 R3, -RZ, R16.reuse.H1_H1 ;  /* 0x30000010ff038230 */ /* 0x100fe40000004100 */
[----:B------:R-:W-:Y:S01]  /*0b70*/  @P0 FFMA.FTZ R3, R6, R7, R75 ;  /* 0x0000000706030223 */ /* 0x000fe2000001004b */
[----:B------:R-:W-:Y:S02]  /*0b80*/  @!P0 HADD2.F32 R2, -RZ, R16.H0_H0 ;  /* 0x20000010ff028230 */ /* 0x000fe40000004100 */
[----:B------:R-:W-:Y:S01]  /*0b90*/  @P0 FFMA.FTZ R2, R4, R5, R73 ;  /* 0x0000000504020223 */ /* 0x000fe20000010049 */
[----:B------:R-:W-:-:S02]  /*0ba0*/  @P0 HADD2.F32 R6, -RZ, R61.H1_H1 ;  /* 0x3000003dff060230 */ /* 0x000fc40000004100 */
[----:B------:R-:W-:Y:S02]  /*0bb0*/  @P0 HADD2.F32 R74, -RZ, R17.H1_H1 ;  /* 0x30000011ff4a0230 */ /* 0x000fe40000004100 */
[----:B------:R-:W-:Y:S02]  /*0bc0*/  @P0 HADD2.F32 R73, -RZ, R22.H1_H1 ;  /* 0x30000016ff490230 */ /* 0x000fe40000004100 */
[----:B------:R-:W-:Y:S02]  /*0bd0*/  @P0 HADD2.F32 R7, -RZ, R61.H0_H0 ;  /* 0x2000003dff070230 */ /* 0x000fe40000004100 */
[----:B------:R-:W-:Y:S02]  /*0be0*/  @P0 HADD2.F32 R99, -RZ, R17.H0_H0 ;  /* 0x20000011ff630230 */ /* 0x000fe40000004100 */
[----:B------:R-:W-:Y:S02]  /*0bf0*/  @P0 HADD2.F32 R75, -RZ, R23.H0_H0 ;  /* 0x20000017ff4b0230 */ /* 0x000fe40000004100 */
[----:B------:R-:W-:-:S02]  /*0c00*/  @!P0 HADD2.F32 R5, -RZ, R17.H1_H1 ;  /* 0x30000011ff058230 */ /* 0x000fc40000004100 */
[----:B------:R-:W-:Y:S01]  /*0c10*/  @P0 FFMA.FTZ R5, R9, R6, R74 ;  /* 0x0000000609050223 */ /* 0x000fe2000001004a */
[----:B------:R-:W-:Y:S02]  /*0c20*/  @!P0 HADD2.F32 R4, -RZ, R17.H0_H0 ;  /* 0x20000011ff048230 */ /* 0x000fe40000004100 */
[----:B-1----:R-:W-:Y:S01]  /*0c30*/  @P0 FMUL.FTZ R74, R73, R98 ;  /* 0x00000062494a0220 */ /* 0x002fe20000410000 */
[----:B------:R-:W-:Y:S01]  /*0c40*/  @P0 FFMA.FTZ R4, R8, R7, R99 ;  /* 0x0000000708040223 */ /* 0x000fe20000010063 */
[----:B---3--:R-:W-:Y:S01]  /*0c50*/  @P0 FMUL.FTZ R98, R75, R106 ;  /* 0x0000006a4b620220 */ /* 0x008fe20000410000 */
[--C-:B------:R-:W-:Y:S02]  /*0c60*/  @P0 HADD2.F32 R73, -RZ, R62.reuse.H0_H0 ;  /* 0x2000003eff490230 */ /* 0x100fe40000004100 */
[----:B------:R-:W-:Y:S02]  /*0c70*/  @P0 HADD2.F32 R75, -RZ, R62.H1_H1 ;  /* 0x3000003eff4b0230 */ /* 0x000fe40000004100 */
[----:B------:R-:W-:-:S02]  /*0c80*/  @P0 HADD2.F32 R99, -RZ, R63.H0_H0 ;  /* 0x2000003fff630230 */ /* 0x000fc40000004100 */
[----:B------:R-:W-:Y:S02]  /*0c90*/  @P0 HADD2.F32 R106, -RZ, R63.H1_H1 ;  /* 0x3000003fff6a0230 */ /* 0x000fe40000004100 */
[--C-:B------:R-:W-:Y:S02]  /*0ca0*/  @P0 HADD2.F32 R107, -RZ, R18.reuse.H0_H0 ;  /* 0x20000012ff6b0230 */ /* 0x100fe40000004100 */
[--C-:B------:R-:W-:Y:S02]  /*0cb0*/  @P0 HADD2.F32 R109, -RZ, R18.reuse.H1_H1 ;  /* 0x30000012ff6d0230 */ /* 0x100fe40000004100 */
[--C-:B------:R-:W-:Y:S02]  /*0cc0*/  @P0 HADD2.F32 R111, -RZ, R19.reuse.H0_H0 ;  /* 0x20000013ff6f0230 */ /* 0x100fe40000004100 */
[----:B------:R-:W-:Y:S02]  /*0cd0*/  @P0 HADD2.F32 R110, -RZ, R19.H1_H1 ;  /* 0x30000013ff6e0230 */ /* 0x000fe40000004100 */
[----:B------:R-:W-:-:S02]  /*0ce0*/  @!P0 HADD2.F32 R6, -RZ, R18.H0_H0 ;  /* 0x20000012ff068230 */ /* 0x000fc40000004100 */
[----:B------:R-:W-:Y:S01]  /*0cf0*/  @P0 FFMA.FTZ R6, R72, R73, R107 ;  /* 0x0000004948060223 */ /* 0x000fe2000001006b */
[----:B------:R-:W-:Y:S02]  /*0d00*/  @!P0 HADD2.F32 R7, -RZ, R18.H1_H1 ;  /* 0x30000012ff078230 */ /* 0x000fe40000004100 */
[----:B------:R-:W-:Y:S01]  /*0d10*/  @P0 FFMA.FTZ R7, R74, R75, R109 ;  /* 0x0000004b4a070223 */ /* 0x000fe2000001006d */
[--C-:B------:R-:W-:Y:S02]  /*0d20*/  @!P0 HADD2.F32 R8, -RZ, R19.reuse.H0_H0 ;  /* 0x20000013ff088230 */ /* 0x100fe40000004100 */
[----:B------:R-:W-:Y:S01]  /*0d30*/  @P0 FFMA.FTZ R8, R98, R99, R111 ;  /* 0x0000006362080223 */ /* 0x000fe2000001006f */
[----:B------:R-:W-:Y:S02]  /*0d40*/  @!P0 HADD2.F32 R9, -RZ, R19.H1_H1 ;  /* 0x30000013ff098230 */ /* 0x000fe40000004100 */
[----:B------:R-:W-:Y:S01]  /*0d50*/  @P0 FFMA.FTZ R9, R105, R106, R110 ;  /* 0x0000006a69090223 */ /* 0x000fe2000001006e */
[----:B------:R-:W-:-:S02]  /*0d60*/  F2FP.F16.F32.PACK_AB R72, RZ, R2 ;  /* 0x00000002ff48723e */ /* 0x000fc400000000ff */
[----:B------:R-:W-:Y:S02]  /*0d70*/  F2FP.F16.F32.PACK_AB R73, RZ, R3 ;  /* 0x00000003ff49723e */ /* 0x000fe400000000ff */
[----:B------:R-:W-:Y:S02]  /*0d80*/  F2FP.F16.F32.PACK_AB R74, RZ, R4 ;  /* 0x00000004ff4a723e */ /* 0x000fe400000000ff */
[----:B------:R-:W-:Y:S02]  /*0d90*/  F2FP.F16.F32.PACK_AB R98, RZ, R5 ;  /* 0x00000005ff62723e */ /* 0x000fe400000000ff */
[----:B------:R-:W-:Y:S02]  /*0da0*/  F2FP.F16.F32.PACK_AB R99, RZ, R6 ;  /* 0x00000006ff63723e */ /* 0x000fe400000000ff */
[----:B------:R-:W-:Y:S02]  /*0db0*/  F2FP.F16.F32.PACK_AB R105, RZ, R7 ;  /* 0x00000007ff69723e */ /* 0x000fe400000000ff */
[----:B------:R-:W-:-:S02]  /*0dc0*/  F2FP.F16.F32.PACK_AB R106, RZ, R8 ;  /* 0x00000008ff6a723e */ /* 0x000fc400000000ff */
[----:B------:R-:W-:Y:S02]  /*0dd0*/  F2FP.F16.F32.PACK_AB R75, RZ, R9 ;  /* 0x00000009ff4b723e */ /* 0x000fe400000000ff */
[----:B------:R-:W-:Y:S02]  /*0de0*/  PRMT R72, R72, 0x5410, R73 ;  /* 0x0000541048487816 */ /* 0x000fe40000000049 */
[----:B------:R-:W-:Y:S02]  /*0df0*/  PRMT R73, R74, 0x5410, R98 ;  /* 0x000054104a497816 */ /* 0x000fe40000000062 */
[----:B------:R-:W-:Y:S02]  /*0e00*/  PRMT R74, R99, 0x5410, R105 ;  /* 0x00005410634a7816 */ /* 0x000fe40000000069 */
[----:B------:R-:W-:Y:S01]  /*0e10*/  PRMT R75, R106, 0x5410, R75 ;  /* 0x000054106a4b7816 */ /* 0x000fe2000000004b */
[----:B------:R-:W-:Y:S06]  /*0e20*/  BRA `(.L_x_2863) ;  /* 0x0000000000e07947 */ /* 0x000fec0003800000 */
.L_x_2862:
[----:B------:R-:W0:Y:S01]  /*0e30*/  @P1 LDC R7, c[0x0][0x40c] ;  /* 0x00010300ff071b82 */ /* 0x000e220000000800 */
[--C-:B-----5:R-:W-:Y:S02]  /*0e40*/  @P1 HADD2.F32 R6, -RZ, R20.reuse.H1_H1 ;  /* 0x30000014ff061230 */ /* 0x120fe40000004100 */
[----:B------:R-:W-:Y:S02]  /*0e50*/  @P1 HADD2.F32 R2, -RZ, R20.H0_H0 ;  /* 0x20000014ff021230 */ /* 0x000fe40000004100 */
[--C-:B------:R-:W-:Y:S02]  /*0e60*/  @P1 HADD2.F32 R9, -RZ, R60.reuse.H1_H1 ;  /* 0x3000003cff091230 */ /* 0x100fe40000004100 */
[----:B------:R-:W-:Y:S01]  /*0e70*/  @P1 HADD2.F32 R72, -RZ, R21.H1_H1 ;  /* 0x30000015ff481230 */ /* 0x000fe20000004100 */
[----:B---3--:R-:W1:Y:S01]  /*0e80*/  @P1 LDC R3, c[0x0][0x40c] ;  /* 0x00010300ff031b82 */ /* 0x008e620000000800 */
[----:B------:R-:W-:Y:S02]  /*0e90*/  @P1 HADD2.F32 R5, -RZ, R60.H0_H0 ;  /* 0x2000003cff051230 */ /* 0x000fe40000004100 */
[----:B------:R-:W-:-:S02]  /*0ea0*/  @P1 HADD2.F32 R98, -RZ, R23.H0_H0 ;  /* 0x20000017ff621230 */ /* 0x000fc40000004100 */
[----:B------:R-:W-:Y:S02]  /*0eb0*/  @P1 HADD2.F32 R105, -RZ, R23.H1_H1 ;  /* 0x30000017ff691230 */ /* 0x000fe40000004100 */
[----:B------:R-:W-:Y:S01]  /*0ec0*/  @P1 HADD2.F32 R108, -RZ, R63.H1_H1 ;  /* 0x3000003fff6c1230 */ /* 0x000fe20000004100 */
[----:B------:R-:W2:Y:S08]  /*0ed0*/  @P1 LDC R73, c[0x0][0x40c] ;  /* 0x00010300ff491b82 */ /* 0x000eb00000000800 */
[----:B------:R-:W3:Y:S01]  /*0ee0*/  @P1 LDC R8, c[0x0][0x40c] ;  /* 0x00010300ff081b82 */ /* 0x000ee20000000800 */
[----:B0-----:R-:W-:Y:S01]  /*0ef0*/  @P1 FMUL.FTZ R6, R6, R7 ;  /* 0x0000000706061220 */ /* 0x001fe20000410000 */
[----:B------:R-:W-:-:S06]  /*0f00*/  @P1 HADD2.F32 R7, -RZ, R21.H0_H0 ;  /* 0x20000015ff071230 */ /* 0x000fcc0000004100 */
[----:B------:R-:W0:Y:S01]  /*0f10*/  @P1 LDC R74, c[0x0][0x40c] ;  /* 0x00010300ff4a1b82 */ /* 0x000e220000000800 */
[----:B-1----:R-:W-:Y:S01]  /*0f20*/  @P1 FMUL.FTZ R4, R2, R3 ;  /* 0x0000000302041220 */ /* 0x002fe20000410000 */
[----:B------:R-:W-:Y:S02]  /*0f30*/  CS2R R2, SRZ ;  /* 0x0000000000027805 */ /* 0x000fe4000001ff00 */
[----:B------:R-:W-:Y:S01]  /*0f40*/  @P1 FMUL.FTZ R3, R6, R9 ;  /* 0x0000000906031220 */ /* 0x000fe20000410000 */
[----:B------:R-:W-:Y:S02]  /*0f50*/  @P1 HADD2.F32 R9, -RZ, R61.H1_H1 ;  /* 0x3000003dff091230 */ /* 0x000fe40000004100 */
[----:B------:R-:W-:Y:S01]  /*0f60*/  @P1 FMUL.FTZ R2, R4, R5 ;  /* 0x0000000504021220 */ /* 0x000fe20000410000 */
[----:B------:R-:W-:Y:S01]  /*0f70*/  CS2R R4, SRZ ;  /* 0x0000000000047805 */ /* 0x000fe2000001ff00 */
[----:B------:R-:W1:Y:S01]  /*0f80*/  @P1 LDC R99, c[0x0][0x40c] ;  /* 0x00010300ff631b82 */ /* 0x000e620000000800 */
[----:B--2---:R-:W-:Y:S01]  /*0f90*/  @P1 FMUL.FTZ R72, R72, R73 ;  /* 0x0000004948481220 */ /* 0x004fe20000410000 */
[----:B------:R-:W-:-:S02]  /*0fa0*/  @P1 HADD2.F32 R73, -RZ, R22.H1_H1 ;  /* 0x30000016ff491230 */ /* 0x000fc40000004100 */
[----:B------:R-:W-:Y:S02]  /*0fb0*/  @P1 HADD2.F32 R6, -RZ, R61.H0_H0 ;  /* 0x2000003dff061230 */ /* 0x000fe40000004100 */
[----:B------:R-:W-:Y:S01]  /*0fc0*/  @P1 FMUL.FTZ R5, R72, R9 ;  /* 0x0000000948051220 */ /* 0x000fe20000410000 */
[----:B------:R-:W-:Y:S01]  /*0fd0*/  @P1 HADD2.F32 R72, -RZ, R62.H0_H0 ;  /* 0x2000003eff481230 */ /* 0x000fe20000004100 */
[----:B------:R-:W2:Y:S01]  /*0fe0*/  @P1 LDC R75, c[0x0][0x40c] ;  /* 0x00010300ff4b1b82 */ /* 0x000ea20000000800 */
[----:B---3--:R-:W-:Y:S01]  /*0ff0*/  @P1 FMUL.FTZ R7, R7, R8 ;  /* 0x0000000807071220 */ /* 0x008fe20000410000 */
[----:B------:R-:W-:-:S03]  /*1000*/  @P1 HADD2.F32 R8, -RZ, R22.H0_H0 ;  /* 0x20000016ff081230 */ /* 0x000fc60000004100 */
[----:B------:R-:W-:Y:S01]  /*1010*/  @P1 FMUL.FTZ R4, R7, R6 ;  /* 0x0000000607041220 */ /* 0x000fe20000410000 */
[----:B------:R-:W-:Y:S02]  /*1020*/  CS2R R6, SRZ ;  /* 0x0000000000067805 */ /* 0x000fe4000001ff00 */
[----:B------:R-:W3:Y:S01]  /*1030*/  @P1 LDC R106, c[0x0][0x40c] ;  /* 0x00010300ff6a1b82 */ /* 0x000ee20000000800 */
[----:B0-----:R-:W-:Y:S01]  /*1040*/  @P1 FMUL.FTZ R73, R73, R74 ;  /* 0x0000004a49491220 */ /* 0x001fe20000410000 */
[----:B------:R-:W-:-:S05]  /*1050*/  @P1 HADD2.F32 R74, -RZ, R62.H1_H1 ;  /* 0x3000003eff4a1230 */ /* 0x000fca0000004100 */
[----:B------:R-:W-:Y:S01]  /*1060*/  @P1 FMUL.FTZ R7, R73, R74 ;  /* 0x0000004a49071220 */ /* 0x000fe20000410000 */
[----:B-1----:R-:W-:Y:S01]  /*1070*/  @P1 FMUL.FTZ R98, R98, R99 ;  /* 0x0000006362621220 */ /* 0x002fe20000410000 */
[----:B------:R-:W-:Y:S01]  /*1080*/  @P1 HADD2.F32 R99, -RZ, R63.H0_H0 ;  /* 0x2000003fff631230 */ /* 0x000fe20000004100 */
[----:B------:R-:W-:Y:S02]  /*1090*/  F2FP.F16.F32.PACK_AB R73, RZ, R3 ;  /* 0x00000003ff49723e */ /* 0x000fe400000000ff */
[----:B------:R-:W-:Y:S01]  /*10a0*/  F2FP.F16.F32.PACK_AB R74, RZ, R4 ;  /* 0x00000004ff4a723e */ /* 0x000fe200000000ff */
[----:B--2---:R-:W-:Y:S01]  /*10b0*/  @P1 FMUL.FTZ R75, R8, R75 ;  /* 0x0000004b084b1220 */ /* 0x004fe20000410000 */
[----:B------:R-:W-:Y:S02]  /*10c0*/  CS2R R8, SRZ ;  /* 0x0000000000087805 */ /* 0x000fe4000001ff00 */
[----:B------:R-:W-:Y:S01]  /*10d0*/  @P1 FMUL.FTZ R8, R98, R99 ;  /* 0x0000006362081220 */ /* 0x000fe20000410000 */
[----:B------:R-:W-:Y:S01]  /*10e0*/  @P1 FMUL.FTZ R6, R75, R72 ;  /* 0x000000484b061220 */ /* 0x000fe20000410000 */
[----:B------:R-:W-:-:S02]  /*10f0*/  F2FP.F16.F32.PACK_AB R72, RZ, R2 ;  /* 0x00000002ff48723e */ /* 0x000fc400000000ff */
[----:B------:R-:W-:Y:S01]  /*1100*/  F2FP.F16.F32.PACK_AB R75, RZ, R5 ;  /* 0x00000005ff4b723e */ /* 0x000fe200000000ff */
[----:B---3--:R-:W-:Y:S01]  /*1110*/  @P1 FMUL.FTZ R105, R105, R106 ;  /* 0x0000006a69691220 */ /* 0x008fe20000410000 */
[----:B------:R-:W-:Y:S02]  /*1120*/  F2FP.F16.F32.PACK_AB R98, RZ, R6 ;  /* 0x00000006ff62723e */ /* 0x000fe400000000ff */
[----:B------:R-:W-:Y:S01]  /*1130*/  F2FP.F16.F32.PACK_AB R99, RZ, R7 ;  /* 0x00000007ff63723e */ /* 0x000fe200000000ff */
[----:B------:R-:W-:Y:S01]  /*1140*/  @P1 FMUL.FTZ R9, R105, R108 ;  /* 0x0000006c69091220 */ /* 0x000fe20000410000 */
[----:B------:R-:W-:Y:S02]  /*1150*/  F2FP.F16.F32.PACK_AB R105, RZ, R8 ;  /* 0x00000008ff69723e */ /* 0x000fe400000000ff */
[----:B------:R-:W-:Y:S02]  /*1160*/  PRMT R72, R72, 0x5410, R73 ;  /* 0x0000541048487816 */ /* 0x000fe40000000049 */
[----:B------:R-:W-:-:S02]  /*1170*/  F2FP.F16.F32.PACK_AB R106, RZ, R9 ;  /* 0x00000009ff6a723e */ /* 0x000fc400000000ff */
[----:B------:R-:W-:Y:S02]  /*1180*/  PRMT R73, R74, 0x5410, R75 ;  /* 0x000054104a497816 */ /* 0x000fe4000000004b */
[----:B------:R-:W-:Y:S02]  /*1190*/  PRMT R74, R98, 0x5410, R99 ;  /* 0x00005410624a7816 */ /* 0x000fe40000000063 */
[----:B------:R-:W-:-:S07]  /*11a0*/  PRMT R75, R105, 0x5410, R106 ;  /* 0x00005410694b7816 */ /* 0x000fce000000006a */
.L_x_2863:
[----:B------:R-:W0:Y:S01]  /*11b0*/  LDC.64 R98, c[0x0][0x3a8] ;  /* 0x0000ea00ff627b82 */ /* 0x000e220000000a00 */
[----:B------:R-:W-:Y:S01]  /*11c0*/  IADD3 R104, PT, PT, R104, 0x100, RZ ;  /* 0x0000010068687810 */ /* 0x000fe20007ffe0ff */
[C---:B0-----:R-:W-:Y:S01]  /*11d0*/  IMAD.WIDE.U32 R98, R102.reuse, 0x10, R98 ;  /* 0x0000001066627825 */ /* 0x041fe200078e0062 */
[----:B------:R-:W-:-:S04]  /*11e0*/  IADD3 R102, PT, PT, R102, 0x100, RZ ;  /* 0x0000010066667810 */ /* 0x000fc80007ffe0ff */
[----:B------:R0:W-:Y:S03]  /*11f0*/  STG.E.128 desc[UR6][R98.64], R72 ;  /* 0x0000004862007986 */ /* 0x0001e6000c101d06 */
.L_x_2860:
[----:B------:R-:W-:Y:S05]  /*1200*/  BSYNC.RECONVERGENT B0 ;  /* 0x0000000000007941 */ /* 0x000fea0003800200 */
.L_x_2859:
[----:B------:R-:W-:Y:S01]  /*1210*/  ISETP.GE.U32.AND P3, PT, R96, 0x200, PT ;  /* 0x000002006000780c */ /* 0x000fe20003f66070 */
[----:B------:R-:W-:-:S12]  /*1220*/  BSSY.RECONVERGENT B0, `(.L_x_2864) ;  /* 0x0000086000007945 */ /* 0x000fd80003800200 */
[----:B------:R-:W-:Y:S05]  /*1230*/  @!P3 BRA `(.L_x_2865) ;  /* 0x000000080010b947 */ /* 0x000fea0003800000 */
[----:B------:R-:W-:Y:S01]  /*1240*/  ISETP.NE.U32.AND P0, PT, RZ, UR8, PT ;  /* 0x00000008ff007c0c */ /* 0x000fe2000bf05070 */
[----:B------:R-:W1:Y:S03]  /*1250*/  @P1 LDC.64 R12, c[0x0][0x390] ;  /* 0x0000e400ff0c1b82 */ /* 0x000e660000000a00 */
[----:B------:R-:W-:-:S13]  /*1260*/  ISETP.NE.AND.EX P0, PT, RZ, UR9, PT, P0 ;  /* 0x00000009ff007c0c */ /* 0x000fda000bf05300 */
[----:B------:R-:W2:Y:S01]  /*1270*/  @P0 LDC.64 R10, c[0x0][0x3a0] ;  /* 0x0000e800ff0a0b82 */ /* 0x000ea20000000a00 */
[----:B-1----:R-:W-:-:S05]  /*1280*/  @P1 IMAD.WIDE.U32 R12, R104, 0x10, R12 ;  /* 0x00000010680c1825 */ /* 0x002fca00078e000c */
[----:B------:R1:W5:Y:S01]  /*1290*/  @P1 LDG.E.128 R20, desc[UR6][R12.64] ;  /* 0x000000060c141981 */ /* 0x000362000c1e1d00 */
[----:B--2---:R-:W-:-:S05]  /*12a0*/  @P0 IMAD.WIDE.U32 R10, R102, 0x10, R10 ;  /* 0x00000010660a0825 */ /* 0x004fca00078e000a */
[----:B------:R1:W5:Y:S01]  /*12b0*/  @P0 LDG.E.128 R16, desc[UR6][R10.64] ;  /* 0x000000060a100981 */ /* 0x000362000c1e1d00 */
[----:B------:R-:W-:Y:S05]  /*12c0*/  @!P0 BRA `(.L_x_2866) ;  /* 0x0000000000f88947 */ /* 0x000fea0003800000 */
[----:B------:R-:W-:Y:S01]  /*12d0*/  ISETP.GT.AND P0, PT, R103, RZ, PT ;  /* 0x000000ff6700720c */ /* 0x000fe20003f04270 */
[----:B-1---5:R-:W-:-:S12]  /*12e0*/  HADD2.F32 R10, -RZ, R16.H0_H0 ;  /* 0x20000010ff0a7230 */ /* 0x022fd80000004100 */
[----:B------:R-:W1:Y:S01]  /*12f0*/  @P0 LDC R12, c[0x0][0x40c] ;  /* 0x00010300ff0c0b82 */ /* 0x000e620000000800 */
[--C-:B------:R-:W-:Y:S02]  /*1300*/  @P0 HADD2.F32 R11, -RZ, R20.reuse.H0_H0 ;  /* 0x20000014ff0b0230 */ /* 0x100fe40000004100 */
[----:B------:R-:W-:Y:S02]  /*1310*/  @P0 HADD2.F32 R13, -RZ, R20.H1_H1 ;  /* 0x30000014ff0d0230 */ /* 0x000fe40000004100 */
[----:B0-----:R-:W-:Y:S02]  /*1320*/  @P0 HADD2.F32 R72, -RZ, R21.H0_H0 ;  /* 0x20000015ff480230 */ /* 0x001fe40000004100 */
[----:B------:R-:W-:Y:S01]  /*1330*/  @P0 HADD2.F32 R76, -RZ, R22.H1_H1 ;  /* 0x30000016ff4c0230 */ /* 0x000fe20000004100 */
[----:B------:R-:W0:Y:S08]  /*1340*/  @P0 LDC R14, c[0x0][0x40c] ;  /* 0x00010300ff0e0b82 */ /* 0x000e300000000800 */
[----:B------:R-:W2:Y:S08]  /*1350*/  @P0 LDC R73, c[0x0][0x40c] ;  /* 0x00010300ff490b82 */ /* 0x000eb00000000800 */
[----:B------:R-:W3:Y:S01]  /*1360*/  @P0 LDC R74, c[0x0][0x40c] ;  /* 0x00010300ff4a0b82 */ /* 0x000ee20000000800 */
[----:B-1----:R-:W-:Y:S01]  /*1370*/  @P0 FMUL.FTZ R15, R11, R12 ;  /* 0x0000000c0b0f0220 */ /* 0x002fe20000410000 */
[----:B------:R-:W-:-:S02]  /*1380*/  HADD2.F32 R11, -RZ, R16.H1_H1 ;  /* 0x30000010ff0b7230 */ /* 0x000fc40000004100 */
[----:B------:R-:W-:-:S04]  /*1390*/  @P0 HADD2.F32 R12, -RZ, R48.H0_H0 ;  /* 0x20000030ff0c0230 */ /* 0x000fc80000004100 */
[----:B------:R-:W1:Y:S01]  /*13a0*/  @P0 LDC R106, c[0x0][0x40c] ;  /* 0x00010300ff6a0b82 */ /* 0x000e620000000800 */
[----:B0-----:R-:W-:Y:S01]  /*13b0*/  @P0 FMUL.FTZ R14, R13, R14 ;  /* 0x0000000e0d0e0220 */ /* 0x001fe20000410000 */
[----:B------:R-:W-:Y:S02]  /*13c0*/  @P0 HADD2.F32 R13, -RZ, R48.H1_H1 ;  /* 0x30000030ff0d0230 */ /* 0x000fe40000004100 */
[----:B------:R-:W-:Y:S01]  /*13d0*/  @P0 FFMA.FTZ R10, R15, R12, R10 ;  /* 0x0000000c0f0a0223 */ /* 0x000fe2000001000a */
[----:B------:R-:W-:Y:S02]  /*13e0*/  HADD2.F32 R12, -RZ, R17.H0_H0 ;  /* 0x20000011ff0c7230 */ /* 0x000fe40000004100 */
[----:B------:R-:W-:Y:S02]  /*13f0*/  @P0 HADD2.F32 R15, -RZ, R21.H1_H1 ;  /* 0x30000015ff0f0230 */ /* 0x000fe40000004100 */
[----:B------:R-:W-:Y:S01]  /*1400*/  @P0 FFMA.FTZ R11, R14, R13, R11 ;  /* 0x0000000d0e0b0223 */ /* 0x000fe2000001000b */
[----:B------:R-:W0:Y:S01]  /*1410*/  @P0 LDC R75, c[0x0][0x40c] ;  /* 0x00010300ff4b0b82 */ /* 0x000e220000000800 */
[----:B------:R-:W-:-:S02]  /*1420*/  @P0 HADD2.F32 R14, -RZ, R49.H0_H0 ;  /* 0x20000031ff0e0230 */ /* 0x000fc40000004100 */
[----:B--2---:R-:W-:Y:S01]  /*1430*/  @P0 FMUL.FTZ R73, R72, R73 ;  /* 0x0000004948490220 */ /* 0x004fe20000410000 */
[----:B------:R-:W-:Y:S02]  /*1440*/  HADD2.F32 R13, -RZ, R17.H1_H1 ;  /* 0x30000011ff0d7230 */ /* 0x000fe40000004100 */
[----:B------:R-:W-:Y:S02]  /*1450*/  @P0 HADD2.F32 R72, -RZ, R22.H0_H0 ;  /* 0x20000016ff480230 */ /* 0x000fe40000004100 */
[----:B------:R-:W-:Y:S01]  /*1460*/  @P0 FFMA.FTZ R12, R73, R14, R12 ;  /* 0x0000000e490c0223 */ /* 0x000fe2000001000c */
[----:B------:R-:W-:Y:S01]  /*1470*/  @P0 HADD2.F32 R73, -RZ, R23.H0_H0 ;  /* 0x20000017ff490230 */ /* 0x000fe20000004100 */
[----:B------:R-:W2:Y:S01]  /*1480*/  @P0 LDC R77, c[0x0][0x40c] ;  /* 0x00010300ff4d0b82 */ /* 0x000ea20000000800 */
[----:B---3--:R-:W-:Y:S01]  /*1490*/  @P0 FMUL.FTZ R74, R15, R74 ;  /* 0x0000004a0f4a0220 */ /* 0x008fe20000410000 */
[----:B------:R-:W-:Y:S02]  /*14a0*/  @P0 HADD2.F32 R15, -RZ, R49.H1_H1 ;  /* 0x30000031ff0f0230 */ /* 0x000fe40000004100 */
[----:B------:R-:W-:-:S03]  /*14b0*/  HADD2.F32 R14, -RZ, R18.H0_H0 ;  /* 0x20000012ff0e7230 */ /* 0x000fc60000004100 */
[----:B------:R-:W-:Y:S01]  /*14c0*/  @P0 FFMA.FTZ R13, R74, R15, R13 ;  /* 0x0000000f4a0d0223 */ /* 0x000fe2000001000d */
[----:B------:R-:W3:Y:S01]  /*14d0*/  @P0 LDC R107, c[0x0][0x40c] ;  /* 0x00010300ff6b0b82 */ /* 0x000ee20000000800 */
[----:B-1----:R-:W-:Y:S01]  /*14e0*/  @P0 FMUL.FTZ R105, R73, R106 ;  /* 0x0000006a49690220 */ /* 0x002fe20000410000 */
[----:B------:R-:W-:Y:S02]  /*14f0*/  @P0 HADD2.F32 R106, -RZ, R23.H1_H1 ;  /* 0x30000017ff6a0230 */ /* 0x000fe40000004100 */
[----:B------:R-:W-:Y:S02]  /*1500*/  HADD2.F32 R15, -RZ, R18.H1_H1 ;  /* 0x30000012ff0f7230 */ /* 0x000fe40000004100 */
[--C-:B------:R-:W-:Y:S02]  /*1510*/  @P0 HADD2.F32 R73, -RZ, R50.reuse.H1_H1 ;  /* 0x30000032ff490230 */ /* 0x100fe40000004100 */
[----:B0-----:R-:W-:Y:S01]  /*1520*/  @P0 FMUL.FTZ R99, R72, R75 ;  /* 0x0000004b48630220 */ /* 0x001fe20000410000 */
[----:B------:R-:W-:-:S02]  /*1530*/  @P0 HADD2.F32 R72, -RZ, R50.H0_H0 ;  /* 0x20000032ff480230 */ /* 0x000fc40000004100 */
[--C-:B------:R-:W-:Y:S02]  /*1540*/  @P0 HADD2.F32 R74, -RZ, R51.reuse.H0_H0 ;  /* 0x20000033ff4a0230 */ /* 0x100fe40000004100 */
[----:B------:R-:W-:Y:S02]  /*1550*/  @P0 HADD2.F32 R75, -RZ, R51.H1_H1 ;  /* 0x30000033ff4b0230 */ /* 0x000fe40000004100 */
[----:B------:R-:W-:Y:S01]  /*1560*/  @P0 FFMA.FTZ R14, R99, R72, R14 ;  /* 0x00000048630e0223 */ /* 0x000fe2000001000e */
[----:B------:R-:W-:Y:S01]  /*1570*/  F2FP.F16.F32.PACK_AB R72, RZ, R10 ;  /* 0x0000000aff48723e */ /* 0x000fe200000000ff */
[----:B--2---:R-:W-:Y:S01]  /*1580*/  @P0 FMUL.FTZ R98, R76, R77 ;  /* 0x0000004d4c620220 */ /* 0x004fe20000410000 */
[--C-:B------:R-:W-:Y:S02]  /*1590*/  HADD2.F32 R76, -RZ, R19.reuse.H0_H0 ;  /* 0x20000013ff4c7230 */ /* 0x100fe40000004100 */
[----:B------:R-:W-:Y:S02]  /*15a0*/  HADD2.F32 R77, -RZ, R19.H1_H1 ;  /* 0x30000013ff4d7230 */ /* 0x000fe40000004100 */
[----:B------:R-:W-:Y:S01]  /*15b0*/  @P0 FFMA.FTZ R15, R98, R73, R15 ;  /* 0x00000049620f0223 */ /* 0x000fe2000001000f */
[----:B------:R-:W-:Y:S01]  /*15c0*/  F2FP.F16.F32.PACK_AB R73, RZ, R11 ;  /* 0x0000000bff49723e */ /* 0x000fe200000000ff */
[----:B------:R-:W-:Y:S01]  /*15d0*/  @P0 FFMA.FTZ R76, R105, R74, R76 ;  /* 0x0000004a694c0223 */ /* 0x000fe2000001004c */
[----:B------:R-:W-:Y:S01]  /*15e0*/  F2FP.F16.F32.PACK_AB R74, RZ, R12 ;  /* 0x0000000cff4a723e */ /* 0x000fe200000000ff */
[----:B---3--:R-:W-:Y:S01]  /*15f0*/  @P0 FMUL.FTZ R106, R106, R107 ;  /* 0x0000006b6a6a0220 */ /* 0x008fe20000410000 */
[----:B------:R-:W-:-:S02]  /*1600*/  F2FP.F16.F32.PACK_AB R98, RZ, R13 ;  /* 0x0000000dff62723e */ /* 0x000fc400000000ff */
[----:B------:R-:W-:Y:S01]  /*1610*/  F2FP.F16.F32.PACK_AB R99, RZ, R14 ;  /* 0x0000000eff63723e */ /* 0x000fe200000000ff */
[----:B------:R-:W-:Y:S01]  /*1620*/  @P0 FFMA.FTZ R77, R106, R75, R77 ;  /* 0x0000004b6a4d0223 */ /* 0x000fe2000001004d */
        /* <DEDUP_REMOVED lines=8> */
.L_x_2866:
[----:B------:R-:W2:Y:S01]  /*16b0*/  @P1 LDC R15, c[0x0][0x40c] ;  /* 0x00010300ff0f1b82 */ /* 0x000ea20000000800 */
[--C-:B-----5:R-:W-:Y:S02]  /*16c0*/  @P1 HADD2.F32 R14, -RZ, R20.reuse.H1_H1 ;  /* 0x30000014ff0e1230 */ /* 0x120fe40000004100 */
[----:B-1----:R-:W-:Y:S02]  /*16d0*/  @P1 HADD2.F32 R10, -RZ, R20.H0_H0 ;  /* 0x20000014ff0a1230 */ /* 0x002fe40000004100 */
[--C-:B0-----:R-:W-:Y:S02]  /*16e0*/  @P1 HADD2.F32 R73, -RZ, R48.reuse.H1_H1 ;  /* 0x30000030ff491230 */ /* 0x101fe40000004100 */
[----:B------:R-:W-:Y:S01]  /*16f0*/  @P1 HADD2.F32 R74, -RZ, R21.H1_H1 ;  /* 0x30000015ff4a1230 */ /* 0x000fe20000004100 */
[----:B------:R-:W0:Y:S01]  /*1700*/  @P1 LDC R11, c[0x0][0x40c] ;  /* 0x00010300ff0b1b82 */ /* 0x000e220000000800 */
[----:B------:R-:W-:Y:S02]  /*1710*/  @P1 HADD2.F32 R13, -RZ, R48.H0_H0 ;  /* 0x20000030ff0d1230 */ /* 0x000fe40000004100 */
[----:B------:R-:W-:-:S02]  /*1720*/  @P1 HADD2.F32 R98, -RZ, R23.H0_H0 ;  /* 0x20000017ff621230 */ /* 0x000fc40000004100 */
[----:B------:R-:W-:Y:S02]  /*1730*/  @P1 HADD2.F32 R105, -RZ, R23.H1_H1 ;  /* 0x30000017ff691230 */ /* 0x000fe40000004100 */
[----:B------:R-:W-:Y:S01]  /*1740*/  @P1 HADD2.F32 R108, -RZ, R51.H1_H1 ;  /* 0x30000033ff6c1230 */ /* 0x000fe20000004100 */
[----:B------:R-:W1:Y:S08]  /*1750*/  @P1 LDC R72, c[0x0][0x40c] ;  /* 0x00010300ff481b82 */ /* 0x000e700000000800 */
[----:B------:R-:W3:Y:S01]  /*1760*/  @P1 LDC R75, c[0x0][0x40c] ;  /* 0x00010300ff4b1b82 */ /* 0x000ee20000000800 */
[----:B--2---:R-:W-:Y:S01]  /*1770*/  @P1 FMUL.FTZ R14, R14, R15 ;  /* 0x0000000f0e0e1220 */ /* 0x004fe20000410000 */
[----:B------:R-:W-:-:S06]  /*1780*/  @P1 HADD2.F32 R15, -RZ, R21.H0_H0 ;  /* 0x20000015ff0f1230 */ /* 0x000fcc0000004100 */
[----:B------:R-:W2:Y:S01]  /*1790*/  @P1 LDC R99, c[0x0][0x40c] ;  /* 0x00010300ff631b82 */ /* 0x000ea20000000800 */
[----:B0-----:R-:W-:Y:S01]  /*17a0*/  @P1 FMUL.FTZ R12, R10, R11 ;  /* 0x0000000b0a0c1220 */ /* 0x001fe20000410000 */
[----:B------:R-:W-:Y:S02]  /*17b0*/  CS2R R10, SRZ ;  /* 0x00000000000a7805 */ /* 0x000fe4000001ff00 */
[----:B------:R-:W-:Y:S01]  /*17c0*/  @P1 FMUL.FTZ R11, R14, R73 ;  /* 0x000000490e0b1220 */ /* 0x000fe20000410000 */
[----:B------:R-:W-:Y:S02]  /*17d0*/  @P1 HADD2.F32 R73, -RZ, R49.H1_H1 ;  /* 0x30000031ff491230 */ /* 0x000fe40000004100 */
[----:B------:R-:W-:Y:S01]  /*17e0*/  @P1 FMUL.FTZ R10, R12, R13 ;  /* 0x0000000d0c0a1220 */ /* 0x000fe20000410000 */
[----:B------:R-:W-:Y:S01]  /*17f0*/  CS2R R12, SRZ ;  /* 0x00000000000c7805 */ /* 0x000fe2000001ff00 */
[----:B------:R-:W0:Y:S01]  /*1800*/  @P1 LDC R77, c[0x0][0x40c] ;  /* 0x00010300ff4d1b82 */ /* 0x000e220000000800 */
[----:B-1----:R-:W-:Y:S01]  /*1810*/  @P1 FMUL.FTZ R15, R15, R72 ;  /* 0x000000480f0f1220 */ /* 0x002fe20000410000 */
[----:B------:R-:W-:-:S02]  /*1820*/  @P1 HADD2.F32 R72, -RZ, R22.H0_H0 ;  /* 0x20000016ff481230 */ /* 0x000fc40000004100 */
[----:B------:R-:W-:-:S04]  /*1830*/  @P1 HADD2.F32 R14, -RZ, R49.H0_H0 ;  /* 0x20000031ff0e1230 */ /* 0x000fc80000004100 */
[----:B------:R-:W1:Y:S01]  /*1840*/  @P1 LDC R76, c[0x0][0x40c] ;  /* 0x00010300ff4c1b82 */ /* 0x000e620000000800 */
[----:B---3--:R-:W-:Y:S01]  /*1850*/  @P1 FMUL.FTZ R74, R74, R75 ;  /* 0x0000004b4a4a1220 */ /* 0x008fe20000410000 */
[----:B------:R-:W-:Y:S02]  /*1860*/  @P1 HADD2.F32 R75, -RZ, R22.H1_H1 ;  /* 0x30000016ff4b1230 */ /* 0x000fe40000004100 */
[----:B------:R-:W-:Y:S01]  /*1870*/  @P1 FMUL.FTZ R12, R15, R14 ;  /* 0x0000000e0f0c1220 */ /* 0x000fe20000410000 */
[----:B------:R-:W-:Y:S01]  /*1880*/  CS2R R14, SRZ ;  /* 0x00000000000e7805 */ /* 0x000fe2000001ff00 */
[----:B------:R-:W-:Y:S01]  /*1890*/  @P1 FMUL.FTZ R13, R74, R73 ;  /* 0x000000494a0d1220 */ /* 0x000fe20000410000 */
[--C-:B------:R-:W-:Y:S01]  /*18a0*/  @P1 HADD2.F32 R73, -RZ, R50.reuse.H0_H0 ;  /* 0x20000032ff491230 */ /* 0x100fe20000004100 */
[----:B------:R-:W3:Y:S01]  /*18b0*/  @P1 LDC R106, c[0x0][0x40c] ;  /* 0x00010300ff6a1b82 */ /* 0x000ee20000000800 */
[----:B--2---:R-:W-:Y:S01]  /*18c0*/  @P1 FMUL.FTZ R98, R98, R99 ;  /* 0x0000006362621220 */ /* 0x004fe20000410000 */
[----:B------:R-:W-:-:S02]  /*18d0*/  @P1 HADD2.F32 R74, -RZ, R50.H1_H1 ;  /* 0x30000032ff4a1230 */ /* 0x000fc40000004100 */
[----:B------:R-:W-:Y:S02]  /*18e0*/  @P1 HADD2.F32 R99, -RZ, R51.H0_H0 ;  /* 0x20000033ff631230 */ /* 0x000fe40000004100 */
[----:B0-----:R-:W-:-:S04]  /*18f0*/  @P1 FMUL.FTZ R72, R72, R77 ;  /* 0x0000004d48481220 */ /* 0x001fc80000410000 */
[----:B------:R-:W-:Y:S01]  /*1900*/  @P1 FMUL.FTZ R14, R72, R73 ;  /* 0x00000049480e1220 */ /* 0x000fe20000410000 */
[----:B------:R-:W-:Y:S02]  /*1910*/  F2FP.F16.F32.PACK_AB R72, RZ, R10 ;  /* 0x0000000aff48723e */ /* 0x000fe400000000ff */
[----:B------:R-:W-:Y:S01]  /*1920*/  F2FP.F16.F32.PACK_AB R73, RZ, R11 ;  /* 0x0000000bff49723e */ /* 0x000fe200000000ff */
[----:B-1----:R-:W-:Y:S01]  /*1930*/  @P1 FMUL.FTZ R75, R75, R76 ;  /* 0x0000004c4b4b1220 */ /* 0x002fe20000410000 */
[----:B------:R-:W-:Y:S02]  /*1940*/  CS2R R76, SRZ ;  /* 0x00000000004c7805 */ /* 0x000fe4000001ff00 */
[----:B------:R-:W-:Y:S01]  /*1950*/  @P1 FMUL.FTZ R76, R98, R99 ;  /* 0x00000063624c1220 */ /* 0x000fe20000410000 */
[----:B------:R-:W-:Y:S01]  /*1960*/  @P1 FMUL.FTZ R15, R75, R74 ;  /* 0x0000004a4b0f1220 */ /* 0x000fe20000410000 */
[----:B------:R-:W-:Y:S02]  /*1970*/  F2FP.F16.F32.PACK_AB R74, RZ, R12 ;  /* 0x0000000cff4a723e */ /* 0x000fe400000000ff */
[----:B------:R-:W-:Y:S01]  /*1980*/  F2FP.F16.F32.PACK_AB R75, RZ, R13 ;  /* 0x0000000dff4b723e */ /* 0x000fe200000000ff */
[----:B---3--:R-:W-:Y:S01]  /*1990*/  @P1 FMUL.FTZ R105, R105, R106 ;  /* 0x0000006a69691220 */ /* 0x008fe20000410000 */
[----:B------:R-:W-:-:S02]  /*19a0*/  F2FP.F16.F32.PACK_AB R98, RZ, R14 ;  /* 0x0000000eff62723e */ /* 0x000fc400000000ff */
[----:B------:R-:W-:Y:S01]  /*19b0*/  F2FP.F16.F32.PACK_AB R99, RZ, R15 ;  /* 0x0000000fff63723e */ /* 0x000fe200000000ff */
[----:B------:R-:W-:Y:S01]  /*19c0*/  @P1 FMUL.FTZ R77, R105, R108 ;  /* 0x0000006c694d1220 */ /* 0x000fe20000410000 */
[----:B------:R-:W-:Y:S02]  /*19d0*/  F2FP.F16.F32.PACK_AB R105, RZ, R76 ;  /* 0x0000004cff69723e */ /* 0x000fe400000000ff */
[----:B------:R-:W-:Y:S02]  /*19e0*/  PRMT R72, R72, 0x5410, R73 ;  /* 0x0000541048487816 */ /* 0x000fe40000000049 */
[----:B------:R-:W-:Y:S02]  /*19f0*/  F2FP.F16.F32.PACK_AB R106, RZ, R77 ;  /* 0x0000004dff6a723e */ /* 0x000fe400000000ff */
[----:B------:R-:W-:Y:S02]  /*1a00*/  PRMT R73, R74, 0x5410, R75 ;  /* 0x000054104a497816 */ /* 0x000fe4000000004b */
[----:B------:R-:W-:-:S02]  /*1a10*/  PRMT R74, R98, 0x5410, R99 ;  /* 0x00005410624a7816 */ /* 0x000fc40000000063 */
[----:B------:R-:W-:-:S07]  /*1a20*/  PRMT R75, R105, 0x5410, R106 ;  /* 0x00005410694b7816 */ /* 0x000fce000000006a */
.L_x_2867:
[----:B------:R-:W0:Y:S01]  /*1a30*/  LDC.64 R98, c[0x0][0x3a8] ;  /* 0x0000ea00ff627b82 */ /* 0x000e220000000a00 */
[----:B------:R-:W-:Y:S01]  /*1a40*/  IADD3 R104, PT, PT, R104, 0x100, RZ ;  /* 0x0000010068687810 */ /* 0x000fe20007ffe0ff */
[C---:B0-----:R-:W-:Y:S01]  /*1a50*/  IMAD.WIDE.U32 R98, R102.reuse, 0x10, R98 ;  /* 0x0000001066627825 */ /* 0x041fe200078e0062 */
[----:B------:R-:W-:-:S04]  /*1a60*/  IADD3 R102, PT, PT, R102, 0x100, RZ ;  /* 0x0000010066667810 */ /* 0x000fc80007ffe0ff */
[----:B------:R1:W-:Y:S03]  /*1a70*/  STG.E.128 desc[UR6][R98.64], R72 ;  /* 0x0000004862007986 */ /* 0x0003e6000c101d06 */
.L_x_2865:
[----:B------:R-:W-:Y:S05]  /*1a80*/  BSYNC.RECONVERGENT B0 ;  /* 0x0000000000007941 */ /* 0x000fea0003800200 */
.L_x_2864:
        /* <DEDUP_REMOVED lines=13> */
[----:B-----5:R-:W-:Y:S02]  /*1b60*/  HADD2.F32 R78, -RZ, R16.H0_H0 ;  /* 0x20000010ff4e7230 */ /* 0x020fe40000004100 */
[----:B------:R-:W-:-:S10]  /*1b70*/  HADD2.F32 R80, -RZ, R17.H0_H0 ;  /* 0x20000011ff507230 */ /* 0x000fd40000004100 */
[----:B0-----:R-:W0:Y:S01]  /*1b80*/  @P0 LDC R73, c[0x0][0x40c] ;  /* 0x00010300ff490b82 */ /* 0x001e220000000800 */
[--C-:B------:R-:W-:Y:S02]  /*1b90*/  @P0 HADD2.F32 R72, -RZ, R20.reuse.H0_H0 ;  /* 0x20000014ff480230 */ /* 0x100fe40000004100 */
[----:B------:R-:W-:Y:S02]  /*1ba0*/  @P0 HADD2.F32 R74, -RZ, R20.H1_H1 ;  /* 0x30000014ff4a0230 */ /* 0x000fe40000004100 */
[----:B------:R-:W-:Y:S02]  /*1bb0*/  @P0 HADD2.F32 R81, -RZ, R21.H0_H0 ;  /* 0x20000015ff510230 */ /* 0x000fe40000004100 */
[----:B------:R-:W-:Y:S01]  /*1bc0*/  @P0 HADD2.F32 R106, -RZ, R23.H1_H1 ;  /* 0x30000017ff6a0230 */ /* 0x000fe20000004100 */
[----:B------:R-:W1:Y:S08]  /*1bd0*/  @P0 LDC R79, c[0x0][0x40c] ;  /* 0x00010300ff4f0b82 */ /* 0x000e700000000800 */
[----:B------:R-:W2:Y:S08]  /*1be0*/  @P0 LDC R83, c[0x0][0x40c] ;  /* 0x00010300ff530b82 */ /* 0x000eb00000000800 */
[----:B------:R-:W3:Y:S01]  /*1bf0*/  @P0 LDC R82, c[0x0][0x40c] ;  /* 0x00010300ff520b82 */ /* 0x000ee20000000800 */
[----:B0-----:R-:W-:Y:S01]  /*1c00*/  @P0 FMUL.FTZ R75, R72, R73 ;  /* 0x00000049484b0220 */ /* 0x001fe20000410000 */
[----:B------:R-:W-:-:S02]  /*1c10*/  @P0 HADD2.F32 R72, -RZ, R36.H0_H0 ;  /* 0x20000024ff480230 */ /* 0x000fc40000004100 */
[----:B------:R-:W-:-:S03]  /*1c20*/  @P0 HADD2.F32 R73, -RZ, R36.H1_H1 ;  /* 0x30000024ff490230 */ /* 0x000fc60000004100 */
[----:B------:R-:W-:Y:S01]  /*1c30*/  @P0 FFMA.FTZ R78, R75, R72, R78 ;  /* 0x000000484b4e0223 */ /* 0x000fe2000001004e */
[----:B------:R-:W0:Y:S01]  /*1c40*/  @P0 LDC R85, c[0x0][0x40c] ;  /* 0x00010300ff550b82 */ /* 0x000e220000000800 */
[----:B-1----:R-:W-:Y:S01]  /*1c50*/  @P0 FMUL.FTZ R74, R74, R79 ;  /* 0x0000004f4a4a0220 */ /* 0x002fe20000410000 */
[----:B------:R-:W-:Y:S02]  /*1c60*/  HADD2.F32 R79, -RZ, R16.H1_H1 ;  /* 0x30000010ff4f7230 */ /* 0x000fe40000004100 */
[----:B------:R-:W-:-:S03]  /*1c70*/  @P0 HADD2.F32 R72, -RZ, R21.H1_H1 ;  /* 0x30000015ff480230 */ /* 0x000fc60000004100 */
[----:B------:R-:W-:Y:S01]  /*1c80*/  @P0 FFMA.FTZ R79, R74, R73, R79 ;  /* 0x000000494a4f0223 */ /* 0x000fe2000001004f */
[----:B------:R-:W1:Y:S01]  /*1c90*/  @P0 LDC R84, c[0x0][0x40c] ;  /* 0x00010300ff540b82 */ /* 0x000e620000000800 */
[----:B--2---:R-:W-:Y:S01]  /*1ca0*/  @P0 FMUL.FTZ R74, R72, R83 ;  /* 0x00000053484a0220 */ /* 0x004fe20000410000 */
[--C-:B------:R-:W-:Y:S02]  /*1cb0*/  @P0 HADD2.F32 R72, -RZ, R37.reuse.H0_H0 ;  /* 0x20000025ff480230 */ /* 0x100fe40000004100 */
[----:B------:R-:W-:Y:S02]  /*1cc0*/  @P0 HADD2.F32 R73, -RZ, R37.H1_H1 ;  /* 0x30000025ff490230 */ /* 0x000fe40000004100 */
[----:B------:R-:W-:Y:S02]  /*1cd0*/  @P0 HADD2.F32 R83, -RZ, R22.H1_H1 ;  /* 0x30000016ff530230 */ /* 0x000fe40000004100 */
[----:B------:R-:W2:Y:S01]  /*1ce0*/  @P0 LDC R105, c[0x0][0x40c] ;  /* 0x00010300ff690b82 */ /* 0x000ea20000000800 */
[----:B---3--:R-:W-:Y:S01]  /*1cf0*/  @P0 FMUL.FTZ R75, R81, R82 ;  /* 0x00000052514b0220 */ /* 0x008fe20000410000 */
[----:B------:R-:W-:-:S02]  /*1d00*/  HADD2.F32 R81, -RZ, R17.H1_H1 ;  /* 0x30000011ff517230 */ /* 0x000fc40000004100 */
[----:B------:R-:W-:Y:S02]  /*1d10*/  @P0 HADD2.F32 R82, -RZ, R22.H0_H0 ;  /* 0x20000016ff520230 */ /* 0x000fe40000004100 */
[----:B------:R-:W-:Y:S01]  /*1d20*/  @P0 FFMA.FTZ R80, R75, R72, R80 ;  /* 0x000000484b500223 */ /* 0x000fe20000010050 */
[----:B------:R-:W-:Y:S02]  /*1d30*/  @P0 HADD2.F32 R72, -RZ, R23.H0_H0 ;  /* 0x20000017ff480230 */ /* 0x000fe40000004100 */
[----:B------:R-:W-:Y:S01]  /*1d40*/  @P0 FFMA.FTZ R81, R74, R73, R81 ;  /* 0x000000494a510223 */ /* 0x000fe20000010051 */
[----:B------:R-:W3:Y:S01]  /*1d50*/  @P0 LDC R107, c[0x0][0x40c] ;  /* 0x00010300ff6b0b82 */ /* 0x000ee20000000800 */
[----:B0-----:R-:W-:Y:S01]  /*1d60*/  @P0 FMUL.FTZ R99, R82, R85 ;  /* 0x0000005552630220 */ /* 0x001fe20000410000 */
[----:B------:R-:W-:Y:S02]  /*1d70*/  HADD2.F32 R82, -RZ, R18.H0_H0 ;  /* 0x20000012ff527230 */ /* 0x000fe40000004100 */
[----:B------:R-:W-:-:S02]  /*1d80*/  HADD2.F32 R85, -RZ, R19.H1_H1 ;  /* 0x30000013ff557230 */ /* 0x000fc40000004100 */
[----:B------:R-:W-:Y:S02]  /*1d90*/  @P0 HADD2.F32 R73, -RZ, R38.H1_H1 ;  /* 0x30000026ff490230 */ /* 0x000fe40000004100 */
[----:B-1----:R-:W-:Y:S01]  /*1da0*/  @P0 FMUL.FTZ R98, R83, R84 ;  /* 0x0000005453620220 */ /* 0x002fe20000410000 */
[----:B------:R-:W-:Y:S02]  /*1db0*/  HADD2.F32 R83, -RZ, R18.H1_H1 ;  /* 0x30000012ff537230 */ /* 0x000fe40000004100 */
[----:B------:R-:W-:Y:S02]  /*1dc0*/  HADD2.F32 R84, -RZ, R19.H0_H0 ;  /* 0x20000013ff547230 */ /* 0x000fe40000004100 */
[--C-:B------:R-:W-:Y:S02]  /*1dd0*/  @P0 HADD2.F32 R74, -RZ, R39.reuse.H0_H0 ;  /* 0x20000027ff4a0230 */ /* 0x100fe40000004100 */
[----:B------:R-:W-:Y:S01]  /*1de0*/  @P0 FFMA.FTZ R83, R98, R73, R83 ;  /* 0x0000004962530223 */ /* 0x000fe20000010053 */
[----:B------:R-:W-:-:S02]  /*1df0*/  @P0 HADD2.F32 R75, -RZ, R39.H1_H1 ;  /* 0x30000027ff4b0230 */ /* 0x000fc40000004100 */
[----:B--2---:R-:W-:Y:S01]  /*1e00*/  @P0 FMUL.FTZ R105, R72, R105 ;  /* 0x0000006948690220 */ /* 0x004fe20000410000 */
[----:B------:R-:W-:Y:S01]  /*1e10*/  @P0 HADD2.F32 R72, -RZ, R38.H0_H0 ;  /* 0x20000026ff480230 */ /* 0x000fe20000004100 */
[----:B------:R-:W-:Y:S02]  /*1e20*/  F2FP.F16.F32.PACK_AB R73, RZ, R79 ;  /* 0x0000004fff49723e */ /* 0x000fe400000000ff */
[----:B------:R-:W-:Y:S01]  /*1e30*/  @P0 FFMA.FTZ R84, R105, R74, R84 ;  /* 0x0000004a69540223 */ /* 0x000fe20000010054 */
[----:B------:R-:W-:Y:S01]  /*1e40*/  F2FP.F16.F32.PACK_AB R74, RZ, R80 ;  /* 0x00000050ff4a723e */ /* 0x000fe200000000ff */
[----:B------:R-:W-:Y:S01]  /*1e50*/  @P0 FFMA.FTZ R82, R99, R72, R82 ;  /* 0x0000004863520223 */ /* 0x000fe20000010052 */
[----:B------:R-:W-:Y:S01]  /*1e60*/  F2FP.F16.F32.PACK_AB R72, RZ, R78 ;  /* 0x0000004eff48723e */ /* 0x000fe200000000ff */
[----:B---3--:R-:W-:Y:S01]  /*1e70*/  @P0 FMUL.FTZ R106, R106, R107 ;  /* 0x0000006b6a6a0220 */ /* 0x008fe20000410000 */
[----:B------:R-:W-:Y:S02]  /*1e80*/  F2FP.F16.F32.PACK_AB R98, RZ, R81 ;  /* 0x00000051ff62723e */ /* 0x000fe400000000ff */
[----:B------:R-:W-:Y:S01]  /*1e90*/  F2FP.F16.F32.PACK_AB R99, RZ, R82 ;  /* 0x00000052ff63723e */ /* 0x000fe200000000ff */
[----:B------:R-:W-:Y:S01]  /*1ea0*/  @P0 FFMA.FTZ R85, R106, R75, R85 ;  /* 0x0000004b6a550223 */ /* 0x000fe20000010055 */
[----:B------:R-:W-:-:S02]  /*1eb0*/  F2FP.F16.F32.PACK_AB R105, RZ, R83 ;  /* 0x00000053ff69723e */ /* 0x000fc400000000ff */
[----:B------:R-:W-:Y:S02]  /*1ec0*/  F2FP.F16.F32.PACK_AB R106, RZ, R84 ;  /* 0x00000054ff6a723e */ /* 0x000fe400000000ff */
[----:B------:R-:W-:Y:S02]  /*1ed0*/  F2FP.F16.F32.PACK_AB R75, RZ, R85 ;  /* 0x00000055ff4b723e */ /* 0x000fe400000000ff */
[----:B------:R-:W-:Y:S02]  /*1ee0*/  PRMT R72, R72, 0x5410, R73 ;  /* 0x0000541048487816 */ /* 0x000fe40000000049 */
[----:B------:R-:W-:Y:S02]  /*1ef0*/  PRMT R73, R74, 0x5410, R98 ;  /* 0x000054104a497816 */ /* 0x000fe40000000062 */
[----:B------:R-:W-:Y:S02]  /*1f00*/  PRMT R74, R99, 0x5410, R105 ;  /* 0x00005410634a7816 */ /* 0x000fe40000000069 */
[----:B------:R-:W-:Y:S01]  /*1f10*/  PRMT R75, R106, 0x5410, R75 ;  /* 0x000054106a4b7816 */ /* 0x000fe2000000004b */
[----:B------:R-:W-:Y:S06]  /*1f20*/  BRA `(.L_x_2871) ;  /* 0x0000000000e07947 */ /* 0x000fec0003800000 */
.L_x_2870:
[----:B0-----:R-:W0:Y:S01]  /*1f30*/  @P1 LDC R73, c[0x0][0x40c] ;  /* 0x00010300ff491b82 */ /* 0x001e220000000800 */
[--C-:B-----5:R-:W-:Y:S01]  /*1f40*/  @P1 HADD2.F32 R72, -RZ, R20.reuse.H0_H0 ;  /* 0x20000014ff481230 */ /* 0x120fe20000004100 */
[----:B------:R-:W-:Y:S01]  /*1f50*/  CS2R R78, SRZ ;  /* 0x00000000004e7805 */ /* 0x000fe2000001ff00 */
[----:B------:R-:W-:Y:S02]  /*1f60*/  @P1 HADD2.F32 R74, -RZ, R20.H1_H1 ;  /* 0x30000014ff4a1230 */ /* 0x000fe40000004100 */
[----:B------:R-:W-:Y:S02]  /*1f70*/  @P1 HADD2.F32 R81, -RZ, R36.H1_H1 ;  /* 0x30000024ff511230 */ /* 0x000fe40000004100 */
[----:B------:R-:W-:Y:S01]  /*1f80*/  @P1 HADD2.F32 R82, -RZ, R21.H1_H1 ;  /* 0x30000015ff521230 */ /* 0x000fe20000004100 */
[----:B------:R-:W1:Y:S01]  /*1f90*/  @P1 LDC R75, c[0x0][0x40c] ;  /* 0x00010300ff4b1b82 */ /* 0x000e620000000800 */
[--C-:B------:R-:W-:Y:S02]  /*1fa0*/  @P1 HADD2.F32 R98, -RZ, R23.reuse.H0_H0 ;  /* 0x20000017ff621230 */ /* 0x100fe40000004100 */
[----:B------:R-:W-:-:S02]  /*1fb0*/  @P1 HADD2.F32 R105, -RZ, R23.H1_H1 ;  /* 0x30000017ff691230 */ /* 0x000fc40000004100 */
[----:B------:R-:W-:-:S03]  /*1fc0*/  @P1 HADD2.F32 R108, -RZ, R39.H1_H1 ;  /* 0x30000027ff6c1230 */ /* 0x000fc60000004100 */
[----:B------:R-:W2:Y:S08]  /*1fd0*/  @P1 LDC R80, c[0x0][0x40c] ;  /* 0x00010300ff501b82 */ /* 0x000eb00000000800 */
[----:B------:R-:W3:Y:S01]  /*1fe0*/  @P1 LDC R83, c[0x0][0x40c] ;  /* 0x00010300ff531b82 */ /* 0x000ee20000000800 */
[----:B0-----:R-:W-:Y:S01]  /*1ff0*/  @P1 FMUL.FTZ R72, R72, R73 ;  /* 0x0000004948481220 */ /* 0x001fe20000410000 */
[----:B------:R-:W-:-:S05]  /*2000*/  @P1 HADD2.F32 R73, -RZ, R36.H0_H0 ;  /* 0x20000024ff491230 */ /* 0x000fca0000004100 */
[----:B------:R-:W-:Y:S01]  /*2010*/  @P1 FMUL.FTZ R78, R72, R73 ;  /* 0x00000049484e1220 */ /* 0x000fe20000410000 */
[----:B------:R-:W0:Y:S01]  /*2020*/  @P1 LDC R99, c[0x0][0x40c] ;  /* 0x00010300ff631b82 */ /* 0x000e220000000800 */
[----:B-1----:R-:W-:Y:S01]  /*2030*/  @P1 FMUL.FTZ R74, R74, R75 ;  /* 0x0000004b4a4a1220 */ /* 0x002fe20000410000 */
[----:B------:R-:W-:Y:S02]  /*2040*/  @P1 HADD2.F32 R75, -RZ, R21.H0_H0 ;  /* 0x20000015ff4b1230 */ /* 0x000fe40000004100 */
[--C-:B------:R-:W-:Y:S02]  /*2050*/  @P1 HADD2.F32 R72, -RZ, R37.reuse.H0_H0 ;  /* 0x20000025ff481230 */ /* 0x100fe40000004100 */
[----:B------:R-:W-:Y:S01]  /*2060*/  @P1 FMUL.FTZ R79, R74, R81 ;  /* 0x000000514a4f1220 */ /* 0x000fe20000410000 */
[----:B------:R-:W-:Y:S01]  /*2070*/  @P1 HADD2.F32 R73, -RZ, R37.H1_H1 ;  /* 0x30000025ff491230 */ /* 0x000fe20000004100 */
[----:B------:R-:W1:Y:S01]  /*2080*/  @P1 LDC R85, c[0x0][0x40c] ;  /* 0x00010300ff551b82 */ /* 0x000e620000000800 */
[----:B--2---:R-:W-:Y:S01]  /*2090*/  @P1 FMUL.FTZ R75, R75, R80 ;  /* 0x000000504b4b1220 */ /* 0x004fe20000410000 */
[----:B------:R-:W-:Y:S01]  /*20a0*/  @P1 HADD2.F32 R74, -RZ, R22.H0_H0 ;  /* 0x20000016ff4a1230 */ /* 0x000fe20000004100 */
[----:B------:R-:W-:-:S02]  /*20b0*/  CS2R R80, SRZ ;  /* 0x0000000000507805 */ /* 0x000fc4000001ff00 */
[----:B------:R-:W-:Y:S01]  /*20c0*/  @P1 FMUL.FTZ R80, R75, R72 ;  /* 0x000000484b501220 */ /* 0x000fe20000410000 */
[----:B------:R-:W-:Y:S02]  /*20d0*/  @P1 HADD2.F32 R75, -RZ, R38.H1_H1 ;  /* 0x30000026ff4b1230 */ /* 0x000fe40000004100 */
[----:B------:R-:W2:Y:S01]  /*20e0*/  @P1 LDC R84, c[0x0][0x40c] ;  /* 0x00010300ff541b82 */ /* 0x000ea20000000800 */
[----:B---3--:R-:W-:Y:S01]  /*20f0*/  @P1 FMUL.FTZ R82, R82, R83 ;  /* 0x0000005352521220 */ /* 0x008fe20000410000 */
[----:B------:R-:W-:-:S03]  /*2100*/  @P1 HADD2.F32 R83, -RZ, R22.H1_H1 ;  /* 0x30000016ff531230 */ /* 0x000fc60000004100 */
[----:B------:R-:W-:Y:S01]  /*2110*/  @P1 FMUL.FTZ R81, R82, R73 ;  /* 0x0000004952511220 */ /* 0x000fe20000410000 */
[----:B------:R-:W-:Y:S02]  /*2120*/  @P1 HADD2.F32 R73, -RZ, R38.H0_H0 ;  /* 0x20000026ff491230 */ /* 0x000fe40000004100 */
[----:B------:R-:W3:Y:S01]  /*2130*/  @P1 LDC R106, c[0x0][0x40c] ;  /* 0x00010300ff6a1b82 */ /* 0x000ee20000000800 */
[----:B0-----:R-:W-:Y:S01]  /*2140*/  @P1 FMUL.FTZ R98, R98, R99 ;  /* 0x0000006362621220 */ /* 0x001fe20000410000 */
[----:B------:R-:W-:Y:S02]  /*2150*/  @P1 HADD2.F32 R99, -RZ, R39.H0_H0 ;  /* 0x20000027ff631230 */ /* 0x000fe40000004100 */
[----:B-1----:R-:W-:Y:S01]  /*2160*/  @P1 FMUL.FTZ R74, R74, R85 ;  /* 0x000000554a4a1220 */ /* 0x002fe20000410000 */
[----:B--2---:R-:W-:Y:S01]  /*2170*/  @P1 FMUL.FTZ R72, R83, R84 ;  /* 0x0000005453481220 */ /* 0x004fe20000410000 */
[----:B------:R-:W-:Y:S02]  /*2180*/  CS2R R82, SRZ ;  /* 0x0000000000527805 */ /* 0x000fe4000001ff00 */
[----:B------:R-:W-:Y:S01]  /*2190*/  CS2R R84, SRZ ;  /* 0x0000000000547805 */ /* 0x000fe2000001ff00 */
[----:B------:R-:W-:Y:S01]  /*21a0*/  @P1 FMUL.FTZ R82, R74, R73 ;  /* 0x000000494a521220 */ /* 0x000fe20000410000 */
[----:B------:R-:W-:Y:S01]  /*21b0*/  @P1 FMUL.FTZ R83, R72, R75 ;  /* 0x0000004b48531220 */ /* 0x000fe20000410000 */
[----:B------:R-:W-:Y:S01]  /*21c0*/  @P1 FMUL.FTZ R84, R98, R99 ;  /* 0x0000006362541220 */ /* 0x000fe20000410000 */
[----:B------:R-:W-:Y:S01]  /*21d0*/  F2FP.F16.F32.PACK_AB R72, RZ, R78 ;  /* 0x0000004eff48723e */ /* 0x000fe200000000ff */
[----:B---3--:R-:W-:Y:S01]  /*21e0*/  @P1 FMUL.FTZ R105, R105, R106 ;  /* 0x0000006a69691220 */ /* 0x008fe20000410000 */
[----:B------:R-:W-:-:S02]  /*21f0*/  F2FP.F16.F32.PACK_AB R73, RZ, R79 ;  /* 0x0000004fff49723e */ /* 0x000fc400000000ff */
[----:B------:R-:W-:Y:S01]  /*2200*/  F2FP.F16.F32.PACK_AB R74, RZ, R80 ;  /* 0x00000050ff4a723e */ /* 0x000fe200000000ff */
[----:B------:R-:W-:Y:S01]  /*2210*/  @P1 FMUL.FTZ R85, R105, R108 ;  /* 0x0000006c69551220 */ /* 0x000fe20000410000 */
[----:B------:R-:W-:Y:S02]  /*2220*/  F2FP.F16.F32.PACK_AB R75, RZ, R81 ;  /* 0x00000051ff4b723e */ /* 0x000fe400000000ff */
[----:B------:R-:W-:Y:S02]  /*2230*/  F2FP.F16.F32.PACK_AB R98, RZ, R82 ;  /* 0x00000052ff62723e */ /* 0x000fe400000000ff */
[----:B------:R-:W-:Y:S02]  /*2240*/  F2FP.F16.F32.PACK_AB R99, RZ, R83 ;  /* 0x00000053ff63723e */ /* 0x000fe400000000ff */
[----:B------:R-:W-:Y:S02]  /*2250*/  F2FP.F16.F32.PACK_AB R105, RZ, R84 ;  /* 0x00000054ff69723e */ /* 0x000fe400000000ff */
[----:B------:R-:W-:-:S02]  /*2260*/  F2FP.F16.F32.PACK_AB R106, RZ, R85 ;  /* 0x00000055ff6a723e */ /* 0x000fc400000000ff */
[----:B------:R-:W-:Y:S02]  /*2270*/  PRMT R72, R72, 0x5410, R73 ;  /* 0x0000541048487816 */ /* 0x000fe40000000049 */
[----:B------:R-:W-:Y:S02]  /*2280*/  PRMT R73, R74, 0x5410, R75 ;  /* 0x000054104a497816 */ /* 0x000fe4000000004b */
[----:B------:R-:W-:Y:S02]  /*2290*/  PRMT R74, R98, 0x5410, R99 ;  /* 0x00005410624a7816 */ /* 0x000fe40000000063 */
[----:B------:R-:W-:-:S07]  /*22a0*/  PRMT R75, R105, 0x5410, R106 ;  /* 0x00005410694b7816 */ /* 0x000fce000000006a */
.L_x_2871:
[----:B------:R-:W0:Y:S01]  /*22b0*/  LDC.64 R98, c[0x0][0x3a8] ;  /* 0x0000ea00ff627b82 */ /* 0x000e220000000a00 */
[----:B------:R-:W-:Y:S01]  /*22c0*/  IADD3 R104, PT, PT, R104, 0x100, RZ ;  /* 0x0000010068687810 */ /* 0x000fe20007ffe0ff */
[C---:B0-----:R-:W-:Y:S01]  /*22d0*/  IMAD.WIDE.U32 R98, R102.reuse, 0x10, R98 ;  /* 0x0000001066627825 */ /* 0x041fe200078e0062 */
[----:B------:R-:W-:-:S04]  /*22e0*/  IADD3 R102, PT, PT, R102, 0x100, RZ ;  /* 0x0000010066667810 */ /* 0x000fc80007ffe0ff */
[----:B------:R2:W-:Y:S03]  /*22f0*/  STG.E.128 desc[UR6][R98.64], R72 ;  /* 0x0000004862007986 */ /* 0x0005e6000c101d06 */
.L_x_2869:
[----:B------:R-:W-:Y:S05]  /*2300*/  BSYNC.RECONVERGENT B0 ;  /* 0x0000000000007941 */ /* 0x000fea0003800200 */
.L_x_2868:
        /* <DEDUP_REMOVED lines=74> */
.L_x_2874:
        /* <DEDUP_REMOVED lines=56> */
.L_x_2875:
[----:B------:R-:W0:Y:S02]  /*2b30*/  LDC.64 R98, c[0x0][0x3a8] ;  /* 0x0000ea00ff627b82 */ /* 0x000e240000000a00 */
[----:B0-----:R-:W-:-:S05]  /*2b40*/  IMAD.WIDE.U32 R98, R102, 0x10, R98 ;  /* 0x0000001066627825 */ /* 0x001fca00078e0062 */
[----:B------:R0:W-:Y:S02]  /*2b50*/  STG.E.128 desc[UR6][R98.64], R72 ;  /* 0x0000004862007986 */ /* 0x0001e4000c101d06 */
.L_x_2873:
[----:B------:R-:W-:Y:S05]  /*2b60*/  BSYNC.RECONVERGENT B0 ;  /* 0x0000000000007941 */ /* 0x000fea0003800200 */
.L_x_2872:
[----:B012---:R-:W-:Y:S01]  /*2b70*/  FADD.FTZ R72, RZ, R2 ;  /* 0x00000002ff487221 */ /* 0x007fe20000010000 */
        /* <DEDUP_REMOVED lines=46> */
[----:B----4-:R-:W-:Y:S01]  /*2e60*/  FMUL.FTZ R72, R94, R103 ;  /* 0x000000675e487220 */ /* 0x010fe20000410000 */
        /* <DEDUP_REMOVED lines=87> */
.L_x_2877:
[----:B------:R-:W-:Y:S05]  /*33e0*/  BSYNC.RECONVERGENT B0 ;  /* 0x0000000000007941 */ /* 0x000fea0003800200 */
.L_x_2876:
        /* <DEDUP_REMOVED lines=12> */
.L_x_2879:
[----:B------:R-:W-:Y:S05]  /*34b0*/  BSYNC.RECONVERGENT B0 ;  /* 0x0000000000007941 */ /* 0x000fea0003800200 */
.L_x_2878:
[----:B------:R-:W1:Y:S01]  /*34c0*/  SHFL.DOWN PT, R98, R103, 0x4, 0x1f ;  /* 0x08801f0067627f89 */ /* 0x000e6200000e0000 */
[----:B------:R-:W-:Y:S02]  /*34d0*/  ISETP.NE.AND P0, PT, R101, RZ, PT ;  /* 0x000000ff6500720c */ /* 0x000fe40003f05270 */
        /* <DEDUP_REMOVED lines=24> */
[----:B------:R-:W4:Y:S01]  /*3660*/  SHFL.DOWN PT, R104, R99, 0x1, 0x1f ;  /* 0x08201f0063687f89 */ /* 0x000f2200000e0000 */
[----:B0-----:R-:W-:Y:S01]  /*3670*/  FMUL.FTZ R103, R72, R108 ;  /* 0x0000006c48677220 */ /* 0x001fe20000410000 */
[----:B------:R-:W-:-:S03]  /*3680*/  FADD.FTZ R72, R105, -R72 ;  /* 0x8000004869487221 */ /* 0x000fc60000010000 */
[----:B------:R-:W-:Y:S01]  /*3690*/  FFMA.FTZ R105, R74, R105, R103 ;  /* 0x000000694a697223 */ /* 0x000fe20000010067 */
[----:B------:R-:W-:Y:S01]  /*36a0*/  FMUL.FTZ R103, R72, R72 ;  /* 0x0000004848677220 */ /* 0x000fe20000410000 */
[----:B-1----:R-:W-:Y:S02]  /*36b0*/  FADD.FTZ R73, R73, R98 ;  /* 0x0000006249497221 */ /* 0x002fe40000010000 */
[----:B--2---:R-:W-:Y:S01]  /*36c0*/  FMUL.FTZ R72, R102, R105 ;  /* 0x0000006966487220 */ /* 0x004fe20000410000 */
[----:B------:R-:W-:Y:S01]  /*36d0*/  FMUL.FTZ R103, R74, R103 ;  /* 0x000000674a677220 */ /* 0x000fe20000410000 */
[-C--:B----4-:R-:W-:Y:S02]  /*36e0*/  IADD3 R99, PT, PT, R99, R104.reuse, RZ ;  /* 0x0000006863637210 */ /* 0x090fe40007ffe0ff */
[----:B------:R-:W-:Y:S01]  /*36f0*/  I2FP.F32.S32 R104, R104 ;  /* 0x0000006800687245 */ /* 0x000fe20000201400 */
[----:B------:R-:W0:Y:S01]  /*3700*/  SHFL.DOWN PT, R105, R72, 0x1, 0x1f ;  /* 0x08201f0048697f89 */ /* 0x000e2200000e0000 */
[----:B------:R-:W-:Y:S01]  /*3710*/  FMUL.FTZ R103, R103, R108 ;  /* 0x0000006c67677220 */ /* 0x000fe20000410000 */
[----:B------:R-:W-:-:S03]  /*3720*/  I2FP.F32.S32 R99, R99 ;  /* 0x0000006300637245 */ /* 0x000fc60000201400 */
[----:B------:R-:W-:Y:S02]  /*3730*/  FFMA.FTZ R73, R102, R103, R73 ;  /* 0x0000006766497223 */ /* 0x000fe40000010049 */
[----:B------:R-:W1:Y:S01]  /*3740*/  LDC R103, c[0x0][0x448] ;  /* 0x00011200ff677b82 */ /* 0x000e620000000800 */
[----:B------:R-:W2:Y:S02]  /*3750*/  MUFU.RCP R99, R99 ;  /* 0x0000006300637308 */ /* 0x000ea40000001000 */
[----:B------:R-:W4:Y:S01]  /*3760*/  SHFL.DOWN PT, R74, R73, 0x1, 0x1f ;  /* 0x08201f00494a7f89 */ /* 0x000f2200000e0000 */
[----:B0-----:R-:W-:Y:S01]  /*3770*/  FADD.FTZ R98, R72, -R105 ;  /* 0x8000006948627221 */ /* 0x001fe20000010000 */
[----:B------:R-:W-:-:S03]  /*3780*/  FMUL.FTZ R102, R105, R104 ;  /* 0x0000006869667220 */ /* 0x000fc60000410000 */
[----:B------:R-:W-:Y:S01]  /*3790*/  FMUL.FTZ R98, R98, R98 ;  /* 0x0000006262627220 */ /* 0x000fe20000410000 */
[----:B------:R-:W-:-:S03]  /*37a0*/  FFMA.FTZ R102, R75, R72, R102 ;  /* 0x000000484b667223 */ /* 0x000fc60000010066 */
[----:B------:R-:W-:Y:S01]  /*37b0*/  FMUL.FTZ R98, R75, R98 ;  /* 0x000000624b627220 */ /* 0x000fe20000410000 */
[----:B--2---:R-:W-:Y:S01]  /*37c0*/  FMUL.FTZ R102, R99, R102 ;  /* 0x0000006663667220 */ /* 0x004fe20000410000 */
[----:B----4-:R-:W-:Y:S02]  /*37d0*/  FADD.FTZ R74, R73, R74 ;  /* 0x0000004a494a7221 */ /* 0x010fe40000010000 */
[----:B------:R-:W-:Y:S01]  /*37e0*/  FMUL.FTZ R98, R98, R104 ;  /* 0x0000006862627220 */ /* 0x000fe20000410000 */
[----:B------:R-:W0:Y:S01]  /*37f0*/  @!P0 LDC.64 R72, c[0x0][0x3c8] ;  /* 0x0000f200ff488b82 */ /* 0x000e220000000a00 */
[----:B------:R-:W2:Y:S02]  /*3800*/  SHFL.IDX PT, R105, R102, RZ, 0x1f ;  /* 0x00001fff66697589 */ /* 0x000ea400000e0000 */
[----:B------:R-:W-:-:S05]  /*3810*/  FFMA.FTZ R98, R99, R98, R74 ;  /* 0x0000006263627223 */ /* 0x000fca000001004a */
[----:B------:R-:W4:Y:S01]  /*3820*/  @!P0 LDC.64 R74, c[0x0][0x3c0] ;  /* 0x0000f000ff4a8b82 */ /* 0x000f220000000a00 */
[----:B------:R-:W1:Y:S01]  /*3830*/  SHFL.IDX PT, R98, R98, RZ, 0x1f ;  /* 0x00001fff62627589 */ /* 0x000e6200000e0000 */
[----:B0-----:R-:W-:-:S04]  /*3840*/  @!P0 IMAD.WIDE R72, R95, 0x4, R72 ;  /* 0x000000045f488825 */ /* 0x001fc800078e0248 */
[----:B--2---:R-:W-:-:S05]  /*3850*/  FMUL.FTZ R99, R105, R105 ;  /* 0x0000006969637220 */ /* 0x004fca0000410000 */
[----:B------:R-:W-:Y:S01]  /*3860*/  FSEL R104, R99, RZ, P1 ;  /* 0x000000ff63687208 */ /* 0x000fe20000800000 */
[----:B----4-:R-:W-:-:S04]  /*3870*/  @!P0 IMAD.WIDE R74, R95, 0x4, R74 ;  /* 0x000000045f4a8825 */ /* 0x010fc800078e024a */
[----:B-1----:R-:W-:-:S04]  /*3880*/  FFMA.FTZ R99, R98, UR11, R103 ;  /* 0x0000000b62637c23 */ /* 0x002fc80008010067 */
[----:B------:R-:W-:Y:S01]  /*3890*/  FADD.FTZ R99, R99, R104 ;  /* 0x0000006863637221 */ /* 0x000fe20000010000 */
[----:B------:R0:W-:Y:S03]  /*38a0*/  @!P0 STG.E desc[UR6][R74.64], R105 ;  /* 0x000000694a008986 */ /* 0x0001e6000c101906 */
        /* <DEDUP_REMOVED lines=23> */
[----:B------:R-:W-:Y:S02]  /*3a20*/  HADD2.F32 R106, -RZ, R71.H0_H0 ;  /* 0x20000047ff6a7230 */ /* 0x000fe40000004100 */
[C---:B------:R-:W-:Y:S01]  /*3a30*/  FMUL.FTZ R107, R102.reuse, R107 ;  /* 0x0000006b666b7220 */ /* 0x040fe20000410000 */
[----:B------:R-:W-:Y:S01]  /*3a40*/  FFMA.FTZ R73, R73, R74, R98 ;  /* 0x0000004a49497223 */ /* 0x000fe20000010062 */
[----:B------:R-:W-:Y:S01]  /*3a50*/  HADD2.F32 R108, -RZ, R67.H0_H0 ;  /* 0x20000043ff6c7230 */ /* 0x000fe20000004100 */
[----:B------:R-:W0:Y:S01]  /*3a60*/  LDC.64 R98, c[0x0][0x428] ;  /* 0x00010a00ff627b82 */ /* 0x000e220000000a00 */
[----:B------:R-:W-:Y:S02]  /*3a70*/  HADD2.F32 R100, -RZ, R70.H0_H0 ;  /* 0x20000046ff647230 */ /* 0x000fe40000004100 */
[----:B------:R-:W-:Y:S01]  /*3a80*/  FMUL.FTZ R105, R102, R105 ;  /* 0x0000006966697220 */ /* 0x000fe20000410000 */
[----:B------:R-:W-:-:S02]  /*3a90*/  HADD2.F32 R104, -RZ, R66.H0_H0 ;  /* 0x20000042ff687230 */ /* 0x000fc40000004100 */
[----:B------:R-:W-:Y:S01]  /*3aa0*/  FFMA.FTZ R109, R107, R106, R108 ;  /* 0x0000006a6b6d7223 */ /* 0x000fe2000001006c */
        /* <DEDUP_REMOVED lines=28> */
.L_x_2882:
[----:B------:R-:W-:Y:S05]  /*3c70*/  BSYNC.RECONVERGENT B0 ;  /* 0x0000000000007941 */ /* 0x000fea0003800200 */
.L_x_2881:
[----:B------:R-:W-:Y:S04]  /*3c80*/  BSSY.RECONVERGENT B0, `(.L_x_2883) ;  /* 0x0000032000007945 */ /* 0x000fe80003800200 */
[----:B------:R-:W-:Y:S05]  /*3c90*/  @!P3 BRA `(.L_x_2884) ;  /* 0x0000000000c0b947 */ /* 0x000fea0003800000 */
[--C-:B0-----:R-:W-:Y:S01]  /*3ca0*/  FADD.FTZ R73, R10, -R97.reuse ;  /* 0x800000610a497221 */ /* 0x101fe20000010000 */
        /* <DEDUP_REMOVED lines=47> */
.L_x_2884:
[----:B------:R-:W-:Y:S05]  /*3fa0*/  BSYNC.RECONVERGENT B0 ;  /* 0x0000000000007941 */ /* 0x000fea0003800200 */
.L_x_2883:
[----:B------:R-:W-:Y:S04]  /*3fb0*/  BSSY.RECONVERGENT B0, `(.L_x_2885) ;  /* 0x0000032000007945 */ /* 0x000fe80003800200 */
[----:B------:R-:W-:Y:S05]  /*3fc0*/  @!P4 BRA `(.L_x_2886) ;  /* 0x0000000000c0c947 */ /* 0x000fea0003800000 */
[--C-:B01----:R-:W-:Y:S01]  /*3fd0*/  FADD.FTZ R73, R78, -R97.reuse ;  /* 0x800000614e497221 */ /* 0x103fe20000010000 */
        /* <DEDUP_REMOVED lines=47> */
.L_x_2886:
[----:B------:R-:W-:Y:S05]  /*42d0*/  BSYNC.RECONVERGENT B0 ;  /* 0x0000000000007941 */ /* 0x000fea0003800200 */
.L_x_2885:
        /* <DEDUP_REMOVED lines=11> */
[----:B------:R-:W-:Y:S02]  /*4390*/  HADD2.F32 R100, -RZ, R32.H0_H0 ;  /* 0x20000020ff647230 */ /* 0x000fe40000004100 */
[----:B------:R-:W-:Y:S01]  /*43a0*/  FMUL.FTZ R97, R102, R73 ;  /* 0x0000004966617220 */ /* 0x000fe20000410000 */
        /* <DEDUP_REMOVED lines=28> */
[----:B0-----:R-:W-:-:S04]  /*4570*/  IMAD.WIDE.U32 R98, R101, 0x10, R98 ;  /* 0x0000001065627825 */ /* 0x001fc800078e0062 */
[----:B------:R-:W-:Y:S01]  /*4580*/  FFMA.FTZ R73, R73, R100, R102 ;  /* 0x0000006449497223 */ /* 0x000fe20000010066 */
[----:B------:R-:W-:Y:S01]  /*4590*/  FFMA.FTZ R72, R72, R75, R103 ;  /* 0x0000004b48487223 */ /* 0x000fe20000010067 */
[----:B------:R-:W-:Y:S02]  /*45a0*/  F2FP.F16.F32.PACK_AB R75, R113, R104 ;  /* 0x00000068714b723e */ /* 0x000fe400000000ff */
[----:B------:R-:W-:Y:S02]  /*45b0*/  F2FP.F16.F32.PACK_AB R74, R74, R107 ;  /* 0x0000006b4a4a723e */ /* 0x000fe400000000ff */
[----:B------:R-:W-:Y:S02]  /*45c0*/  F2FP.F16.F32.PACK_AB R73, R73, R106 ;  /* 0x0000006a4949723e */ /* 0x000fe400000000ff */
[----:B------:R-:W-:-:S05]  /*45d0*/  F2FP.F16.F32.PACK_AB R72, R72, R97 ;  /* 0x000000614848723e */ /* 0x000fca00000000ff */
[----:B------:R4:W-:Y:S02]  /*45e0*/  STG.E.128 desc[UR6][R98.64], R72 ;  /* 0x0000004862007986 */ /* 0x0009e4000c101d06 */
.L_x_2887:
[----:B------:R-:W-:Y:S05]  /*45f0*/  BSYNC.RECONVERGENT B0 ;  /* 0x0000000000007941 */ /* 0x000fea0003800200 */
.L_x_2880:
[----:B012-4-:R-:W0:Y:S01]  /*4600*/  LDC.64 R72, c[0x0][0x380] ;  /* 0x0000e000ff487b82 */ /* 0x017e220000000a00 */
[----:B------:R-:W-:Y:S01]  /*4610*/  UPLOP3.LUT UP1, UPT, UPT, UPT, UP1, 0x40, 0x4 ;  /* 0x000000000004789c */ /* 0x000fe20003f2e810 */
[----:B0-----:R-:W-:-:S04]  /*4620*/  IADD3 R95, PT, PT, R95, R72, RZ ;  /* 0x000000485f5f7210 */ /* 0x001fc80007ffe0ff */
[----:B------:R-:W-:-:S13]  /*4630*/  ISETP.GE.AND P0, PT, R95, R73, PT ;  /* 0x000000495f00720c */ /* 0x000fda0003f06270 */
[----:B------:R-:W-:Y:S05]  /*4640*/  @!P0 BRA `(.L_x_2888) ;  /* 0xffffffc000608947 */ /* 0x000fea000383ffff */
[----:B------:R-:W-:Y:S05]  /*4650*/  EXIT ;  /* 0x000000000000794d */ /* 0x000fea0003800000 */
.L_x_2889:
        /* <DEDUP_REMOVED lines=10> */
.L_x_27482:


//--------------------- .text._ZN10layer_norm13ln_fwd_kernelINS_13Kernel_traitsI6__halfS2_S2_S2_fjLj8192ELj1ELj1ELj8ELj16ENS_18Kernel_traits_baseILj8192ES2_S2_S2_S2_fjLj256EEEEELb0ELb1ELb1ELb1EEEvNS_9FwdParamsE --------------------------
	.section	.text._ZN10layer_norm13ln_fwd_kernelINS_13Kernel_traitsI6__halfS2_S2_S2_fjLj8192ELj1ELj1ELj8ELj16ENS_18Kernel_traits_baseILj8192ES2_S2_S2_S2_fjLj256EEEEELb0ELb1ELb1ELb1EEEvNS_9FwdParamsE,"ax",@progbits
	.align	128
        .global         _ZN10layer_norm13ln_fwd_kernelINS_13Kernel_traitsI6__halfS2_S2_S2_fjLj8192ELj1ELj1ELj8ELj16ENS_18Kernel_traits_baseILj8192ES2_S2_S2_S2_fjLj256EEEEELb0ELb1ELb1ELb1EEEvNS_9FwdParamsE
        .type           _ZN10layer_norm13ln_fwd_kernelINS_13Kernel_traitsI6__halfS2_S2_S2_fjLj8192ELj1ELj1ELj8ELj16ENS_18Kernel_traits_baseILj8192ES2_S2_S2_S2_fjLj256EEEEELb0ELb1ELb1ELb1EEEvNS_9FwdParamsE,@function
        .size           _ZN10layer_norm13ln_fwd_kernelINS_13Kernel_traitsI6__halfS2_S2_S2_fjLj8192ELj1ELj1ELj8ELj16ENS_18Kernel_traits_baseILj8192ES2_S2_S2_S2_fjLj256EEEEELb0ELb1ELb1ELb1EEEvNS_9FwdParamsE,(.L_x_27483 - _ZN10layer_norm13ln_fwd_kernelINS_13Kernel_traitsI6__halfS2_S2_S2_fjLj8192ELj1ELj1ELj8ELj16ENS_18Kernel_traits_baseILj8192ES2_S2_S2_S2_fjLj256EEEEELb0ELb1ELb1ELb1EEEvNS_9FwdParamsE)
        .other          _ZN10layer_norm13ln_fwd_kernelINS_13Kernel_traitsI6__halfS2_S2_S2_fjLj8192ELj1ELj1ELj8ELj16ENS_18Kernel_traits_baseILj8192ES2_S2_S2_S2_fjLj256EEEEELb0ELb1ELb1ELb1EEEvNS_9FwdParamsE,@"STO_CUDA_ENTRY STV_DEFAULT"
_ZN10layer_norm13ln_fwd_kernelINS_13Kernel_traitsI6__halfS2_S2_S2_fjLj8192ELj1ELj1ELj8ELj16ENS_18Kernel_traits_baseILj8192ES2_S2_S2_S2_fjLj256EEEEELb0ELb1ELb1ELb1EEEvNS_9FwdParamsE:
.text._ZN10layer_norm13ln_fwd_kernelINS_13Kernel_traitsI6__halfS2_S2_S2_fjLj8192ELj1ELj1ELj8ELj16ENS_18Kernel_traits_baseILj8192ES2_S2_S2_S2_fjLj256EEEEELb0ELb1ELb1ELb1EEEvNS_9FwdParamsE:
        /* <DEDUP_REMOVED lines=10> */
[C---:B-1----:R-:W-:Y:S01]  /*00a0*/  @P0 IMAD.WIDE.U32 R2, R0.reuse, 0x10, R4 ;  /* 0x0000001000020825 */ /* 0x042fe200078e0004 */
[----:B------:R-:W1:Y:S03]  /*00b0*/  @P0 LDC.64 R52, c[0x0][0x438] ;  /* 0x00010e00ff340b82 */ /* 0x000e660000000a00 */
[C---:B---3--:R-:W-:Y:S01]  /*00c0*/  @P0 IMAD.WIDE.U32 R54, R0.reuse, 0x10, R56 ;  /* 0x0000001000360825 */ /* 0x048fe200078e0038 */
[----:B--2---:R2:W5:Y:S04]  /*00d0*/  @P0 LDG.E.128 R48, desc[UR6][R2.64] ;  /* 0x0000000602300981 */ /* 0x004568000c1e1d00 */
[----:B------:R2:W5:Y:S04]  /*00e0*/  @P0 LDG.E.128 R44, desc[UR6][R2.64+0x1000] ;  /* 0x00100006022c0981 */ /* 0x000568000c1e1d00 */
[----:B------:R2:W5:Y:S04]  /*00f0*/  @P0 LDG.E.128 R40, desc[UR6][R2.64+0x2000] ;  /* 0x0020000602280981 */ /* 0x000568000c1e1d00 */
[----:B------:R2:W5:Y:S04]  /*0100*/  @P0 LDG.E.128 R36, desc[UR6][R2.64+0x3000] ;  /* 0x0030000602240981 */ /* 0x000568000c1e1d00 */
[----:B------:R2:W5:Y:S04]  /*0110*/  @P0 LDG.E.128 R32, desc[UR6][R54.64] ;  /* 0x0000000636200981 */ /* 0x000568000c1e1d00 */
[----:B------:R2:W5:Y:S04]  /*0120*/  @P0 LDG.E.128 R28, desc[UR6][R54.64+0x1000] ;  /* 0x00100006361c0981 */ /* 0x000568000c1e1d00 */
[----:B------:R2:W5:Y:S04]  /*0130*/  @P0 LDG.E.128 R24, desc[UR6][R54.64+0x2000] ;  /* 0x0020000636180981 */ /* 0x000568000c1e1d00 */
[----:B------:R2:W5:Y:S01]  /*0140*/  @P0 LDG.E.128 R20, desc[UR6][R54.64+0x3000] ;  /* 0x0030000636140981 */ /* 0x000562000c1e1d00 */
[----:B-1----:R-:W-:-:S04]  /*0150*/  @P0 IMAD.WIDE.U32 R52, R0, 0x10, R52 ;  /* 0x0000001000340825 */ /* 0x002fc800078e0034 */
[C---:B------:R-:W-:Y:S01]  /*0160*/  @!P0 IMAD.WIDE.U32 R58, R0.reuse, 0x10, R4 ;  /* 0x00000010003a8825 */ /* 0x040fe200078e0004 */
[----:B------:R2:W5:Y:S03]  /*0170*/  @P0 LDG.E.128 R16, desc[UR6][R52.64] ;  /* 0x0000000634100981 */ /* 0x000566000c1e1d00 */
[----:B------:R-:W-:Y:S01]  /*0180*/  @!P0 IMAD.WIDE.U32 R56, R0, 0x10, R56 ;  /* 0x0000001000388825 */ /* 0x000fe200078e0038 */
        /* <DEDUP_REMOVED lines=22> */
[----:B------:R-:W-:Y:S01]  /*02f0*/  UPLOP3.LUT UP0, UPT, UPT, UPT, UPT, 0x40, 0x4 ;  /* 0x000000000004789c */ /* 0x000fe20003f0e870 */
[----:B------:R-:W0:Y:S01]  /*0300*/  LDCU.U8 UR10, c[0x0][0x410] ;  /* 0x00008200ff0a77ac */ /* 0x000e220008000000 */
[----:B------:R-:W1:Y:S01]  /*0310*/  LDCU UR11, c[0x0][0x400] ;  /* 0x00008000ff0b77ac */ /* 0x000e620008000800 */
[----:B------:R-:W2:Y:S08]  /*0320*/  LDCU.64 UR8, c[0x0][0x3a0] ;  /* 0x00007400ff0877ac */ /* 0x000eb00008000a00 */
.L_x_2903:
[----:B------:R-:W3:Y:S08]  /*0330*/  LDC.64 R70, c[0x0][0x3f0] ;  /* 0x0000fc00ff467b82 */ /* 0x000ef00000000a00 */
[----:B------:R-:W4:Y:S08]  /*0340*/  LDC R83, c[0x0][0x388] ;  /* 0x0000e200ff537b82 */ /* 0x000f300000000800 */
[----:B------:R-:W0:Y:S01]  /*0350*/  LDC.64 R68, c[0x0][0x3f8] ;  /* 0x0000fe00ff447b82 */ /* 0x000e220000000a00 */
[----:B---3--:R-:W-:-:S06]  /*0360*/  IMAD.WIDE R70, R66, 0x4, R70 ;  /* 0x0000000442467825 */ /* 0x008fcc00078e0246 */
[----:B------:R-:W3:Y:S01]  /*0370*/  LDG.E R70, desc[UR6][R70.64] ;  /* 0x0000000646467981 */ /* 0x000ee2000c1e1900 */
[----:B------:R-:W-:Y:S02]  /*0380*/  HFMA2 R64, -RZ, RZ, 0, 0 ;  /* 0x00000000ff407431 */ /* 0x000fe400000001ff */
[----:B0-----:R-:W-:-:S06]  /*0390*/  IMAD.WIDE R68, R66, 0x4, R68 ;  /* 0x0000000442447825 */ /* 0x001fcc00078e0244 */
[----:B------:R0:W5:Y:S01]  /*03a0*/  LDG.E R68, desc[UR6][R68.64] ;  /* 0x0000000644447981 */ /* 0x000162000c1e1900 */
[----:B---3--:R-:W-:-:S13]  /*03b0*/  ISETP.GE.AND P1, PT, R70, 0x1, PT ;  /* 0x000000014600780c */ /* 0x008fda0003f26270 */
[----:B------:R-:W3:Y:S01]  /*03c0*/  @P1 S2R R62, SR_TID.X ;  /* 0x00000000003e1919 */ /* 0x000ee20000002100 */
[----:B------:R-:W1:Y:S01]  /*03d0*/  @P1 LDC.64 R2, c[0x0][0x390] ;  /* 0x0000e400ff021b82 */ /* 0x000e620000000a00 */
[----:B------:R-:W-:-:S05]  /*03e0*/  @P1 IADD3 R60, PT, PT, R70, -0x1, RZ ;  /* 0xffffffff463c1810 */ /* 0x000fca0007ffe0ff */
[----:B----4-:R-:W-:-:S05]  /*03f0*/  @P1 IMAD R60, R60, R83, RZ ;  /* 0x000000533c3c1224 */ /* 0x010fca00078e02ff */
[----:B------:R-:W-:-:S04]  /*0400*/  @P1 SHF.R.S32.HI R61, RZ, 0x1f, R60 ;  /* 0x0000001fff3d1819 */ /* 0x000fc8000001143c */
[----:B------:R-:W-:-:S04]  /*0410*/  @P1 LEA.HI R61, R61, R60, RZ, 0x3 ;  /* 0x0000003c3d3d1211 */ /* 0x000fc800078f18ff */
[----:B---3--:R-:W-:-:S05]  /*0420*/  @P1 LEA.HI.SX32 R64, R61, R62, 0x1d ;  /* 0x0000003e3d401211 */ /* 0x008fca00078feaff */
[----:B-1----:R-:W-:-:S05]  /*0430*/  @P1 IMAD.WIDE.U32 R2, R64, 0x10, R2 ;  /* 0x0000001040021825 */ /* 0x002fca00078e0002 */
[----:B------:R0:W5:Y:S01]  /*0440*/  @P1 LDG.E.128 R52, desc[UR6][R2.64] ;  /* 0x0000000602341981 */ /* 0x000162000c1e1d00 */
[----:B--2---:R-:W-:Y:S01]  /*0450*/  ISETP.NE.U32.AND P0, PT, RZ, UR8, PT ;  /* 0x00000008ff007c0c */ /* 0x004fe2000bf05070 */
        /* <DEDUP_REMOVED lines=10> */
[----:B------:R-:W0:Y:S01]  /*0500*/  @P2 LDC R61, c[0x0][0x40c] ;  /* 0x00010300ff3d2b82 */ /* 0x000e220000000800 */
[--C-:B-----5:R-:W-:Y:S02]  /*0510*/  @P2 HADD2.F32 R2, -RZ, R52.reuse.H1_H1 ;  /* 0x30000034ff022230 */ /* 0x120fe40000004100 */
[----:B------:R-:W-:Y:S02]  /*0520*/  @P2 HADD2.F32 R0, -RZ, R52.H0_H0 ;  /* 0x20000034ff002230 */ /* 0x000fe40000004100 */
[--C-:B------:R-:W-:Y:S02]  /*0530*/  @P2 HADD2.F32 R60, -RZ, R53.reuse.H0_H0 ;  /* 0x20000035ff3c2230 */ /* 0x100fe40000004100 */
[----:B------:R-:W-:Y:S01]  /*0540*/  @P2 HADD2.F32 R62, -RZ, R53.H1_H1 ;  /* 0x30000035ff3e2230 */ /* 0x000fe20000004100 */
[----:B------:R-:W1:Y:S08]  /*0550*/  @P2 LDC R3, c[0x0][0x40c] ;  /* 0x00010300ff032b82 */ /* 0x000e700000000800 */
[----:B------:R-:W3:Y:S08]  /*0560*/  @P2 LDC R69, c[0x0][0x40c] ;  /* 0x00010300ff452b82 */ /* 0x000ef00000000800 */
[----:B------:R-:W4:Y:S01]  /*0570*/  @P2 LDC R71, c[0x0][0x40c] ;  /* 0x00010300ff472b82 */ /* 0x000f220000000800 */
[----:B0-----:R-:W-:Y:S01]  /*0580*/  @P2 FMUL.FTZ R2, R2, R61 ;  /* 0x0000003d02022220 */ /* 0x001fe20000410000 */
[----:B------:R-:W-:-:S06]  /*0590*/  @P2 HADD2.F32 R61, -RZ, R32.H1_H1 ;  /* 0x30000020ff3d2230 */ /* 0x000fcc0000004100 */
[----:B------:R-:W0:Y:S01]  /*05a0*/  @P2 LDC R85, c[0x0][0x40c] ;  /* 0x00010300ff552b82 */ /* 0x000e220000000800 */
[----:B-1----:R-:W-:Y:S01]  /*05b0*/  @P2 FMUL.FTZ R0, R0, R3 ;  /* 0x0000000300002220 */ /* 0x002fe20000410000 */
[----:B------:R-:W-:-:S06]  /*05c0*/  @P2 HADD2.F32 R3, -RZ, R32.H0_H0 ;  /* 0x20000020ff032230 */ /* 0x000fcc0000004100 */
[----:B------:R-:W1:Y:S01]  /*05d0*/  @P2 LDC R72, c[0x0][0x40c] ;  /* 0x00010300ff482b82 */ /* 0x000e620000000800 */
[----:B---3--:R-:W-:-:S07]  /*05e0*/  @P2 FMUL.FTZ R60, R60, R69 ;  /* 0x000000453c3c2220 */ /* 0x008fce0000410000 */
[----:B------:R-:W3:Y:S01]  /*05f0*/  @P2 LDC R73, c[0x0][0x40c] ;  /* 0x00010300ff492b82 */ /* 0x000ee20000000800 */
[----:B----4-:R-:W-:-:S07]  /*0600*/  @P2 FMUL.FTZ R62, R62, R71 ;  /* 0x000000473e3e2220 */ /* 0x010fce0000410000 */
[----:B------:R-:W4:Y:S01]  /*0610*/  @P2 LDC R91, c[0x0][0x40c] ;  /* 0x00010300ff5b2b82 */ /* 0x000f220000000800 */
[--C-:B--2---:R-:W-:Y:S02]  /*0620*/  @P2 HADD2.F32 R67, -RZ, R56.reuse.H1_H1 ;  /* 0x30000038ff432230 */ /* 0x104fe40000004100 */
[--C-:B------:R-:W-:Y:S02]  /*0630*/  @P2 HADD2.F32 R63, -RZ, R56.reuse.H0_H0 ;  /* 0x20000038ff3f2230 */ /* 0x100fe40000004100 */
[----:B------:R-:W-:Y:S02]  /*0640*/  @!P2 HADD2.F32 R79, -RZ, R56.H1_H1 ;  /* 0x30000038ff4fa230 */ /* 0x000fe40000004100 */
[----:B------:R-:W-:Y:S01]  /*0650*/  @P2 FFMA.FTZ R79, R2, R61, R67 ;  /* 0x0000003d024f2223 */ /* 0x000fe20000010043 */
[----:B------:R-:W-:Y:S02]  /*0660*/  @P2 HADD2.F32 R61, -RZ, R33.H1_H1 ;  /* 0x30000021ff3d2230 */ /* 0x000fe40000004100 */
[----:B------:R-:W-:-:S02]  /*0670*/  @P2 HADD2.F32 R69, -RZ, R57.H1_H1 ;  /* 0x30000039ff452230 */ /* 0x000fc40000004100 */
[----:B------:R-:W-:Y:S02]  /*0680*/  @!P2 HADD2.F32 R81, -RZ, R56.H0_H0 ;  /* 0x20000038ff51a230 */ /* 0x000fe40000004100 */
[----:B------:R-:W-:Y:S01]  /*0690*/  @P2 FFMA.FTZ R81, R0, R3, R63 ;  /* 0x0000000300512223 */ /* 0x000fe2000001003f */
[----:B------:R-:W-:Y:S02]  /*06a0*/  @P2 HADD2.F32 R3, -RZ, R33.H0_H0 ;  /* 0x20000021ff032230 */ /* 0x000fe40000004100 */
[--C-:B------:R-:W-:Y:S02]  /*06b0*/  @P2 HADD2.F32 R67, -RZ, R57.reuse.H0_H0 ;  /* 0x20000039ff432230 */ /* 0x100fe40000004100 */
[----:B------:R-:W-:Y:S02]  /*06c0*/  @!P2 HADD2.F32 R75, -RZ, R57.H1_H1 ;  /* 0x30000039ff4ba230 */ /* 0x000fe40000004100 */
[----:B------:R-:W-:Y:S01]  /*06d0*/  @P2 FFMA.FTZ R75, R62, R61, R69 ;  /* 0x0000003d3e4b2223 */ /* 0x000fe20000010045 */
[----:B------:R-:W-:-:S02]  /*06e0*/  @P2 HADD2.F32 R2, -RZ, R54.H1_H1 ;  /* 0x30000036ff022230 */ /* 0x000fc40000004100 */
[--C-:B------:R-:W-:Y:S02]  /*06f0*/  @P2 HADD2.F32 R63, -RZ, R55.reuse.H0_H0 ;  /* 0x20000037ff3f2230 */ /* 0x100fe40000004100 */
[----:B------:R-:W-:Y:S02]  /*0700*/  @P2 HADD2.F32 R0, -RZ, R54.H0_H0 ;  /* 0x20000036ff002230 */ /* 0x000fe40000004100 */
[----:B0-----:R-:W-:Y:S01]  /*0710*/  @P2 FMUL.FTZ R2, R2, R85 ;  /* 0x0000005502022220 */ /* 0x001fe20000410000 */
[----:B------:R-:W-:Y:S02]  /*0720*/  @P2 HADD2.F32 R62, -RZ, R55.H1_H1 ;  /* 0x30000037ff3e2230 */ /* 0x000fe40000004100 */
[----:B-1----:R-:W-:Y:S01]  /*0730*/  @P2 FMUL.FTZ R63, R63, R72 ;  /* 0x000000483f3f2220 */ /* 0x002fe20000410000 */
[----:B------:R-:W-:Y:S02]  /*0740*/  @!P2 HADD2.F32 R77, -RZ, R57.H0_H0 ;  /* 0x20000039ff4da230 */ /* 0x000fe40000004100 */
[----:B------:R-:W-:Y:S01]  /*0750*/  @P2 FFMA.FTZ R77, R60, R3, R67 ;  /* 0x000000033c4d2223 */ /* 0x000fe20000010043 */
[----:B------:R-:W-:-:S02]  /*0760*/  @P2 HADD2.F32 R3, -RZ, R34.H0_H0 ;  /* 0x20000022ff032230 */ /* 0x000fc40000004100 */
[----:B---3--:R-:W-:Y:S01]  /*0770*/  @P2 FMUL.FTZ R0, R0, R73 ;  /* 0x0000004900002220 */ /* 0x008fe20000410000 */
[----:B------:R-:W-:Y:S02]  /*0780*/  @P2 HADD2.F32 R61, -RZ, R34.H1_H1 ;  /* 0x30000022ff3d2230 */ /* 0x000fe40000004100 */
[----:B----4-:R-:W-:Y:S01]  /*0790*/  @P2 FMUL.FTZ R62, R62, R91 ;  /* 0x0000005b3e3e2220 */ /* 0x010fe20000410000 */
[--C-:B------:R-:W-:Y:S02]  /*07a0*/  @P2 HADD2.F32 R60, -RZ, R35.reuse.H0_H0 ;  /* 0x20000023ff3c2230 */ /* 0x100fe40000004100 */
[----:B------:R-:W-:Y:S02]  /*07b0*/  @P2 HADD2.F32 R85, -RZ, R35.H1_H1 ;  /* 0x30000023ff552230 */ /* 0x000fe40000004100 */
[--C-:B------:R-:W-:Y:S02]  /*07c0*/  @P2 HADD2.F32 R87, -RZ, R58.reuse.H0_H0 ;  /* 0x2000003aff572230 */ /* 0x100fe40000004100 */
[----:B------:R-:W-:-:S02]  /*07d0*/  @P2 HADD2.F32 R89, -RZ, R58.H1_H1 ;  /* 0x3000003aff592230 */ /* 0x000fc40000004100 */
[--C-:B------:R-:W-:Y:S02]  /*07e0*/  @P2 HADD2.F32 R72, -RZ, R59.reuse.H0_H0 ;  /* 0x2000003bff482230 */ /* 0x100fe40000004100 */
[--C-:B------:R-:W-:Y:S02]  /*07f0*/  @P2 HADD2.F32 R93, -RZ, R59.reuse.H1_H1 ;  /* 0x3000003bff5d2230 */ /* 0x100fe40000004100 */
[--C-:B------:R-:W-:Y:S02]  /*0800*/  @!P2 HADD2.F32 R73, -RZ, R58.reuse.H0_H0 ;  /* 0x2000003aff49a230 */ /* 0x100fe40000004100 */
[----:B------:R-:W-:Y:S01]  /*0810*/  @P2 FFMA.FTZ R73, R0, R3, R87 ;  /* 0x0000000300492223 */ /* 0x000fe20000010057 */
[----:B------:R-:W-:Y:S02]  /*0820*/  @!P2 HADD2.F32 R71, -RZ, R58.H1_H1 ;  /* 0x3000003aff47a230 */ /* 0x000fe40000004100 */
[----:B------:R-:W-:Y:S01]  /*0830*/  @P2 FFMA.FTZ R71, R2, R61, R89 ;  /* 0x0000003d02472223 */ /* 0x000fe20000010059 */
[----:B------:R-:W-:-:S02]  /*0840*/  @!P2 HADD2.F32 R69, -RZ, R59.H0_H0 ;  /* 0x2000003bff45a230 */ /* 0x000fc40000004100 */
[----:B------:R-:W-:Y:S01]  /*0850*/  @P2 FFMA.FTZ R69, R63, R60, R72 ;  /* 0x0000003c3f452223 */ /* 0x000fe20000010048 */
[----:B------:R-:W-:Y:S02]  /*0860*/  @!P2 HADD2.F32 R67, -RZ, R59.H1_H1 ;  /* 0x3000003bff43a230 */ /* 0x000fe40000004100 */
[----:B------:R-:W-:Y:S01]  /*0870*/  @P2 FFMA.FTZ R67, R62, R85, R93 ;  /* 0x000000553e432223 */ /* 0x000fe2000001005d */
[----:B------:R-:W-:Y:S02]  /*0880*/  F2FP.F16.F32.PACK_AB R60, RZ, R81 ;  /* 0x00000051ff3c723e */ /* 0x000fe400000000ff */
[----:B------:R-:W-:Y:S02]  /*0890*/  F2FP.F16.F32.PACK_AB R0, RZ, R79 ;  /* 0x0000004fff00723e */ /* 0x000fe400000000ff */
[----:B------:R-:W-:Y:S02]  /*08a0*/  F2FP.F16.F32.PACK_AB R61, RZ, R77 ;  /* 0x0000004dff3d723e */ /* 0x000fe400000000ff */
[----:B------:R-:W-:-:S02]  /*08b0*/  F2FP.F16.F32.PACK_AB R2, RZ, R75 ;  /* 0x0000004bff02723e */ /* 0x000fc400000000ff */
[----:B------:R-:W-:Y:S02]  /*08c0*/  F2FP.F16.F32.PACK_AB R62, RZ, R73 ;  /* 0x00000049ff3e723e */ /* 0x000fe400000000ff */
        /* <DEDUP_REMOVED lines=8> */
.L_x_2890:
[----:B------:R-:W0:Y:S01]  /*0950*/  @P1 LDC R3, c[0x0][0x40c] ;  /* 0x00010300ff031b82 */ /* 0x000e220000000800 */
[--C-:B-----5:R-:W-:Y:S01]  /*0960*/  @P1 HADD2.F32 R0, -RZ, R52.reuse.H0_H0 ;  /* 0x20000034ff001230 */ /* 0x120fe20000004100 */
[----:B------:R-:W-:Y:S01]  /*0970*/  MOV R81, RZ ;  /* 0x000000ff00517202 */ /* 0x000fe20000000f00 */
[----:B------:R-:W-:Y:S01]  /*0980*/  @P1 HADD2.F32 R2, -RZ, R52.H1_H1 ;  /* 0x30000034ff021230 */ /* 0x000fe20000004100 */
[----:B------:R-:W-:Y:S01]  /*0990*/  MOV R79, RZ ;  /* 0x000000ff004f7202 */ /* 0x000fe20000000f00 */
[----:B------:R-:W-:Y:S01]  /*09a0*/  @P1 HADD2.F32 R60, -RZ, R53.H0_H0 ;  /* 0x20000035ff3c1230 */ /* 0x000fe20000004100 */
[----:B------:R-:W-:Y:S01]  /*09b0*/  MOV R77, RZ ;  /* 0x000000ff004d7202 */ /* 0x000fe20000000f00 */
[----:B------:R-:W-:Y:S01]  /*09c0*/  @P1 HADD2.F32 R63, -RZ, R32.H1_H1 ;  /* 0x30000020ff3f1230 */ /* 0x000fe20000004100 */
[----:B------:R-:W1:Y:S01]  /*09d0*/  @P1 LDC R61, c[0x0][0x40c] ;  /* 0x00010300ff3d1b82 */ /* 0x000e620000000800 */
[----:B------:R-:W-:Y:S01]  /*09e0*/  MOV R75, RZ ;  /* 0x000000ff004b7202 */ /* 0x000fe20000000f00 */
[----:B------:R-:W-:Y:S01]  /*09f0*/  @P1 HADD2.F32 R87, -RZ, R35.H1_H1 ;  /* 0x30000023ff571230 */ /* 0x000fe20000004100 */
[----:B------:R-:W-:-:S05]  /*0a00*/  MOV R73, RZ ;  /* 0x000000ff00497202 */ /* 0x000fca0000000f00 */
[----:B------:R-:W2:Y:S08]  /*0a10*/  @P1 LDC R67, c[0x0][0x40c] ;  /* 0x00010300ff431b82 */ /* 0x000eb00000000800 */
[----:B------:R-:W3:Y:S01]  /*0a20*/  @P1 LDC R62, c[0x0][0x40c] ;  /* 0x00010300ff3e1b82 */ /* 0x000ee20000000800 */
[----:B0-----:R-:W-:Y:S01]  /*0a30*/  @P1 FMUL.FTZ R0, R0, R3 ;  /* 0x0000000300001220 */ /* 0x001fe20000410000 */
[----:B------:R-:W-:-:S05]  /*0a40*/  @P1 HADD2.F32 R3, -RZ, R32.H0_H0 ;  /* 0x20000020ff031230 */ /* 0x000fca0000004100 */
[----:B------:R-:W-:Y:S01]  /*0a50*/  @P1 FMUL.FTZ R81, R0, R3 ;  /* 0x0000000300511220 */ /* 0x000fe20000410000 */
[----:B------:R-:W0:Y:S01]  /*0a60*/  @P1 LDC R69, c[0x0][0x40c] ;  /* 0x00010300ff451b82 */ /* 0x000e220000000800 */
[----:B-1----:R-:W-:Y:S01]  /*0a70*/  @P1 FMUL.FTZ R2, R2, R61 ;  /* 0x0000003d02021220 */ /* 0x002fe20000410000 */
[----:B------:R-:W-:Y:S02]  /*0a80*/  @P1 HADD2.F32 R61, -RZ, R53.H1_H1 ;  /* 0x30000035ff3d1230 */ /* 0x000fe40000004100 */
[--C-:B------:R-:W-:Y:S02]  /*0a90*/  @P1 HADD2.F32 R3, -RZ, R33.reuse.H0_H0 ;  /* 0x20000021ff031230 */ /* 0x100fe40000004100 */
[----:B------:R-:W-:Y:S01]  /*0aa0*/  @P1 FMUL.FTZ R79, R2, R63 ;  /* 0x0000003f024f1220 */ /* 0x000fe20000410000 */
[----:B------:R-:W-:Y:S01]  /*0ab0*/  @P1 HADD2.F32 R0, -RZ, R33.H1_H1 ;  /* 0x30000021ff001230 */ /* 0x000fe20000004100 */
[----:B------:R-:W1:Y:S01]  /*0ac0*/  @P1 LDC R71, c[0x0][0x40c] ;  /* 0x00010300ff471b82 */ /* 0x000e620000000800 */
[----:B--2---:R-:W-:Y:S01]  /*0ad0*/  @P1 FMUL.FTZ R60, R60, R67 ;  /* 0x000000433c3c1220 */ /* 0x004fe20000410000 */
[----:B------:R-:W-:Y:S01]  /*0ae0*/  @P1 HADD2.F32 R2, -RZ, R54.H0_H0 ;  /* 0x20000036ff021230 */ /* 0x000fe20000004100 */
[----:B------:R-:W-:Y:S01]  /*0af0*/  MOV R67, RZ ;  /* 0x000000ff00437202 */ /* 0x000fe20000000f00 */
[----:B------:R-:W-:-:S02]  /*0b00*/  @P1 HADD2.F32 R63, -RZ, R55.H0_H0 ;  /* 0x20000037ff3f1230 */ /* 0x000fc40000004100 */
[----:B------:R-:W-:Y:S01]  /*0b10*/  @P1 FMUL.FTZ R77, R60, R3 ;  /* 0x000000033c4d1220 */ /* 0x000fe20000410000 */
[----:B------:R-:W-:Y:S01]  /*0b20*/  @P1 HADD2.F32 R60, -RZ, R55.H1_H1 ;  /* 0x30000037ff3c1230 */ /* 0x000fe20000004100 */
[----:B------:R-:W2:Y:S01]  /*0b30*/  @P1 LDC R72, c[0x0][0x40c] ;  /* 0x00010300ff481b82 */ /* 0x000ea20000000800 */
[----:B---3--:R-:W-:Y:S01]  /*0b40*/  @P1 FMUL.FTZ R61, R61, R62 ;  /* 0x0000003e3d3d1220 */ /* 0x008fe20000410000 */
[----:B------:R-:W-:Y:S02]  /*0b50*/  @P1 HADD2.F32 R62, -RZ, R54.H1_H1 ;  /* 0x30000036ff3e1230 */ /* 0x000fe40000004100 */
[--C-:B------:R-:W-:Y:S02]  /*0b60*/  @P1 HADD2.F32 R3, -RZ, R34.reuse.H0_H0 ;  /* 0x20000022ff031230 */ /* 0x100fe40000004100 */
[----:B------:R-:W-:Y:S01]  /*0b70*/  @P1 FMUL.FTZ R75, R61, R0 ;  /* 0x000000003d4b1220 */ /* 0x000fe20000410000 */
[----:B------:R-:W-:Y:S01]  /*0b80*/  @P1 HADD2.F32 R61, -RZ, R34.H1_H1 ;  /* 0x30000022ff3d1230 */ /* 0x000fe20000004100 */
[----:B------:R-:W3:Y:S01]  /*0b90*/  @P1 LDC R85, c[0x0][0x40c] ;  /* 0x00010300ff551b82 */ /* 0x000ee20000000800 */
[----:B------:R-:W-:-:S02]  /*0ba0*/  @P1 HADD2.F32 R0, -RZ, R35.H0_H0 ;  /* 0x20000023ff001230 */ /* 0x000fc40000004100 */
[----:B0-----:R-:W-:Y:S01]  /*0bb0*/  @P1 FMUL.FTZ R2, R2, R69 ;  /* 0x0000004502021220 */ /* 0x001fe20000410000 */
[----:B------:R-:W-:-:S03]  /*0bc0*/  MOV R69, RZ ;  /* 0x000000ff00457202 */ /* 0x000fc60000000f00 */
[----:B------:R-:W-:Y:S01]  /*0bd0*/  @P1 FMUL.FTZ R73, R2, R3 ;  /* 0x0000000302491220 */ /* 0x000fe20000410000 */
[----:B------:R-:W-:Y:S01]  /*0be0*/  F2FP.F16.F32.PACK_AB R2, RZ, R75 ;  /* 0x0000004bff02723e */ /* 0x000fe200000000ff */
[----:B-1----:R-:W-:Y:S01]  /*0bf0*/  @P1 FMUL.FTZ R62, R62, R71 ;  /* 0x000000473e3e1220 */ /* 0x002fe20000410000 */
[----:B------:R-:W-:-:S03]  /*0c00*/  MOV R71, RZ ;  /* 0x000000ff00477202 */ /* 0x000fc60000000f00 */
[----:B------:R-:W-:Y:S01]  /*0c10*/  @P1 FMUL.FTZ R71, R62, R61 ;  /* 0x0000003d3e471220 */ /* 0x000fe20000410000 */
[----:B------:R-:W-:Y:S02]  /*0c20*/  F2FP.F16.F32.PACK_AB R61, RZ, R77 ;  /* 0x0000004dff3d723e */ /* 0x000fe400000000ff */
[----:B------:R-:W-:Y:S01]  /*0c30*/  F2FP.F16.F32.PACK_AB R62, RZ, R73 ;  /* 0x00000049ff3e723e */ /* 0x000fe200000000ff */
[----:B--2---:R-:W-:Y:S01]  /*0c40*/  @P1 FMUL.FTZ R63, R63, R72 ;  /* 0x000000483f3f1220 */ /* 0x004fe20000410000 */
[----:B------:R-:W-:Y:S02]  /*0c50*/  F2FP.F16.F32.PACK_AB R3, RZ, R71 ;  /* 0x00000047ff03723e */ /* 0x000fe400000000ff */
[----:B------:R-:W-:Y:S01]  /*0c60*/  PRMT R61, R61, 0x5410, R2 ;  /* 0x000054103d3d7816 */ /* 0x000fe20000000002 */
[----:B------:R-:W-:Y:S01]  /*0c70*/  @P1 FMUL.FTZ R69, R63, R0 ;  /* 0x000000003f451220 */ /* 0x000fe20000410000 */
[----:B------:R-:W-:Y:S02]  /*0c80*/  F2FP.F16.F32.PACK_AB R0, RZ, R79 ;  /* 0x0000004fff00723e */ /* 0x000fe400000000ff */
[----:B------:R-:W-:Y:S01]  /*0c90*/  PRMT R62, R62, 0x5410, R3 ;  /* 0x000054103e3e7816 */ /* 0x000fe20000000003 */
[----:B---3--:R-:W-:Y:S01]  /*0ca0*/  @P1 FMUL.FTZ R60, R60, R85 ;  /* 0x000000553c3c1220 */ /* 0x008fe20000410000 */
[----:B------:R-:W-:-:S03]  /*0cb0*/  F2FP.F16.F32.PACK_AB R63, RZ, R69 ;  /* 0x00000045ff3f723e */ /* 0x000fc600000000ff */
[----:B------:R-:W-:Y:S01]  /*0cc0*/  @P1 FMUL.FTZ R67, R60, R87 ;  /* 0x000000573c431220 */ /* 0x000fe20000410000 */
[----:B------:R-:W-:-:S04]  /*0cd0*/  F2FP.F16.F32.PACK_AB R60, RZ, R81 ;  /* 0x00000051ff3c723e */ /* 0x000fc800000000ff */
[----:B------:R-:W-:Y:S02]  /*0ce0*/  F2FP.F16.F32.PACK_AB R72, RZ, R67 ;  /* 0x00000043ff48723e */ /* 0x000fe400000000ff */
[----:B------:R-:W-:Y:S02]  /*0cf0*/  PRMT R60, R60, 0x5410, R0 ;  /* 0x000054103c3c7816 */ /* 0x000fe40000000000 */
[----:B------:R-:W-:-:S07]  /*0d00*/  PRMT R63, R63, 0x5410, R72 ;  /* 0x000054103f3f7816 */ /* 0x000fce0000000048 */
.L_x_2891:
[----:B------:R-:W0:Y:S01]  /*0d10*/  LDC.64 R2, c[0x0][0x3a8] ;  /* 0x0000ea00ff027b82 */ /* 0x000e220000000a00 */
[----:B------:R-:W-:Y:S02]  /*0d20*/  @P1 IADD3 R91, PT, PT, R64, 0x100, RZ ;  /* 0x00000100405b1810 */ /* 0x000fe40007ffe0ff */
[----:B------:R-:W-:-:S05]  /*0d30*/  @P0 IADD3 R93, PT, PT, R65, 0x100, RZ ;  /* 0x00000100415d0810 */ /* 0x000fca0007ffe0ff */
        /* <DEDUP_REMOVED lines=10> */
[--C-:B0----5:R-:W-:Y:S02]  /*0de0*/  HADD2.F32 R85, -RZ, R56.reuse.H0_H0 ;  /* 0x20000038ff557230 */ /* 0x121fe40000004100 */
[----:B------:R-:W-:Y:S02]  /*0df0*/  HADD2.F32 R87, -RZ, R56.H1_H1 ;  /* 0x30000038ff577230 */ /* 0x000fe40000004100 */
[--C-:B------:R-:W-:Y:S02]  /*0e00*/  HADD2.F32 R89, -RZ, R57.reuse.H0_H0 ;  /* 0x20000039ff597230 */ /* 0x100fe40000004100 */
[----:B------:R-:W-:Y:S02]  /*0e10*/  HADD2.F32 R91, -RZ, R57.H1_H1 ;  /* 0x30000039ff5b7230 */ /* 0x000fe40000004100 */
[--C-:B------:R-:W-:Y:S02]  /*0e20*/  HADD2.F32 R97, -RZ, R59.reuse.H0_H0 ;  /* 0x2000003bff617230 */ /* 0x100fe40000004100 */
[----:B------:R-:W-:-:S02]  /*0e30*/  HADD2.F32 R99, -RZ, R59.H1_H1 ;  /* 0x3000003bff637230 */ /* 0x000fc40000004100 */
[----:B------:R-:W0:Y:S01]  /*0e40*/  @P2 LDC R61, c[0x0][0x40c] ;  /* 0x00010300ff3d2b82 */ /* 0x000e220000000800 */
[--C-:B------:R-:W-:Y:S02]  /*0e50*/  @P2 HADD2.F32 R0, -RZ, R52.reuse.H0_H0 ;  /* 0x20000034ff002230 */ /* 0x100fe40000004100 */
[----:B------:R-:W-:-:S05]  /*0e60*/  @P2 HADD2.F32 R60, -RZ, R52.H1_H1 ;  /* 0x30000034ff3c2230 */ /* 0x000fca0000004100 */
[----:B------:R-:W1:Y:S08]  /*0e70*/  @P2 LDC R63, c[0x0][0x40c] ;  /* 0x00010300ff3f2b82 */ /* 0x000e700000000800 */
[----:B------:R-:W2:Y:S08]  /*0e80*/  @P2 LDC R93, c[0x0][0x40c] ;  /* 0x00010300ff5d2b82 */ /* 0x000eb00000000800 */
[----:B------:R-:W3:Y:S01]  /*0e90*/  @P2 LDC R74, c[0x0][0x40c] ;  /* 0x00010300ff4a2b82 */ /* 0x000ee20000000800 */
[----:B0-----:R-:W-:Y:S01]  /*0ea0*/  @P2 FMUL.FTZ R62, R0, R61 ;  /* 0x0000003d003e2220 */ /* 0x001fe20000410000 */
[----:B------:R-:W-:-:S02]  /*0eb0*/  @P2 HADD2.F32 R0, -RZ, R28.H0_H0 ;  /* 0x2000001cff002230 */ /* 0x000fc40000004100 */
[----:B------:R-:W-:-:S03]  /*0ec0*/  @P2 HADD2.F32 R61, -RZ, R53.H0_H0 ;  /* 0x20000035ff3d2230 */ /* 0x000fc60000004100 */
[----:B------:R-:W-:Y:S01]  /*0ed0*/  @P2 FFMA.FTZ R85, R62, R0, R85 ;  /* 0x000000003e552223 */ /* 0x000fe20000010055 */
[----:B------:R-:W0:Y:S01]  /*0ee0*/  @P2 LDC R78, c[0x0][0x40c] ;  /* 0x00010300ff4e2b82 */ /* 0x000e220000000800 */
[----:B------:R-:W-:Y:S02]  /*0ef0*/  @P2 HADD2.F32 R0, -RZ, R53.H1_H1 ;  /* 0x30000035ff002230 */ /* 0x000fe40000004100 */
[----:B-1----:R-:W-:Y:S01]  /*0f00*/  @P2 FMUL.FTZ R72, R60, R63 ;  /* 0x0000003f3c482220 */ /* 0x002fe20000410000 */
[----:B------:R-:W-:Y:S02]  /*0f10*/  @P2 HADD2.F32 R60, -RZ, R28.H1_H1 ;  /* 0x3000001cff3c2230 */ /* 0x000fe40000004100 */
[----:B------:R-:W-:Y:S02]  /*0f20*/  @P2 HADD2.F32 R63, -RZ, R54.H1_H1 ;  /* 0x30000036ff3f2230 */ /* 0x000fe40000004100 */
[----:B------:R-:W1:Y:S01]  /*0f30*/  @P2 LDC R76, c[0x0][0x40c] ;  /* 0x00010300ff4c2b82 */ /* 0x000e620000000800 */
[----:B--2---:R-:W-:Y:S01]  /*0f40*/  @P2 FMUL.FTZ R62, R0, R93 ;  /* 0x0000005d003e2220 */ /* 0x004fe20000410000 */
[----:B------:R-:W-:-:S02]  /*0f50*/  @P2 HADD2.F32 R0, -RZ, R29.H0_H0 ;  /* 0x2000001dff002230 */ /* 0x000fc40000004100 */
[----:B------:R-:W-:Y:S01]  /*0f60*/  @P2 FFMA.FTZ R87, R72, R60, R87 ;  /* 0x0000003c48572223 */ /* 0x000fe20000010057 */
[----:B------:R-:W-:Y:S02]  /*0f70*/  @P2 HADD2.F32 R60, -RZ, R29.H1_H1 ;  /* 0x3000001dff3c2230 */ /* 0x000fe40000004100 */
[----:B------:R-:W-:Y:S01]  /*0f80*/  HADD2.F32 R93, -RZ, R58.H0_H0 ;  /* 0x2000003aff5d7230 */ /* 0x000fe20000004100 */
[----:B------:R-:W2:Y:S01]  /*0f90*/  @P2 LDC R95, c[0x0][0x40c] ;  /* 0x00010300ff5f2b82 */ /* 0x000ea20000000800 */
[----:B---3--:R-:W-:Y:S01]  /*0fa0*/  @P2 FMUL.FTZ R74, R61, R74 ;  /* 0x0000004a3d4a2220 */ /* 0x008fe20000410000 */
[----:B------:R-:W-:Y:S02]  /*0fb0*/  @P2 HADD2.F32 R61, -RZ, R54.H0_H0 ;  /* 0x20000036ff3d2230 */ /* 0x000fe40000004100 */
[----:B------:R-:W-:Y:S01]  /*0fc0*/  @P2 FFMA.FTZ R91, R62, R60, R91 ;  /* 0x0000003c3e5b2223 */ /* 0x000fe2000001005b */
[----:B------:R-:W-:Y:S02]  /*0fd0*/  @P2 HADD2.F32 R60, -RZ, R30.H1_H1 ;  /* 0x3000001eff3c2230 */ /* 0x000fe40000004100 */
[----:B------:R-:W-:Y:S01]  /*0fe0*/  @P2 FFMA.FTZ R89, R74, R0, R89 ;  /* 0x000000004a592223 */ /* 0x000fe20000010059 */
[--C-:B------:R-:W-:Y:S01]  /*0ff0*/  @P2 HADD2.F32 R0, -RZ, R55.reuse.H0_H0 ;  /* 0x20000037ff002230 */ /* 0x100fe20000004100 */
[----:B------:R-:W3:Y:S01]  /*1000*/  @P2 LDC R80, c[0x0][0x40c] ;  /* 0x00010300ff502b82 */ /* 0x000ee20000000800 */
[----:B0-----:R-:W-:Y:S01]  /*1010*/  @P2 FMUL.FTZ R78, R63, R78 ;  /* 0x0000004e3f4e2220 */ /* 0x001fe20000410000 */
[----:B------:R-:W-:-:S02]  /*1020*/  @P2 HADD2.F32 R63, -RZ, R55.H1_H1 ;  /* 0x30000037ff3f2230 */ /* 0x000fc40000004100 */
[--C-:B------:R-:W-:Y:S02]  /*1030*/  @P2 HADD2.F32 R62, -RZ, R31.reuse.H1_H1 ;  /* 0x3000001fff3e2230 */ /* 0x100fe40000004100 */
[----:B-1----:R-:W-:Y:S01]  /*1040*/  @P2 FMUL.FTZ R76, R61, R76 ;  /* 0x0000004c3d4c2220 */ /* 0x002fe20000410000 */
[----:B------:R-:W-:Y:S02]  /*1050*/  @P2 HADD2.F32 R61, -RZ, R31.H0_H0 ;  /* 0x2000001fff3d2230 */ /* 0x000fe40000004100 */
[----:B--2---:R-:W-:Y:S01]  /*1060*/  @P2 FMUL.FTZ R72, R0, R95 ;  /* 0x0000005f00482220 */ /* 0x004fe20000410000 */
[----:B------:R-:W-:Y:S02]  /*1070*/  HADD2.F32 R95, -RZ, R58.H1_H1 ;  /* 0x3000003aff5f7230 */ /* 0x000fe40000004100 */
[----:B------:R-:W-:Y:S02]  /*1080*/  @P2 HADD2.F32 R0, -RZ, R30.H0_H0 ;  /* 0x2000001eff002230 */ /* 0x000fe40000004100 */
[----:B------:R-:W-:Y:S01]  /*1090*/  @P2 FFMA.FTZ R97, R72, R61, R97 ;  /* 0x0000003d48612223 */ /* 0x000fe20000010061 */
[----:B------:R-:W-:Y:S01]  /*10a0*/  F2FP.F16.F32.PACK_AB R61, RZ, R89 ;  /* 0x00000059ff3d723e */ /* 0x000fe200000000ff */
[----:B------:R-:W-:Y:S01]  /*10b0*/  @P2 FFMA.FTZ R95, R78, R60, R95 ;  /* 0x0000003c4e5f2223 */ /* 0x000fe2000001005f */
[----:B------:R-:W-:Y:S01]  /*10c0*/  F2FP.F16.F32.PACK_AB R60, RZ, R85 ;  /* 0x00000055ff3c723e */ /* 0x000fe200000000ff */
[----:B---3--:R-:W-:Y:S01]  /*10d0*/  @P2 FMUL.FTZ R80, R63, R80 ;  /* 0x000000503f502220 */ /* 0x008fe20000410000 */
[----:B------:R-:W-:Y:S01]  /*10e0*/  @P2 FFMA.FTZ R93, R76, R0, R93 ;  /* 0x000000004c5d2223 */ /* 0x000fe2000001005d */
[----:B------:R-:W-:-:S02]  /*10f0*/  F2FP.F16.F32.PACK_AB R0, RZ, R87 ;  /* 0x00000057ff00723e */ /* 0x000fc400000000ff */
[----:B------:R-:W-:Y:S01]  /*1100*/  @P2 FFMA.FTZ R99, R80, R62, R99 ;  /* 0x0000003e50632223 */ /* 0x000fe20000010063 */
[----:B------:R-:W-:Y:S02]  /*1110*/  F2FP.F16.F32.PACK_AB R62, RZ, R91 ;  /* 0x0000005bff3e723e */ /* 0x000fe400000000ff */
        /* <DEDUP_REMOVED lines=9> */
.L_x_2892:
[----:B0-----:R-:W0:Y:S01]  /*11b0*/  @P1 LDC R61, c[0x0][0x40c] ;  /* 0x00010300ff3d1b82 */ /* 0x001e220000000800 */
[--C-:B-----5:R-:W-:Y:S01]  /*11c0*/  @P1 HADD2.F32 R0, -RZ, R52.reuse.H0_H0 ;  /* 0x20000034ff001230 */ /* 0x120fe20000004100 */
[----:B------:R-:W-:Y:S01]  /*11d0*/  MOV R85, RZ ;  /* 0x000000ff00557202 */ /* 0x000fe20000000f00 */
[----:B------:R-:W-:Y:S02]  /*11e0*/  @P1 HADD2.F32 R60, -RZ, R52.H1_H1 ;  /* 0x30000034ff3c1230 */ /* 0x000fe40000004100 */
[----:B------:R-:W-:Y:S02]  /*11f0*/  HFMA2 R87, -RZ, RZ, 0, 0 ;  /* 0x00000000ff577431 */ /* 0x000fe400000001ff */
[----:B------:R-:W-:Y:S02]  /*1200*/  @P1 HADD2.F32 R62, -RZ, R53.H0_H0 ;  /* 0x20000035ff3e1230 */ /* 0x000fe40000004100 */
[----:B------:R-:W-:Y:S02]  /*1210*/  HFMA2 R99, -RZ, RZ, 0, 0 ;  /* 0x00000000ff637431 */ /* 0x000fe400000001ff */
[----:B------:R-:W-:Y:S01]  /*1220*/  @P1 HADD2.F32 R89, -RZ, R28.H1_H1 ;  /* 0x3000001cff591230 */ /* 0x000fe20000004100 */
[----:B------:R-:W1:Y:S01]  /*1230*/  @P1 LDC R63, c[0x0][0x40c] ;  /* 0x00010300ff3f1b82 */ /* 0x000e620000000800 */
[----:B------:R-:W-:-:S02]  /*1240*/  @P1 HADD2.F32 R74, -RZ, R55.H0_H0 ;  /* 0x20000037ff4a1230 */ /* 0x000fc40000004100 */
[--C-:B------:R-:W-:Y:S02]  /*1250*/  @P1 HADD2.F32 R101, -RZ, R31.reuse.H0_H0 ;  /* 0x2000001fff651230 */ /* 0x100fe40000004100 */
        /* <DEDUP_REMOVED lines=9> */
[--C-:B------:R-:W-:Y:S02]  /*12f0*/  @P1 HADD2.F32 R0, -RZ, R29.reuse.H1_H1 ;  /* 0x3000001dff001230 */ /* 0x100fe40000004100 */
[----:B------:R-:W-:Y:S01]  /*1300*/  @P1 FMUL.FTZ R87, R60, R89 ;  /* 0x000000593c571220 */ /* 0x000fe20000410000 */
[----:B------:R-:W-:Y:S01]  /*1310*/  @P1 HADD2.F32 R61, -RZ, R29.H0_H0 ;  /* 0x2000001dff3d1230 */ /* 0x000fe20000004100 */
[----:B------:R-:W-:Y:S01]  /*1320*/  MOV R89, RZ ;  /* 0x000000ff00597202 */ /* 0x000fe20000000f00 */
[----:B------:R-:W1:Y:S01]  /*1330*/  @P1 LDC R93, c[0x0][0x40c] ;  /* 0x00010300ff5d1b82 */ /* 0x000e620000000800 */
[----:B--2---:R-:W-:Y:S01]  /*1340*/  @P1 FMUL.FTZ R62, R62, R91 ;  /* 0x0000005b3e3e1220 */ /* 0x004fe20000410000 */
[----:B------:R-:W-:-:S02]  /*1350*/  HFMA2 R91, -RZ, RZ, 0, 0 ;  /* 0x00000000ff5b7431 */ /* 0x000fc400000001ff */
[----:B------:R-:W-:Y:S02]  /*1360*/  @P1 HADD2.F32 R60, -RZ, R54.H0_H0 ;  /* 0x20000036ff3c1230 */ /* 0x000fe40000004100 */
[----:B------:R-:W-:Y:S01]  /*1370*/  @P1 FMUL.FTZ R89, R62, R61 ;  /* 0x0000003d3e591220 */ /* 0x000fe20000410000 */
[----:B------:R-:W-:Y:S01]  /*1380*/  @P1 HADD2.F32 R61, -RZ, R30.H0_H0 ;  /* 0x2000001eff3d1230 */ /* 0x000fe20000004100 */
[----:B------:R-:W2:Y:S01]  /*1390*/  @P1 LDC R97, c[0x0][0x40c] ;  /* 0x00010300ff611b82 */ /* 0x000ea20000000800 */
[----:B---3--:R-:W-:Y:S01]  /*13a0*/  @P1 FMUL.FTZ R63, R63, R72 ;  /* 0x000000483f3f1220 */ /* 0x008fe20000410000 */
[----:B------:R-:W-:-:S03]  /*13b0*/  @P1 HADD2.F32 R72, -RZ, R54.H1_H1 ;  /* 0x30000036ff481230 */ /* 0x000fc60000004100 */
[----:B------:R-:W-:Y:S01]  /*13c0*/  @P1 FMUL.FTZ R91, R63, R0 ;  /* 0x000000003f5b1220 */ /* 0x000fe20000410000 */
[----:B------:R-:W-:Y:S02]  /*13d0*/  @P1 HADD2.F32 R0, -RZ, R55.H1_H1 ;  /* 0x30000037ff001230 */ /* 0x000fe40000004100 */
[----:B------:R-:W3:Y:S01]  /*13e0*/  @P1 LDC R103, c[0x0][0x40c] ;  /* 0x00010300ff671b82 */ /* 0x000ee20000000800 */
[----:B0-----:R-:W-:Y:S01]  /*13f0*/  @P1 FMUL.FTZ R72, R72, R95 ;  /* 0x0000005f48481220 */ /* 0x001fe20000410000 */
[----:B------:R-:W-:Y:S02]  /*1400*/  HFMA2 R95, -RZ, RZ, 0, 0 ;  /* 0x00000000ff5f7431 */ /* 0x000fe400000001ff */
[----:B------:R-:W-:Y:S01]  /*1410*/  @P1 HADD2.F32 R63, -RZ, R30.H1_H1 ;  /* 0x3000001eff3f1230 */ /* 0x000fe20000004100 */
[----:B------:R-:W-:Y:S01]  /*1420*/  F2FP.F16.F32.PACK_AB R62, RZ, R91 ;  /* 0x0000005bff3e723e */ /* 0x000fe200000000ff */
[----:B-1----:R-:W-:Y:S01]  /*1430*/  @P1 FMUL.FTZ R60, R60, R93 ;  /* 0x0000005d3c3c1220 */ /* 0x002fe20000410000 */
[----:B------:R-:W-:-:S02]  /*1440*/  MOV R93, RZ ;  /* 0x000000ff005d7202 */ /* 0x000fc40000000f00 */
[----:B------:R-:W-:Y:S01]  /*1450*/  @P1 FMUL.FTZ R95, R72, R63 ;  /* 0x0000003f485f1220 */ /* 0x000fe20000410000 */
[----:B------:R-:W-:Y:S01]  /*1460*/  @P1 FMUL.FTZ R93, R60, R61 ;  /* 0x0000003d3c5d1220 */ /* 0x000fe20000410000 */
[----:B------:R-:W-:-:S03]  /*1470*/  F2FP.F16.F32.PACK_AB R61, RZ, R89 ;  /* 0x00000059ff3d723e */ /* 0x000fc600000000ff */
[----:B------:R-:W-:Y:S01]  /*1480*/  F2FP.F16.F32.PACK_AB R72, RZ, R95 ;  /* 0x0000005fff48723e */ /* 0x000fe200000000ff */
[----:B--2---:R-:W-:Y:S01]  /*1490*/  @P1 FMUL.FTZ R74, R74, R97 ;  /* 0x000000614a4a1220 */ /* 0x004fe20000410000 */
[----:B------:R-:W-:Y:S02]  /*14a0*/  MOV R97, RZ ;  /* 0x000000ff00617202 */ /* 0x000fe40000000f00 */
[----:B------:R-:W-:Y:S01]  /*14b0*/  F2FP.F16.F32.PACK_AB R63, RZ, R93 ;  /* 0x0000005dff3f723e */ /* 0x000fe200000000ff */
[----:B------:R-:W-:Y:S01]  /*14c0*/  @P1 FMUL.FTZ R97, R74, R101 ;  /* 0x000000654a611220 */ /* 0x000fe20000410000 */
[----:B------:R-:W-:Y:S02]  /*14d0*/  F2FP.F16.F32.PACK_AB R60, RZ, R85 ;  /* 0x00000055ff3c723e */ /* 0x000fe400000000ff */
[----:B------:R-:W-:Y:S01]  /*14e0*/  PRMT R61, R61, 0x5410, R62 ;  /* 0x000054103d3d7816 */ /* 0x000fe2000000003e */
[----:B---3--:R-:W-:Y:S01]  /*14f0*/  @P1 FMUL.FTZ R0, R0, R103 ;  /* 0x0000006700001220 */ /* 0x008fe20000410000 */
[----:B------:R-:W-:-:S02]  /*1500*/  F2FP.F16.F32.PACK_AB R74, RZ, R97 ;  /* 0x00000061ff4a723e */ /* 0x000fc400000000ff */
[----:B------:R-:W-:Y:S01]  /*1510*/  PRMT R62, R63, 0x5410, R72 ;  /* 0x000054103f3e7816 */ /* 0x000fe20000000048 */
[----:B------:R-:W-:Y:S01]  /*1520*/  @P1 FMUL.FTZ R99, R0, R105 ;  /* 0x0000006900631220 */ /* 0x000fe20000410000 */
[----:B------:R-:W-:-:S04]  /*1530*/  F2FP.F16.F32.PACK_AB R0, RZ, R87 ;  /* 0x00000057ff00723e */ /* 0x000fc800000000ff */
[----:B------:R-:W-:Y:S02]  /*1540*/  F2FP.F16.F32.PACK_AB R76, RZ, R99 ;  /* 0x00000063ff4c723e */ /* 0x000fe400000000ff */
[----:B------:R-:W-:Y:S02]  /*1550*/  PRMT R60, R60, 0x5410, R0 ;  /* 0x000054103c3c7816 */ /* 0x000fe40000000000 */
[----:B------:R-:W-:-:S07]  /*1560*/  PRMT R63, R74, 0x5410, R76 ;  /* 0x000054104a3f7816 */ /* 0x000fce000000004c */
.L_x_2893:
[----:B------:R-:W0:Y:S01]  /*1570*/  @P1 LDC.64 R102, c[0x0][0x390] ;  /* 0x0000e400ff661b82 */ /* 0x000e220000000a00 */
[C---:B------:R-:W-:Y:S02]  /*1580*/  IADD3 R101, PT, PT, R65.reuse, 0x100, RZ ;  /* 0x0000010041657810 */ /* 0x040fe40007ffe0ff */
[----:B------:R-:W-:Y:S02]  /*1590*/  @P1 IADD3 R107, PT, PT, R64, 0x200, RZ ;  /* 0x00000200406b1810 */ /* 0x000fe40007ffe0ff */
[----:B------:R-:W-:Y:S01]  /*15a0*/  @P0 IADD3 R109, PT, PT, R65, 0x200, RZ ;  /* 0x00000200416d0810 */ /* 0x000fe20007ffe0ff */
        /* <DEDUP_REMOVED lines=9> */
[--C-:B-----5:R-:W-:Y:S02]  /*1640*/  HADD2.F32 R119, -RZ, R56.reuse.H0_H0 ;  /* 0x20000038ff777230 */ /* 0x120fe40000004100 */
[----:B------:R-:W-:Y:S02]  /*1650*/  HADD2.F32 R117, -RZ, R56.H1_H1 ;  /* 0x30000038ff757230 */ /* 0x000fe40000004100 */
[--C-:B------:R-:W-:Y:S02]  /*1660*/  HADD2.F32 R115, -RZ, R57.reuse.H0_H0 ;  /* 0x20000039ff737230 */ /* 0x100fe40000004100 */
[----:B------:R-:W-:Y:S02]  /*1670*/  HADD2.F32 R113, -RZ, R57.H1_H1 ;  /* 0x30000039ff717230 */ /* 0x000fe40000004100 */
[--C-:B------:R-:W-:Y:S02]  /*1680*/  HADD2.F32 R111, -RZ, R58.reuse.H0_H0 ;  /* 0x2000003aff6f7230 */ /* 0x100fe40000004100 */
[----:B------:R-:W-:-:S02]  /*1690*/  HADD2.F32 R109, -RZ, R58.H1_H1 ;  /* 0x3000003aff6d7230 */ /* 0x000fc40000004100 */
[----:B--2---:R-:W0:Y:S01]  /*16a0*/  @P2 LDC R61, c[0x0][0x40c] ;  /* 0x00010300ff3d2b82 */ /* 0x004e220000000800 */
[--C-:B------:R-:W-:Y:S02]  /*16b0*/  @P2 HADD2.F32 R0, -RZ, R52.reuse.H0_H0 ;  /* 0x20000034ff002230 */ /* 0x100fe40000004100 */
[----:B------:R-:W-:Y:S02]  /*16c0*/  @P2 HADD2.F32 R60, -RZ, R52.H1_H1 ;  /* 0x30000034ff3c2230 */ /* 0x000fe40000004100 */
[--C-:B------:R-:W-:Y:S02]  /*16d0*/  HADD2.F32 R107, -RZ, R59.reuse.H0_H0 ;  /* 0x2000003bff6b7230 */ /* 0x100fe40000004100 */
[----:B------:R-:W-:Y:S01]  /*16e0*/  HADD2.F32 R105, -RZ, R59.H1_H1 ;  /* 0x3000003bff697230 */ /* 0x000fe20000004100 */
        /* <DEDUP_REMOVED lines=16> */
[----:B------:R-:W-:-:S03]  /*17f0*/  @P2 HADD2.F32 R60, -RZ, R25.H1_H1 ;  /* 0x30000019ff3c2230 */ /* 0x000fc60000004100 */
        /* <DEDUP_REMOVED lines=11> */
[----:B------:R-:W-:Y:S01]  /*18b0*/  @P2 FFMA.FTZ R109, R78, R60, R109 ;  /* 0x0000003c4e6d2223 */ /* 0x000fe2000001006d */
[----:B------:R-:W-:Y:S01]  /*18c0*/  F2FP.F16.F32.PACK_AB R60, RZ, R119 ;  /* 0x00000077ff3c723e */ /* 0x000fe200000000ff */
[----:B-1----:R-:W-:Y:S01]  /*18d0*/  @P2 FMUL.FTZ R76, R61, R76 ;  /* 0x0000004c3d4c2220 */ /* 0x002fe20000410000 */
[----:B------:R-:W-:Y:S02]  /*18e0*/  @P2 HADD2.F32 R61, -RZ, R27.H0_H0 ;  /* 0x2000001bff3d2230 */ /* 0x000fe40000004100 */
[----:B------:R-:W-:Y:S01]  /*18f0*/  F2FP.F16.F32.PACK_AB R74, RZ, R109 ;  /* 0x0000006dff4a723e */ /* 0x000fe200000000ff */
[----:B--2---:R-:W-:Y:S01]  /*1900*/  @P2 FMUL.FTZ R72, R0, R103 ;  /* 0x0000006700482220 */ /* 0x004fe20000410000 */
[----:B------:R-:W-:-:S03]  /*1910*/  @P2 HADD2.F32 R0, -RZ, R26.H0_H0 ;  /* 0x2000001aff002230 */ /* 0x000fc60000004100 */
        /* <DEDUP_REMOVED lines=8> */
[----:B------:R-:W-:Y:S02]  /*19a0*/  F2FP.F16.F32.PACK_AB R62, RZ, R113 ;  /* 0x00000071ff3e723e */ /* 0x000fe400000000ff */
[----:B------:R-:W-:-:S02]  /*19b0*/  PRMT R60, R60, 0x5410, R0 ;  /* 0x000054103c3c7816 */ /* 0x000fc40000000000 */
[----:B------:R-:W-:Y:S02]  /*19c0*/  F2FP.F16.F32.PACK_AB R63, RZ, R105 ;  /* 0x00000069ff3f723e */ /* 0x000fe400000000ff */
[----:B------:R-:W-:Y:S02]  /*19d0*/  PRMT R61, R61, 0x5410, R62 ;  /* 0x000054103d3d7816 */ /* 0x000fe4000000003e */
[----:B------:R-:W-:Y:S02]  /*19e0*/  PRMT R62, R72, 0x5410, R74 ;  /* 0x00005410483e7816 */ /* 0x000fe4000000004a */
[----:B------:R-:W-:Y:S01]  /*19f0*/  PRMT R63, R76, 0x5410, R63 ;  /* 0x000054104c3f7816 */ /* 0x000fe2000000003f */
[----:B------:R-:W-:Y:S06]  /*1a00*/  BRA `(.L_x_2895) ;  /* 0x0000000000f07947 */ /* 0x000fec0003800000 */
.L_x_2894:
[----:B--2---:R-:W0:Y:S01]  /*1a10*/  @P1 LDC R61, c[0x0][0x40c] ;  /* 0x00010300ff3d1b82 */ /* 0x004e220000000800 */
[--C-:B-----5:R-:W-:Y:S02]  /*1a20*/  @P1 HADD2.F32 R0, -RZ, R52.reuse.H0_H0 ;  /* 0x20000034ff001230 */ /* 0x120fe40000004100 */
[----:B------:R-:W-:Y:S02]  /*1a30*/  HFMA2 R117, -RZ, RZ, 0, 0 ;  /* 0x00000000ff757431 */ /* 0x000fe400000001ff */
[----:B------:R-:W-:Y:S01]  /*1a40*/  @P1 HADD2.F32 R60, -RZ, R52.H1_H1 ;  /* 0x30000034ff3c1230 */ /* 0x000fe20000004100 */
[----:B------:R-:W-:Y:S01]  /*1a50*/  MOV R119, RZ ;  /* 0x000000ff00777202 */ /* 0x000fe20000000f00 */
[----:B------:R-:W-:Y:S02]  /*1a60*/  @P1 HADD2.F32 R101, -RZ, R24.H1_H1 ;  /* 0x30000018ff651230 */ /* 0x000fe40000004100 */
[----:B------:R-:W-:Y:S02]  /*1a70*/  HFMA2 R113, -RZ, RZ, 0, 0 ;  /* 0x00000000ff717431 */ /* 0x000fe400000001ff */
[----:B------:R-:W-:Y:S01]  /*1a80*/  @P1 HADD2.F32 R62, -RZ, R53.H0_H0 ;  /* 0x20000035ff3e1230 */ /* 0x000fe20000004100 */
[----:B------:R-:W1:Y:S01]  /*1a90*/  @P1 LDC R63, c[0x0][0x40c] ;  /* 0x00010300ff3f1b82 */ /* 0x000e620000000800 */
[----:B------:R-:W-:Y:S01]  /*1aa0*/  @P1 HADD2.F32 R74, -RZ, R55.H0_H0 ;  /* 0x20000037ff4a1230 */ /* 0x000fe20000004100 */
[----:B------:R-:W-:-:S02]  /*1ab0*/  MOV R115, RZ ;  /* 0x000000ff00737202 */ /* 0x000fc40000000f00 */
[----:B------:R-:W-:-:S04]  /*1ac0*/  MOV R111, RZ ;  /* 0x000000ff006f7202 */ /* 0x000fc80000000f00 */
        /* <DEDUP_REMOVED lines=11> */
[----:B------:R-:W1:Y:S01]  /*1b80*/  @P1 LDC R105, c[0x0][0x40c] ;  /* 0x00010300ff691b82 */ /* 0x000e620000000800 */
[----:B--2---:R-:W-:Y:S01]  /*1b90*/  @P1 FMUL.FTZ R63, R63, R72 ;  /* 0x000000483f3f1220 */ /* 0x004fe20000410000 */
[----:B------:R-:W-:-:S02]  /*1ba0*/  @P1 HADD2.F32 R60, -RZ, R54.H0_H0 ;  /* 0x20000036ff3c1230 */ /* 0x000fc40000004100 */
[----:B------:R-:W-:Y:S02]  /*1bb0*/  @P1 HADD2.F32 R72, -RZ, R54.H1_H1 ;  /* 0x30000036ff481230 */ /* 0x000fe40000004100 */
[----:B------:R-:W-:Y:S01]  /*1bc0*/  @P1 FMUL.FTZ R113, R63, R0 ;  /* 0x000000003f711220 */ /* 0x000fe20000410000 */
[----:B------:R-:W-:Y:S01]  /*1bd0*/  @P1 HADD2.F32 R0, -RZ, R55.H1_H1 ;  /* 0x30000037ff001230 */ /* 0x000fe20000004100 */
[----:B------:R-:W2:Y:S01]  /*1be0*/  @P1 LDC R107, c[0x0][0x40c] ;  /* 0x00010300ff6b1b82 */ /* 0x000ea20000000800 */
[----:B---3--:R-:W-:Y:S01]  /*1bf0*/  @P1 FMUL.FTZ R62, R62, R103 ;  /* 0x000000673e3e1220 */ /* 0x008fe20000410000 */
[--C-:B------:R-:W-:Y:S02]  /*1c00*/  @P1 HADD2.F32 R63, -RZ, R26.reuse.H1_H1 ;  /* 0x3000001aff3f1230 */ /* 0x100fe40000004100 */
[----:B------:R-:W-:Y:S02]  /*1c10*/  @P1 HADD2.F32 R101, -RZ, R27.H0_H0 ;  /* 0x2000001bff651230 */ /* 0x000fe40000004100 */
[----:B------:R-:W-:Y:S01]  /*1c20*/  @P1 FMUL.FTZ R115, R62, R61 ;  /* 0x0000003d3e731220 */ /* 0x000fe20000410000 */
[----:B------:R-:W-:Y:S01]  /*1c30*/  @P1 HADD2.F32 R61, -RZ, R26.H0_H0 ;  /* 0x2000001aff3d1230 */ /* 0x000fe20000004100 */
[----:B------:R-:W-:Y:S01]  /*1c40*/  F2FP.F16.F32.PACK_AB R62, RZ, R113 ;  /* 0x00000071ff3e723e */ /* 0x000fe200000000ff */
[----:B------:R-:W3:Y:S01]  /*1c50*/  @P1 LDC R121, c[0x0][0x40c] ;  /* 0x00010300ff791b82 */ /* 0x000ee20000000800 */
[----:B0-----:R-:W-:Y:S01]  /*1c60*/  @P1 FMUL.FTZ R74, R74, R109 ;  /* 0x0000006d4a4a1220 */ /* 0x001fe20000410000 */
[----:B------:R-:W-:-:S02]  /*1c70*/  HFMA2 R109, -RZ, RZ, 0, 0 ;  /* 0x00000000ff6d7431 */ /* 0x000fc400000001ff */
[----:B------:R-:W-:Y:S02]  /*1c80*/  @P1 HADD2.F32 R103, -RZ, R27.H1_H1 ;  /* 0x3000001bff671230 */ /* 0x000fe40000004100 */
[----:B-1----:R-:W-:Y:S01]  /*1c90*/  @P1 FMUL.FTZ R60, R60, R105 ;  /* 0x000000693c3c1220 */ /* 0x002fe20000410000 */
[----:B------:R-:W-:-:S03]  /*1ca0*/  HFMA2 R105, -RZ, RZ, 0, 0 ;  /* 0x00000000ff697431 */ /* 0x000fc600000001ff */
[----:B------:R-:W-:Y:S01]  /*1cb0*/  @P1 FMUL.FTZ R111, R60, R61 ;  /* 0x0000003d3c6f1220 */ /* 0x000fe20000410000 */
[----:B------:R-:W-:Y:S02]  /*1cc0*/  F2FP.F16.F32.PACK_AB R61, RZ, R115 ;  /* 0x00000073ff3d723e */ /* 0x000fe400000000ff */
[----:B------:R-:W-:Y:S01]  /*1cd0*/  F2FP.F16.F32.PACK_AB R60, RZ, R119 ;  /* 0x00000077ff3c723e */ /* 0x000fe200000000ff */
[----:B--2---:R-:W-:Y:S01]  /*1ce0*/  @P1 FMUL.FTZ R72, R72, R107 ;  /* 0x0000006b48481220 */ /* 0x004fe20000410000 */
[----:B------:R-:W-:Y:S01]  /*1cf0*/  MOV R107, RZ ;  /* 0x000000ff006b7202 */ /* 0x000fe20000000f00 */
[----:B------:R-:W-:Y:S01]  /*1d00*/  @P1 FMUL.FTZ R107, R74, R101 ;  /* 0x000000654a6b1220 */ /* 0x000fe20000410000 */
[----:B------:R-:W-:Y:S01]  /*1d10*/  PRMT R61, R61, 0x5410, R62 ;  /* 0x000054103d3d7816 */ /* 0x000fe2000000003e */
[----:B------:R-:W-:Y:S01]  /*1d20*/  @P1 FMUL.FTZ R109, R72, R63 ;  /* 0x0000003f486d1220 */ /* 0x000fe20000410000 */
[----:B------:R-:W-:Y:S02]  /*1d30*/  F2FP.F16.F32.PACK_AB R63, RZ, R111 ;  /* 0x0000006fff3f723e */ /* 0x000fe400000000ff */
[----:B------:R-:W-:Y:S01]  /*1d40*/  F2FP.F16.F32.PACK_AB R74, RZ, R107 ;  /* 0x0000006bff4a723e */ /* 0x000fe200000000ff */
[----:B---3--:R-:W-:Y:S01]  /*1d50*/  @P1 FMUL.FTZ R0, R0, R121 ;  /* 0x0000007900001220 */ /* 0x008fe20000410000 */
[----:B------:R-:W-:-:S03]  /*1d60*/  F2FP.F16.F32.PACK_AB R72, RZ, R109 ;  /* 0x0000006dff48723e */ /* 0x000fc600000000ff */
[----:B------:R-:W-:Y:S01]  /*1d70*/  @P1 FMUL.FTZ R105, R0, R103 ;  /* 0x0000006700691220 */ /* 0x000fe20000410000 */
[----:B------:R-:W-:Y:S02]  /*1d80*/  F2FP.F16.F32.PACK_AB R0, RZ, R117 ;  /* 0x00000075ff00723e */ /* 0x000fe400000000ff */
[----:B------:R-:W-:Y:S02]  /*1d90*/  PRMT R62, R63, 0x5410, R72 ;  /* 0x000054103f3e7816 */ /* 0x000fe40000000048 */
[----:B------:R-:W-:Y:S02]  /*1da0*/  F2FP.F16.F32.PACK_AB R76, RZ, R105 ;  /* 0x00000069ff4c723e */ /* 0x000fe400000000ff */
[----:B------:R-:W-:Y:S02]  /*1db0*/  PRMT R60, R60, 0x5410, R0 ;  /* 0x000054103c3c7816 */ /* 0x000fe40000000000 */
[----:B------:R-:W-:-:S07]  /*1dc0*/  PRMT R63, R74, 0x5410, R76 ;  /* 0x000054104a3f7816 */ /* 0x000fce000000004c */
.L_x_2895:
[----:B------:R-:W0:Y:S01]  /*1dd0*/  @P1 LDC.64 R102, c[0x0][0x390] ;  /* 0x0000e400ff661b82 */ /* 0x000e220000000a00 */
[C---:B------:R-:W-:Y:S02]  /*1de0*/  IADD3 R125, PT, PT, R65.reuse, 0x200, RZ ;  /* 0x00000200417d7810 */ /* 0x040fe40007ffe0ff */
[----:B------:R-:W-:Y:S02]  /*1df0*/  @P1 IADD3 R123, PT, PT, R64, 0x300, RZ ;  /* 0x00000300407b1810 */ /* 0x000fe40007ffe0ff */
[----:B------:R-:W-:Y:S01]  /*1e00*/  IADD3 R121, PT, PT, R65, 0x300, RZ ;  /* 0x0000030041797810 */ /* 0x000fe20007ffe0ff */
        /* <DEDUP_REMOVED lines=9> */
[--C-:B--2--5:R-:W-:Y:S02]  /*1ea0*/  HADD2.F32 R101, -RZ, R56.reuse.H0_H0 ;  /* 0x20000038ff657230 */ /* 0x124fe40000004100 */
[----:B------:R-:W-:Y:S02]  /*1eb0*/  HADD2.F32 R103, -RZ, R56.H1_H1 ;  /* 0x30000038ff677230 */ /* 0x000fe40000004100 */
[--C-:B------:R-:W-:Y:S02]  /*1ec0*/  HADD2.F32 R123, -RZ, R57.reuse.H0_H0 ;  /* 0x20000039ff7b7230 */ /* 0x100fe40000004100 */
[----:B------:R-:W-:-:S06]  /*1ed0*/  HADD2.F32 R125, -RZ, R57.H1_H1 ;  /* 0x30000039ff7d7230 */ /* 0x000fcc0000004100 */
[----:B------:R-:W0:Y:S01]  /*1ee0*/  @P0 LDC R61, c[0x0][0x40c] ;  /* 0x00010300ff3d0b82 */ /* 0x000e220000000800 */
[--C-:B------:R-:W-:Y:S02]  /*1ef0*/  @P0 HADD2.F32 R0, -RZ, R52.reuse.H0_H0 ;  /* 0x20000034ff000230 */ /* 0x100fe40000004100 */
[----:B------:R-:W-:Y:S02]  /*1f00*/  @P0 HADD2.F32 R60, -RZ, R52.H1_H1 ;  /* 0x30000034ff3c0230 */ /* 0x000fe40000004100 */
[----:B------:R-:W-:-:S03]  /*1f10*/  @P0 HADD2.F32 R78, -RZ, R55.H1_H1 ;  /* 0x30000037ff4e0230 */ /* 0x000fc60000004100 */
        /* <DEDUP_REMOVED lines=10> */
[----:B------:R-:W-:-:S04]  /*1fc0*/  @P0 HADD2.F32 R60, -RZ, R20.H1_H1 ;  /* 0x30000014ff3c0230 */ /* 0x000fc80000004100 */
[----:B------:R-:W1:Y:S01]  /*1fd0*/  @P0 LDC R72, c[0x0][0x40c] ;  /* 0x00010300ff480b82 */ /* 0x000e620000000800 */
[----:B--2---:R-:W-:Y:S01]  /*1fe0*/  @P0 FMUL.FTZ R62, R0, R65 ;  /* 0x00000041003e0220 */ /* 0x004fe20000410000 */
[--C-:B------:R-:W-:Y:S02]  /*1ff0*/  @P0 HADD2.F32 R0, -RZ, R21.reuse.H0_H0 ;  /* 0x20000015ff000230 */ /* 0x100fe40000004100 */
[----:B------:R-:W-:Y:S01]  /*2000*/  @P0 FFMA.FTZ R103, R64, R60, R103 ;  /* 0x0000003c40670223 */ /* 0x000fe20000010067 */
[--C-:B------:R-:W-:Y:S02]  /*2010*/  @P0 HADD2.F32 R64, -RZ, R54.reuse.H1_H1 ;  /* 0x30000036ff400230 */ /* 0x100fe40000004100 */
[----:B------:R-:W-:Y:S01]  /*2020*/  @P0 HADD2.F32 R60, -RZ, R21.H1_H1 ;  /* 0x30000015ff3c0230 */ /* 0x000fe20000004100 */
[----:B------:R-:W2:Y:S01]  /*2030*/  @P0 LDC R76, c[0x0][0x40c] ;  /* 0x00010300ff4c0b82 */ /* 0x000ea20000000800 */
[----:B---3--:R-:W-:Y:S01]  /*2040*/  @P0 FMUL.FTZ R70, R61, R70 ;  /* 0x000000463d460220 */ /* 0x008fe20000410000 */
[----:B------:R-:W-:-:S02]  /*2050*/  @P0 HADD2.F32 R61, -RZ, R54.H0_H0 ;  /* 0x20000036ff3d0230 */ /* 0x000fc40000004100 */
[----:B------:R-:W-:Y:S01]  /*2060*/  @P0 FFMA.FTZ R125, R62, R60, R125 ;  /* 0x0000003c3e7d0223 */ /* 0x000fe2000001007d */
[----:B------:R-:W-:Y:S02]  /*2070*/  @P0 HADD2.F32 R60, -RZ, R22.H1_H1 ;  /* 0x30000016ff3c0230 */ /* 0x000fe40000004100 */
[----:B------:R-:W-:Y:S01]  /*2080*/  @P0 FFMA.FTZ R123, R70, R0, R123 ;  /* 0x00000000467b0223 */ /* 0x000fe2000001007b */
[----:B------:R-:W-:Y:S01]  /*2090*/  @P0 HADD2.F32 R0, -RZ, R55.H0_H0 ;  /* 0x20000037ff000230 */ /* 0x000fe20000004100 */
[----:B------:R-:W3:Y:S01]  /*20a0*/  @P0 LDC R80, c[0x0][0x40c] ;  /* 0x00010300ff500b82 */ /* 0x000ee20000000800 */
[----:B0-----:R-:W-:Y:S01]  /*20b0*/  @P0 FMUL.FTZ R65, R64, R74 ;  /* 0x0000004a40410220 */ /* 0x001fe20000410000 */
[----:B------:R-:W-:Y:S02]  /*20c0*/  HADD2.F32 R70, -RZ, R58.H0_H0 ;  /* 0x2000003aff467230 */ /* 0x000fe40000004100 */
[----:B------:R-:W-:Y:S02]  /*20d0*/  HADD2.F32 R74, -RZ, R59.H0_H0 ;  /* 0x2000003bff4a7230 */ /* 0x000fe40000004100 */
[----:B------:R-:W-:-:S02]  /*20e0*/  @P0 HADD2.F32 R62, -RZ, R23.H1_H1 ;  /* 0x30000017ff3e0230 */ /* 0x000fc40000004100 */
[----:B-1----:R-:W-:Y:S01]  /*20f0*/  @P0 FMUL.FTZ R63, R61, R72 ;  /* 0x000000483d3f0220 */ /* 0x002fe20000410000 */
[----:B------:R-:W-:Y:S02]  /*2100*/  HADD2.F32 R72, -RZ, R58.H1_H1 ;  /* 0x3000003aff487230 */ /* 0x000fe40000004100 */
[----:B------:R-:W-:-:S03]  /*2110*/  @P0 HADD2.F32 R61, -RZ, R23.H0_H0 ;  /* 0x20000017ff3d0230 */ /* 0x000fc60000004100 */
[----:B------:R-:W-:Y:S01]  /*2120*/  @P0 FFMA.FTZ R72, R65, R60, R72 ;  /* 0x0000003c41480223 */ /* 0x000fe20000010048 */
[----:B------:R-:W-:Y:S01]  /*2130*/  F2FP.F16.F32.PACK_AB R60, RZ, R101 ;  /* 0x00000065ff3c723e */ /* 0x000fe200000000ff */
[----:B--2---:R-:W-:Y:S01]  /*2140*/  @P0 FMUL.FTZ R64, R0, R76 ;  /* 0x0000004c00400220 */ /* 0x004fe20000410000 */
[----:B------:R-:W-:Y:S02]  /*2150*/  HADD2.F32 R76, -RZ, R59.H1_H1 ;  /* 0x3000003bff4c7230 */ /* 0x000fe40000004100 */
[----:B------:R-:W-:Y:S02]  /*2160*/  @P0 HADD2.F32 R0, -RZ, R22.H0_H0 ;  /* 0x20000016ff000230 */ /* 0x000fe40000004100 */
[----:B------:R-:W-:Y:S01]  /*2170*/  @P0 FFMA.FTZ R74, R64, R61, R74 ;  /* 0x0000003d404a0223 */ /* 0x000fe2000001004a */
[----:B------:R-:W-:Y:S02]  /*2180*/  F2FP.F16.F32.PACK_AB R61, RZ, R123 ;  /* 0x0000007bff3d723e */ /* 0x000fe400000000ff */
        /* <DEDUP_REMOVED lines=14> */
.L_x_2896:
[----:B--2---:R-:W0:Y:S01]  /*2270*/  @P1 LDC R61, c[0x0][0x40c] ;  /* 0x00010300ff3d1b82 */ /* 0x004e220000000800 */
        /* <DEDUP_REMOVED lines=8> */
[----:B------:R-:W-:-:S02]  /*2300*/  HFMA2 R76, -RZ, RZ, 0, 0 ;  /* 0x00000000ff4c7431 */ /* 0x000fc400000001ff */
[----:B------:R-:W-:-:S05]  /*2310*/  @P1 HADD2.F32 R80, -RZ, R23.H1_H1 ;  /* 0x30000017ff501230 */ /* 0x000fca0000004100 */
        /* <DEDUP_REMOVED lines=13> */
[----:B------:R-:W-:Y:S01]  /*23f0*/  MOV R123, RZ ;  /* 0x000000ff007b7202 */ /* 0x000fe20000000f00 */
[----:B------:R-:W-:-:S02]  /*2400*/  @P1 HADD2.F32 R60, -RZ, R54.H0_H0 ;  /* 0x20000036ff3c1230 */ /* 0x000fc40000004100 */
[----:B------:R-:W-:Y:S01]  /*2410*/  @P1 FMUL.FTZ R123, R62, R61 ;  /* 0x0000003d3e7b1220 */ /* 0x000fe20000410000 */
[--C-:B------:R-:W-:Y:S02]  /*2420*/  @P1 HADD2.F32 R65, -RZ, R55.reuse.H0_H0 ;  /* 0x20000037ff411230 */ /* 0x100fe40000004100 */
[----:B------:R-:W2:Y:S01]  /*2430*/  @P1 LDC R74, c[0x0][0x40c] ;  /* 0x00010300ff4a1b82 */ /* 0x000ea20000000800 */
[----:B---3--:R-:W-:Y:S01]  /*2440*/  @P1 FMUL.FTZ R63, R63, R64 ;  /* 0x000000403f3f1220 */ /* 0x008fe20000410000 */
[----:B------:R-:W-:Y:S02]  /*2450*/  @P1 HADD2.F32 R64, -RZ, R54.H1_H1 ;  /* 0x30000036ff401230 */ /* 0x000fe40000004100 */
[----:B------:R-:W-:Y:S02]  /*2460*/  @P1 HADD2.F32 R62, -RZ, R55.H1_H1 ;  /* 0x30000037ff3e1230 */ /* 0x000fe40000004100 */
[----:B------:R-:W-:Y:S01]  /*2470*/  @P1 FMUL.FTZ R125, R63, R0 ;  /* 0x000000003f7d1220 */ /* 0x000fe20000410000 */
[----:B------:R-:W-:Y:S01]  /*2480*/  @P1 HADD2.F32 R61, -RZ, R22.H0_H0 ;  /* 0x20000016ff3d1230 */ /* 0x000fe20000004100 */
[----:B------:R-:W3:Y:S01]  /*2490*/  @P1 LDC R78, c[0x0][0x40c] ;  /* 0x00010300ff4e1b82 */ /* 0x000ee20000000800 */
[----:B0-----:R-:W-:Y:S01]  /*24a0*/  @P1 FMUL.FTZ R64, R64, R72 ;  /* 0x0000004840401220 */ /* 0x001fe20000410000 */
[----:B------:R-:W-:-:S02]  /*24b0*/  HFMA2 R72, -RZ, RZ, 0, 0 ;  /* 0x00000000ff487431 */ /* 0x000fc400000001ff */
[----:B------:R-:W-:Y:S02]  /*24c0*/  @P1 HADD2.F32 R63, -RZ, R22.H1_H1 ;  /* 0x30000016ff3f1230 */ /* 0x000fe40000004100 */
[----:B------:R-:W-:Y:S02]  /*24d0*/  @P1 HADD2.F32 R0, -RZ, R23.H0_H0 ;  /* 0x20000017ff001230 */ /* 0x000fe40000004100 */
[----:B-1----:R-:W-:Y:S01]  /*24e0*/  @P1 FMUL.FTZ R60, R60, R70 ;  /* 0x000000463c3c1220 */ /* 0x002fe20000410000 */
[----:B------:R-:W-:Y:S01]  /*24f0*/  MOV R70, RZ ;  /* 0x000000ff00467202 */ /* 0x000fe20000000f00 */
[----:B------:R-:W-:Y:S02]  /*2500*/  @P1 FMUL.FTZ R72, R64, R63 ;  /* 0x0000003f40481220 */ /* 0x000fe40000410000 */
[----:B------:R-:W-:Y:S01]  /*2510*/  @P1 FMUL.FTZ R70, R60, R61 ;  /* 0x0000003d3c461220 */ /* 0x000fe20000410000 */
[----:B------:R-:W-:Y:S02]  /*2520*/  F2FP.F16.F32.PACK_AB R61, RZ, R123 ;  /* 0x0000007bff3d723e */ /* 0x000fe400000000ff */
[----:B------:R-:W-:Y:S01]  /*2530*/  F2FP.F16.F32.PACK_AB R64, RZ, R72 ;  /* 0x00000048ff40723e */ /* 0x000fe200000000ff */
[----:B--2---:R-:W-:Y:S01]  /*2540*/  @P1 FMUL.FTZ R65, R65, R74 ;  /* 0x0000004a41411220 */ /* 0x004fe20000410000 */
[----:B------:R-:W-:-:S02]  /*2550*/  MOV R74, RZ ;  /* 0x000000ff004a7202 */ /* 0x000fc40000000f00 */
[----:B------:R-:W-:Y:S01]  /*2560*/  F2FP.F16.F32.PACK_AB R63, RZ, R70 ;  /* 0x00000046ff3f723e */ /* 0x000fe200000000ff */
[----:B------:R-:W-:Y:S01]  /*2570*/  @P1 FMUL.FTZ R74, R65, R0 ;  /* 0x00000000414a1220 */ /* 0x000fe20000410000 */
[----:B------:R-:W-:Y:S02]  /*2580*/  F2FP.F16.F32.PACK_AB R60, RZ, R101 ;  /* 0x00000065ff3c723e */ /* 0x000fe400000000ff */
[----:B------:R-:W-:Y:S01]  /*2590*/  F2FP.F16.F32.PACK_AB R0, RZ, R103 ;  /* 0x00000067ff00723e */ /* 0x000fe200000000ff */
[----:B---3--:R-:W-:Y:S01]  /*25a0*/  @P1 FMUL.FTZ R62, R62, R78 ;  /* 0x0000004e3e3e1220 */ /* 0x008fe20000410000 */
[----:B------:R-:W-:Y:S02]  /*25b0*/  F2FP.F16.F32.PACK_AB R65, RZ, R74 ;  /* 0x0000004aff41723e */ /* 0x000fe400000000ff */
[----:B------:R-:W-:Y:S01]  /*25c0*/  PRMT R60, R60, 0x5410, R0 ;  /* 0x000054103c3c7816 */ /* 0x000fe20000000000 */
[----:B------:R-:W-:Y:S01]  /*25d0*/  @P1 FMUL.FTZ R76, R62, R80 ;  /* 0x000000503e4c1220 */ /* 0x000fe20000410000 */
[----:B------:R-:W-:-:S04]  /*25e0*/  F2FP.F16.F32.PACK_AB R62, RZ, R125 ;  /* 0x0000007dff3e723e */ /* 0x000fc800000000ff */
[----:B------:R-:W-:Y:S02]  /*25f0*/  F2FP.F16.F32.PACK_AB R78, RZ, R76 ;  /* 0x0000004cff4e723e */ /* 0x000fe400000000ff */
[----:B------:R-:W-:Y:S02]  /*2600*/  PRMT R61, R61, 0x5410, R62 ;  /* 0x000054103d3d7816 */ /* 0x000fe4000000003e */
[----:B------:R-:W-:Y:S02]  /*2610*/  PRMT R62, R63, 0x5410, R64 ;  /* 0x000054103f3e7816 */ /* 0x000fe40000000040 */
[----:B------:R-:W-:-:S07]  /*2620*/  PRMT R63, R65, 0x5410, R78 ;  /* 0x00005410413f7816 */ /* 0x000fce000000004e */
.L_x_2897:
[----:B------:R-:W-:Y:S01]  /*2630*/  FADD.FTZ R0, RZ, R81 ;  /* 0x00000051ff007221 */ /* 0x000fe20000010000 */
        /* <DEDUP_REMOVED lines=115> */
[----:B------:R-:W0:Y:S03]  /*2d70*/  S2R R0, SR_TID.X ;  /* 0x0000000000007919 */ /* 0x000e260000002100 */
[----:B------:R-:W1:Y:S02]  /*2d80*/  SHFL.BFLY PT, R84, R82, 0x8, 0x1f ;  /* 0x0d001f0052547f89 */ /* 0x000e6400000e0000 */
[----:B-1----:R-:W-:Y:S01]  /*2d90*/  FADD.FTZ R84, R82, R84 ;  /* 0x0000005452547221 */ /* 0x002fe20000010000 */
[----:B0-----:R-:W-:-:S04]  /*2da0*/  LOP3.LUT P0, RZ, R0, 0x1f, RZ, 0xc0, !PT ;  /* 0x0000001f00ff7812 */ /* 0x001fc8000780c0ff */
[----:B------:R-:W0:Y:S01]  /*2db0*/  SHFL.BFLY PT, R86, R84, 0x10, 0x1f ;  /* 0x0e001f0054567f89 */ /* 0x000e2200000e0000 */
[----:B------:R-:W-:-:S04]  /*2dc0*/  LOP3.LUT R65, R0, 0x1f, RZ, 0xc0, !PT ;  /* 0x0000001f00417812 */ /* 0x000fc800078ec0ff */
[----:B------:R-:W-:Y:S01]  /*2dd0*/  ISETP.GT.U32.AND P1, PT, R65, 0x7, PT ;  /* 0x000000074100780c */ /* 0x000fe20003f24070 */
[----:B0-----:R-:W-:-:S03]  /*2de0*/  FADD.FTZ R65, R84, R86 ;  /* 0x0000005654417221 */ /* 0x001fc60000010000 */
[----:B------:R-:W-:Y:S09]  /*2df0*/  @P0 BRA `(.L_x_2899) ;  /* 0x00000000001c0947 */ /* 0x000ff20003800000 */
[----:B------:R-:W0:Y:S01]  /*2e00*/  S2UR UR5, SR_CgaCtaId ;  /* 0x00000000000579c3 */ /* 0x000e220000008800 */
[----:B------:R-:W-:Y:S01]  /*2e10*/  UMOV UR4, 0x400 ;  /* 0x0000040000047882 */ /* 0x000fe20000000000 */
[----:B------:R-:W-:-:S04]  /*2e20*/  SHF.R.U32.HI R2, RZ, 0x2, R0 ;  /* 0x00000002ff027819 */ /* 0x000fc80000011600 */
[----:B------:R-:W-:Y:S01]  /*2e30*/  LOP3.LUT R2, R2, 0x38, RZ, 0xc0, !PT ;  /* 0x0000003802027812 */ /* 0x000fe200078ec0ff */
[----:B0-----:R-:W-:-:S04]  /*2e40*/  ULEA UR4, UR5, UR4, 0x18 ;  /* 0x0000000405047291 */ /* 0x001fc8000f8ec0ff */
[----:B------:R-:W-:-:S09]  /*2e50*/  @UP0 UIADD3 UR4, UPT, UPT, UR4, 0x40, URZ ;  /* 0x0000004004040890 */ /* 0x000fd2000fffe0ff */
[----:B------:R0:W-:Y:S03]  /*2e60*/  STS.64 [R2+UR4], R64 ;  /* 0x0000004002007988 */ /* 0x0001e60008000a04 */
.L_x_2899:
[----:B------:R-:W-:Y:S05]  /*2e70*/  BSYNC.RECONVERGENT B0 ;  /* 0x0000000000007941 */ /* 0x000fea0003800200 */
.L_x_2898:
[----:B------:R-:W-:Y:S01]  /*2e80*/  BAR.SYNC.DEFER_BLOCKING 0x0 ;  /* 0x0000000000007b1d */ /* 0x000fe20000010000 */
[----:B------:R-:W-:Y:S02]  /*2e90*/  MOV R60, RZ ;  /* 0x000000ff003c7202 */ /* 0x000fe40000000f00 */
[----:B0-----:R-:W-:-:S03]  /*2ea0*/  CS2R R2, SRZ ;  /* 0x0000000000027805 */ /* 0x001fc6000001ff00 */
[----:B------:R-:W-:Y:S04]  /*2eb0*/  BSSY.RECONVERGENT B0, `(.L_x_2900) ;  /* 0x000000a000007945 */ /* 0x000fe80003800200 */
[----:B------:R-:W-:Y:S05]  /*2ec0*/  @P1 BRA `(.L_x_2901) ;  /* 0x0000000000201947 */ /* 0x000fea0003800000 */
[----:B------:R-:W0:Y:S01]  /*2ed0*/  S2UR UR5, SR_CgaCtaId ;  /* 0x00000000000579c3 */ /* 0x000e220000008800 */
[----:B------:R-:W-:Y:S01]  /*2ee0*/  UMOV UR4, 0x400 ;  /* 0x0000040000047882 */ /* 0x000fe20000000000 */
[----:B------:R-:W-:Y:S01]  /*2ef0*/  SHF.L.U32 R2, R0, 0x3, RZ ;  /* 0x0000000300027819 */ /* 0x000fe200000006ff */
[----:B------:R-:W-:-:S03]  /*2f00*/  HFMA2 R60, -RZ, RZ, 0, 6.103515625e-05 ;  /* 0x00000400ff3c7431 */ /* 0x000fc600000001ff */
[----:B------:R-:W-:Y:S01]  /*2f10*/  LOP3.LUT R2, R2, 0xf8, RZ, 0xc0, !PT ;  /* 0x000000f802027812 */ /* 0x000fe200078ec0ff */
[----:B0-----:R-:W-:-:S04]  /*2f20*/  ULEA UR4, UR5, UR4, 0x18 ;  /* 0x0000000405047291 */ /* 0x001fc8000f8ec0ff */
[----:B------:R-:W-:-:S09]  /*2f30*/  @UP0 UIADD3 UR4, UPT, UPT, UR4, 0x40, URZ ;  /* 0x0000004004040890 */ /* 0x000fd2000fffe0ff */
[----:B------:R-:W0:Y:S03]  /*2f40*/  LDS.64 R2, [R2+UR4] ;  /* 0x0000000402027984 */ /* 0x000e260008000a00 */
.L_x_2901:
[----:B------:R-:W-:Y:S05]  /*2f50*/  BSYNC.RECONVERGENT B0 ;  /* 0x0000000000007941 */ /* 0x000fea0003800200 */
.L_x_2900:
        /* <DEDUP_REMOVED lines=51> */
[----:B------:R-:W1:Y:S02]  /*3290*/  SHFL.IDX PT, R121, R63, RZ, 0x1f ;  /* 0x00001fff3f797589 */ /* 0x000e6400000e0000 */
[----:B------:R-:W-:-:S02]  /*32a0*/  FFMA.FTZ R64, R64, R60, R3 ;  /* 0x0000003c40407223 */ /* 0x000fc40000010003 */
        /* <DEDUP_REMOVED lines=14> */
[----:B------:R-:W-:Y:S02]  /*3390*/  FSEL R2, R121, RZ, !P1 ;  /* 0x000000ff79027208 */ /* 0x000fe40004800000 */
[----:B------:R-:W-:-:S03]  /*33a0*/  IADD3 R68, PT, PT, R68, -0x1, RZ ;  /* 0xffffffff44447810 */ /* 0x000fc60007ffe0ff */
[C---:B------:R-:W-:Y:S01]  /*33b0*/  FADD.FTZ R62, -R2.reuse, R79 ;  /* 0x0000004f023e7221 */ /* 0x040fe20000010100 */
[C---:B------:R-:W-:Y:S01]  /*33c0*/  FADD.FTZ R78, -R2.reuse, R73 ;  /* 0x00000049024e7221 */ /* 0x040fe20000010100 */
[----:B------:R-:W-:Y:S01]  /*33d0*/  FADD.FTZ R70, -R2, R70 ;  /* 0x0000004602467221 */ /* 0x000fe20000010100 */
[----:B------:R-:W-:Y:S02]  /*33e0*/  IMAD R83, R68, R83, RZ ;  /* 0x0000005344537224 */ /* 0x000fe400078e02ff */
        /* <DEDUP_REMOVED lines=61> */
[----:B------:R-:W-:-:S02]  /*37c0*/  HADD2.F32 R63, -RZ, R48.H0_H0 ;  /* 0x20000030ff3f7230 */ /* 0x000fc40000004100 */
[----:B------:R-:W-:Y:S02]  /*37d0*/  HADD2.F32 R93, -RZ, R16.H0_H0 ;  /* 0x20000010ff5d7230 */ /* 0x000fe40000004100 */
[----:B------:R-:W-:Y:S02]  /*37e0*/  HADD2.F32 R98, -RZ, R49.H0_H0 ;  /* 0x20000031ff627230 */ /* 0x000fe40000004100 */
[----:B------:R-:W-:Y:S02]  /*37f0*/  HADD2.F32 R100, -RZ, R17.H0_H0 ;  /* 0x20000011ff647230 */ /* 0x000fe40000004100 */
[----:B------:R-:W-:Y:S01]  /*3800*/  FFMA.FTZ R60, R60, R63, R93 ;  /* 0x0000003f3c3c7223 */ /* 0x000fe2000001005d */
[----:B------:R-:W-:Y:S02]  /*3810*/  HADD2.F32 R94, -RZ, R48.H1_H1 ;  /* 0x30000030ff5e7230 */ /* 0x000fe40000004100 */
[----:B------:R-:W-:Y:S02]  /*3820*/  HADD2.F32 R96, -RZ, R16.H1_H1 ;  /* 0x30000010ff607230 */ /* 0x000fe40000004100 */
[----:B------:R-:W-:Y:S01]  /*3830*/  FFMA.FTZ R61, R61, R98, R100 ;  /* 0x000000623d3d7223 */ /* 0x000fe20000010064 */
[----:B------:R-:W-:-:S02]  /*3840*/  HADD2.F32 R99, -RZ, R50.H0_H0 ;  /* 0x20000032ff637230 */ /* 0x000fc40000004100 */
[----:B------:R-:W-:Y:S02]  /*3850*/  HADD2.F32 R101, -RZ, R18.H0_H0 ;  /* 0x20000012ff657230 */ /* 0x000fe40000004100 */
[----:B------:R-:W-:Y:S01]  /*3860*/  FFMA.FTZ R67, R67, R94, R96 ;  /* 0x0000005e43437223 */ /* 0x000fe20000010060 */
[----:B------:R-:W-:Y:S02]  /*3870*/  HADD2.F32 R95, -RZ, R49.H1_H1 ;  /* 0x30000031ff5f7230 */ /* 0x000fe40000004100 */
[----:B------:R-:W-:Y:S02]  /*3880*/  HADD2.F32 R97, -RZ, R17.H1_H1 ;  /* 0x30000011ff617230 */ /* 0x000fe40000004100 */
[----:B------:R-:W-:Y:S01]  /*3890*/  FFMA.FTZ R62, R62, R99, R101 ;  /* 0x000000633e3e7223 */ /* 0x000fe20000010065 */
[----:B------:R-:W-:Y:S01]  /*38a0*/  HADD2.F32 R63, -RZ, R51.H0_H0 ;  /* 0x20000033ff3f7230 */ /* 0x000fe20000004100 */
[----:B------:R-:W-:Y:S01]  /*38b0*/  F2FP.F16.F32.PACK_AB R60, R67, R60 ;  /* 0x0000003c433c723e */ /* 0x000fe200000000ff */
[----:B------:R-:W-:-:S02]  /*38c0*/  HADD2.F32 R93, -RZ, R19.H0_H0 ;  /* 0x20000013ff5d7230 */ /* 0x000fc40000004100 */
[----:B------:R-:W-:Y:S01]  /*38d0*/  FFMA.FTZ R68, R68, R95, R97 ;  /* 0x0000005f44447223 */ /* 0x000fe20000010061 */
[----:B------:R-:W-:Y:S02]  /*38e0*/  HADD2.F32 R98, -RZ, R44.H0_H0 ;  /* 0x2000002cff627230 */ /* 0x000fe40000004100 */
[----:B------:R-:W-:Y:S02]  /*38f0*/  HADD2.F32 R100, -RZ, R12.H0_H0 ;  /* 0x2000000cff647230 */ /* 0x000fe40000004100 */
[----:B------:R-:W-:Y:S01]  /*3900*/  FFMA.FTZ R63, R76, R63, R93 ;  /* 0x0000003f4c3f7223 */ /* 0x000fe2000001005d */
[----:B------:R-:W-:Y:S01]  /*3910*/  HADD2.F32 R94, -RZ, R50.H1_H1 ;  /* 0x30000032ff5e7230 */ /* 0x000fe20000004100 */
[----:B------:R-:W-:Y:S01]  /*3920*/  F2FP.F16.F32.PACK_AB R61, R68, R61 ;  /* 0x0000003d443d723e */ /* 0x000fe200000000ff */
        /* <DEDUP_REMOVED lines=12> */
[----:B------:R-:W-:Y:S01]  /*39f0*/  HADD2.F32 R93, -RZ, R45.H0_H0 ;  /* 0x2000002dff5d7230 */ /* 0x000fe20000004100 */
[----:B------:R-:W-:Y:S01]  /*3a00*/  F2FP.F16.F32.PACK_AB R68, R77, R76 ;  /* 0x0000004c4d44723e */ /* 0x000fe200000000ff */
[----:B------:R-:W-:Y:S02]  /*3a10*/  HADD2.F32 R95, -RZ, R13.H0_H0 ;  /* 0x2000000dff5f7230 */ /* 0x000fe40000004100 */
[----:B------:R-:W-:Y:S01]  /*3a20*/  FFMA.FTZ R79, R79, R92, R94 ;  /* 0x0000005c4f4f7223 */ /* 0x000fe2000001005e */
[----:B------:R-:W-:Y:S01]  /*3a30*/  HADD2.F32 R100, -RZ, R46.H1_H1 ;  /* 0x3000002eff647230 */ /* 0x000fe20000004100 */
[----:B------:R-:W-:Y:S01]  /*3a40*/  F2FP.F16.F32.PACK_AB R63, R88, R63 ;  /* 0x0000003f583f723e */ /* 0x000fe200000000ff */
[----:B------:R-:W-:Y:S02]  /*3a50*/  HADD2.F32 R102, -RZ, R14.H1_H1 ;  /* 0x3000000eff667230 */ /* 0x000fe40000004100 */
[----:B------:R-:W-:Y:S01]  /*3a60*/  FFMA.FTZ R78, R78, R93, R95 ;  /* 0x0000005d4e4e7223 */ /* 0x000fe2000001005f */
[----:B------:R-:W-:-:S02]  /*3a70*/  HADD2.F32 R97, -RZ, R47.H0_H0 ;  /* 0x2000002fff617230 */ /* 0x000fc40000004100 */
[----:B------:R-:W-:Y:S02]  /*3a80*/  HADD2.F32 R99, -RZ, R15.H0_H0 ;  /* 0x2000000fff637230 */ /* 0x000fe40000004100 */
[----:B------:R-:W-:Y:S01]  /*3a90*/  FFMA.FTZ R92, R91, R100, R102 ;  /* 0x000000645b5c7223 */ /* 0x000fe20000010066 */
[----:B------:R-:W-:Y:S01]  /*3aa0*/  HADD2.F32 R96, -RZ, R46.H0_H0 ;  /* 0x2000002eff607230 */ /* 0x000fe20000004100 */
[----:B------:R-:W-:Y:S01]  /*3ab0*/  F2FP.F16.F32.PACK_AB R69, R79, R78 ;  /* 0x0000004e4f45723e */ /* 0x000fe200000000ff */
        /* <DEDUP_REMOVED lines=14> */
[----:B------:R-:W-:Y:S02]  /*3ba0*/  HADD2.F32 R91, -RZ, R42.H0_H0 ;  /* 0x2000002aff5b7230 */ /* 0x000fe40000004100 */
[----:B------:R-:W-:Y:S02]  /*3bb0*/  HADD2.F32 R93, -RZ, R10.H0_H0 ;  /* 0x2000000aff5d7230 */ /* 0x000fe40000004100 */
[----:B------:R-:W-:Y:S01]  /*3bc0*/  FFMA.FTZ R81, R81, R98, R100 ;  /* 0x0000006251517223 */ /* 0x000fe20000010064 */
[----:B------:R-:W-:Y:S02]  /*3bd0*/  HADD2.F32 R95, -RZ, R42.H1_H1 ;  /* 0x3000002aff5f7230 */ /* 0x000fe40000004100 */
[----:B------:R-:W-:-:S02]  /*3be0*/  HADD2.F32 R97, -RZ, R10.H1_H1 ;  /* 0x3000000aff617230 */ /* 0x000fc40000004100 */
[----:B------:R-:W-:Y:S01]  /*3bf0*/  FFMA.FTZ R84, R84, R91, R93 ;  /* 0x0000005b54547223 */ /* 0x000fe2000001005d */
[----:B------:R-:W-:Y:S01]  /*3c00*/  HADD2.F32 R94, -RZ, R43.H0_H0 ;  /* 0x2000002bff5e7230 */ /* 0x000fe20000004100 */
[----:B------:R-:W-:Y:S01]  /*3c10*/  F2FP.F16.F32.PACK_AB R76, R81, R80 ;  /* 0x00000050514c723e */ /* 0x000fe200000000ff */
        /* <DEDUP_REMOVED lines=9> */
[----:B------:R-:W-:Y:S02]  /*3cb0*/  HADD2.F32 R75, -RZ, R36.H1_H1 ;  /* 0x30000024ff4b7230 */ /* 0x000fe40000004100 */
[----:B------:R-:W-:Y:S02]  /*3cc0*/  HADD2.F32 R97, -RZ, R4.H1_H1 ;  /* 0x30000004ff617230 */ /* 0x000fe40000004100 */
[----:B------:R-:W-:Y:S01]  /*3cd0*/  FFMA.FTZ R93, R2, R99, R101 ;  /* 0x00000063025d7223 */ /* 0x000fe20000010065 */
[----:B------:R-:W-:Y:S01]  /*3ce0*/  HADD2.F32 R99, -RZ, R37.H1_H1 ;  /* 0x30000025ff637230 */ /* 0x000fe20000004100 */
[----:B------:R-:W0:Y:S01]  /*3cf0*/  LDC.64 R2, c[0x0][0x428] ;  /* 0x00010a00ff027b82 */ /* 0x000e220000000a00 */
[----:B------:R-:W-:Y:S02]  /*3d00*/  HADD2.F32 R101, -RZ, R5.H1_H1 ;  /* 0x30000005ff657230 */ /* 0x000fe40000004100 */
[----:B------:R-:W-:Y:S01]  /*3d10*/  FFMA.FTZ R94, R74, R75, R97 ;  /* 0x0000004b4a5e7223 */ /* 0x000fe20000010061 */
[----:B------:R-:W-:Y:S01]  /*3d20*/  HADD2.F32 R96, -RZ, R37.H0_H0 ;  /* 0x20000025ff607230 */ /* 0x000fe20000004100 */
[----:B------:R-:W-:Y:S01]  /*3d30*/  F2FP.F16.F32.PACK_AB R79, R95, R82 ;  /* 0x000000525f4f723e */ /* 0x000fe200000000ff */
[----:B------:R-:W-:-:S02]  /*3d40*/  HADD2.F32 R98, -RZ, R5.H0_H0 ;  /* 0x20000005ff627230 */ /* 0x000fc40000004100 */
[----:B------:R-:W-:Y:S01]  /*3d50*/  FFMA.FTZ R97, R72, R99, R101 ;  /* 0x0000006348617223 */ /* 0x000fe20000010065 */
[----:B------:R-:W-:Y:S01]  /*3d60*/  SHF.R.S32.HI R72, RZ, 0x1f, R83 ;  /* 0x0000001fff487819 */ /* 0x000fe20000011453 */
[----:B------:R-:W-:Y:S01]  /*3d70*/  HADD2.F32 R74, -RZ, R6.H0_H0 ;  /* 0x20000006ff4a7230 */ /* 0x000fe20000004100 */
[----:B------:R-:W-:Y:S01]  /*3d80*/  F2FP.F16.F32.PACK_AB R80, R94, R93 ;  /* 0x0000005d5e50723e */ /* 0x000fe200000000ff */
[----:B------:R-:W-:Y:S01]  /*3d90*/  FFMA.FTZ R96, R73, R96, R98 ;  /* 0x0000006049607223 */ /* 0x000fe20000010062 */
[--C-:B------:R-:W-:Y:S01]  /*3da0*/  HADD2.F32 R98, -RZ, R38.reuse.H0_H0 ;  /* 0x20000026ff627230 */ /* 0x100fe20000004100 */
[----:B------:R-:W-:Y:S01]  /*3db0*/  LEA.HI R83, R72, R83, RZ, 0x3 ;  /* 0x0000005348537211 */ /* 0x000fe200078f18ff */
[----:B------:R-:W-:Y:S02]  /*3dc0*/  HADD2.F32 R73, -RZ, R38.H1_H1 ;  /* 0x30000026ff497230 */ /* 0x000fe40000004100 */
[----:B------:R-:W-:Y:S02]  /*3dd0*/  HADD2.F32 R75, -RZ, R6.H1_H1 ;  /* 0x30000006ff4b7230 */ /* 0x000fe40000004100 */
[----:B------:R-:W-:Y:S01]  /*3de0*/  FFMA.FTZ R98, R71, R98, R74 ;  /* 0x0000006247627223 */ /* 0x000fe2000001004a */
[----:B------:R-:W-:Y:S01]  /*3df0*/  HADD2.F32 R71, -RZ, R39.H0_H0 ;  /* 0x20000027ff477230 */ /* 0x000fe20000004100 */
[----:B------:R-:W-:Y:S01]  /*3e00*/  LEA.HI.SX32 R83, R83, R0, 0x1d ;  /* 0x0000000053537211 */ /* 0x000fe200078feaff */
[----:B------:R-:W-:-:S02]  /*3e10*/  HADD2.F32 R101, -RZ, R7.H0_H0 ;  /* 0x20000007ff657230 */ /* 0x000fc40000004100 */
[----:B------:R-:W-:Y:S01]  /*3e20*/  FFMA.FTZ R99, R70, R73, R75 ;  /* 0x0000004946637223 */ /* 0x000fe2000001004b */
[----:B------:R-:W-:Y:S01]  /*3e30*/  HADD2.F32 R102, -RZ, R41.H1_H1 ;  /* 0x30000029ff667230 */ /* 0x000fe20000004100 */
[C---:B------:R-:W-:Y:S01]  /*3e40*/  IADD3 R73, PT, PT, R83.reuse, 0x100, RZ ;  /* 0x0000010053497810 */ /* 0x040fe20007ffe0ff */
[----:B------:R-:W-:Y:S02]  /*3e50*/  HADD2.F32 R104, -RZ, R9.H1_H1 ;  /* 0x30000009ff687230 */ /* 0x000fe40000004100 */
[----:B------:R-:W-:Y:S01]  /*3e60*/  FFMA.FTZ R101, R64, R71, R101 ;  /* 0x0000004740657223 */ /* 0x000fe20000010065 */
[----:B------:R-:W-:Y:S01]  /*3e70*/  HADD2.F32 R70, -RZ, R39.H1_H1 ;  /* 0x30000027ff467230 */ /* 0x000fe20000004100 */
[C---:B------:R-:W-:Y:S01]  /*3e80*/  IADD3 R75, PT, PT, R83.reuse, 0x200, RZ ;  /* 0x00000200534b7810 */ /* 0x040fe20007ffe0ff */
[----:B------:R-:W-:Y:S01]  /*3e90*/  HADD2.F32 R72, -RZ, R7.H1_H1 ;  /* 0x30000007ff487230 */ /* 0x000fe20000004100 */
[----:B------:R-:W-:Y:S01]  /*3ea0*/  IADD3 R71, PT, PT, R83, 0x300, RZ ;  /* 0x0000030053477810 */ /* 0x000fe20007ffe0ff */
[----:B------:R-:W-:Y:S01]  /*3eb0*/  FFMA.FTZ R85, R85, R102, R104 ;  /* 0x0000006655557223 */ /* 0x000fe20000010068 */
[----:B------:R-:W-:Y:S01]  /*3ec0*/  F2FP.F16.F32.PACK_AB R82, R99, R98 ;  /* 0x000000626352723e */ /* 0x000fe200000000ff */
[----:B0-----:R-:W-:-:S04]  /*3ed0*/  IMAD.WIDE.U32 R74, R75, 0x10, R2 ;  /* 0x000000104b4a7825 */ /* 0x001fc800078e0002 */
[----:B------:R-:W-:Y:S01]  /*3ee0*/  FFMA.FTZ R100, R65, R70, R72 ;  /* 0x0000004641647223 */ /* 0x000fe20000010048 */
[----:B------:R-:W-:Y:S01]  /*3ef0*/  F2FP.F16.F32.PACK_AB R70, R92, R87 ;  /* 0x000000575c46723e */ /* 0x000fe200000000ff */
[--C-:B------:R-:W-:Y:S01]  /*3f00*/  IMAD.WIDE.U32 R64, R83, 0x10, R2.reuse ;  /* 0x0000001053407825 */ /* 0x100fe200078e0002 */
[----:B------:R-:W-:Y:S02]  /*3f10*/  F2FP.F16.F32.PACK_AB R77, R85, R86 ;  /* 0x00000056554d723e */ /* 0x000fe400000000ff */
[----:B------:R-:W-:Y:S01]  /*3f20*/  F2FP.F16.F32.PACK_AB R83, R100, R101 ;  /* 0x000000656453723e */ /* 0x000fe200000000ff */
[--C-:B------:R-:W-:Y:S01]  /*3f30*/  IMAD.WIDE.U32 R72, R73, 0x10, R2.reuse ;  /* 0x0000001049487825 */ /* 0x100fe200078e0002 */
[----:B------:R-:W-:Y:S01]  /*3f40*/  F2FP.F16.F32.PACK_AB R81, R97, R96 ;  /* 0x000000606151723e */ /* 0x000fe200000000ff */
[----:B------:R0:W-:Y:S02]  /*3f50*/  STG.E.128 desc[UR6][R64.64], R60 ;  /* 0x0000003c40007986 */ /* 0x0001e4000c101d06 */
[----:B------:R-:W-:Y:S01]  /*3f60*/  IMAD.WIDE.U32 R2, R71, 0x10, R2 ;  /* 0x0000001047027825 */ /* 0x000fe200078e0002 */
[----:B------:R-:W-:-:S05]  /*3f70*/  F2FP.F16.F32.PACK_AB R71, R89, R90 ;  /* 0x0000005a5947723e */ /* 0x000fca00000000ff */
[----:B------:R0:W-:Y:S04]  /*3f80*/  STG.E.128 desc[UR6][R72.64], R68 ;  /* 0x0000004448007986 */ /* 0x0001e8000c101d06 */
[----:B------:R0:W-:Y:S04]  /*3f90*/  STG.E.128 desc[UR6][R74.64], R76 ;  /* 0x0000004c4a007986 */ /* 0x0001e8000c101d06 */
[----:B------:R0:W-:Y:S02]  /*3fa0*/  STG.E.128 desc[UR6][R2.64], R80 ;  /* 0x0000005002007986 */ /* 0x0001e4000c101d06 */
.L_x_2902:
[----:B0-----:R-:W0:Y:S01]  /*3fb0*/  LDC.64 R2, c[0x0][0x380] ;  /* 0x0000e000ff027b82 */ /* 0x001e220000000a00 */
[----:B------:R-:W-:Y:S01]  /*3fc0*/  UPLOP3.LUT UP0, UPT, UPT, UPT, UP0, 0x40, 0x4 ;  /* 0x000000000004789c */ /* 0x000fe20003f0e800 */
[----:B0-----:R-:W-:-:S04]  /*3fd0*/  IADD3 R66, PT, PT, R66, R2, RZ ;  /* 0x0000000242427210 */ /* 0x001fc80007ffe0ff */
[----:B------:R-:W-:-:S13]  /*3fe0*/  ISETP.GE.AND P0, PT, R66, R3, PT ;  /* 0x000000034200720c */ /* 0x000fda0003f06270 */
[----:B------:R-:W-:Y:S05]  /*3ff0*/  @!P0 BRA `(.L_x_2903) ;  /* 0xffffffc000cc8947 */ /* 0x000fea000383ffff */
[----:B------:R-:W-:Y:S05]  /*4000*/  EXIT ;  /* 0x000000000000794d */ /* 0x000fea0003800000 */
.L_x_2904:
        /* <DEDUP_REMOVED lines=15> */
.L_x_27483:


//--------------------- .text._ZN10layer_norm13ln_fwd_kernelINS_13Kernel_traitsI6__halfS2_S2_S2_fjLj8192ELj1ELj1ELj8ELj16ENS_18Kernel_traits_baseILj8192ES2_S2_S2_S2_fjLj256EEEEELb1ELb0ELb0ELb0EEEvNS_9FwdParamsE --------------------------
	.section	.text._ZN10layer_norm13ln_fwd_kernelINS_13Kernel_traitsI6__halfS2_S2_S2_fjLj8192ELj1ELj1ELj8ELj16ENS_18Kernel_traits_baseILj8192ES2_S2_S2_S2_fjLj256EEEEELb1ELb0ELb0ELb0EEEvNS_9FwdParamsE,"ax",@progbits
	.align	128
        .global         _ZN10layer_norm13ln_fwd_kernelINS_13Kernel_traitsI6__halfS2_S2_S2_fjLj8192ELj1ELj1ELj8ELj16ENS_18Kernel_traits_baseILj8192ES2_S2_S2_S2_fjLj256EEEEELb1ELb0ELb0ELb0EEEvNS_9FwdParamsE
        .type           _ZN10layer_norm13ln_fwd_kernelINS_13Kernel_traitsI6__halfS2_S2_S2_fjLj8192ELj1ELj1ELj8ELj16ENS_18Kernel_traits_baseILj8192ES2_S2_S2_S2_fjLj256EEEEELb1ELb0ELb0ELb0EEEvNS_9FwdParamsE,@function
        .size           _ZN10layer_norm13ln_fwd_kernelINS_13Kernel_traitsI6__halfS2_S2_S2_fjLj8192ELj1ELj1ELj8ELj16ENS_18Kernel_traits_baseILj8192ES2_S2_S2_S2_fjLj256EEEEELb1ELb0ELb0ELb0EEEvNS_9FwdParamsE,(.L_x_27484 - _ZN10layer_norm13ln_fwd_kernelINS_13Kernel_traitsI6__halfS2_S2_S2_fjLj8192ELj1ELj1ELj8ELj16ENS_18Kernel_traits_baseILj8192ES2_S2_S2_S2_fjLj256EEEEELb1ELb0ELb0ELb0EEEvNS_9FwdParamsE)
        .other          _ZN10layer_norm13ln_fwd_kernelINS_13Kernel_traitsI6__halfS2_S2_S2_fjLj8192ELj1ELj1ELj8ELj16ENS_18Kernel_traits_baseILj8192ES2_S2_S2_S2_fjLj256EEEEELb1ELb0ELb0ELb0EEEvNS_9FwdParamsE,@"STO_CUDA_ENTRY STV_DEFAULT"
_ZN10layer_norm13ln_fwd_kernelINS_13Kernel_traitsI6__halfS2_S2_S2_fjLj8192ELj1ELj1ELj8ELj16ENS_18Kernel_traits_baseILj8192ES2_S2_S2_S2_fjLj256EEEEELb1ELb0ELb0ELb0EEEvNS_9FwdParamsE:
.text._ZN10layer_norm13ln_fwd_kernelINS_13Kernel_traitsI6__halfS2_S2_S2_fjLj8192ELj1ELj1ELj8ELj16ENS_18Kernel_traits_baseILj8192ES2_S2_S2_S2_fjLj256EEEEELb1ELb0ELb0ELb0EEEvNS_9FwdParamsE:
        /* <DEDUP_REMOVED lines=20> */
[----:B------:R-:W-:Y:S02]  /*0140*/  BSSY.RECONVERGENT B0, `(.L_x_2905) ;  /* 0x000005d000007945 */ /* 0x000fe40003800200 */
[----:B------:R-:W-:Y:S01]  /*0150*/  UISETP.NE.AND.EX UP0, UPT, UR11, URZ, UPT, UP0 ;  /* 0x000000ff0b00728c */ /* 0x000fe2000bf05300 */
[----:B------:R-:W-:Y:S01]  /*0160*/  LOP3.LUT R14, R11, 0xff, RZ, 0x3c, !PT ;  /* 0x000000ff0b0e7812 */ /* 0x000fe200078e3cff */
[----:B0-----:R-:W-:-:S04]  /*0170*/  USHF.R.S32.HI UR4, URZ, 0x1f, UR5 ;  /* 0x0000001fff047899 */ /* 0x001fc80008011405 */
[----:B------:R-:W-:-:S04]  /*0180*/  ULEA.HI UR4, UR4, UR5, URZ, 0x3 ;  /* 0x0000000504047291 */ /* 0x000fc8000f8f18ff */
[----:B------:R-:W-:Y:S01]  /*0190*/  USHF.R.S32.HI UR4, URZ, 0x3, UR4 ;  /* 0x00000003ff047899 */ /* 0x000fe20008011404 */
[----:B---3--:R-:W-:-:S05]  /*01a0*/  IMAD.U32 R16, RZ, RZ, UR6 ;  /* 0x00000006ff107e24 */ /* 0x008fca000f8e00ff */
[----:B------:R-:W-:Y:S02]  /*01b0*/  IADD3 R14, PT, PT, R14, UR4, RZ ;  /* 0x000000040e0e7c10 */ /* 0x000fe4000fffe0ff */
[----:B-1----:R-:W-:Y:S02]  /*01c0*/  @P0 IADD3 R0, P1, PT, R4, R7, RZ ;  /* 0x0000000704000210 */ /* 0x002fe40007f3e0ff */
[----:B------:R-:W-:-:S03]  /*01d0*/  LOP3.LUT R4, R3, 0xe0, RZ, 0xc0, !PT ;  /* 0x000000e003047812 */ /* 0x000fc600078ec0ff */
[----:B------:R-:W-:Y:S02]  /*01e0*/  @P0 IMAD.X R23, RZ, RZ, R5, P1 ;  /* 0x000000ffff170224 */ /* 0x000fe400008e0605 */
[C---:B--2---:R-:W-:Y:S01]  /*01f0*/  VIADD R62, R116.reuse, 0x9e3779b9 ;  /* 0x9e3779b9743e7836 */ /* 0x044fe20000000000 */
[C---:B------:R-:W-:Y:S01]  /*0200*/  IADD3 R63, PT, PT, R117.reuse, -0x4498517b, RZ ;  /* 0xbb67ae85753f7810 */ /* 0x040fe20007ffe0ff */
[C---:B------:R-:W-:Y:S01]  /*0210*/  VIADD R64, R116.reuse, 0x3c6ef372 ;  /* 0x3c6ef37274407836 */ /* 0x040fe20000000000 */
[C---:B------:R-:W-:Y:S01]  /*0220*/  IADD3 R21, PT, PT, R117.reuse, 0x32370b8f, RZ ;  /* 0x32370b8f75157810 */ /* 0x040fe20007ffe0ff */
[C---:B------:R-:W-:Y:S01]  /*0230*/  VIADD R15, R116.reuse, 0xdaa66d2b ;  /* 0xdaa66d2b740f7836 */ /* 0x040fe20000000000 */
[C---:B------:R-:W-:Y:S01]  /*0240*/  IADD3 R18, PT, PT, R117.reuse, -0x56f99767, RZ ;  /* 0xa906689975127810 */ /* 0x040fe20007ffe0ff */
[C---:B------:R-:W-:Y:S01]  /*0250*/  VIADD R19, R116.reuse, 0x78dde6e4 ;  /* 0x78dde6e474137836 */ /* 0x040fe20000000000 */
[C---:B------:R-:W-:Y:S01]  /*0260*/  IADD3 R2, PT, PT, R116.reuse, 0x5384540f, RZ ;  /* 0x5384540f74027810 */ /* 0x040fe20007ffe0ff */
[C---:B------:R-:W-:Y:S01]  /*0270*/  VIADD R20, R117.reuse, 0xed9eba14 ;  /* 0xed9eba1475147836 */ /* 0x040fe20000000000 */
[C---:B------:R-:W-:Y:S01]  /*0280*/  IADD3 R7, PT, PT, R117.reuse, -0x24c28bd8, RZ ;  /* 0xdb3d742875077810 */ /* 0x040fe20007ffe0ff */
[----:B------:R-:W-:Y:S01]  /*0290*/  VIADD R10, R116, 0xb54cda56 ;  /* 0xb54cda56740a7836 */ /* 0x000fe20000000000 */
[--C-:B------:R-:W-:Y:S01]  /*02a0*/  SHF.R.U64 R13, R0, 0x2, R23.reuse ;  /* 0x00000002000d7819 */ /* 0x100fe20000001217 */
[C---:B------:R-:W-:Y:S01]  /*02b0*/  VIADD R17, R117.reuse, 0x646e171e ;  /* 0x646e171e75117836 */ /* 0x040fe20000000000 */
[----:B------:R-:W-:Y:S01]  /*02c0*/  SHF.R.U32.HI R12, RZ, 0x2, R23 ;  /* 0x00000002ff0c7819 */ /* 0x000fe20000011617 */
[----:B------:R-:W-:-:S02]  /*02d0*/  VIADD R5, R117, 0x1fd5c5a3 ;  /* 0x1fd5c5a375057836 */ /* 0x000fc40000000000 */
[C---:B------:R-:W-:Y:S02]  /*02e0*/  VIADD R6, R116.reuse, 0xf1bbcdc8 ;  /* 0xf1bbcdc874067836 */ /* 0x040fe40000000000 */
[----:B------:R-:W-:Y:S02]  /*02f0*/  VIADD R9, R116, 0x8ff34781 ;  /* 0x8ff3478174097836 */ /* 0x000fe40000000000 */
        /* <DEDUP_REMOVED lines=35> */
.L_x_2906:
        /* <DEDUP_REMOVED lines=10> */
[----:B------:R-:W-:Y:S01]  /*05d0*/  HFMA2 R42, -RZ, RZ, 0, 0 ;  /* 0x00000000ff2a7431 */ /* 0x000fe200000001ff */
[----:B------:R-:W-:Y:S01]  /*05e0*/  @P3 CS2R R26, SRZ ;  /* 0x00000000001a3805 */ /* 0x000fe2000001ff00 */
[----:B------:R-:W-:Y:S01]  /*05f0*/  IMAD.MOV.U32 R34, RZ, RZ, RZ ;  /* 0x000000ffff227224 */ /* 0x000fe200078e00ff */
        /* <DEDUP_REMOVED lines=9> */
[----:B------:R-:W-:Y:S02]  /*0690*/  CS2R R32, SRZ ;  /* 0x0000000000207805 */ /* 0x000fe4000001ff00 */
[----:B------:R-:W-:Y:S01]  /*06a0*/  CS2R R40, SRZ ;  /* 0x0000000000287805 */ /* 0x000fe2000001ff00 */
[----:B------:R-:W-:Y:S01]  /*06b0*/  IMAD.MOV.U32 R50, RZ, RZ, RZ ;  /* 0x000000ffff327224 */ /* 0x000fe200078e00ff */
[----:B0-----:R-:W-:Y:S02]  /*06c0*/  CS2R R48, SRZ ;  /* 0x0000000000307805 */ /* 0x001fe4000001ff00 */
[----:B------:R-:W-:Y:S01]  /*06d0*/  @P3 CS2R R24, SRZ ;  /* 0x0000000000183805 */ /* 0x000fe2000001ff00 */
[----:B------:R-:W-:Y:S01]  /*06e0*/  @P0 IMAD.MOV.U32 R51, RZ, RZ, RZ ;  /* 0x000000ffff330224 */ /* 0x000fe200078e00ff */
[----:B------:R-:W-:Y:S01]  /*06f0*/  @P1 MOV R43, RZ ;  /* 0x000000ff002b1202 */ /* 0x000fe20000000f00 */
[----:B-1----:R-:W-:-:S07]  /*0700*/  @P2 IMAD.MOV.U32 R35, RZ, RZ, RZ ;  /* 0x000000ffff232224 */ /* 0x002fce00078e00ff */
.L_x_2907:
[----:B------:R-:W-:Y:S05]  /*0710*/  BSYNC.RECONVERGENT B0 ;  /* 0x0000000000007941 */ /* 0x000fea0003800200 */
.L_x_2905:
[----:B------:R-:W0:Y:S02]  /*0720*/  LDCU UR5, c[0x0][0x384] ;  /* 0x00007080ff0577ac */ /* 0x000e240008000800 */
[----:B0-----:R-:W-:-:S13]  /*0730*/  ISETP.GE.AND P0, PT, R16, UR5, PT ;  /* 0x0000000510007c0c */ /* 0x001fda000bf06270 */
[----:B------:R-:W-:Y:S05]  /*0740*/  @P0 EXIT ;  /* 0x000000000000094d */ /* 0x000fea0003800000 */
[----:B------:R-:W0:Y:S01]  /*0750*/  LDCU UR5, c[0x0][0x360] ;  /* 0x00006c00ff0577ac */ /* 0x000e220008000800 */
[----:B------:R-:W-:Y:S01]  /*0760*/  IMAD.HI.U32 R57, R13, -0x2daee0ad, RZ ;  /* 0xd2511f530d397827 */ /* 0x000fe200078e00ff */
[----:B------:R-:W-:-:S03]  /*0770*/  ULOP3.LUT UR6, UR4, 0xff, URZ, 0xc0, !UPT ;  /* 0x000000ff04067892 */ /* 0x000fc6000f8ec0ff */
[----:B------:R-:W-:Y:S01]  /*0780*/  IMAD R61, R13, -0x2daee0ad, RZ ;  /* 0xd2511f530d3d7824 */ /* 0x000fe200078e02ff */
[----:B------:R-:W-:Y:S01]  /*0790*/  LOP3.LUT R57, R57, R117, RZ, 0x3c, !PT ;  /* 0x0000007539397212 */ /* 0x000fe200078e3cff */
[----:B------:R-:W1:Y:S04]  /*07a0*/  LDCU UR13, c[0x0][0x388] ;  /* 0x00007100ff0d77ac */ /* 0x000e680008000800 */
[C---:B------:R-:W-:Y:S01]  /*07b0*/  IMAD.HI.U32 R22, R57.reuse, -0x326172a9, RZ ;  /* 0xcd9e8d5739167827 */ /* 0x040fe200078e00ff */
[----:B------:R-:W2:Y:S03]  /*07c0*/  LDCU.U8 UR7, c[0x0][0x410] ;  /* 0x00008200ff0777ac */ /* 0x000ea60008000000 */
[----:B------:R-:W-:Y:S01]  /*07d0*/  IMAD R58, R57, -0x326172a9, RZ ;  /* 0xcd9e8d57393a7824 */ /* 0x000fe200078e02ff */
[----:B------:R-:W3:Y:S01]  /*07e0*/  LDCU UR12, c[0x0][0x400] ;  /* 0x00008000ff0c77ac */ /* 0x000ee20008000800 */
[----:B0-----:R-:W-:Y:S01]  /*07f0*/  IMAD R11, R16, UR5, R3 ;  /* 0x00000005100b7c24 */ /* 0x001fe2000f8e0203 */
[----:B------:R-:W-:Y:S01]  /*0800*/  SHF.L.U32 R3, R3, 0x5, RZ ;  /* 0x0000000503037819 */ /* 0x000fe200000006ff */
[----:B------:R-:W-:-:S02]  /*0810*/  ULOP3.LUT UR5, UR4, 0xffffff00, URZ, 0xc0, !UPT ;  /* 0xffffff0004057892 */ /* 0x000fc4000f8ec0ff */
[C---:B------:R-:W-:Y:S01]  /*0820*/  IMAD.HI.U32 R23, R11.reuse, -0x326172a9, RZ ;  /* 0xcd9e8d570b177827 */ /* 0x040fe200078e00ff */
[----:B------:R-:W0:Y:S03]  /*0830*/  LDCU.64 UR10, c[0x0][0x3a0] ;  /* 0x00007400ff0a77ac */ /* 0x000e260008000a00 */
[----:B------:R-:W-:Y:S01]  /*0840*/  IMAD R59, R11, -0x326172a9, RZ ;  /* 0xcd9e8d570b3b7824 */ /* 0x000fe200078e02ff */
[----:B------:R-:W-:Y:S01]  /*0850*/  LOP3.LUT R23, R12, R23, R116, 0x96, !PT ;  /* 0x000000170c177212 */ /* 0x000fe200078e9674 */
[----:B------:R-:W-:-:S03]  /*0860*/  UPLOP3.LUT UP1, UPT, UPT, UPT, UPT, 0x40, 0x4 ;  /* 0x000000000004789c */ /* 0x000fc60003f2e870 */
[----:B------:R-:W-:Y:S01]  /*0870*/  LOP3.LUT R22, R62, R59, R22, 0x96, !PT ;  /* 0x0000003b3e167212 */ /* 0x000fe200078e9616 */
[----:B------:R-:W-:-:S04]  /*0880*/  IMAD.HI.U32 R56, R23, -0x2daee0ad, RZ ;  /* 0xd2511f5317387827 */ /* 0x000fc800078e00ff */
[----:B------:R-:W-:Y:S01]  /*0890*/  IMAD R60, R23, -0x2daee0ad, RZ ;  /* 0xd2511f53173c7824 */ /* 0x000fe200078e02ff */
[----:B------:R-:W-:Y:S01]  /*08a0*/  LOP3.LUT R56, R63, R61, R56, 0x96, !PT ;  /* 0x0000003d3f387212 */ /* 0x000fe200078e9638 */
[----:B------:R-:W-:-:S04]  /*08b0*/  IMAD.HI.U32 R59, R22, -0x2daee0ad, RZ ;  /* 0xd2511f53163b7827 */ /* 0x000fc800078e00ff */
[----:B------:R-:W-:Y:S02]  /*08c0*/  VIADD R61, R117, 0x76cf5d0a ;  /* 0x76cf5d0a753d7836 */ /* 0x000fe40000000000 */
[----:B------:R-:W-:-:S03]  /*08d0*/  IMAD.HI.U32 R23, R56, -0x326172a9, RZ ;  /* 0xcd9e8d5738177827 */ /* 0x000fc600078e00ff */
[----:B------:R-:W-:Y:S01]  /*08e0*/  LOP3.LUT R59, R61, R60, R59, 0x96, !PT ;  /* 0x0000003c3d3b7212 */ /* 0x000fe200078e963b */
        /* <DEDUP_REMOVED lines=8> */
[----:B------:R-:W-:-:S04]  /*0970*/  IMAD.HI.U32 R23, R56, -0x2daee0ad, RZ ;  /* 0xd2511f5338177827 */ /* 0x000fc800078e00ff */
[----:B------:R-:W-:Y:S01]  /*0980*/  IMAD R59, R59, -0x326172a9, RZ ;  /* 0xcd9e8d573b3b7824 */ /* 0x000fe200078e02ff */
[----:B------:R-:W-:Y:S01]  /*0990*/  LOP3.LUT R20, R20, R57, R23, 0x96, !PT ;  /* 0x0000003914147212 */ /* 0x000fe200078e9617 */
[----:B------:R-:W-:Y:S01]  /*09a0*/  IMAD.HI.U32 R22, R21, -0x326172a9, RZ ;  /* 0xcd9e8d5715167827 */ /* 0x000fe200078e00ff */
[----:B------:R-:W-:-:S03]  /*09b0*/  IADD3 R23, PT, PT, R116, 0x1715609d, RZ ;  /* 0x1715609d74177810 */ /* 0x000fc60007ffe0ff */
        /* <DEDUP_REMOVED lines=11> */
[C---:B------:R-:W-:Y:S01]  /*0a70*/  IMAD.HI.U32 R19, R18.reuse, -0x326172a9, RZ ;  /* 0xcd9e8d5712137827 */ /* 0x040fe200078e00ff */
[----:B------:R-:W4:Y:S03]  /*0a80*/  LDC.64 R22, c[0x0][0x3e0] ;  /* 0x0000f800ff167b82 */ /* 0x000f260000000a00 */
[----:B------:R-:W-:Y:S01]  /*0a90*/  IMAD R18, R18, -0x326172a9, RZ ;  /* 0xcd9e8d5712127824 */ /* 0x000fe200078e02ff */
[----:B------:R-:W-:Y:S01]  /*0aa0*/  LOP3.LUT R10, R10, R20, R19, 0x96, !PT ;  /* 0x000000140a0a7212 */ /* 0x000fe200078e9613 */
[----:B------:R-:W-:-:S04]  /*0ab0*/  IMAD.HI.U32 R19, R17, -0x326172a9, RZ ;  /* 0xcd9e8d5711137827 */ /* 0x000fc800078e00ff */
[----:B------:R-:W-:Y:S01]  /*0ac0*/  IMAD.MOV R56, RZ, RZ, -R4 ;  /* 0x000000ffff387224 */ /* 0x000fe200078e0a04 */
[----:B------:R-:W-:Y:S01]  /*0ad0*/  LOP3.LUT R2, R2, R18, R19, 0x96, !PT ;  /* 0x0000001202027212 */ /* 0x000fe200078e9613 */
[----:B------:R-:W-:Y:S01]  /*0ae0*/  IMAD R21, R21, -0x2daee0ad, RZ ;  /* 0xd2511f5315157824 */ /* 0x000fe200078e02ff */
[----:B------:R-:W-:Y:S01]  /*0af0*/  LOP3.LUT R19, R3, 0x3e0, RZ, 0xc0, !PT ;  /* 0x000003e003137812 */ /* 0x000fe200078ec0ff */
[----:B------:R-:W-:Y:S02]  /*0b00*/  IMAD.MOV.U32 R18, RZ, RZ, R56 ;  /* 0x000000ffff127224 */ /* 0x000fe400078e0038 */
[----:B------:R-:W-:-:S03]  /*0b10*/  IMAD.HI.U32 R4, R10, -0x2daee0ad, RZ ;  /* 0xd2511f530a047827 */ /* 0x000fc600078e00ff */
[----:B------:R-:W-:Y:S01]  /*0b20*/  VIADDMNMX R18, R18, UR6, RZ, !PT ;  /* 0x0000000612127c46 */ /* 0x000fe2000f8001ff */
[----:B------:R-:W-:Y:S01]  /*0b30*/  IMAD R17, R17, -0x326172a9, RZ ;  /* 0xcd9e8d5711117824 */ /* 0x000fe200078e02ff */
[----:B------:R-:W-:Y:S01]  /*0b40*/  LOP3.LUT R4, R5, R21, R4, 0x96, !PT ;  /* 0x0000001505047212 */ /* 0x000fe200078e9604 */
[----:B------:R-:W-:Y:S01]  /*0b50*/  IMAD R5, R10, -0x2daee0ad, RZ ;  /* 0xd2511f530a057824 */ /* 0x000fe200078e02ff */
[----:B------:R-:W-:Y:S01]  /*0b60*/  VIMNMX R18, PT, PT, R18, 0x20, PT ;  /* 0x0000002012127848 */ /* 0x000fe20003fe0100 */
[----:B------:R-:W-:Y:S01]  /*0b70*/  IMAD.HI.U32 R10, R2, -0x2daee0ad, RZ ;  /* 0xd2511f53020a7827 */ /* 0x000fe200078e00ff */
[----:B----4-:R-:W-:Y:S02]  /*0b80*/  ISETP.NE.U32.AND P0, PT, R22, RZ, PT ;  /* 0x000000ff1600720c */ /* 0x010fe40003f05070 */
[----:B------:R-:W-:Y:S01]  /*0b90*/  LEA R18, R18, UR5, 0x3 ;  /* 0x0000000512127c11 */ /* 0x000fe2000f8e18ff */
[----:B------:R-:W-:Y:S01]  /*0ba0*/  IMAD.HI.U32 R3, R4, -0x326172a9, RZ ;  /* 0xcd9e8d5704037827 */ /* 0x000fe200078e00ff */
[----:B------:R-:W-:-:S02]  /*0bb0*/  LOP3.LUT R5, R7, R5, R10, 0x96, !PT ;  /* 0x0000000507057212 */ /* 0x000fc400078e960a */
[----:B------:R-:W-:Y:S01]  /*0bc0*/  I2FP.F32.U32 R10, R18 ;  /* 0x00000012000a7245 */ /* 0x000fe20000201000 */
[----:B------:R-:W-:Y:S01]  /*0bd0*/  IMAD.MOV R19, RZ, RZ, -R19 ;  /* 0x000000ffff137224 */ /* 0x000fe200078e0a13 */
[----:B------:R-:W-:Y:S01]  /*0be0*/  LOP3.LUT R3, R6, R17, R3, 0x96, !PT ;  /* 0x0000001106037212 */ /* 0x000fe200078e9603 */
[----:B------:R-:W-:Y:S01]  /*0bf0*/  IMAD R6, R2, -0x2daee0ad, RZ ;  /* 0xd2511f5302067824 */ /* 0x000fe200078e02ff */
[----:B------:R-:W-:Y:S01]  /*0c00*/  ISETP.NE.AND.EX P0, PT, R23, RZ, PT, P0 ;  /* 0x000000ff1700720c */ /* 0x000fe20003f05300 */
[----:B------:R-:W-:Y:S01]  /*0c10*/  IMAD R17, R4, -0x326172a9, RZ ;  /* 0xcd9e8d5704117824 */ /* 0x000fe200078e02ff */
[----:B------:R-:W4:Y:S01]  /*0c20*/  MUFU.RCP R10, R10 ;  /* 0x0000000a000a7308 */ /* 0x000f220000001000 */
[----:B------:R-:W-:Y:S01]  /*0c30*/  VIADDMNMX R2, R19, UR6, RZ, !PT ;  /* 0x0000000613027c46 */ /* 0x000fe2000f8001ff */
[----:B------:R-:W-:-:S03]  /*0c40*/  IMAD.HI.U32 R4, R5, -0x326172a9, RZ ;  /* 0xcd9e8d5705047827 */ /* 0x000fc600078e00ff */
[----:B------:R-:W-:Y:S01]  /*0c50*/  VIMNMX R2, PT, PT, R2, 0x20, PT ;  /* 0x0000002002027848 */ /* 0x000fe20003fe0100 */
[----:B------:R-:W-:Y:S01]  /*0c60*/  IMAD.HI.U32 R7, R3, -0x2daee0ad, RZ ;  /* 0xd2511f5303077827 */ /* 0x000fe200078e00ff */
[----:B------:R-:W-:Y:S02]  /*0c70*/  LOP3.LUT R9, R9, R17, R4, 0x96, !PT ;  /* 0x0000001109097212 */ /* 0x000fe400078e9604 */
[----:B------:R-:W-:Y:S01]  /*0c80*/  LEA R4, R2, UR5, 0x3 ;  /* 0x0000000502047c11 */ /* 0x000fe2000f8e18ff */
[----:B------:R-:W-:Y:S01]  /*0c90*/  IMAD R2, R5, -0x326172a9, RZ ;  /* 0xcd9e8d5705027824 */ /* 0x000fe200078e02ff */
[----:B------:R-:W-:Y:S01]  /*0ca0*/  LOP3.LUT R8, R8, R6, R7, 0x96, !PT ;  /* 0x0000000608087212 */ /* 0x000fe200078e9607 */
[----:B------:R-:W-:Y:S01]  /*0cb0*/  IMAD.MOV.U32 R6, RZ, RZ, RZ ;  /* 0x000000ffff067224 */ /* 0x000fe200078e00ff */
[----:B------:R-:W-:Y:S01]  /*0cc0*/  LOP3.LUT R7, R0, 0x3, RZ, 0xc0, !PT ;  /* 0x0000000300077812 */ /* 0x000fe200078ec0ff */
[----:B------:R-:W-:Y:S01]  /*0cd0*/  IMAD R20, R3, -0x2daee0ad, RZ ;  /* 0xd2511f5303147824 */ /* 0x000fe200078e02ff */
[----:B0123--:R-:W-:-:S07]  /*0ce0*/  P2R R0, PR, RZ, 0x1 ;  /* 0x00000001ff007803 */ /* 0x00ffce0000000000 */
.L_x_3255:
[----:B------:R-:W-:-:S13]  /*0cf0*/  ISETP.NE.AND P1, PT, R0, RZ, PT ;  /* 0x000000ff0000720c */ /* 0x000fda0003f25270 */
[----:B------:R-:W0:Y:S02]  /*0d00*/  @P1 LDC.64 R56, c[0x0][0x3e0] ;  /* 0x0000f800ff381b82 */ /* 0x000e240000000a00 */
[----:B0-----:R-:W-:-:S06]  /*0d10*/  @P1 IMAD.WIDE R56, R16, 0x2, R56 ;  /* 0x0000000210381825 */ /* 0x001fcc00078e0238 */
[----:B------:R-:W2:Y:S01]  /*0d20*/  @P1 LDG.E.U16 R56, desc[UR8][R56.64] ;  /* 0x0000000838381981 */ /* 0x000ea2000c1e1500 */
[----:B------:R-:W-:Y:S01]  /*0d30*/  IMAD R18, R16, UR13, RZ ;  /* 0x0000000d10127c24 */ /* 0x000fe2000f8e02ff */
[----:B------:R-:W-:Y:S01]  /*0d40*/  ISETP.GE.U32.AND P0, PT, R14, 0x100, PT ;  /* 0x000001000e00780c */ /* 0x000fe20003f06070 */
[----:B------:R-:W-:Y:S01]  /*0d50*/  HFMA2 R66, -RZ, RZ, 1.875, 0 ;  /* 0x3f800000ff427431 */ /* 0x000fe200000001ff */
[----:B------:R-:W0:Y:S01]  /*0d60*/  S2R R22, SR_TID.X ;  /* 0x0000000000167919 */ /* 0x000e220000002100 */
[----:B------:R-:W-:Y:S01]  /*0d70*/  BSSY.RECONVERGENT B0, `(.L_x_2908) ;  /* 0x0000655000007945 */ /* 0x000fe20003800200 */
[----:B------:R-:W-:Y:S02]  /*0d80*/  SHF.R.S32.HI R59, RZ, 0x1f, R18 ;  /* 0x0000001fff3b7819 */ /* 0x000fe40000011412 */
[----:B------:R-:W-:Y:S02]  /*0d90*/  P2R R64, PR, RZ, 0x1 ;  /* 0x00000001ff407803 */ /* 0x000fe40000000000 */
[----:B------:R-:W-:-:S04]  /*0da0*/  LEA.HI R59, R59, R18, RZ, 0x3 ;  /* 0x000000123b3b7211 */ /* 0x000fc800078f18ff */
[----:B0-----:R-:W-:-:S05]  /*0db0*/  LEA.HI.SX32 R18, R59, R22, 0x1d ;  /* 0x000000163b127211 */ /* 0x001fca00078feaff */
[----:B------:R-:W-:Y:S02]  /*0dc0*/  IMAD.MOV.U32 R72, RZ, RZ, R18 ;  /* 0x000000ffff487224 */ /* 0x000fe400078e0012 */
[----:B--2---:R-:W-:Y:S01]  /*0dd0*/  @P1 HADD2.F32 R66, -RZ, R56.H0_H0 ;  /* 0x20000038ff421230 */ /* 0x004fe20000004100 */
        /* <DEDUP_REMOVED lines=17> */
[----:B------:R-:W-:-:S04]  /*0ef0*/  VIADDMNMX.U32 R5, R7, 0xfffffffe, R68, PT ;  /* 0xfffffffe07057846 */ /* 0x000fc80003800044 */
[----:B------:R-:W-:-:S04]  /*0f00*/  SHF.L.U32 R5, R5, 0x2, RZ ;  /* 0x0000000205057819 */ /* 0x000fc800000006ff */
[----:B------:R-:W0:Y:S02]  /*0f10*/  LDC R86, c[0x2][R5] ;  /* 0x0080000005567b82 */ /* 0x000e240000000800 */
[----:B0-----:R-:W-:-:S04]  /*0f20*/  SHF.R.S32.HI R87, RZ, 0x1f, R86 ;  /* 0x0000001fff577819 */ /* 0x001fc80000011456 */
.L_x_27316:
[----:B------:R-:W-:Y:S05]  /*0f30*/  BRX R86 -0xf40                                         (*"BRANCH_TARGETS .L_x_27317,.L_x_27318,.L_x_27319"*) ;  /* 0xfffffff056307949 */ /* 0x000fea000383ffff */
.L_x_27319:
[----:B------:R-:W-:Y:S01]  /*0f40*/  VIADD R21, R7, 0x1 ;  /* 0x0000000107157836 */ /* 0x000fe20000000000 */
[----:B------:R-:W-:Y:S01]  /*0f50*/  MOV R5, R9 ;  /* 0x0000000900057202 */ /* 0x000fe20000000f00 */
[----:B------:R-:W-:Y:S01]  /*0f60*/  IMAD.MOV.U32 R68, RZ, RZ, R20 ;  /* 0x000000ffff447224 */ /* 0x000fe200078e0014 */
[----:B------:R-:W-:Y:S06]  /*0f70*/  BRA `(.L_x_2912) ;  /* 0x0000000400387947 */ /* 0x000fec0003800000 */
.L_x_27317:
[----:B------:R-:W-:Y:S01]  /*0f80*/  IMAD.MOV.U32 R68, RZ, RZ, R20 ;  /* 0x000000ffff447224 */ /* 0x000fe200078e0014 */
[----:B------:R-:W-:Y:S01]  /*0f90*/  MOV R5, R8 ;  /* 0x0000000800057202 */ /* 0x000fe20000000f00 */
[----:B------:R-:W-:Y:S01]  /*0fa0*/  IMAD.MOV.U32 R21, RZ, RZ, 0x3 ;  /* 0x00000003ff157424 */ /* 0x000fe200078e00ff */
[----:B------:R-:W-:Y:S06]  /*0fb0*/  BRA `(.L_x_2912) ;  /* 0x0000000400287947 */ /* 0x000fec0003800000 */
.L_x_27318:
        /* <DEDUP_REMOVED lines=13> */
.L_x_2914:
[----:B------:R-:W-:Y:S05]  /*1090*/  BSYNC.RECONVERGENT B2 ;  /* 0x0000000000027941 */ /* 0x000fea0003800200 */
.L_x_2913:
        /* <DEDUP_REMOVED lines=38> */
[----:B------:R-:W-:-:S04]  /*1300*/  LOP3.LUT R87, R87, R88, R93, 0x96, !PT ;  /* 0x0000005857577212 */ /* 0x000fc800078e965d */
        /* <DEDUP_REMOVED lines=21> */
.L_x_2912:
[----:B------:R-:W-:Y:S05]  /*1460*/  BSYNC.RECONVERGENT B1 ;  /* 0x0000000000017941 */ /* 0x000fea0003800200 */
.L_x_2911:
[----:B------:R-:W0:Y:S01]  /*1470*/  LDC R74, c[0x0][0x408] ;  /* 0x00010200ff4a7b82 */ /* 0x000e220000000800 */
[----:B------:R-:W-:Y:S01]  /*1480*/  I2FP.F32.U32 R5, R5 ;  /* 0x0000000500057245 */ /* 0x000fe20000201000 */
[----:B-----5:R-:W-:Y:S01]  /*1490*/  HADD2.F32 R7, -RZ, R60.H0_H0 ;  /* 0x2000003cff077230 */ /* 0x020fe20000004100 */
[----:B------:R-:W-:Y:S01]  /*14a0*/  ISETP.NE.AND P1, PT, R21, 0x1, PT ;  /* 0x000000011500780c */ /* 0x000fe20003f25270 */
[----:B------:R-:W-:Y:S01]  /*14b0*/  IMAD.MOV.U32 R70, RZ, RZ, 0x2f800000 ;  /* 0x2f800000ff467424 */ /* 0x000fe200078e00ff */
[----:B------:R-:W-:Y:S01]  /*14c0*/  BSSY.RECONVERGENT B1, `(.L_x_2915) ;  /* 0x0000060000017945 */ /* 0x000fe20003800200 */
[----:B------:R-:W-:Y:S02]  /*14d0*/  HADD2.F32 R20, -RZ, R56.H0_H0 ;  /* 0x20000038ff147230 */ /* 0x000fe40000004100 */
[----:B------:R-:W-:Y:S01]  /*14e0*/  FMUL.FTZ R7, R7, R66 ;  /* 0x0000004207077220 */ /* 0x000fe20000410000 */
[----:B------:R-:W1:Y:S01]  /*14f0*/  LDC R72, c[0x0][0x404] ;  /* 0x00010100ff487b82 */ /* 0x000e620000000800 */
[----:B------:R-:W-:Y:S01]  /*1500*/  FFMA.FTZ R5, R5, R70, 1.1641532182693481445e-10 ;  /* 0x2f00000005057423 */ /* 0x000fe20000010046 */
[----:B------:R-:W-:-:S02]  /*1510*/  HFMA2 R76, -RZ, RZ, 0, 1.1920928955078125e-07 ;  /* 0x00000002ff4c7431 */ /* 0x000fc400000001ff */
[----:B0-----:R-:W-:Y:S02]  /*1520*/  FMUL.FTZ R7, R7, R74 ;  /* 0x0000004a07077220 */ /* 0x001fe40000410000 */
[----:B-1----:R-:W-:-:S04]  /*1530*/  FSETP.GTU.FTZ.AND P0, PT, R5, R72, PT ;  /* 0x000000480500720b */ /* 0x002fc80003f1c000 */
[----:B------:R-:W-:Y:S01]  /*1540*/  FSEL R5, R7, RZ, !P0 ;  /* 0x000000ff07057208 */ /* 0x000fe20004000000 */
[----:B------:R-:W-:Y:S01]  /*1550*/  IMAD.MOV.U32 R7, RZ, RZ, R2 ;  /* 0x000000ffff077224 */ /* 0x000fe200078e0002 */
        /* <DEDUP_REMOVED lines=12> */
.L_x_2917:
        /* <DEDUP_REMOVED lines=13> */
.L_x_2919:
[----:B------:R-:W-:Y:S05]  /*16f0*/  BSYNC.RECONVERGENT B2 ;  /* 0x0000000000027941 */ /* 0x000fea0003800200 */
.L_x_2918:
[----:B------:R-:W-:Y:S01]  /*1700*/  IMAD.WIDE.U32 R8, R11, -0x326172a9, RZ ;  /* 0xcd9e8d570b087825 */ /* 0x000fe200078e00ff */
[----:B------:R-:W-:-:S03]  /*1710*/  LOP3.LUT R86, R6, R93, R117, 0x96, !PT ;  /* 0x0000005d06567212 */ /* 0x000fc600078e9675 */
[----:B------:R-:W-:Y:S01]  /*1720*/  HFMA2 R76, -RZ, RZ, 0, 0 ;  /* 0x00000000ff4c7431 */ /* 0x000fe200000001ff */
[----:B------:R-:W-:Y:S01]  /*1730*/  IADD3 R21, PT, PT, R117, 0x76cf5d0a, RZ ;  /* 0x76cf5d0a75157810 */ /* 0x000fe20007ffe0ff */
[----:B------:R-:W-:Y:S01]  /*1740*/  VIADD R7, R116, 0x9e3779b9 ;  /* 0x9e3779b974077836 */ /* 0x000fe20000000000 */
        /* <DEDUP_REMOVED lines=26> */
[----:B------:R-:W-:Y:S01]  /*18f0*/  LOP3.LUT R9, R9, R8, R87, 0x96, !PT ;  /* 0x0000000809097212 */ /* 0x000fe200078e9657 */
[----:B------:R-:W-:Y:S01]  /*1900*/  VIADD R21, R117, 0x646e171e ;  /* 0x646e171e75157836 */ /* 0x000fe20000000000 */
[----:B------:R-:W-:-:S03]  /*1910*/  LOP3.LUT R7, R7, R92, R89, 0x96, !PT ;  /* 0x0000005c07077212 */ /* 0x000fc600078e9659 */
[----:B------:R-:W-:-:S04]  /*1920*/  IMAD.WIDE.U32 R92, R9, -0x2daee0ad, RZ ;  /* 0xd2511f53095c7825 */ /* 0x000fc800078e00ff */
        /* <DEDUP_REMOVED lines=17> */
[----:B------:R-:W-:Y:S02]  /*1a40*/  VIADD R7, R117, 0x96a522ad ;  /* 0x96a522ad75077836 */ /* 0x000fe40000000000 */
[----:B------:R-:W-:-:S04]  /*1a50*/  IMAD.WIDE.U32 R88, R88, -0x326172a9, RZ ;  /* 0xcd9e8d5758587825 */ /* 0x000fc800078e00ff */
[----:B------:R-:W-:Y:S01]  /*1a60*/  IMAD.WIDE.U32 R86, R86, -0x2daee0ad, RZ ;  /* 0xd2511f5356567825 */ /* 0x000fe200078e00ff */
[----:B------:R-:W-:Y:S02]  /*1a70*/  LOP3.LUT R9, R9, R92, R89, 0x96, !PT ;  /* 0x0000005c09097212 */ /* 0x000fe400078e9659 */
[----:B------:R-:W-:Y:S02]  /*1a80*/  MOV R2, R88 ;  /* 0x0000005800027202 */ /* 0x000fe40000000f00 */
[----:B------:R-:W-:Y:S01]  /*1a90*/  LOP3.LUT R8, R7, R8, R87, 0x96, !PT ;  /* 0x0000000807087212 */ /* 0x000fe200078e9657 */
[----:B------:R-:W-:Y:S02]  /*1aa0*/  IMAD.MOV.U32 R7, RZ, RZ, R68 ;  /* 0x000000ffff077224 */ /* 0x000fe400078e0044 */
[----:B------:R-:W-:-:S07]  /*1ab0*/  IMAD.MOV.U32 R68, RZ, RZ, R86 ;  /* 0x000000ffff447224 */ /* 0x000fce00078e0056 */
.L_x_2916:
[----:B------:R-:W-:Y:S05]  /*1ac0*/  BSYNC.RECONVERGENT B1 ;  /* 0x0000000000017941 */ /* 0x000fea0003800200 */
.L_x_2915:
[----:B------:R-:W-:Y:S01]  /*1ad0*/  I2FP.F32.U32 R7, R7 ;  /* 0x0000000700077245 */ /* 0x000fe20000201000 */
[----:B------:R-:W-:Y:S01]  /*1ae0*/  HADD2.F32 R21, -RZ, R60.H1_H1 ;  /* 0x3000003cff157230 */ /* 0x000fe20000004100 */
[----:B------:R-:W-:Y:S01]  /*1af0*/  ISETP.NE.AND P1, PT, R76, 0x1, PT ;  /* 0x000000014c00780c */ /* 0x000fe20003f25270 */
[----:B------:R-:W-:Y:S01]  /*1b00*/  HADD2.F32 R56, -RZ, R56.H1_H1 ;  /* 0x30000038ff387230 */ /* 0x000fe20000004100 */
[----:B------:R-:W-:Y:S01]  /*1b10*/  BSSY.RECONVERGENT B1, `(.L_x_2920) ;  /* 0x000005d000017945 */ /* 0x000fe20003800200 */
        /* <DEDUP_REMOVED lines=18> */
.L_x_2922:
        /* <DEDUP_REMOVED lines=13> */
.L_x_2924:
[----:B------:R-:W-:Y:S05]  /*1d10*/  BSYNC.RECONVERGENT B2 ;  /* 0x0000000000027941 */ /* 0x000fea0003800200 */
.L_x_2923:
        /* <DEDUP_REMOVED lines=40> */
[----:B------:R-:W-:Y:S01]  /*1fa0*/  IMAD.WIDE.U32 R86, R21, -0x326172a9, RZ ;  /* 0xcd9e8d5715567825 */ /* 0x000fe200078e00ff */
[----:B------:R-:W-:-:S03]  /*1fb0*/  IADD3 R21, PT, PT, R117, -0x24c28bd8, RZ ;  /* 0xdb3d742875157810 */ /* 0x000fc60007ffe0ff */
[----:B------:R-:W-:Y:S01]  /*1fc0*/  IMAD.WIDE.U32 R88, R7, -0x2daee0ad, RZ ;  /* 0xd2511f5307587825 */ /* 0x000fe200078e00ff */
[----:B------:R-:W-:-:S03]  /*1fd0*/  LOP3.LUT R9, R9, R8, R87, 0x96, !PT ;  /* 0x0000000809097212 */ /* 0x000fc600078e9657 */
[----:B------:R-:W-:Y:S02]  /*1fe0*/  VIADD R7, R117, 0x1fd5c5a3 ;  /* 0x1fd5c5a375077836 */ /* 0x000fe40000000000 */
[----:B------:R-:W-:-:S03]  /*1ff0*/  IMAD.WIDE.U32 R8, R9, -0x2daee0ad, RZ ;  /* 0xd2511f5309087825 */ /* 0x000fc600078e00ff */
[----:B------:R-:W-:Y:S01]  /*2000*/  LOP3.LUT R92, R7, R92, R89, 0x96, !PT ;  /* 0x0000005c075c7212 */ /* 0x000fe200078e9659 */
[C---:B------:R-:W-:Y:S01]  /*2010*/  VIADD R7, R116.reuse, 0xf1bbcdc8 ;  /* 0xf1bbcdc874077836 */ /* 0x040fe20000000000 */
[----:B------:R-:W-:Y:S01]  /*2020*/  LOP3.LUT R88, R21, R88, R9, 0x96, !PT ;  /* 0x0000005815587212 */ /* 0x000fe200078e9609 */
[----:B------:R-:W-:Y:S02]  /*2030*/  VIADD R9, R116, 0x8ff34781 ;  /* 0x8ff3478174097836 */ /* 0x000fe40000000000 */
[----:B------:R-:W-:-:S04]  /*2040*/  IMAD.WIDE.U32 R92, R92, -0x326172a9, RZ ;  /* 0xcd9e8d575c5c7825 */ /* 0x000fc800078e00ff */
[----:B------:R-:W-:Y:S01]  /*2050*/  IMAD.WIDE.U32 R88, R88, -0x326172a9, RZ ;  /* 0xcd9e8d5758587825 */ /* 0x000fe200078e00ff */
[----:B------:R-:W-:Y:S02]  /*2060*/  LOP3.LUT R86, R7, R86, R93, 0x96, !PT ;  /* 0x0000005607567212 */ /* 0x000fe400078e965d */
[----:B------:R-:W-:Y:S01]  /*2070*/  IADD3 R7, PT, PT, R117, -0x695add53, RZ ;  /* 0x96a522ad75077810 */ /* 0x000fe20007ffe0ff */
[----:B------:R-:W-:Y:S01]  /*2080*/  IMAD.MOV.U32 R2, RZ, RZ, R88 ;  /* 0x000000ffff027224 */ /* 0x000fe200078e0058 */
[----:B------:R-:W-:Y:S01]  /*2090*/  LOP3.LUT R9, R9, R92, R89, 0x96, !PT ;  /* 0x0000005c09097212 */ /* 0x000fe200078e9659 */
[----:B------:R-:W-:-:S05]  /*20a0*/  IMAD.WIDE.U32 R86, R86, -0x2daee0ad, RZ ;  /* 0xd2511f5356567825 */ /* 0x000fca00078e00ff */
[----:B------:R-:W-:Y:S01]  /*20b0*/  LOP3.LUT R8, R7, R8, R87, 0x96, !PT ;  /* 0x0000000807087212 */ /* 0x000fe200078e9657 */
[----:B------:R-:W-:Y:S01]  /*20c0*/  IMAD.MOV.U32 R7, RZ, RZ, R68 ;  /* 0x000000ffff077224 */ /* 0x000fe200078e0044 */
[----:B------:R-:W-:-:S07]  /*20d0*/  MOV R68, R86 ;  /* 0x0000005600447202 */ /* 0x000fce0000000f00 */
.L_x_2921:
[----:B------:R-:W-:Y:S05]  /*20e0*/  BSYNC.RECONVERGENT B1 ;  /* 0x0000000000017941 */ /* 0x000fea0003800200 */
.L_x_2920:
[----:B------:R-:W-:Y:S01]  /*20f0*/  I2FP.F32.U32 R7, R7 ;  /* 0x0000000700077245 */ /* 0x000fe20000201000 */
[----:B------:R-:W-:Y:S01]  /*2100*/  HADD2.F32 R21, -RZ, R61.H0_H0 ;  /* 0x2000003dff157230 */ /* 0x000fe20000004100 */
[----:B------:R-:W-:Y:S01]  /*2110*/  ISETP.NE.AND P2, PT, R60, 0x1, PT ;  /* 0x000000013c00780c */ /* 0x000fe20003f45270 */
[----:B------:R-:W-:Y:S01]  /*2120*/  HADD2.F32 R56, -RZ, R57.H0_H0 ;  /* 0x20000039ff387230 */ /* 0x000fe20000004100 */
[----:B------:R-:W-:Y:S01]  /*2130*/  BSSY.RECONVERGENT B1, `(.L_x_2925) ;  /* 0x000005d000017945 */ /* 0x000fe20003800200 */
[----:B------:R-:W-:Y:S01]  /*2140*/  FFMA.FTZ R7, R7, R70, 1.1641532182693481445e-10 ;  /* 0x2f00000007077423 */ /* 0x000fe20000010046 */
[----:B------:R-:W-:Y:S01]  /*2150*/  FMUL.FTZ R21, R21, R66 ;  /* 0x0000004215157220 */ /* 0x000fe20000410000 */
[----:B------:R-:W-:-:S03]  /*2160*/  IMAD.MOV.U32 R76, RZ, RZ, 0x2 ;  /* 0x00000002ff4c7424 */ /* 0x000fc600078e00ff */
[----:B------:R-:W-:Y:S01]  /*2170*/  FMUL.FTZ R21, R21, R74 ;  /* 0x0000004a15157220 */ /* 0x000fe20000410000 */
[----:B------:R-:W-:Y:S02]  /*2180*/  FSETP.GTU.FTZ.AND P1, PT, R7, R72, PT ;  /* 0x000000480700720b */ /* 0x000fe40003f3c000 */
[----:B------:R-:W-:Y:S02]  /*2190*/  MOV R7, R2 ;  /* 0x0000000200077202 */ /* 0x000fe40000000f00 */
        /* <DEDUP_REMOVED lines=12> */
.L_x_2927:
        /* <DEDUP_REMOVED lines=13> */
.L_x_2929:
[----:B------:R-:W-:Y:S05]  /*2330*/  BSYNC.RECONVERGENT B2 ;  /* 0x0000000000027941 */ /* 0x000fea0003800200 */
.L_x_2928:
        /* <DEDUP_REMOVED lines=25> */
[----:B------:R-:W-:Y:S02]  /*24d0*/  LOP3.LUT R87, R87, R88, R93, 0x96, !PT ;  /* 0x0000005857577212 */ /* 0x000fe400078e965d */
[----:B------:R-:W-:Y:S01]  /*24e0*/  LOP3.LUT R7, R7, R86, R9, 0x96, !PT ;  /* 0x0000005607077212 */ /* 0x000fe200078e9609 */
[----:B------:R-:W-:Y:S02]  /*24f0*/  VIADD R9, R116, 0x1715609d ;  /* 0x1715609d74097836 */ /* 0x000fe40000000000 */
        /* <DEDUP_REMOVED lines=14> */
[C---:B------:R-:W-:Y:S01]  /*25e0*/  VIADD R9, R116.reuse, 0x5384540f ;  /* 0x5384540f74097836 */ /* 0x040fe20000000000 */
[----:B------:R-:W-:Y:S01]  /*25f0*/  LOP3.LUT R92, R7, R92, R89, 0x96, !PT ;  /* 0x0000005c075c7212 */ /* 0x000fe200078e9659 */
[----:B------:R-:W-:-:S03]  /*2600*/  VIADD R7, R116, 0xf1bbcdc8 ;  /* 0xf1bbcdc874077836 */ /* 0x000fc60000000000 */
        /* <DEDUP_REMOVED lines=14> */
[----:B------:R-:W-:-:S07]  /*26f0*/  IMAD.MOV.U32 R68, RZ, RZ, R86 ;  /* 0x000000ffff447224 */ /* 0x000fce00078e0056 */
.L_x_2926:
[----:B------:R-:W-:Y:S05]  /*2700*/  BSYNC.RECONVERGENT B1 ;  /* 0x0000000000017941 */ /* 0x000fea0003800200 */
.L_x_2925:
[----:B------:R-:W-:Y:S01]  /*2710*/  I2FP.F32.U32 R7, R7 ;  /* 0x0000000700077245 */ /* 0x000fe20000201000 */
[----:B------:R-:W-:Y:S01]  /*2720*/  HADD2.F32 R61, -RZ, R61.H1_H1 ;  /* 0x3000003dff3d7230 */ /* 0x000fe20000004100 */
[----:B------:R-:W-:Y:S01]  /*2730*/  ISETP.NE.AND P3, PT, R76, 0x1, PT ;  /* 0x000000014c00780c */ /* 0x000fe20003f65270 */
[----:B------:R-:W-:Y:S01]  /*2740*/  HADD2.F32 R56, -RZ, R57.H1_H1 ;  /* 0x30000039ff387230 */ /* 0x000fe20000004100 */
        /* <DEDUP_REMOVED lines=19> */
.L_x_2932:
        /* <DEDUP_REMOVED lines=13> */
.L_x_2934:
[----:B------:R-:W-:Y:S05]  /*2950*/  BSYNC.RECONVERGENT B2 ;  /* 0x0000000000027941 */ /* 0x000fea0003800200 */
.L_x_2933:
        /* <DEDUP_REMOVED lines=53> */
[----:B------:R-:W-:-:S03]  /*2cb0*/  MOV R2, R60 ;  /* 0x0000003c00027202 */ /* 0x000fc60000000f00 */
[----:B------:R-:W-:Y:S01]  /*2cc0*/  HFMA2 R60, -RZ, RZ, 0, 0 ;  /* 0x00000000ff3c7431 */ /* 0x000fe200000001ff */
[----:B------:R-:W-:Y:S01]  /*2cd0*/  LOP3.LUT R9, R9, R86, R61, 0x96, !PT ;  /* 0x0000005609097212 */ /* 0x000fe200078e963d */
[----:B------:R-:W-:-:S05]  /*2ce0*/  VIADD R7, R117, 0x96a522ad ;  /* 0x96a522ad75077836 */ /* 0x000fca0000000000 */
[----:B------:R-:W-:Y:S01]  /*2cf0*/  LOP3.LUT R8, R7, R8, R57, 0x96, !PT ;  /* 0x0000000807087212 */ /* 0x000fe200078e9639 */
[----:B------:R-:W-:Y:S02]  /*2d00*/  IMAD.MOV.U32 R7, RZ, RZ, R68 ;  /* 0x000000ffff077224 */ /* 0x000fe400078e0044 */
[----:B------:R-:W-:-:S07]  /*2d10*/  IMAD.MOV.U32 R68, RZ, RZ, R56 ;  /* 0x000000ffff447224 */ /* 0x000fce00078e0038 */
.L_x_2931:
[----:B------:R-:W-:Y:S05]  /*2d20*/  BSYNC.RECONVERGENT B1 ;  /* 0x0000000000017941 */ /* 0x000fea0003800200 */
.L_x_2930:
[----:B------:R-:W-:Y:S01]  /*2d30*/  I2FP.F32.U32 R7, R7 ;  /* 0x0000000700077245 */ /* 0x000fe20000201000 */
[----:B------:R-:W-:Y:S01]  /*2d40*/  HADD2.F32 R57, -RZ, R62.H0_H0 ;  /* 0x2000003eff397230 */ /* 0x000fe20000004100 */
[----:B------:R-:W-:Y:S01]  /*2d50*/  ISETP.NE.AND P4, PT, R60, 0x1, PT ;  /* 0x000000013c00780c */ /* 0x000fe20003f85270 */
[----:B------:R-:W-:Y:S01]  /*2d60*/  HADD2.F32 R56, -RZ, R58.H0_H0 ;  /* 0x2000003aff387230 */ /* 0x000fe20000004100 */
[----:B------:R-:W-:Y:S01]  /*2d70*/  BSSY.RECONVERGENT B1, `(.L_x_2935) ;  /* 0x000005d000017945 */ /* 0x000fe20003800200 */
[----:B------:R-:W-:Y:S01]  /*2d80*/  FFMA.FTZ R7, R7, R70, 1.1641532182693481445e-10 ;  /* 0x2f00000007077423 */ /* 0x000fe20000010046 */
[----:B------:R-:W-:-:S04]  /*2d90*/  FMUL.FTZ R57, R57, R66 ;  /* 0x0000004239397220 */ /* 0x000fc80000410000 */
[----:B------:R-:W-:Y:S01]  /*2da0*/  FMUL.FTZ R57, R57, R74 ;  /* 0x0000004a39397220 */ /* 0x000fe20000410000 */
[----:B------:R-:W-:Y:S01]  /*2db0*/  FSETP.GTU.FTZ.AND P3, PT, R7, R72, PT ;  /* 0x000000480700720b */ /* 0x000fe20003f7c000 */
[----:B------:R-:W-:-:S03]  /*2dc0*/  IMAD.MOV.U32 R7, RZ, RZ, R2 ;  /* 0x000000ffff077224 */ /* 0x000fc600078e0002 */
        /* <DEDUP_REMOVED lines=13> */
.L_x_2937:
        /* <DEDUP_REMOVED lines=13> */
.L_x_2939:
[----:B------:R-:W-:Y:S05]  /*2f70*/  BSYNC.RECONVERGENT B2 ;  /* 0x0000000000027941 */ /* 0x000fea0003800200 */
.L_x_2938:
        /* <DEDUP_REMOVED lines=42> */
[C---:B------:R-:W-:Y:S01]  /*3220*/  IADD3 R57, PT, PT, R117.reuse, -0x24c28bd8, RZ ;  /* 0xdb3d742875397810 */ /* 0x040fe20007ffe0ff */
        /* <DEDUP_REMOVED lines=15> */
[----:B------:R-:W-:Y:S01]  /*3320*/  MOV R68, R56 ;  /* 0x0000003800447202 */ /* 0x000fe20000000f00 */
[----:B------:R-:W-:-:S07]  /*3330*/  IMAD.MOV.U32 R56, RZ, RZ, RZ ;  /* 0x000000ffff387224 */ /* 0x000fce00078e00ff */
.L_x_2936:
[----:B------:R-:W-:Y:S05]  /*3340*/  BSYNC.RECONVERGENT B1 ;  /* 0x0000000000017941 */ /* 0x000fea0003800200 */
.L_x_2935:
[----:B------:R-:W-:Y:S01]  /*3350*/  I2FP.F32.U32 R7, R7 ;  /* 0x0000000700077245 */ /* 0x000fe20000201000 */
[----:B------:R-:W-:Y:S01]  /*3360*/  HADD2.F32 R57, -RZ, R62.H1_H1 ;  /* 0x3000003eff397230 */ /* 0x000fe20000004100 */
[----:B------:R-:W-:Y:S01]  /*3370*/  ISETP.NE.AND P5, PT, R56, 0x1, PT ;  /* 0x000000013800780c */ /* 0x000fe20003fa5270 */
[----:B------:R-:W-:Y:S01]  /*3380*/  HADD2.F32 R58, -RZ, R58.H1_H1 ;  /* 0x3000003aff3a7230 */ /* 0x000fe20000004100 */
[----:B------:R-:W-:Y:S01]  /*3390*/  BSSY.RECONVERGENT B1, `(.L_x_2940) ;  /* 0x000005d000017945 */ /* 0x000fe20003800200 */
[----:B------:R-:W-:Y:S01]  /*33a0*/  FFMA.FTZ R7, R7, R70, 1.1641532182693481445e-10 ;  /* 0x2f00000007077423 */ /* 0x000fe20000010046 */
[----:B------:R-:W-:-:S04]  /*33b0*/  FMUL.FTZ R57, R57, R66 ;  /* 0x0000004239397220 */ /* 0x000fc80000410000 */
[----:B------:R-:W-:Y:S01]  /*33c0*/  FMUL.FTZ R57, R57, R74 ;  /* 0x0000004a39397220 */ /* 0x000fe20000410000 */
[----:B------:R-:W-:Y:S02]  /*33d0*/  FSETP.GTU.FTZ.AND P4, PT, R7, R72, PT ;  /* 0x000000480700720b */ /* 0x000fe40003f9c000 */
[----:B------:R-:W-:Y:S02]  /*33e0*/  MOV R7, R2 ;  /* 0x0000000200077202 */ /* 0x000fe40000000f00 */
        /* <DEDUP_REMOVED lines=13> */
.L_x_2942:
        /* <DEDUP_REMOVED lines=13> */
.L_x_2944:
[----:B------:R-:W-:Y:S05]  /*3590*/  BSYNC.RECONVERGENT B2 ;  /* 0x0000000000027941 */ /* 0x000fea0003800200 */
.L_x_2943:
        /* <DEDUP_REMOVED lines=60> */
.L_x_2941:
[----:B------:R-:W-:Y:S05]  /*3960*/  BSYNC.RECONVERGENT B1 ;  /* 0x0000000000017941 */ /* 0x000fea0003800200 */
.L_x_2940:
        /* <DEDUP_REMOVED lines=9> */
[----:B------:R-:W-:-:S03]  /*3a00*/  HFMA2 R7, -RZ, RZ, 0, 1.1920928955078125e-07 ;  /* 0x00000002ff077431 */ /* 0x000fc600000001ff */
        /* <DEDUP_REMOVED lines=13> */
.L_x_2947:
        /* <DEDUP_REMOVED lines=15> */
.L_x_2949:
[----:B------:R-:W-:Y:S05]  /*3bd0*/  BSYNC.RECONVERGENT B2 ;  /* 0x0000000000027941 */ /* 0x000fea0003800200 */
.L_x_2948:
        /* <DEDUP_REMOVED lines=57> */
[----:B------:R-:W-:Y:S02]  /*3f70*/  HFMA2 R7, -RZ, RZ, 0, 0 ;  /* 0x00000000ff077431 */ /* 0x000fe400000001ff */
[----:B------:R-:W-:Y:S02]  /*3f80*/  IMAD.MOV.U32 R57, RZ, RZ, R68 ;  /* 0x000000ffff397224 */ /* 0x000fe400078e0044 */
[----:B------:R-:W-:-:S07]  /*3f90*/  IMAD.MOV.U32 R68, RZ, RZ, R56 ;  /* 0x000000ffff447224 */ /* 0x000fce00078e0038 */
.L_x_2946:
[----:B------:R-:W-:Y:S05]  /*3fa0*/  BSYNC.RECONVERGENT B1 ;  /* 0x0000000000017941 */ /* 0x000fea0003800200 */
.L_x_2945:
[----:B------:R-:W-:Y:S01]  /*3fb0*/  I2FP.F32.U32 R57, R57 ;  /* 0x0000003900397245 */ /* 0x000fe20000201000 */
[----:B------:R-:W-:Y:S01]  /*3fc0*/  HADD2.F32 R63, -RZ, R63.H1_H1 ;  /* 0x3000003fff3f7230 */ /* 0x000fe20000004100 */
[----:B------:R-:W-:Y:S01]  /*3fd0*/  F2FP.F16.F32.PACK_AB R58, R93, R87 ;  /* 0x000000575d3a723e */ /* 0x000fe200000000ff */
[----:B------:R-:W-:Y:S02]  /*3fe0*/  HADD2.F32 R56, -RZ, R59.H1_H1 ;  /* 0x3000003bff387230 */ /* 0x000fe40000004100 */
[----:B------:R-:W-:Y:S01]  /*3ff0*/  FFMA.FTZ R57, R57, R70, 1.1641532182693481445e-10 ;  /* 0x2f00000039397423 */ /* 0x000fe20000010046 */
[----:B------:R-:W-:-:S04]  /*4000*/  FMUL.FTZ R63, R63, R66 ;  /* 0x000000423f3f7220 */ /* 0x000fc80000410000 */
[----:B------:R-:W-:Y:S01]  /*4010*/  FMUL.FTZ R63, R63, R74 ;  /* 0x0000004a3f3f7220 */ /* 0x000fe20000410000 */
[----:B------:R-:W-:Y:S02]  /*4020*/  FSETP.GTU.FTZ.AND P6, PT, R57, R72, PT ;  /* 0x000000483900720b */ /* 0x000fe40003fdc000 */
[----:B------:R-:W-:Y:S02]  /*4030*/  F2FP.F16.F32.PACK_AB R57, R89, R21 ;  /* 0x000000155939723e */ /* 0x000fe400000000ff */
[----:B------:R-:W-:Y:S02]  /*4040*/  FSEL R63, R63, RZ, !P6 ;  /* 0x000000ff3f3f7208 */ /* 0x000fe40007000000 */
[----:B------:R-:W-:-:S03]  /*4050*/  PLOP3.LUT P6, PT, P6, PT, PT, 0x8, 0x80 ;  /* 0x000000000080781c */ /* 0x000fc600037ce170 */
[----:B------:R-:W-:Y:S01]  /*4060*/  FADD.FTZ R109, R63, R56 ;  /* 0x000000383f6d7221 */ /* 0x000fe20000010000 */
[----:B------:R-:W-:-:S04]  /*4070*/  F2FP.F16.F32.PACK_AB R56, R23, R5 ;  /* 0x000000051738723e */ /* 0x000fc800000000ff */
[----:B------:R-:W-:Y:S01]  /*4080*/  F2FP.F16.F32.PACK_AB R59, R109, R95 ;  /* 0x0000005f6d3b723e */ /* 0x000fe200000000ff */
[----:B------:R-:W-:Y:S06]  /*4090*/  BRA `(.L_x_2950) ;  /* 0x0000003000347947 */ /* 0x000fec0003800000 */
.L_x_2910:
        /* <DEDUP_REMOVED lines=16> */
.L_x_2953:
        /* <DEDUP_REMOVED lines=13> */
.L_x_2955:
[----:B------:R-:W-:Y:S05]  /*4270*/  BSYNC.RECONVERGENT B2 ;  /* 0x0000000000027941 */ /* 0x000fea0003800200 */
.L_x_2954:
        /* <DEDUP_REMOVED lines=14> */
[----:B------:R-:W-:-:S03]  /*4360*/  IMAD.MOV.U32 R21, RZ, RZ, RZ ;  /* 0x000000ffff157224 */ /* 0x000fc600078e00ff */
        /* <DEDUP_REMOVED lines=31> */
[C---:B------:R-:W-:Y:S02]  /*4560*/  VIADD R5, R116.reuse, 0xf1bbcdc8 ;  /* 0xf1bbcdc874057836 */ /* 0x040fe40000000000 */
[----:B------:R-:W-:Y:S01]  /*4570*/  IMAD.WIDE.U32 R8, R7, -0x2daee0ad, RZ ;  /* 0xd2511f5307087825 */ /* 0x000fe200078e00ff */
[----:B------:R-:W-:Y:S02]  /*4580*/  IADD3 R7, PT, PT, R117, -0x24c28bd8, RZ ;  /* 0xdb3d742875077810 */ /* 0x000fe40007ffe0ff */
        /* <DEDUP_REMOVED lines=11> */
.L_x_2952:
[----:B------:R-:W-:Y:S05]  /*4640*/  BSYNC.RECONVERGENT B1 ;  /* 0x0000000000017941 */ /* 0x000fea0003800200 */
.L_x_2951:
[----:B------:R-:W0:Y:S01]  /*4650*/  LDC R74, c[0x0][0x404] ;  /* 0x00010100ff4a7b82 */ /* 0x000e220000000800 */
[----:B------:R-:W-:Y:S01]  /*4660*/  I2FP.F32.U32 R5, R5 ;  /* 0x0000000500057245 */ /* 0x000fe20000201000 */
[----:B------:R-:W-:Y:S01]  /*4670*/  IMAD.MOV.U32 R70, RZ, RZ, 0x2f800000 ;  /* 0x2f800000ff467424 */ /* 0x000fe200078e00ff */
[----:B------:R-:W-:Y:S01]  /*4680*/  ISETP.NE.AND P1, PT, R21, 0x1, PT ;  /* 0x000000011500780c */ /* 0x000fe20003f25270 */
[----:B-----5:R-:W-:Y:S01]  /*4690*/  HADD2.F32 R7, -RZ, R60.H0_H0 ;  /* 0x2000003cff077230 */ /* 0x020fe20000004100 */
[----:B------:R-:W-:Y:S01]  /*46a0*/  BSSY.RECONVERGENT B1, `(.L_x_2956) ;  /* 0x000005e000017945 */ /* 0x000fe20003800200 */
[----:B------:R-:W-:Y:S01]  /*46b0*/  FFMA.FTZ R5, R5, R70, 1.1641532182693481445e-10 ;  /* 0x2f00000005057423 */ /* 0x000fe20000010046 */
[----:B------:R-:W-:Y:S01]  /*46c0*/  HFMA2 R56, -RZ, RZ, 0, 1.1920928955078125e-07 ;  /* 0x00000002ff387431 */ /* 0x000fe200000001ff */
[----:B------:R-:W1:Y:S01]  /*46d0*/  LDC R72, c[0x0][0x408] ;  /* 0x00010200ff487b82 */ /* 0x000e620000000800 */
[----:B------:R-:W-:Y:S02]  /*46e0*/  FMUL.FTZ R7, R7, R66 ;  /* 0x0000004207077220 */ /* 0x000fe40000410000 */
[----:B0-----:R-:W-:-:S04]  /*46f0*/  FSETP.GTU.FTZ.AND P0, PT, R5, R74, PT ;  /* 0x0000004a0500720b */ /* 0x001fc80003f1c000 */
[----:B------:R-:W-:Y:S01]  /*4700*/  PLOP3.LUT P2, PT, P0, PT, PT, 0x8, 0x80 ;  /* 0x000000000080781c */ /* 0x000fe2000074e170 */
[----:B-1----:R-:W-:-:S03]  /*4710*/  FMUL.FTZ R5, R7, R72 ;  /* 0x0000004807057220 */ /* 0x002fc60000410000 */
[----:B------:R-:W-:Y:S01]  /*4720*/  P2R R20, PR, RZ, 0x4 ;  /* 0x00000004ff147803 */ /* 0x000fe20000000000 */
[----:B------:R-:W-:Y:S01]  /*4730*/  IMAD.MOV.U32 R7, RZ, RZ, R2 ;  /* 0x000000ffff077224 */ /* 0x000fe200078e0002 */
[----:B------:R-:W-:Y:S01]  /*4740*/  FSEL R5, R5, RZ, !P0 ;  /* 0x000000ff05057208 */ /* 0x000fe20004000000 */
        /* <DEDUP_REMOVED lines=9> */
.L_x_2958:
        /* <DEDUP_REMOVED lines=13> */
.L_x_2960:
[----:B------:R-:W-:Y:S05]  /*48b0*/  BSYNC.RECONVERGENT B2 ;  /* 0x0000000000027941 */ /* 0x000fea0003800200 */
.L_x_2959:
        /* <DEDUP_REMOVED lines=58> */
[----:B------:R-:W-:Y:S02]  /*4c60*/  IMAD.MOV.U32 R68, RZ, RZ, R56 ;  /* 0x000000ffff447224 */ /* 0x000fe400078e0038 */
[----:B------:R-:W-:-:S07]  /*4c70*/  HFMA2 R56, -RZ, RZ, 0, 0 ;  /* 0x00000000ff387431 */ /* 0x000fce00000001ff */
.L_x_2957:
[----:B------:R-:W-:Y:S05]  /*4c80*/  BSYNC.RECONVERGENT B1 ;  /* 0x0000000000017941 */ /* 0x000fea0003800200 */
.L_x_2956:
[----:B------:R-:W-:Y:S01]  /*4c90*/  ISETP.NE.AND P2, PT, R56, 0x1, PT ;  /* 0x000000013800780c */ /* 0x000fe20003f45270 */
[----:B------:R-:W-:Y:S01]  /*4ca0*/  HADD2.F32 R21, -RZ, R60.H1_H1 ;  /* 0x3000003cff157230 */ /* 0x000fe20000004100 */
[----:B------:R-:W-:Y:S01]  /*4cb0*/  I2FP.F32.U32 R7, R7 ;  /* 0x0000000700077245 */ /* 0x000fe20000201000 */
[----:B------:R-:W-:Y:S01]  /*4cc0*/  BSSY.RECONVERGENT B1, `(.L_x_2961) ;  /* 0x000005c000017945 */ /* 0x000fe20003800200 */
[----:B------:R-:W-:Y:S02]  /*4cd0*/  IMAD.MOV.U32 R57, RZ, RZ, 0x2 ;  /* 0x00000002ff397424 */ /* 0x000fe400078e00ff */
[----:B------:R-:W-:Y:S01]  /*4ce0*/  FMUL.FTZ R21, R21, R66 ;  /* 0x0000004215157220 */ /* 0x000fe20000410000 */
[----:B------:R-:W-:-:S03]  /*4cf0*/  FFMA.FTZ R7, R7, R70, 1.1641532182693481445e-10 ;  /* 0x2f00000007077423 */ /* 0x000fc60000010046 */
[----:B------:R-:W-:Y:S02]  /*4d00*/  FMUL.FTZ R21, R21, R72 ;  /* 0x0000004815157220 */ /* 0x000fe40000410000 */
[----:B------:R-:W-:Y:S01]  /*4d10*/  FSETP.GTU.FTZ.AND P1, PT, R7, R74, PT ;  /* 0x0000004a0700720b */ /* 0x000fe20003f3c000 */
        /* <DEDUP_REMOVED lines=12> */
.L_x_2963:
        /* <DEDUP_REMOVED lines=13> */
.L_x_2965:
[----:B------:R-:W-:Y:S05]  /*4eb0*/  BSYNC.RECONVERGENT B2 ;  /* 0x0000000000027941 */ /* 0x000fea0003800200 */
.L_x_2964:
        /* <DEDUP_REMOVED lines=60> */
.L_x_2962:
[----:B------:R-:W-:Y:S05]  /*5280*/  BSYNC.RECONVERGENT B1 ;  /* 0x0000000000017941 */ /* 0x000fea0003800200 */
.L_x_2961:
[----:B------:R-:W-:Y:S01]  /*5290*/  ISETP.NE.AND P3, PT, R57, 0x1, PT ;  /* 0x000000013900780c */ /* 0x000fe20003f65270 */
[----:B------:R-:W-:Y:S01]  /*52a0*/  HADD2.F32 R21, -RZ, R61.H0_H0 ;  /* 0x2000003dff157230 */ /* 0x000fe20000004100 */
[----:B------:R-:W-:Y:S01]  /*52b0*/  I2FP.F32.U32 R7, R7 ;  /* 0x0000000700077245 */ /* 0x000fe20000201000 */
[----:B------:R-:W-:Y:S01]  /*52c0*/  BSSY.RECONVERGENT B1, `(.L_x_2966) ;  /* 0x000005c000017945 */ /* 0x000fe20003800200 */
[----:B------:R-:W-:Y:S02]  /*52d0*/  IMAD.MOV.U32 R56, RZ, RZ, 0x2 ;  /* 0x00000002ff387424 */ /* 0x000fe400078e00ff */
[----:B------:R-:W-:Y:S01]  /*52e0*/  FMUL.FTZ R21, R21, R66 ;  /* 0x0000004215157220 */ /* 0x000fe20000410000 */
[----:B------:R-:W-:-:S03]  /*52f0*/  FFMA.FTZ R7, R7, R70, 1.1641532182693481445e-10 ;  /* 0x2f00000007077423 */ /* 0x000fc60000010046 */
[----:B------:R-:W-:Y:S02]  /*5300*/  FMUL.FTZ R21, R21, R72 ;  /* 0x0000004815157220 */ /* 0x000fe40000410000 */
[----:B------:R-:W-:Y:S02]  /*5310*/  FSETP.GTU.FTZ.AND P2, PT, R7, R74, PT ;  /* 0x0000004a0700720b */ /* 0x000fe40003f5c000 */
        /* <DEDUP_REMOVED lines=12> */
.L_x_2968:
        /* <DEDUP_REMOVED lines=13> */
.L_x_2970:
[----:B------:R-:W-:Y:S05]  /*54b0*/  BSYNC.RECONVERGENT B2 ;  /* 0x0000000000027941 */ /* 0x000fea0003800200 */
.L_x_2969:
[----:B------:R-:W-:Y:S01]  /*54c0*/  IMAD.WIDE.U32 R8, R11, -0x326172a9, RZ ;  /* 0xcd9e8d570b087825 */ /* 0x000fe200078e00ff */
[----:B------:R-:W-:Y:S02]  /*54d0*/  LOP3.LUT R56, R6, R87, R117, 0x96, !PT ;  /* 0x0000005706387212 */ /* 0x000fe400078e9675 */
[----:B------:R-:W-:Y:S02]  /*54e0*/  IADD3 R7, PT, PT, R116, -0x61c88647, RZ ;  /* 0x9e3779b974077810 */ /* 0x000fe40007ffe0ff */
        /* <DEDUP_REMOVED lines=55> */
[----:B------:R-:W-:Y:S02]  /*5860*/  IMAD.MOV.U32 R2, RZ, RZ, R58 ;  /* 0x000000ffff027224 */ /* 0x000fe400078e003a */
[----:B------:R-:W-:-:S07]  /*5870*/  IMAD.MOV.U32 R56, RZ, RZ, RZ ;  /* 0x000000ffff387224 */ /* 0x000fce00078e00ff */
.L_x_2967:
[----:B------:R-:W-:Y:S05]  /*5880*/  BSYNC.RECONVERGENT B1 ;  /* 0x0000000000017941 */ /* 0x000fea0003800200 */
.L_x_2966:
[----:B------:R-:W-:Y:S01]  /*5890*/  I2FP.F32.U32 R7, R7 ;  /* 0x0000000700077245 */ /* 0x000fe20000201000 */
[----:B------:R-:W-:Y:S01]  /*58a0*/  HADD2.F32 R61, -RZ, R61.H1_H1 ;  /* 0x3000003dff3d7230 */ /* 0x000fe20000004100 */
[----:B------:R-:W-:Y:S01]  /*58b0*/  ISETP.NE.AND P3, PT, R56, 0x1, PT ;  /* 0x000000013800780c */ /* 0x000fe20003f65270 */
[----:B------:R-:W-:Y:S01]  /*58c0*/  BSSY.RECONVERGENT B1, `(.L_x_2971) ;  /* 0x000005c000017945 */ /* 0x000fe20003800200 */
[----:B------:R-:W-:Y:S02]  /*58d0*/  HFMA2 R58, -RZ, RZ, 0, 1.1920928955078125e-07 ;  /* 0x00000002ff3a7431 */ /* 0x000fe400000001ff */
[----:B------:R-:W-:Y:S01]  /*58e0*/  FFMA.FTZ R7, R7, R70, 1.1641532182693481445e-10 ;  /* 0x2f00000007077423 */ /* 0x000fe20000010046 */
[----:B------:R-:W-:-:S04]  /*58f0*/  FMUL.FTZ R61, R61, R66 ;  /* 0x000000423d3d7220 */ /* 0x000fc80000410000 */
[----:B------:R-:W-:Y:S01]  /*5900*/  FMUL.FTZ R61, R61, R72 ;  /* 0x000000483d3d7220 */ /* 0x000fe20000410000 */
[----:B------:R-:W-:Y:S01]  /*5910*/  FSETP.GTU.FTZ.AND P2, PT, R7, R74, PT ;  /* 0x0000004a0700720b */ /* 0x000fe20003f5c000 */
[----:B------:R-:W-:-:S03]  /*5920*/  IMAD.MOV.U32 R7, RZ, RZ, R2 ;  /* 0x000000ffff077224 */ /* 0x000fc600078e0002 */
        /* <DEDUP_REMOVED lines=11> */
.L_x_2973:
        /* <DEDUP_REMOVED lines=13> */
.L_x_2975:
[----:B------:R-:W-:Y:S05]  /*5ab0*/  BSYNC.RECONVERGENT B2 ;  /* 0x0000000000027941 */ /* 0x000fea0003800200 */
.L_x_2974:
        /* <DEDUP_REMOVED lines=42> */
[C---:B------:R-:W-:Y:S01]  /*5d60*/  IADD3 R57, PT, PT, R117.reuse, -0x24c28bd8, RZ ;  /* 0xdb3d742875397810 */ /* 0x040fe20007ffe0ff */
[----:B------:R-:W-:Y:S02]  /*5d70*/  VIADD R7, R117, 0x1fd5c5a3 ;  /* 0x1fd5c5a375077836 */ /* 0x000fe40000000000 */
[----:B------:R-:W-:-:S03]  /*5d80*/  IMAD.WIDE.U32 R8, R9, -0x2daee0ad, RZ ;  /* 0xd2511f5309087825 */ /* 0x000fc600078e00ff */
[----:B------:R-:W-:Y:S01]  /*5d90*/  LOP3.LUT R60, R7, R60, R59, 0x96, !PT ;  /* 0x0000003c073c7212 */ /* 0x000fe200078e963b */
[C---:B------:R-:W-:Y:S01]  /*5da0*/  VIADD R7, R116.reuse, 0xf1bbcdc8 ;  /* 0xf1bbcdc874077836 */ /* 0x040fe20000000000 */
[----:B------:R-:W-:Y:S02]  /*5db0*/  LOP3.LUT R58, R57, R58, R9, 0x96, !PT ;  /* 0x0000003a393a7212 */ /* 0x000fe400078e9609 */
[----:B------:R-:W-:Y:S01]  /*5dc0*/  IADD3 R9, PT, PT, R116, -0x700cb87f, RZ ;  /* 0x8ff3478174097810 */ /* 0x000fe20007ffe0ff */
[----:B------:R-:W-:-:S04]  /*5dd0*/  IMAD.WIDE.U32 R60, R60, -0x326172a9, RZ ;  /* 0xcd9e8d573c3c7825 */ /* 0x000fc800078e00ff */
[----:B------:R-:W-:Y:S01]  /*5de0*/  IMAD.WIDE.U32 R58, R58, -0x326172a9, RZ ;  /* 0xcd9e8d573a3a7825 */ /* 0x000fe200078e00ff */
[----:B------:R-:W-:-:S03]  /*5df0*/  LOP3.LUT R56, R7, R56, R61, 0x96, !PT ;  /* 0x0000003807387212 */ /* 0x000fc600078e963d */
[----:B------:R-:W-:Y:S01]  /*5e00*/  VIADD R7, R117, 0x96a522ad ;  /* 0x96a522ad75077836 */ /* 0x000fe20000000000 */
[----:B------:R-:W-:Y:S01]  /*5e10*/  MOV R2, R58 ;  /* 0x0000003a00027202 */ /* 0x000fe20000000f00 */
[----:B------:R-:W-:Y:S01]  /*5e20*/  IMAD.WIDE.U32 R56, R56, -0x2daee0ad, RZ ;  /* 0xd2511f5338387825 */ /* 0x000fe200078e00ff */
[----:B------:R-:W-:-:S03]  /*5e30*/  LOP3.LUT R9, R9, R60, R59, 0x96, !PT ;  /* 0x0000003c09097212 */ /* 0x000fc600078e963b */
[----:B------:R-:W-:Y:S01]  /*5e40*/  IMAD.MOV.U32 R58, RZ, RZ, RZ ;  /* 0x000000ffff3a7224 */ /* 0x000fe200078e00ff */
[----:B------:R-:W-:Y:S01]  /*5e50*/  LOP3.LUT R8, R7, R8, R57, 0x96, !PT ;  /* 0x0000000807087212 */ /* 0x000fe200078e9639 */
[----:B------:R-:W-:Y:S01]  /*5e60*/  IMAD.MOV.U32 R7, RZ, RZ, R68 ;  /* 0x000000ffff077224 */ /* 0x000fe200078e0044 */
[----:B------:R-:W-:-:S07]  /*5e70*/  MOV R68, R56 ;  /* 0x0000003800447202 */ /* 0x000fce0000000f00 */
.L_x_2972:
[----:B------:R-:W-:Y:S05]  /*5e80*/  BSYNC.RECONVERGENT B1 ;  /* 0x0000000000017941 */ /* 0x000fea0003800200 */
.L_x_2971:
[----:B------:R-:W-:Y:S01]  /*5e90*/  I2FP.F32.U32 R7, R7 ;  /* 0x0000000700077245 */ /* 0x000fe20000201000 */
[----:B------:R-:W-:Y:S01]  /*5ea0*/  HADD2.F32 R57, -RZ, R62.H0_H0 ;  /* 0x2000003eff397230 */ /* 0x000fe20000004100 */
        /* <DEDUP_REMOVED lines=19> */
.L_x_2978:
        /* <DEDUP_REMOVED lines=13> */
.L_x_2980:
[----:B------:R-:W-:Y:S05]  /*60b0*/  BSYNC.RECONVERGENT B2 ;  /* 0x0000000000027941 */ /* 0x000fea0003800200 */
.L_x_2979:
        /* <DEDUP_REMOVED lines=53> */
[----:B------:R-:W-:Y:S01]  /*6410*/  LOP3.LUT R9, R9, R60, R59, 0x96, !PT ;  /* 0x0000003c09097212 */ /* 0x000fe200078e963b */
[----:B------:R-:W-:Y:S01]  /*6420*/  IMAD.WIDE.U32 R56, R56, -0x2daee0ad, RZ ;  /* 0xd2511f5338387825 */ /* 0x000fe200078e00ff */
[----:B------:R-:W-:-:S04]  /*6430*/  MOV R2, R58 ;  /* 0x0000003a00027202 */ /* 0x000fc80000000f00 */
[----:B------:R-:W-:Y:S01]  /*6440*/  LOP3.LUT R8, R7, R8, R57, 0x96, !PT ;  /* 0x0000000807087212 */ /* 0x000fe200078e9639 */
[----:B------:R-:W-:Y:S01]  /*6450*/  IMAD.MOV.U32 R7, RZ, RZ, R68 ;  /* 0x000000ffff077224 */ /* 0x000fe200078e0044 */
[----:B------:R-:W-:Y:S01]  /*6460*/  MOV R68, R56 ;  /* 0x0000003800447202 */ /* 0x000fe20000000f00 */
[----:B------:R-:W-:-:S07]  /*6470*/  IMAD.MOV.U32 R56, RZ, RZ, RZ ;  /* 0x000000ffff387224 */ /* 0x000fce00078e00ff */
.L_x_2977:
[----:B------:R-:W-:Y:S05]  /*6480*/  BSYNC.RECONVERGENT B1 ;  /* 0x0000000000017941 */ /* 0x000fea0003800200 */
.L_x_2976:
        /* <DEDUP_REMOVED lines=21> */
.L_x_2983:
        /* <DEDUP_REMOVED lines=13> */
.L_x_2985:
[----:B------:R-:W-:Y:S05]  /*66b0*/  BSYNC.RECONVERGENT B2 ;  /* 0x0000000000027941 */ /* 0x000fea0003800200 */
.L_x_2984:
        /* <DEDUP_REMOVED lines=60> */
.L_x_2982:
[----:B------:R-:W-:Y:S05]  /*6a80*/  BSYNC.RECONVERGENT B1 ;  /* 0x0000000000017941 */ /* 0x000fea0003800200 */
.L_x_2981:
[----:B------:R-:W-:Y:S01]  /*6a90*/  I2FP.F32.U32 R7, R7 ;  /* 0x0000000700077245 */ /* 0x000fe20000201000 */
[----:B------:R-:W-:Y:S01]  /*6aa0*/  HADD2.F32 R57, -RZ, R63.H0_H0 ;  /* 0x2000003fff397230 */ /* 0x000fe20000004100 */
[----:B------:R-:W-:Y:S01]  /*6ab0*/  ISETP.NE.AND P6, PT, R58, 0x1, PT ;  /* 0x000000013a00780c */ /* 0x000fe20003fc5270 */
[----:B------:R-:W-:Y:S02]  /*6ac0*/  BSSY.RECONVERGENT B1, `(.L_x_2986) ;  /* 0x000005e000017945 */ /* 0x000fe40003800200 */
[----:B------:R-:W-:Y:S01]  /*6ad0*/  FFMA.FTZ R7, R7, R70, 1.1641532182693481445e-10 ;  /* 0x2f00000007077423 */ /* 0x000fe20000010046 */
[----:B------:R-:W-:-:S04]  /*6ae0*/  FMUL.FTZ R57, R57, R66 ;  /* 0x0000004239397220 */ /* 0x000fc80000410000 */
[----:B------:R-:W-:Y:S01]  /*6af0*/  FMUL.FTZ R57, R57, R72 ;  /* 0x0000004839397220 */ /* 0x000fe20000410000 */
[----:B------:R-:W-:Y:S01]  /*6b00*/  FSETP.GTU.FTZ.AND P5, PT, R7, R74, PT ;  /* 0x0000004a0700720b */ /* 0x000fe20003fbc000 */
[----:B------:R-:W-:-:S03]  /*6b10*/  HFMA2 R7, -RZ, RZ, 0, 1.1920928955078125e-07 ;  /* 0x00000002ff077431 */ /* 0x000fc600000001ff */
        /* <DEDUP_REMOVED lines=12> */
.L_x_2988:
        /* <DEDUP_REMOVED lines=15> */
.L_x_2990:
[----:B------:R-:W-:Y:S05]  /*6cd0*/  BSYNC.RECONVERGENT B2 ;  /* 0x0000000000027941 */ /* 0x000fea0003800200 */
.L_x_2989:
        /* <DEDUP_REMOVED lines=60> */
.L_x_2987:
[----:B------:R-:W-:Y:S05]  /*70a0*/  BSYNC.RECONVERGENT B1 ;  /* 0x0000000000017941 */ /* 0x000fea0003800200 */
.L_x_2986:
[----:B------:R-:W-:Y:S01]  /*70b0*/  I2FP.F32.U32 R57, R57 ;  /* 0x0000003900397245 */ /* 0x000fe20000201000 */
[----:B------:R-:W-:Y:S01]  /*70c0*/  HADD2.F32 R63, -RZ, R63.H1_H1 ;  /* 0x3000003fff3f7230 */ /* 0x000fe20000004100 */
[----:B------:R-:W-:Y:S02]  /*70d0*/  F2FP.F16.F32.PACK_AB R58, R93, R87 ;  /* 0x000000575d3a723e */ /* 0x000fe400000000ff */
[----:B------:R-:W-:Y:S01]  /*70e0*/  F2FP.F16.F32.PACK_AB R56, R23, R5 ;  /* 0x000000051738723e */ /* 0x000fe200000000ff */
[----:B------:R-:W-:Y:S01]  /*70f0*/  FFMA.FTZ R57, R57, R70, 1.1641532182693481445e-10 ;  /* 0x2f00000039397423 */ /* 0x000fe20000010046 */
[----:B------:R-:W-:-:S04]  /*7100*/  FMUL.FTZ R63, R63, R66 ;  /* 0x000000423f3f7220 */ /* 0x000fc80000410000 */
[----:B------:R-:W-:Y:S01]  /*7110*/  FMUL.FTZ R63, R63, R72 ;  /* 0x000000483f3f7220 */ /* 0x000fe20000410000 */
[----:B------:R-:W-:Y:S02]  /*7120*/  FSETP.GTU.FTZ.AND P6, PT, R57, R74, PT ;  /* 0x0000004a3900720b */ /* 0x000fe40003fdc000 */
[----:B------:R-:W-:Y:S02]  /*7130*/  F2FP.F16.F32.PACK_AB R57, R89, R21 ;  /* 0x000000155939723e */ /* 0x000fe400000000ff */
[----:B------:R-:W-:Y:S02]  /*7140*/  FSEL R109, R63, RZ, !P6 ;  /* 0x000000ff3f6d7208 */ /* 0x000fe40007000000 */
[----:B------:R-:W-:Y:S02]  /*7150*/  PLOP3.LUT P6, PT, P6, PT, PT, 0x8, 0x80 ;  /* 0x000000000080781c */ /* 0x000fe400037ce170 */
[----:B------:R-:W-:-:S11]  /*7160*/  F2FP.F16.F32.PACK_AB R59, R109, R95 ;  /* 0x0000005f6d3b723e */ /* 0x000fd600000000ff */
.L_x_2950:
        /* <DEDUP_REMOVED lines=9> */
[----:B------:R-:W-:Y:S01]  /*7200*/  LOP3.LUT R123, R123, R74, R72, 0xfe, !PT ;  /* 0x0000004a7b7b7212 */ /* 0x000fe200078efe48 */
[----:B------:R-:W-:Y:S01]  /*7210*/  VIADD R72, R18, 0x100 ;  /* 0x0000010012487836 */ /* 0x000fe20000000000 */
[----:B------:R-:W-:Y:S02]  /*7220*/  SEL R118, RZ, 0x1, !P3 ;  /* 0x00000001ff767807 */ /* 0x000fe40005800000 */
[----:B------:R-:W-:Y:S02]  /*7230*/  LOP3.LUT R20, R20, R70, R119, 0xfe, !PT ;  /* 0x0000004614147212 */ /* 0x000fe400078efe77 */
[----:B------:R-:W-:Y:S02]  /*7240*/  SEL R121, RZ, 0x1, !P6 ;  /* 0x00000001ff797807 */ /* 0x000fe40007000000 */
[----:B------:R-:W-:Y:S01]  /*7250*/  LOP3.LUT R119, R123, R118, RZ, 0xfc, !PT ;  /* 0x000000767b777212 */ /* 0x000fe200078efcff */
[----:B0-----:R-:W-:Y:S01]  /*7260*/  IMAD.WIDE.U32 R62, R18, 0x10, R62 ;  /* 0x00000010123e7825 */ /* 0x001fe200078e003e */
[----:B------:R-:W-:-:S02]  /*7270*/  LOP3.LUT R118, R20, R121, RZ, 0xfc, !PT ;  /* 0x0000007914767212 */ /* 0x000fc400078efcff */
[----:B------:R-:W-:Y:S02]  /*7280*/  MOV R20, R68 ;  /* 0x0000004400147202 */ /* 0x000fe40000000f00 */
[----:B------:R0:W-:Y:S01]  /*7290*/  STG.E.128 desc[UR8][R62.64], R56 ;  /* 0x000000383e007986 */ /* 0x0001e2000c101d08 */
[----:B-1----:R-:W-:-:S05]  /*72a0*/  IMAD.WIDE.U32 R60, R18, 0x8, R60 ;  /* 0x00000008123c7825 */ /* 0x002fca00078e003c */
[----:B------:R0:W-:Y:S02]  /*72b0*/  STG.E.64 desc[UR8][R60.64], R118 ;  /* 0x000000763c007986 */ /* 0x0001e4000c101b08 */
.L_x_2909:
[----:B------:R-:W-:Y:S05]  /*72c0*/  BSYNC.RECONVERGENT B0 ;  /* 0x0000000000007941 */ /* 0x000fea0003800200 */
.L_x_2908:
[----:B------:R-:W-:Y:S01]  /*72d0*/  ISETP.GE.U32.AND P0, PT, R14, 0x200, PT ;  /* 0x000002000e00780c */ /* 0x000fe20003f06070 */
[----:B------:R-:W-:Y:S03]  /*72e0*/  BSSY.RECONVERGENT B0, `(.L_x_2991) ;  /* 0x000064a000007945 */ /* 0x000fe60003800200 */
[----:B------:R-:W-:-:S09]  /*72f0*/  P2R R68, PR, RZ, 0x1 ;  /* 0x00000001ff447803 */ /* 0x000fd20000000000 */
[----:B------:R-:W-:Y:S05]  /*7300*/  @!P0 BRA `(.L_x_2992) ;  /* 0x00000064001c8947 */ /* 0x000fea0003800000 */
[----:B0-----:R-:W0:Y:S02]  /*7310*/  LDC.64 R56, c[0x0][0x390] ;  /* 0x0000e400ff387b82 */ /* 0x001e240000000a00 */
[----:B0-----:R-:W-:-:S05]  /*7320*/  IMAD.WIDE.U32 R56, R72, 0x10, R56 ;  /* 0x0000001048387825 */ /* 0x001fca00078e0038 */
[----:B------:R0:W5:Y:S01]  /*7330*/  LDG.E.128 R60, desc[UR8][R56.64] ;  /* 0x00000008383c7981 */ /* 0x000162000c1e1d00 */
[----:B------:R-:W-:-:S04]  /*7340*/  UISETP.NE.U32.AND UP0, UPT, UR10, URZ, UPT ;  /* 0x000000ff0a00728c */ /* 0x000fc8000bf05070 */
[----:B------:R-:W-:-:S09]  /*7350*/  UISETP.NE.AND.EX UP0, UPT, UR11, URZ, UPT, UP0 ;  /* 0x000000ff0b00728c */ /* 0x000fd2000bf05300 */
[----:B0-----:R-:W-:Y:S05]  /*7360*/  BRA.U !UP0, `(.L_x_2993) ;  /* 0x0000003108807547 */ /* 0x001fea000b800000 */
[----:B------:R-:W0:Y:S02]  /*7370*/  LDC.64 R56, c[0x0][0x3a0] ;  /* 0x0000e800ff387b82 */ /* 0x000e240000000a00 */
[----:B0-----:R-:W-:-:S06]  /*7380*/  IMAD.WIDE.U32 R56, R72, 0x10, R56 ;  /* 0x0000001048387825 */ /* 0x001fcc00078e0038 */
[----:B------:R-:W5:Y:S01]  /*7390*/  LDG.E.128 R56, desc[UR8][R56.64] ;  /* 0x0000000838387981 */ /* 0x000f62000c1e1d00 */
        /* <DEDUP_REMOVED lines=16> */
.L_x_2996:
        /* <DEDUP_REMOVED lines=13> */
.L_x_2998:
[----:B------:R-:W-:Y:S05]  /*7570*/  BSYNC.RECONVERGENT B2 ;  /* 0x0000000000027941 */ /* 0x000fea0003800200 */
.L_x_2997:
        /* <DEDUP_REMOVED lines=37> */
[----:B------:R-:W-:Y:S02]  /*77d0*/  LOP3.LUT R7, R7, R82, R85, 0x96, !PT ;  /* 0x0000005207077212 */ /* 0x000fe400078e9655 */
[----:B------:R-:W-:Y:S02]  /*77e0*/  LOP3.LUT R82, R3, R2, R9, 0x96, !PT ;  /* 0x0000000203527212 */ /* 0x000fe400078e9609 */
[----:B------:R-:W-:Y:S01]  /*77f0*/  IADD3 R9, PT, PT, R117, 0x1fd5c5a3, RZ ;  /* 0x1fd5c5a375097810 */ /* 0x000fe20007ffe0ff */
        /* <DEDUP_REMOVED lines=18> */
[----:B------:R-:W-:-:S07]  /*7920*/  LOP3.LUT R8, R7, R8, R83, 0x96, !PT ;  /* 0x0000000807087212 */ /* 0x000fce00078e9653 */
.L_x_2995:
[----:B------:R-:W-:Y:S05]  /*7930*/  BSYNC.RECONVERGENT B1 ;  /* 0x0000000000017941 */ /* 0x000fea0003800200 */
.L_x_2994:
[----:B------:R-:W0:Y:S01]  /*7940*/  LDC R78, c[0x0][0x408] ;  /* 0x00010200ff4e7b82 */ /* 0x000e220000000800 */
[----:B------:R-:W-:Y:S01]  /*7950*/  HFMA2 R74, -RZ, RZ, 0.1171875, 0 ;  /* 0x2f800000ff4a7431 */ /* 0x000fe200000001ff */
[----:B------:R-:W-:Y:S01]  /*7960*/  I2FP.F32.U32 R3, R3 ;  /* 0x0000000300037245 */ /* 0x000fe20000201000 */
[----:B-----5:R-:W-:Y:S01]  /*7970*/  HADD2.F32 R7, -RZ, R60.H0_H0 ;  /* 0x2000003cff077230 */ /* 0x020fe20000004100 */
[----:B------:R-:W-:Y:S01]  /*7980*/  ISETP.NE.AND P1, PT, R65, 0x1, PT ;  /* 0x000000014100780c */ /* 0x000fe20003f25270 */
[----:B------:R-:W-:Y:S01]  /*7990*/  HADD2.F32 R20, -RZ, R56.H0_H0 ;  /* 0x20000038ff147230 */ /* 0x000fe20000004100 */
[----:B------:R-:W-:Y:S01]  /*79a0*/  BSSY.RECONVERGENT B1, `(.L_x_2999) ;  /* 0x000005f000017945 */ /* 0x000fe20003800200 */
[----:B------:R-:W-:Y:S01]  /*79b0*/  IMAD.MOV.U32 R67, RZ, RZ, 0x2 ;  /* 0x00000002ff437424 */ /* 0x000fe200078e00ff */
[----:B------:R-:W1:Y:S01]  /*79c0*/  LDC R76, c[0x0][0x404] ;  /* 0x00010100ff4c7b82 */ /* 0x000e620000000800 */
[----:B------:R-:W-:Y:S01]  /*79d0*/  FMUL.FTZ R7, R7, R66 ;  /* 0x0000004207077220 */ /* 0x000fe20000410000 */
[----:B------:R-:W-:-:S03]  /*79e0*/  FFMA.FTZ R3, R3, R74, 1.1641532182693481445e-10 ;  /* 0x2f00000003037423 */ /* 0x000fc6000001004a */
[----:B0-----:R-:W-:Y:S02]  /*79f0*/  FMUL.FTZ R7, R7, R78 ;  /* 0x0000004e07077220 */ /* 0x001fe40000410000 */
[----:B-1----:R-:W-:-:S04]  /*7a00*/  FSETP.GTU.FTZ.AND P0, PT, R3, R76, PT ;  /* 0x0000004c0300720b */ /* 0x002fc80003f1c000 */
        /* <DEDUP_REMOVED lines=14> */
.L_x_3001:
        /* <DEDUP_REMOVED lines=13> */
.L_x_3003:
[----:B------:R-:W-:Y:S05]  /*7bc0*/  BSYNC.RECONVERGENT B2 ;  /* 0x0000000000027941 */ /* 0x000fea0003800200 */
.L_x_3002:
[----:B------:R-:W-:Y:S01]  /*7bd0*/  IMAD.WIDE.U32 R8, R11, -0x326172a9, RZ ;  /* 0xcd9e8d570b087825 */ /* 0x000fe200078e00ff */
[----:B------:R-:W-:-:S03]  /*7be0*/  LOP3.LUT R82, R6, R97, R117, 0x96, !PT ;  /* 0x0000006106527212 */ /* 0x000fc600078e9675 */
[----:B------:R-:W-:Y:S01]  /*7bf0*/  HFMA2 R67, -RZ, RZ, 0, 0 ;  /* 0x00000000ff437431 */ /* 0x000fe200000001ff */
        /* <DEDUP_REMOVED lines=54> */
[----:B------:R-:W-:Y:S02]  /*7f60*/  LOP3.LUT R8, R7, R8, R83, 0x96, !PT ;  /* 0x0000000807087212 */ /* 0x000fe400078e9653 */
[----:B------:R-:W-:Y:S01]  /*7f70*/  MOV R7, R70 ;  /* 0x0000004600077202 */ /* 0x000fe20000000f00 */
[----:B------:R-:W-:-:S07]  /*7f80*/  IMAD.MOV.U32 R70, RZ, RZ, R82 ;  /* 0x000000ffff467224 */ /* 0x000fce00078e0052 */
.L_x_3000:
[----:B------:R-:W-:Y:S05]  /*7f90*/  BSYNC.RECONVERGENT B1 ;  /* 0x0000000000017941 */ /* 0x000fea0003800200 */
.L_x_2999:
        /* <DEDUP_REMOVED lines=23> */
.L_x_3006:
        /* <DEDUP_REMOVED lines=13> */
.L_x_3008:
[----:B------:R-:W-:Y:S05]  /*81e0*/  BSYNC.RECONVERGENT B2 ;  /* 0x0000000000027941 */ /* 0x000fea0003800200 */
.L_x_3007:
        /* <DEDUP_REMOVED lines=60> */
.L_x_3005:
[----:B------:R-:W-:Y:S05]  /*85b0*/  BSYNC.RECONVERGENT B1 ;  /* 0x0000000000017941 */ /* 0x000fea0003800200 */
.L_x_3004:
        /* <DEDUP_REMOVED lines=23> */
.L_x_3011:
        /* <DEDUP_REMOVED lines=13> */
.L_x_3013:
[----:B------:R-:W-:Y:S05]  /*8800*/  BSYNC.RECONVERGENT B2 ;  /* 0x0000000000027941 */ /* 0x000fea0003800200 */
.L_x_3012:
        /* <DEDUP_REMOVED lines=60> */
.L_x_3010:
[----:B------:R-:W-:Y:S05]  /*8bd0*/  BSYNC.RECONVERGENT B1 ;  /* 0x0000000000017941 */ /* 0x000fea0003800200 */
.L_x_3009:
        /* <DEDUP_REMOVED lines=23> */
.L_x_3016:
        /* <DEDUP_REMOVED lines=13> */
.L_x_3018:
[----:B------:R-:W-:Y:S05]  /*8e20*/  BSYNC.RECONVERGENT B2 ;  /* 0x0000000000027941 */ /* 0x000fea0003800200 */
.L_x_3017:
[----:B------:R-:W-:Y:S01]  /*8e30*/  IMAD.WIDE.U32 R8, R11, -0x326172a9, RZ ;  /* 0xcd9e8d570b087825 */ /* 0x000fe200078e00ff */
[----:B------:R-:W-:Y:S02]  /*8e40*/  LOP3.LUT R56, R6, R83, R117, 0x96, !PT ;  /* 0x0000005306387212 */ /* 0x000fe400078e9675 */
        /* <DEDUP_REMOVED lines=58> */
.L_x_3015:
[----:B------:R-:W-:Y:S05]  /*91f0*/  BSYNC.RECONVERGENT B1 ;  /* 0x0000000000017941 */ /* 0x000fea0003800200 */
.L_x_3014:
        /* <DEDUP_REMOVED lines=23> */
.L_x_3021:
        /* <DEDUP_REMOVED lines=13> */
.L_x_3023:
[----:B------:R-:W-:Y:S05]  /*9440*/  BSYNC.RECONVERGENT B2 ;  /* 0x0000000000027941 */ /* 0x000fea0003800200 */
.L_x_3022:
        /* <DEDUP_REMOVED lines=58> */
[----:B------:R-:W-:Y:S02]  /*97f0*/  IMAD.MOV.U32 R70, RZ, RZ, R56 ;  /* 0x000000ffff467224 */ /* 0x000fe400078e0038 */
[----:B------:R-:W-:-:S07]  /*9800*/  HFMA2 R56, -RZ, RZ, 0, 0 ;  /* 0x00000000ff387431 */ /* 0x000fce00000001ff */
.L_x_3020:
[----:B------:R-:W-:Y:S05]  /*9810*/  BSYNC.RECONVERGENT B1 ;  /* 0x0000000000017941 */ /* 0x000fea0003800200 */
.L_x_3019:
        /* <DEDUP_REMOVED lines=23> */
.L_x_3026:
        /* <DEDUP_REMOVED lines=13> */
.L_x_3028:
[----:B------:R-:W-:Y:S05]  /*9a60*/  BSYNC.RECONVERGENT B2 ;  /* 0x0000000000027941 */ /* 0x000fea0003800200 */
.L_x_3027:
        /* <DEDUP_REMOVED lines=60> */
.L_x_3025:
[----:B------:R-:W-:Y:S05]  /*9e30*/  BSYNC.RECONVERGENT B1 ;  /* 0x0000000000017941 */ /* 0x000fea0003800200 */
.L_x_3024:
        /* <DEDUP_REMOVED lines=9> */
[----:B------:R-:W-:-:S03]  /*9ed0*/  IMAD.MOV.U32 R7, RZ, RZ, 0x2 ;  /* 0x00000002ff077424 */ /* 0x000fc600078e00ff */
        /* <DEDUP_REMOVED lines=13> */
.L_x_3031:
        /* <DEDUP_REMOVED lines=15> */
.L_x_3033:
[----:B------:R-:W-:Y:S05]  /*a0a0*/  BSYNC.RECONVERGENT B2 ;  /* 0x0000000000027941 */ /* 0x000fea0003800200 */
.L_x_3032:
        /* <DEDUP_REMOVED lines=60> */
.L_x_3030:
[----:B------:R-:W-:Y:S05]  /*a470*/  BSYNC.RECONVERGENT B1 ;  /* 0x0000000000017941 */ /* 0x000fea0003800200 */
.L_x_3029:
        /* <DEDUP_REMOVED lines=15> */
.L_x_2993:
        /* <DEDUP_REMOVED lines=16> */
.L_x_3037:
        /* <DEDUP_REMOVED lines=13> */
.L_x_3039:
[----:B------:R-:W-:Y:S05]  /*a740*/  BSYNC.RECONVERGENT B2 ;  /* 0x0000000000027941 */ /* 0x000fea0003800200 */
.L_x_3038:
        /* <DEDUP_REMOVED lines=14> */
[----:B------:R-:W-:-:S03]  /*a830*/  LOP3.LUT R56, R3, R2, R9, 0x96, !PT ;  /* 0x0000000203387212 */ /* 0x000fc600078e9609 */
        /* <DEDUP_REMOVED lines=38> */
[----:B------:R-:W-:-:S03]  /*aaa0*/  LOP3.LUT R9, R9, R58, R3, 0x96, !PT ;  /* 0x0000003a09097212 */ /* 0x000fc600078e9603 */
[----:B------:R-:W-:Y:S01]  /*aab0*/  VIADD R7, R117, 0x96a522ad ;  /* 0x96a522ad75077836 */ /* 0x000fe20000000000 */
[----:B------:R-:W-:Y:S01]  /*aac0*/  MOV R70, R56 ;  /* 0x0000003800467202 */ /* 0x000fe20000000f00 */
[----:B------:R-:W-:Y:S02]  /*aad0*/  HFMA2 R56, -RZ, RZ, 0, 0 ;  /* 0x00000000ff387431 */ /* 0x000fe400000001ff */
[----:B------:R-:W-:Y:S01]  /*aae0*/  IMAD.MOV.U32 R3, RZ, RZ, R20 ;  /* 0x000000ffff037224 */ /* 0x000fe200078e0014 */
[----:B------:R-:W-:-:S07]  /*aaf0*/  LOP3.LUT R8, R7, R8, R57, 0x96, !PT ;  /* 0x0000000807087212 */ /* 0x000fce00078e9639 */
.L_x_3036:
[----:B------:R-:W-:Y:S05]  /*ab00*/  BSYNC.RECONVERGENT B1 ;  /* 0x0000000000017941 */ /* 0x000fea0003800200 */
.L_x_3035:
        /* <DEDUP_REMOVED lines=25> */
.L_x_3042:
        /* <DEDUP_REMOVED lines=13> */
.L_x_3044:
[----:B------:R-:W-:Y:S05]  /*ad70*/  BSYNC.RECONVERGENT B2 ;  /* 0x0000000000027941 */ /* 0x000fea0003800200 */
.L_x_3043:
        /* <DEDUP_REMOVED lines=60> */
.L_x_3041:
[----:B------:R-:W-:Y:S05]  /*b140*/  BSYNC.RECONVERGENT B1 ;  /* 0x0000000000017941 */ /* 0x000fea0003800200 */
.L_x_3040:
[----:B------:R-:W-:Y:S01]  /*b150*/  ISETP.NE.AND P2, PT, R58, 0x1, PT ;  /* 0x000000013a00780c */ /* 0x000fe20003f45270 */
[----:B------:R-:W-:Y:S01]  /*b160*/  HADD2.F32 R57, -RZ, R60.H1_H1 ;  /* 0x3000003cff397230 */ /* 0x000fe20000004100 */
[----:B------:R-:W-:Y:S01]  /*b170*/  I2FP.F32.U32 R7, R7 ;  /* 0x0000000700077245 */ /* 0x000fe20000201000 */
[----:B------:R-:W-:Y:S01]  /*b180*/  BSSY.RECONVERGENT B1, `(.L_x_3045) ;  /* 0x000005c000017945 */ /* 0x000fe20003800200 */
[----:B------:R-:W-:Y:S02]  /*b190*/  HFMA2 R56, -RZ, RZ, 0, 1.1920928955078125e-07 ;  /* 0x00000002ff387431 */ /* 0x000fe400000001ff */
        /* <DEDUP_REMOVED lines=16> */
.L_x_3047:
        /* <DEDUP_REMOVED lines=13> */
.L_x_3049:
[----:B------:R-:W-:Y:S05]  /*b370*/  BSYNC.RECONVERGENT B2 ;  /* 0x0000000000027941 */ /* 0x000fea0003800200 */
.L_x_3048:
        /* <DEDUP_REMOVED lines=60> */
.L_x_3046:
[----:B------:R-:W-:Y:S05]  /*b740*/  BSYNC.RECONVERGENT B1 ;  /* 0x0000000000017941 */ /* 0x000fea0003800200 */
.L_x_3045:
        /* <DEDUP_REMOVED lines=21> */
.L_x_3052:
        /* <DEDUP_REMOVED lines=13> */
.L_x_3054:
[----:B------:R-:W-:Y:S05]  /*b970*/  BSYNC.RECONVERGENT B2 ;  /* 0x0000000000027941 */ /* 0x000fea0003800200 */
.L_x_3053:
        /* <DEDUP_REMOVED lines=60> */
.L_x_3051:
[----:B------:R-:W-:Y:S05]  /*bd40*/  BSYNC.RECONVERGENT B1 ;  /* 0x0000000000017941 */ /* 0x000fea0003800200 */
.L_x_3050:
        /* <DEDUP_REMOVED lines=21> */
.L_x_3057:
        /* <DEDUP_REMOVED lines=13> */
.L_x_3059:
[----:B------:R-:W-:Y:S05]  /*bf70*/  BSYNC.RECONVERGENT B2 ;  /* 0x0000000000027941 */ /* 0x000fea0003800200 */
.L_x_3058:
        /* <DEDUP_REMOVED lines=60> */
.L_x_3056:
[----:B------:R-:W-:Y:S05]  /*c340*/  BSYNC.RECONVERGENT B1 ;  /* 0x0000000000017941 */ /* 0x000fea0003800200 */
.L_x_3055:
        /* <DEDUP_REMOVED lines=21> */
.L_x_3062:
        /* <DEDUP_REMOVED lines=13> */
.L_x_3064:
[----:B------:R-:W-:Y:S05]  /*c570*/  BSYNC.RECONVERGENT B2 ;  /* 0x0000000000027941 */ /* 0x000fea0003800200 */
.L_x_3063:
        /* <DEDUP_REMOVED lines=60> */
.L_x_3061:
[----:B------:R-:W-:Y:S05]  /*c940*/  BSYNC.RECONVERGENT B1 ;  /* 0x0000000000017941 */ /* 0x000fea0003800200 */
.L_x_3060:
        /* <DEDUP_REMOVED lines=21> */
.L_x_3067:
        /* <DEDUP_REMOVED lines=13> */
.L_x_3069:
[----:B------:R-:W-:Y:S05]  /*cb70*/  BSYNC.RECONVERGENT B2 ;  /* 0x0000000000027941 */ /* 0x000fea0003800200 */
.L_x_3068:
        /* <DEDUP_REMOVED lines=60> */
.L_x_3066:
[----:B------:R-:W-:Y:S05]  /*cf40*/  BSYNC.RECONVERGENT B1 ;  /* 0x0000000000017941 */ /* 0x000fea0003800200 */
.L_x_3065:
        /* <DEDUP_REMOVED lines=21> */
.L_x_3072:
        /* <DEDUP_REMOVED lines=15> */
.L_x_3074:
[----:B------:R-:W-:Y:S05]  /*d190*/  BSYNC.RECONVERGENT B2 ;  /* 0x0000000000027941 */ /* 0x000fea0003800200 */
.L_x_3073:
        /* <DEDUP_REMOVED lines=60> */
.L_x_3071:
[----:B------:R-:W-:Y:S05]  /*d560*/  BSYNC.RECONVERGENT B1 ;  /* 0x0000000000017941 */ /* 0x000fea0003800200 */
.L_x_3070:
        /* <DEDUP_REMOVED lines=12> */
.L_x_3034:
        /* <DEDUP_REMOVED lines=18> */
[----:B-1----:R-:W-:-:S04]  /*d750*/  IMAD.WIDE.U32 R60, R72, 0x8, R60 ;  /* 0x00000008483c7825 */ /* 0x002fc800078e003c */
[----:B------:R-:W-:Y:S01]  /*d760*/  VIADD R72, R72, 0x100 ;  /* 0x0000010048487836 */ /* 0x000fe20000000000 */
[----:B------:R2:W-:Y:S06]  /*d770*/  STG.E.64 desc[UR8][R60.64], R118 ;  /* 0x000000763c007986 */ /* 0x0005ec000c101b08 */
.L_x_2992:
[----:B------:R-:W-:Y:S05]  /*d780*/  BSYNC.RECONVERGENT B0 ;  /* 0x0000000000007941 */ /* 0x000fea0003800200 */
.L_x_2991:
        /* <DEDUP_REMOVED lines=29> */
.L_x_3080:
        /* <DEDUP_REMOVED lines=13> */
.L_x_3082:
[----:B------:R-:W-:Y:S05]  /*da30*/  BSYNC.RECONVERGENT B2 ;  /* 0x0000000000027941 */ /* 0x000fea0003800200 */
.L_x_3081:
        /* <DEDUP_REMOVED lines=60> */
.L_x_3079:
[----:B------:R-:W-:Y:S05]  /*de00*/  BSYNC.RECONVERGENT B1 ;  /* 0x0000000000017941 */ /* 0x000fea0003800200 */
.L_x_3078:
        /* <DEDUP_REMOVED lines=12> */
[----:B-1----:R-:W-:Y:S01]  /*ded0*/  FSETP.GTU.FTZ.AND P0, PT, R7, R78, PT ;  /* 0x0000004e0700720b */ /* 0x002fe20003f1c000 */
        /* <DEDUP_REMOVED lines=14> */
.L_x_3085:
        /* <DEDUP_REMOVED lines=13> */
.L_x_3087:
[----:B------:R-:W-:Y:S05]  /*e090*/  BSYNC.RECONVERGENT B2 ;  /* 0x0000000000027941 */ /* 0x000fea0003800200 */
.L_x_3086:
        /* <DEDUP_REMOVED lines=14> */
[----:B------:R-:W-:Y:S01]  /*e180*/  IMAD.MOV.U32 R71, RZ, RZ, RZ ;  /* 0x000000ffff477224 */ /* 0x000fe200078e00ff */
        /* <DEDUP_REMOVED lines=13> */
[----:B------:R-:W-:Y:S02]  /*e260*/  IADD3 R9, PT, PT, R116, 0x1715609d, RZ ;  /* 0x1715609d74097810 */ /* 0x000fe40007ffe0ff */
[----:B------:R-:W-:Y:S01]  /*e270*/  IADD3 R69, PT, PT, R117, 0x646e171e, RZ ;  /* 0x646e171e75457810 */ /* 0x000fe20007ffe0ff */
        /* <DEDUP_REMOVED lines=11> */
[----:B------:R-:W-:Y:S01]  /*e330*/  IADD3 R69, PT, PT, R117, -0x24c28bd8, RZ ;  /* 0xdb3d742875457810 */ /* 0x000fe20007ffe0ff */
[----:B------:R-:W-:Y:S01]  /*e340*/  IMAD.WIDE.U32 R102, R7, -0x2daee0ad, RZ ;  /* 0xd2511f5307667825 */ /* 0x000fe200078e00ff */
[----:B------:R-:W-:-:S03]  /*e350*/  LOP3.LUT R9, R9, R8, R101, 0x96, !PT ;  /* 0x0000000809097212 */ /* 0x000fc600078e9665 */
        /* <DEDUP_REMOVED lines=15> */
[----:B------:R-:W-:-:S07]  /*e450*/  MOV R74, R100 ;  /* 0x00000064004a7202 */ /* 0x000fce0000000f00 */
.L_x_3084:
[----:B------:R-:W-:Y:S05]  /*e460*/  BSYNC.RECONVERGENT B1 ;  /* 0x0000000000017941 */ /* 0x000fea0003800200 */
.L_x_3083:
        /* <DEDUP_REMOVED lines=13> */
[----:B------:R-:W-:Y:S01]  /*e540*/  HFMA2 R60, -RZ, RZ, 0, 1.1920928955078125e-07 ;  /* 0x00000002ff3c7431 */ /* 0x000fe200000001ff */
        /* <DEDUP_REMOVED lines=9> */
.L_x_3090:
        /* <DEDUP_REMOVED lines=13> */
.L_x_3092:
[----:B------:R-:W-:Y:S05]  /*e6b0*/  BSYNC.RECONVERGENT B2 ;  /* 0x0000000000027941 */ /* 0x000fea0003800200 */
.L_x_3091:
        /* <DEDUP_REMOVED lines=60> */
.L_x_3089:
[----:B------:R-:W-:Y:S05]  /*ea80*/  BSYNC.RECONVERGENT B1 ;  /* 0x0000000000017941 */ /* 0x000fea0003800200 */
.L_x_3088:
[----:B------:R-:W-:Y:S01]  /*ea90*/  I2FP.F32.U32 R7, R7 ;  /* 0x0000000700077245 */ /* 0x000fe20000201000 */
[----:B------:R-:W-:Y:S01]  /*eaa0*/  HADD2.F32 R71, -RZ, R57.H0_H0 ;  /* 0x20000039ff477230 */ /* 0x000fe20000004100 */
[----:B------:R-:W-:Y:S01]  /*eab0*/  ISETP.NE.AND P2, PT, R60, 0x1, PT ;  /* 0x000000013c00780c */ /* 0x000fe20003f45270 */
[----:B------:R-:W-:Y:S01]  /*eac0*/  HADD2.F32 R56, -RZ, R61.H0_H0 ;  /* 0x2000003dff387230 */ /* 0x000fe20000004100 */
        /* <DEDUP_REMOVED lines=19> */
.L_x_3095:
        /* <DEDUP_REMOVED lines=13> */
.L_x_3097:
[----:B------:R-:W-:Y:S05]  /*ecd0*/  BSYNC.RECONVERGENT B2 ;  /* 0x0000000000027941 */ /* 0x000fea0003800200 */
.L_x_3096:
        /* <DEDUP_REMOVED lines=47> */
[----:B------:R-:W-:Y:S01]  /*efd0*/  LOP3.LUT R102, R79, R102, R9, 0x96, !PT ;  /* 0x000000664f667212 */ /* 0x000fe200078e9609 */
[----:B------:R-:W-:Y:S01]  /*efe0*/  IMAD.MOV.U32 R79, RZ, RZ, RZ ;  /* 0x000000ffff4f7224 */ /* 0x000fe200078e00ff */
        /* <DEDUP_REMOVED lines=11> */
.L_x_3094:
[----:B------:R-:W-:Y:S05]  /*f0a0*/  BSYNC.RECONVERGENT B1 ;  /* 0x0000000000017941 */ /* 0x000fea0003800200 */
.L_x_3093:
        /* <DEDUP_REMOVED lines=23> */
.L_x_3100:
        /* <DEDUP_REMOVED lines=13> */
.L_x_3102:
[----:B------:R-:W-:Y:S05]  /*f2f0*/  BSYNC.RECONVERGENT B2 ;  /* 0x0000000000027941 */ /* 0x000fea0003800200 */
.L_x_3101:
        /* <DEDUP_REMOVED lines=60> */
.L_x_3099:
[----:B------:R-:W-:Y:S05]  /*f6c0*/  BSYNC.RECONVERGENT B1 ;  /* 0x0000000000017941 */ /* 0x000fea0003800200 */
.L_x_3098:
        /* <DEDUP_REMOVED lines=23> */
.L_x_3105:
        /* <DEDUP_REMOVED lines=13> */
.L_x_3107:
[----:B------:R-:W-:Y:S05]  /*f910*/  BSYNC.RECONVERGENT B2 ;  /* 0x0000000000027941 */ /* 0x000fea0003800200 */
.L_x_3106:
        /* <DEDUP_REMOVED lines=60> */
.L_x_3104:
[----:B------:R-:W-:Y:S05]  /*fce0*/  BSYNC.RECONVERGENT B1 ;  /* 0x0000000000017941 */ /* 0x000fea0003800200 */
.L_x_3103:
        /* <DEDUP_REMOVED lines=23> */
.L_x_3110:
        /* <DEDUP_REMOVED lines=13> */
.L_x_3112:
[----:B------:R-:W-:Y:S05]  /*ff30*/  BSYNC.RECONVERGENT B2 ;  /* 0x0000000000027941 */ /* 0x000fea0003800200 */
.L_x_3111:
        /* <DEDUP_REMOVED lines=60> */
.L_x_3109:
[----:B------:R-:W-:Y:S05]  /*10300*/  BSYNC.RECONVERGENT B1 ;  /* 0x0000000000017941 */ /* 0x000fea0003800200 */
.L_x_3108:
        /* <DEDUP_REMOVED lines=23> */
.L_x_3115:
        /* <DEDUP_REMOVED lines=15> */
.L_x_3117:
[----:B------:R-:W-:Y:S05]  /*10570*/  BSYNC.RECONVERGENT B2 ;  /* 0x0000000000027941 */ /* 0x000fea0003800200 */
.L_x_3116:
        /* <DEDUP_REMOVED lines=60> */
.L_x_3114:
[----:B------:R-:W-:Y:S05]  /*10940*/  BSYNC.RECONVERGENT B1 ;  /* 0x0000000000017941 */ /* 0x000fea0003800200 */
.L_x_3113:
        /* <DEDUP_REMOVED lines=15> */
.L_x_3077:
        /* <DEDUP_REMOVED lines=16> */
.L_x_3121:
        /* <DEDUP_REMOVED lines=13> */
.L_x_3123:
[----:B------:R-:W-:Y:S05]  /*10c10*/  BSYNC.RECONVERGENT B2 ;  /* 0x0000000000027941 */ /* 0x000fea0003800200 */
.L_x_3122:
        /* <DEDUP_REMOVED lines=57> */
[----:B------:R-:W-:Y:S01]  /*10fb0*/  HFMA2 R60, -RZ, RZ, 0, 0 ;  /* 0x00000000ff3c7431 */ /* 0x000fe200000001ff */
[----:B------:R-:W-:Y:S01]  /*10fc0*/  LOP3.LUT R8, R7, R8, R61, 0x96, !PT ;  /* 0x0000000807087212 */ /* 0x000fe200078e963d */
[----:B------:R-:W-:-:S07]  /*10fd0*/  IMAD.MOV.U32 R17, RZ, RZ, R20 ;  /* 0x000000ffff117224 */ /* 0x000fce00078e0014 */
.L_x_3120:
[----:B------:R-:W-:Y:S05]  /*10fe0*/  BSYNC.RECONVERGENT B1 ;  /* 0x0000000000017941 */ /* 0x000fea0003800200 */
.L_x_3119:
        /* <DEDUP_REMOVED lines=10> */
[----:B0-----:R-:W-:Y:S01]  /*11090*/  FSETP.GTU.FTZ.AND P0, PT, R7, R80, PT ;  /* 0x000000500700720b */ /* 0x001fe20003f1c000 */
[----:B------:R-:W-:-:S03]  /*110a0*/  IMAD.MOV.U32 R7, RZ, RZ, R2 ;  /* 0x000000ffff077224 */ /* 0x000fc600078e0002 */
[----:B------:R-:W-:Y:S01]  /*110b0*/  PLOP3.LUT P2, PT, P0, PT, PT, 0x8, 0x80 ;  /* 0x000000000080781c */ /* 0x000fe2000074e170 */
[----:B-1----:R-:W-:-:S03]  /*110c0*/  FMUL.FTZ R17, R17, R78 ;  /* 0x0000004e11117220 */ /* 0x002fc60000410000 */
[----:B------:R-:W-:Y:S02]  /*110d0*/  P2R R20, PR, RZ, 0x4 ;  /* 0x00000004ff147803 */ /* 0x000fe40000000000 */
        /* <DEDUP_REMOVED lines=10> */
.L_x_3126:
        /* <DEDUP_REMOVED lines=13> */
.L_x_3128:
[----:B------:R-:W-:Y:S05]  /*11250*/  BSYNC.RECONVERGENT B2 ;  /* 0x0000000000027941 */ /* 0x000fea0003800200 */
.L_x_3127:
        /* <DEDUP_REMOVED lines=60> */
.L_x_3125:
[----:B------:R-:W-:Y:S05]  /*11620*/  BSYNC.RECONVERGENT B1 ;  /* 0x0000000000017941 */ /* 0x000fea0003800200 */
.L_x_3124:
        /* <DEDUP_REMOVED lines=21> */
.L_x_3131:
        /* <DEDUP_REMOVED lines=13> */
.L_x_3133:
[----:B------:R-:W-:Y:S05]  /*11850*/  BSYNC.RECONVERGENT B2 ;  /* 0x0000000000027941 */ /* 0x000fea0003800200 */
.L_x_3132:
        /* <DEDUP_REMOVED lines=60> */
.L_x_3130:
[----:B------:R-:W-:Y:S05]  /*11c20*/  BSYNC.RECONVERGENT B1 ;  /* 0x0000000000017941 */ /* 0x000fea0003800200 */
.L_x_3129:
        /* <DEDUP_REMOVED lines=21> */
.L_x_3136:
        /* <DEDUP_REMOVED lines=13> */
.L_x_3138:
[----:B------:R-:W-:Y:S05]  /*11e50*/  BSYNC.RECONVERGENT B2 ;  /* 0x0000000000027941 */ /* 0x000fea0003800200 */
.L_x_3137:
        /* <DEDUP_REMOVED lines=60> */
.L_x_3135:
[----:B------:R-:W-:Y:S05]  /*12220*/  BSYNC.RECONVERGENT B1 ;  /* 0x0000000000017941 */ /* 0x000fea0003800200 */
.L_x_3134:
        /* <DEDUP_REMOVED lines=21> */
.L_x_3141:
        /* <DEDUP_REMOVED lines=13> */
.L_x_3143:
[----:B------:R-:W-:Y:S05]  /*12450*/  BSYNC.RECONVERGENT B2 ;  /* 0x0000000000027941 */ /* 0x000fea0003800200 */
.L_x_3142:
        /* <DEDUP_REMOVED lines=60> */
.L_x_3140:
[----:B------:R-:W-:Y:S05]  /*12820*/  BSYNC.RECONVERGENT B1 ;  /* 0x0000000000017941 */ /* 0x000fea0003800200 */
.L_x_3139:
        /* <DEDUP_REMOVED lines=21> */
.L_x_3146:
        /* <DEDUP_REMOVED lines=13> */
.L_x_3148:
[----:B------:R-:W-:Y:S05]  /*12a50*/  BSYNC.RECONVERGENT B2 ;  /* 0x0000000000027941 */ /* 0x000fea0003800200 */
.L_x_3147:
        /* <DEDUP_REMOVED lines=60> */
.L_x_3145:
[----:B------:R-:W-:Y:S05]  /*12e20*/  BSYNC.RECONVERGENT B1 ;  /* 0x0000000000017941 */ /* 0x000fea0003800200 */
.L_x_3144:
        /* <DEDUP_REMOVED lines=21> */
.L_x_3151:
        /* <DEDUP_REMOVED lines=13> */
.L_x_3153:
[----:B------:R-:W-:Y:S05]  /*13050*/  BSYNC.RECONVERGENT B2 ;  /* 0x0000000000027941 */ /* 0x000fea0003800200 */
.L_x_3152:
        /* <DEDUP_REMOVED lines=60> */
.L_x_3150:
[----:B------:R-:W-:Y:S05]  /*13420*/  BSYNC.RECONVERGENT B1 ;  /* 0x0000000000017941 */ /* 0x000fea0003800200 */
.L_x_3149:
        /* <DEDUP_REMOVED lines=21> */
.L_x_3156:
        /* <DEDUP_REMOVED lines=15> */
.L_x_3158:
[----:B------:R-:W-:Y:S05]  /*13670*/  BSYNC.RECONVERGENT B2 ;  /* 0x0000000000027941 */ /* 0x000fea0003800200 */
.L_x_3157:
        /* <DEDUP_REMOVED lines=60> */
.L_x_3155:
[----:B------:R-:W-:Y:S05]  /*13a40*/  BSYNC.RECONVERGENT B1 ;  /* 0x0000000000017941 */ /* 0x000fea0003800200 */
.L_x_3154:
        /* <DEDUP_REMOVED lines=12> */
.L_x_3118:
        /* <DEDUP_REMOVED lines=21> */
.L_x_3076:
[----:B------:R-:W-:Y:S05]  /*13c60*/  BSYNC.RECONVERGENT B0 ;  /* 0x0000000000007941 */ /* 0x000fea0003800200 */
.L_x_3075:
        /* <DEDUP_REMOVED lines=28> */
.L_x_3164:
        /* <DEDUP_REMOVED lines=13> */
.L_x_3166:
[----:B------:R-:W-:Y:S05]  /*13f00*/  BSYNC.RECONVERGENT B2 ;  /* 0x0000000000027941 */ /* 0x000fea0003800200 */
.L_x_3165:
[----:B------:R-:W-:Y:S01]  /*13f10*/  IMAD.WIDE.U32 R8, R11, -0x326172a9, RZ ;  /* 0xcd9e8d570b087825 */ /* 0x000fe200078e00ff */
[----:B------:R-:W-:Y:S02]  /*13f20*/  LOP3.LUT R74, R6, R91, R117, 0x96, !PT ;  /* 0x0000005b064a7212 */ /* 0x000fe400078e9675 */
[----:B------:R-:W-:Y:S01]  /*13f30*/  IADD3 R7, PT, PT, R116, -0x61c88647, RZ ;  /* 0x9e3779b974077810 */ /* 0x000fe20007ffe0ff */
[----:B------:R-:W-:Y:S01]  /*13f40*/  IMAD.MOV.U32 R73, RZ, RZ, RZ ;  /* 0x000000ffff497224 */ /* 0x000fe200078e00ff */
        /* <DEDUP_REMOVED lines=47> */
[----:B------:R-:W-:Y:S01]  /*14240*/  VIADD R9, R116, 0x8ff34781 ;  /* 0x8ff3478174097836 */ /* 0x000fe20000000000 */
[----:B------:R-:W-:Y:S01]  /*14250*/  LOP3.LUT R74, R7, R74, R91, 0x96, !PT ;  /* 0x0000004a074a7212 */ /* 0x000fe200078e965b */
[----:B------:R-:W-:Y:S01]  /*14260*/  IMAD.WIDE.U32 R76, R76, -0x326172a9, RZ ;  /* 0xcd9e8d574c4c7825 */ /* 0x000fe200078e00ff */
[----:B------:R-:W-:-:S03]  /*14270*/  IADD3 R7, PT, PT, R117, -0x695add53, RZ ;  /* 0x96a522ad75077810 */ /* 0x000fc60007ffe0ff */
[----:B------:R-:W-:Y:S01]  /*14280*/  IMAD.WIDE.U32 R74, R74, -0x2daee0ad, RZ ;  /* 0xd2511f534a4a7825 */ /* 0x000fe200078e00ff */
[----:B------:R-:W-:-:S03]  /*14290*/  LOP3.LUT R9, R9, R90, R77, 0x96, !PT ;  /* 0x0000005a09097212 */ /* 0x000fc600078e964d */
[----:B------:R-:W-:Y:S01]  /*142a0*/  IMAD.MOV.U32 R2, RZ, RZ, R76 ;  /* 0x000000ffff027224 */ /* 0x000fe200078e004c */
[----:B------:R-:W-:-:S07]  /*142b0*/  LOP3.LUT R8, R7, R8, R75, 0x96, !PT ;  /* 0x0000000807087212 */ /* 0x000fce00078e964b */
.L_x_3163:
[----:B------:R-:W-:Y:S05]  /*142c0*/  BSYNC.RECONVERGENT B1 ;  /* 0x0000000000017941 */ /* 0x000fea0003800200 */
.L_x_3162:
        /* <DEDUP_REMOVED lines=12> */
[----:B-1----:R-:W-:Y:S02]  /*14390*/  FSETP.GTU.FTZ.AND P2, PT, R7, R80, PT ;  /* 0x000000500700720b */ /* 0x002fe40003f5c000 */
[----:B------:R-:W-:Y:S02]  /*143a0*/  MOV R7, R2 ;  /* 0x0000000200077202 */ /* 0x000fe40000000f00 */
        /* <DEDUP_REMOVED lines=13> */
.L_x_3169:
        /* <DEDUP_REMOVED lines=13> */
.L_x_3171:
[----:B------:R-:W-:Y:S05]  /*14550*/  BSYNC.RECONVERGENT B2 ;  /* 0x0000000000027941 */ /* 0x000fea0003800200 */
.L_x_3170:
        /* <DEDUP_REMOVED lines=60> */
.L_x_3168:
[----:B------:R-:W-:Y:S05]  /*14920*/  BSYNC.RECONVERGENT B1 ;  /* 0x0000000000017941 */ /* 0x000fea0003800200 */
.L_x_3167:
[----:B------:R-:W-:Y:S01]  /*14930*/  I2FP.F32.U32 R7, R7 ;  /* 0x0000000700077245 */ /* 0x000fe20000201000 */
[----:B------:R-:W-:Y:S01]  /*14940*/  HADD2.F32 R73, -RZ, R56.H1_H1 ;  /* 0x30000038ff497230 */ /* 0x000fe20000004100 */
[----:B------:R-:W-:Y:S01]  /*14950*/  BSSY.RECONVERGENT B1, `(.L_x_3172) ;  /* 0x0000060000017945 */ /* 0x000fe20003800200 */
[----:B------:R-:W-:Y:S02]  /*14960*/  HADD2.F32 R60, -RZ, R60.H1_H1 ;  /* 0x3000003cff3c7230 */ /* 0x000fe40000004100 */
[----:B------:R-:W-:Y:S01]  /*14970*/  FFMA.FTZ R7, R7, R78, 1.1641532182693481445e-10 ;  /* 0x2f00000007077423 */ /* 0x000fe2000001004e */
[----:B------:R-:W-:-:S04]  /*14980*/  FMUL.FTZ R73, R73, R66 ;  /* 0x0000004249497220 */ /* 0x000fc80000410000 */
[----:B------:R-:W-:Y:S01]  /*14990*/  FMUL.FTZ R73, R73, R82 ;  /* 0x0000005249497220 */ /* 0x000fe20000410000 */
[----:B------:R-:W-:Y:S02]  /*149a0*/  FSETP.GTU.FTZ.AND P1, PT, R7, R80, PT ;  /* 0x000000500700720b */ /* 0x000fe40003f3c000 */
[----:B------:R-:W-:Y:S02]  /*149b0*/  MOV R7, R2 ;  /* 0x0000000200077202 */ /* 0x000fe40000000f00 */
[----:B------:R-:W-:Y:S02]  /*149c0*/  FSEL R73, R73, RZ, !P1 ;  /* 0x000000ff49497208 */ /* 0x000fe40004800000 */
[----:B------:R-:W-:Y:S02]  /*149d0*/  PLOP3.LUT P2, PT, P1, PT, PT, 0x8, 0x80 ;  /* 0x000000000080781c */ /* 0x000fe40000f4e170 */
[----:B------:R-:W-:Y:S01]  /*149e0*/  ISETP.NE.AND P1, PT, R75, 0x1, PT ;  /* 0x000000014b00780c */ /* 0x000fe20003f25270 */
[----:B------:R-:W-:Y:S01]  /*149f0*/  FADD.FTZ R73, R73, R60 ;  /* 0x0000003c49497221 */ /* 0x000fe20000010000 */
[----:B------:R-:W-:Y:S01]  /*14a00*/  IMAD.MOV.U32 R60, RZ, RZ, 0x2 ;  /* 0x00000002ff3c7424 */ /* 0x000fe200078e00ff */
[----:B------:R-:W-:-:S10]  /*14a10*/  P2R R76, PR, RZ, 0x4 ;  /* 0x00000004ff4c7803 */ /* 0x000fd40000000000 */
        /* <DEDUP_REMOVED lines=9> */
.L_x_3174:
        /* <DEDUP_REMOVED lines=13> */
.L_x_3176:
[----:B------:R-:W-:Y:S05]  /*14b80*/  BSYNC.RECONVERGENT B2 ;  /* 0x0000000000027941 */ /* 0x000fea0003800200 */
.L_x_3175:
        /* <DEDUP_REMOVED lines=60> */
.L_x_3173:
[----:B------:R-:W-:Y:S05]  /*14f50*/  BSYNC.RECONVERGENT B1 ;  /* 0x0000000000017941 */ /* 0x000fea0003800200 */
.L_x_3172:
        /* <DEDUP_REMOVED lines=23> */
.L_x_3179:
        /* <DEDUP_REMOVED lines=13> */
.L_x_3181:
[----:B------:R-:W-:Y:S05]  /*151a0*/  BSYNC.RECONVERGENT B2 ;  /* 0x0000000000027941 */ /* 0x000fea0003800200 */
.L_x_3180:
        /* <DEDUP_REMOVED lines=60> */
.L_x_3178:
[----:B------:R-:W-:Y:S05]  /*15570*/  BSYNC.RECONVERGENT B1 ;  /* 0x0000000000017941 */ /* 0x000fea0003800200 */
.L_x_3177:
        /* <DEDUP_REMOVED lines=23> */
.L_x_3184:
        /* <DEDUP_REMOVED lines=13> */
.L_x_3186:
[----:B------:R-:W-:Y:S05]  /*157c0*/  BSYNC.RECONVERGENT B2 ;  /* 0x0000000000027941 */ /* 0x000fea0003800200 */
.L_x_3185:
        /* <DEDUP_REMOVED lines=60> */
.L_x_3183:
[----:B------:R-:W-:Y:S05]  /*15b90*/  BSYNC.RECONVERGENT B1 ;  /* 0x0000000000017941 */ /* 0x000fea0003800200 */
.L_x_3182:
        /* <DEDUP_REMOVED lines=23> */
.L_x_3189:
        /* <DEDUP_REMOVED lines=13> */
.L_x_3191:
[----:B------:R-:W-:Y:S05]  /*15de0*/  BSYNC.RECONVERGENT B2 ;  /* 0x0000000000027941 */ /* 0x000fea0003800200 */
.L_x_3190:
        /* <DEDUP_REMOVED lines=60> */
.L_x_3188:
[----:B------:R-:W-:Y:S05]  /*161b0*/  BSYNC.RECONVERGENT B1 ;  /* 0x0000000000017941 */ /* 0x000fea0003800200 */
.L_x_3187:
        /* <DEDUP_REMOVED lines=23> */
.L_x_3194:
        /* <DEDUP_REMOVED lines=13> */
.L_x_3196:
[----:B------:R-:W-:Y:S05]  /*16400*/  BSYNC.RECONVERGENT B2 ;  /* 0x0000000000027941 */ /* 0x000fea0003800200 */
.L_x_3195:
        /* <DEDUP_REMOVED lines=60> */
.L_x_3193:
[----:B------:R-:W-:Y:S05]  /*167d0*/  BSYNC.RECONVERGENT B1 ;  /* 0x0000000000017941 */ /* 0x000fea0003800200 */
.L_x_3192:
        /* <DEDUP_REMOVED lines=23> */
.L_x_3199:
        /* <DEDUP_REMOVED lines=15> */
.L_x_3201:
[----:B------:R-:W-:Y:S05]  /*16a40*/  BSYNC.RECONVERGENT B2 ;  /* 0x0000000000027941 */ /* 0x000fea0003800200 */
.L_x_3200:
        /* <DEDUP_REMOVED lines=60> */
.L_x_3198:
[----:B------:R-:W-:Y:S05]  /*16e10*/  BSYNC.RECONVERGENT B1 ;  /* 0x0000000000017941 */ /* 0x000fea0003800200 */
.L_x_3197:
        /* <DEDUP_REMOVED lines=15> */
.L_x_3161:
        /* <DEDUP_REMOVED lines=16> */
.L_x_3205:
        /* <DEDUP_REMOVED lines=13> */
.L_x_3207:
[----:B------:R-:W-:Y:S05]  /*170e0*/  BSYNC.RECONVERGENT B2 ;  /* 0x0000000000027941 */ /* 0x000fea0003800200 */
.L_x_3206:
        /* <DEDUP_REMOVED lines=49> */
[----:B------:R-:W-:-:S05]  /*17400*/  IMAD.WIDE.U32 R62, R62, -0x326172a9, RZ ;  /* 0xcd9e8d573e3e7825 */ /* 0x000fca00078e00ff */
[----:B------:R-:W-:Y:S01]  /*17410*/  LOP3.LUT R7, R7, R60, R63, 0x96, !PT ;  /* 0x0000003c07077212 */ /* 0x000fe200078e963f */
[----:B------:R-:W-:-:S04]  /*17420*/  IMAD.WIDE.U32 R60, R19, -0x326172a9, RZ ;  /* 0xcd9e8d57133c7825 */ /* 0x000fc800078e00ff */
[----:B------:R-:W-:Y:S01]  /*17430*/  IMAD.WIDE.U32 R74, R7, -0x2daee0ad, RZ ;  /* 0xd2511f53074a7825 */ /* 0x000fe200078e00ff */
[----:B------:R-:W-:-:S03]  /*17440*/  MOV R2, R60 ;  /* 0x0000003c00027202 */ /* 0x000fc60000000f00 */
[----:B------:R-:W-:Y:S01]  /*17450*/  HFMA2 R60, -RZ, RZ, 0, 0 ;  /* 0x00000000ff3c7431 */ /* 0x000fe200000001ff */
[----:B------:R-:W-:Y:S01]  /*17460*/  LOP3.LUT R9, R9, R62, R61, 0x96, !PT ;  /* 0x0000003e09097212 */ /* 0x000fe200078e963d */
[----:B------:R-:W-:Y:S02]  /*17470*/  VIADD R7, R117, 0x96a522ad ;  /* 0x96a522ad75077836 */ /* 0x000fe40000000000 */
[----:B------:R-:W-:-:S03]  /*17480*/  IMAD.MOV.U32 R19, RZ, RZ, R20 ;  /* 0x000000ffff137224 */ /* 0x000fc600078e0014 */
[----:B------:R-:W-:-:S07]  /*17490*/  LOP3.LUT R8, R7, R8, R75, 0x96, !PT ;  /* 0x0000000807087212 */ /* 0x000fce00078e964b */
.L_x_3204:
[----:B------:R-:W-:Y:S05]  /*174a0*/  BSYNC.RECONVERGENT B1 ;  /* 0x0000000000017941 */ /* 0x000fea0003800200 */
.L_x_3203:
[----:B------:R-:W0:Y:S01]  /*174b0*/  LDC R82, c[0x0][0x408] ;  /* 0x00010200ff527b82 */ /* 0x000e220000000800 */
[----:B------:R-:W-:Y:S01]  /*174c0*/  I2FP.F32.U32 R7, R19 ;  /* 0x0000001300077245 */ /* 0x000fe20000201000 */
[----:B-----5:R-:W-:Y:S01]  /*174d0*/  HADD2.F32 R19, -RZ, R56.H0_H0 ;  /* 0x20000038ff137230 */ /* 0x020fe20000004100 */
[----:B------:R-:W-:Y:S01]  /*174e0*/  ISETP.NE.AND P1, PT, R60, 0x1, PT ;  /* 0x000000013c00780c */ /* 0x000fe20003f25270 */
[----:B------:R-:W-:Y:S01]  /*174f0*/  IMAD.MOV.U32 R78, RZ, RZ, 0x2f800000 ;  /* 0x2f800000ff4e7424 */ /* 0x000fe200078e00ff */
[----:B------:R-:W-:Y:S01]  /*17500*/  BSSY.RECONVERGENT B1, `(.L_x_3208) ;  /* 0x000005e000017945 */ /* 0x000fe20003800200 */
[----:B------:R-:W-:Y:S02]  /*17510*/  HFMA2 R62, -RZ, RZ, 0, 1.1920928955078125e-07 ;  /* 0x00000002ff3e7431 */ /* 0x000fe400000001ff */
[----:B------:R-:W-:Y:S01]  /*17520*/  FMUL.FTZ R19, R19, R66 ;  /* 0x0000004213137220 */ /* 0x000fe20000410000 */
[----:B------:R-:W1:Y:S01]  /*17530*/  LDC R80, c[0x0][0x404] ;  /* 0x00010100ff507b82 */ /* 0x000e620000000800 */
[----:B------:R-:W-:-:S02]  /*17540*/  FFMA.FTZ R7, R7, R78, 1.1641532182693481445e-10 ;  /* 0x2f00000007077423 */ /* 0x000fc4000001004e */
[----:B0-----:R-:W-:-:S03]  /*17550*/  FMUL.FTZ R19, R19, R82 ;  /* 0x0000005213137220 */ /* 0x001fc60000410000 */
[----:B-1----:R-:W-:Y:S01]  /*17560*/  FSETP.GTU.FTZ.AND P2, PT, R7, R80, PT ;  /* 0x000000500700720b */ /* 0x002fe20003f5c000 */
[----:B------:R-:W-:-:S03]  /*17570*/  IMAD.MOV.U32 R7, RZ, RZ, R2 ;  /* 0x000000ffff077224 */ /* 0x000fc600078e0002 */
[----:B------:R-:W-:Y:S02]  /*17580*/  FSEL R19, R19, RZ, !P2 ;  /* 0x000000ff13137208 */ /* 0x000fe40005000000 */
[----:B------:R-:W-:-:S04]  /*17590*/  PLOP3.LUT P2, PT, P2, PT, PT, 0x8, 0x80 ;  /* 0x000000000080781c */ /* 0x000fc8000174e170 */
        /* <DEDUP_REMOVED lines=10> */
.L_x_3210:
        /* <DEDUP_REMOVED lines=13> */
.L_x_3212:
[----:B------:R-:W-:Y:S05]  /*17710*/  BSYNC.RECONVERGENT B2 ;  /* 0x0000000000027941 */ /* 0x000fea0003800200 */
.L_x_3211:
        /* <DEDUP_REMOVED lines=60> */
.L_x_3209:
[----:B------:R-:W-:Y:S05]  /*17ae0*/  BSYNC.RECONVERGENT B1 ;  /* 0x0000000000017941 */ /* 0x000fea0003800200 */
.L_x_3208:
[----:B------:R-:W-:Y:S01]  /*17af0*/  I2FP.F32.U32 R7, R7 ;  /* 0x0000000700077245 */ /* 0x000fe20000201000 */
[----:B------:R-:W-:Y:S01]  /*17b00*/  HADD2.F32 R61, -RZ, R56.H1_H1 ;  /* 0x30000038ff3d7230 */ /* 0x000fe20000004100 */
        /* <DEDUP_REMOVED lines=8> */
[----:B------:R-:W-:Y:S02]  /*17b90*/  PLOP3.LUT P2, PT, P1, PT, PT, 0x8, 0x80 ;  /* 0x000000000080781c */ /* 0x000fe40000f4e170 */
[----:B------:R-:W-:Y:S02]  /*17ba0*/  ISETP.NE.AND P1, PT, R62, 0x1, PT ;  /* 0x000000013e00780c */ /* 0x000fe40003f25270 */
[----:B------:R-:W-:-:S11]  /*17bb0*/  P2R R76, PR, RZ, 0x4 ;  /* 0x00000004ff4c7803 */ /* 0x000fd60000000000 */
        /* <DEDUP_REMOVED lines=9> */
.L_x_3215:
        /* <DEDUP_REMOVED lines=13> */
.L_x_3217:
[----:B------:R-:W-:Y:S05]  /*17d20*/  BSYNC.RECONVERGENT B2 ;  /* 0x0000000000027941 */ /* 0x000fea0003800200 */
.L_x_3216:
        /* <DEDUP_REMOVED lines=60> */
.L_x_3214:
[----:B------:R-:W-:Y:S05]  /*180f0*/  BSYNC.RECONVERGENT B1 ;  /* 0x0000000000017941 */ /* 0x000fea0003800200 */
.L_x_3213:
        /* <DEDUP_REMOVED lines=21> */
.L_x_3220:
        /* <DEDUP_REMOVED lines=13> */
.L_x_3222:
[----:B------:R-:W-:Y:S05]  /*18320*/  BSYNC.RECONVERGENT B2 ;  /* 0x0000000000027941 */ /* 0x000fea0003800200 */
.L_x_3221:
        /* <DEDUP_REMOVED lines=60> */
.L_x_3219:
[----:B------:R-:W-:Y:S05]  /*186f0*/  BSYNC.RECONVERGENT B1 ;  /* 0x0000000000017941 */ /* 0x000fea0003800200 */
.L_x_3218:
        /* <DEDUP_REMOVED lines=21> */
.L_x_3225:
        /* <DEDUP_REMOVED lines=13> */
.L_x_3227:
[----:B------:R-:W-:Y:S05]  /*18920*/  BSYNC.RECONVERGENT B2 ;  /* 0x0000000000027941 */ /* 0x000fea0003800200 */
.L_x_3226:
        /* <DEDUP_REMOVED lines=60> */
.L_x_3224:
[----:B------:R-:W-:Y:S05]  /*18cf0*/  BSYNC.RECONVERGENT B1 ;  /* 0x0000000000017941 */ /* 0x000fea0003800200 */
.L_x_3223:
        /* <DEDUP_REMOVED lines=21> */
.L_x_3230:
        /* <DEDUP_REMOVED lines=13> */
.L_x_3232:
[----:B------:R-:W-:Y:S05]  /*18f20*/  BSYNC.RECONVERGENT B2 ;  /* 0x0000000000027941 */ /* 0x000fea0003800200 */
.L_x_3231:
        /* <DEDUP_REMOVED lines=60> */
.L_x_3229:
[----:B------:R-:W-:Y:S05]  /*192f0*/  BSYNC.RECONVERGENT B1 ;  /* 0x0000000000017941 */ /* 0x000fea0003800200 */
.L_x_3228:
        /* <DEDUP_REMOVED lines=21> */
.L_x_3235:
        /* <DEDUP_REMOVED lines=13> */
.L_x_3237:
[----:B------:R-:W-:Y:S05]  /*19520*/  BSYNC.RECONVERGENT B2 ;  /* 0x0000000000027941 */ /* 0x000fea0003800200 */
.L_x_3236:
        /* <DEDUP_REMOVED lines=60> */
.L_x_3234:
[----:B------:R-:W-:Y:S05]  /*198f0*/  BSYNC.RECONVERGENT B1 ;  /* 0x0000000000017941 */ /* 0x000fea0003800200 */
.L_x_3233:
        /* <DEDUP_REMOVED lines=21> */
.L_x_3240:
        /* <DEDUP_REMOVED lines=15> */
.L_x_3242:
[----:B------:R-:W-:Y:S05]  /*19b40*/  BSYNC.RECONVERGENT B2 ;  /* 0x0000000000027941 */ /* 0x000fea0003800200 */
.L_x_3241:
        /* <DEDUP_REMOVED lines=60> */
.L_x_3239:
[----:B------:R-:W-:Y:S05]  /*19f10*/  BSYNC.RECONVERGENT B1 ;  /* 0x0000000000017941 */ /* 0x000fea0003800200 */
.L_x_3238:
        /* <DEDUP_REMOVED lines=12> */
.L_x_3202:
        /* <DEDUP_REMOVED lines=10> */
[----:B------:R-:W-:Y:S02]  /*1a080*/  SEL R118, RZ, 0x1, !P3 ;  /* 0x00000001ff767807 */ /* 0x000fe40005800000 */
[----:B------:R-:W-:Y:S02]  /*1a090*/  LOP3.LUT R123, R123, R80, R78, 0xfe, !PT ;  /* 0x000000507b7b7212 */ /* 0x000fe400078efe4e */
[----:B------:R-:W-:Y:S02]  /*1a0a0*/  LOP3.LUT R20, R20, R66, R119, 0xfe, !PT ;  /* 0x0000004214147212 */ /* 0x000fe400078efe77 */
[----:B------:R-:W-:Y:S01]  /*1a0b0*/  SEL R121, RZ, 0x1, !P6 ;  /* 0x00000001ff797807 */ /* 0x000fe20007000000 */
[----:B0-----:R-:W-:Y:S01]  /*1a0c0*/  IMAD.WIDE.U32 R62, R72, 0x10, R62 ;  /* 0x00000010483e7825 */ /* 0x001fe200078e003e */
[----:B------:R-:W-:-:S02]  /*1a0d0*/  LOP3.LUT R119, R123, R118, RZ, 0xfc, !PT ;  /* 0x000000767b777212 */ /* 0x000fc400078efcff */
[----:B------:R-:W-:Y:S02]  /*1a0e0*/  LOP3.LUT R118, R20, R121, RZ, 0xfc, !PT ;  /* 0x0000007914767212 */ /* 0x000fe400078efcff */
[----:B------:R0:W-:Y:S01]  /*1a0f0*/  STG.E.128 desc[UR8][R62.64], R56 ;  /* 0x000000383e007986 */ /* 0x0001e2000c101d08 */
[----:B------:R-:W-:Y:S01]  /*1a100*/  MOV R20, R74 ;  /* 0x0000004a00147202 */ /* 0x000fe20000000f00 */
[----:B-1----:R-:W-:-:S05]  /*1a110*/  IMAD.WIDE.U32 R60, R72, 0x8, R60 ;  /* 0x00000008483c7825 */ /* 0x002fca00078e003c */
[----:B------:R0:W-:Y:S02]  /*1a120*/  STG.E.64 desc[UR8][R60.64], R118 ;  /* 0x000000763c007986 */ /* 0x0001e4000c101b08 */
.L_x_3160:
[----:B------:R-:W-:Y:S05]  /*1a130*/  BSYNC.RECONVERGENT B0 ;  /* 0x0000000000007941 */ /* 0x000fea0003800200 */
.L_x_3159:
[----:B0-23--:R-:W-:Y:S01]  /*1a140*/  FADD.FTZ R56, RZ, R5 ;  /* 0x00000005ff387221 */ /* 0x00dfe20000010000 */
[----:B------:R-:W-:Y:S01]  /*1a150*/  ISETP.NE.AND P4, PT, R64, RZ, PT ;  /* 0x000000ff4000720c */ /* 0x000fe20003f85270 */
[----:B------:R-:W-:Y:S01]  /*1a160*/  BSSY.RECONVERGENT B0, `(.L_x_3243) ;  /* 0x0000085000007945 */ /* 0x000fe20003800200 */
[C---:B------:R-:W-:Y:S01]  /*1a170*/  ISETP.GT.U32.AND P1, PT, R14.reuse, 0x1ff, PT ;  /* 0x000001ff0e00780c */ /* 0x040fe20003f24070 */
        /* <DEDUP_REMOVED lines=44> */
[----:B----4-:R-:W-:-:S04]  /*1a440*/  FMUL.FTZ R56, R10, R57 ;  /* 0x000000390a387220 */ /* 0x010fc80000410000 */
        /* <DEDUP_REMOVED lines=10> */
[----:B------:R-:W-:-:S03]  /*1a4f0*/  IMAD.MOV.U32 R64, RZ, RZ, RZ ;  /* 0x000000ffff407224 */ /* 0x000fc600078e00ff */
        /* <DEDUP_REMOVED lines=75> */
.L_x_3244:
[----:B------:R-:W-:Y:S05]  /*1a9b0*/  BSYNC.RECONVERGENT B0 ;  /* 0x0000000000007941 */ /* 0x000fea0003800200 */
.L_x_3243:
[----:B------:R-:W-:Y:S01]  /*1a9c0*/  BAR.SYNC.DEFER_BLOCKING 0x0 ;  /* 0x0000000000007b1d */ /* 0x000fe20000010000 */
[----:B0-----:R-:W-:-:S05]  /*1a9d0*/  CS2R R56, SRZ ;  /* 0x0000000000387805 */ /* 0x001fca000001ff00 */
        /* <DEDUP_REMOVED lines=10> */
.L_x_3246:
[----:B------:R-:W-:Y:S05]  /*1aa80*/  BSYNC.RECONVERGENT B0 ;  /* 0x0000000000007941 */ /* 0x000fea0003800200 */
.L_x_3245:
        /* <DEDUP_REMOVED lines=112> */
[----:B------:R-:W-:Y:S01]  /*1b190*/  F2FP.F16.F32.PACK_AB R58, R66, R123 ;  /* 0x0000007b423a723e */ /* 0x000fe200000000ff */
[----:B------:R-:W-:-:S03]  /*1b1a0*/  VIADD R18, R18, 0x100 ;  /* 0x0000010012127836 */ /* 0x000fc60000000000 */
[----:B------:R-:W-:-:S05]  /*1b1b0*/  F2FP.F16.F32.PACK_AB R59, R76, R74 ;  /* 0x0000004a4c3b723e */ /* 0x000fca00000000ff */
[----:B------:R1:W-:Y:S02]  /*1b1c0*/  STG.E.128 desc[UR8][R60.64], R56 ;  /* 0x000000383c007986 */ /* 0x0003e4000c101d08 */
.L_x_3248:
[----:B------:R-:W-:Y:S05]  /*1b1d0*/  BSYNC.RECONVERGENT B0 ;  /* 0x0000000000007941 */ /* 0x000fea0003800200 */
.L_x_3247:
[----:B------:R-:W-:Y:S01]  /*1b1e0*/  ISETP.NE.AND P1, PT, R68, RZ, PT ;  /* 0x000000ff4400720c */ /* 0x000fe20003f25270 */
[----:B------:R-:W-:-:S12]  /*1b1f0*/  BSSY.RECONVERGENT B0, `(.L_x_3249) ;  /* 0x0000032000007945 */ /* 0x000fd80003800200 */
        /* <DEDUP_REMOVED lines=49> */
.L_x_3250:
[----:B------:R-:W-:Y:S05]  /*1b510*/  BSYNC.RECONVERGENT B0 ;  /* 0x0000000000007941 */ /* 0x000fea0003800200 */
.L_x_3249:
[----:B------:R-:W-:Y:S01]  /*1b520*/  ISETP.NE.AND P1, PT, R70, RZ, PT ;  /* 0x000000ff4600720c */ /* 0x000fe20003f25270 */
[----:B------:R-:W-:-:S12]  /*1b530*/  BSSY.RECONVERGENT B0, `(.L_x_3251) ;  /* 0x0000032000007945 */ /* 0x000fd80003800200 */
        /* <DEDUP_REMOVED lines=49> */
.L_x_3252:
[----:B------:R-:W-:Y:S05]  /*1b850*/  BSYNC.RECONVERGENT B0 ;  /* 0x0000000000007941 */ /* 0x000fea0003800200 */
.L_x_3251:
[----:B------:R-:W-:Y:S04]  /*1b860*/  BSSY.RECONVERGENT B0, `(.L_x_3253) ;  /* 0x0000031000007945 */ /* 0x000fe80003800200 */
[----:B------:R-:W-:Y:S05]  /*1b870*/  @!P0 BRA `(.L_x_3254) ;  /* 0x0000000000bc8947 */ /* 0x000fea0003800000 */
[----:B0123--:R-:W0:Y:S01]  /*1b880*/  LDC.64 R60, c[0x0][0x428] ;  /* 0x00010a00ff3c7b82 */ /* 0x00fe220000000a00 */
[--C-:B------:R-:W-:Y:S01]  /*1b890*/  FADD.FTZ R62, R75, -R22.reuse ;  /* 0x800000164b3e7221 */ /* 0x100fe20000010000 */
        /* <DEDUP_REMOVED lines=25> */
[----:B------:R-:W-:Y:S02]  /*1ba30*/  HADD2.F32 R125, -RZ, R31.H0_H0 ;  /* 0x2000001fff7d7230 */ /* 0x000fe40000004100 */
[----:B------:R-:W-:-:S02]  /*1ba40*/  HADD2.F32 R22, -RZ, R27.H0_H0 ;  /* 0x2000001bff167230 */ /* 0x000fc40000004100 */
[----:B------:R-:W-:Y:S02]  /*1ba50*/  HADD2.F32 R119, -RZ, R25.H1_H1 ;  /* 0x30000019ff777230 */ /* 0x000fe40000004100 */
[----:B------:R-:W-:Y:S02]  /*1ba60*/  HADD2.F32 R57, -RZ, R28.H1_H1 ;  /* 0x3000001cff397230 */ /* 0x000fe40000004100 */
[----:B------:R-:W-:Y:S01]  /*1ba70*/  FFMA.FTZ R22, R70, R125, R22 ;  /* 0x0000007d46167223 */ /* 0x000fe20000010016 */
[----:B------:R-:W-:Y:S02]  /*1ba80*/  HADD2.F32 R121, -RZ, R30.H1_H1 ;  /* 0x3000001eff797230 */ /* 0x000fe40000004100 */
[----:B------:R-:W-:Y:S01]  /*1ba90*/  FFMA.FTZ R119, R64, R63, R119 ;  /* 0x0000003f40777223 */ /* 0x000fe20000010077 */
[----:B------:R-:W-:Y:S02]  /*1baa0*/  HADD2.F32 R74, -RZ, R31.H1_H1 ;  /* 0x3000001fff4a7230 */ /* 0x000fe40000004100 */
[----:B------:R-:W-:-:S02]  /*1bab0*/  HADD2.F32 R76, -RZ, R27.H1_H1 ;  /* 0x3000001bff4c7230 */ /* 0x000fc40000004100 */
[----:B------:R-:W-:Y:S02]  /*1bac0*/  HADD2.F32 R123, -RZ, R26.H1_H1 ;  /* 0x3000001aff7b7230 */ /* 0x000fe40000004100 */
[----:B------:R-:W-:Y:S02]  /*1bad0*/  HADD2.F32 R59, -RZ, R24.H1_H1 ;  /* 0x30000018ff3b7230 */ /* 0x000fe40000004100 */
[----:B------:R-:W-:Y:S01]  /*1bae0*/  FFMA.FTZ R125, R72, R74, R76 ;  /* 0x0000004a487d7223 */ /* 0x000fe2000001004c */
[----:B0-----:R-:W-:-:S04]  /*1baf0*/  IMAD.WIDE.U32 R60, R18, 0x10, R60 ;  /* 0x00000010123c7825 */ /* 0x001fc800078e003c */
[----:B------:R-:W-:Y:S01]  /*1bb00*/  FFMA.FTZ R121, R68, R121, R123 ;  /* 0x0000007944797223 */ /* 0x000fe2000001007b */
[----:B------:R-:W-:Y:S01]  /*1bb10*/  FFMA.FTZ R63, R58, R57, R59 ;  /* 0x000000393a3f7223 */ /* 0x000fe2000001003b */
[----:B------:R-:W-:-:S03]  /*1bb20*/  F2FP.F16.F32.PACK_AB R59, R125, R22 ;  /* 0x000000167d3b723e */ /* 0x000fc600000000ff */
[----:B------:R-:W-:Y:S02]  /*1bb30*/  F2FP.F16.F32.PACK_AB R58, R121, R66 ;  /* 0x00000042793a723e */ /* 0x000fe400000000ff */
[----:B------:R-:W-:Y:S02]  /*1bb40*/  F2FP.F16.F32.PACK_AB R57, R119, R62 ;  /* 0x0000003e7739723e */ /* 0x000fe400000000ff */
[----:B------:R-:W-:-:S05]  /*1bb50*/  F2FP.F16.F32.PACK_AB R56, R63, R56 ;  /* 0x000000383f38723e */ /* 0x000fca00000000ff */
[----:B------:R4:W-:Y:S02]  /*1bb60*/  STG.E.128 desc[UR8][R60.64], R56 ;  /* 0x000000383c007986 */ /* 0x0009e4000c101d08 */
.L_x_3254:
[----:B------:R-:W-:Y:S05]  /*1bb70*/  BSYNC.RECONVERGENT B0 ;  /* 0x0000000000007941 */ /* 0x000fea0003800200 */
.L_x_3253:
[----:B01234-:R-:W0:Y:S01]  /*1bb80*/  LDC.64 R56, c[0x0][0x380] ;  /* 0x0000e000ff387b82 */ /* 0x01fe220000000a00 */
[----:B------:R-:W-:Y:S01]  /*1bb90*/  UPLOP3.LUT UP1, UPT, UPT, UPT, UP1, 0x40, 0x4 ;  /* 0x000000000004789c */ /* 0x000fe20003f2e810 */
[----:B0-----:R-:W-:-:S04]  /*1bba0*/  IADD3 R16, PT, PT, R16, R56, RZ ;  /* 0x0000003810107210 */ /* 0x001fc80007ffe0ff */
[----:B------:R-:W-:-:S13]  /*1bbb0*/  ISETP.GE.AND P0, PT, R16, R57, PT ;  /* 0x000000391000720c */ /* 0x000fda0003f06270 */
[----:B------:R-:W-:Y:S05]  /*1bbc0*/  @!P0 BRA `(.L_x_3255) ;  /* 0xfffffe5000488947 */ /* 0x000fea000383ffff */
[----:B------:R-:W-:Y:S05]  /*1bbd0*/  EXIT ;  /* 0x000000000000794d */ /* 0x000fea0003800000 */
.L_x_3256:
        /* <DEDUP_REMOVED lines=10> */
.L_x_27484:


//--------------------- .text._ZN10layer_norm13ln_fwd_kernelINS_13Kernel_traitsI6__halfS2_S2_S2_fjLj8192ELj1ELj1ELj8ELj16ENS_18Kernel_traits_baseILj8192ES2_S2_S2_S2_fjLj256EEEEELb1ELb0ELb0ELb1EEEvNS_9FwdParamsE --------------------------
	.section	.text._ZN10layer_norm13ln_fwd_kernelINS_13Kernel_traitsI6__halfS2_S2_S2_fjLj8192ELj1ELj1ELj8ELj16ENS_18Kernel_traits_baseILj8192ES2_S2_S2_S2_fjLj256EEEEELb1ELb0ELb0ELb1EEEvNS_9FwdParamsE,"ax",@progbits
	.align	128
        .global         _ZN10layer_norm13ln_fwd_kernelINS_13Kernel_traitsI6__halfS2_S2_S2_fjLj8192ELj1ELj1ELj8ELj16ENS_18Kernel_traits_baseILj8192ES2_S2_S2_S2_fjLj256EEEEELb1ELb0ELb0ELb1EEEvNS_9FwdParamsE
        .type           _ZN10layer_norm13ln_fwd_kernelINS_13Kernel_traitsI6__halfS2_S2_S2_fjLj8192ELj1ELj1ELj8ELj16ENS_18Kernel_traits_baseILj8192ES2_S2_S2_S2_fjLj256EEEEELb1ELb0ELb0ELb1EEEvNS_9FwdParamsE,@function
        .size           _ZN10layer_norm13ln_fwd_kernelINS_13Kernel_traitsI6__halfS2_S2_S2_fjLj8192ELj1ELj1ELj8ELj16ENS_18Kernel_traits_baseILj8192ES2_S2_S2_S2_fjLj256EEEEELb1ELb0ELb0ELb1EEEvNS_9FwdParamsE,(.L_x_27485 - _ZN10layer_norm13ln_fwd_kernelINS_13Kernel_traitsI6__halfS2_S2_S2_fjLj8192ELj1ELj1ELj8ELj16ENS_18Kernel_traits_baseILj8192ES2_S2_S2_S2_fjLj256EEEEELb1ELb0ELb0ELb1EEEvNS_9FwdParamsE)
        .other          _ZN10layer_norm13ln_fwd_kernelINS_13Kernel_traitsI6__halfS2_S2_S2_fjLj8192ELj1ELj1ELj8ELj16ENS_18Kernel_traits_baseILj8192ES2_S2_S2_S2_fjLj256EEEEELb1ELb0ELb0ELb1EEEvNS_9FwdParamsE,@"STO_CUDA_ENTRY STV_DEFAULT"
_ZN10layer_norm13ln_fwd_kernelINS_13Kernel_traitsI6__halfS2_S2_S2_fjLj8192ELj1ELj1ELj8ELj16ENS_18Kernel_traits_baseILj8192ES2_S2_S2_S2_fjLj256EEEEELb1ELb0ELb0ELb1EEEvNS_9FwdParamsE:
.text._ZN10layer_norm13ln_fwd_kernelINS_13Kernel_traitsI6__halfS2_S2_S2_fjLj8192ELj1ELj1ELj8ELj16ENS_18Kernel_traits_baseILj8192ES2_S2_S2_S2_fjLj256EEEEELb1ELb0ELb0ELb1EEEvNS_9FwdParamsE:
[----:B------:R-:W-:Y:S01]  /*0000*/  LDC R1, c[0x0][0x37c] ;  /* 0x0000df00ff017b82 */ /* 0x000fe20000000800 */
[----:B------:R-:W0:Y:S01]  /*0010*/  LDCU.U8 UR4, c[0x0][0x464] ;  /* 0x00008c80ff0477ac */ /* 0x000e220008000000 */
[----:B------:R-:W1:Y:S06]  /*0020*/  S2R R23, SR_TID.X ;  /* 0x0000000000177919 */ /* 0x000e6c0000002100 */
[----:B------:R-:W2:Y:S01]  /*0030*/  LDC R58, c[0x0][0x458] ;  /* 0x00011600ff3a7b82 */ /* 0x000ea20000000800 */
[----:B------:R-:W3:Y:S01]  /*0040*/  LDCU.64 UR12, c[0x0][0x450] ;  /* 0x00008a00ff0c77ac */ /* 0x000ee20008000a00 */
[----:B------:R-:W4:Y:S06]  /*0050*/  LDCU.64 UR10, c[0x0][0x358] ;  /* 0x00006b00ff0a77ac */ /* 0x000f2c0008000a00 */
[----:B------:R-:W2:Y:S01]  /*0060*/  LDC R59, c[0x0][0x45c] ;  /* 0x00011700ff3b7b82 */ /* 0x000ea20000000800 */
[----:B0-----:R-:W-:Y:S01]  /*0070*/  ISETP.NE.AND P1, PT, RZ, UR4, PT ;  /* 0x00000004ff007c0c */ /* 0x001fe2000bf25270 */
[----:B------:R-:W0:Y:S06]  /*0080*/  LDCU.64 UR4, c[0x0][0x438] ;  /* 0x00008700ff0477ac */ /* 0x000e2c0008000a00 */
[----:B------:R-:W1:Y:S01]  /*0090*/  LDC.64 R6, c[0x0][0x3d0] ;  /* 0x0000f400ff067b82 */ /* 0x000e620000000a00 */
[----:B---3--:R-:W-:-:S02]  /*00a0*/  IMAD.U32 R2, RZ, RZ, UR12 ;  /* 0x0000000cff027e24 */ /* 0x008fc4000f8e00ff */
[----:B------:R-:W-:-:S06]  /*00b0*/  IMAD.U32 R3, RZ, RZ, UR13 ;  /* 0x0000000dff037e24 */ /* 0x000fcc000f8e00ff */
[----:B----4-:R-:W3:Y:S01]  /*00c0*/  @P1 LDG.E.64 R2, desc[UR10][R2.64] ;  /* 0x0000000a02021981 */ /* 0x010ee2000c1e1b00 */
[----:B------:R-:W4:Y:S03]  /*00d0*/  S2UR UR9, SR_CTAID.X ;  /* 0x00000000000979c3 */ /* 0x000f260000002500 */
[----:B--2---:R-:W2:Y:S01]  /*00e0*/  @P1 LDG.E.64 R4, desc[UR10][R58.64] ;  /* 0x0000000a3a041981 */ /* 0x004ea2000c1e1b00 */
[----:B0-----:R-:W-:Y:S01]  /*00f0*/  ISETP.NE.U32.AND P0, PT, RZ, UR4, PT ;  /* 0x00000004ff007c0c */ /* 0x001fe2000bf05070 */
[----:B------:R-:W4:Y:S03]  /*0100*/  LDCU UR4, c[0x0][0x384] ;  /* 0x00007080ff0477ac */ /* 0x000f260008000800 */
[----:B------:R-:W2:Y:S01]  /*0110*/  @P1 LDC R19, c[0x0][0x460] ;  /* 0x00011800ff131b82 */ /* 0x000ea20000000800 */
[----:B------:R-:W-:-:S13]  /*0120*/  ISETP.NE.AND.EX P0, PT, RZ, UR5, PT, P0 ;  /* 0x00000005ff007c0c */ /* 0x000fda000bf05300 */
[----:B------:R-:W0:Y:S01]  /*0130*/  @P0 LDC.64 R16, c[0x0][0x438] ;  /* 0x00010e00ff100b82 */ /* 0x000e220000000a00 */
[----:B-1----:R-:W-:-:S05]  /*0140*/  IMAD.WIDE.U32 R6, R23, 0x10, R6 ;  /* 0x0000001017067825 */ /* 0x002fca00078e0006 */
[----:B------:R1:W5:Y:S04]  /*0150*/  LDG.E.128 R12, desc[UR10][R6.64] ;  /* 0x0000000a060c7981 */ /* 0x000368000c1e1d00 */
[----:B------:R1:W5:Y:S04]  /*0160*/  LDG.E.128 R8, desc[UR10][R6.64+0x1000] ;  /* 0x0010000a06087981 */ /* 0x000368000c1e1d00 */
[----:B------:R1:W5:Y:S04]  /*0170*/  LDG.E.128 R44, desc[UR10][R6.64+0x2000] ;  /* 0x0020000a062c7981 */ /* 0x000368000c1e1d00 */
[----:B------:R1:W5:Y:S01]  /*0180*/  LDG.E.128 R40, desc[UR10][R6.64+0x3000] ;  /* 0x0030000a06287981 */ /* 0x000362000c1e1d00 */
[----:B0-----:R-:W-:-:S05]  /*0190*/  @P0 IMAD.WIDE.U32 R16, R23, 0x10, R16 ;  /* 0x0000001017100825 */ /* 0x001fca00078e0010 */
[----:B------:R1:W5:Y:S04]  /*01a0*/  @P0 LDG.E.128 R36, desc[UR10][R16.64] ;  /* 0x0000000a10240981 */ /* 0x000368000c1e1d00 */
[----:B------:R1:W5:Y:S04]  /*01b0*/  @P0 LDG.E.128 R32, desc[UR10][R16.64+0x1000] ;  /* 0x0010000a10200981 */ /* 0x000368000c1e1d00 */
[----:B------:R1:W5:Y:S04]  /*01c0*/  @P0 LDG.E.128 R28, desc[UR10][R16.64+0x2000] ;  /* 0x0020000a101c0981 */ /* 0x000368000c1e1d00 */
[----:B------:R1:W5:Y:S01]  /*01d0*/  @P0 LDG.E.128 R24, desc[UR10][R16.64+0x3000] ;  /* 0x0030000a10180981 */ /* 0x000362000c1e1d00 */
[----:B------:R-:W0:Y:S01]  /*01e0*/  LDC R0, c[0x0][0x360] ;  /* 0x0000d800ff007b82 */ /* 0x000e220000000800 */
[----:B----4-:R-:W-:-:S06]  /*01f0*/  UISETP.GE.AND UP0, UPT, UR9, UR4, UPT ;  /* 0x000000040900728c */ /* 0x010fcc000bf06270 */
[----:B------:R-:W-:Y:S01]  /*0200*/  PLOP3.LUT P3, PT, PT, PT, UP0, 0x80, 0x8 ;  /* 0x000000000008781c */ /* 0x000fe20003f6f008 */
[----:B0-----:R-:W-:Y:S01]  /*0210*/  IMAD R23, R0, UR9, R23 ;  /* 0x0000000900177c24 */ /* 0x001fe2000f8e0217 */
[----:B---3--:R-:W-:Y:S02]  /*0220*/  @P1 R2UR UR12, R2 ;  /* 0x00000000020c12ca */ /* 0x008fe400000e0000 */
[----:B------:R-:W-:Y:S02]  /*0230*/  @P1 R2UR UR13, R3 ;  /* 0x00000000030d12ca */ /* 0x000fe400000e0000 */
[----:B--2---:R-:W-:-:S04]  /*0240*/  @P1 IADD3 R58, P2, PT, R4, R19, RZ ;  /* 0x00000013043a1210 */ /* 0x004fc80007f5e0ff */
[----:B------:R-:W-:-:S03]  /*0250*/  @P1 IADD3.X R59, PT, PT, RZ, R5, RZ, P2, !PT ;  /* 0x00000005ff3b1210 */ /* 0x000fc600017fe4ff */
[----:B-1----:R-:W-:Y:S06]  /*0260*/  @P3 EXIT ;  /* 0x000000000000394d */ /* 0x002fec0003800000 */
[--C-:B------:R-:W-:Y:S01]  /*0270*/  SHF.R.U64 R22, R58, 0x2, R59.reuse ;  /* 0x000000023a167819 */ /* 0x100fe2000000123b */
[----:B------:R-:W-:Y:S01]  /*0280*/  IMAD.HI.U32 R0, R23, -0x326172a9, RZ ;  /* 0xcd9e8d5717007827 */ /* 0x000fe200078e00ff */
[----:B------:R-:W-:Y:S01]  /*0290*/  SHF.R.U32.HI R21, RZ, 0x2, R59 ;  /* 0x00000002ff157819 */ /* 0x000fe2000001163b */
[----:B------:R-:W-:Y:S01]  /*02a0*/  UIADD3 UR21, UPT, UPT, UR13, -0x4498517b, URZ ;  /* 0xbb67ae850d157890 */ /* 0x000fe2000fffe0ff */
[-C--:B-----5:R-:W-:Y:S01]  /*02b0*/  @P0 MOV R16, R14.reuse ;  /* 0x0000000e00100202 */ /* 0x0a0fe20000000f00 */
[C---:B------:R-:W-:Y:S01]  /*02c0*/  IMAD.HI.U32 R2, R22.reuse, -0x2daee0ad, RZ ;  /* 0xd2511f5316027827 */ /* 0x040fe200078e00ff */
[----:B------:R-:W-:Y:S01]  /*02d0*/  LOP3.LUT R0, R21, UR12, R0, 0x96, !PT ;  /* 0x0000000c15007c12 */ /* 0x000fe2000f8e9600 */
[----:B------:R-:W-:Y:S01]  /*02e0*/  UIADD3 UR4, UPT, UPT, UR12, -0x61c88647, URZ ;  /* 0x9e3779b90c047890 */ /* 0x000fe2000fffe0ff */
[----:B------:R-:W-:Y:S01]  /*02f0*/  @!P0 MOV R16, R14 ;  /* 0x0000000e00108202 */ /* 0x000fe20000000f00 */
[----:B------:R-:W-:Y:S01]  /*0300*/  IMAD R6, R22, -0x2daee0ad, RZ ;  /* 0xd2511f5316067824 */ /* 0x000fe200078e02ff */
[----:B------:R-:W-:Y:S01]  /*0310*/  LOP3.LUT R2, R2, UR13, RZ, 0x3c, !PT ;  /* 0x0000000d02027c12 */ /* 0x000fe2000f8e3cff */
[----:B------:R-:W-:Y:S01]  /*0320*/  IMAD.HI.U32 R5, R0, -0x2daee0ad, RZ ;  /* 0xd2511f5300057827 */ /* 0x000fe200078e00ff */
[----:B------:R-:W-:Y:S01]  /*0330*/  UIADD3 UR5, UPT, UPT, UR12, 0x3c6ef372, URZ ;  /* 0x3c6ef3720c057890 */ /* 0x000fe2000fffe0ff */
[----:B------:R-:W-:Y:S01]  /*0340*/  LOP3.LUT R58, R58, 0x3, RZ, 0xc0, !PT ;  /* 0x000000033a3a7812 */ /* 0x000fe200078ec0ff */
[----:B------:R-:W-:Y:S01]  /*0350*/  UIADD3 UR22, UPT, UPT, UR13, -0x126145ec, URZ ;  /* 0xed9eba140d167890 */ /* 0x000fe2000fffe0ff */
[----:B------:R-:W-:Y:S01]  /*0360*/  IMAD R4, R23, -0x326172a9, RZ ;  /* 0xcd9e8d5717047824 */ /* 0x000fe200078e02ff */
[----:B------:R-:W-:Y:S01]  /*0370*/  LOP3.LUT R5, R6, UR21, R5, 0x96, !PT ;  /* 0x0000001506057c12 */ /* 0x000fe2000f8e9605 */
[C---:B------:R-:W-:Y:S01]  /*0380*/  IMAD.HI.U32 R3, R2.reuse, -0x326172a9, RZ ;  /* 0xcd9e8d5702037827 */ /* 0x040fe200078e00ff */
[----:B------:R-:W-:Y:S01]  /*0390*/  UIADD3 UR23, UPT, UPT, UR12, 0x1715609d, URZ ;  /* 0x1715609d0c177890 */ /* 0x000fe2000fffe0ff */
[----:B------:R-:W-:Y:S01]  /*03a0*/  @!P0 CS2R R38, SRZ ;  /* 0x0000000000268805 */ /* 0x000fe2000001ff00 */
[----:B------:R-:W-:Y:S01]  /*03b0*/  UIADD3 UR24, UPT, UPT, UR12, -0x4ab325aa, URZ ;  /* 0xb54cda560c187890 */ /* 0x000fe2000fffe0ff */
[----:B------:R-:W-:Y:S01]  /*03c0*/  IMAD R7, R2, -0x326172a9, RZ ;  /* 0xcd9e8d5702077824 */ /* 0x000fe200078e02ff */
[----:B------:R-:W-:Y:S01]  /*03d0*/  LOP3.LUT R3, R4, UR4, R3, 0x96, !PT ;  /* 0x0000000404037c12 */ /* 0x000fe2000f8e9603 */
[----:B------:R-:W-:Y:S01]  /*03e0*/  UIADD3 UR4, UPT, UPT, UR13, 0x76cf5d0a, URZ ;  /* 0x76cf5d0a0d047890 */ /* 0x000fe2000fffe0ff */
[----:B------:R-:W-:Y:S01]  /*03f0*/  IMAD.HI.U32 R2, R5, -0x326172a9, RZ ;  /* 0xcd9e8d5705027827 */ /* 0x000fe200078e00ff */
[----:B------:R-:W-:Y:S01]  /*0400*/  UIADD3 UR25, UPT, UPT, UR13, 0x646e171e, URZ ;  /* 0x646e171e0d197890 */ /* 0x000fe2000fffe0ff */
[----:B------:R-:W-:Y:S01]  /*0410*/  @!P0 CS2R R36, SRZ ;  /* 0x0000000000248805 */ /* 0x000fe2000001ff00 */
[----:B------:R-:W-:Y:S01]  /*0420*/  UIADD3 UR6, UPT, UPT, UR12, -0xe443238, URZ ;  /* 0xf1bbcdc80c067890 */ /* 0x000fe2000fffe0ff */
[----:B------:R-:W-:Y:S01]  /*0430*/  IMAD R17, R0, -0x2daee0ad, RZ ;  /* 0xd2511f5300117824 */ /* 0x000fe200078e02ff */
[----:B------:R-:W-:Y:S01]  /*0440*/  LOP3.LUT R2, R7, UR5, R2, 0x96, !PT ;  /* 0x0000000507027c12 */ /* 0x000fe2000f8e9602 */
[C---:B------:R-:W-:Y:S01]  /*0450*/  IMAD.HI.U32 R0, R3.reuse, -0x2daee0ad, RZ ;  /* 0xd2511f5303007827 */ /* 0x040fe200078e00ff */
[----:B------:R-:W-:Y:S01]  /*0460*/  UIADD3 UR5, UPT, UPT, UR12, -0x255992d5, URZ ;  /* 0xdaa66d2b0c057890 */ /* 0x000fe2000fffe0ff */
[----:B------:R-:W-:Y:S01]  /*0470*/  @!P0 CS2R R34, SRZ ;  /* 0x0000000000228805 */ /* 0x000fe2000001ff00 */
[----:B------:R-:W-:Y:S01]  /*0480*/  UIADD3 UR7, UPT, UPT, UR12, -0x700cb87f, URZ ;  /* 0x8ff347810c077890 */ /* 0x000fe2000fffe0ff */
[----:B------:R-:W-:Y:S01]  /*0490*/  IMAD R7, R3, -0x2daee0ad, RZ ;  /* 0xd2511f5303077824 */ /* 0x000fe200078e02ff */
[----:B------:R-:W-:Y:S01]  /*04a0*/  LOP3.LUT R0, R17, UR4, R0, 0x96, !PT ;  /* 0x0000000411007c12 */ /* 0x000fe2000f8e9600 */
[----:B------:R-:W-:Y:S01]  /*04b0*/  UIADD3 UR4, UPT, UPT, UR13, 0x32370b8f, URZ ;  /* 0x32370b8f0d047890 */ /* 0x000fe2000fffe0ff */
[----:B------:R-:W-:Y:S01]  /*04c0*/  IMAD.HI.U32 R6, R2, -0x2daee0ad, RZ ;  /* 0xd2511f5302067827 */ /* 0x000fe200078e00ff */
[----:B------:R-:W-:Y:S01]  /*04d0*/  UIADD3 UR8, UPT, UPT, UR13, -0x695add53, URZ ;  /* 0x96a522ad0d087890 */ /* 0x000fe2000fffe0ff */
[----:B------:R-:W-:-:S02]  /*04e0*/  @!P0 CS2R R32, SRZ ;  /* 0x0000000000208805 */ /* 0x000fc4000001ff00 */
[----:B------:R-:W-:Y:S01]  /*04f0*/  @!P0 CS2R R30, SRZ ;  /* 0x00000000001e8805 */ /* 0x000fe2000001ff00 */
[----:B------:R-:W-:Y:S01]  /*0500*/  IMAD R4, R5, -0x326172a9, RZ ;  /* 0xcd9e8d5705047824 */ /* 0x000fe200078e02ff */
[----:B------:R-:W-:Y:S01]  /*0510*/  LOP3.LUT R6, R7, UR4, R6, 0x96, !PT ;  /* 0x0000000407067c12 */ /* 0x000fe2000f8e9606 */
[C---:B------:R-:W-:Y:S01]  /*0520*/  IMAD.HI.U32 R3, R0.reuse, -0x326172a9, RZ ;  /* 0xcd9e8d5700037827 */ /* 0x040fe200078e00ff */
[----:B------:R-:W-:Y:S01]  /*0530*/  UIADD3 UR4, UPT, UPT, UR12, 0x78dde6e4, URZ ;  /* 0x78dde6e40c047890 */ /* 0x000fe2000fffe0ff */
[----:B------:R-:W-:Y:S02]  /*0540*/  @!P0 CS2R R28, SRZ ;  /* 0x00000000001c8805 */ /* 0x000fe4000001ff00 */
[----:B------:R-:W-:Y:S01]  /*0550*/  @!P0 CS2R R26, SRZ ;  /* 0x00000000001a8805 */ /* 0x000fe2000001ff00 */
[----:B------:R-:W-:Y:S01]  /*0560*/  IMAD R5, R0, -0x326172a9, RZ ;  /* 0xcd9e8d5700057824 */ /* 0x000fe200078e02ff */
[----:B------:R-:W-:Y:S01]  /*0570*/  LOP3.LUT R3, R4, UR5, R3, 0x96, !PT ;  /* 0x0000000504037c12 */ /* 0x000fe2000f8e9603 */
[----:B------:R-:W-:Y:S01]  /*0580*/  IMAD.HI.U32 R0, R6, -0x326172a9, RZ ;  /* 0xcd9e8d5706007827 */ /* 0x000fe200078e00ff */
[----:B------:R-:W-:Y:S01]  /*0590*/  UIADD3 UR5, UPT, UPT, UR13, 0x1fd5c5a3, URZ ;  /* 0x1fd5c5a30d057890 */ /* 0x000fe2000fffe0ff */
[----:B------:R-:W-:Y:S01]  /*05a0*/  @!P0 CS2R R24, SRZ ;  /* 0x0000000000188805 */ /* 0x000fe2000001ff00 */
[----:B------:R-:W-:Y:S01]  /*05b0*/  UPLOP3.LUT UP2, UPT, UPT, UPT, UPT, 0x40, 0x4 ;  /* 0x000000000004789c */ /* 0x000fe20003f4e870 */
[----:B------:R-:W-:Y:S01]  /*05c0*/  IMAD R7, R2, -0x2daee0ad, RZ ;  /* 0xd2511f5302077824 */ /* 0x000fe200078e02ff */
[----:B------:R-:W-:Y:S01]  /*05d0*/  LOP3.LUT R0, R5, UR4, R0, 0x96, !PT ;  /* 0x0000000405007c12 */ /* 0x000fe2000f8e9600 */
[C---:B------:R-:W-:Y:S01]  /*05e0*/  IMAD.HI.U32 R2, R3.reuse, -0x2daee0ad, RZ ;  /* 0xd2511f5303027827 */ /* 0x040fe200078e00ff */
[----:B------:R-:W-:Y:S01]  /*05f0*/  UIADD3 UR4, UPT, UPT, UR13, -0x56f99767, URZ ;  /* 0xa90668990d047890 */ /* 0x000fe2000fffe0ff */
[----:B------:R-:W0:Y:S02]  /*0600*/  LDCU UR18, c[0x0][0x388] ;  /* 0x00007100ff1277ac */ /* 0x000e240008000800 */
[----:B------:R-:W-:Y:S01]  /*0610*/  IMAD R5, R3, -0x2daee0ad, RZ ;  /* 0xd2511f5303057824 */ /* 0x000fe200078e02ff */
[----:B------:R-:W-:Y:S01]  /*0620*/  LOP3.LUT R2, R7, UR22, R2, 0x96, !PT ;  /* 0x0000001607027c12 */ /* 0x000fe2000f8e9602 */
[----:B------:R-:W-:Y:S01]  /*0630*/  IMAD.HI.U32 R4, R0, -0x2daee0ad, RZ ;  /* 0xd2511f5300047827 */ /* 0x000fe200078e00ff */
[----:B------:R-:W1:Y:S03]  /*0640*/  LDCU.U8 UR19, c[0x0][0x410] ;  /* 0x00008200ff1377ac */ /* 0x000e660008000000 */
[----:B------:R-:W-:Y:S01]  /*0650*/  IMAD R6, R6, -0x326172a9, RZ ;  /* 0xcd9e8d5706067824 */ /* 0x000fe200078e02ff */
[----:B------:R-:W-:Y:S01]  /*0660*/  LOP3.LUT R4, R5, UR4, R4, 0x96, !PT ;  /* 0x0000000405047c12 */ /* 0x000fe2000f8e9604 */
[C---:B------:R-:W-:Y:S01]  /*0670*/  IMAD.HI.U32 R3, R2.reuse, -0x326172a9, RZ ;  /* 0xcd9e8d5702037827 */ /* 0x040fe200078e00ff */
[----:B------:R-:W-:Y:S01]  /*0680*/  UIADD3 UR4, UPT, UPT, UR12, 0x5384540f, URZ ;  /* 0x5384540f0c047890 */ /* 0x000fe2000fffe0ff */
[----:B------:R-:W2:Y:S02]  /*0690*/  LDCU UR20, c[0x0][0x400] ;  /* 0x00008000ff1477ac */ /* 0x000ea40008000800 */
[----:B------:R-:W-:Y:S01]  /*06a0*/  IMAD R5, R2, -0x326172a9, RZ ;  /* 0xcd9e8d5702057824 */ /* 0x000fe200078e02ff */
[----:B------:R-:W-:Y:S01]  /*06b0*/  LOP3.LUT R3, R6, UR23, R3, 0x96, !PT ;  /* 0x0000001706037c12 */ /* 0x000fe2000f8e9603 */
[----:B------:R-:W-:Y:S01]  /*06c0*/  IMAD.HI.U32 R2, R4, -0x326172a9, RZ ;  /* 0xcd9e8d5704027827 */ /* 0x000fe200078e00ff */
[----:B------:R-:W3:Y:S03]  /*06d0*/  LDCU.64 UR16, c[0x0][0x3a0] ;  /* 0x00007400ff1077ac */ /* 0x000ee60008000a00 */
[----:B------:R-:W-:Y:S01]  /*06e0*/  IMAD R7, R0, -0x2daee0ad, RZ ;  /* 0xd2511f5300077824 */ /* 0x000fe200078e02ff */
[----:B------:R-:W-:Y:S01]  /*06f0*/  LOP3.LUT R2, R5, UR24, R2, 0x96, !PT ;  /* 0x0000001805027c12 */ /* 0x000fe2000f8e9602 */
[C---:B------:R-:W-:Y:S01]  /*0700*/  IMAD.HI.U32 R0, R3.reuse, -0x2daee0ad, RZ ;  /* 0xd2511f5303007827 */ /* 0x040fe200078e00ff */
[----:B------:R-:W4:Y:S03]  /*0710*/  LDCU.64 UR14, c[0x0][0x380] ;  /* 0x00007000ff0e77ac */ /* 0x000f260008000a00 */
[----:B------:R-:W-:Y:S01]  /*0720*/  IMAD R6, R3, -0x2daee0ad, RZ ;  /* 0xd2511f5303067824 */ /* 0x000fe200078e02ff */
[----:B------:R-:W-:Y:S01]  /*0730*/  LOP3.LUT R0, R7, UR25, R0, 0x96, !PT ;  /* 0x0000001907007c12 */ /* 0x000fe2000f8e9600 */
[----:B------:R-:W-:-:S04]  /*0740*/  IMAD.HI.U32 R5, R2, -0x2daee0ad, RZ ;  /* 0xd2511f5302057827 */ /* 0x000fc800078e00ff */
[----:B------:R-:W-:Y:S01]  /*0750*/  IMAD R4, R4, -0x326172a9, RZ ;  /* 0xcd9e8d5704047824 */ /* 0x000fe200078e02ff */
[----:B------:R-:W-:Y:S01]  /*0760*/  LOP3.LUT R5, R6, UR5, R5, 0x96, !PT ;  /* 0x0000000506057c12 */ /* 0x000fe2000f8e9605 */
[----:B------:R-:W-:Y:S01]  /*0770*/  IMAD.HI.U32 R3, R0, -0x326172a9, RZ ;  /* 0xcd9e8d5700037827 */ /* 0x000fe200078e00ff */
[----:B------:R-:W-:-:S03]  /*0780*/  UIADD3 UR5, UPT, UPT, UR13, -0x24c28bd8, URZ ;  /* 0xdb3d74280d057890 */ /* 0x000fc6000fffe0ff */
[----:B------:R-:W-:Y:S01]  /*0790*/  IMAD R17, R2, -0x2daee0ad, RZ ;  /* 0xd2511f5302117824 */ /* 0x000fe200078e02ff */
[----:B------:R-:W-:Y:S01]  /*07a0*/  LOP3.LUT R3, R4, UR4, R3, 0x96, !PT ;  /* 0x0000000404037c12 */ /* 0x000fe2000f8e9603 */
[----:B------:R-:W-:Y:S01]  /*07b0*/  IMAD R7, R0, -0x326172a9, RZ ;  /* 0xcd9e8d5700077824 */ /* 0x000fe200078e02ff */
[-C--:B------:R-:W-:Y:S01]  /*07c0*/  @P0 MOV R4, R42.reuse ;  /* 0x0000002a00040202 */ /* 0x080fe20000000f00 */
[----:B------:R-:W-:Y:S01]  /*07d0*/  IMAD.HI.U32 R0, R5, -0x326172a9, RZ ;  /* 0xcd9e8d5705007827 */ /* 0x000fe200078e00ff */
[----:B------:R-:W-:-:S03]  /*07e0*/  @!P0 MOV R4, R42 ;  /* 0x0000002a00048202 */ /* 0x000fc60000000f00 */
[----:B------:R-:W-:Y:S01]  /*07f0*/  IMAD.HI.U32 R2, R3, -0x2daee0ad, RZ ;  /* 0xd2511f5303027827 */ /* 0x000fe200078e00ff */
[----:B------:R-:W-:Y:S02]  /*0800*/  LOP3.LUT R0, R7, UR6, R0, 0x96, !PT ;  /* 0x0000000607007c12 */ /* 0x000fe4000f8e9600 */
[-C--:B------:R-:W-:Y:S01]  /*0810*/  @P0 MOV R7, R47.reuse ;  /* 0x0000002f00070202 */ /* 0x080fe20000000f00 */
[----:B------:R-:W-:Y:S01]  /*0820*/  IMAD R3, R3, -0x2daee0ad, RZ ;  /* 0xd2511f5303037824 */ /* 0x000fe200078e02ff */
[----:B------:R-:W-:Y:S01]  /*0830*/  LOP3.LUT R48, R17, UR5, R2, 0x96, !PT ;  /* 0x0000000511307c12 */ /* 0x000fe2000f8e9602 */
[----:B------:R-:W0:Y:S01]  /*0840*/  LDCU.64 UR4, c[0x0][0x3e0] ;  /* 0x00007c00ff0477ac */ /* 0x000e220008000a00 */
[----:B------:R-:W-:Y:S01]  /*0850*/  IMAD.HI.U32 R20, R0, -0x2daee0ad, RZ ;  /* 0xd2511f5300147827 */ /* 0x000fe200078e00ff */
[----:B------:R-:W-:-:S03]  /*0860*/  @!P0 MOV R7, R47 ;  /* 0x0000002f00078202 */ /* 0x000fc60000000f00 */
[----:B------:R-:W-:Y:S01]  /*0870*/  IMAD R5, R5, -0x326172a9, RZ ;  /* 0xcd9e8d5705057824 */ /* 0x000fe200078e02ff */
[----:B------:R-:W-:Y:S01]  /*0880*/  LOP3.LUT R20, R3, UR8, R20, 0x96, !PT ;  /* 0x0000000803147c12 */ /* 0x000fe2000f8e9614 */
[----:B------:R-:W-:Y:S01]  /*0890*/  IMAD.HI.U32 R18, R48, -0x326172a9, RZ ;  /* 0xcd9e8d5730127827 */ /* 0x000fe200078e00ff */
[----:B------:R-:W1:Y:S03]  /*08a0*/  LDCU UR8, c[0x0][0x408] ;  /* 0x00008100ff0877ac */ /* 0x000e660008000800 */
[----:B------:R-:W-:Y:S01]  /*08b0*/  @P0 IMAD.MOV.U32 R19, RZ, RZ, R12 ;  /* 0x000000ffff130224 */ /* 0x000fe200078e000c */
[----:B------:R-:W-:Y:S01]  /*08c0*/  LOP3.LUT R18, R5, UR7, R18, 0x96, !PT ;  /* 0x0000000705127c12 */ /* 0x000fe2000f8e9612 */
[----:B------:R-:W-:Y:S01]  /*08d0*/  @P0 IMAD.MOV.U32 R17, RZ, RZ, R13 ;  /* 0x000000ffff110224 */ /* 0x000fe200078e000d */
[----:B------:R-:W1:Y:S01]  /*08e0*/  LDCU UR7, c[0x0][0x404] ;  /* 0x00008080ff0777ac */ /* 0x000e620008000800 */
[----:B------:R-:W-:-:S02]  /*08f0*/  @!P0 IMAD.MOV.U32 R19, RZ, RZ, R12 ;  /* 0x000000ffff138224 */ /* 0x000fc400078e000c */
[----:B------:R-:W-:Y:S01]  /*0900*/  @!P0 IMAD.MOV.U32 R17, RZ, RZ, R13 ;  /* 0x000000ffff118224 */ /* 0x000fe200078e000d */
[----:B0-----:R-:W-:Y:S01]  /*0910*/  UISETP.NE.U32.AND UP0, UPT, UR4, URZ, UPT ;  /* 0x000000ff0400728c */ /* 0x001fe2000bf05070 */
[----:B------:R-:W-:Y:S01]  /*0920*/  @P0 IMAD.MOV.U32 R14, RZ, RZ, R8 ;  /* 0x000000ffff0e0224 */ /* 0x000fe200078e0008 */
[----:B------:R-:W-:Y:S01]  /*0930*/  @!P0 MOV R14, R8 ;  /* 0x00000008000e8202 */ /* 0x000fe20000000f00 */
[--C-:B------:R-:W-:Y:S01]  /*0940*/  @P0 IMAD.MOV.U32 R13, RZ, RZ, R9.reuse ;  /* 0x000000ffff0d0224 */ /* 0x100fe200078e0009 */
[----:B------:R-:W-:Y:S01]  /*0950*/  UISETP.NE.AND.EX UP0, UPT, UR5, URZ, UPT, UP0 ;  /* 0x000000ff0500728c */ /* 0x000fe2000bf05300 */
[----:B------:R-:W-:Y:S01]  /*0960*/  @P0 IMAD.MOV.U32 R12, RZ, RZ, R10 ;  /* 0x000000ffff0c0224 */ /* 0x000fe200078e000a */
[----:B------:R-:W-:Y:S01]  /*0970*/  @!P0 MOV R12, R10 ;  /* 0x0000000a000c8202 */ /* 0x000fe20000000f00 */
[----:B------:R-:W-:Y:S02]  /*0980*/  @!P0 IMAD.MOV.U32 R13, RZ, RZ, R9 ;  /* 0x000000ffff0d8224 */ /* 0x000fe400078e0009 */
[----:B------:R-:W-:Y:S01]  /*0990*/  @P0 IMAD.MOV.U32 R10, RZ, RZ, R44 ;  /* 0x000000ffff0a0224 */ /* 0x000fe200078e002c */
[----:B------:R-:W-:Y:S01]  /*09a0*/  @!P0 MOV R10, R44 ;  /* 0x0000002c000a8202 */ /* 0x000fe20000000f00 */
[----:B------:R-:W-:-:S02]  /*09b0*/  @P0 IMAD.MOV.U32 R9, RZ, RZ, R45 ;  /* 0x000000ffff090224 */ /* 0x000fc400078e002d */
[----:B------:R-:W-:Y:S02]  /*09c0*/  @P0 IMAD.MOV.U32 R8, RZ, RZ, R46 ;  /* 0x000000ffff080224 */ /* 0x000fe400078e002e */
[----:B------:R-:W-:Y:S02]  /*09d0*/  @P0 IMAD.MOV.U32 R6, RZ, RZ, R40 ;  /* 0x000000ffff060224 */ /* 0x000fe400078e0028 */
[----:B------:R-:W-:Y:S02]  /*09e0*/  @P0 IMAD.MOV.U32 R5, RZ, RZ, R41 ;  /* 0x000000ffff050224 */ /* 0x000fe400078e0029 */
[----:B------:R-:W-:Y:S02]  /*09f0*/  @P0 IMAD.MOV.U32 R3, RZ, RZ, R43 ;  /* 0x000000ffff030224 */ /* 0x000fe400078e002b */
[----:B------:R-:W-:Y:S02]  /*0a00*/  IMAD R56, R0, -0x2daee0ad, RZ ;  /* 0xd2511f5300387824 */ /* 0x000fe400078e02ff */
[----:B------:R-:W-:-:S02]  /*0a10*/  @!P0 IMAD.MOV.U32 R9, RZ, RZ, R45 ;  /* 0x000000ffff098224 */ /* 0x000fc400078e002d */
[----:B------:R-:W-:Y:S02]  /*0a20*/  @!P0 IMAD.MOV.U32 R8, RZ, RZ, R46 ;  /* 0x000000ffff088224 */ /* 0x000fe400078e002e */
[----:B------:R-:W-:Y:S02]  /*0a30*/  @!P0 IMAD.MOV.U32 R6, RZ, RZ, R40 ;  /* 0x000000ffff068224 */ /* 0x000fe400078e0028 */
[----:B------:R-:W-:Y:S02]  /*0a40*/  @!P0 IMAD.MOV.U32 R5, RZ, RZ, R41 ;  /* 0x000000ffff058224 */ /* 0x000fe400078e0029 */
[----:B------:R-:W-:Y:S02]  /*0a50*/  @!P0 IMAD.MOV.U32 R3, RZ, RZ, R43 ;  /* 0x000000ffff038224 */ /* 0x000fe400078e002b */
[----:B------:R-:W-:Y:S02]  /*0a60*/  IMAD.MOV.U32 R2, RZ, RZ, RZ ;  /* 0x000000ffff027224 */ /* 0x000fe400078e00ff */
[----:B-1234-:R-:W-:-:S07]  /*0a70*/  IMAD R0, R48, -0x326172a9, RZ ;  /* 0xcd9e8d5730007824 */ /* 0x01efce00078e02ff */
.L_x_3460:
[----:B0-----:R-:W0:Y:S01]  /*0a80*/  @UP0 LDCU.64 UR4, c[0x0][0x3e0] ;  /* 0x00007c00ff0407ac */ /* 0x001e220008000a00 */
[----:B------:R-:W1:Y:S01]  /*0a90*/  S2R R40, SR_TID.X ;  /* 0x0000000000287919 */ /* 0x000e620000002100 */
[----:B------:R-:W2:Y:S01]  /*0aa0*/  LDC.64 R68, c[0x0][0x390] ;  /* 0x0000e400ff447b82 */ /* 0x000ea20000000a00 */
[----:B------:R-:W-:Y:S01]  /*0ab0*/  PLOP3.LUT P0, PT, PT, PT, UP0, 0x80, 0x8 ;  /* 0x000000000008781c */ /* 0x000fe20003f0f008 */
[----:B------:R-:W-:Y:S02]  /*0ac0*/  UIMAD UR6, UR9, UR18, URZ ;  /* 0x00000012090672a4 */ /* 0x000fe4000f8e02ff */
[----:B0-----:R-:W-:-:S06]  /*0ad0*/  @UP0 UIMAD.WIDE UR4, UR9, 0x2, UR4 ;  /* 0x00000002090408a5 */ /* 0x001fcc000f8e0204 */
[----:B------:R-:W-:Y:S01]  /*0ae0*/  MOV R42, UR4 ;  /* 0x00000004002a7c02 */ /* 0x000fe20008000f00 */
[----:B------:R-:W-:Y:S01]  /*0af0*/  USHF.R.S32.HI UR4, URZ, 0x1f, UR6 ;  /* 0x0000001fff047899 */ /* 0x000fe20008011406 */
[----:B------:R-:W-:-:S03]  /*0b00*/  IMAD.U32 R43, RZ, RZ, UR5 ;  /* 0x00000005ff2b7e24 */ /* 0x000fc6000f8e00ff */
[----:B------:R-:W-:Y:S02]  /*0b10*/  ULEA.HI UR4, UR4, UR6, URZ, 0x3 ;  /* 0x0000000604047291 */ /* 0x000fe4000f8f18ff */
[----:B------:R-:W3:Y:S04]  /*0b20*/  @P0 LDG.E.U16 R42, desc[UR10][R42.64] ;  /* 0x0000000a2a2a0981 */ /* 0x000ee8000c1e1500 */
[----:B------:R-:W-:-:S05]  /*0b30*/  IMAD.U32 R41, RZ, RZ, UR4 ;  /* 0x00000004ff297e24 */ /* 0x000fca000f8e00ff */
[----:B-1----:R-:W-:-:S05]  /*0b40*/  LEA.HI.SX32 R41, R41, R40, 0x1d ;  /* 0x0000002829297211 */ /* 0x002fca00078feaff */
[----:B--2---:R-:W-:-:S06]  /*0b50*/  IMAD.WIDE.U32 R44, R41, 0x10, R68 ;  /* 0x00000010292c7825 */ /* 0x004fcc00078e0044 */
[----:B------:R-:W5:Y:S01]  /*0b60*/  LDG.E.128 R44, desc[UR10][R44.64] ;  /* 0x0000000a2c2c7981 */ /* 0x000f62000c1e1d00 */
[----:B------:R-:W-:Y:S01]  /*0b70*/  PLOP3.LUT P0, PT, PT, PT, UP0, 0x80, 0x8 ;  /* 0x000000000008781c */ /* 0x000fe20003f0f008 */
[----:B------:R-:W-:Y:S01]  /*0b80*/  UISETP.NE.U32.AND UP1, UPT, UR16, URZ, UPT ;  /* 0x000000ff1000728c */ /* 0x000fe2000bf25070 */
[----:B------:R-:W-:Y:S01]  /*0b90*/  PLOP3.LUT P1, PT, PT, PT, UP0, 0x80, 0x8 ;  /* 0x000000000008781c */ /* 0x000fe20003f2f008 */
        /* <DEDUP_REMOVED lines=15> */
[----:B---3--:R-:W-:-:S05]  /*0c90*/  @P0 HADD2.F32 R42, -RZ, R42.H0_H0 ;  /* 0x2000002aff2a0230 */ /* 0x008fca0000004100 */
[----:B------:R-:W-:Y:S01]  /*0ca0*/  @P1 R2UR UR6, R42 ;  /* 0x000000002a0612ca */ /* 0x000fe200000e0000 */
[----:B------:R-:W-:Y:S01]  /*0cb0*/  HFMA2 R42, -RZ, RZ, 0.1171875, 0 ;  /* 0x2f800000ff2a7431 */ /* 0x000fe200000001ff */
[----:B------:R-:W-:-:S13]  /*0cc0*/  BRA.U !UP1, `(.L_x_3257) ;  /* 0x0000002509f07547 */ /* 0x000fda000b800000 */
[----:B------:R-:W0:Y:S02]  /*0cd0*/  LDC.64 R48, c[0x0][0x3a0] ;  /* 0x0000e800ff307b82 */ /* 0x000e240000000a00 */
[----:B0-----:R-:W-:-:S06]  /*0ce0*/  IMAD.WIDE.U32 R48, R41, 0x10, R48 ;  /* 0x0000001029307825 */ /* 0x001fcc00078e0030 */
[----:B------:R-:W5:Y:S01]  /*0cf0*/  LDG.E.128 R48, desc[UR10][R48.64] ;  /* 0x0000000a30307981 */ /* 0x000f62000c1e1d00 */
[----:B------:R-:W-:Y:S01]  /*0d00*/  ISETP.NE.AND P0, PT, R58, 0x1, PT ;  /* 0x000000013a00780c */ /* 0x000fe20003f05270 */
[----:B------:R-:W-:Y:S01]  /*0d10*/  IMAD.MOV.U32 R53, RZ, RZ, 0x2 ;  /* 0x00000002ff357424 */ /* 0x000fe200078e00ff */
[----:B------:R-:W-:Y:S01]  /*0d20*/  MOV R52, R56 ;  /* 0x0000003800347202 */ /* 0x000fe20000000f00 */
[----:B------:R-:W-:-:S10]  /*0d30*/  IMAD.MOV.U32 R43, RZ, RZ, R0 ;  /* 0x000000ffff2b7224 */ /* 0x000fd400078e0000 */
[----:B------:R-:W-:Y:S05]  /*0d40*/  @!P0 BRA `(.L_x_3258) ;  /* 0x0000000400148947 */ /* 0x000fea0003800000 */
[----:B------:R-:W-:-:S05]  /*0d50*/  IMAD.MOV.U32 R43, RZ, RZ, 0x2 ;  /* 0x00000002ff2b7424 */ /* 0x000fca00078e00ff */
[----:B------:R-:W-:-:S05]  /*0d60*/  VIADDMNMX.U32 R43, R58, 0xfffffffe, R43, PT ;  /* 0xfffffffe3a2b7846 */ /* 0x000fca000380002b */
[----:B------:R-:W-:-:S04]  /*0d70*/  IMAD.SHL.U32 R43, R43, 0x4, RZ ;  /* 0x000000042b2b7824 */ /* 0x000fc800078e00ff */
[----:B------:R-:W0:Y:S02]  /*0d80*/  LDC R52, c[0x2][R43] ;  /* 0x008000002b347b82 */ /* 0x000e240000000800 */
[----:B0-----:R-:W-:-:S04]  /*0d90*/  SHF.R.S32.HI R53, RZ, 0x1f, R52 ;  /* 0x0000001fff357819 */ /* 0x001fc80000011434 */
.L_x_27320:
[----:B------:R-:W-:Y:S05]  /*0da0*/  BRX R52 -0xdb0                                         (*"BRANCH_TARGETS .L_x_27321,.L_x_27322,.L_x_27323"*) ;  /* 0xfffffff034947949 */ /* 0x000fea000383ffff */
.L_x_27323:
[----:B------:R-:W-:Y:S01]  /*0db0*/  IADD3 R53, PT, PT, R58, 0x1, RZ ;  /* 0x000000013a357810 */ /* 0x000fe20007ffe0ff */
[----:B------:R-:W-:Y:S02]  /*0dc0*/  IMAD.MOV.U32 R52, RZ, RZ, R56 ;  /* 0x000000ffff347224 */ /* 0x000fe400078e0038 */
[----:B------:R-:W-:Y:S01]  /*0dd0*/  IMAD.MOV.U32 R43, RZ, RZ, R18 ;  /* 0x000000ffff2b7224 */ /* 0x000fe200078e0012 */
[----:B------:R-:W-:Y:S06]  /*0de0*/  BRA `(.L_x_3258) ;  /* 0x0000000000ec7947 */ /* 0x000fec0003800000 */
.L_x_27321:
[----:B------:R-:W-:Y:S01]  /*0df0*/  MOV R52, R56 ;  /* 0x0000003800347202 */ /* 0x000fe20000000f00 */
[----:B------:R-:W-:Y:S02]  /*0e00*/  IMAD.MOV.U32 R53, RZ, RZ, 0x3 ;  /* 0x00000003ff357424 */ /* 0x000fe400078e00ff */
[----:B------:R-:W-:Y:S01]  /*0e10*/  IMAD.MOV.U32 R43, RZ, RZ, R20 ;  /* 0x000000ffff2b7224 */ /* 0x000fe200078e0014 */
[----:B------:R-:W-:Y:S06]  /*0e20*/  BRA `(.L_x_3258) ;  /* 0x0000000000dc7947 */ /* 0x000fec0003800000 */
.L_x_27322:
        /* <DEDUP_REMOVED lines=12> */
.L_x_3259:
        /* <DEDUP_REMOVED lines=41> */
[----:B------:R-:W-:Y:S01]  /*1180*/  LOP3.LUT R20, R52, UR31, R59, 0x96, !PT ;  /* 0x0000001f34147c12 */ /* 0x000fe2000f8e963b */
[----:B------:R-:W-:-:S07]  /*1190*/  IMAD.MOV.U32 R52, RZ, RZ, R58 ;  /* 0x000000ffff347224 */ /* 0x000fce00078e003a */
.L_x_3258:
[----:B------:R-:W-:Y:S01]  /*11a0*/  I2FP.F32.U32 R43, R43 ;  /* 0x0000002b002b7245 */ /* 0x000fe20000201000 */
[----:B-----5:R-:W-:Y:S01]  /*11b0*/  HADD2.F32 R54, -RZ, R44.H0_H0 ;  /* 0x2000002cff367230 */ /* 0x020fe20000004100 */
[----:B------:R-:W-:Y:S01]  /*11c0*/  ISETP.NE.AND P1, PT, R53, 0x1, PT ;  /* 0x000000013500780c */ /* 0x000fe20003f25270 */
[----:B------:R-:W-:Y:S01]  /*11d0*/  UMOV UR5, UR8 ;  /* 0x0000000800057c82 */ /* 0x000fe20008000000 */
[----:B------:R-:W-:Y:S01]  /*11e0*/  UMOV UR4, UR7 ;  /* 0x0000000700047c82 */ /* 0x000fe20008000000 */
[----:B------:R-:W-:Y:S01]  /*11f0*/  FFMA.FTZ R43, R43, R42, 1.1641532182693481445e-10 ;  /* 0x2f0000002b2b7423 */ /* 0x000fe2000001002a */
[----:B------:R-:W-:Y:S01]  /*1200*/  FMUL.FTZ R54, R54, UR6 ;  /* 0x0000000636367c20 */ /* 0x000fe20008410000 */
[----:B------:R-:W-:Y:S02]  /*1210*/  HADD2.F32 R56, -RZ, R48.H0_H0 ;  /* 0x20000030ff387230 */ /* 0x000fe40000004100 */
[----:B------:R-:W-:Y:S02]  /*1220*/  IMAD.MOV.U32 R55, RZ, RZ, 0x2 ;  /* 0x00000002ff377424 */ /* 0x000fe400078e00ff */
[----:B------:R-:W-:Y:S01]  /*1230*/  FMUL.FTZ R54, R54, UR5 ;  /* 0x0000000536367c20 */ /* 0x000fe20008410000 */
[----:B------:R-:W-:-:S04]  /*1240*/  FSETP.GTU.FTZ.AND P0, PT, R43, UR4, PT ;  /* 0x000000042b007c0b */ /* 0x000fc8000bf1c000 */
        /* <DEDUP_REMOVED lines=14> */
.L_x_3261:
        /* <DEDUP_REMOVED lines=12> */
.L_x_3262:
        /* <DEDUP_REMOVED lines=39> */
[----:B------:R-:W-:Y:S02]  /*1660*/  MOV R0, R60 ;  /* 0x0000003c00007202 */ /* 0x000fe40000000f00 */
[----:B------:R-:W-:Y:S01]  /*1670*/  LOP3.LUT R20, R54, UR31, R59, 0x96, !PT ;  /* 0x0000001f36147c12 */ /* 0x000fe2000f8e963b */
[----:B------:R-:W-:Y:S02]  /*1680*/  IMAD.MOV.U32 R54, RZ, RZ, R52 ;  /* 0x000000ffff367224 */ /* 0x000fe400078e0034 */
[----:B------:R-:W-:-:S07]  /*1690*/  IMAD.MOV.U32 R52, RZ, RZ, R58 ;  /* 0x000000ffff347224 */ /* 0x000fce00078e003a */
.L_x_3260:
[----:B------:R-:W-:Y:S01]  /*16a0*/  I2FP.F32.U32 R53, R54 ;  /* 0x0000003600357245 */ /* 0x000fe20000201000 */
[----:B------:R-:W-:Y:S01]  /*16b0*/  HADD2.F32 R44, -RZ, R44.H1_H1 ;  /* 0x3000002cff2c7230 */ /* 0x000fe20000004100 */
[----:B------:R-:W-:-:S03]  /*16c0*/  ISETP.NE.AND P1, PT, R55, 0x1, PT ;  /* 0x000000013700780c */ /* 0x000fc60003f25270 */
[----:B------:R-:W-:Y:S01]  /*16d0*/  FFMA.FTZ R53, R53, R42, 1.1641532182693481445e-10 ;  /* 0x2f00000035357423 */ /* 0x000fe2000001002a */
[----:B------:R-:W-:-:S04]  /*16e0*/  FMUL.FTZ R44, R44, UR6 ;  /* 0x000000062c2c7c20 */ /* 0x000fc80008410000 */
[----:B------:R-:W-:Y:S01]  /*16f0*/  FMUL.FTZ R44, R44, UR5 ;  /* 0x000000052c2c7c20 */ /* 0x000fe20008410000 */
[----:B------:R-:W-:Y:S01]  /*1700*/  FSETP.GTU.FTZ.AND P0, PT, R53, UR4, PT ;  /* 0x0000000435007c0b */ /* 0x000fe2000bf1c000 */
[----:B------:R-:W-:Y:S02]  /*1710*/  HADD2.F32 R53, -RZ, R48.H1_H1 ;  /* 0x30000030ff357230 */ /* 0x000fe40000004100 */
        /* <DEDUP_REMOVED lines=14> */
.L_x_3264:
        /* <DEDUP_REMOVED lines=12> */
.L_x_3265:
[----:B------:R-:W-:Y:S01]  /*18c0*/  IMAD.WIDE.U32 R56, R23, -0x326172a9, RZ ;  /* 0xcd9e8d5717387825 */ /* 0x000fe200078e00ff */
[----:B------:R-:W-:Y:S02]  /*18d0*/  LOP3.LUT R60, R2, UR13, R55, 0x96, !PT ;  /* 0x0000000d023c7c12 */ /* 0x000fe4000f8e9637 */
        /* <DEDUP_REMOVED lines=41> */
.L_x_3263:
[----:B------:R-:W-:Y:S01]  /*1b70*/  I2FP.F32.U32 R55, R44 ;  /* 0x0000002c00377245 */ /* 0x000fe20000201000 */
[----:B------:R-:W-:Y:S01]  /*1b80*/  HADD2.F32 R44, -RZ, R45.H0_H0 ;  /* 0x2000002dff2c7230 */ /* 0x000fe20000004100 */
[----:B------:R-:W-:Y:S01]  /*1b90*/  ISETP.NE.AND P2, PT, R48, 0x1, PT ;  /* 0x000000013000780c */ /* 0x000fe20003f45270 */
[----:B------:R-:W-:Y:S02]  /*1ba0*/  HFMA2 R54, -RZ, RZ, 0, 1.1920928955078125e-07 ;  /* 0x00000002ff367431 */ /* 0x000fe400000001ff */
[----:B------:R-:W-:Y:S01]  /*1bb0*/  FFMA.FTZ R55, R55, R42, 1.1641532182693481445e-10 ;  /* 0x2f00000037377423 */ /* 0x000fe2000001002a */
[----:B------:R-:W-:-:S04]  /*1bc0*/  FMUL.FTZ R44, R44, UR6 ;  /* 0x000000062c2c7c20 */ /* 0x000fc80008410000 */
[----:B------:R-:W-:Y:S01]  /*1bd0*/  FMUL.FTZ R44, R44, UR5 ;  /* 0x000000052c2c7c20 */ /* 0x000fe20008410000 */
[----:B------:R-:W-:Y:S01]  /*1be0*/  FSETP.GTU.FTZ.AND P1, PT, R55, UR4, PT ;  /* 0x0000000437007c0b */ /* 0x000fe2000bf3c000 */
[----:B------:R-:W-:-:S03]  /*1bf0*/  HADD2.F32 R55, -RZ, R49.H0_H0 ;  /* 0x20000031ff377230 */ /* 0x000fc60000004100 */
        /* <DEDUP_REMOVED lines=13> */
.L_x_3267:
        /* <DEDUP_REMOVED lines=12> */
.L_x_3268:
        /* <DEDUP_REMOVED lines=41> */
[----:B------:R-:W-:Y:S02]  /*2020*/  LOP3.LUT R20, R56, UR31, R61, 0x96, !PT ;  /* 0x0000001f38147c12 */ /* 0x000fe4000f8e963d */
[----:B------:R-:W-:-:S07]  /*2030*/  MOV R52, R60 ;  /* 0x0000003c00347202 */ /* 0x000fce0000000f00 */
.L_x_3266:
[----:B------:R-:W-:Y:S01]  /*2040*/  I2FP.F32.U32 R57, R44 ;  /* 0x0000002c00397245 */ /* 0x000fe20000201000 */
[----:B------:R-:W-:Y:S01]  /*2050*/  HADD2.F32 R45, -RZ, R45.H1_H1 ;  /* 0x3000002dff2d7230 */ /* 0x000fe20000004100 */
[----:B------:R-:W-:Y:S01]  /*2060*/  ISETP.NE.AND P3, PT, R54, 0x1, PT ;  /* 0x000000013600780c */ /* 0x000fe20003f65270 */
[----:B------:R-:W-:Y:S02]  /*2070*/  HADD2.F32 R44, -RZ, R49.H1_H1 ;  /* 0x30000031ff2c7230 */ /* 0x000fe40000004100 */
[----:B------:R-:W-:Y:S01]  /*2080*/  FFMA.FTZ R57, R57, R42, 1.1641532182693481445e-10 ;  /* 0x2f00000039397423 */ /* 0x000fe2000001002a */
[----:B------:R-:W-:Y:S01]  /*2090*/  FMUL.FTZ R45, R45, UR6 ;  /* 0x000000062d2d7c20 */ /* 0x000fe20008410000 */
[----:B------:R-:W-:-:S03]  /*20a0*/  IMAD.MOV.U32 R48, RZ, RZ, 0x2 ;  /* 0x00000002ff307424 */ /* 0x000fc600078e00ff */
[----:B------:R-:W-:Y:S01]  /*20b0*/  FMUL.FTZ R45, R45, UR5 ;  /* 0x000000052d2d7c20 */ /* 0x000fe20008410000 */
[----:B------:R-:W-:-:S04]  /*20c0*/  FSETP.GTU.FTZ.AND P2, PT, R57, UR4, PT ;  /* 0x0000000439007c0b */ /* 0x000fc8000bf5c000 */
        /* <DEDUP_REMOVED lines=13> */
.L_x_3270:
        /* <DEDUP_REMOVED lines=12> */
.L_x_3271:
        /* <DEDUP_REMOVED lines=43> */
.L_x_3269:
[----:B------:R-:W-:Y:S01]  /*2510*/  I2FP.F32.U32 R45, R44 ;  /* 0x0000002c002d7245 */ /* 0x000fe20000201000 */
[----:B------:R-:W-:Y:S01]  /*2520*/  HADD2.F32 R44, -RZ, R46.H0_H0 ;  /* 0x2000002eff2c7230 */ /* 0x000fe20000004100 */
[----:B------:R-:W-:Y:S01]  /*2530*/  ISETP.NE.AND P4, PT, R48, 0x1, PT ;  /* 0x000000013000780c */ /* 0x000fe20003f85270 */
[----:B------:R-:W-:Y:S02]  /*2540*/  HADD2.F32 R59, -RZ, R50.H0_H0 ;  /* 0x20000032ff3b7230 */ /* 0x000fe40000004100 */
        /* <DEDUP_REMOVED lines=18> */
.L_x_3273:
        /* <DEDUP_REMOVED lines=12> */
.L_x_3274:
        /* <DEDUP_REMOVED lines=43> */
.L_x_3272:
[----:B------:R-:W-:Y:S01]  /*29e0*/  I2FP.F32.U32 R45, R44 ;  /* 0x0000002c002d7245 */ /* 0x000fe20000201000 */
[----:B------:R-:W-:Y:S01]  /*29f0*/  HADD2.F32 R46, -RZ, R46.H1_H1 ;  /* 0x3000002eff2e7230 */ /* 0x000fe20000004100 */
[----:B------:R-:W-:Y:S01]  /*2a00*/  ISETP.NE.AND P5, PT, R49, 0x1, PT ;  /* 0x000000013100780c */ /* 0x000fe20003fa5270 */
[----:B------:R-:W-:Y:S02]  /*2a10*/  HADD2.F32 R61, -RZ, R50.H1_H1 ;  /* 0x30000032ff3d7230 */ /* 0x000fe40000004100 */
[----:B------:R-:W-:Y:S01]  /*2a20*/  FFMA.FTZ R45, R45, R42, 1.1641532182693481445e-10 ;  /* 0x2f0000002d2d7423 */ /* 0x000fe2000001002a */
[----:B------:R-:W-:Y:S01]  /*2a30*/  FMUL.FTZ R46, R46, UR6 ;  /* 0x000000062e2e7c20 */ /* 0x000fe20008410000 */
[----:B------:R-:W-:-:S03]  /*2a40*/  IMAD.MOV.U32 R44, RZ, RZ, R0 ;  /* 0x000000ffff2c7224 */ /* 0x000fc600078e0000 */
[----:B------:R-:W-:Y:S01]  /*2a50*/  FMUL.FTZ R46, R46, UR5 ;  /* 0x000000052e2e7c20 */ /* 0x000fe20008410000 */
[----:B------:R-:W-:-:S04]  /*2a60*/  FSETP.GTU.FTZ.AND P4, PT, R45, UR4, PT ;  /* 0x000000042d007c0b */ /* 0x000fc8000bf9c000 */
        /* <DEDUP_REMOVED lines=13> */
.L_x_3276:
        /* <DEDUP_REMOVED lines=12> */
.L_x_3277:
        /* <DEDUP_REMOVED lines=41> */
[----:B------:R-:W-:Y:S01]  /*2e90*/  IMAD.MOV.U32 R44, RZ, RZ, R52 ;  /* 0x000000ffff2c7224 */ /* 0x000fe200078e0034 */
[----:B------:R-:W-:-:S07]  /*2ea0*/  MOV R52, R62 ;  /* 0x0000003e00347202 */ /* 0x000fce0000000f00 */
.L_x_3275:
        /* <DEDUP_REMOVED lines=22> */
.L_x_3279:
        /* <DEDUP_REMOVED lines=14> */
.L_x_3280:
        /* <DEDUP_REMOVED lines=43> */
.L_x_3278:
[----:B------:R-:W-:Y:S01]  /*33a0*/  I2FP.F32.U32 R45, R44 ;  /* 0x0000002c002d7245 */ /* 0x000fe20000201000 */
[----:B------:R-:W-:Y:S01]  /*33b0*/  HADD2.F32 R47, -RZ, R47.H1_H1 ;  /* 0x3000002fff2f7230 */ /* 0x000fe20000004100 */
[----:B------:R-:W-:Y:S01]  /*33c0*/  F2FP.F16.F32.PACK_AB R50, R61, R59 ;  /* 0x0000003b3d32723e */ /* 0x000fe200000000ff */
[----:B------:R-:W-:Y:S01]  /*33d0*/  HADD2.F32 R44, -RZ, R51.H1_H1 ;  /* 0x30000033ff2c7230 */ /* 0x000fe20000004100 */
[----:B------:R-:W-:Y:S01]  /*33e0*/  F2FP.F16.F32.PACK_AB R49, R57, R55 ;  /* 0x000000373931723e */ /* 0x000fe200000000ff */
[----:B------:R-:W-:Y:S01]  /*33f0*/  FFMA.FTZ R45, R45, R42, 1.1641532182693481445e-10 ;  /* 0x2f0000002d2d7423 */ /* 0x000fe2000001002a */
[----:B------:R-:W-:Y:S01]  /*3400*/  FMUL.FTZ R47, R47, UR6 ;  /* 0x000000062f2f7c20 */ /* 0x000fe20008410000 */
[----:B------:R-:W-:-:S03]  /*3410*/  F2FP.F16.F32.PACK_AB R48, R53, R43 ;  /* 0x0000002b3530723e */ /* 0x000fc600000000ff */
[----:B------:R-:W-:Y:S01]  /*3420*/  FMUL.FTZ R47, R47, UR5 ;  /* 0x000000052f2f7c20 */ /* 0x000fe20008410000 */
[----:B------:R-:W-:-:S04]  /*3430*/  FSETP.GTU.FTZ.AND P6, PT, R45, UR4, PT ;  /* 0x000000042d007c0b */ /* 0x000fc8000bfdc000 */
[----:B------:R-:W-:Y:S02]  /*3440*/  FSEL R47, R47, RZ, !P6 ;  /* 0x000000ff2f2f7208 */ /* 0x000fe40007000000 */
[----:B------:R-:W-:-:S03]  /*3450*/  PLOP3.LUT P6, PT, P6, PT, PT, 0x8, 0x80 ;  /* 0x000000000080781c */ /* 0x000fc600037ce170 */
[----:B------:R-:W-:-:S05]  /*3460*/  FADD.FTZ R71, R47, R44 ;  /* 0x0000002c2f477221 */ /* 0x000fca0000010000 */
[----:B------:R-:W-:Y:S01]  /*3470*/  F2FP.F16.F32.PACK_AB R51, R71, R67 ;  /* 0x000000434733723e */ /* 0x000fe200000000ff */
[----:B------:R-:W-:Y:S06]  /*3480*/  BRA `(.L_x_3281) ;  /* 0x00000024008c7947 */ /* 0x000fec0003800000 */
.L_x_3257:
        /* <DEDUP_REMOVED lines=15> */
.L_x_3283:
        /* <DEDUP_REMOVED lines=12> */
.L_x_3284:
        /* <DEDUP_REMOVED lines=42> */
.L_x_3282:
[----:B------:R-:W-:Y:S01]  /*38e0*/  I2FP.F32.U32 R43, R43 ;  /* 0x0000002b002b7245 */ /* 0x000fe20000201000 */
[----:B-----5:R-:W-:Y:S01]  /*38f0*/  HADD2.F32 R48, -RZ, R44.H0_H0 ;  /* 0x2000002cff307230 */ /* 0x020fe20000004100 */
[----:B------:R-:W-:Y:S01]  /*3900*/  ISETP.NE.AND P1, PT, R49, 0x1, PT ;  /* 0x000000013100780c */ /* 0x000fe20003f25270 */
[----:B------:R-:W-:Y:S01]  /*3910*/  UMOV UR4, UR7 ;  /* 0x0000000700047c82 */ /* 0x000fe20008000000 */
[----:B------:R-:W-:Y:S01]  /*3920*/  UMOV UR5, UR8 ;  /* 0x0000000800057c82 */ /* 0x000fe20008000000 */
[----:B------:R-:W-:Y:S01]  /*3930*/  FFMA.FTZ R43, R43, R42, 1.1641532182693481445e-10 ;  /* 0x2f0000002b2b7423 */ /* 0x000fe2000001002a */
[----:B------:R-:W-:Y:S01]  /*3940*/  FMUL.FTZ R48, R48, UR6 ;  /* 0x0000000630307c20 */ /* 0x000fe20008410000 */
[----:B------:R-:W-:-:S03]  /*3950*/  IMAD.MOV.U32 R50, RZ, RZ, 0x2 ;  /* 0x00000002ff327424 */ /* 0x000fc600078e00ff */
        /* <DEDUP_REMOVED lines=15> */
.L_x_3286:
        /* <DEDUP_REMOVED lines=12> */
.L_x_3287:
        /* <DEDUP_REMOVED lines=43> */
.L_x_3285:
[----:B------:R-:W-:Y:S01]  /*3dc0*/  I2FP.F32.U32 R49, R48 ;  /* 0x0000003000317245 */ /* 0x000fe20000201000 */
[----:B------:R-:W-:Y:S01]  /*3dd0*/  HADD2.F32 R44, -RZ, R44.H1_H1 ;  /* 0x3000002cff2c7230 */ /* 0x000fe20000004100 */
[----:B------:R-:W-:Y:S01]  /*3de0*/  ISETP.NE.AND P2, PT, R50, 0x1, PT ;  /* 0x000000013200780c */ /* 0x000fe20003f45270 */
[----:B------:R-:W-:Y:S02]  /*3df0*/  IMAD.MOV.U32 R48, RZ, RZ, 0x2 ;  /* 0x00000002ff307424 */ /* 0x000fe400078e00ff */
[----:B------:R-:W-:Y:S01]  /*3e00*/  FFMA.FTZ R49, R49, R42, 1.1641532182693481445e-10 ;  /* 0x2f00000031317423 */ /* 0x000fe2000001002a */
[----:B------:R-:W-:-:S04]  /*3e10*/  FMUL.FTZ R44, R44, UR6 ;  /* 0x000000062c2c7c20 */ /* 0x000fc80008410000 */
[----:B------:R-:W-:Y:S01]  /*3e20*/  FMUL.FTZ R44, R44, UR5 ;  /* 0x000000052c2c7c20 */ /* 0x000fe20008410000 */
[----:B------:R-:W-:-:S04]  /*3e30*/  FSETP.GTU.FTZ.AND P1, PT, R49, UR4, PT ;  /* 0x0000000431007c0b */ /* 0x000fc8000bf3c000 */
        /* <DEDUP_REMOVED lines=12> */
.L_x_3289:
        /* <DEDUP_REMOVED lines=12> */
.L_x_3290:
        /* <DEDUP_REMOVED lines=43> */
.L_x_3288:
[----:B------:R-:W-:Y:S01]  /*4270*/  I2FP.F32.U32 R49, R44 ;  /* 0x0000002c00317245 */ /* 0x000fe20000201000 */
[----:B------:R-:W-:Y:S01]  /*4280*/  HADD2.F32 R44, -RZ, R45.H0_H0 ;  /* 0x2000002dff2c7230 */ /* 0x000fe20000004100 */
[----:B------:R-:W-:Y:S01]  /*4290*/  ISETP.NE.AND P3, PT, R48, 0x1, PT ;  /* 0x000000013000780c */ /* 0x000fe20003f65270 */
[----:B------:R-:W-:Y:S02]  /*42a0*/  HFMA2 R50, -RZ, RZ, 0, 1.1920928955078125e-07 ;  /* 0x00000002ff327431 */ /* 0x000fe400000001ff */
        /* <DEDUP_REMOVED lines=16> */
.L_x_3292:
        /* <DEDUP_REMOVED lines=12> */
.L_x_3293:
        /* <DEDUP_REMOVED lines=43> */
.L_x_3291:
[----:B------:R-:W-:Y:S01]  /*4720*/  ISETP.NE.AND P4, PT, R50, 0x1, PT ;  /* 0x000000013200780c */ /* 0x000fe20003f85270 */
[----:B------:R-:W-:Y:S01]  /*4730*/  HADD2.F32 R45, -RZ, R45.H1_H1 ;  /* 0x3000002dff2d7230 */ /* 0x000fe20000004100 */
[----:B------:R-:W-:Y:S01]  /*4740*/  I2FP.F32.U32 R49, R44 ;  /* 0x0000002c00317245 */ /* 0x000fe20000201000 */
[----:B------:R-:W-:Y:S01]  /*4750*/  IMAD.MOV.U32 R48, RZ, RZ, 0x2 ;  /* 0x00000002ff307424 */ /* 0x000fe200078e00ff */
[----:B------:R-:W-:Y:S02]  /*4760*/  MOV R44, R0 ;  /* 0x00000000002c7202 */ /* 0x000fe40000000f00 */
[----:B------:R-:W-:Y:S01]  /*4770*/  FMUL.FTZ R45, R45, UR6 ;  /* 0x000000062d2d7c20 */ /* 0x000fe20008410000 */
[----:B------:R-:W-:-:S03]  /*4780*/  FFMA.FTZ R49, R49, R42, 1.1641532182693481445e-10 ;  /* 0x2f00000031317423 */ /* 0x000fc6000001002a */
[----:B------:R-:W-:Y:S02]  /*4790*/  FMUL.FTZ R45, R45, UR5 ;  /* 0x000000052d2d7c20 */ /* 0x000fe40008410000 */
[----:B------:R-:W-:-:S04]  /*47a0*/  FSETP.GTU.FTZ.AND P3, PT, R49, UR4, PT ;  /* 0x0000000431007c0b */ /* 0x000fc8000bf7c000 */
        /* <DEDUP_REMOVED lines=11> */
.L_x_3295:
        /* <DEDUP_REMOVED lines=12> */
.L_x_3296:
        /* <DEDUP_REMOVED lines=43> */
.L_x_3294:
[----:B------:R-:W-:Y:S01]  /*4bd0*/  I2FP.F32.U32 R45, R44 ;  /* 0x0000002c002d7245 */ /* 0x000fe20000201000 */
[----:B------:R-:W-:Y:S01]  /*4be0*/  HADD2.F32 R44, -RZ, R46.H0_H0 ;  /* 0x2000002eff2c7230 */ /* 0x000fe20000004100 */
        /* <DEDUP_REMOVED lines=18> */
.L_x_3298:
        /* <DEDUP_REMOVED lines=12> */
.L_x_3299:
        /* <DEDUP_REMOVED lines=43> */
.L_x_3297:
[----:B------:R-:W-:Y:S01]  /*5080*/  I2FP.F32.U32 R45, R44 ;  /* 0x0000002c002d7245 */ /* 0x000fe20000201000 */
[----:B------:R-:W-:Y:S01]  /*5090*/  HADD2.F32 R46, -RZ, R46.H1_H1 ;  /* 0x3000002eff2e7230 */ /* 0x000fe20000004100 */
[----:B------:R-:W-:Y:S01]  /*50a0*/  ISETP.NE.AND P5, PT, R49, 0x1, PT ;  /* 0x000000013100780c */ /* 0x000fe20003fa5270 */
[----:B------:R-:W-:Y:S02]  /*50b0*/  IMAD.MOV.U32 R44, RZ, RZ, R0 ;  /* 0x000000ffff2c7224 */ /* 0x000fe400078e0000 */
[----:B------:R-:W-:Y:S01]  /*50c0*/  FFMA.FTZ R45, R45, R42, 1.1641532182693481445e-10 ;  /* 0x2f0000002d2d7423 */ /* 0x000fe2000001002a */
[----:B------:R-:W-:-:S04]  /*50d0*/  FMUL.FTZ R46, R46, UR6 ;  /* 0x000000062e2e7c20 */ /* 0x000fc80008410000 */
[----:B------:R-:W-:Y:S01]  /*50e0*/  FMUL.FTZ R46, R46, UR5 ;  /* 0x000000052e2e7c20 */ /* 0x000fe20008410000 */
[----:B------:R-:W-:-:S04]  /*50f0*/  FSETP.GTU.FTZ.AND P4, PT, R45, UR4, PT ;  /* 0x000000042d007c0b */ /* 0x000fc8000bf9c000 */
        /* <DEDUP_REMOVED lines=12> */
.L_x_3301:
        /* <DEDUP_REMOVED lines=12> */
.L_x_3302:
        /* <DEDUP_REMOVED lines=43> */
.L_x_3300:
        /* <DEDUP_REMOVED lines=20> */
.L_x_3304:
        /* <DEDUP_REMOVED lines=14> */
.L_x_3305:
        /* <DEDUP_REMOVED lines=43> */
.L_x_3303:
[----:B------:R-:W-:Y:S01]  /*5a00*/  I2FP.F32.U32 R45, R44 ;  /* 0x0000002c002d7245 */ /* 0x000fe20000201000 */
[----:B------:R-:W-:Y:S01]  /*5a10*/  HADD2.F32 R47, -RZ, R47.H1_H1 ;  /* 0x3000002fff2f7230 */ /* 0x000fe20000004100 */
[----:B------:R-:W-:Y:S02]  /*5a20*/  F2FP.F16.F32.PACK_AB R50, R61, R59 ;  /* 0x0000003b3d32723e */ /* 0x000fe400000000ff */
[----:B------:R-:W-:Y:S01]  /*5a30*/  F2FP.F16.F32.PACK_AB R49, R57, R55 ;  /* 0x000000373931723e */ /* 0x000fe200000000ff */
[----:B------:R-:W-:Y:S01]  /*5a40*/  FFMA.FTZ R45, R45, R42, 1.1641532182693481445e-10 ;  /* 0x2f0000002d2d7423 */ /* 0x000fe2000001002a */
[----:B------:R-:W-:Y:S01]  /*5a50*/  FMUL.FTZ R47, R47, UR6 ;  /* 0x000000062f2f7c20 */ /* 0x000fe20008410000 */
[----:B------:R-:W-:-:S03]  /*5a60*/  F2FP.F16.F32.PACK_AB R48, R53, R43 ;  /* 0x0000002b3530723e */ /* 0x000fc600000000ff */
[----:B------:R-:W-:Y:S01]  /*5a70*/  FMUL.FTZ R47, R47, UR5 ;  /* 0x000000052f2f7c20 */ /* 0x000fe20008410000 */
[----:B------:R-:W-:-:S04]  /*5a80*/  FSETP.GTU.FTZ.AND P6, PT, R45, UR4, PT ;  /* 0x000000042d007c0b */ /* 0x000fc8000bfdc000 */
[----:B------:R-:W-:Y:S02]  /*5a90*/  FSEL R71, R47, RZ, !P6 ;  /* 0x000000ff2f477208 */ /* 0x000fe40007000000 */
[----:B------:R-:W-:Y:S02]  /*5aa0*/  PLOP3.LUT P6, PT, P6, PT, PT, 0x8, 0x80 ;  /* 0x000000000080781c */ /* 0x000fe400037ce170 */
[----:B------:R-:W-:-:S11]  /*5ab0*/  F2FP.F16.F32.PACK_AB R51, R71, R67 ;  /* 0x000000434733723e */ /* 0x000fd600000000ff */
.L_x_3281:
[----:B------:R-:W0:Y:S01]  /*5ac0*/  LDC.64 R62, c[0x0][0x3a8] ;  /* 0x0000ea00ff3e7b82 */ /* 0x000e220000000a00 */
[----:B------:R-:W-:Y:S01]  /*5ad0*/  SEL R47, RZ, 0x1000000, !P6 ;  /* 0x01000000ff2f7807 */ /* 0x000fe20007000000 */
[----:B------:R-:W-:Y:S01]  /*5ae0*/  VIADD R73, R41, 0x100 ;  /* 0x0000010029497836 */ /* 0x000fe20000000000 */
[----:B------:R-:W-:Y:S02]  /*5af0*/  SEL R54, RZ, 0x10000, !P5 ;  /* 0x00010000ff367807 */ /* 0x000fe40006800000 */
[----:B------:R-:W-:Y:S02]  /*5b00*/  SEL R79, RZ, 0x100, !P4 ;  /* 0x00000100ff4f7807 */ /* 0x000fe40006000000 */
[----:B------:R-:W-:Y:S01]  /*5b10*/  SEL R46, RZ, 0x1000000, !P2 ;  /* 0x01000000ff2e7807 */ /* 0x000fe20005000000 */
[----:B------:R-:W1:Y:S01]  /*5b20*/  LDC.64 R64, c[0x0][0x3b0] ;  /* 0x0000ec00ff407b82 */ /* 0x000e620000000a00 */
[----:B------:R-:W-:Y:S02]  /*5b30*/  SEL R45, RZ, 0x10000, !P1 ;  /* 0x00010000ff2d7807 */ /* 0x000fe40004800000 */
[----:B------:R-:W-:-:S02]  /*5b40*/  SEL R44, RZ, 0x100, !P0 ;  /* 0x00000100ff2c7807 */ /* 0x000fc40004000000 */
[----:B------:R-:W-:Y:S02]  /*5b50*/  ISETP.NE.AND P6, PT, R66, RZ, PT ;  /* 0x000000ff4200720c */ /* 0x000fe40003fc5270 */
[----:B------:R-:W-:Y:S02]  /*5b60*/  LOP3.LUT R79, R79, R47, R54, 0xfe, !PT ;  /* 0x0000002f4f4f7212 */ /* 0x000fe400078efe36 */
[----:B------:R-:W-:Y:S02]  /*5b70*/  SEL R78, RZ, 0x1, !P3 ;  /* 0x00000001ff4e7807 */ /* 0x000fe40005800000 */
[----:B------:R-:W-:Y:S02]  /*5b80*/  LOP3.LUT R44, R44, R46, R45, 0xfe, !PT ;  /* 0x0000002e2c2c7212 */ /* 0x000fe400078efe2d */
[----:B------:R-:W-:Y:S02]  /*5b90*/  SEL R45, RZ, 0x1, !P6 ;  /* 0x00000001ff2d7807 */ /* 0x000fe40007000000 */
[----:B------:R-:W-:Y:S01]  /*5ba0*/  LOP3.LUT R79, R79, R78, RZ, 0xfc, !PT ;  /* 0x0000004e4f4f7212 */ /* 0x000fe200078efcff */
[----:B0-----:R-:W-:Y:S01]  /*5bb0*/  IMAD.WIDE.U32 R74, R41, 0x10, R62 ;  /* 0x00000010294a7825 */ /* 0x001fe200078e003e */
[----:B------:R-:W-:-:S03]  /*5bc0*/  LOP3.LUT R78, R44, R45, RZ, 0xfc, !PT ;  /* 0x0000002d2c4e7212 */ /* 0x000fc600078efcff */
[----:B------:R-:W-:Y:S01]  /*5bd0*/  IMAD.WIDE.U32 R44, R73, 0x10, R68 ;  /* 0x00000010492c7825 */ /* 0x000fe200078e0044 */
[----:B------:R0:W-:Y:S03]  /*5be0*/  STG.E.128 desc[UR10][R74.64], R48 ;  /* 0x000000304a007986 */ /* 0x0001e6000c101d0a */
[----:B-1----:R-:W-:-:S05]  /*5bf0*/  IMAD.WIDE.U32 R76, R41, 0x8, R64 ;  /* 0x00000008294c7825 */ /* 0x002fca00078e0040 */
[----:B------:R0:W-:Y:S04]  /*5c00*/  STG.E.64 desc[UR10][R76.64], R78 ;  /* 0x0000004e4c007986 */ /* 0x0001e8000c101b0a */
[----:B------:R-:W5:Y:S01]  /*5c10*/  LDG.E.128 R44, desc[UR10][R44.64] ;  /* 0x0000000a2c2c7981 */ /* 0x000f62000c1e1d00 */
[----:B------:R-:W-:Y:S05]  /*5c20*/  BRA.U !UP1, `(.L_x_3306) ;  /* 0x0000002509d87547 */ /* 0x000fea000b800000 */
[----:B0-----:R-:W0:Y:S02]  /*5c30*/  LDC.64 R48, c[0x0][0x3a0] ;  /* 0x0000e800ff307b82 */ /* 0x001e240000000a00 */
        /* <DEDUP_REMOVED lines=17> */
.L_x_3308:
        /* <DEDUP_REMOVED lines=12> */
.L_x_3309:
        /* <DEDUP_REMOVED lines=43> */
.L_x_3307:
[----:B------:R-:W-:Y:S01]  /*60c0*/  I2FP.F32.U32 R75, R58 ;  /* 0x0000003a004b7245 */ /* 0x000fe20000201000 */
[----:B-----5:R-:W-:Y:S01]  /*60d0*/  HADD2.F32 R52, -RZ, R44.H0_H0 ;  /* 0x2000002cff347230 */ /* 0x020fe20000004100 */
[----:B------:R-:W-:Y:S01]  /*60e0*/  ISETP.NE.AND P1, PT, R56, 0x1, PT ;  /* 0x000000013800780c */ /* 0x000fe20003f25270 */
[----:B------:R-:W-:Y:S02]  /*60f0*/  IMAD.MOV.U32 R60, RZ, RZ, 0x2 ;  /* 0x00000002ff3c7424 */ /* 0x000fe400078e00ff */
[----:B------:R-:W-:Y:S01]  /*6100*/  FFMA.FTZ R75, R75, R42, 1.1641532182693481445e-10 ;  /* 0x2f0000004b4b7423 */ /* 0x000fe2000001002a */
[----:B------:R-:W-:Y:S01]  /*6110*/  FMUL.FTZ R52, R52, UR6 ;  /* 0x0000000634347c20 */ /* 0x000fe20008410000 */
[----:B------:R-:W-:-:S03]  /*6120*/  IMAD.MOV.U32 R58, RZ, RZ, R0 ;  /* 0x000000ffff3a7224 */ /* 0x000fc600078e0000 */
[----:B------:R-:W-:Y:S01]  /*6130*/  FMUL.FTZ R52, R52, UR5 ;  /* 0x0000000534347c20 */ /* 0x000fe20008410000 */
[----:B------:R-:W-:Y:S01]  /*6140*/  FSETP.GTU.FTZ.AND P0, PT, R75, UR4, PT ;  /* 0x000000044b007c0b */ /* 0x000fe2000bf1c000 */
[----:B------:R-:W-:-:S03]  /*6150*/  HADD2.F32 R75, -RZ, R48.H0_H0 ;  /* 0x20000030ff4b7230 */ /* 0x000fc60000004100 */
        /* <DEDUP_REMOVED lines=13> */
.L_x_3311:
        /* <DEDUP_REMOVED lines=12> */
.L_x_3312:
        /* <DEDUP_REMOVED lines=43> */
.L_x_3310:
        /* <DEDUP_REMOVED lines=22> */
.L_x_3314:
        /* <DEDUP_REMOVED lines=12> */
.L_x_3315:
        /* <DEDUP_REMOVED lines=43> */
.L_x_3313:
[----:B------:R-:W-:Y:S01]  /*6a70*/  I2FP.F32.U32 R79, R44 ;  /* 0x0000002c004f7245 */ /* 0x000fe20000201000 */
[----:B------:R-:W-:Y:S01]  /*6a80*/  HADD2.F32 R44, -RZ, R45.H0_H0 ;  /* 0x2000002dff2c7230 */ /* 0x000fe20000004100 */
[----:B------:R-:W-:Y:S01]  /*6a90*/  ISETP.NE.AND P2, PT, R48, 0x1, PT ;  /* 0x000000013000780c */ /* 0x000fe20003f45270 */
[----:B------:R-:W-:Y:S02]  /*6aa0*/  IMAD.MOV.U32 R56, RZ, RZ, 0x2 ;  /* 0x00000002ff387424 */ /* 0x000fe400078e00ff */
        /* <DEDUP_REMOVED lines=18> */
.L_x_3317:
        /* <DEDUP_REMOVED lines=12> */
.L_x_3318:
        /* <DEDUP_REMOVED lines=43> */
.L_x_3316:
        /* <DEDUP_REMOVED lines=22> */
.L_x_3320:
        /* <DEDUP_REMOVED lines=12> */
.L_x_3321:
        /* <DEDUP_REMOVED lines=43> */
.L_x_3319:
[----:B------:R-:W-:Y:S01]  /*7410*/  I2FP.F32.U32 R45, R44 ;  /* 0x0000002c002d7245 */ /* 0x000fe20000201000 */
[----:B------:R-:W-:Y:S01]  /*7420*/  HADD2.F32 R44, -RZ, R46.H0_H0 ;  /* 0x2000002eff2c7230 */ /* 0x000fe20000004100 */
[----:B------:R-:W-:Y:S01]  /*7430*/  ISETP.NE.AND P4, PT, R48, 0x1, PT ;  /* 0x000000013000780c */ /* 0x000fe20003f85270 */
[----:B------:R-:W-:Y:S02]  /*7440*/  HADD2.F32 R83, -RZ, R50.H0_H0 ;  /* 0x20000032ff537230 */ /* 0x000fe40000004100 */
[----:B------:R-:W-:Y:S02]  /*7450*/  HFMA2 R49, -RZ, RZ, 0, 1.1920928955078125e-07 ;  /* 0x00000002ff317431 */ /* 0x000fe400000001ff */
[----:B------:R-:W-:Y:S01]  /*7460*/  FFMA.FTZ R45, R45, R42, 1.1641532182693481445e-10 ;  /* 0x2f0000002d2d7423 */ /* 0x000fe2000001002a */
[----:B------:R-:W-:-:S04]  /*7470*/  FMUL.FTZ R44, R44, UR6 ;  /* 0x000000062c2c7c20 */ /* 0x000fc80008410000 */
        /* <DEDUP_REMOVED lines=15> */
.L_x_3323:
        /* <DEDUP_REMOVED lines=12> */
.L_x_3324:
        /* <DEDUP_REMOVED lines=43> */
.L_x_3322:
[----:B------:R-:W-:Y:S01]  /*78e0*/  I2FP.F32.U32 R45, R44 ;  /* 0x0000002c002d7245 */ /* 0x000fe20000201000 */
[----:B------:R-:W-:Y:S01]  /*78f0*/  HADD2.F32 R46, -RZ, R46.H1_H1 ;  /* 0x3000002eff2e7230 */ /* 0x000fe20000004100 */
[----:B------:R-:W-:Y:S01]  /*7900*/  ISETP.NE.AND P5, PT, R49, 0x1, PT ;  /* 0x000000013100780c */ /* 0x000fe20003fa5270 */
[----:B------:R-:W-:Y:S02]  /*7910*/  HADD2.F32 R85, -RZ, R50.H1_H1 ;  /* 0x30000032ff557230 */ /* 0x000fe40000004100 */
[----:B------:R-:W-:Y:S01]  /*7920*/  FFMA.FTZ R45, R45, R42, 1.1641532182693481445e-10 ;  /* 0x2f0000002d2d7423 */ /* 0x000fe2000001002a */
[----:B------:R-:W-:-:S04]  /*7930*/  FMUL.FTZ R46, R46, UR6 ;  /* 0x000000062e2e7c20 */ /* 0x000fc80008410000 */
        /* <DEDUP_REMOVED lines=16> */
.L_x_3326:
        /* <DEDUP_REMOVED lines=12> */
.L_x_3327:
        /* <DEDUP_REMOVED lines=42> */
[----:B------:R-:W-:-:S07]  /*7da0*/  IMAD.MOV.U32 R54, RZ, RZ, R44 ;  /* 0x000000ffff367224 */ /* 0x000fce00078e002c */
.L_x_3325:
        /* <DEDUP_REMOVED lines=8> */
[----:B------:R-:W-:Y:S02]  /*7e30*/  FSETP.GTU.FTZ.AND P5, PT, R45, UR4, PT ;  /* 0x000000042d007c0b */ /* 0x000fe4000bfbc000 */
        /* <DEDUP_REMOVED lines=13> */
.L_x_3329:
        /* <DEDUP_REMOVED lines=14> */
.L_x_3330:
        /* <DEDUP_REMOVED lines=42> */
[----:B------:R-:W-:-:S07]  /*8290*/  MOV R54, R44 ;  /* 0x0000002c00367202 */ /* 0x000fce0000000f00 */
.L_x_3328:
        /* <DEDUP_REMOVED lines=15> */
.L_x_3306:
[----:B------:R-:W-:Y:S01]  /*8390*/  ISETP.NE.AND P0, PT, R60, 0x1, PT ;  /* 0x000000013c00780c */ /* 0x000fe20003f05270 */
[----:B0-----:R-:W-:Y:S02]  /*83a0*/  HFMA2 R50, -RZ, RZ, 0, 1.1920928955078125e-07 ;  /* 0x00000002ff327431 */ /* 0x001fe400000001ff */
        /* <DEDUP_REMOVED lines=13> */
.L_x_3333:
        /* <DEDUP_REMOVED lines=12> */
.L_x_3334:
        /* <DEDUP_REMOVED lines=41> */
[----:B------:R-:W-:Y:S01]  /*87d0*/  IMAD.MOV.U32 R50, RZ, RZ, RZ ;  /* 0x000000ffff327224 */ /* 0x000fe200078e00ff */
[----:B------:R-:W-:-:S07]  /*87e0*/  MOV R48, R52 ;  /* 0x0000003400307202 */ /* 0x000fce0000000f00 */
.L_x_3332:
[----:B------:R-:W-:Y:S01]  /*87f0*/  I2FP.F32.U32 R49, R48 ;  /* 0x0000003000317245 */ /* 0x000fe20000201000 */
[----:B-----5:R-:W-:Y:S01]  /*8800*/  HADD2.F32 R48, -RZ, R44.H0_H0 ;  /* 0x2000002cff307230 */ /* 0x020fe20000004100 */
[----:B------:R-:W-:Y:S02]  /*8810*/  ISETP.NE.AND P1, PT, R50, 0x1, PT ;  /* 0x000000013200780c */ /* 0x000fe40003f25270 */
[----:B------:R-:W-:Y:S01]  /*8820*/  MOV R51, 0x2 ;  /* 0x0000000200337802 */ /* 0x000fe20000000f00 */
[----:B------:R-:W-:Y:S01]  /*8830*/  FFMA.FTZ R49, R49, R42, 1.1641532182693481445e-10 ;  /* 0x2f00000031317423 */ /* 0x000fe2000001002a */
[----:B------:R-:W-:-:S04]  /*8840*/  FMUL.FTZ R48, R48, UR6 ;  /* 0x0000000630307c20 */ /* 0x000fc80008410000 */
[----:B------:R-:W-:Y:S01]  /*8850*/  FSETP.GTU.FTZ.AND P0, PT, R49, UR4, PT ;  /* 0x0000000431007c0b */ /* 0x000fe2000bf1c000 */
[----:B------:R-:W-:-:S03]  /*8860*/  FMUL.FTZ R48, R48, UR5 ;  /* 0x0000000530307c20 */ /* 0x000fc60008410000 */
[----:B------:R-:W-:Y:S02]  /*8870*/  PLOP3.LUT P2, PT, P0, PT, PT, 0x8, 0x80 ;  /* 0x000000000080781c */ /* 0x000fe4000074e170 */
[----:B------:R-:W-:Y:S01]  /*8880*/  FSEL R75, R48, RZ, !P0 ;  /* 0x000000ff304b7208 */ /* 0x000fe20004000000 */
        /* <DEDUP_REMOVED lines=11> */
.L_x_3336:
        /* <DEDUP_REMOVED lines=12> */
.L_x_3337:
        /* <DEDUP_REMOVED lines=38> */
[----:B------:R-:W-:-:S03]  /*8c60*/  LOP3.LUT R18, R50, UR28, R79, 0x96, !PT ;  /* 0x0000001c32127c12 */ /* 0x000fc6000f8e964f */
[----:B------:R-:W-:Y:S01]  /*8c70*/  IMAD.MOV.U32 R0, RZ, RZ, R78 ;  /* 0x000000ffff007224 */ /* 0x000fe200078e004e */
[----:B------:R-:W-:Y:S02]  /*8c80*/  LOP3.LUT R20, R48, UR31, R77, 0x96, !PT ;  /* 0x0000001f30147c12 */ /* 0x000fe4000f8e964d */
[----:B------:R-:W-:Y:S01]  /*8c90*/  MOV R48, R54 ;  /* 0x0000003600307202 */ /* 0x000fe20000000f00 */
[----:B------:R-:W-:-:S07]  /*8ca0*/  IMAD.MOV.U32 R54, RZ, RZ, R76 ;  /* 0x000000ffff367224 */ /* 0x000fce00078e004c */
.L_x_3335:
        /* <DEDUP_REMOVED lines=20> */
.L_x_3339:
        /* <DEDUP_REMOVED lines=12> */
.L_x_3340:
        /* <DEDUP_REMOVED lines=43> */
.L_x_3338:
        /* <DEDUP_REMOVED lines=20> */
.L_x_3342:
        /* <DEDUP_REMOVED lines=12> */
.L_x_3343:
        /* <DEDUP_REMOVED lines=43> */
.L_x_3341:
        /* <DEDUP_REMOVED lines=20> */
.L_x_3345:
        /* <DEDUP_REMOVED lines=12> */
.L_x_3346:
        /* <DEDUP_REMOVED lines=43> */
.L_x_3344:
        /* <DEDUP_REMOVED lines=20> */
.L_x_3348:
        /* <DEDUP_REMOVED lines=12> */
.L_x_3349:
        /* <DEDUP_REMOVED lines=40> */
[----:B------:R-:W-:Y:S01]  /*9f40*/  HFMA2 R49, -RZ, RZ, 0, 0 ;  /* 0x00000000ff317431 */ /* 0x000fe200000001ff */
[----:B------:R-:W-:Y:S01]  /*9f50*/  MOV R44, R54 ;  /* 0x00000036002c7202 */ /* 0x000fe20000000f00 */
[----:B------:R-:W-:-:S07]  /*9f60*/  IMAD.MOV.U32 R54, RZ, RZ, R48 ;  /* 0x000000ffff367224 */ /* 0x000fce00078e0030 */
.L_x_3347:
[----:B------:R-:W-:Y:S01]  /*9f70*/  I2FP.F32.U32 R45, R44 ;  /* 0x0000002c002d7245 */ /* 0x000fe20000201000 */
[----:B------:R-:W-:Y:S01]  /*9f80*/  HADD2.F32 R46, -RZ, R46.H1_H1 ;  /* 0x3000002eff2e7230 */ /* 0x000fe20000004100 */
[----:B------:R-:W-:-:S03]  /*9f90*/  ISETP.NE.AND P5, PT, R49, 0x1, PT ;  /* 0x000000013100780c */ /* 0x000fc60003fa5270 */
[----:B------:R-:W-:Y:S01]  /*9fa0*/  FFMA.FTZ R45, R45, R42, 1.1641532182693481445e-10 ;  /* 0x2f0000002d2d7423 */ /* 0x000fe2000001002a */
[----:B------:R-:W-:-:S04]  /*9fb0*/  FMUL.FTZ R46, R46, UR6 ;  /* 0x000000062e2e7c20 */ /* 0x000fc80008410000 */
[----:B------:R-:W-:Y:S01]  /*9fc0*/  FMUL.FTZ R46, R46, UR5 ;  /* 0x000000052e2e7c20 */ /* 0x000fe20008410000 */
[----:B------:R-:W-:Y:S02]  /*9fd0*/  FSETP.GTU.FTZ.AND P4, PT, R45, UR4, PT ;  /* 0x000000042d007c0b */ /* 0x000fe4000bf9c000 */
[----:B------:R-:W-:Y:S02]  /*9fe0*/  MOV R45, R0 ;  /* 0x00000000002d7202 */ /* 0x000fe40000000f00 */
        /* <DEDUP_REMOVED lines=12> */
.L_x_3351:
        /* <DEDUP_REMOVED lines=12> */
.L_x_3352:
        /* <DEDUP_REMOVED lines=43> */
.L_x_3350:
        /* <DEDUP_REMOVED lines=20> */
.L_x_3354:
        /* <DEDUP_REMOVED lines=14> */
.L_x_3355:
        /* <DEDUP_REMOVED lines=43> */
.L_x_3353:
        /* <DEDUP_REMOVED lines=12> */
.L_x_3331:
[----:B------:R-:W-:Y:S01]  /*a9b0*/  SEL R47, RZ, 0x1000000, !P6 ;  /* 0x01000000ff2f7807 */ /* 0x000fe20007000000 */
[----:B------:R-:W-:Y:S01]  /*a9c0*/  VIADD R91, R41, 0x200 ;  /* 0x00000200295b7836 */ /* 0x000fe20000000000 */
[----:B------:R-:W-:Y:S01]  /*a9d0*/  ISETP.NE.AND P6, PT, R52, RZ, PT ;  /* 0x000000ff3400720c */ /* 0x000fe20003fc5270 */
[C---:B------:R-:W-:Y:S01]  /*a9e0*/  IMAD.WIDE.U32 R94, R73.reuse, 0x10, R62 ;  /* 0x00000010495e7825 */ /* 0x040fe200078e003e */
[----:B------:R-:W-:Y:S02]  /*a9f0*/  SEL R52, RZ, 0x10000, !P5 ;  /* 0x00010000ff347807 */ /* 0x000fe40006800000 */
[----:B------:R-:W-:Y:S01]  /*aa00*/  SEL R93, RZ, 0x100, !P4 ;  /* 0x00000100ff5d7807 */ /* 0x000fe20006000000 */
[----:B------:R-:W-:Y:S01]  /*aa10*/  IMAD.WIDE.U32 R96, R73, 0x8, R64 ;  /* 0x0000000849607825 */ /* 0x000fe200078e0040 */
[----:B------:R-:W-:Y:S01]  /*aa20*/  SEL R46, RZ, 0x1000000, !P2 ;  /* 0x01000000ff2e7807 */ /* 0x000fe20005000000 */
[----:B------:R0:W-:Y:S01]  /*aa30*/  STG.E.128 desc[UR10][R94.64], R48 ;  /* 0x000000305e007986 */ /* 0x0001e2000c101d0a */
[----:B------:R-:W-:-:S02]  /*aa40*/  SEL R45, RZ, 0x10000, !P1 ;  /* 0x00010000ff2d7807 */ /* 0x000fc40004800000 */
[----:B------:R-:W-:Y:S02]  /*aa50*/  SEL R44, RZ, 0x100, !P0 ;  /* 0x00000100ff2c7807 */ /* 0x000fe40004000000 */
[----:B------:R-:W-:Y:S02]  /*aa60*/  LOP3.LUT R93, R93, R47, R52, 0xfe, !PT ;  /* 0x0000002f5d5d7212 */ /* 0x000fe400078efe34 */
[----:B------:R-:W-:Y:S02]  /*aa70*/  SEL R92, RZ, 0x1, !P3 ;  /* 0x00000001ff5c7807 */ /* 0x000fe40005800000 */
[----:B------:R-:W-:Y:S02]  /*aa80*/  LOP3.LUT R44, R44, R46, R45, 0xfe, !PT ;  /* 0x0000002e2c2c7212 */ /* 0x000fe400078efe2d */
[----:B------:R-:W-:Y:S02]  /*aa90*/  SEL R45, RZ, 0x1, !P6 ;  /* 0x00000001ff2d7807 */ /* 0x000fe40007000000 */
[----:B------:R-:W-:-:S02]  /*aaa0*/  LOP3.LUT R93, R93, R92, RZ, 0xfc, !PT ;  /* 0x0000005c5d5d7212 */ /* 0x000fc400078efcff */
[----:B------:R-:W-:Y:S01]  /*aab0*/  LOP3.LUT R92, R44, R45, RZ, 0xfc, !PT ;  /* 0x0000002d2c5c7212 */ /* 0x000fe200078efcff */
[----:B------:R-:W-:-:S04]  /*aac0*/  IMAD.WIDE.U32 R44, R91, 0x10, R68 ;  /* 0x000000105b2c7825 */ /* 0x000fc800078e0044 */
[----:B------:R0:W-:Y:S04]  /*aad0*/  STG.E.64 desc[UR10][R96.64], R92 ;  /* 0x0000005c60007986 */ /* 0x0001e8000c101b0a */
[----:B------:R-:W5:Y:S01]  /*aae0*/  LDG.E.128 R44, desc[UR10][R44.64] ;  /* 0x0000000a2c2c7981 */ /* 0x000f62000c1e1d00 */
[----:B------:R-:W-:Y:S05]  /*aaf0*/  BRA.U !UP1, `(.L_x_3356) ;  /* 0x0000002509d87547 */ /* 0x000fea000b800000 */
[----:B0-----:R-:W0:Y:S02]  /*ab00*/  LDC.64 R48, c[0x0][0x3a0] ;  /* 0x0000e800ff307b82 */ /* 0x001e240000000a00 */
[----:B0-----:R-:W-:-:S06]  /*ab10*/  IMAD.WIDE.U32 R48, R91, 0x10, R48 ;  /* 0x000000105b307825 */ /* 0x001fcc00078e0030 */
[----:B------:R-:W5:Y:S01]  /*ab20*/  LDG.E.128 R48, desc[UR10][R48.64] ;  /* 0x0000000a30307981 */ /* 0x000f62000c1e1d00 */
[----:B------:R-:W-:Y:S01]  /*ab30*/  ISETP.NE.AND P0, PT, R60, 0x1, PT ;  /* 0x000000013c00780c */ /* 0x000fe20003f05270 */
[----:B------:R-:W-:Y:S01]  /*ab40*/  IMAD.MOV.U32 R58, RZ, RZ, R0 ;  /* 0x000000ffff3a7224 */ /* 0x000fe200078e0000 */
        /* <DEDUP_REMOVED lines=13> */
.L_x_3358:
        /* <DEDUP_REMOVED lines=12> */
.L_x_3359:
        /* <DEDUP_REMOVED lines=43> */
.L_x_3357:
[----:B------:R-:W-:Y:S01]  /*af90*/  I2FP.F32.U32 R93, R58 ;  /* 0x0000003a005d7245 */ /* 0x000fe20000201000 */
[----:B-----5:R-:W-:Y:S01]  /*afa0*/  HADD2.F32 R54, -RZ, R44.H0_H0 ;  /* 0x2000002cff367230 */ /* 0x020fe20000004100 */
[----:B------:R-:W-:Y:S01]  /*afb0*/  ISETP.NE.AND P1, PT, R56, 0x1, PT ;  /* 0x000000013800780c */ /* 0x000fe20003f25270 */
[----:B------:R-:W-:Y:S02]  /*afc0*/  HFMA2 R60, -RZ, RZ, 0, 1.1920928955078125e-07 ;  /* 0x00000002ff3c7431 */ /* 0x000fe400000001ff */
[----:B------:R-:W-:Y:S02]  /*afd0*/  IMAD.MOV.U32 R58, RZ, RZ, R0 ;  /* 0x000000ffff3a7224 */ /* 0x000fe400078e0000 */
        /* <DEDUP_REMOVED lines=18> */
.L_x_3361:
        /* <DEDUP_REMOVED lines=12> */
.L_x_3362:
[----:B------:R-:W-:Y:S01]  /*b1c0*/  IMAD.WIDE.U32 R96, R23, -0x326172a9, RZ ;  /* 0xcd9e8d5717607825 */ /* 0x000fe200078e00ff */
[----:B------:R-:W-:-:S03]  /*b1d0*/  LOP3.LUT R94, R2, UR13, R101, 0x96, !PT ;  /* 0x0000000d025e7c12 */ /* 0x000fc6000f8e9665 */
[----:B------:R-:W-:Y:S01]  /*b1e0*/  HFMA2 R60, -RZ, RZ, 0, 0 ;  /* 0x00000000ff3c7431 */ /* 0x000fe200000001ff */
        /* <DEDUP_REMOVED lines=40> */
.L_x_3360:
        /* <DEDUP_REMOVED lines=22> */
.L_x_3364:
        /* <DEDUP_REMOVED lines=12> */
.L_x_3365:
        /* <DEDUP_REMOVED lines=43> */
.L_x_3363:
        /* <DEDUP_REMOVED lines=22> */
.L_x_3367:
        /* <DEDUP_REMOVED lines=12> */
.L_x_3368:
        /* <DEDUP_REMOVED lines=43> */
.L_x_3366:
        /* <DEDUP_REMOVED lines=22> */
.L_x_3370:
        /* <DEDUP_REMOVED lines=12> */
.L_x_3371:
        /* <DEDUP_REMOVED lines=43> */
.L_x_3369:
[----:B------:R-:W-:Y:S01]  /*c2e0*/  I2FP.F32.U32 R45, R45 ;  /* 0x0000002d002d7245 */ /* 0x000fe20000201000 */
[----:B------:R-:W-:Y:S01]  /*c2f0*/  HADD2.F32 R44, -RZ, R46.H0_H0 ;  /* 0x2000002eff2c7230 */ /* 0x000fe20000004100 */
[----:B------:R-:W-:Y:S01]  /*c300*/  ISETP.NE.AND P4, PT, R48, 0x1, PT ;  /* 0x000000013000780c */ /* 0x000fe20003f85270 */
[----:B------:R-:W-:Y:S02]  /*c310*/  HADD2.F32 R99, -RZ, R50.H0_H0 ;  /* 0x20000032ff637230 */ /* 0x000fe40000004100 */
        /* <DEDUP_REMOVED lines=18> */
.L_x_3373:
        /* <DEDUP_REMOVED lines=12> */
.L_x_3374:
        /* <DEDUP_REMOVED lines=42> */
[----:B------:R-:W-:-:S07]  /*c7a0*/  HFMA2 R44, -RZ, RZ, 0, 0 ;  /* 0x00000000ff2c7431 */ /* 0x000fce00000001ff */
.L_x_3372:
[----:B------:R-:W-:Y:S01]  /*c7b0*/  I2FP.F32.U32 R45, R45 ;  /* 0x0000002d002d7245 */ /* 0x000fe20000201000 */
[----:B------:R-:W-:Y:S01]  /*c7c0*/  HADD2.F32 R46, -RZ, R46.H1_H1 ;  /* 0x3000002eff2e7230 */ /* 0x000fe20000004100 */
[----:B------:R-:W-:Y:S01]  /*c7d0*/  ISETP.NE.AND P5, PT, R44, 0x1, PT ;  /* 0x000000012c00780c */ /* 0x000fe20003fa5270 */
[----:B------:R-:W-:Y:S02]  /*c7e0*/  HADD2.F32 R107, -RZ, R50.H1_H1 ;  /* 0x30000032ff6b7230 */ /* 0x000fe40000004100 */
[----:B------:R-:W-:Y:S01]  /*c7f0*/  FFMA.FTZ R45, R45, R42, 1.1641532182693481445e-10 ;  /* 0x2f0000002d2d7423 */ /* 0x000fe2000001002a */
[----:B------:R-:W-:-:S04]  /*c800*/  FMUL.FTZ R46, R46, UR6 ;  /* 0x000000062e2e7c20 */ /* 0x000fc80008410000 */
[----:B------:R-:W-:Y:S01]  /*c810*/  FMUL.FTZ R46, R46, UR5 ;  /* 0x000000052e2e7c20 */ /* 0x000fe20008410000 */
[----:B------:R-:W-:Y:S02]  /*c820*/  FSETP.GTU.FTZ.AND P4, PT, R45, UR4, PT ;  /* 0x000000042d007c0b */ /* 0x000fe4000bf9c000 */
        /* <DEDUP_REMOVED lines=14> */
.L_x_3376:
        /* <DEDUP_REMOVED lines=12> */
.L_x_3377:
        /* <DEDUP_REMOVED lines=43> */
.L_x_3375:
        /* <DEDUP_REMOVED lines=22> */
.L_x_3379:
        /* <DEDUP_REMOVED lines=14> */
.L_x_3380:
        /* <DEDUP_REMOVED lines=43> */
.L_x_3378:
        /* <DEDUP_REMOVED lines=15> */
.L_x_3356:
[----:B------:R-:W-:Y:S01]  /*d260*/  ISETP.NE.AND P0, PT, R60, 0x1, PT ;  /* 0x000000013c00780c */ /* 0x000fe20003f05270 */
[----:B0-----:R-:W-:Y:S01]  /*d270*/  IMAD.MOV.U32 R50, RZ, RZ, 0x2 ;  /* 0x00000002ff327424 */ /* 0x001fe200078e00ff */
        /* <DEDUP_REMOVED lines=13> */
.L_x_3383:
        /* <DEDUP_REMOVED lines=12> */
.L_x_3384:
        /* <DEDUP_REMOVED lines=40> */
[----:B------:R-:W-:Y:S01]  /*d690*/  HFMA2 R50, -RZ, RZ, 0, 0 ;  /* 0x00000000ff327431 */ /* 0x000fe200000001ff */
[----:B------:R-:W-:Y:S01]  /*d6a0*/  LOP3.LUT R20, R48, UR31, R51, 0x96, !PT ;  /* 0x0000001f30147c12 */ /* 0x000fe2000f8e9633 */
[----:B------:R-:W-:-:S07]  /*d6b0*/  IMAD.MOV.U32 R48, RZ, RZ, R54 ;  /* 0x000000ffff307224 */ /* 0x000fce00078e0036 */
.L_x_3382:
[----:B------:R-:W-:Y:S01]  /*d6c0*/  I2FP.F32.U32 R49, R48 ;  /* 0x0000003000317245 */ /* 0x000fe20000201000 */
[----:B-----5:R-:W-:Y:S01]  /*d6d0*/  HADD2.F32 R48, -RZ, R44.H0_H0 ;  /* 0x2000002cff307230 */ /* 0x020fe20000004100 */
[----:B------:R-:W-:-:S03]  /*d6e0*/  ISETP.NE.AND P1, PT, R50, 0x1, PT ;  /* 0x000000013200780c */ /* 0x000fc60003f25270 */
[----:B------:R-:W-:Y:S01]  /*d6f0*/  FFMA.FTZ R49, R49, R42, 1.1641532182693481445e-10 ;  /* 0x2f00000031317423 */ /* 0x000fe2000001002a */
[----:B------:R-:W-:-:S04]  /*d700*/  FMUL.FTZ R48, R48, UR6 ;  /* 0x0000000630307c20 */ /* 0x000fc80008410000 */
[----:B------:R-:W-:Y:S01]  /*d710*/  FSETP.GTU.FTZ.AND P0, PT, R49, UR4, PT ;  /* 0x0000000431007c0b */ /* 0x000fe2000bf1c000 */
[----:B------:R-:W-:Y:S01]  /*d720*/  FMUL.FTZ R48, R48, UR5 ;  /* 0x0000000530307c20 */ /* 0x000fe20008410000 */
[----:B------:R-:W-:Y:S02]  /*d730*/  MOV R49, R0 ;  /* 0x0000000000317202 */ /* 0x000fe40000000f00 */
[----:B------:R-:W-:Y:S02]  /*d740*/  PLOP3.LUT P2, PT, P0, PT, PT, 0x8, 0x80 ;  /* 0x000000000080781c */ /* 0x000fe4000074e170 */
[----:B------:R-:W-:Y:S01]  /*d750*/  FSEL R93, R48, RZ, !P0 ;  /* 0x000000ff305d7208 */ /* 0x000fe20004000000 */
[----:B------:R-:W-:Y:S01]  /*d760*/  IMAD.MOV.U32 R48, RZ, RZ, 0x2 ;  /* 0x00000002ff307424 */ /* 0x000fe200078e00ff */
        /* <DEDUP_REMOVED lines=10> */
.L_x_3386:
        /* <DEDUP_REMOVED lines=12> */
.L_x_3387:
        /* <DEDUP_REMOVED lines=43> */
.L_x_3385:
[----:B------:R-:W-:Y:S01]  /*db80*/  I2FP.F32.U32 R49, R49 ;  /* 0x0000003100317245 */ /* 0x000fe20000201000 */
[----:B------:R-:W-:Y:S01]  /*db90*/  HADD2.F32 R44, -RZ, R44.H1_H1 ;  /* 0x3000002cff2c7230 */ /* 0x000fe20000004100 */
        /* <DEDUP_REMOVED lines=18> */
.L_x_3389:
        /* <DEDUP_REMOVED lines=12> */
.L_x_3390:
        /* <DEDUP_REMOVED lines=43> */
.L_x_3388:
        /* <DEDUP_REMOVED lines=20> */
.L_x_3392:
        /* <DEDUP_REMOVED lines=12> */
.L_x_3393:
        /* <DEDUP_REMOVED lines=40> */
[----:B------:R-:W-:Y:S01]  /*e4b0*/  MOV R52, R48 ;  /* 0x0000003000347202 */ /* 0x000fe20000000f00 */
[----:B------:R-:W-:Y:S01]  /*e4c0*/  IMAD.MOV.U32 R48, RZ, RZ, RZ ;  /* 0x000000ffff307224 */ /* 0x000fe200078e00ff */
[----:B------:R-:W-:-:S07]  /*e4d0*/  LOP3.LUT R20, R50, UR31, R49, 0x96, !PT ;  /* 0x0000001f32147c12 */ /* 0x000fce000f8e9631 */
.L_x_3391:
[----:B------:R-:W-:Y:S01]  /*e4e0*/  I2FP.F32.U32 R49, R44 ;  /* 0x0000002c00317245 */ /* 0x000fe20000201000 */
[----:B------:R-:W-:Y:S01]  /*e4f0*/  HADD2.F32 R45, -RZ, R45.H1_H1 ;  /* 0x3000002dff2d7230 */ /* 0x000fe20000004100 */
[----:B------:R-:W-:-:S03]  /*e500*/  ISETP.NE.AND P4, PT, R48, 0x1, PT ;  /* 0x000000013000780c */ /* 0x000fc60003f85270 */
[----:B------:R-:W-:Y:S01]  /*e510*/  FFMA.FTZ R49, R49, R42, 1.1641532182693481445e-10 ;  /* 0x2f00000031317423 */ /* 0x000fe2000001002a */
[----:B------:R-:W-:-:S04]  /*e520*/  FMUL.FTZ R45, R45, UR6 ;  /* 0x000000062d2d7c20 */ /* 0x000fc80008410000 */
[----:B------:R-:W-:Y:S01]  /*e530*/  FMUL.FTZ R45, R45, UR5 ;  /* 0x000000052d2d7c20 */ /* 0x000fe20008410000 */
[----:B------:R-:W-:Y:S01]  /*e540*/  FSETP.GTU.FTZ.AND P3, PT, R49, UR4, PT ;  /* 0x0000000431007c0b */ /* 0x000fe2000bf7c000 */
        /* <DEDUP_REMOVED lines=13> */
.L_x_3395:
        /* <DEDUP_REMOVED lines=12> */
.L_x_3396:
        /* <DEDUP_REMOVED lines=43> */
.L_x_3394:
[----:B------:R-:W-:Y:S01]  /*e990*/  I2FP.F32.U32 R45, R45 ;  /* 0x0000002d002d7245 */ /* 0x000fe20000201000 */
[----:B------:R-:W-:Y:S01]  /*e9a0*/  HADD2.F32 R44, -RZ, R46.H0_H0 ;  /* 0x2000002eff2c7230 */ /* 0x000fe20000004100 */
        /* <DEDUP_REMOVED lines=18> */
.L_x_3398:
        /* <DEDUP_REMOVED lines=12> */
.L_x_3399:
        /* <DEDUP_REMOVED lines=43> */
.L_x_3397:
[----:B------:R-:W-:Y:S01]  /*ee40*/  I2FP.F32.U32 R45, R45 ;  /* 0x0000002d002d7245 */ /* 0x000fe20000201000 */
[----:B------:R-:W-:Y:S01]  /*ee50*/  HADD2.F32 R46, -RZ, R46.H1_H1 ;  /* 0x3000002eff2e7230 */ /* 0x000fe20000004100 */
[----:B------:R-:W-:-:S03]  /*ee60*/  ISETP.NE.AND P5, PT, R44, 0x1, PT ;  /* 0x000000012c00780c */ /* 0x000fc60003fa5270 */
        /* <DEDUP_REMOVED lines=17> */
.L_x_3401:
        /* <DEDUP_REMOVED lines=12> */
.L_x_3402:
        /* <DEDUP_REMOVED lines=43> */
.L_x_3400:
[----:B------:R-:W-:Y:S01]  /*f2f0*/  I2FP.F32.U32 R45, R45 ;  /* 0x0000002d002d7245 */ /* 0x000fe20000201000 */
[----:B------:R-:W-:Y:S01]  /*f300*/  HADD2.F32 R44, -RZ, R47.H0_H0 ;  /* 0x2000002fff2c7230 */ /* 0x000fe20000004100 */
        /* <DEDUP_REMOVED lines=18> */
.L_x_3404:
        /* <DEDUP_REMOVED lines=14> */
.L_x_3405:
        /* <DEDUP_REMOVED lines=43> */
.L_x_3403:
        /* <DEDUP_REMOVED lines=12> */
.L_x_3381:
[----:B------:R-:W-:Y:S01]  /*f880*/  SEL R47, RZ, 0x1000000, !P6 ;  /* 0x01000000ff2f7807 */ /* 0x000fe20007000000 */
[C---:B------:R-:W-:Y:S01]  /*f890*/  IMAD.WIDE.U32 R114, R91.reuse, 0x10, R62 ;  /* 0x000000105b727825 */ /* 0x040fe200078e003e */
[----:B------:R-:W-:Y:S02]  /*f8a0*/  ISETP.NE.AND P6, PT, R54, RZ, PT ;  /* 0x000000ff3600720c */ /* 0x000fe40003fc5270 */
[----:B------:R-:W-:Y:S01]  /*f8b0*/  SEL R54, RZ, 0x10000, !P5 ;  /* 0x00010000ff367807 */ /* 0x000fe20006800000 */
[----:B------:R-:W-:Y:S01]  /*f8c0*/  IMAD.WIDE.U32 R112, R91, 0x8, R64 ;  /* 0x000000085b707825 */ /* 0x000fe200078e0040 */
[----:B------:R-:W-:Y:S01]  /*f8d0*/  SEL R101, RZ, 0x100, !P4 ;  /* 0x00000100ff657807 */ /* 0x000fe20006000000 */
[----:B------:R0:W-:Y:S01]  /*f8e0*/  STG.E.128 desc[UR10][R114.64], R48 ;  /* 0x0000003072007986 */ /* 0x0001e2000c101d0a */
        /* <DEDUP_REMOVED lines=8> */
[----:B------:R-:W-:Y:S02]  /*f970*/  LOP3.LUT R101, R101, R100, RZ, 0xfc, !PT ;  /* 0x0000006465657212 */ /* 0x000fe400078efcff */
        /* <DEDUP_REMOVED lines=23> */
.L_x_3408:
        /* <DEDUP_REMOVED lines=12> */
.L_x_3409:
        /* <DEDUP_REMOVED lines=43> */
.L_x_3407:
[----:B------:R-:W-:Y:S01]  /*fe60*/  I2FP.F32.U32 R69, R60 ;  /* 0x0000003c00457245 */ /* 0x000fe20000201000 */
[----:B-----5:R-:W-:Y:S01]  /*fe70*/  HADD2.F32 R52, -RZ, R44.H0_H0 ;  /* 0x2000002cff347230 */ /* 0x020fe20000004100 */
[----:B------:R-:W-:Y:S01]  /*fe80*/  ISETP.NE.AND P1, PT, R54, 0x1, PT ;  /* 0x000000013600780c */ /* 0x000fe20003f25270 */
[----:B------:R-:W-:Y:S01]  /*fe90*/  HADD2.F32 R113, -RZ, R48.H0_H0 ;  /* 0x20000030ff717230 */ /* 0x000fe20000004100 */
[----:B------:R-:W-:Y:S01]  /*fea0*/  MOV R58, R0 ;  /* 0x00000000003a7202 */ /* 0x000fe20000000f00 */
        /* <DEDUP_REMOVED lines=18> */
.L_x_3411:
        /* <DEDUP_REMOVED lines=12> */
.L_x_3412:
        /* <DEDUP_REMOVED lines=43> */
.L_x_3410:
[----:B------:R-:W-:Y:S01]  /*10340*/  I2FP.F32.U32 R69, R58 ;  /* 0x0000003a00457245 */ /* 0x000fe20000201000 */
[----:B------:R-:W-:Y:S01]  /*10350*/  HADD2.F32 R44, -RZ, R44.H1_H1 ;  /* 0x3000002cff2c7230 */ /* 0x000fe20000004100 */
[----:B------:R-:W-:Y:S01]  /*10360*/  ISETP.NE.AND P1, PT, R60, 0x1, PT ;  /* 0x000000013c00780c */ /* 0x000fe20003f25270 */
[----:B------:R-:W-:Y:S02]  /*10370*/  HADD2.F32 R115, -RZ, R48.H1_H1 ;  /* 0x30000030ff737230 */ /* 0x000fe40000004100 */
        /* <DEDUP_REMOVED lines=18> */
.L_x_3414:
        /* <DEDUP_REMOVED lines=12> */
.L_x_3415:
        /* <DEDUP_REMOVED lines=43> */
.L_x_3413:
        /* <DEDUP_REMOVED lines=22> */
.L_x_3417:
        /* <DEDUP_REMOVED lines=12> */
.L_x_3418:
        /* <DEDUP_REMOVED lines=43> */
.L_x_3416:
        /* <DEDUP_REMOVED lines=22> */
.L_x_3420:
        /* <DEDUP_REMOVED lines=12> */
.L_x_3421:
        /* <DEDUP_REMOVED lines=43> */
.L_x_3419:
[----:B------:R-:W-:Y:S01]  /*111b0*/  I2FP.F32.U32 R45, R45 ;  /* 0x0000002d002d7245 */ /* 0x000fe20000201000 */
[----:B------:R-:W-:Y:S01]  /*111c0*/  HADD2.F32 R44, -RZ, R46.H0_H0 ;  /* 0x2000002eff2c7230 */ /* 0x000fe20000004100 */
[----:B------:R-:W-:Y:S01]  /*111d0*/  ISETP.NE.AND P4, PT, R48, 0x1, PT ;  /* 0x000000013000780c */ /* 0x000fe20003f85270 */
[----:B------:R-:W-:Y:S02]  /*111e0*/  HADD2.F32 R119, -RZ, R50.H0_H0 ;  /* 0x20000032ff777230 */ /* 0x000fe40000004100 */
        /* <DEDUP_REMOVED lines=18> */
.L_x_3423:
        /* <DEDUP_REMOVED lines=12> */
.L_x_3424:
        /* <DEDUP_REMOVED lines=43> */
.L_x_3422:
        /* <DEDUP_REMOVED lines=22> */
.L_x_3426:
        /* <DEDUP_REMOVED lines=12> */
.L_x_3427:
        /* <DEDUP_REMOVED lines=43> */
.L_x_3425:
        /* <DEDUP_REMOVED lines=22> */
.L_x_3429:
        /* <DEDUP_REMOVED lines=14> */
.L_x_3430:
        /* <DEDUP_REMOVED lines=43> */
.L_x_3428:
[----:B------:R-:W-:Y:S01]  /*12040*/  I2FP.F32.U32 R45, R45 ;  /* 0x0000002d002d7245 */ /* 0x000fe20000201000 */
[----:B------:R-:W-:Y:S01]  /*12050*/  HADD2.F32 R47, -RZ, R47.H1_H1 ;  /* 0x3000002fff2f7230 */ /* 0x000fe20000004100 */
[----:B------:R-:W-:Y:S01]  /*12060*/  F2FP.F16.F32.PACK_AB R46, R125, R119 ;  /* 0x000000777d2e723e */ /* 0x000fe200000000ff */
[----:B------:R-:W-:Y:S01]  /*12070*/  HADD2.F32 R54, -RZ, R51.H1_H1 ;  /* 0x30000033ff367230 */ /* 0x000fe20000004100 */
[----:B------:R-:W-:Y:S01]  /*12080*/  F2FP.F16.F32.PACK_AB R44, R115, R113 ;  /* 0x00000071732c723e */ /* 0x000fe200000000ff */
[----:B------:R-:W-:Y:S01]  /*12090*/  FFMA.FTZ R45, R45, R42, 1.1641532182693481445e-10 ;  /* 0x2f0000002d2d7423 */ /* 0x000fe2000001002a */
[----:B------:R-:W-:-:S04]  /*120a0*/  FMUL.FTZ R47, R47, UR6 ;  /* 0x000000062f2f7c20 */ /* 0x000fc80008410000 */
[----:B------:R-:W-:Y:S01]  /*120b0*/  FMUL.FTZ R47, R47, UR5 ;  /* 0x000000052f2f7c20 */ /* 0x000fe20008410000 */
[----:B------:R-:W-:Y:S02]  /*120c0*/  FSETP.GTU.FTZ.AND P6, PT, R45, UR4, PT ;  /* 0x000000042d007c0b */ /* 0x000fe4000bfdc000 */
[----:B------:R-:W-:Y:S02]  /*120d0*/  F2FP.F16.F32.PACK_AB R45, R121, R117 ;  /* 0x00000075792d723e */ /* 0x000fe400000000ff */
[----:B------:R-:W-:Y:S02]  /*120e0*/  FSEL R47, R47, RZ, !P6 ;  /* 0x000000ff2f2f7208 */ /* 0x000fe40007000000 */
[----:B------:R-:W-:-:S03]  /*120f0*/  PLOP3.LUT P6, PT, P6, PT, PT, 0x8, 0x80 ;  /* 0x000000000080781c */ /* 0x000fc600037ce170 */
[----:B------:R-:W-:-:S05]  /*12100*/  FADD.FTZ R54, R47, R54 ;  /* 0x000000362f367221 */ /* 0x000fca0000010000 */
[----:B------:R-:W-:Y:S01]  /*12110*/  F2FP.F16.F32.PACK_AB R47, R54, R123 ;  /* 0x0000007b362f723e */ /* 0x000fe200000000ff */
[----:B------:R-:W-:Y:S06]  /*12120*/  BRA `(.L_x_3431) ;  /* 0x0000002400887947 */ /* 0x000fec0003800000 */
.L_x_3406:
        /* <DEDUP_REMOVED lines=15> */
.L_x_3433:
        /* <DEDUP_REMOVED lines=12> */
.L_x_3434:
        /* <DEDUP_REMOVED lines=43> */
.L_x_3432:
[----:B------:R-:W-:Y:S01]  /*12590*/  I2FP.F32.U32 R49, R48 ;  /* 0x0000003000317245 */ /* 0x000fe20000201000 */
[----:B-----5:R-:W-:Y:S01]  /*125a0*/  HADD2.F32 R48, -RZ, R44.H0_H0 ;  /* 0x2000002cff307230 */ /* 0x020fe20000004100 */
[----:B------:R-:W-:-:S03]  /*125b0*/  ISETP.NE.AND P1, PT, R50, 0x1, PT ;  /* 0x000000013200780c */ /* 0x000fc60003f25270 */
[----:B------:R-:W-:Y:S01]  /*125c0*/  FFMA.FTZ R49, R49, R42, 1.1641532182693481445e-10 ;  /* 0x2f00000031317423 */ /* 0x000fe2000001002a */
[----:B------:R-:W-:-:S04]  /*125d0*/  FMUL.FTZ R48, R48, UR6 ;  /* 0x0000000630307c20 */ /* 0x000fc80008410000 */
[----:B------:R-:W-:Y:S01]  /*125e0*/  FSETP.GTU.FTZ.AND P0, PT, R49, UR4, PT ;  /* 0x0000000431007c0b */ /* 0x000fe2000bf1c000 */
[----:B------:R-:W-:Y:S01]  /*125f0*/  FMUL.FTZ R48, R48, UR5 ;  /* 0x0000000530307c20 */ /* 0x000fe20008410000 */
[----:B------:R-:W-:Y:S02]  /*12600*/  IMAD.MOV.U32 R49, RZ, RZ, R0 ;  /* 0x000000ffff317224 */ /* 0x000fe400078e0000 */
[----:B------:R-:W-:Y:S02]  /*12610*/  PLOP3.LUT P2, PT, P0, PT, PT, 0x8, 0x80 ;  /* 0x000000000080781c */ /* 0x000fe4000074e170 */
[----:B------:R-:W-:Y:S02]  /*12620*/  FSEL R113, R48, RZ, !P0 ;  /* 0x000000ff30717208 */ /* 0x000fe40004000000 */
[----:B------:R-:W-:Y:S02]  /*12630*/  MOV R48, 0x2 ;  /* 0x0000000200307802 */ /* 0x000fe40000000f00 */
[----:B------:R-:W-:Y:S01]  /*12640*/  P2R R52, PR, RZ, 0x4 ;  /* 0x00000004ff347803 */ /* 0x000fe20000000000 */
        /* <DEDUP_REMOVED lines=9> */
.L_x_3436:
        /* <DEDUP_REMOVED lines=12> */
.L_x_3437:
        /* <DEDUP_REMOVED lines=43> */
.L_x_3435:
        /* <DEDUP_REMOVED lines=20> */
.L_x_3439:
        /* <DEDUP_REMOVED lines=12> */
.L_x_3440:
        /* <DEDUP_REMOVED lines=43> */
.L_x_3438:
        /* <DEDUP_REMOVED lines=20> */
.L_x_3442:
        /* <DEDUP_REMOVED lines=12> */
.L_x_3443:
        /* <DEDUP_REMOVED lines=43> */
.L_x_3441:
[----:B------:R-:W-:Y:S01]  /*133b0*/  I2FP.F32.U32 R49, R44 ;  /* 0x0000002c00317245 */ /* 0x000fe20000201000 */
[----:B------:R-:W-:Y:S01]  /*133c0*/  HADD2.F32 R45, -RZ, R45.H1_H1 ;  /* 0x3000002dff2d7230 */ /* 0x000fe20000004100 */
[----:B------:R-:W-:-:S03]  /*133d0*/  ISETP.NE.AND P4, PT, R48, 0x1, PT ;  /* 0x000000013000780c */ /* 0x000fc60003f85270 */
[----:B------:R-:W-:Y:S01]  /*133e0*/  FFMA.FTZ R49, R49, R42, 1.1641532182693481445e-10 ;  /* 0x2f00000031317423 */ /* 0x000fe2000001002a */
[----:B------:R-:W-:-:S04]  /*133f0*/  FMUL.FTZ R45, R45, UR6 ;  /* 0x000000062d2d7c20 */ /* 0x000fc80008410000 */
[----:B------:R-:W-:Y:S01]  /*13400*/  FMUL.FTZ R45, R45, UR5 ;  /* 0x000000052d2d7c20 */ /* 0x000fe20008410000 */
[----:B------:R-:W-:Y:S01]  /*13410*/  FSETP.GTU.FTZ.AND P3, PT, R49, UR4, PT ;  /* 0x0000000431007c0b */ /* 0x000fe2000bf7c000 */
        /* <DEDUP_REMOVED lines=13> */
.L_x_3445:
        /* <DEDUP_REMOVED lines=12> */
.L_x_3446:
        /* <DEDUP_REMOVED lines=43> */
.L_x_3444:
[----:B------:R-:W-:Y:S01]  /*13860*/  I2FP.F32.U32 R45, R45 ;  /* 0x0000002d002d7245 */ /* 0x000fe20000201000 */
[----:B------:R-:W-:Y:S01]  /*13870*/  HADD2.F32 R44, -RZ, R46.H0_H0 ;  /* 0x2000002eff2c7230 */ /* 0x000fe20000004100 */
        /* <DEDUP_REMOVED lines=18> */
.L_x_3448:
        /* <DEDUP_REMOVED lines=12> */
.L_x_3449:
        /* <DEDUP_REMOVED lines=43> */
.L_x_3447:
        /* <DEDUP_REMOVED lines=20> */
.L_x_3451:
        /* <DEDUP_REMOVED lines=12> */
.L_x_3452:
        /* <DEDUP_REMOVED lines=43> */
.L_x_3450:
        /* <DEDUP_REMOVED lines=20> */
.L_x_3454:
        /* <DEDUP_REMOVED lines=14> */
.L_x_3455:
        /* <DEDUP_REMOVED lines=43> */
.L_x_3453:
[----:B------:R-:W-:Y:S01]  /*14690*/  I2FP.F32.U32 R45, R45 ;  /* 0x0000002d002d7245 */ /* 0x000fe20000201000 */
[----:B------:R-:W-:Y:S01]  /*146a0*/  HADD2.F32 R47, -RZ, R47.H1_H1 ;  /* 0x3000002fff2f7230 */ /* 0x000fe20000004100 */
[----:B------:R-:W-:Y:S02]  /*146b0*/  F2FP.F16.F32.PACK_AB R46, R125, R119 ;  /* 0x000000777d2e723e */ /* 0x000fe400000000ff */
[----:B------:R-:W-:Y:S01]  /*146c0*/  F2FP.F16.F32.PACK_AB R44, R115, R113 ;  /* 0x00000071732c723e */ /* 0x000fe200000000ff */
[----:B------:R-:W-:Y:S01]  /*146d0*/  FFMA.FTZ R45, R45, R42, 1.1641532182693481445e-10 ;  /* 0x2f0000002d2d7423 */ /* 0x000fe2000001002a */
[----:B------:R-:W-:-:S04]  /*146e0*/  FMUL.FTZ R47, R47, UR6 ;  /* 0x000000062f2f7c20 */ /* 0x000fc80008410000 */
[----:B------:R-:W-:Y:S01]  /*146f0*/  FMUL.FTZ R47, R47, UR5 ;  /* 0x000000052f2f7c20 */ /* 0x000fe20008410000 */
[----:B------:R-:W-:Y:S02]  /*14700*/  FSETP.GTU.FTZ.AND P6, PT, R45, UR4, PT ;  /* 0x000000042d007c0b */ /* 0x000fe4000bfdc000 */
[----:B------:R-:W-:Y:S02]  /*14710*/  F2FP.F16.F32.PACK_AB R45, R121, R117 ;  /* 0x00000075792d723e */ /* 0x000fe400000000ff */
[----:B------:R-:W-:Y:S02]  /*14720*/  FSEL R54, R47, RZ, !P6 ;  /* 0x000000ff2f367208 */ /* 0x000fe40007000000 */
[----:B------:R-:W-:Y:S02]  /*14730*/  PLOP3.LUT P6, PT, P6, PT, PT, 0x8, 0x80 ;  /* 0x000000000080781c */ /* 0x000fe400037ce170 */
[----:B------:R-:W-:-:S11]  /*14740*/  F2FP.F16.F32.PACK_AB R47, R54, R123 ;  /* 0x0000007b362f723e */ /* 0x000fd600000000ff */
.L_x_3431:
        /* <DEDUP_REMOVED lines=11> */
[----:B------:R-:W-:Y:S01]  /*14800*/  LOP3.LUT R66, R66, R49, R68, 0xfe, !PT ;  /* 0x0000003142427212 */ /* 0x000fe200078efe44 */
[----:B------:R-:W-:Y:S01]  /*14810*/  FADD.FTZ R42, R42, R57 ;  /* 0x000000392a2a7221 */ /* 0x000fe20000010000 */
[----:B------:R-:W-:Y:S01]  /*14820*/  SEL R49, RZ, 0x1, !P6 ;  /* 0x00000001ff317807 */ /* 0x000fe20007000000 */
        /* <DEDUP_REMOVED lines=39> */
[----:B------:R-:W-:-:S03]  /*14aa0*/  SEL R101, RZ, 0x10000, !P1 ;  /* 0x00010000ff657807 */ /* 0x000fc60004800000 */
        /* <DEDUP_REMOVED lines=66> */
[----:B0-----:R-:W-:Y:S01]  /*14ed0*/  FADD.FTZ R51, R42, R51 ;  /* 0x000000332a337221 */ /* 0x001fe20000010000 */
[----:B------:R-:W-:-:S04]  /*14ee0*/  SEL R42, RZ, 0x100, !P0 ;  /* 0x00000100ff2a7807 */ /* 0x000fc80004000000 */
[----:B------:R-:W0:Y:S01]  /*14ef0*/  SHFL.BFLY PT, R50, R51, 0x2, 0x1f ;  /* 0x0c401f0033327f89 */ /* 0x000e2200000e0000 */
[----:B------:R-:W-:Y:S01]  /*14f00*/  LOP3.LUT R42, R42, R60, R101, 0xfe, !PT ;  /* 0x0000003c2a2a7212 */ /* 0x000fe200078efe65 */
[----:B0-----:R-:W-:Y:S01]  /*14f10*/  FADD.FTZ R50, R51, R50 ;  /* 0x0000003233327221 */ /* 0x001fe20000010000 */
[----:B------:R-:W-:-:S04]  /*14f20*/  SEL R51, RZ, 0x1, !P3 ;  /* 0x00000001ff337807 */ /* 0x000fc80005800000 */
[----:B------:R-:W0:Y:S01]  /*14f30*/  SHFL.BFLY PT, R69, R50, 0x4, 0x1f ;  /* 0x0c801f0032457f89 */ /* 0x000e2200000e0000 */
[----:B------:R-:W-:Y:S01]  /*14f40*/  LOP3.LUT R51, R66, R51, RZ, 0xfc, !PT ;  /* 0x0000003342337212 */ /* 0x000fe200078efcff */
[----:B0-----:R-:W-:Y:S01]  /*14f50*/  FADD.FTZ R69, R50, R69 ;  /* 0x0000004532457221 */ /* 0x001fe20000010000 */
[----:B------:R-:W-:Y:S02]  /*14f60*/  LOP3.LUT R50, R42, R49, RZ, 0xfc, !PT ;  /* 0x000000312a327212 */ /* 0x000fe400078efcff */
[----:B------:R-:W-:Y:S02]  /*14f70*/  LOP3.LUT P0, R42, R40, 0x1f, RZ, 0xc0, !PT ;  /* 0x0000001f282a7812 */ /* 0x000fe4000780c0ff */
[----:B------:R-:W0:Y:S04]  /*14f80*/  SHFL.BFLY PT, R52, R69, 0x8, 0x1f ;  /* 0x0d001f0045347f89 */ /* 0x000e2800000e0000 */
[----:B------:R-:W-:Y:S01]  /*14f90*/  STG.E.64 desc[UR10][R64.64], R50 ;  /* 0x0000003240007986 */ /* 0x000fe2000c101b0a */
        /* <DEDUP_REMOVED lines=11> */
.L_x_3457:
[----:B------:R-:W-:Y:S05]  /*15050*/  BSYNC.RECONVERGENT B0 ;  /* 0x0000000000007941 */ /* 0x000fea0003800200 */
.L_x_3456:
        /* <DEDUP_REMOVED lines=8> */
[----:B------:R-:W-:-:S04]  /*150e0*/  SHF.L.U32 R42, R40, 0x3, RZ ;  /* 0x00000003282a7819 */ /* 0x000fc800000006ff */
[----:B------:R-:W-:Y:S01]  /*150f0*/  LOP3.LUT R44, R42, 0xf8, RZ, 0xc0, !PT ;  /* 0x000000f82a2c7812 */ /* 0x000fe200078ec0ff */
[----:B------:R-:W-:Y:S01]  /*15100*/  IMAD.MOV.U32 R42, RZ, RZ, 0x400 ;  /* 0x00000400ff2a7424 */ /* 0x000fe200078e00ff */
[----:B0-----:R-:W-:-:S04]  /*15110*/  ULEA UR4, UR5, UR4, 0x18 ;  /* 0x0000000405047291 */ /* 0x001fc8000f8ec0ff */
[----:B------:R-:W-:-:S09]  /*15120*/  @UP2 UIADD3 UR4, UPT, UPT, UR4, 0x40, URZ ;  /* 0x0000004004042890 */ /* 0x000fd2000fffe0ff */
[----:B------:R-:W0:Y:S03]  /*15130*/  LDS.64 R44, [R44+UR4] ;  /* 0x000000042c2c7984 */ /* 0x000e260008000a00 */
.L_x_3459:
[----:B------:R-:W-:Y:S05]  /*15140*/  BSYNC.RECONVERGENT B0 ;  /* 0x0000000000007941 */ /* 0x000fea0003800200 */
.L_x_3458:
[----:B------:R-:W1:Y:S01]  /*15150*/  SHFL.DOWN PT, R47, R42, 0x4, 0x1f ;  /* 0x08801f002a2f7f89 */ /* 0x000e6200000e0000 */
[----:B------:R-:W-:Y:S01]  /*15160*/  ISETP.NE.AND P1, PT, R40, RZ, PT ;  /* 0x000000ff2800720c */ /* 0x000fe20003f25270 */
[----:B------:R-:W-:Y:S01]  /*15170*/  HADD2.F32 R110, -RZ, R37.H0_H0 ;  /* 0x20000025ff6e7230 */ /* 0x000fe20000004100 */
        /* <DEDUP_REMOVED lines=30> */
[----:B-1----:R-:W-:Y:S01]  /*15360*/  FADD.FTZ R46, R46, R45 ;  /* 0x0000002d2e2e7221 */ /* 0x002fe20000010000 */
[----:B------:R-:W-:Y:S02]  /*15370*/  IMAD.U32 R63, RZ, RZ, UR9 ;  /* 0x00000009ff3f7e24 */ /* 0x000fe4000f8e00ff */
[----:B--2---:R-:W-:Y:S01]  /*15380*/  FMUL.FTZ R51, R47, R52 ;  /* 0x000000342f337220 */ /* 0x004fe20000410000 */
[----:B------:R-:W-:Y:S01]  /*15390*/  FMUL.FTZ R49, R50, R49 ;  /* 0x0000003132317220 */ /* 0x000fe20000410000 */
[-C--:B---3--:R-:W-:Y:S02]  /*153a0*/  IADD3 R48, PT, PT, R48, R69.reuse, RZ ;  /* 0x0000004530307210 */ /* 0x088fe40007ffe0ff */
[----:B------:R-:W-:Y:S01]  /*153b0*/  I2FP.F32.S32 R69, R69 ;  /* 0x0000004500457245 */ /* 0x000fe20000201400 */
[----:B------:R-:W0:Y:S01]  /*153c0*/  SHFL.DOWN PT, R42, R51, 0x1, 0x1f ;  /* 0x08201f00332a7f89 */ /* 0x000e2200000e0000 */
[----:B------:R-:W-:Y:S01]  /*153d0*/  FMUL.FTZ R49, R49, R65 ;  /* 0x0000004131317220 */ /* 0x000fe20000410000 */
[----:B------:R-:W-:Y:S01]  /*153e0*/  I2FP.F32.S32 R48, R48 ;  /* 0x0000003000307245 */ /* 0x000fe20000201400 */
[----:B------:R-:W-:-:S02]  /*153f0*/  HADD2.F32 R65, -RZ, R33.H1_H1 ;  /* 0x30000021ff417230 */ /* 0x000fc40000004100 */
        /* <DEDUP_REMOVED lines=11> */
[----:B------:R-:W-:Y:S02]  /*154b0*/  FMUL.FTZ R69, R47, R69 ;  /* 0x000000452f457220 */ /* 0x000fe40000410000 */
[----:B------:R1:W2:Y:S02]  /*154c0*/  SHFL.IDX PT, R47, R49, RZ, 0x1f ;  /* 0x00001fff312f7589 */ /* 0x0002a400000e0000 */
[----:B------:R-:W-:Y:S02]  /*154d0*/  FFMA.FTZ R69, R48, R69, R45 ;  /* 0x0000004530457223 */ /* 0x000fe4000001002d */
[----:B------:R-:W3:Y:S04]  /*154e0*/  @!P1 LDC.64 R44, c[0x0][0x3c0] ;  /* 0x0000f000ff2c9b82 */ /* 0x000ee80000000a00 */
[----:B------:R-:W0:Y:S01]  /*154f0*/  SHFL.IDX PT, R69, R69, RZ, 0x1f ;  /* 0x00001fff45457589 */ /* 0x000e2200000e0000 */
[----:B-1----:R-:W-:-:S02]  /*15500*/  HADD2.F32 R49, -RZ, R36.H0_H0 ;  /* 0x20000024ff317230 */ /* 0x002fc40000004100 */
[C---:B--2---:R-:W-:Y:S01]  /*15510*/  FMUL.FTZ R40, R47.reuse, R47 ;  /* 0x0000002f2f287220 */ /* 0x044fe20000410000 */
[----:B------:R-:W-:Y:S01]  /*15520*/  FSEL R102, R47, RZ, !P0 ;  /* 0x000000ff2f667208 */ /* 0x000fe20004000000 */
[----:B---3--:R-:W-:-:S03]  /*15530*/  @!P1 IMAD.WIDE R44, R63, 0x4, R44 ;  /* 0x000000043f2c9825 */ /* 0x008fc600078e022c */
[----:B------:R-:W-:Y:S01]  /*15540*/  FSEL R51, R40, RZ, P0 ;  /* 0x000000ff28337208 */ /* 0x000fe20000000000 */
[C---:B------:R-:W-:Y:S01]  /*15550*/  FADD.FTZ R112, -R102.reuse, R57 ;  /* 0x0000003966707221 */ /* 0x040fe20000010100 */
[C---:B------:R-:W-:Y:S01]  /*15560*/  FADD.FTZ R106, -R102.reuse, R53 ;  /* 0x00000035666a7221 */ /* 0x040fe20000010100 */
[----:B0-----:R-:W-:Y:S01]  /*15570*/  FFMA.FTZ R40, R69, UR20, R42 ;  /* 0x0000001445287c23 */ /* 0x001fe2000801002a */
[C---:B------:R-:W-:Y:S01]  /*15580*/  FADD.FTZ R108, -R102.reuse, R55 ;  /* 0x00000037666c7221 */ /* 0x040fe20000010100 */
[C---:B------:R-:W-:Y:S01]  /*15590*/  FADD.FTZ R104, -R102.reuse, R43 ;  /* 0x0000002b66687221 */ /* 0x040fe20000010100 */
[----:B------:R-:W-:Y:S01]  /*155a0*/  FADD.FTZ R42, -R102, R59 ;  /* 0x0000003b662a7221 */ /* 0x000fe20000010100 */
[----:B------:R-:W-:Y:S01]  /*155b0*/  FADD.FTZ R51, R40, R51 ;  /* 0x0000003328337221 */ /* 0x000fe20000010000 */
[C---:B------:R-:W-:Y:S01]  /*155c0*/  FADD.FTZ R80, -R102.reuse, R61 ;  /* 0x0000003d66507221 */ /* 0x040fe20000010100 */
        /* <DEDUP_REMOVED lines=27> */
[----:B------:R2:W-:Y:S01]  /*15780*/  @!P1 STG.E desc[UR10][R44.64], R47 ;  /* 0x0000002f2c009986 */ /* 0x0005e2000c10190a */
[----:B0-----:R-:W-:-:S02]  /*15790*/  HADD2.F32 R51, -RZ, R19.H1_H1 ;  /* 0x30000013ff337230 */ /* 0x001fc40000004100 */
[C---:B-1----:R-:W-:Y:S01]  /*157a0*/  FMUL.FTZ R106, R57.reuse, R106 ;  /* 0x0000006a396a7220 */ /* 0x042fe20000410000 */
[----:B------:R-:W-:Y:S02]  /*157b0*/  HADD2.F32 R53, -RZ, R36.H1_H1 ;  /* 0x30000024ff357230 */ /* 0x000fe40000004100 */
[C---:B------:R-:W-:Y:S01]  /*157c0*/  FMUL.FTZ R104, R57.reuse, R104 ;  /* 0x0000006839687220 */ /* 0x040fe20000410000 */
[----:B------:R-:W-:Y:S02]  /*157d0*/  HADD2.F32 R102, -RZ, R17.H0_H0 ;  /* 0x20000011ff667230 */ /* 0x000fe40000004100 */
[C---:B------:R-:W-:Y:S01]  /*157e0*/  FMUL.FTZ R112, R57.reuse, R112 ;  /* 0x0000007039707220 */ /* 0x040fe20000410000 */
[----:B------:R-:W-:Y:S02]  /*157f0*/  HADD2.F32 R43, -RZ, R19.H0_H0 ;  /* 0x20000013ff2b7230 */ /* 0x000fe40000004100 */
[----:B------:R-:W-:Y:S01]  /*15800*/  FMUL.FTZ R80, R57, R80 ;  /* 0x0000005039507220 */ /* 0x000fe20000410000 */
[----:B------:R-:W-:-:S02]  /*15810*/  HADD2.F32 R55, -RZ, R17.H1_H1 ;  /* 0x30000011ff377230 */ /* 0x000fc40000004100 */
[C---:B------:R-:W-:Y:S01]  /*15820*/  FMUL.FTZ R42, R57.reuse, R42 ;  /* 0x0000002a392a7220 */ /* 0x040fe20000410000 */
[----:B------:R-:W-:Y:S02]  /*15830*/  HADD2.F32 R59, -RZ, R37.H1_H1 ;  /* 0x30000025ff3b7230 */ /* 0x000fe40000004100 */
[----:B--2---:R-:W-:Y:S01]  /*15840*/  FMUL.FTZ R47, R57, R108 ;  /* 0x0000006c392f7220 */ /* 0x004fe20000410000 */
[----:B------:R-:W-:Y:S01]  /*15850*/  FFMA.FTZ R45, R106, R51, R53 ;  /* 0x000000336a2d7223 */ /* 0x000fe20000010035 */
[----:B------:R-:W-:Y:S01]  /*15860*/  FFMA.FTZ R44, R104, R43, R49 ;  /* 0x0000002b682c7223 */ /* 0x000fe20000010031 */
[----:B------:R-:W-:Y:S02]  /*15870*/  HADD2.F32 R51, -RZ, R16.H1_H1 ;  /* 0x30000010ff337230 */ /* 0x000fe40000004100 */
[----:B------:R-:W-:Y:S01]  /*15880*/  FFMA.FTZ R47, R47, R102, R110 ;  /* 0x000000662f2f7223 */ /* 0x000fe2000001006e */
[----:B------:R-:W-:Y:S01]  /*15890*/  FFMA.FTZ R102, R112, R55, R59 ;  /* 0x0000003770667223 */ /* 0x000fe2000001003b */
[----:B------:R-:W-:-:S02]  /*158a0*/  HADD2.F32 R53, -RZ, R38.H1_H1 ;  /* 0x30000026ff357230 */ /* 0x000fc40000004100 */
[C---:B------:R-:W-:Y:S01]  /*158b0*/  FMUL.FTZ R90, R57.reuse, R90 ;  /* 0x0000005a395a7220 */ /* 0x040fe20000410000 */
[----:B------:R-:W-:Y:S02]  /*158c0*/  HADD2.F32 R49, -RZ, R16.H0_H0 ;  /* 0x20000010ff317230 */ /* 0x000fe40000004100 */
[C---:B------:R-:W-:Y:S01]  /*158d0*/  FMUL.FTZ R100, R57.reuse, R100 ;  /* 0x0000006439647220 */ /* 0x040fe20000410000 */
[----:B------:R-:W-:Y:S02]  /*158e0*/  HADD2.F32 R43, -RZ, R38.H0_H0 ;  /* 0x20000026ff2b7230 */ /* 0x000fe40000004100 */
        /* <DEDUP_REMOVED lines=28> */
[----:B------:R-:W-:Y:S01]  /*15ab0*/  FMUL.FTZ R70, R57, R78 ;  /* 0x0000004e39467220 */ /* 0x000fe20000410000 */
[----:B------:R-:W-:Y:S02]  /*15ac0*/  HADD2.F32 R63, -RZ, R13.H1_H1 ;  /* 0x3000000dff3f7230 */ /* 0x000fe40000004100 */
[----:B------:R-:W-:Y:S01]  /*15ad0*/  FFMA.FTZ R59, R59, R42, R68 ;  /* 0x0000002a3b3b7223 */ /* 0x000fe20000010044 */
[--C-:B------:R-:W-:Y:S02]  /*15ae0*/  HADD2.F32 R42, -RZ, R10.reuse.H1_H1 ;  /* 0x3000000aff2a7230 */ /* 0x100fe40000004100 */
[----:B------:R-:W-:Y:S01]  /*15af0*/  FFMA.FTZ R70, R70, R43, R61 ;  /* 0x0000002b46467223 */ /* 0x000fe2000001003d */
[----:B------:R-:W-:Y:S02]  /*15b00*/  HADD2.F32 R43, -RZ, R10.H0_H0 ;  /* 0x2000000aff2b7230 */ /* 0x000fe40000004100 */
[----:B------:R-:W-:Y:S01]  /*15b10*/  FFMA.FTZ R86, R92, R63, R65 ;  /* 0x0000003f5c567223 */ /* 0x000fe20000010041 */
[----:B------:R-:W-:-:S02]  /*15b20*/  HADD2.F32 R61, -RZ, R28.H0_H0 ;  /* 0x2000001cff3d7230 */ /* 0x000fc40000004100 */
[C---:B------:R-:W-:Y:S01]  /*15b30*/  FMUL.FTZ R78, R57.reuse, R96 ;  /* 0x00000060394e7220 */ /* 0x040fe20000410000 */
[----:B------:R-:W-:Y:S02]  /*15b40*/  HADD2.F32 R68, -RZ, R28.H1_H1 ;  /* 0x3000001cff447230 */ /* 0x000fe40000004100 */
[----:B------:R-:W-:Y:S01]  /*15b50*/  FMUL.FTZ R66, R57, R66 ;  /* 0x0000004239427220 */ /* 0x000fe20000410000 */
[----:B------:R-:W-:Y:S02]  /*15b60*/  HADD2.F32 R63, -RZ, R11.H1_H1 ;  /* 0x3000000bff3f7230 */ /* 0x000fe40000004100 */
[----:B------:R-:W-:Y:S01]  /*15b70*/  FFMA.FTZ R72, R60, R43, R61 ;  /* 0x0000002b3c487223 */ /* 0x000fe2000001003d */
[----:B------:R-:W-:Y:S02]  /*15b80*/  HADD2.F32 R65, -RZ, R35.H1_H1 ;  /* 0x30000023ff417230 */ /* 0x000fe40000004100 */
[----:B------:R-:W-:Y:S01]  /*15b90*/  FFMA.FTZ R75, R75, R42, R68 ;  /* 0x0000002a4b4b7223 */ /* 0x000fe20000010044 */
[----:B------:R-:W-:-:S02]  /*15ba0*/  HADD2.F32 R43, -RZ, R8.H0_H0 ;  /* 0x20000008ff2b7230 */ /* 0x000fc40000004100 */
[C---:B------:R-:W-:Y:S01]  /*15bb0*/  FMUL.FTZ R79, R57.reuse, R74 ;  /* 0x0000004a394f7220 */ /* 0x040fe20000410000 */
[----:B------:R-:W-:Y:S02]  /*15bc0*/  HADD2.F32 R61, -RZ, R30.H0_H0 ;  /* 0x2000001eff3d7230 */ /* 0x000fe40000004100 */
[----:B------:R-:W-:Y:S01]  /*15bd0*/  FFMA.FTZ R78, R78, R63, R65 ;  /* 0x0000003f4e4e7223 */ /* 0x000fe20000010041 */
[----:B------:R-:W-:Y:S02]  /*15be0*/  HADD2.F32 R42, -RZ, R8.H1_H1 ;  /* 0x30000008ff2a7230 */ /* 0x000fe40000004100 */
[C---:B------:R-:W-:Y:S01]  /*15bf0*/  FMUL.FTZ R71, R57.reuse, R88 ;  /* 0x0000005839477220 */ /* 0x040fe20000410000 */
[----:B------:R-:W-:Y:S02]  /*15c00*/  HADD2.F32 R60, -RZ, R30.H1_H1 ;  /* 0x3000001eff3c7230 */ /* 0x000fe40000004100 */
[----:B------:R-:W-:Y:S01]  /*15c10*/  FMUL.FTZ R77, R57, R82 ;  /* 0x00000052394d7220 */ /* 0x000fe20000410000 */
[----:B------:R-:W-:-:S02]  /*15c20*/  HADD2.F32 R92, -RZ, R11.H0_H0 ;  /* 0x2000000bff5c7230 */ /* 0x000fc40000004100 */
[----:B------:R-:W-:Y:S01]  /*15c30*/  FMUL.FTZ R82, R57, R98 ;  /* 0x0000006239527220 */ /* 0x000fe20000410000 */
[----:B------:R-:W-:Y:S02]  /*15c40*/  HADD2.F32 R100, -RZ, R35.H0_H0 ;  /* 0x20000023ff647230 */ /* 0x000fe40000004100 */
[----:B------:R-:W-:Y:S01]  /*15c50*/  FFMA.FTZ R74, R66, R43, R61 ;  /* 0x0000002b424a7223 */ /* 0x000fe2000001003d */
[----:B------:R-:W-:Y:S02]  /*15c60*/  HADD2.F32 R63, -RZ, R9.H1_H1 ;  /* 0x30000009ff3f7230 */ /* 0x000fe40000004100 */
[----:B------:R-:W-:Y:S01]  /*15c70*/  FFMA.FTZ R79, R79, R42, R60 ;  /* 0x0000002a4f4f7223 */ /* 0x000fe2000001003c */
[----:B------:R-:W-:Y:S01]  /*15c80*/  HADD2.F32 R65, -RZ, R29.H1_H1 ;  /* 0x3000001dff417230 */ /* 0x000fe20000004100 */
[----:B------:R-:W0:Y:S01]  /*15c90*/  LDC.64 R42, c[0x0][0x428] ;  /* 0x00010a00ff2a7b82 */ /* 0x000e220000000a00 */
[----:B------:R-:W-:Y:S01]  /*15ca0*/  FFMA.FTZ R71, R71, R92, R100 ;  /* 0x0000005c47477223 */ /* 0x000fe20000010064 */
[----:B------:R-:W-:-:S02]  /*15cb0*/  HADD2.F32 R88, -RZ, R9.H0_H0 ;  /* 0x20000009ff587230 */ /* 0x000fc40000004100 */
[C---:B------:R-:W-:Y:S01]  /*15cc0*/  FMUL.FTZ R81, R57.reuse, R84 ;  /* 0x0000005439517220 */ /* 0x040fe20000410000 */
[----:B------:R-:W-:Y:S02]  /*15cd0*/  HADD2.F32 R92, -RZ, R29.H0_H0 ;  /* 0x2000001dff5c7230 */ /* 0x000fe40000004100 */
[----:B------:R-:W-:Y:S01]  /*15ce0*/  FFMA.FTZ R82, R82, R63, R65 ;  /* 0x0000003f52527223 */ /* 0x000fe20000010041 */
[----:B------:R-:W-:Y:S02]  /*15cf0*/  HADD2.F32 R63, -RZ, R7.H1_H1 ;  /* 0x30000007ff3f7230 */ /* 0x000fe40000004100 */
[----:B------:R-:W-:Y:S01]  /*15d00*/  FMUL.FTZ R84, R57, R94 ;  /* 0x0000005e39547220 */ /* 0x000fe20000410000 */
[----:B------:R-:W1:Y:S01]  /*15d10*/  @!P1 LDC.64 R60, c[0x0][0x3c8] ;  /* 0x0000f200ff3c9b82 */ /* 0x000e620000000a00 */
        /* <DEDUP_REMOVED lines=23> */
[----:B------:R-:W-:Y:S01]  /*15e90*/  FMUL.FTZ R64, R57, R64 ;  /* 0x0000004039407220 */ /* 0x000fe20000410000 */
[----:B------:R-:W-:Y:S02]  /*15ea0*/  HADD2.F32 R69, -RZ, R26.H1_H1 ;  /* 0x3000001aff457230 */ /* 0x000fe40000004100 */
[----:B------:R-:W-:Y:S01]  /*15eb0*/  FFMA.FTZ R83, R40, R83, R63 ;  /* 0x0000005328537223 */ /* 0x000fe2000001003f */
[----:B------:R-:W-:-:S02]  /*15ec0*/  HADD2.F32 R89, -RZ, R3.H0_H0 ;  /* 0x20000003ff597230 */ /* 0x000fc40000004100 */
[C---:B------:R-:W-:Y:S01]  /*15ed0*/  FMUL.FTZ R40, R57.reuse, R54 ;  /* 0x0000003639287220 */ /* 0x040fe20000410000 */
[----:B------:R-:W-:Y:S01]  /*15ee0*/  HADD2.F32 R93, -RZ, R27.H0_H0 ;  /* 0x2000001bff5d7230 */ /* 0x000fe20000004100 */
[----:B------:R-:W-:Y:S01]  /*15ef0*/  MOV R99, UR9 ;  /* 0x0000000900637c02 */ /* 0x000fe20008000f00 */
[----:B------:R-:W-:Y:S02]  /*15f00*/  HADD2.F32 R95, -RZ, R3.H1_H1 ;  /* 0x30000003ff5f7230 */ /* 0x000fe40000004100 */
[----:B------:R-:W-:Y:S01]  /*15f10*/  FMUL.FTZ R48, R57, R48 ;  /* 0x0000003039307220 */ /* 0x000fe20000410000 */
[----:B------:R-:W-:Y:S02]  /*15f20*/  HADD2.F32 R97, -RZ, R27.H1_H1 ;  /* 0x3000001bff617230 */ /* 0x000fe40000004100 */
[----:B------:R-:W-:Y:S01]  /*15f30*/  FFMA.FTZ R87, R52, R67, R69 ;  /* 0x0000004334577223 */ /* 0x000fe20000010045 */
[----:B------:R-:W-:Y:S02]  /*15f40*/  HADD2.F32 R63, -RZ, R4.H0_H0 ;  /* 0x20000004ff3f7230 */ /* 0x000fe40000004100 */
[----:B------:R-:W-:Y:S01]  /*15f50*/  FFMA.FTZ R89, R64, R89, R93 ;  /* 0x0000005940597223 */ /* 0x000fe2000001005d */
[----:B------:R-:W-:-:S02]  /*15f60*/  HADD2.F32 R65, -RZ, R26.H0_H0 ;  /* 0x2000001aff417230 */ /* 0x000fc40000004100 */
[----:B------:R-:W-:Y:S01]  /*15f70*/  FFMA.FTZ R52, R40, R95, R97 ;  /* 0x0000005f28347223 */ /* 0x000fe20000010061 */
[----:B-1----:R-:W-:Y:S01]  /*15f80*/  @!P1 IMAD.WIDE R60, R99, 0x4, R60 ;  /* 0x00000004633c9825 */ /* 0x002fe200078e023c */
[----:B------:R-:W-:Y:S01]  /*15f90*/  F2FP.F16.F32.PACK_AB R40, R45, R44 ;  /* 0x0000002c2d28723e */ /* 0x000fe200000000ff */
[----:B------:R-:W-:Y:S02]  /*15fa0*/  UIADD3 UR9, UPT, UPT, UR9, UR14, URZ ;  /* 0x0000000e09097290 */ /* 0x000fe4000fffe0ff */
[----:B------:R-:W-:Y:S01]  /*15fb0*/  FFMA.FTZ R54, R48, R63, R65 ;  /* 0x0000003f30367223 */ /* 0x000fe20000010041 */
[--C-:B0-----:R-:W-:Y:S01]  /*15fc0*/  IMAD.WIDE.U32 R62, R41, 0x10, R42.reuse ;  /* 0x00000010293e7825 */ /* 0x101fe200078e002a */
[----:B------:R-:W-:Y:S01]  /*15fd0*/  F2FP.F16.F32.PACK_AB R41, R102, R47 ;  /* 0x0000002f6629723e */ /* 0x000fe200000000ff */
[----:B------:R0:W-:Y:S01]  /*15fe0*/  @!P1 STG.E desc[UR10][R60.64], R57 ;  /* 0x000000393c009986 */ /* 0x0001e2000c10190a */
[----:B------:R-:W-:Y:S01]  /*15ff0*/  F2FP.F16.F32.PACK_AB R47, R78, R71 ;  /* 0x000000474e2f723e */ /* 0x000fe200000000ff */
[--C-:B------:R-:W-:Y:S01]  /*16000*/  IMAD.WIDE.U32 R64, R73, 0x10, R42.reuse ;  /* 0x0000001049407825 */ /* 0x100fe200078e002a */
[----:B------:R-:W-:Y:S01]  /*16010*/  F2FP.F16.F32.PACK_AB R46, R70, R59 ;  /* 0x0000003b462e723e */ /* 0x000fe200000000ff */
[----:B------:R-:W-:Y:S01]  /*16020*/  UISETP.GE.AND UP1, UPT, UR9, UR15, UPT ;  /* 0x0000000f0900728c */ /* 0x000fe2000bf26270 */
[----:B------:R-:W-:Y:S01]  /*16030*/  F2FP.F16.F32.PACK_AB R45, R86, R55 ;  /* 0x00000037562d723e */ /* 0x000fe200000000ff */
[----:B------:R-:W-:Y:S01]  /*16040*/  IMAD.WIDE.U32 R66, R91, 0x10, R42 ;  /* 0x000000105b427825 */ /* 0x000fe200078e002a */
[----:B------:R-:W-:-:S02]  /*16050*/  F2FP.F16.F32.PACK_AB R44, R76, R53 ;  /* 0x000000354c2c723e */ /* 0x000fc400000000ff */
[----:B------:R-:W-:Y:S01]  /*16060*/  F2FP.F16.F32.PACK_AB R50, R79, R74 ;  /* 0x0000004a4f32723e */ /* 0x000fe200000000ff */
[----:B------:R-:W-:Y:S01]  /*16070*/  IMAD.WIDE.U32 R68, R111, 0x10, R42 ;  /* 0x000000106f447825 */ /* 0x000fe200078e002a */
[----:B------:R-:W-:Y:S02]  /*16080*/  F2FP.F16.F32.PACK_AB R43, R90, R51 ;  /* 0x000000335a2b723e */ /* 0x000fe400000000ff */
[----:B------:R-:W-:Y:S02]  /*16090*/  F2FP.F16.F32.PACK_AB R42, R80, R49 ;  /* 0x00000031502a723e */ /* 0x000fe400000000ff */
[----:B------:R-:W-:Y:S02]  /*160a0*/  F2FP.F16.F32.PACK_AB R51, R84, R81 ;  /* 0x000000515433723e */ /* 0x000fe400000000ff */
        /* <DEDUP_REMOVED lines=8> */
[----:B------:R-:W-:-:S05]  /*16130*/  F2FP.F16.F32.PACK_AB R52, R88, R83 ;  /* 0x000000535834723e */ /* 0x000fca00000000ff */
[----:B------:R0:W-:Y:S01]  /*16140*/  STG.E.128 desc[UR10][R68.64], R52 ;  /* 0x0000003444007986 */ /* 0x0001e2000c101d0a */
[----:B------:R-:W-:Y:S05]  /*16150*/  BRA.U !UP1, `(.L_x_3460) ;  /* 0xfffffea909487547 */ /* 0x000fea000b83ffff */
[----:B------:R-:W-:Y:S05]  /*16160*/  EXIT ;  /* 0x000000000000794d */ /* 0x000fea0003800000 */
.L_x_3461:
        /* <DEDUP_REMOVED lines=9> */
.L_x_27485:


//--------------------- .text._ZN10layer_norm13ln_fwd_kernelINS_13Kernel_traitsI6__halfS2_S2_S2_fjLj8192ELj1ELj1ELj8ELj16ENS_18Kernel_traits_baseILj8192ES2_S2_S2_S2_fjLj256EEEEELb1ELb0ELb1ELb0EEEvNS_9FwdParamsE --------------------------
	.section	.text._ZN10layer_norm13ln_fwd_kernelINS_13Kernel_traitsI6__halfS2_S2_S2_fjLj8192ELj1ELj1ELj8ELj16ENS_18Kernel_traits_baseILj8192ES2_S2_S2_S2_fjLj256EEEEELb1ELb0ELb1ELb0EEEvNS_9FwdParamsE,"ax",@progbits
	.align	128
        .global         _ZN10layer_norm13ln_fwd_kernelINS_13Kernel_traitsI6__halfS2_S2_S2_fjLj8192ELj1ELj1ELj8ELj16ENS_18Kernel_traits_baseILj8192ES2_S2_S2_S2_fjLj256EEEEELb1ELb0ELb1ELb0EEEvNS_9FwdParamsE
        .type           _ZN10layer_norm13ln_fwd_kernelINS_13Kernel_traitsI6__halfS2_S2_S2_fjLj8192ELj1ELj1ELj8ELj16ENS_18Kernel_traits_baseILj8192ES2_S2_S2_S2_fjLj256EEEEELb1ELb0ELb1ELb0EEEvNS_9FwdParamsE,@function
        .size           _ZN10layer_norm13ln_fwd_kernelINS_13Kernel_traitsI6__halfS2_S2_S2_fjLj8192ELj1ELj1ELj8ELj16ENS_18Kernel_traits_baseILj8192ES2_S2_S2_S2_fjLj256EEEEELb1ELb0ELb1ELb0EEEvNS_9FwdParamsE,(.L_x_27486 - _ZN10layer_norm13ln_fwd_kernelINS_13Kernel_traitsI6__halfS2_S2_S2_fjLj8192ELj1ELj1ELj8ELj16ENS_18Kernel_traits_baseILj8192ES2_S2_S2_S2_fjLj256EEEEELb1ELb0ELb1ELb0EEEvNS_9FwdParamsE)
        .other          _ZN10layer_norm13ln_fwd_kernelINS_13Kernel_traitsI6__halfS2_S2_S2_fjLj8192ELj1ELj1ELj8ELj16ENS_18Kernel_traits_baseILj8192ES2_S2_S2_S2_fjLj256EEEEELb1ELb0ELb1ELb0EEEvNS_9FwdParamsE,@"STO_CUDA_ENTRY STV_DEFAULT"
_ZN10layer_norm13ln_fwd_kernelINS_13Kernel_traitsI6__halfS2_S2_S2_fjLj8192ELj1ELj1ELj8ELj16ENS_18Kernel_traits_baseILj8192ES2_S2_S2_S2_fjLj256EEEEELb1ELb0ELb1ELb0EEEvNS_9FwdParamsE:
.text._ZN10layer_norm13ln_fwd_kernelINS_13Kernel_traitsI6__halfS2_S2_S2_fjLj8192ELj1ELj1ELj8ELj16ENS_18Kernel_traits_baseILj8192ES2_S2_S2_S2_fjLj256EEEEELb1ELb0ELb1ELb0EEEvNS_9FwdParamsE:
        /* <DEDUP_REMOVED lines=27> */
[----:B------:R-:W-:Y:S01]  /*01b0*/  VIADD R18, R18, UR4 ;  /* 0x0000000412127c36 */ /* 0x000fe20008000000 */
[----:B-1----:R-:W-:Y:S02]  /*01c0*/  @P0 IADD3 R0, P1, PT, R4, R3, RZ ;  /* 0x0000000304000210 */ /* 0x002fe40007f3e0ff */
[----:B------:R-:W-:-:S03]  /*01d0*/  LOP3.LUT R3, R2, 0xe0, RZ, 0xc0, !PT ;  /* 0x000000e002037812 */ /* 0x000fc600078ec0ff */
        /* <DEDUP_REMOVED lines=54> */
.L_x_3463:
        /* <DEDUP_REMOVED lines=30> */
.L_x_3464:
[----:B------:R-:W-:Y:S05]  /*0720*/  BSYNC.RECONVERGENT B0 ;  /* 0x0000000000007941 */ /* 0x000fea0003800200 */
.L_x_3462:
        /* <DEDUP_REMOVED lines=14> */
[----:B------:R-:W-:Y:S01]  /*0810*/  ULOP3.LUT UR5, UR4, 0xffffff00, URZ, 0xc0, !UPT ;  /* 0xffffff0004057892 */ /* 0x000fe2000f8ec0ff */
[----:B------:R-:W-:Y:S01]  /*0820*/  IMAD.SHL.U32 R2, R2, 0x20, RZ ;  /* 0x0000002002027824 */ /* 0x000fe200078e00ff */
[----:B------:R-:W0:Y:S01]  /*0830*/  LDCU.64 UR12, c[0x0][0x408] ;  /* 0x00008100ff0c77ac */ /* 0x000e220008000a00 */
[C---:B------:R-:W-:Y:S01]  /*0840*/  IMAD.HI.U32 R23, R15.reuse, -0x326172a9, RZ ;  /* 0xcd9e8d570f177827 */ /* 0x040fe200078e00ff */
[----:B------:R-:W4:Y:S03]  /*0850*/  LDCU.64 UR10, c[0x0][0x3a0] ;  /* 0x00007400ff0a77ac */ /* 0x000f260008000a00 */
        /* <DEDUP_REMOVED lines=36> */
[----:B------:R-:W-:Y:S01]  /*0aa0*/  IMAD R11, R10, -0x2daee0ad, RZ ;  /* 0xd2511f530a0b7824 */ /* 0x000fe200078e02ff */
[----:B------:R-:W-:Y:S01]  /*0ab0*/  IADD3 R14, PT, PT, RZ, -R3, RZ ;  /* 0x80000003ff0e7210 */ /* 0x000fe20007ffe0ff */
[----:B------:R-:W-:-:S04]  /*0ac0*/  IMAD.HI.U32 R3, R8, -0x326172a9, RZ ;  /* 0xcd9e8d5708037827 */ /* 0x000fc800078e00ff */
[----:B------:R-:W-:Y:S01]  /*0ad0*/  IMAD.HI.U32 R10, R7, -0x2daee0ad, RZ ;  /* 0xd2511f53070a7827 */ /* 0x000fe200078e00ff */
[----:B------:R-:W-:-:S03]  /*0ae0*/  LOP3.LUT R3, R6, R9, R3, 0x96, !PT ;  /* 0x0000000906037212 */ /* 0x000fc600078e9603 */
[----:B------:R-:W-:Y:S01]  /*0af0*/  IMAD.MOV.U32 R6, RZ, RZ, R14 ;  /* 0x000000ffff067224 */ /* 0x000fe200078e000e */
[----:B------:R-:W-:Y:S01]  /*0b00*/  LOP3.LUT R5, R5, R11, R10, 0x96, !PT ;  /* 0x0000000b05057212 */ /* 0x000fe200078e960a */
[----:B------:R-:W-:Y:S01]  /*0b10*/  IMAD R9, R7, -0x2daee0ad, RZ ;  /* 0xd2511f5307097824 */ /* 0x000fe200078e02ff */
[----:B------:R-:W-:Y:S01]  /*0b20*/  LOP3.LUT R11, R2, 0x3e0, RZ, 0xc0, !PT ;  /* 0x000003e0020b7812 */ /* 0x000fe200078ec0ff */
[----:B------:R-:W-:Y:S01]  /*0b30*/  IMAD.HI.U32 R2, R3, -0x2daee0ad, RZ ;  /* 0xd2511f5303027827 */ /* 0x000fe200078e00ff */
[----:B------:R-:W-:-:S03]  /*0b40*/  MOV R10, R6 ;  /* 0x00000006000a7202 */ /* 0x000fc60000000f00 */
[----:B------:R-:W-:Y:S01]  /*0b50*/  VIADD R6, R103, 0xdb3d7428 ;  /* 0xdb3d742867067836 */ /* 0x000fe20000000000 */
[----:B------:R-:W-:Y:S01]  /*0b60*/  VIADDMNMX R10, R10, UR6, RZ, !PT ;  /* 0x000000060a0a7c46 */ /* 0x000fe2000f8001ff */
[----:B------:R-:W-:Y:S02]  /*0b70*/  IMAD.MOV R11, RZ, RZ, -R11 ;  /* 0x000000ffff0b7224 */ /* 0x000fe400078e0a0b */
[----:B------:R-:W-:Y:S01]  /*0b80*/  IMAD R8, R8, -0x326172a9, RZ ;  /* 0xcd9e8d5708087824 */ /* 0x000fe200078e02ff */
[----:B------:R-:W-:Y:S01]  /*0b90*/  VIMNMX R10, PT, PT, R10, 0x20, PT ;  /* 0x000000200a0a7848 */ /* 0x000fe20003fe0100 */
[----:B------:R-:W-:Y:S01]  /*0ba0*/  IMAD.HI.U32 R7, R5, -0x326172a9, RZ ;  /* 0xcd9e8d5705077827 */ /* 0x000fe200078e00ff */
[----:B------:R-:W-:Y:S02]  /*0bb0*/  LOP3.LUT R2, R6, R9, R2, 0x96, !PT ;  /* 0x0000000906027212 */ /* 0x000fe400078e9602 */
[----:B------:R-:W-:Y:S01]  /*0bc0*/  LEA R10, R10, UR5, 0x3 ;  /* 0x000000050a0a7c11 */ /* 0x000fe2000f8e18ff */
[----:B------:R-:W-:Y:S01]  /*0bd0*/  IMAD R6, R3, -0x2daee0ad, RZ ;  /* 0xd2511f5303067824 */ /* 0x000fe200078e02ff */
[----:B------:R-:W-:-:S02]  /*0be0*/  MOV R9, R11 ;  /* 0x0000000b00097202 */ /* 0x000fc40000000f00 */
[----:B------:R-:W-:Y:S01]  /*0bf0*/  I2FP.F32.U32 R14, R10 ;  /* 0x0000000a000e7245 */ /* 0x000fe20000201000 */
[----:B------:R-:W-:Y:S01]  /*0c00*/  IMAD.MOV.U32 R10, RZ, RZ, RZ ;  /* 0x000000ffff0a7224 */ /* 0x000fe200078e00ff */
[----:B------:R-:W-:Y:S01]  /*0c10*/  LOP3.LUT R4, R4, R8, R7, 0x96, !PT ;  /* 0x0000000804047212 */ /* 0x000fe200078e9607 */
[----:B------:R-:W-:Y:S01]  /*0c20*/  IMAD R7, R5, -0x326172a9, RZ ;  /* 0xcd9e8d5705077824 */ /* 0x000fe200078e02ff */
[----:B------:R-:W-:Y:S01]  /*0c30*/  VIADDMNMX R3, R9, UR6, RZ, !PT ;  /* 0x0000000609037c46 */ /* 0x000fe2000f8001ff */
[----:B------:R-:W-:Y:S01]  /*0c40*/  IMAD.HI.U32 R8, R2, -0x326172a9, RZ ;  /* 0xcd9e8d5702087827 */ /* 0x000fe200078e00ff */
[----:B------:R-:W0:Y:S01]  /*0c50*/  MUFU.RCP R14, R14 ;  /* 0x0000000e000e7308 */ /* 0x000e220000001000 */
[----:B------:R-:W-:Y:S02]  /*0c60*/  LOP3.LUT R11, R0, 0x3, RZ, 0xc0, !PT ;  /* 0x00000003000b7812 */ /* 0x000fe400078ec0ff */
[----:B------:R-:W-:Y:S01]  /*0c70*/  IMAD.HI.U32 R5, R4, -0x2daee0ad, RZ ;  /* 0xd2511f5304057827 */ /* 0x000fe200078e00ff */
[----:B------:R-:W-:-:S02]  /*0c80*/  VIMNMX R3, PT, PT, R3, 0x20, PT ;  /* 0x0000002003037848 */ /* 0x000fc40003fe0100 */
[----:B------:R-:W-:Y:S01]  /*0c90*/  LOP3.LUT R13, R13, R7, R8, 0x96, !PT ;  /* 0x000000070d0d7212 */ /* 0x000fe200078e9608 */
[----:B------:R-:W-:Y:S01]  /*0ca0*/  IMAD R8, R2, -0x326172a9, RZ ;  /* 0xcd9e8d5702087824 */ /* 0x000fe200078e02ff */
[----:B------:R-:W-:Y:S01]  /*0cb0*/  LOP3.LUT R12, R12, R6, R5, 0x96, !PT ;  /* 0x000000060c0c7212 */ /* 0x000fe200078e9605 */
[----:B------:R-:W-:Y:S01]  /*0cc0*/  IMAD R93, R4, -0x2daee0ad, RZ ;  /* 0xd2511f53045d7824 */ /* 0x000fe200078e02ff */
[----:B-1234-:R-:W-:-:S07]  /*0cd0*/  LEA R9, R3, UR5, 0x3 ;  /* 0x0000000503097c11 */ /* 0x01efce000f8e18ff */
.L_x_3884:
[----:B------:R-:W1:Y:S08]  /*0ce0*/  LDC.64 R60, c[0x0][0x3f0] ;  /* 0x0000fc00ff3c7b82 */ /* 0x000e700000000a00 */
[----:B------:R-:W2:Y:S01]  /*0cf0*/  LDC R95, c[0x0][0x388] ;  /* 0x0000e200ff5f7b82 */ /* 0x000ea20000000800 */
[----:B-1----:R-:W-:-:S05]  /*0d00*/  IMAD.WIDE R60, R19, 0x4, R60 ;  /* 0x00000004133c7825 */ /* 0x002fca00078e023c */
[----:B------:R1:W3:Y:S02]  /*0d10*/  LDG.E R100, desc[UR8][R60.64] ;  /* 0x000000083c647981 */ /* 0x0002e4000c1e1900 */
[----:B-1----:R-:W1:Y:S02]  /*0d20*/  LDC.64 R60, c[0x0][0x3f8] ;  /* 0x0000fe00ff3c7b82 */ /* 0x002e640000000a00 */
[----:B-1----:R-:W-:-:S05]  /*0d30*/  IMAD.WIDE R60, R19, 0x4, R60 ;  /* 0x00000004133c7825 */ /* 0x002fca00078e023c */
[----:B-----5:R1:W5:Y:S01]  /*0d40*/  LDG.E R96, desc[UR8][R60.64] ;  /* 0x000000083c607981 */ /* 0x020362000c1e1900 */
[----:B------:R-:W-:Y:S01]  /*0d50*/  ISETP.GE.U32.AND P1, PT, R18, 0x100, PT ;  /* 0x000001001200780c */ /* 0x000fe20003f26070 */
[----:B------:R-:W-:Y:S01]  /*0d60*/  BSSY.RECONVERGENT B0, `(.L_x_3465) ;  /* 0x00006d0000007945 */ /* 0x000fe20003800200 */
[----:B------:R-:W4:Y:S01]  /*0d70*/  S2R R94, SR_TID.X ;  /* 0x00000000005e7919 */ /* 0x000f220000002100 */
[----:B---3--:R-:W-:-:S13]  /*0d80*/  ISETP.GE.AND P0, PT, R100, 0x1, PT ;  /* 0x000000016400780c */ /* 0x008fda0003f06270 */
[----:B------:R-:W-:-:S04]  /*0d90*/  @P0 VIADD R62, R100, 0xffffffff ;  /* 0xffffffff643e0836 */ /* 0x000fc80000000000 */
[-C--:B--2---:R-:W-:Y:S02]  /*0da0*/  @P0 IMAD R97, R62, R95.reuse, RZ ;  /* 0x0000005f3e610224 */ /* 0x084fe400078e02ff */
[----:B------:R-:W-:-:S03]  /*0db0*/  IMAD R62, R19, R95, RZ ;  /* 0x0000005f133e7224 */ /* 0x000fc600078e02ff */
[----:B------:R-:W-:Y:S02]  /*0dc0*/  @P0 SHF.R.S32.HI R98, RZ, 0x1f, R97 ;  /* 0x0000001fff620819 */ /* 0x000fe40000011461 */
[----:B------:R-:W-:Y:S02]  /*0dd0*/  SHF.R.S32.HI R63, RZ, 0x1f, R62 ;  /* 0x0000001fff3f7819 */ /* 0x000fe4000001143e */
[----:B------:R-:W-:Y:S01]  /*0de0*/  @P0 LEA.HI R99, R98, R97, RZ, 0x3 ;  /* 0x0000006162630211 */ /* 0x000fe200078f18ff */
[----:B------:R-:W-:Y:S01]  /*0df0*/  HFMA2 R97, -RZ, RZ, 0, 0 ;  /* 0x00000000ff617431 */ /* 0x000fe200000001ff */
[----:B------:R-:W-:-:S04]  /*0e00*/  LEA.HI R63, R63, R62, RZ, 0x3 ;  /* 0x0000003e3f3f7211 */ /* 0x000fc800078f18ff */
[-C--:B----4-:R-:W-:Y:S02]  /*0e10*/  LEA.HI.SX32 R98, R63, R94.reuse, 0x1d ;  /* 0x0000005e3f627211 */ /* 0x090fe400078feaff */
[----:B------:R-:W-:Y:S01]  /*0e20*/  @P0 LEA.HI.SX32 R97, R99, R94, 0x1d ;  /* 0x0000005e63610211 */ /* 0x000fe200078feaff */
[----:B-1----:R-:W-:Y:S06]  /*0e30*/  @!P1 BRA `(.L_x_3466) ;  /* 0x0000006c00089947 */ /* 0x002fec0003800000 */
[----:B------:R-:W-:-:S04]  /*0e40*/  UISETP.NE.U32.AND UP0, UPT, UR10, URZ, UPT ;  /* 0x000000ff0a00728c */ /* 0x000fc8000bf05070 */
[----:B------:R-:W-:Y:S01]  /*0e50*/  UISETP.NE.AND.EX UP0, UPT, UR11, URZ, UPT, UP0 ;  /* 0x000000ff0b00728c */ /* 0x000fe2000bf05300 */
[----:B------:R-:W-:Y:S10]  /*0e60*/  @!P0 BRA `(.L_x_3467) ;  /* 0x00000000000c8947 */ /* 0x000ff40003800000 */
[----:B------:R-:W1:Y:S02]  /*0e70*/  LDC.64 R24, c[0x0][0x390] ;  /* 0x0000e400ff187b82 */ /* 0x000e640000000a00 */
[----:B-1----:R-:W-:-:S06]  /*0e80*/  IMAD.WIDE.U32 R24, R97, 0x10, R24 ;  /* 0x0000001061187825 */ /* 0x002fcc00078e0018 */
[----:B------:R-:W5:Y:S02]  /*0e90*/  LDG.E.128 R24, desc[UR8][R24.64] ;  /* 0x0000000818187981 */ /* 0x000f64000c1e1d00 */
.L_x_3467:
[----:B------:R-:W-:Y:S05]  /*0ea0*/  BRA.U !UP0, `(.L_x_3468) ;  /* 0x0000003508a47547 */ /* 0x000fea000b800000 */
[----:B------:R-:W1:Y:S02]  /*0eb0*/  LDC.64 R60, c[0x0][0x3a0] ;  /* 0x0000e800ff3c7b82 */ /* 0x000e640000000a00 */
[----:B-1----:R-:W-:-:S06]  /*0ec0*/  IMAD.WIDE.U32 R60, R98, 0x10, R60 ;  /* 0x00000010623c7825 */ /* 0x002fcc00078e003c */
[----:B------:R-:W2:Y:S01]  /*0ed0*/  LDG.E.128 R60, desc[UR8][R60.64] ;  /* 0x000000083c3c7981 */ /* 0x000ea2000c1e1d00 */
[----:B------:R-:W-:-:S13]  /*0ee0*/  ISETP.GT.AND P2, PT, R100, RZ, PT ;  /* 0x000000ff6400720c */ /* 0x000fda0003f44270 */
[----:B------:R-:W-:Y:S02]  /*0ef0*/  @!P2 IMAD.MOV.U32 R70, RZ, RZ, R11 ;  /* 0x000000ffff46a224 */ /* 0x000fe400078e000b */
[----:B------:R-:W-:Y:S02]  /*0f00*/  @!P2 IMAD.MOV.U32 R69, RZ, RZ, R93 ;  /* 0x000000ffff45a224 */ /* 0x000fe400078e005d */
[----:B--2---:R-:W-:Y:S01]  /*0f10*/  @!P2 HADD2.F32 R7, -RZ, R60.H0_H0 ;  /* 0x2000003cff07a230 */ /* 0x004fe20000004100 */
        /* <DEDUP_REMOVED lines=17> */
.L_x_3472:
        /* <DEDUP_REMOVED lines=13> */
.L_x_3474:
[----:B0-----:R-:W-:Y:S05]  /*1100*/  BSYNC.RECONVERGENT B2 ;  /* 0x0000000000027941 */ /* 0x001fea0003800200 */
.L_x_3473:
        /* <DEDUP_REMOVED lines=8> */
[C---:B------:R-:W-:Y:S02]  /*1190*/  VIADD R5, R103.reuse, 0xbb67ae85 ;  /* 0xbb67ae8567057836 */ /* 0x040fe40000000000 */
[----:B------:R-:W-:Y:S02]  /*11a0*/  VIADD R11, R103, 0x1fd5c5a3 ;  /* 0x1fd5c5a3670b7836 */ /* 0x000fe40000000000 */
        /* <DEDUP_REMOVED lines=51> */
.L_x_3471:
[----:B0-----:R-:W-:Y:S05]  /*14e0*/  BSYNC.RECONVERGENT B1 ;  /* 0x0000000000017941 */ /* 0x001fea0003800200 */
.L_x_3470:
[----:B------:R-:W-:Y:S01]  /*14f0*/  I2FP.F32.U32 R5, R5 ;  /* 0x0000000500057245 */ /* 0x000fe20000201000 */
[----:B-----5:R-:W-:Y:S02]  /*1500*/  HADD2.F32 R6, -RZ, R24.H0_H0 ;  /* 0x20000018ff067230 */ /* 0x020fe40000004100 */
[----:B------:R-:W-:-:S03]  /*1510*/  IMAD.MOV.U32 R82, RZ, RZ, 0x2f800000 ;  /* 0x2f800000ff527424 */ /* 0x000fc600078e00ff */
[----:B------:R-:W-:Y:S01]  /*1520*/  FMUL.FTZ R6, R6, UR13 ;  /* 0x0000000d06067c20 */ /* 0x000fe20008410000 */
[----:B------:R-:W-:Y:S01]  /*1530*/  FFMA.FTZ R5, R5, R82, 1.1641532182693481445e-10 ;  /* 0x2f00000005057423 */ /* 0x000fe20000010052 */
[----:B------:R-:W-:Y:S02]  /*1540*/  HADD2.F32 R82, -RZ, R60.H0_H0 ;  /* 0x2000003cff527230 */ /* 0x000fe40000004100 */
[----:B------:R-:W-:Y:S02]  /*1550*/  FMUL.FTZ R6, R6, UR12 ;  /* 0x0000000c06067c20 */ /* 0x000fe40008410000 */
[----:B------:R-:W-:-:S04]  /*1560*/  FSETP.GTU.FTZ.AND P3, PT, R5, UR7, PT ;  /* 0x0000000705007c0b */ /* 0x000fc8000bf7c000 */
[----:B------:R-:W-:Y:S02]  /*1570*/  FSEL R7, R6, RZ, !P3 ;  /* 0x000000ff06077208 */ /* 0x000fe40005800000 */
[----:B------:R-:W-:-:S03]  /*1580*/  SEL R6, RZ, 0x1, P3 ;  /* 0x00000001ff067807 */ /* 0x000fc60001800000 */
[----:B------:R-:W-:-:S07]  /*1590*/  FADD.FTZ R7, R82, R7 ;  /* 0x0000000752077221 */ /* 0x000fce0000010000 */
.L_x_3469:
[----:B------:R-:W-:Y:S01]  /*15a0*/  F2FP.F16.F32.PACK_AB R93, RZ, R7 ;  /* 0x00000007ff5d723e */ /* 0x000fe200000000ff */
[----:B------:R-:W-:Y:S01]  /*15b0*/  @!P2 HADD2.F32 R5, -RZ, R60.H1_H1 ;  /* 0x3000003cff05a230 */ /* 0x000fe20000004100 */
        /* <DEDUP_REMOVED lines=19> */
.L_x_3478:
        /* <DEDUP_REMOVED lines=13> */
.L_x_3480:
[----:B0-----:R-:W-:Y:S05]  /*17c0*/  BSYNC.RECONVERGENT B2 ;  /* 0x0000000000027941 */ /* 0x001fea0003800200 */
.L_x_3479:
        /* <DEDUP_REMOVED lines=37> */
[----:B------:R-:W-:Y:S02]  /*1a20*/  LOP3.LUT R11, R11, R82, R105, 0x96, !PT ;  /* 0x000000520b0b7212 */ /* 0x000fe400078e9669 */
[----:B------:R-:W-:Y:S01]  /*1a30*/  LOP3.LUT R82, R5, R4, R13, 0x96, !PT ;  /* 0x0000000405527212 */ /* 0x000fe200078e960d */
[----:B------:R-:W-:Y:S02]  /*1a40*/  VIADD R13, R103, 0x1fd5c5a3 ;  /* 0x1fd5c5a3670d7836 */ /* 0x000fe40000000000 */
        /* <DEDUP_REMOVED lines=14> */
[----:B------:R-:W-:-:S03]  /*1b30*/  MOV R8, R82 ;  /* 0x0000005200087202 */ /* 0x000fc60000000f00 */
[----:B------:R-:W-:Y:S02]  /*1b40*/  HFMA2 R82, -RZ, RZ, 0, 0 ;  /* 0x00000000ff527431 */ /* 0x000fe400000001ff */
[----:B------:R-:W-:Y:S01]  /*1b50*/  VIADD R13, R102, 0x8ff34781 ;  /* 0x8ff34781660d7836 */ /* 0x000fe20000000000 */
[----:B------:R-:W-:Y:S01]  /*1b60*/  LOP3.LUT R12, R11, R12, R5, 0x96, !PT ;  /* 0x0000000c0b0c7212 */ /* 0x000fe200078e9605 */
[----:B------:R-:W-:Y:S02]  /*1b70*/  IMAD.MOV.U32 R11, RZ, RZ, R4 ;  /* 0x000000ffff0b7224 */ /* 0x000fe400078e0004 */
[----:B------:R-:W-:Y:S01]  /*1b80*/  IMAD.MOV.U32 R4, RZ, RZ, R69 ;  /* 0x000000ffff047224 */ /* 0x000fe200078e0045 */
[----:B------:R-:W-:-:S07]  /*1b90*/  LOP3.LUT R13, R13, R104, R83, 0x96, !PT ;  /* 0x000000680d0d7212 */ /* 0x000fce00078e9653 */
.L_x_3477:
[----:B0-----:R-:W-:Y:S05]  /*1ba0*/  BSYNC.RECONVERGENT B1 ;  /* 0x0000000000017941 */ /* 0x001fea0003800200 */
.L_x_3476:
[----:B------:R-:W-:Y:S01]  /*1bb0*/  I2FP.F32.U32 R4, R4 ;  /* 0x0000000400047245 */ /* 0x000fe20000201000 */
[----:B-----5:R-:W-:Y:S02]  /*1bc0*/  HADD2.F32 R5, -RZ, R24.H1_H1 ;  /* 0x30000018ff057230 */ /* 0x020fe40000004100 */
[----:B------:R-:W-:Y:S02]  /*1bd0*/  IMAD.MOV.U32 R69, RZ, RZ, 0x2f800000 ;  /* 0x2f800000ff457424 */ /* 0x000fe400078e00ff */
[----:B------:R-:W-:Y:S02]  /*1be0*/  HADD2.F32 R60, -RZ, R60.H1_H1 ;  /* 0x3000003cff3c7230 */ /* 0x000fe40000004100 */
[----:B------:R-:W-:Y:S01]  /*1bf0*/  FMUL.FTZ R5, R5, UR13 ;  /* 0x0000000d05057c20 */ /* 0x000fe20008410000 */
[----:B------:R-:W-:-:S03]  /*1c00*/  FFMA.FTZ R4, R4, R69, 1.1641532182693481445e-10 ;  /* 0x2f00000004047423 */ /* 0x000fc60000010045 */
[----:B------:R-:W-:Y:S02]  /*1c10*/  FMUL.FTZ R5, R5, UR12 ;  /* 0x0000000c05057c20 */ /* 0x000fe40008410000 */
[----:B------:R-:W-:-:S04]  /*1c20*/  FSETP.GTU.FTZ.AND P3, PT, R4, UR7, PT ;  /* 0x0000000704007c0b */ /* 0x000fc8000bf7c000 */
[----:B------:R-:W-:Y:S02]  /*1c30*/  FSEL R5, R5, RZ, !P3 ;  /* 0x000000ff05057208 */ /* 0x000fe40005800000 */
[----:B------:R-:W-:-:S03]  /*1c40*/  SEL R4, RZ, 0x1, P3 ;  /* 0x00000001ff047807 */ /* 0x000fc60001800000 */
[----:B------:R-:W-:-:S07]  /*1c50*/  FADD.FTZ R5, R60, R5 ;  /* 0x000000053c057221 */ /* 0x000fce0000010000 */
.L_x_3475:
[----:B------:R-:W-:Y:S01]  /*1c60*/  F2FP.F16.F32.PACK_AB R99, RZ, R5 ;  /* 0x00000005ff63723e */ /* 0x000fe200000000ff */
[----:B------:R-:W-:Y:S01]  /*1c70*/  @!P2 HADD2.F32 R70, -RZ, R61.H0_H0 ;  /* 0x2000003dff46a230 */ /* 0x000fe20000004100 */
        /* <DEDUP_REMOVED lines=19> */
.L_x_3484:
        /* <DEDUP_REMOVED lines=13> */
.L_x_3486:
[----:B0-----:R-:W-:Y:S05]  /*1e80*/  BSYNC.RECONVERGENT B2 ;  /* 0x0000000000027941 */ /* 0x001fea0003800200 */
.L_x_3485:
        /* <DEDUP_REMOVED lines=44> */
[----:B------:R-:W-:Y:S02]  /*2150*/  VIADD R3, R102, 0xf1bbcdc8 ;  /* 0xf1bbcdc866037836 */ /* 0x000fe40000000000 */
        /* <DEDUP_REMOVED lines=16> */
.L_x_3483:
[----:B0-----:R-:W-:Y:S05]  /*2260*/  BSYNC.RECONVERGENT B1 ;  /* 0x0000000000017941 */ /* 0x001fea0003800200 */
.L_x_3482:
[----:B------:R-:W-:Y:S01]  /*2270*/  HFMA2 R70, -RZ, RZ, 0.1171875, 0 ;  /* 0x2f800000ff467431 */ /* 0x000fe200000001ff */
[----:B------:R-:W-:Y:S01]  /*2280*/  I2FP.F32.U32 R3, R3 ;  /* 0x0000000300037245 */ /* 0x000fe20000201000 */
[----:B-----5:R-:W-:-:S05]  /*2290*/  HADD2.F32 R11, -RZ, R25.H0_H0 ;  /* 0x20000019ff0b7230 */ /* 0x020fca0000004100 */
[----:B------:R-:W-:Y:S01]  /*22a0*/  FMUL.FTZ R11, R11, UR13 ;  /* 0x0000000d0b0b7c20 */ /* 0x000fe20008410000 */
[----:B------:R-:W-:-:S03]  /*22b0*/  FFMA.FTZ R3, R3, R70, 1.1641532182693481445e-10 ;  /* 0x2f00000003037423 */ /* 0x000fc60000010046 */
[----:B------:R-:W-:Y:S01]  /*22c0*/  FMUL.FTZ R11, R11, UR12 ;  /* 0x0000000c0b0b7c20 */ /* 0x000fe20008410000 */
[----:B------:R-:W-:Y:S01]  /*22d0*/  HADD2.F32 R70, -RZ, R61.H0_H0 ;  /* 0x2000003dff467230 */ /* 0x000fe20000004100 */
[----:B------:R-:W-:-:S04]  /*22e0*/  FSETP.GTU.FTZ.AND P3, PT, R3, UR7, PT ;  /* 0x0000000703007c0b */ /* 0x000fc8000bf7c000 */
[----:B------:R-:W-:Y:S02]  /*22f0*/  FSEL R11, R11, RZ, !P3 ;  /* 0x000000ff0b0b7208 */ /* 0x000fe40005800000 */
[----:B------:R-:W-:-:S03]  /*2300*/  SEL R3, RZ, 0x1, P3 ;  /* 0x00000001ff037807 */ /* 0x000fc60001800000 */
[----:B------:R-:W-:-:S07]  /*2310*/  FADD.FTZ R70, R70, R11 ;  /* 0x0000000b46467221 */ /* 0x000fce0000010000 */
.L_x_3481:
[----:B------:R-:W-:Y:S01]  /*2320*/  F2FP.F16.F32.PACK_AB R101, RZ, R70 ;  /* 0x00000046ff65723e */ /* 0x000fe200000000ff */
[----:B------:R-:W-:Y:S02]  /*2330*/  @!P2 HADD2.F32 R69, -RZ, R61.H1_H1 ;  /* 0x3000003dff45a230 */ /* 0x000fe40000004100 */
[----:B------:R-:W-:Y:S02]  /*2340*/  @!P2 IMAD.MOV.U32 R82, RZ, RZ, R83 ;  /* 0x000000ffff52a224 */ /* 0x000fe400078e0053 */
        /* <DEDUP_REMOVED lines=18> */
.L_x_3490:
        /* <DEDUP_REMOVED lines=13> */
.L_x_3492:
[----:B0-----:R-:W-:Y:S05]  /*2540*/  BSYNC.RECONVERGENT B2 ;  /* 0x0000000000027941 */ /* 0x001fea0003800200 */
.L_x_3491:
        /* <DEDUP_REMOVED lines=59> */
[----:B------:R-:W-:Y:S02]  /*2900*/  IMAD.MOV.U32 R11, RZ, RZ, R82 ;  /* 0x000000ffff0b7224 */ /* 0x000fe400078e0052 */
[----:B------:R-:W-:-:S07]  /*2910*/  IMAD.MOV.U32 R82, RZ, RZ, RZ ;  /* 0x000000ffff527224 */ /* 0x000fce00078e00ff */
.L_x_3489:
[----:B0-----:R-:W-:Y:S05]  /*2920*/  BSYNC.RECONVERGENT B1 ;  /* 0x0000000000017941 */ /* 0x001fea0003800200 */
.L_x_3488:
        /* <DEDUP_REMOVED lines=11> */
.L_x_3487:
        /* <DEDUP_REMOVED lines=21> */
.L_x_3496:
        /* <DEDUP_REMOVED lines=13> */
.L_x_3498:
[----:B0-----:R-:W-:Y:S05]  /*2c00*/  BSYNC.RECONVERGENT B2 ;  /* 0x0000000000027941 */ /* 0x001fea0003800200 */
.L_x_3497:
        /* <DEDUP_REMOVED lines=59> */
[----:B------:R-:W-:Y:S01]  /*2fc0*/  HFMA2 R60, -RZ, RZ, 0, 0 ;  /* 0x00000000ff3c7431 */ /* 0x000fe200000001ff */
[----:B------:R-:W-:-:S07]  /*2fd0*/  LOP3.LUT R13, R13, R104, R83, 0x96, !PT ;  /* 0x000000680d0d7212 */ /* 0x000fce00078e9653 */
.L_x_3495:
[----:B0-----:R-:W-:Y:S05]  /*2fe0*/  BSYNC.RECONVERGENT B1 ;  /* 0x0000000000017941 */ /* 0x001fea0003800200 */
.L_x_3494:
[----:B------:R-:W-:Y:S01]  /*2ff0*/  I2FP.F32.U32 R0, R0 ;  /* 0x0000000000007245 */ /* 0x000fe20000201000 */
[----:B-----5:R-:W-:Y:S02]  /*3000*/  HADD2.F32 R11, -RZ, R26.H0_H0 ;  /* 0x2000001aff0b7230 */ /* 0x020fe40000004100 */
[----:B------:R-:W-:Y:S02]  /*3010*/  IMAD.MOV.U32 R61, RZ, RZ, 0x2f800000 ;  /* 0x2f800000ff3d7424 */ /* 0x000fe400078e00ff */
[----:B------:R-:W-:Y:S02]  /*3020*/  HADD2.F32 R82, -RZ, R62.H0_H0 ;  /* 0x2000003eff527230 */ /* 0x000fe40000004100 */
[----:B------:R-:W-:Y:S01]  /*3030*/  FMUL.FTZ R11, R11, UR13 ;  /* 0x0000000d0b0b7c20 */ /* 0x000fe20008410000 */
[----:B------:R-:W-:-:S03]  /*3040*/  FFMA.FTZ R0, R0, R61, 1.1641532182693481445e-10 ;  /* 0x2f00000000007423 */ /* 0x000fc6000001003d */
[----:B------:R-:W-:Y:S02]  /*3050*/  FMUL.FTZ R11, R11, UR12 ;  /* 0x0000000c0b0b7c20 */ /* 0x000fe40008410000 */
[----:B------:R-:W-:-:S04]  /*3060*/  FSETP.GTU.FTZ.AND P3, PT, R0, UR7, PT ;  /* 0x0000000700007c0b */ /* 0x000fc8000bf7c000 */
[----:B------:R-:W-:Y:S02]  /*3070*/  FSEL R11, R11, RZ, !P3 ;  /* 0x000000ff0b0b7208 */ /* 0x000fe40005800000 */
[----:B------:R-:W-:-:S03]  /*3080*/  SEL R0, RZ, 0x1, P3 ;  /* 0x00000001ff007807 */ /* 0x000fc60001800000 */
[----:B------:R-:W-:-:S07]  /*3090*/  FADD.FTZ R83, R82, R11 ;  /* 0x0000000b52537221 */ /* 0x000fce0000010000 */
.L_x_3493:
        /* <DEDUP_REMOVED lines=21> */
.L_x_3502:
        /* <DEDUP_REMOVED lines=13> */
.L_x_3504:
[----:B0-----:R-:W-:Y:S05]  /*32c0*/  BSYNC.RECONVERGENT B2 ;  /* 0x0000000000027941 */ /* 0x001fea0003800200 */
.L_x_3503:
        /* <DEDUP_REMOVED lines=60> */
[----:B------:R-:W-:-:S07]  /*3690*/  IMAD.MOV.U32 R61, RZ, RZ, RZ ;  /* 0x000000ffff3d7224 */ /* 0x000fce00078e00ff */
.L_x_3501:
[----:B0-----:R-:W-:Y:S05]  /*36a0*/  BSYNC.RECONVERGENT B1 ;  /* 0x0000000000017941 */ /* 0x001fea0003800200 */
.L_x_3500:
[----:B------:R-:W-:Y:S01]  /*36b0*/  HFMA2 R85, -RZ, RZ, 0.1171875, 0 ;  /* 0x2f800000ff557431 */ /* 0x000fe200000001ff */
[----:B------:R-:W-:Y:S01]  /*36c0*/  I2FP.F32.U32 R20, R20 ;  /* 0x0000001400147245 */ /* 0x000fe20000201000 */
[----:B-----5:R-:W-:-:S05]  /*36d0*/  HADD2.F32 R60, -RZ, R26.H1_H1 ;  /* 0x3000001aff3c7230 */ /* 0x020fca0000004100 */
[----:B------:R-:W-:Y:S01]  /*36e0*/  FMUL.FTZ R60, R60, UR13 ;  /* 0x0000000d3c3c7c20 */ /* 0x000fe20008410000 */
[----:B------:R-:W-:-:S03]  /*36f0*/  FFMA.FTZ R20, R20, R85, 1.1641532182693481445e-10 ;  /* 0x2f00000014147423 */ /* 0x000fc60000010055 */
[----:B------:R-:W-:Y:S01]  /*3700*/  FMUL.FTZ R60, R60, UR12 ;  /* 0x0000000c3c3c7c20 */ /* 0x000fe20008410000 */
[----:B------:R-:W-:Y:S01]  /*3710*/  HADD2.F32 R85, -RZ, R62.H1_H1 ;  /* 0x3000003eff557230 */ /* 0x000fe20000004100 */
[----:B------:R-:W-:-:S04]  /*3720*/  FSETP.GTU.FTZ.AND P3, PT, R20, UR7, PT ;  /* 0x0000000714007c0b */ /* 0x000fc8000bf7c000 */
[----:B------:R-:W-:Y:S02]  /*3730*/  FSEL R60, R60, RZ, !P3 ;  /* 0x000000ff3c3c7208 */ /* 0x000fe40005800000 */
[----:B------:R-:W-:-:S03]  /*3740*/  SEL R20, RZ, 0x1, P3 ;  /* 0x00000001ff147807 */ /* 0x000fc60001800000 */
[----:B------:R-:W-:-:S07]  /*3750*/  FADD.FTZ R82, R85, R60 ;  /* 0x0000003c55527221 */ /* 0x000fce0000010000 */
.L_x_3499:
[----:B------:R-:W-:Y:S01]  /*3760*/  F2FP.F16.F32.PACK_AB R62, RZ, R82 ;  /* 0x00000052ff3e723e */ /* 0x000fe200000000ff */
[----:B------:R-:W-:Y:S02]  /*3770*/  @!P2 HADD2.F32 R85, -RZ, R63.H0_H0 ;  /* 0x2000003fff55a230 */ /* 0x000fe40000004100 */
        /* <DEDUP_REMOVED lines=19> */
.L_x_3508:
        /* <DEDUP_REMOVED lines=13> */
.L_x_3510:
[----:B0-----:R-:W-:Y:S05]  /*3980*/  BSYNC.RECONVERGENT B2 ;  /* 0x0000000000027941 */ /* 0x001fea0003800200 */
.L_x_3509:
        /* <DEDUP_REMOVED lines=41> */
[----:B------:R-:W-:Y:S02]  /*3c20*/  VIADD R21, R103, 0x1fd5c5a3 ;  /* 0x1fd5c5a367157836 */ /* 0x000fe40000000000 */
[----:B------:R-:W-:-:S03]  /*3c30*/  VIADD R13, R102, 0x5384540f ;  /* 0x5384540f660d7836 */ /* 0x000fc60000000000 */
        /* <DEDUP_REMOVED lines=18> */
.L_x_3507:
[----:B0-----:R-:W-:Y:S05]  /*3d60*/  BSYNC.RECONVERGENT B1 ;  /* 0x0000000000017941 */ /* 0x001fea0003800200 */
.L_x_3506:
        /* <DEDUP_REMOVED lines=11> */
.L_x_3505:
        /* <DEDUP_REMOVED lines=21> */
.L_x_3514:
        /* <DEDUP_REMOVED lines=13> */
.L_x_3516:
[----:B0-----:R-:W-:Y:S05]  /*4040*/  BSYNC.RECONVERGENT B2 ;  /* 0x0000000000027941 */ /* 0x001fea0003800200 */
.L_x_3515:
[----:B------:R-:W-:Y:S01]  /*4050*/  IMAD.WIDE.U32 R12, R15, -0x326172a9, RZ ;  /* 0xcd9e8d570f0c7825 */ /* 0x000fe200078e00ff */
[----:B------:R-:W-:Y:S02]  /*4060*/  LOP3.LUT R60, R10, R107, R103, 0x96, !PT ;  /* 0x0000006b0a3c7212 */ /* 0x000fe400078e9667 */
[----:B------:R-:W-:Y:S01]  /*4070*/  IADD3 R11, PT, PT, R102, -0x61c88647, RZ ;  /* 0x9e3779b9660b7810 */ /* 0x000fe20007ffe0ff */
[----:B------:R-:W-:Y:S01]  /*4080*/  IMAD.MOV.U32 R22, RZ, RZ, R111 ;  /* 0x000000ffff167224 */ /* 0x000fe200078e006f */
        /* <DEDUP_REMOVED lines=15> */
[----:B------:R-:W-:Y:S01]  /*4180*/  LOP3.LUT R13, R13, R12, R61, 0x96, !PT ;  /* 0x0000000c0d0d7212 */ /* 0x000fe200078e963d */
[C---:B------:R-:W-:Y:S01]  /*4190*/  VIADD R11, R103.reuse, 0x32370b8f ;  /* 0x32370b8f670b7836 */ /* 0x040fe20000000000 */
[----:B------:R-:W-:-:S04]  /*41a0*/  IADD3 R61, PT, PT, R103, -0x126145ec, RZ ;  /* 0xed9eba14673d7810 */ /* 0x000fc80007ffe0ff */
        /* <DEDUP_REMOVED lines=38> */
[----:B------:R-:W-:-:S07]  /*4410*/  HFMA2 R11, -RZ, RZ, 0, 0 ;  /* 0x00000000ff0b7431 */ /* 0x000fce00000001ff */
.L_x_3513:
[----:B0-----:R-:W-:Y:S05]  /*4420*/  BSYNC.RECONVERGENT B1 ;  /* 0x0000000000017941 */ /* 0x001fea0003800200 */
.L_x_3512:
        /* <DEDUP_REMOVED lines=11> */
.L_x_3511:
[----:B------:R-:W-:Y:S02]  /*44e0*/  F2FP.F16.F32.PACK_AB R63, RZ, R86 ;  /* 0x00000056ff3f723e */ /* 0x000fe400000000ff */
[----:B------:R-:W-:Y:S02]  /*44f0*/  PRMT R62, R110, 0x5410, R62 ;  /* 0x000054106e3e7816 */ /* 0x000fe4000000003e */
[----:B------:R-:W-:Y:S02]  /*4500*/  PRMT R61, R101, 0x5410, R109 ;  /* 0x00005410653d7816 */ /* 0x000fe4000000006d */
[----:B------:R-:W-:Y:S02]  /*4510*/  PRMT R60, R93, 0x5410, R99 ;  /* 0x000054105d3c7816 */ /* 0x000fe40000000063 */
[----:B------:R-:W-:Y:S01]  /*4520*/  PRMT R63, R108, 0x5410, R63 ;  /* 0x000054106c3f7816 */ /* 0x000fe2000000003f */
[----:B------:R-:W-:Y:S06]  /*4530*/  BRA `(.L_x_3517) ;  /* 0x0000003000dc7947 */ /* 0x000fec0003800000 */
.L_x_3468:
        /* <DEDUP_REMOVED lines=20> */
.L_x_3521:
        /* <DEDUP_REMOVED lines=13> */
.L_x_3523:
[----:B0-----:R-:W-:Y:S05]  /*4750*/  BSYNC.RECONVERGENT B2 ;  /* 0x0000000000027941 */ /* 0x001fea0003800200 */
.L_x_3522:
        /* <DEDUP_REMOVED lines=57> */
[----:B------:R-:W-:-:S03]  /*4af0*/  IMAD.MOV.U32 R60, RZ, RZ, RZ ;  /* 0x000000ffff3c7224 */ /* 0x000fc600078e00ff */
[----:B------:R-:W-:Y:S01]  /*4b00*/  LOP3.LUT R12, R5, R12, R107, 0x96, !PT ;  /* 0x0000000c050c7212 */ /* 0x000fe200078e966b */
[----:B------:R-:W-:-:S07]  /*4b10*/  IMAD.MOV.U32 R5, RZ, RZ, R93 ;  /* 0x000000ffff057224 */ /* 0x000fce00078e005d */
.L_x_3520:
[----:B0-----:R-:W-:Y:S05]  /*4b20*/  BSYNC.RECONVERGENT B1 ;  /* 0x0000000000017941 */ /* 0x001fea0003800200 */
.L_x_3519:
[----:B------:R-:W-:Y:S01]  /*4b30*/  HFMA2 R6, -RZ, RZ, 0.1171875, 0 ;  /* 0x2f800000ff067431 */ /* 0x000fe200000001ff */
[----:B------:R-:W-:Y:S01]  /*4b40*/  I2FP.F32.U32 R5, R5 ;  /* 0x0000000500057245 */ /* 0x000fe20000201000 */
[----:B-----5:R-:W-:-:S05]  /*4b50*/  HADD2.F32 R7, -RZ, R24.H0_H0 ;  /* 0x20000018ff077230 */ /* 0x020fca0000004100 */
[----:B------:R-:W-:Y:S01]  /*4b60*/  FMUL.FTZ R7, R7, UR13 ;  /* 0x0000000d07077c20 */ /* 0x000fe20008410000 */
[----:B------:R-:W-:-:S03]  /*4b70*/  FFMA.FTZ R5, R5, R6, 1.1641532182693481445e-10 ;  /* 0x2f00000005057423 */ /* 0x000fc60000010006 */
[----:B------:R-:W-:Y:S02]  /*4b80*/  FMUL.FTZ R7, R7, UR12 ;  /* 0x0000000c07077c20 */ /* 0x000fe40008410000 */
[----:B------:R-:W-:-:S04]  /*4b90*/  FSETP.GTU.FTZ.AND P2, PT, R5, UR7, PT ;  /* 0x0000000705007c0b */ /* 0x000fc8000bf5c000 */
[----:B------:R-:W-:Y:S02]  /*4ba0*/  SEL R6, RZ, 0x1, P2 ;  /* 0x00000001ff067807 */ /* 0x000fe40001000000 */
[----:B------:R-:W-:-:S07]  /*4bb0*/  FSEL R7, R7, RZ, !P2 ;  /* 0x000000ff07077208 */ /* 0x000fce0005000000 */
.L_x_3518:
[----:B------:R-:W-:Y:S01]  /*4bc0*/  F2FP.F16.F32.PACK_AB R101, RZ, R7 ;  /* 0x00000007ff65723e */ /* 0x000fe200000000ff */
        /* <DEDUP_REMOVED lines=16> */
.L_x_3527:
        /* <DEDUP_REMOVED lines=13> */
.L_x_3529:
[----:B0-----:R-:W-:Y:S05]  /*4da0*/  BSYNC.RECONVERGENT B2 ;  /* 0x0000000000027941 */ /* 0x001fea0003800200 */
.L_x_3528:
        /* <DEDUP_REMOVED lines=61> */
.L_x_3526:
[----:B0-----:R-:W-:Y:S05]  /*5180*/  BSYNC.RECONVERGENT B1 ;  /* 0x0000000000017941 */ /* 0x001fea0003800200 */
.L_x_3525:
[----:B------:R-:W-:Y:S01]  /*5190*/  I2FP.F32.U32 R4, R5 ;  /* 0x0000000500047245 */ /* 0x000fe20000201000 */
[----:B-----5:R-:W-:Y:S02]  /*51a0*/  HADD2.F32 R60, -RZ, R24.H1_H1 ;  /* 0x30000018ff3c7230 */ /* 0x020fe40000004100 */
[----:B------:R-:W-:-:S03]  /*51b0*/  IMAD.MOV.U32 R5, RZ, RZ, 0x2f800000 ;  /* 0x2f800000ff057424 */ /* 0x000fc600078e00ff */
[----:B------:R-:W-:Y:S01]  /*51c0*/  FMUL.FTZ R60, R60, UR13 ;  /* 0x0000000d3c3c7c20 */ /* 0x000fe20008410000 */
[----:B------:R-:W-:-:S03]  /*51d0*/  FFMA.FTZ R4, R4, R5, 1.1641532182693481445e-10 ;  /* 0x2f00000004047423 */ /* 0x000fc60000010005 */
[----:B------:R-:W-:Y:S02]  /*51e0*/  FMUL.FTZ R60, R60, UR12 ;  /* 0x0000000c3c3c7c20 */ /* 0x000fe40008410000 */
[----:B------:R-:W-:-:S04]  /*51f0*/  FSETP.GTU.FTZ.AND P2, PT, R4, UR7, PT ;  /* 0x0000000704007c0b */ /* 0x000fc8000bf5c000 */
[----:B------:R-:W-:Y:S02]  /*5200*/  SEL R4, RZ, 0x1, P2 ;  /* 0x00000001ff047807 */ /* 0x000fe40001000000 */
[----:B------:R-:W-:-:S07]  /*5210*/  FSEL R5, R60, RZ, !P2 ;  /* 0x000000ff3c057208 */ /* 0x000fce0005000000 */
.L_x_3524:
[----:B------:R-:W-:Y:S01]  /*5220*/  HFMA2 R70, -RZ, RZ, 0, 0 ;  /* 0x00000000ff467431 */ /* 0x000fe200000001ff */
[----:B------:R-:W-:Y:S01]  /*5230*/  F2FP.F16.F32.PACK_AB R99, RZ, R5 ;  /* 0x00000005ff63723e */ /* 0x000fe200000000ff */
[----:B------:R-:W-:Y:S01]  /*5240*/  IMAD.MOV.U32 R60, RZ, RZ, R11 ;  /* 0x000000ffff3c7224 */ /* 0x000fe200078e000b */
        /* <DEDUP_REMOVED lines=14> */
.L_x_3533:
        /* <DEDUP_REMOVED lines=13> */
.L_x_3535:
[----:B0-----:R-:W-:Y:S05]  /*5400*/  BSYNC.RECONVERGENT B2 ;  /* 0x0000000000027941 */ /* 0x001fea0003800200 */
.L_x_3534:
        /* <DEDUP_REMOVED lines=56> */
[----:B------:R-:W-:-:S03]  /*5790*/  MOV R3, R106 ;  /* 0x0000006a00037202 */ /* 0x000fc60000000f00 */
[----:B------:R-:W-:Y:S02]  /*57a0*/  IMAD.MOV.U32 R106, RZ, RZ, R60 ;  /* 0x000000ffff6a7224 */ /* 0x000fe400078e003c */
[----:B------:R-:W-:Y:S01]  /*57b0*/  HFMA2 R60, -RZ, RZ, 0, 0 ;  /* 0x00000000ff3c7431 */ /* 0x000fe200000001ff */
[----:B------:R-:W-:Y:S01]  /*57c0*/  LOP3.LUT R13, R13, R82, R63, 0x96, !PT ;  /* 0x000000520d0d7212 */ /* 0x000fe200078e963f */
[----:B------:R-:W-:-:S07]  /*57d0*/  IMAD.MOV.U32 R8, RZ, RZ, R62 ;  /* 0x000000ffff087224 */ /* 0x000fce00078e003e */
.L_x_3532:
[----:B0-----:R-:W-:Y:S05]  /*57e0*/  BSYNC.RECONVERGENT B1 ;  /* 0x0000000000017941 */ /* 0x001fea0003800200 */
.L_x_3531:
[----:B------:R-:W-:Y:S01]  /*57f0*/  I2FP.F32.U32 R3, R3 ;  /* 0x0000000300037245 */ /* 0x000fe20000201000 */
[----:B-----5:R-:W-:Y:S02]  /*5800*/  HADD2.F32 R11, -RZ, R25.H0_H0 ;  /* 0x20000019ff0b7230 */ /* 0x020fe40000004100 */
[----:B------:R-:W-:-:S03]  /*5810*/  IMAD.MOV.U32 R62, RZ, RZ, 0x2f800000 ;  /* 0x2f800000ff3e7424 */ /* 0x000fc600078e00ff */
[----:B------:R-:W-:Y:S01]  /*5820*/  FMUL.FTZ R11, R11, UR13 ;  /* 0x0000000d0b0b7c20 */ /* 0x000fe20008410000 */
[----:B------:R-:W-:-:S03]  /*5830*/  FFMA.FTZ R3, R3, R62, 1.1641532182693481445e-10 ;  /* 0x2f00000003037423 */ /* 0x000fc6000001003e */
[----:B------:R-:W-:Y:S02]  /*5840*/  FMUL.FTZ R11, R11, UR12 ;  /* 0x0000000c0b0b7c20 */ /* 0x000fe40008410000 */
[----:B------:R-:W-:-:S04]  /*5850*/  FSETP.GTU.FTZ.AND P2, PT, R3, UR7, PT ;  /* 0x0000000703007c0b */ /* 0x000fc8000bf5c000 */
[----:B------:R-:W-:Y:S02]  /*5860*/  SEL R3, RZ, 0x1, P2 ;  /* 0x00000001ff037807 */ /* 0x000fe40001000000 */
[----:B------:R-:W-:-:S07]  /*5870*/  FSEL R70, R11, RZ, !P2 ;  /* 0x000000ff0b467208 */ /* 0x000fce0005000000 */
.L_x_3530:
[----:B------:R-:W-:Y:S01]  /*5880*/  F2FP.F16.F32.PACK_AB R107, RZ, R70 ;  /* 0x00000046ff6b723e */ /* 0x000fe200000000ff */
        /* <DEDUP_REMOVED lines=16> */
.L_x_3539:
        /* <DEDUP_REMOVED lines=13> */
.L_x_3541:
[----:B0-----:R-:W-:Y:S05]  /*5a60*/  BSYNC.RECONVERGENT B2 ;  /* 0x0000000000027941 */ /* 0x001fea0003800200 */
.L_x_3540:
        /* <DEDUP_REMOVED lines=61> */
.L_x_3538:
[----:B0-----:R-:W-:Y:S05]  /*5e40*/  BSYNC.RECONVERGENT B1 ;  /* 0x0000000000017941 */ /* 0x001fea0003800200 */
.L_x_3537:
        /* <DEDUP_REMOVED lines=9> */
.L_x_3536:
[----:B------:R-:W-:Y:S01]  /*5ee0*/  F2FP.F16.F32.PACK_AB R108, RZ, R69 ;  /* 0x00000045ff6c723e */ /* 0x000fe200000000ff */
        /* <DEDUP_REMOVED lines=16> */
.L_x_3545:
        /* <DEDUP_REMOVED lines=13> */
.L_x_3547:
[----:B0-----:R-:W-:Y:S05]  /*60c0*/  BSYNC.RECONVERGENT B2 ;  /* 0x0000000000027941 */ /* 0x001fea0003800200 */
.L_x_3546:
        /* <DEDUP_REMOVED lines=58> */
[----:B------:R-:W-:Y:S02]  /*6470*/  HFMA2 R60, -RZ, RZ, 0, 0 ;  /* 0x00000000ff3c7431 */ /* 0x000fe400000001ff */
[----:B------:R-:W-:Y:S01]  /*6480*/  IMAD.MOV.U32 R8, RZ, RZ, R62 ;  /* 0x000000ffff087224 */ /* 0x000fe200078e003e */
[----:B------:R-:W-:-:S07]  /*6490*/  LOP3.LUT R12, R11, R12, R61, 0x96, !PT ;  /* 0x0000000c0b0c7212 */ /* 0x000fce00078e963d */
.L_x_3544:
[----:B0-----:R-:W-:Y:S05]  /*64a0*/  BSYNC.RECONVERGENT B1 ;  /* 0x0000000000017941 */ /* 0x001fea0003800200 */
.L_x_3543:
        /* <DEDUP_REMOVED lines=9> */
.L_x_3542:
        /* <DEDUP_REMOVED lines=17> */
.L_x_3551:
        /* <DEDUP_REMOVED lines=13> */
.L_x_3553:
[----:B0-----:R-:W-:Y:S05]  /*6720*/  BSYNC.RECONVERGENT B2 ;  /* 0x0000000000027941 */ /* 0x001fea0003800200 */
.L_x_3552:
        /* <DEDUP_REMOVED lines=61> */
.L_x_3550:
[----:B0-----:R-:W-:Y:S05]  /*6b00*/  BSYNC.RECONVERGENT B1 ;  /* 0x0000000000017941 */ /* 0x001fea0003800200 */
.L_x_3549:
        /* <DEDUP_REMOVED lines=9> */
.L_x_3548:
        /* <DEDUP_REMOVED lines=17> */
.L_x_3557:
        /* <DEDUP_REMOVED lines=13> */
.L_x_3559:
[----:B0-----:R-:W-:Y:S05]  /*6d80*/  BSYNC.RECONVERGENT B2 ;  /* 0x0000000000027941 */ /* 0x001fea0003800200 */
.L_x_3558:
        /* <DEDUP_REMOVED lines=61> */
.L_x_3556:
[----:B0-----:R-:W-:Y:S05]  /*7160*/  BSYNC.RECONVERGENT B1 ;  /* 0x0000000000017941 */ /* 0x001fea0003800200 */
.L_x_3555:
        /* <DEDUP_REMOVED lines=9> */
.L_x_3554:
        /* <DEDUP_REMOVED lines=17> */
.L_x_3563:
        /* <DEDUP_REMOVED lines=13> */
.L_x_3565:
[----:B0-----:R-:W-:Y:S05]  /*73e0*/  BSYNC.RECONVERGENT B2 ;  /* 0x0000000000027941 */ /* 0x001fea0003800200 */
.L_x_3564:
        /* <DEDUP_REMOVED lines=61> */
.L_x_3562:
[----:B0-----:R-:W-:Y:S05]  /*77c0*/  BSYNC.RECONVERGENT B1 ;  /* 0x0000000000017941 */ /* 0x001fea0003800200 */
.L_x_3561:
        /* <DEDUP_REMOVED lines=9> */
.L_x_3560:
[----:B------:R-:W-:Y:S02]  /*7860*/  F2FP.F16.F32.PACK_AB R63, RZ, R86 ;  /* 0x00000056ff3f723e */ /* 0x000fe400000000ff */
[----:B------:R-:W-:Y:S02]  /*7870*/  PRMT R62, R109, 0x5410, R110 ;  /* 0x000054106d3e7816 */ /* 0x000fe4000000006e */
[----:B------:R-:W-:Y:S02]  /*7880*/  PRMT R61, R107, 0x5410, R108 ;  /* 0x000054106b3d7816 */ /* 0x000fe4000000006c */
[----:B------:R-:W-:Y:S02]  /*7890*/  PRMT R60, R101, 0x5410, R99 ;  /* 0x00005410653c7816 */ /* 0x000fe40000000063 */
[----:B------:R-:W-:-:S07]  /*78a0*/  PRMT R63, R93, 0x5410, R63 ;  /* 0x000054105d3f7816 */ /* 0x000fce000000003f */
.L_x_3517:
        /* <DEDUP_REMOVED lines=25> */
.L_x_3566:
[----:B------:R-:W-:Y:S01]  /*7a40*/  IADD3 R98, PT, PT, R98, 0x100, RZ ;  /* 0x0000010062627810 */ /* 0x000fe20007ffe0ff */
[----:B------:R-:W-:-:S07]  /*7a50*/  VIADD R97, R97, 0x100 ;  /* 0x0000010061617836 */ /* 0x000fce0000000000 */
.L_x_3466:
[----:B0-----:R-:W-:Y:S05]  /*7a60*/  BSYNC.RECONVERGENT B0 ;  /* 0x0000000000007941 */ /* 0x001fea0003800200 */
.L_x_3465:
[----:B------:R-:W-:Y:S01]  /*7a70*/  ISETP.GE.U32.AND P2, PT, R18, 0x200, PT ;  /* 0x000002001200780c */ /* 0x000fe20003f46070 */
[----:B------:R-:W-:Y:S03]  /*7a80*/  BSSY.RECONVERGENT B0, `(.L_x_3567) ;  /* 0x00006c4000007945 */ /* 0x000fe60003800200 */
[----:B------:R-:W-:-:S09]  /*7a90*/  P2R R99, PR, RZ, 0x4 ;  /* 0x00000004ff637803 */ /* 0x000fd20000000000 */
[----:B------:R-:W-:Y:S05]  /*7aa0*/  @!P2 BRA `(.L_x_3568) ;  /* 0x0000006c0004a947 */ /* 0x000fea0003800000 */
[----:B------:R-:W-:-:S04]  /*7ab0*/  UISETP.NE.U32.AND UP0, UPT, UR10, URZ, UPT ;  /* 0x000000ff0a00728c */ /* 0x000fc8000bf05070 */
[----:B------:R-:W-:Y:S01]  /*7ac0*/  UISETP.NE.AND.EX UP0, UPT, UR11, URZ, UPT, UP0 ;  /* 0x000000ff0b00728c */ /* 0x000fe2000bf05300 */
[----:B------:R-:W-:Y:S10]  /*7ad0*/  @!P0 BRA `(.L_x_3569) ;  /* 0x00000000000c8947 */ /* 0x000ff40003800000 */
[----:B-----5:R-:W0:Y:S02]  /*7ae0*/  LDC.64 R24, c[0x0][0x390] ;  /* 0x0000e400ff187b82 */ /* 0x020e240000000a00 */
[----:B0-----:R-:W-:-:S06]  /*7af0*/  IMAD.WIDE.U32 R24, R97, 0x10, R24 ;  /* 0x0000001061187825 */ /* 0x001fcc00078e0018 */
[----:B------:R-:W5:Y:S02]  /*7b00*/  LDG.E.128 R24, desc[UR8][R24.64] ;  /* 0x0000000818187981 */ /* 0x000f64000c1e1d00 */
.L_x_3569:
[----:B------:R-:W-:Y:S05]  /*7b10*/  BRA.U !UP0, `(.L_x_3570) ;  /* 0x0000003508a07547 */ /* 0x000fea000b800000 */
[----:B-12---:R-:W0:Y:S02]  /*7b20*/  LDC.64 R60, c[0x0][0x3a0] ;  /* 0x0000e800ff3c7b82 */ /* 0x006e240000000a00 */
[----:B0-----:R-:W-:-:S06]  /*7b30*/  IMAD.WIDE.U32 R60, R98, 0x10, R60 ;  /* 0x00000010623c7825 */ /* 0x001fcc00078e003c */
[----:B------:R-:W2:Y:S01]  /*7b40*/  LDG.E.128 R60, desc[UR8][R60.64] ;  /* 0x000000083c3c7981 */ /* 0x000ea2000c1e1d00 */
[----:B------:R-:W-:-:S13]  /*7b50*/  ISETP.GT.AND P2, PT, R100, RZ, PT ;  /* 0x000000ff6400720c */ /* 0x000fda0003f44270 */
[----:B------:R-:W-:Y:S01]  /*7b60*/  @!P2 MOV R72, R11 ;  /* 0x0000000b0048a202 */ /* 0x000fe20000000f00 */
[----:B------:R-:W-:Y:S02]  /*7b70*/  @!P2 IMAD.MOV.U32 R71, RZ, RZ, R93 ;  /* 0x000000ffff47a224 */ /* 0x000fe400078e005d */
[----:B--2---:R-:W-:Y:S01]  /*7b80*/  @!P2 HADD2.F32 R23, -RZ, R60.H0_H0 ;  /* 0x2000003cff17a230 */ /* 0x004fe20000004100 */
        /* <DEDUP_REMOVED lines=17> */
.L_x_3574:
        /* <DEDUP_REMOVED lines=13> */
.L_x_3576:
[----:B------:R-:W-:Y:S05]  /*7d70*/  BSYNC.RECONVERGENT B2 ;  /* 0x0000000000027941 */ /* 0x000fea0003800200 */
.L_x_3575:
[----:B------:R-:W-:Y:S01]  /*7d80*/  IMAD.WIDE.U32 R12, R15, -0x326172a9, RZ ;  /* 0xcd9e8d570f0c7825 */ /* 0x000fe200078e00ff */
[----:B------:R-:W-:Y:S02]  /*7d90*/  LOP3.LUT R80, R10, R107, R103, 0x96, !PT ;  /* 0x0000006b0a507212 */ /* 0x000fe400078e9667 */
[----:B------:R-:W-:Y:S01]  /*7da0*/  IADD3 R11, PT, PT, R102, -0x61c88647, RZ ;  /* 0x9e3779b9660b7810 */ /* 0x000fe20007ffe0ff */
[----:B------:R-:W-:Y:S01]  /*7db0*/  IMAD.MOV.U32 R72, RZ, RZ, RZ ;  /* 0x000000ffff487224 */ /* 0x000fe200078e00ff */
[----:B------:R-:W-:Y:S01]  /*7dc0*/  LOP3.LUT R104, R16, R13, R102, 0x96, !PT ;  /* 0x0000000d10687212 */ /* 0x000fe200078e9666 */
[----:B------:R-:W-:Y:S01]  /*7dd0*/  IMAD.WIDE.U32 R80, R80, -0x326172a9, RZ ;  /* 0xcd9e8d5750507825 */ /* 0x000fe200078e00ff */
[----:B------:R-:W-:Y:S02]  /*7de0*/  IADD3 R23, PT, PT, R103, 0x76cf5d0a, RZ ;  /* 0x76cf5d0a67177810 */ /* 0x000fe40007ffe0ff */
[----:B------:R-:W-:Y:S01]  /*7df0*/  MOV R6, R93 ;  /* 0x0000005d00067202 */ /* 0x000fe20000000f00 */
        /* <DEDUP_REMOVED lines=10> */
[----:B------:R-:W-:Y:S02]  /*7ea0*/  IADD3 R13, PT, PT, R102, -0x255992d5, RZ ;  /* 0xdaa66d2b660d7810 */ /* 0x000fe40007ffe0ff */
[----:B------:R-:W-:Y:S01]  /*7eb0*/  IADD3 R23, PT, PT, R103, -0x126145ec, RZ ;  /* 0xed9eba1467177810 */ /* 0x000fe20007ffe0ff */
        /* <DEDUP_REMOVED lines=39> */
[----:B------:R-:W-:Y:S01]  /*8130*/  IMAD.MOV.U32 R71, RZ, RZ, R80 ;  /* 0x000000ffff477224 */ /* 0x000fe200078e0050 */
[----:B------:R-:W-:-:S07]  /*8140*/  LOP3.LUT R12, R11, R12, R81, 0x96, !PT ;  /* 0x0000000c0b0c7212 */ /* 0x000fce00078e9651 */
.L_x_3573:
[----:B------:R-:W-:Y:S05]  /*8150*/  BSYNC.RECONVERGENT B1 ;  /* 0x0000000000017941 */ /* 0x000fea0003800200 */
.L_x_3572:
[----:B------:R-:W-:Y:S01]  /*8160*/  HFMA2 R11, -RZ, RZ, 0.1171875, 0 ;  /* 0x2f800000ff0b7431 */ /* 0x000fe200000001ff */
[----:B------:R-:W-:Y:S01]  /*8170*/  I2FP.F32.U32 R6, R6 ;  /* 0x0000000600067245 */ /* 0x000fe20000201000 */
[----:B-----5:R-:W-:Y:S02]  /*8180*/  HADD2.F32 R23, -RZ, R24.H0_H0 ;  /* 0x20000018ff177230 */ /* 0x020fe40000004100 */
[----:B------:R-:W-:-:S03]  /*8190*/  HADD2.F32 R64, -RZ, R60.H0_H0 ;  /* 0x2000003cff407230 */ /* 0x000fc60000004100 */
[----:B------:R-:W-:Y:S01]  /*81a0*/  FMUL.FTZ R23, R23, UR13 ;  /* 0x0000000d17177c20 */ /* 0x000fe20008410000 */
[----:B------:R-:W-:-:S03]  /*81b0*/  FFMA.FTZ R6, R6, R11, 1.1641532182693481445e-10 ;  /* 0x2f00000006067423 */ /* 0x000fc6000001000b */
[----:B------:R-:W-:Y:S02]  /*81c0*/  FMUL.FTZ R23, R23, UR12 ;  /* 0x0000000c17177c20 */ /* 0x000fe40008410000 */
[----:B------:R-:W-:-:S04]  /*81d0*/  FSETP.GTU.FTZ.AND P3, PT, R6, UR7, PT ;  /* 0x0000000706007c0b */ /* 0x000fc8000bf7c000 */
[----:B------:R-:W-:Y:S02]  /*81e0*/  FSEL R23, R23, RZ, !P3 ;  /* 0x000000ff17177208 */ /* 0x000fe40005800000 */
[----:B------:R-:W-:-:S03]  /*81f0*/  SEL R6, RZ, 0x1, P3 ;  /* 0x00000001ff067807 */ /* 0x000fc60001800000 */
[----:B------:R-:W-:-:S07]  /*8200*/  FADD.FTZ R23, R64, R23 ;  /* 0x0000001740177221 */ /* 0x000fce0000010000 */
.L_x_3571:
        /* <DEDUP_REMOVED lines=21> */
.L_x_3580:
        /* <DEDUP_REMOVED lines=13> */
.L_x_3582:
[----:B------:R-:W-:Y:S05]  /*8430*/  BSYNC.RECONVERGENT B2 ;  /* 0x0000000000027941 */ /* 0x000fea0003800200 */
.L_x_3581:
        /* <DEDUP_REMOVED lines=60> */
[----:B------:R-:W-:-:S07]  /*8800*/  HFMA2 R80, -RZ, RZ, 0, 0 ;  /* 0x00000000ff507431 */ /* 0x000fce00000001ff */
.L_x_3579:
[----:B------:R-:W-:Y:S05]  /*8810*/  BSYNC.RECONVERGENT B1 ;  /* 0x0000000000017941 */ /* 0x000fea0003800200 */
.L_x_3578:
[----:B------:R-:W-:Y:S01]  /*8820*/  I2FP.F32.U32 R4, R4 ;  /* 0x0000000400047245 */ /* 0x000fe20000201000 */
[----:B-----5:R-:W-:Y:S02]  /*8830*/  HADD2.F32 R64, -RZ, R24.H1_H1 ;  /* 0x30000018ff407230 */ /* 0x020fe40000004100 */
[----:B------:R-:W-:-:S03]  /*8840*/  IMAD.MOV.U32 R71, RZ, RZ, 0x2f800000 ;  /* 0x2f800000ff477424 */ /* 0x000fc600078e00ff */
[----:B------:R-:W-:Y:S01]  /*8850*/  FMUL.FTZ R64, R64, UR13 ;  /* 0x0000000d40407c20 */ /* 0x000fe20008410000 */
[----:B------:R-:W-:Y:S01]  /*8860*/  FFMA.FTZ R4, R4, R71, 1.1641532182693481445e-10 ;  /* 0x2f00000004047423 */ /* 0x000fe20000010047 */
[----:B------:R-:W-:Y:S02]  /*8870*/  HADD2.F32 R71, -RZ, R60.H1_H1 ;  /* 0x3000003cff477230 */ /* 0x000fe40000004100 */
[----:B------:R-:W-:Y:S02]  /*8880*/  FMUL.FTZ R64, R64, UR12 ;  /* 0x0000000c40407c20 */ /* 0x000fe40008410000 */
[----:B------:R-:W-:-:S04]  /*8890*/  FSETP.GTU.FTZ.AND P3, PT, R4, UR7, PT ;  /* 0x0000000704007c0b */ /* 0x000fc8000bf7c000 */
[----:B------:R-:W-:Y:S02]  /*88a0*/  FSEL R64, R64, RZ, !P3 ;  /* 0x000000ff40407208 */ /* 0x000fe40005800000 */
[----:B------:R-:W-:-:S03]  /*88b0*/  SEL R4, RZ, 0x1, P3 ;  /* 0x00000001ff047807 */ /* 0x000fc60001800000 */
[----:B------:R-:W-:-:S07]  /*88c0*/  FADD.FTZ R64, R71, R64 ;  /* 0x0000004047407221 */ /* 0x000fce0000010000 */
.L_x_3577:
[----:B------:R-:W-:Y:S01]  /*88d0*/  F2FP.F16.F32.PACK_AB R101, RZ, R64 ;  /* 0x00000040ff65723e */ /* 0x000fe200000000ff */
[----:B------:R-:W-:Y:S01]  /*88e0*/  @!P2 HADD2.F32 R71, -RZ, R61.H0_H0 ;  /* 0x2000003dff47a230 */ /* 0x000fe20000004100 */
        /* <DEDUP_REMOVED lines=19> */
.L_x_3586:
        /* <DEDUP_REMOVED lines=13> */
.L_x_3588:
[----:B------:R-:W-:Y:S05]  /*8af0*/  BSYNC.RECONVERGENT B2 ;  /* 0x0000000000027941 */ /* 0x000fea0003800200 */
.L_x_3587:
        /* <DEDUP_REMOVED lines=58> */
[----:B------:R-:W-:Y:S01]  /*8ea0*/  LOP3.LUT R12, R3, R12, R81, 0x96, !PT ;  /* 0x0000000c030c7212 */ /* 0x000fe200078e9651 */
[----:B------:R-:W-:Y:S01]  /*8eb0*/  IMAD.MOV.U32 R81, RZ, RZ, RZ ;  /* 0x000000ffff517224 */ /* 0x000fe200078e00ff */
[----:B------:R-:W-:-:S07]  /*8ec0*/  MOV R3, R11 ;  /* 0x0000000b00037202 */ /* 0x000fce0000000f00 */
.L_x_3585:
[----:B------:R-:W-:Y:S05]  /*8ed0*/  BSYNC.RECONVERGENT B1 ;  /* 0x0000000000017941 */ /* 0x000fea0003800200 */
.L_x_3584:
        /* <DEDUP_REMOVED lines=11> */
.L_x_3583:
        /* <DEDUP_REMOVED lines=21> */
.L_x_3592:
        /* <DEDUP_REMOVED lines=13> */
.L_x_3594:
[----:B------:R-:W-:Y:S05]  /*91b0*/  BSYNC.RECONVERGENT B2 ;  /* 0x0000000000027941 */ /* 0x000fea0003800200 */
.L_x_3593:
        /* <DEDUP_REMOVED lines=61> */
.L_x_3591:
[----:B------:R-:W-:Y:S05]  /*9590*/  BSYNC.RECONVERGENT B1 ;  /* 0x0000000000017941 */ /* 0x000fea0003800200 */
.L_x_3590:
        /* <DEDUP_REMOVED lines=11> */
.L_x_3589:
        /* <DEDUP_REMOVED lines=21> */
.L_x_3598:
        /* <DEDUP_REMOVED lines=13> */
.L_x_3600:
[----:B------:R-:W-:Y:S05]  /*9870*/  BSYNC.RECONVERGENT B2 ;  /* 0x0000000000027941 */ /* 0x000fea0003800200 */
.L_x_3599:
        /* <DEDUP_REMOVED lines=57> */
[----:B------:R-:W-:Y:S02]  /*9c10*/  MOV R8, R80 ;  /* 0x0000005000087202 */ /* 0x000fe40000000f00 */
[----:B------:R-:W-:Y:S01]  /*9c20*/  LOP3.LUT R12, R87, R12, R61, 0x96, !PT ;  /* 0x0000000c570c7212 */ /* 0x000fe200078e963d */
[----:B------:R-:W-:Y:S02]  /*9c30*/  IMAD.MOV.U32 R87, RZ, RZ, R60 ;  /* 0x000000ffff577224 */ /* 0x000fe400078e003c */
[----:B------:R-:W-:-:S07]  /*9c40*/  IMAD.MOV.U32 R60, RZ, RZ, RZ ;  /* 0x000000ffff3c7224 */ /* 0x000fce00078e00ff */
.L_x_3597:
[----:B------:R-:W-:Y:S05]  /*9c50*/  BSYNC.RECONVERGENT B1 ;  /* 0x0000000000017941 */ /* 0x000fea0003800200 */
.L_x_3596:
        /* <DEDUP_REMOVED lines=11> */
.L_x_3595:
        /* <DEDUP_REMOVED lines=21> */
.L_x_3604:
        /* <DEDUP_REMOVED lines=13> */
.L_x_3606:
[----:B------:R-:W-:Y:S05]  /*9f30*/  BSYNC.RECONVERGENT B2 ;  /* 0x0000000000027941 */ /* 0x000fea0003800200 */
.L_x_3605:
        /* <DEDUP_REMOVED lines=60> */
[----:B------:R-:W-:-:S07]  /*a300*/  MOV R11, R60 ;  /* 0x0000003c000b7202 */ /* 0x000fce0000000f00 */
.L_x_3603:
[----:B------:R-:W-:Y:S05]  /*a310*/  BSYNC.RECONVERGENT B1 ;  /* 0x0000000000017941 */ /* 0x000fea0003800200 */
.L_x_3602:
        /* <DEDUP_REMOVED lines=11> */
.L_x_3601:
        /* <DEDUP_REMOVED lines=21> */
.L_x_3610:
        /* <DEDUP_REMOVED lines=13> */
.L_x_3612:
[----:B------:R-:W-:Y:S05]  /*a5f0*/  BSYNC.RECONVERGENT B2 ;  /* 0x0000000000027941 */ /* 0x000fea0003800200 */
.L_x_3611:
        /* <DEDUP_REMOVED lines=59> */
[----:B------:R-:W-:-:S07]  /*a9b0*/  IMAD.MOV.U32 R21, RZ, RZ, R11 ;  /* 0x000000ffff157224 */ /* 0x000fce00078e000b */
.L_x_3609:
[----:B------:R-:W-:Y:S05]  /*a9c0*/  BSYNC.RECONVERGENT B1 ;  /* 0x0000000000017941 */ /* 0x000fea0003800200 */
.L_x_3608:
        /* <DEDUP_REMOVED lines=11> */
.L_x_3607:
[----:B------:R-:W-:Y:S01]  /*aa80*/  F2FP.F16.F32.PACK_AB R109, RZ, R87 ;  /* 0x00000057ff6d723e */ /* 0x000fe200000000ff */
[----:B------:R-:W-:Y:S01]  /*aa90*/  @!P2 HADD2.F32 R88, -RZ, R63.H1_H1 ;  /* 0x3000003fff58a230 */ /* 0x000fe20000004100 */
        /* <DEDUP_REMOVED lines=19> */
.L_x_3616:
        /* <DEDUP_REMOVED lines=13> */
.L_x_3618:
[----:B------:R-:W-:Y:S05]  /*aca0*/  BSYNC.RECONVERGENT B2 ;  /* 0x0000000000027941 */ /* 0x000fea0003800200 */
.L_x_3617:
[----:B------:R-:W-:Y:S01]  /*acb0*/  IMAD.WIDE.U32 R12, R15, -0x326172a9, RZ ;  /* 0xcd9e8d570f0c7825 */ /* 0x000fe200078e00ff */
[----:B------:R-:W-:Y:S02]  /*acc0*/  LOP3.LUT R60, R10, R107, R103, 0x96, !PT ;  /* 0x0000006b0a3c7212 */ /* 0x000fe400078e9667 */
[----:B------:R-:W-:Y:S02]  /*acd0*/  IADD3 R11, PT, PT, R102, -0x61c88647, RZ ;  /* 0x9e3779b9660b7810 */ /* 0x000fe40007ffe0ff */
[----:B------:R-:W-:Y:S01]  /*ace0*/  LOP3.LUT R104, R16, R13, R102, 0x96, !PT ;  /* 0x0000000d10687212 */ /* 0x000fe200078e9666 */
[----:B------:R-:W-:Y:S01]  /*acf0*/  IMAD.WIDE.U32 R60, R60, -0x326172a9, RZ ;  /* 0xcd9e8d573c3c7825 */ /* 0x000fe200078e00ff */
[----:B------:R-:W-:-:S03]  /*ad00*/  MOV R22, R112 ;  /* 0x0000007000167202 */ /* 0x000fc60000000f00 */
        /* <DEDUP_REMOVED lines=54> */
[----:B------:R-:W-:-:S07]  /*b070*/  IMAD.MOV.U32 R11, RZ, RZ, RZ ;  /* 0x000000ffff0b7224 */ /* 0x000fce00078e00ff */
.L_x_3615:
[----:B------:R-:W-:Y:S05]  /*b080*/  BSYNC.RECONVERGENT B1 ;  /* 0x0000000000017941 */ /* 0x000fea0003800200 */
.L_x_3614:
[----:B------:R-:W-:Y:S01]  /*b090*/  HFMA2 R61, -RZ, RZ, 0.1171875, 0 ;  /* 0x2f800000ff3d7431 */ /* 0x000fe200000001ff */
[----:B------:R-:W-:Y:S01]  /*b0a0*/  I2FP.F32.U32 R22, R22 ;  /* 0x0000001600167245 */ /* 0x000fe20000201000 */
[----:B-----5:R-:W-:Y:S02]  /*b0b0*/  HADD2.F32 R60, -RZ, R27.H1_H1 ;  /* 0x3000001bff3c7230 */ /* 0x020fe40000004100 */
[----:B------:R-:W-:-:S03]  /*b0c0*/  HADD2.F32 R63, -RZ, R63.H1_H1 ;  /* 0x3000003fff3f7230 */ /* 0x000fc60000004100 */
[----:B------:R-:W-:Y:S01]  /*b0d0*/  FMUL.FTZ R60, R60, UR13 ;  /* 0x0000000d3c3c7c20 */ /* 0x000fe20008410000 */
[----:B------:R-:W-:-:S03]  /*b0e0*/  FFMA.FTZ R22, R22, R61, 1.1641532182693481445e-10 ;  /* 0x2f00000016167423 */ /* 0x000fc6000001003d */
[----:B------:R-:W-:Y:S02]  /*b0f0*/  FMUL.FTZ R60, R60, UR12 ;  /* 0x0000000c3c3c7c20 */ /* 0x000fe40008410000 */
[----:B------:R-:W-:-:S04]  /*b100*/  FSETP.GTU.FTZ.AND P2, PT, R22, UR7, PT ;  /* 0x0000000716007c0b */ /* 0x000fc8000bf5c000 */
[----:B------:R-:W-:Y:S02]  /*b110*/  FSEL R88, R60, RZ, !P2 ;  /* 0x000000ff3c587208 */ /* 0x000fe40005000000 */
[----:B------:R-:W-:-:S03]  /*b120*/  SEL R22, RZ, 0x1, P2 ;  /* 0x00000001ff167807 */ /* 0x000fc60001000000 */
[----:B------:R-:W-:-:S07]  /*b130*/  FADD.FTZ R88, R63, R88 ;  /* 0x000000583f587221 */ /* 0x000fce0000010000 */
.L_x_3613:
[----:B------:R-:W-:Y:S02]  /*b140*/  F2FP.F16.F32.PACK_AB R63, RZ, R88 ;  /* 0x00000058ff3f723e */ /* 0x000fe400000000ff */
[----:B------:R-:W-:Y:S02]  /*b150*/  PRMT R62, R111, 0x5410, R62 ;  /* 0x000054106f3e7816 */ /* 0x000fe4000000003e */
[----:B------:R-:W-:Y:S02]  /*b160*/  PRMT R61, R108, 0x5410, R110 ;  /* 0x000054106c3d7816 */ /* 0x000fe4000000006e */
[----:B------:R-:W-:Y:S02]  /*b170*/  PRMT R60, R93, 0x5410, R101 ;  /* 0x000054105d3c7816 */ /* 0x000fe40000000065 */
[----:B------:R-:W-:Y:S01]  /*b180*/  PRMT R63, R109, 0x5410, R63 ;  /* 0x000054106d3f7816 */ /* 0x000fe2000000003f */
[----:B------:R-:W-:Y:S06]  /*b190*/  BRA `(.L_x_3619) ;  /* 0x0000003000dc7947 */ /* 0x000fec0003800000 */
.L_x_3570:
[----:B------:R-:W-:Y:S01]  /*b1a0*/  IMAD.MOV.U32 R23, RZ, RZ, RZ ;  /* 0x000000ffff177224 */ /* 0x000fe200078e00ff */
[----:B-12---:R-:W-:Y:S01]  /*b1b0*/  MOV R60, R11 ;  /* 0x0000000b003c7202 */ /* 0x006fe20000000f00 */
        /* <DEDUP_REMOVED lines=18> */
.L_x_3623:
        /* <DEDUP_REMOVED lines=13> */
.L_x_3625:
[----:B------:R-:W-:Y:S05]  /*b3b0*/  BSYNC.RECONVERGENT B2 ;  /* 0x0000000000027941 */ /* 0x000fea0003800200 */
.L_x_3624:
[----:B------:R-:W-:Y:S01]  /*b3c0*/  IMAD.WIDE.U32 R12, R15, -0x326172a9, RZ ;  /* 0xcd9e8d570f0c7825 */ /* 0x000fe200078e00ff */
[----:B------:R-:W-:Y:S02]  /*b3d0*/  LOP3.LUT R60, R10, R63, R103, 0x96, !PT ;  /* 0x0000003f0a3c7212 */ /* 0x000fe400078e9667 */
        /* <DEDUP_REMOVED lines=57> */
[----:B------:R-:W-:-:S07]  /*b770*/  LOP3.LUT R12, R11, R12, R107, 0x96, !PT ;  /* 0x0000000c0b0c7212 */ /* 0x000fce00078e966b */
.L_x_3622:
[----:B------:R-:W-:Y:S05]  /*b780*/  BSYNC.RECONVERGENT B1 ;  /* 0x0000000000017941 */ /* 0x000fea0003800200 */
.L_x_3621:
        /* <DEDUP_REMOVED lines=9> */
.L_x_3620:
        /* <DEDUP_REMOVED lines=17> */
.L_x_3629:
        /* <DEDUP_REMOVED lines=13> */
.L_x_3631:
[----:B------:R-:W-:Y:S05]  /*ba00*/  BSYNC.RECONVERGENT B2 ;  /* 0x0000000000027941 */ /* 0x000fea0003800200 */
.L_x_3630:
        /* <DEDUP_REMOVED lines=61> */
.L_x_3628:
[----:B------:R-:W-:Y:S05]  /*bde0*/  BSYNC.RECONVERGENT B1 ;  /* 0x0000000000017941 */ /* 0x000fea0003800200 */
.L_x_3627:
        /* <DEDUP_REMOVED lines=9> */
.L_x_3626:
        /* <DEDUP_REMOVED lines=17> */
.L_x_3635:
        /* <DEDUP_REMOVED lines=13> */
.L_x_3637:
[----:B------:R-:W-:Y:S05]  /*c060*/  BSYNC.RECONVERGENT B2 ;  /* 0x0000000000027941 */ /* 0x000fea0003800200 */
.L_x_3636:
        /* <DEDUP_REMOVED lines=61> */
.L_x_3634:
[----:B------:R-:W-:Y:S05]  /*c440*/  BSYNC.RECONVERGENT B1 ;  /* 0x0000000000017941 */ /* 0x000fea0003800200 */
.L_x_3633:
        /* <DEDUP_REMOVED lines=9> */
.L_x_3632:
        /* <DEDUP_REMOVED lines=17> */
.L_x_3641:
        /* <DEDUP_REMOVED lines=13> */
.L_x_3643:
[----:B------:R-:W-:Y:S05]  /*c6c0*/  BSYNC.RECONVERGENT B2 ;  /* 0x0000000000027941 */ /* 0x000fea0003800200 */
.L_x_3642:
        /* <DEDUP_REMOVED lines=61> */
.L_x_3640:
[----:B------:R-:W-:Y:S05]  /*caa0*/  BSYNC.RECONVERGENT B1 ;  /* 0x0000000000017941 */ /* 0x000fea0003800200 */
.L_x_3639:
        /* <DEDUP_REMOVED lines=9> */
.L_x_3638:
        /* <DEDUP_REMOVED lines=17> */
.L_x_3647:
        /* <DEDUP_REMOVED lines=13> */
.L_x_3649:
[----:B------:R-:W-:Y:S05]  /*cd20*/  BSYNC.RECONVERGENT B2 ;  /* 0x0000000000027941 */ /* 0x000fea0003800200 */
.L_x_3648:
        /* <DEDUP_REMOVED lines=61> */
.L_x_3646:
[----:B------:R-:W-:Y:S05]  /*d100*/  BSYNC.RECONVERGENT B1 ;  /* 0x0000000000017941 */ /* 0x000fea0003800200 */
.L_x_3645:
        /* <DEDUP_REMOVED lines=9> */
.L_x_3644:
        /* <DEDUP_REMOVED lines=17> */
.L_x_3653:
        /* <DEDUP_REMOVED lines=13> */
.L_x_3655:
[----:B------:R-:W-:Y:S05]  /*d380*/  BSYNC.RECONVERGENT B2 ;  /* 0x0000000000027941 */ /* 0x000fea0003800200 */
.L_x_3654:
        /* <DEDUP_REMOVED lines=61> */
.L_x_3652:
[----:B------:R-:W-:Y:S05]  /*d760*/  BSYNC.RECONVERGENT B1 ;  /* 0x0000000000017941 */ /* 0x000fea0003800200 */
.L_x_3651:
        /* <DEDUP_REMOVED lines=9> */
.L_x_3650:
        /* <DEDUP_REMOVED lines=17> */
.L_x_3659:
        /* <DEDUP_REMOVED lines=13> */
.L_x_3661:
[----:B------:R-:W-:Y:S05]  /*d9e0*/  BSYNC.RECONVERGENT B2 ;  /* 0x0000000000027941 */ /* 0x000fea0003800200 */
.L_x_3660:
        /* <DEDUP_REMOVED lines=61> */
.L_x_3658:
[----:B------:R-:W-:Y:S05]  /*ddc0*/  BSYNC.RECONVERGENT B1 ;  /* 0x0000000000017941 */ /* 0x000fea0003800200 */
.L_x_3657:
        /* <DEDUP_REMOVED lines=9> */
.L_x_3656:
        /* <DEDUP_REMOVED lines=17> */
.L_x_3665:
        /* <DEDUP_REMOVED lines=13> */
.L_x_3667:
[----:B------:R-:W-:Y:S05]  /*e040*/  BSYNC.RECONVERGENT B2 ;  /* 0x0000000000027941 */ /* 0x000fea0003800200 */
.L_x_3666:
        /* <DEDUP_REMOVED lines=61> */
.L_x_3664:
[----:B------:R-:W-:Y:S05]  /*e420*/  BSYNC.RECONVERGENT B1 ;  /* 0x0000000000017941 */ /* 0x000fea0003800200 */
.L_x_3663:
        /* <DEDUP_REMOVED lines=9> */
.L_x_3662:
[----:B------:R-:W-:Y:S02]  /*e4c0*/  F2FP.F16.F32.PACK_AB R63, RZ, R88 ;  /* 0x00000058ff3f723e */ /* 0x000fe400000000ff */
[----:B------:R-:W-:Y:S02]  /*e4d0*/  PRMT R62, R110, 0x5410, R111 ;  /* 0x000054106e3e7816 */ /* 0x000fe4000000006f */
[----:B------:R-:W-:Y:S02]  /*e4e0*/  PRMT R61, R109, 0x5410, R108 ;  /* 0x000054106d3d7816 */ /* 0x000fe4000000006c */
[----:B------:R-:W-:Y:S02]  /*e4f0*/  PRMT R60, R107, 0x5410, R101 ;  /* 0x000054106b3c7816 */ /* 0x000fe40000000065 */
[----:B------:R-:W-:-:S07]  /*e500*/  PRMT R63, R93, 0x5410, R63 ;  /* 0x000054105d3f7816 */ /* 0x000fce000000003f */
.L_x_3619:
        /* <DEDUP_REMOVED lines=25> */
.L_x_3668:
[----:B------:R-:W-:Y:S01]  /*e6a0*/  IADD3 R98, PT, PT, R98, 0x100, RZ ;  /* 0x0000010062627810 */ /* 0x000fe20007ffe0ff */
[----:B------:R-:W-:-:S07]  /*e6b0*/  VIADD R97, R97, 0x100 ;  /* 0x0000010061617836 */ /* 0x000fce0000000000 */
.L_x_3568:
[----:B------:R-:W-:Y:S05]  /*e6c0*/  BSYNC.RECONVERGENT B0 ;  /* 0x0000000000007941 */ /* 0x000fea0003800200 */
.L_x_3567:
[----:B------:R-:W-:Y:S01]  /*e6d0*/  ISETP.GE.U32.AND P2, PT, R18, 0x300, PT ;  /* 0x000003001200780c */ /* 0x000fe20003f46070 */
[----:B------:R-:W-:-:S12]  /*e6e0*/  BSSY.RECONVERGENT B0, `(.L_x_3669) ;  /* 0x00006c3000007945 */ /* 0x000fd80003800200 */
[----:B------:R-:W-:Y:S05]  /*e6f0*/  @!P2 BRA `(.L_x_3670) ;  /* 0x0000006c0004a947 */ /* 0x000fea0003800000 */
[----:B------:R-:W-:-:S04]  /*e700*/  UISETP.NE.U32.AND UP0, UPT, UR10, URZ, UPT ;  /* 0x000000ff0a00728c */ /* 0x000fc8000bf05070 */
[----:B------:R-:W-:Y:S01]  /*e710*/  UISETP.NE.AND.EX UP0, UPT, UR11, URZ, UPT, UP0 ;  /* 0x000000ff0b00728c */ /* 0x000fe2000bf05300 */
[----:B------:R-:W-:Y:S10]  /*e720*/  @!P0 BRA `(.L_x_3671) ;  /* 0x00000000000c8947 */ /* 0x000ff40003800000 */
[----:B-----5:R-:W3:Y:S02]  /*e730*/  LDC.64 R24, c[0x0][0x390] ;  /* 0x0000e400ff187b82 */ /* 0x020ee40000000a00 */
[----:B---3--:R-:W-:-:S06]  /*e740*/  IMAD.WIDE.U32 R24, R97, 0x10, R24 ;  /* 0x0000001061187825 */ /* 0x008fcc00078e0018 */
[----:B------:R-:W5:Y:S02]  /*e750*/  LDG.E.128 R24, desc[UR8][R24.64] ;  /* 0x0000000818187981 */ /* 0x000f64000c1e1d00 */
.L_x_3671:
[----:B------:R-:W-:Y:S05]  /*e760*/  BRA.U !UP0, `(.L_x_3672) ;  /* 0x0000003508a07547 */ /* 0x000fea000b800000 */
[----:B012---:R-:W0:Y:S02]  /*e770*/  LDC.64 R60, c[0x0][0x3a0] ;  /* 0x0000e800ff3c7b82 */ /* 0x007e240000000a00 */
        /* <DEDUP_REMOVED lines=23> */
.L_x_3676:
        /* <DEDUP_REMOVED lines=13> */
.L_x_3678:
[----:B------:R-:W-:Y:S05]  /*e9c0*/  BSYNC.RECONVERGENT B2 ;  /* 0x0000000000027941 */ /* 0x000fea0003800200 */
.L_x_3677:
        /* <DEDUP_REMOVED lines=61> */
.L_x_3675:
[----:B------:R-:W-:Y:S05]  /*eda0*/  BSYNC.RECONVERGENT B1 ;  /* 0x0000000000017941 */ /* 0x000fea0003800200 */
.L_x_3674:
        /* <DEDUP_REMOVED lines=11> */
.L_x_3673:
        /* <DEDUP_REMOVED lines=21> */
.L_x_3682:
        /* <DEDUP_REMOVED lines=13> */
.L_x_3684:
[----:B------:R-:W-:Y:S05]  /*f080*/  BSYNC.RECONVERGENT B2 ;  /* 0x0000000000027941 */ /* 0x000fea0003800200 */
.L_x_3683:
        /* <DEDUP_REMOVED lines=61> */
.L_x_3681:
[----:B------:R-:W-:Y:S05]  /*f460*/  BSYNC.RECONVERGENT B1 ;  /* 0x0000000000017941 */ /* 0x000fea0003800200 */
.L_x_3680:
        /* <DEDUP_REMOVED lines=11> */
.L_x_3679:
        /* <DEDUP_REMOVED lines=21> */
.L_x_3688:
        /* <DEDUP_REMOVED lines=13> */
.L_x_3690:
[----:B------:R-:W-:Y:S05]  /*f740*/  BSYNC.RECONVERGENT B2 ;  /* 0x0000000000027941 */ /* 0x000fea0003800200 */
.L_x_3689:
        /* <DEDUP_REMOVED lines=61> */
.L_x_3687:
[----:B------:R-:W-:Y:S05]  /*fb20*/  BSYNC.RECONVERGENT B1 ;  /* 0x0000000000017941 */ /* 0x000fea0003800200 */
.L_x_3686:
        /* <DEDUP_REMOVED lines=11> */
.L_x_3685:
        /* <DEDUP_REMOVED lines=21> */
.L_x_3694:
        /* <DEDUP_REMOVED lines=13> */
.L_x_3696:
[----:B------:R-:W-:Y:S05]  /*fe00*/  BSYNC.RECONVERGENT B2 ;  /* 0x0000000000027941 */ /* 0x000fea0003800200 */
.L_x_3695:
        /* <DEDUP_REMOVED lines=61> */
.L_x_3693:
[----:B------:R-:W-:Y:S05]  /*101e0*/  BSYNC.RECONVERGENT B1 ;  /* 0x0000000000017941 */ /* 0x000fea0003800200 */
.L_x_3692:
        /* <DEDUP_REMOVED lines=11> */
.L_x_3691:
        /* <DEDUP_REMOVED lines=21> */
.L_x_3700:
        /* <DEDUP_REMOVED lines=13> */
.L_x_3702:
[----:B------:R-:W-:Y:S05]  /*104c0*/  BSYNC.RECONVERGENT B2 ;  /* 0x0000000000027941 */ /* 0x000fea0003800200 */
.L_x_3701:
        /* <DEDUP_REMOVED lines=61> */
.L_x_3699:
[----:B------:R-:W-:Y:S05]  /*108a0*/  BSYNC.RECONVERGENT B1 ;  /* 0x0000000000017941 */ /* 0x000fea0003800200 */
.L_x_3698:
        /* <DEDUP_REMOVED lines=11> */
.L_x_3697:
        /* <DEDUP_REMOVED lines=21> */
.L_x_3706:
        /* <DEDUP_REMOVED lines=13> */
.L_x_3708:
[----:B------:R-:W-:Y:S05]  /*10b80*/  BSYNC.RECONVERGENT B2 ;  /* 0x0000000000027941 */ /* 0x000fea0003800200 */
.L_x_3707:
        /* <DEDUP_REMOVED lines=61> */
.L_x_3705:
[----:B------:R-:W-:Y:S05]  /*10f60*/  BSYNC.RECONVERGENT B1 ;  /* 0x0000000000017941 */ /* 0x000fea0003800200 */
.L_x_3704:
        /* <DEDUP_REMOVED lines=11> */
.L_x_3703:
        /* <DEDUP_REMOVED lines=21> */
.L_x_3712:
        /* <DEDUP_REMOVED lines=13> */
.L_x_3714:
[----:B------:R-:W-:Y:S05]  /*11240*/  BSYNC.RECONVERGENT B2 ;  /* 0x0000000000027941 */ /* 0x000fea0003800200 */
.L_x_3713:
        /* <DEDUP_REMOVED lines=60> */
.L_x_3711:
[----:B------:R-:W-:Y:S05]  /*11610*/  BSYNC.RECONVERGENT B1 ;  /* 0x0000000000017941 */ /* 0x000fea0003800200 */
.L_x_3710:
        /* <DEDUP_REMOVED lines=11> */
.L_x_3709:
        /* <DEDUP_REMOVED lines=21> */
.L_x_3718:
        /* <DEDUP_REMOVED lines=13> */
.L_x_3720:
[----:B------:R-:W-:Y:S05]  /*118f0*/  BSYNC.RECONVERGENT B2 ;  /* 0x0000000000027941 */ /* 0x000fea0003800200 */
.L_x_3719:
        /* <DEDUP_REMOVED lines=61> */
.L_x_3717:
[----:B------:R-:W-:Y:S05]  /*11cd0*/  BSYNC.RECONVERGENT B1 ;  /* 0x0000000000017941 */ /* 0x000fea0003800200 */
.L_x_3716:
        /* <DEDUP_REMOVED lines=11> */
.L_x_3715:
[----:B------:R-:W-:Y:S02]  /*11d90*/  F2FP.F16.F32.PACK_AB R63, RZ, R90 ;  /* 0x0000005aff3f723e */ /* 0x000fe400000000ff */
[----:B------:R-:W-:Y:S02]  /*11da0*/  PRMT R62, R111, 0x5410, R62 ;  /* 0x000054106f3e7816 */ /* 0x000fe4000000003e */
[----:B------:R-:W-:Y:S02]  /*11db0*/  PRMT R61, R108, 0x5410, R110 ;  /* 0x000054106c3d7816 */ /* 0x000fe4000000006e */
[----:B------:R-:W-:Y:S02]  /*11dc0*/  PRMT R60, R93, 0x5410, R101 ;  /* 0x000054105d3c7816 */ /* 0x000fe40000000065 */
[----:B------:R-:W-:Y:S01]  /*11dd0*/  PRMT R63, R109, 0x5410, R63 ;  /* 0x000054106d3f7816 */ /* 0x000fe2000000003f */
[----:B------:R-:W-:Y:S06]  /*11de0*/  BRA `(.L_x_3721) ;  /* 0x0000003000dc7947 */ /* 0x000fec0003800000 */
.L_x_3672:
[----:B------:R-:W-:Y:S01]  /*11df0*/  IMAD.MOV.U32 R65, RZ, RZ, RZ ;  /* 0x000000ffff417224 */ /* 0x000fe200078e00ff */
[----:B012---:R-:W-:Y:S01]  /*11e00*/  MOV R60, R11 ;  /* 0x0000000b003c7202 */ /* 0x007fe20000000f00 */
        /* <DEDUP_REMOVED lines=18> */
.L_x_3725:
        /* <DEDUP_REMOVED lines=13> */
.L_x_3727:
[----:B------:R-:W-:Y:S05]  /*12000*/  BSYNC.RECONVERGENT B2 ;  /* 0x0000000000027941 */ /* 0x000fea0003800200 */
.L_x_3726:
[----:B------:R-:W-:Y:S01]  /*12010*/  IMAD.WIDE.U32 R12, R15, -0x326172a9, RZ ;  /* 0xcd9e8d570f0c7825 */ /* 0x000fe200078e00ff */
[----:B------:R-:W-:Y:S02]  /*12020*/  LOP3.LUT R60, R10, R63, R103, 0x96, !PT ;  /* 0x0000003f0a3c7212 */ /* 0x000fe400078e9667 */
[----:B------:R-:W-:Y:S01]  /*12030*/  IADD3 R11, PT, PT, R102, -0x61c88647, RZ ;  /* 0x9e3779b9660b7810 */ /* 0x000fe20007ffe0ff */
[----:B------:R-:W-:Y:S01]  /*12040*/  IMAD.MOV.U32 R6, RZ, RZ, R93 ;  /* 0x000000ffff067224 */ /* 0x000fe200078e005d */
        /* <DEDUP_REMOVED lines=56> */
.L_x_3724:
[----:B------:R-:W-:Y:S05]  /*123d0*/  BSYNC.RECONVERGENT B1 ;  /* 0x0000000000017941 */ /* 0x000fea0003800200 */
.L_x_3723:
        /* <DEDUP_REMOVED lines=9> */
.L_x_3722:
        /* <DEDUP_REMOVED lines=17> */
.L_x_3731:
        /* <DEDUP_REMOVED lines=13> */
.L_x_3733:
[----:B------:R-:W-:Y:S05]  /*12650*/  BSYNC.RECONVERGENT B2 ;  /* 0x0000000000027941 */ /* 0x000fea0003800200 */
.L_x_3732:
        /* <DEDUP_REMOVED lines=61> */
.L_x_3730:
[----:B------:R-:W-:Y:S05]  /*12a30*/  BSYNC.RECONVERGENT B1 ;  /* 0x0000000000017941 */ /* 0x000fea0003800200 */
.L_x_3729:
        /* <DEDUP_REMOVED lines=9> */
.L_x_3728:
        /* <DEDUP_REMOVED lines=17> */
.L_x_3737:
        /* <DEDUP_REMOVED lines=13> */
.L_x_3739:
[----:B------:R-:W-:Y:S05]  /*12cb0*/  BSYNC.RECONVERGENT B2 ;  /* 0x0000000000027941 */ /* 0x000fea0003800200 */
.L_x_3738:
        /* <DEDUP_REMOVED lines=61> */
.L_x_3736:
[----:B------:R-:W-:Y:S05]  /*13090*/  BSYNC.RECONVERGENT B1 ;  /* 0x0000000000017941 */ /* 0x000fea0003800200 */
.L_x_3735:
        /* <DEDUP_REMOVED lines=9> */
.L_x_3734:
        /* <DEDUP_REMOVED lines=17> */
.L_x_3743:
        /* <DEDUP_REMOVED lines=13> */
.L_x_3745:
[----:B------:R-:W-:Y:S05]  /*13310*/  BSYNC.RECONVERGENT B2 ;  /* 0x0000000000027941 */ /* 0x000fea0003800200 */
.L_x_3744:
        /* <DEDUP_REMOVED lines=61> */
.L_x_3742:
[----:B------:R-:W-:Y:S05]  /*136f0*/  BSYNC.RECONVERGENT B1 ;  /* 0x0000000000017941 */ /* 0x000fea0003800200 */
.L_x_3741:
        /* <DEDUP_REMOVED lines=9> */
.L_x_3740:
        /* <DEDUP_REMOVED lines=17> */
.L_x_3749:
        /* <DEDUP_REMOVED lines=13> */
.L_x_3751:
[----:B------:R-:W-:Y:S05]  /*13970*/  BSYNC.RECONVERGENT B2 ;  /* 0x0000000000027941 */ /* 0x000fea0003800200 */
.L_x_3750:
        /* <DEDUP_REMOVED lines=61> */
.L_x_3748:
[----:B------:R-:W-:Y:S05]  /*13d50*/  BSYNC.RECONVERGENT B1 ;  /* 0x0000000000017941 */ /* 0x000fea0003800200 */
.L_x_3747:
        /* <DEDUP_REMOVED lines=9> */
.L_x_3746:
        /* <DEDUP_REMOVED lines=17> */
.L_x_3755:
        /* <DEDUP_REMOVED lines=13> */
.L_x_3757:
[----:B------:R-:W-:Y:S05]  /*13fd0*/  BSYNC.RECONVERGENT B2 ;  /* 0x0000000000027941 */ /* 0x000fea0003800200 */
.L_x_3756:
        /* <DEDUP_REMOVED lines=61> */
.L_x_3754:
[----:B------:R-:W-:Y:S05]  /*143b0*/  BSYNC.RECONVERGENT B1 ;  /* 0x0000000000017941 */ /* 0x000fea0003800200 */
.L_x_3753:
        /* <DEDUP_REMOVED lines=9> */
.L_x_3752:
        /* <DEDUP_REMOVED lines=17> */
.L_x_3761:
        /* <DEDUP_REMOVED lines=13> */
.L_x_3763:
[----:B------:R-:W-:Y:S05]  /*14630*/  BSYNC.RECONVERGENT B2 ;  /* 0x0000000000027941 */ /* 0x000fea0003800200 */
.L_x_3762:
        /* <DEDUP_REMOVED lines=61> */
.L_x_3760:
[----:B------:R-:W-:Y:S05]  /*14a10*/  BSYNC.RECONVERGENT B1 ;  /* 0x0000000000017941 */ /* 0x000fea0003800200 */
.L_x_3759:
        /* <DEDUP_REMOVED lines=9> */
.L_x_3758:
        /* <DEDUP_REMOVED lines=17> */
.L_x_3767:
        /* <DEDUP_REMOVED lines=13> */
.L_x_3769:
[----:B------:R-:W-:Y:S05]  /*14c90*/  BSYNC.RECONVERGENT B2 ;  /* 0x0000000000027941 */ /* 0x000fea0003800200 */
.L_x_3768:
        /* <DEDUP_REMOVED lines=61> */
.L_x_3766:
[----:B------:R-:W-:Y:S05]  /*15070*/  BSYNC.RECONVERGENT B1 ;  /* 0x0000000000017941 */ /* 0x000fea0003800200 */
.L_x_3765:
        /* <DEDUP_REMOVED lines=9> */
.L_x_3764:
[----:B------:R-:W-:Y:S02]  /*15110*/  F2FP.F16.F32.PACK_AB R63, RZ, R90 ;  /* 0x0000005aff3f723e */ /* 0x000fe400000000ff */
[----:B------:R-:W-:Y:S02]  /*15120*/  PRMT R62, R110, 0x5410, R111 ;  /* 0x000054106e3e7816 */ /* 0x000fe4000000006f */
[----:B------:R-:W-:Y:S02]  /*15130*/  PRMT R61, R109, 0x5410, R108 ;  /* 0x000054106d3d7816 */ /* 0x000fe4000000006c */
[----:B------:R-:W-:Y:S02]  /*15140*/  PRMT R60, R107, 0x5410, R101 ;  /* 0x000054106b3c7816 */ /* 0x000fe40000000065 */
[----:B------:R-:W-:-:S07]  /*15150*/  PRMT R63, R93, 0x5410, R63 ;  /* 0x000054105d3f7816 */ /* 0x000fce000000003f */
.L_x_3721:
        /* <DEDUP_REMOVED lines=25> */
.L_x_3770:
[----:B------:R-:W-:Y:S01]  /*152f0*/  IADD3 R98, PT, PT, R98, 0x100, RZ ;  /* 0x0000010062627810 */ /* 0x000fe20007ffe0ff */
[----:B------:R-:W-:-:S07]  /*15300*/  VIADD R97, R97, 0x100 ;  /* 0x0000010061617836 */ /* 0x000fce0000000000 */
.L_x_3670:
[----:B------:R-:W-:Y:S05]  /*15310*/  BSYNC.RECONVERGENT B0 ;  /* 0x0000000000007941 */ /* 0x000fea0003800200 */
.L_x_3669:
        /* <DEDUP_REMOVED lines=9> */
.L_x_3773:
        /* <DEDUP_REMOVED lines=25> */
.L_x_3778:
        /* <DEDUP_REMOVED lines=13> */
.L_x_3780:
[----:B------:R-:W-:Y:S05]  /*15610*/  BSYNC.RECONVERGENT B2 ;  /* 0x0000000000027941 */ /* 0x000fea0003800200 */
.L_x_3779:
[----:B------:R-:W-:Y:S01]  /*15620*/  IMAD.WIDE.U32 R12, R15, -0x326172a9, RZ ;  /* 0xcd9e8d570f0c7825 */ /* 0x000fe200078e00ff */
[----:B------:R-:W-:Y:S02]  /*15630*/  LOP3.LUT R76, R10, R105, R103, 0x96, !PT ;  /* 0x000000690a4c7212 */ /* 0x000fe400078e9667 */
[----:B------:R-:W-:Y:S02]  /*15640*/  IADD3 R11, PT, PT, R102, -0x61c88647, RZ ;  /* 0x9e3779b9660b7810 */ /* 0x000fe40007ffe0ff */
        /* <DEDUP_REMOVED lines=58> */
.L_x_3777:
[----:B------:R-:W-:Y:S05]  /*159f0*/  BSYNC.RECONVERGENT B1 ;  /* 0x0000000000017941 */ /* 0x000fea0003800200 */
.L_x_3776:
        /* <DEDUP_REMOVED lines=11> */
.L_x_3775:
        /* <DEDUP_REMOVED lines=21> */
.L_x_3784:
        /* <DEDUP_REMOVED lines=13> */
.L_x_3786:
[----:B------:R-:W-:Y:S05]  /*15cd0*/  BSYNC.RECONVERGENT B2 ;  /* 0x0000000000027941 */ /* 0x000fea0003800200 */
.L_x_3785:
        /* <DEDUP_REMOVED lines=61> */
.L_x_3783:
[----:B------:R-:W-:Y:S05]  /*160b0*/  BSYNC.RECONVERGENT B1 ;  /* 0x0000000000017941 */ /* 0x000fea0003800200 */
.L_x_3782:
        /* <DEDUP_REMOVED lines=11> */
.L_x_3781:
        /* <DEDUP_REMOVED lines=21> */
.L_x_3790:
        /* <DEDUP_REMOVED lines=13> */
.L_x_3792:
[----:B------:R-:W-:Y:S05]  /*16390*/  BSYNC.RECONVERGENT B2 ;  /* 0x0000000000027941 */ /* 0x000fea0003800200 */
.L_x_3791:
        /* <DEDUP_REMOVED lines=59> */
[----:B------:R-:W-:Y:S02]  /*16750*/  LOP3.LUT R12, R3, R12, R77, 0x96, !PT ;  /* 0x0000000c030c7212 */ /* 0x000fe400078e964d */
[----:B------:R-:W-:-:S07]  /*16760*/  MOV R3, R11 ;  /* 0x0000000b00037202 */ /* 0x000fce0000000f00 */
.L_x_3789:
[----:B------:R-:W-:Y:S05]  /*16770*/  BSYNC.RECONVERGENT B1 ;  /* 0x0000000000017941 */ /* 0x000fea0003800200 */
.L_x_3788:
        /* <DEDUP_REMOVED lines=11> */
.L_x_3787:
        /* <DEDUP_REMOVED lines=21> */
.L_x_3796:
        /* <DEDUP_REMOVED lines=13> */
.L_x_3798:
[----:B------:R-:W-:Y:S05]  /*16a50*/  BSYNC.RECONVERGENT B2 ;  /* 0x0000000000027941 */ /* 0x000fea0003800200 */
.L_x_3797:
        /* <DEDUP_REMOVED lines=59> */
[----:B------:R-:W-:Y:S02]  /*16e10*/  LOP3.LUT R12, R11, R12, R77, 0x96, !PT ;  /* 0x0000000c0b0c7212 */ /* 0x000fe400078e964d */
[----:B------:R-:W-:-:S07]  /*16e20*/  MOV R11, R76 ;  /* 0x0000004c000b7202 */ /* 0x000fce0000000f00 */
.L_x_3795:
[----:B------:R-:W-:Y:S05]  /*16e30*/  BSYNC.RECONVERGENT B1 ;  /* 0x0000000000017941 */ /* 0x000fea0003800200 */
.L_x_3794:
        /* <DEDUP_REMOVED lines=11> */
.L_x_3793:
        /* <DEDUP_REMOVED lines=21> */
.L_x_3802:
        /* <DEDUP_REMOVED lines=13> */
.L_x_3804:
[----:B------:R-:W-:Y:S05]  /*17110*/  BSYNC.RECONVERGENT B2 ;  /* 0x0000000000027941 */ /* 0x000fea0003800200 */
.L_x_3803:
        /* <DEDUP_REMOVED lines=60> */
[----:B------:R-:W-:-:S07]  /*174e0*/  IMAD.MOV.U32 R60, RZ, RZ, RZ ;  /* 0x000000ffff3c7224 */ /* 0x000fce00078e00ff */
.L_x_3801:
[----:B------:R-:W-:Y:S05]  /*174f0*/  BSYNC.RECONVERGENT B1 ;  /* 0x0000000000017941 */ /* 0x000fea0003800200 */
.L_x_3800:
        /* <DEDUP_REMOVED lines=11> */
.L_x_3799:
        /* <DEDUP_REMOVED lines=21> */
.L_x_3808:
        /* <DEDUP_REMOVED lines=13> */
.L_x_3810:
[----:B------:R-:W-:Y:S05]  /*177d0*/  BSYNC.RECONVERGENT B2 ;  /* 0x0000000000027941 */ /* 0x000fea0003800200 */
.L_x_3809:
        /* <DEDUP_REMOVED lines=61> */
.L_x_3807:
[----:B------:R-:W-:Y:S05]  /*17bb0*/  BSYNC.RECONVERGENT B1 ;  /* 0x0000000000017941 */ /* 0x000fea0003800200 */
.L_x_3806:
        /* <DEDUP_REMOVED lines=11> */
.L_x_3805:
        /* <DEDUP_REMOVED lines=21> */
.L_x_3814:
        /* <DEDUP_REMOVED lines=13> */
.L_x_3816:
[----:B------:R-:W-:Y:S05]  /*17e90*/  BSYNC.RECONVERGENT B2 ;  /* 0x0000000000027941 */ /* 0x000fea0003800200 */
.L_x_3815:
        /* <DEDUP_REMOVED lines=61> */
.L_x_3813:
[----:B------:R-:W-:Y:S05]  /*18270*/  BSYNC.RECONVERGENT B1 ;  /* 0x0000000000017941 */ /* 0x000fea0003800200 */
.L_x_3812:
        /* <DEDUP_REMOVED lines=11> */
.L_x_3811:
        /* <DEDUP_REMOVED lines=21> */
.L_x_3820:
        /* <DEDUP_REMOVED lines=13> */
.L_x_3822:
[----:B------:R-:W-:Y:S05]  /*18550*/  BSYNC.RECONVERGENT B2 ;  /* 0x0000000000027941 */ /* 0x000fea0003800200 */
.L_x_3821:
        /* <DEDUP_REMOVED lines=61> */
.L_x_3819:
[----:B------:R-:W-:Y:S05]  /*18930*/  BSYNC.RECONVERGENT B1 ;  /* 0x0000000000017941 */ /* 0x000fea0003800200 */
.L_x_3818:
        /* <DEDUP_REMOVED lines=11> */
.L_x_3817:
[----:B------:R-:W-:Y:S02]  /*189f0*/  F2FP.F16.F32.PACK_AB R63, RZ, R92 ;  /* 0x0000005cff3f723e */ /* 0x000fe400000000ff */
[----:B------:R-:W-:Y:S02]  /*18a00*/  PRMT R62, R109, 0x5410, R110 ;  /* 0x000054106d3e7816 */ /* 0x000fe4000000006e */
[----:B------:R-:W-:Y:S02]  /*18a10*/  PRMT R61, R106, 0x5410, R108 ;  /* 0x000054106a3d7816 */ /* 0x000fe4000000006c */
[----:B------:R-:W-:Y:S02]  /*18a20*/  PRMT R60, R104, 0x5410, R105 ;  /* 0x00005410683c7816 */ /* 0x000fe40000000069 */
[----:B------:R-:W-:Y:S01]  /*18a30*/  PRMT R63, R107, 0x5410, R63 ;  /* 0x000054106b3f7816 */ /* 0x000fe2000000003f */
[----:B------:R-:W-:Y:S06]  /*18a40*/  BRA `(.L_x_3823) ;  /* 0x0000003000e47947 */ /* 0x000fec0003800000 */
.L_x_3774:
[----:B------:R-:W-:Y:S01]  /*18a50*/  MOV R67, RZ ;  /* 0x000000ff00437202 */ /* 0x000fe20000000f00 */
[----:B012---:R-:W-:Y:S01]  /*18a60*/  IMAD.MOV.U32 R60, RZ, RZ, R11 ;  /* 0x000000ffff3c7224 */ /* 0x007fe200078e000b */
        /* <DEDUP_REMOVED lines=18> */
.L_x_3827:
        /* <DEDUP_REMOVED lines=13> */
.L_x_3829:
[----:B------:R-:W-:Y:S05]  /*18c60*/  BSYNC.RECONVERGENT B2 ;  /* 0x0000000000027941 */ /* 0x000fea0003800200 */
.L_x_3828:
        /* <DEDUP_REMOVED lines=60> */
[----:B------:R-:W-:-:S07]  /*19030*/  LOP3.LUT R12, R11, R12, R61, 0x96, !PT ;  /* 0x0000000c0b0c7212 */ /* 0x000fce00078e963d */
.L_x_3826:
[----:B------:R-:W-:Y:S05]  /*19040*/  BSYNC.RECONVERGENT B1 ;  /* 0x0000000000017941 */ /* 0x000fea0003800200 */
.L_x_3825:
        /* <DEDUP_REMOVED lines=9> */
.L_x_3824:
        /* <DEDUP_REMOVED lines=17> */
.L_x_3833:
        /* <DEDUP_REMOVED lines=13> */
.L_x_3835:
[----:B------:R-:W-:Y:S05]  /*192c0*/  BSYNC.RECONVERGENT B2 ;  /* 0x0000000000027941 */ /* 0x000fea0003800200 */
.L_x_3834:
        /* <DEDUP_REMOVED lines=61> */
.L_x_3832:
[----:B------:R-:W-:Y:S05]  /*196a0*/  BSYNC.RECONVERGENT B1 ;  /* 0x0000000000017941 */ /* 0x000fea0003800200 */
.L_x_3831:
        /* <DEDUP_REMOVED lines=9> */
.L_x_3830:
        /* <DEDUP_REMOVED lines=17> */
.L_x_3839:
        /* <DEDUP_REMOVED lines=13> */
.L_x_3841:
[----:B------:R-:W-:Y:S05]  /*19920*/  BSYNC.RECONVERGENT B2 ;  /* 0x0000000000027941 */ /* 0x000fea0003800200 */
.L_x_3840:
        /* <DEDUP_REMOVED lines=61> */
.L_x_3838:
[----:B------:R-:W-:Y:S05]  /*19d00*/  BSYNC.RECONVERGENT B1 ;  /* 0x0000000000017941 */ /* 0x000fea0003800200 */
.L_x_3837:
        /* <DEDUP_REMOVED lines=9> */
.L_x_3836:
        /* <DEDUP_REMOVED lines=17> */
.L_x_3845:
        /* <DEDUP_REMOVED lines=13> */
.L_x_3847:
[----:B------:R-:W-:Y:S05]  /*19f80*/  BSYNC.RECONVERGENT B2 ;  /* 0x0000000000027941 */ /* 0x000fea0003800200 */
.L_x_3846:
        /* <DEDUP_REMOVED lines=61> */
.L_x_3844:
[----:B------:R-:W-:Y:S05]  /*1a360*/  BSYNC.RECONVERGENT B1 ;  /* 0x0000000000017941 */ /* 0x000fea0003800200 */
.L_x_3843:
        /* <DEDUP_REMOVED lines=9> */
.L_x_3842:
        /* <DEDUP_REMOVED lines=17> */
.L_x_3851:
        /* <DEDUP_REMOVED lines=13> */
.L_x_3853:
[----:B------:R-:W-:Y:S05]  /*1a5e0*/  BSYNC.RECONVERGENT B2 ;  /* 0x0000000000027941 */ /* 0x000fea0003800200 */
.L_x_3852:
        /* <DEDUP_REMOVED lines=61> */
.L_x_3850:
[----:B------:R-:W-:Y:S05]  /*1a9c0*/  BSYNC.RECONVERGENT B1 ;  /* 0x0000000000017941 */ /* 0x000fea0003800200 */
.L_x_3849:
        /* <DEDUP_REMOVED lines=9> */
.L_x_3848:
        /* <DEDUP_REMOVED lines=17> */
.L_x_3857:
        /* <DEDUP_REMOVED lines=13> */
.L_x_3859:
[----:B------:R-:W-:Y:S05]  /*1ac40*/  BSYNC.RECONVERGENT B2 ;  /* 0x0000000000027941 */ /* 0x000fea0003800200 */
.L_x_3858:
        /* <DEDUP_REMOVED lines=61> */
.L_x_3856:
[----:B------:R-:W-:Y:S05]  /*1b020*/  BSYNC.RECONVERGENT B1 ;  /* 0x0000000000017941 */ /* 0x000fea0003800200 */
.L_x_3855:
        /* <DEDUP_REMOVED lines=9> */
.L_x_3854:
        /* <DEDUP_REMOVED lines=17> */
.L_x_3863:
        /* <DEDUP_REMOVED lines=13> */
.L_x_3865:
[----:B------:R-:W-:Y:S05]  /*1b2a0*/  BSYNC.RECONVERGENT B2 ;  /* 0x0000000000027941 */ /* 0x000fea0003800200 */
.L_x_3864:
        /* <DEDUP_REMOVED lines=61> */
.L_x_3862:
[----:B------:R-:W-:Y:S05]  /*1b680*/  BSYNC.RECONVERGENT B1 ;  /* 0x0000000000017941 */ /* 0x000fea0003800200 */
.L_x_3861:
        /* <DEDUP_REMOVED lines=9> */
.L_x_3860:
        /* <DEDUP_REMOVED lines=17> */
.L_x_3869:
        /* <DEDUP_REMOVED lines=13> */
.L_x_3871:
[----:B------:R-:W-:Y:S05]  /*1b900*/  BSYNC.RECONVERGENT B2 ;  /* 0x0000000000027941 */ /* 0x000fea0003800200 */
.L_x_3870:
        /* <DEDUP_REMOVED lines=61> */
.L_x_3868:
[----:B------:R-:W-:Y:S05]  /*1bce0*/  BSYNC.RECONVERGENT B1 ;  /* 0x0000000000017941 */ /* 0x000fea0003800200 */
.L_x_3867:
        /* <DEDUP_REMOVED lines=9> */
.L_x_3866:
[----:B------:R-:W-:Y:S02]  /*1bd80*/  F2FP.F16.F32.PACK_AB R63, RZ, R92 ;  /* 0x0000005cff3f723e */ /* 0x000fe400000000ff */
[----:B------:R-:W-:Y:S02]  /*1bd90*/  MOV R93, R107 ;  /* 0x0000006b005d7202 */ /* 0x000fe40000000f00 */
[----:B------:R-:W-:Y:S02]  /*1bda0*/  PRMT R62, R108, 0x5410, R109 ;  /* 0x000054106c3e7816 */ /* 0x000fe4000000006d */
[----:B------:R-:W-:Y:S02]  /*1bdb0*/  PRMT R61, R106, 0x5410, R105 ;  /* 0x000054106a3d7816 */ /* 0x000fe40000000069 */
[----:B------:R-:W-:Y:S02]  /*1bdc0*/  PRMT R60, R104, 0x5410, R101 ;  /* 0x00005410683c7816 */ /* 0x000fe40000000065 */
[----:B------:R-:W-:-:S07]  /*1bdd0*/  PRMT R63, R100, 0x5410, R63 ;  /* 0x00005410643f7816 */ /* 0x000fce000000003f */
.L_x_3823:
        /* <DEDUP_REMOVED lines=24> */
.L_x_3772:
[----:B------:R-:W-:Y:S05]  /*1bf60*/  BSYNC.RECONVERGENT B0 ;  /* 0x0000000000007941 */ /* 0x000fea0003800200 */
.L_x_3771:
[----:B01234-:R-:W-:Y:S01]  /*1bf70*/  FADD.FTZ R60, RZ, R7 ;  /* 0x00000007ff3c7221 */ /* 0x01ffe20000010000 */
[C---:B------:R-:W-:Y:S01]  /*1bf80*/  ISETP.GT.U32.AND P5, PT, R18.reuse, 0x1ff, PT ;  /* 0x000001ff1200780c */ /* 0x040fe20003fa4070 */
[----:B------:R-:W-:Y:S01]  /*1bf90*/  BSSY.RECONVERGENT B0, `(.L_x_3872) ;  /* 0x0000085000007945 */ /* 0x000fe20003800200 */
[C---:B------:R-:W-:Y:S01]  /*1bfa0*/  ISETP.GT.U32.AND P4, PT, R18.reuse, 0x2ff, PT ;  /* 0x000002ff1200780c */ /* 0x040fe20003f84070 */
        /* <DEDUP_REMOVED lines=131> */
.L_x_3873:
[----:B------:R-:W-:Y:S05]  /*1c7e0*/  BSYNC.RECONVERGENT B0 ;  /* 0x0000000000007941 */ /* 0x000fea0003800200 */
.L_x_3872:
        /* <DEDUP_REMOVED lines=12> */
.L_x_3875:
[----:B------:R-:W-:Y:S05]  /*1c8b0*/  BSYNC.RECONVERGENT B0 ;  /* 0x0000000000007941 */ /* 0x000fea0003800200 */
.L_x_3874:
        /* <DEDUP_REMOVED lines=49> */
[----:B---3--:R-:W-:Y:S02]  /*1cbd0*/  FADD.FTZ R62, R61, R62 ;  /* 0x0000003e3d3e7221 */ /* 0x008fe40000010000 */
[----:B------:R-:W-:Y:S01]  /*1cbe0*/  FMUL.FTZ R98, R98, R104 ;  /* 0x0000006862627220 */ /* 0x000fe20000410000 */
[----:B------:R-:W0:Y:S01]  /*1cbf0*/  @!P0 LDC.64 R60, c[0x0][0x3c8] ;  /* 0x0000f200ff3c8b82 */ /* 0x000e220000000a00 */
[----:B------:R-:W2:Y:S02]  /*1cc00*/  SHFL.IDX PT, R105, R100, RZ, 0x1f ;  /* 0x00001fff64697589 */ /* 0x000ea400000e0000 */
[----:B------:R-:W-:-:S05]  /*1cc10*/  FFMA.FTZ R98, R97, R98, R62 ;  /* 0x0000006261627223 */ /* 0x000fca000001003e */
[----:B------:R-:W3:Y:S01]  /*1cc20*/  @!P0 LDC.64 R62, c[0x0][0x3c0] ;  /* 0x0000f000ff3e8b82 */ /* 0x000ee20000000a00 */
[----:B------:R-:W1:Y:S01]  /*1cc30*/  SHFL.IDX PT, R98, R98, RZ, 0x1f ;  /* 0x00001fff62627589 */ /* 0x000e6200000e0000 */
[----:B0-----:R-:W-:-:S04]  /*1cc40*/  @!P0 IMAD.WIDE R60, R19, 0x4, R60 ;  /* 0x00000004133c8825 */ /* 0x001fc800078e023c */
[----:B--2---:R-:W-:-:S05]  /*1cc50*/  FMUL.FTZ R97, R105, R105 ;  /* 0x0000006969617220 */ /* 0x004fca0000410000 */
[----:B------:R-:W-:Y:S01]  /*1cc60*/  FSEL R104, R97, RZ, P4 ;  /* 0x000000ff61687208 */ /* 0x000fe20002000000 */
[----:B---3--:R-:W-:-:S04]  /*1cc70*/  @!P0 IMAD.WIDE R62, R19, 0x4, R62 ;  /* 0x00000004133e8825 */ /* 0x008fc800078e023e */
[----:B-1----:R-:W-:-:S04]  /*1cc80*/  FFMA.FTZ R97, R98, UR15, R101 ;  /* 0x0000000f62617c23 */ /* 0x002fc80008010065 */
[----:B------:R-:W-:Y:S01]  /*1cc90*/  FADD.FTZ R97, R97, R104 ;  /* 0x0000006861617221 */ /* 0x000fe20000010000 */
[----:B------:R0:W-:Y:S05]  /*1cca0*/  @!P0 STG.E desc[UR8][R62.64], R105 ;  /* 0x000000693e008986 */ /* 0x0001ea000c101908 */
        /* <DEDUP_REMOVED lines=14> */
[----:B------:R-:W-:Y:S01]  /*1cd90*/  FADD.FTZ R62, R70, -R96 ;  /* 0x80000060463e7221 */ /* 0x000fe20000010000 */
[----:B------:R-:W-:Y:S02]  /*1cda0*/  HADD2.F32 R61, -RZ, R56.H0_H0 ;  /* 0x20000038ff3d7230 */ /* 0x000fe40000004100 */
[C---:B------:R-:W-:Y:S01]  /*1cdb0*/  FMUL.FTZ R60, R97.reuse, R60 ;  /* 0x0000003c613c7220 */ /* 0x040fe20000410000 */
[----:B------:R-:W-:Y:S02]  /*1cdc0*/  HADD2.F32 R63, -RZ, R52.H0_H0 ;  /* 0x20000034ff3f7230 */ /* 0x000fe40000004100 */
[C---:B------:R-:W-:Y:S01]  /*1cdd0*/  FMUL.FTZ R94, R97.reuse, R94 ;  /* 0x0000005e615e7220 */ /* 0x040fe20000410000 */
[----:B------:R-:W-:Y:S02]  /*1cde0*/  HADD2.F32 R95, -RZ, R57.H0_H0 ;  /* 0x20000039ff5f7230 */ /* 0x000fe40000004100 */
[----:B------:R-:W-:Y:S01]  /*1cdf0*/  FMUL.FTZ R62, R97, R62 ;  /* 0x0000003e613e7220 */ /* 0x000fe20000410000 */
[----:B------:R-:W-:-:S02]  /*1ce00*/  HADD2.F32 R105, -RZ, R53.H0_H0 ;  /* 0x20000035ff697230 */ /* 0x000fc40000004100 */
[----:B------:R-:W-:Y:S01]  /*1ce10*/  FFMA.FTZ R60, R60, R61, R63 ;  /* 0x0000003d3c3c7223 */ /* 0x000fe2000001003f */
[----:B------:R-:W-:Y:S02]  /*1ce20*/  HADD2.F32 R107, -RZ, R58.H0_H0 ;  /* 0x2000003aff6b7230 */ /* 0x000fe40000004100 */
[----:B------:R-:W-:Y:S01]  /*1ce30*/  FADD.FTZ R98, R85, -R96 ;  /* 0x8000006055627221 */ /* 0x000fe20000010000 */
[----:B------:R-:W-:Y:S02]  /*1ce40*/  HADD2.F32 R109, -RZ, R54.H0_H0 ;  /* 0x20000036ff6d7230 */ /* 0x000fe40000004100 */
[----:B------:R-:W-:Y:S01]  /*1ce50*/  FFMA.FTZ R61, R62, R95, R105 ;  /* 0x0000005f3e3d7223 */ /* 0x000fe20000010069 */
[----:B------:R-:W-:Y:S02]  /*1ce60*/  HADD2.F32 R111, -RZ, R59.H0_H0 ;  /* 0x2000003bff6f7230 */ /* 0x000fe40000004100 */
[----:B------:R-:W-:Y:S01]  /*1ce70*/  FMUL.FTZ R98, R97, R98 ;  /* 0x0000006261627220 */ /* 0x000fe20000410000 */
[----:B------:R-:W-:-:S02]  /*1ce80*/  HADD2.F32 R113, -RZ, R55.H0_H0 ;  /* 0x20000037ff717230 */ /* 0x000fc40000004100 */
[----:B------:R-:W-:Y:S01]  /*1ce90*/  FFMA.FTZ R100, R94, R107, R109 ;  /* 0x0000006b5e647223 */ /* 0x000fe2000001006d */
[--C-:B------:R-:W-:Y:S01]  /*1cea0*/  FADD.FTZ R62, R5, -R96.reuse ;  /* 0x80000060053e7221 */ /* 0x100fe20000010000 */
[----:B------:R-:W0:Y:S01]  /*1ceb0*/  LDC.64 R94, c[0x0][0x428] ;  /* 0x00010a00ff5e7b82 */ /* 0x000e220000000a00 */
[--C-:B------:R-:W-:Y:S01]  /*1cec0*/  FADD.FTZ R104, R82, -R96.reuse ;  /* 0x8000006052687221 */ /* 0x100fe20000010000 */
[----:B------:R-:W-:Y:S01]  /*1ced0*/  FFMA.FTZ R106, R98, R111, R113 ;  /* 0x0000006f626a7223 */ /* 0x000fe20000010071 */
[--C-:B------:R-:W-:Y:S01]  /*1cee0*/  FADD.FTZ R98, R69, -R96.reuse ;  /* 0x8000006045627221 */ /* 0x100fe20000010000 */
[----:B------:R-:W-:Y:S01]  /*1cef0*/  FADD.FTZ R108, R86, -R96 ;  /* 0x80000060566c7221 */ /* 0x000fe20000010000 */
[----:B------:R-:W-:Y:S02]  /*1cf00*/  HADD2.F32 R63, -RZ, R56.H1_H1 ;  /* 0x30000038ff3f7230 */ /* 0x000fe40000004100 */
[----:B------:R-:W-:Y:S01]  /*1cf10*/  FMUL.FTZ R104, R97, R104 ;  /* 0x0000006861687220 */ /* 0x000fe20000410000 */
[----:B------:R-:W-:-:S02]  /*1cf20*/  HADD2.F32 R105, -RZ, R52.H1_H1 ;  /* 0x30000034ff697230 */ /* 0x000fc40000004100 */
[C---:B------:R-:W-:Y:S01]  /*1cf30*/  FMUL.FTZ R108, R97.reuse, R108 ;  /* 0x0000006c616c7220 */ /* 0x040fe20000410000 */
[----:B------:R-:W-:Y:S02]  /*1cf40*/  HADD2.F32 R107, -RZ, R57.H1_H1 ;  /* 0x30000039ff6b7230 */ /* 0x000fe40000004100 */
[C---:B------:R-:W-:Y:S01]  /*1cf50*/  FMUL.FTZ R98, R97.reuse, R98 ;  /* 0x0000006261627220 */ /* 0x040fe20000410000 */
[----:B------:R-:W-:Y:S02]  /*1cf60*/  HADD2.F32 R109, -RZ, R53.H1_H1 ;  /* 0x30000035ff6d7230 */ /* 0x000fe40000004100 */
[----:B------:R-:W-:Y:S01]  /*1cf70*/  FMUL.FTZ R62, R97, R62 ;  /* 0x0000003e613e7220 */ /* 0x000fe20000410000 */
[----:B------:R-:W-:Y:S02]  /*1cf80*/  HADD2.F32 R111, -RZ, R58.H1_H1 ;  /* 0x3000003aff6f7230 */ /* 0x000fe40000004100 */
[----:B------:R-:W-:Y:S02]  /*1cf90*/  HADD2.F32 R113, -RZ, R54.H1_H1 ;  /* 0x30000036ff717230 */ /* 0x000fe40000004100 */
[----:B------:R-:W-:Y:S01]  /*1cfa0*/  FFMA.FTZ R98, R98, R107, R109 ;  /* 0x0000006b62627223 */ /* 0x000fe2000001006d */
[----:B------:R-:W-:-:S02]  /*1cfb0*/  HADD2.F32 R115, -RZ, R59.H1_H1 ;  /* 0x3000003bff737230 */ /* 0x000fc40000004100 */
[----:B------:R-:W-:Y:S01]  /*1cfc0*/  FFMA.FTZ R105, R62, R63, R105 ;  /* 0x0000003f3e697223 */ /* 0x000fe20000010069 */
[----:B------:R-:W-:Y:S02]  /*1cfd0*/  HADD2.F32 R117, -RZ, R55.H1_H1 ;  /* 0x30000037ff757230 */ /* 0x000fe40000004100 */
[----:B------:R-:W-:Y:S01]  /*1cfe0*/  FFMA.FTZ R111, R104, R111, R113 ;  /* 0x0000006f686f7223 */ /* 0x000fe20000010071 */
[----:B------:R-:W-:Y:S02]  /*1cff0*/  F2FP.F16.F32.PACK_AB R61, R98, R61 ;  /* 0x0000003d623d723e */ /* 0x000fe400000000ff */
[----:B------:R-:W-:Y:S01]  /*1d000*/  F2FP.F16.F32.PACK_AB R60, R105, R60 ;  /* 0x0000003c693c723e */ /* 0x000fe200000000ff */
[----:B------:R-:W-:Y:S01]  /*1d010*/  FFMA.FTZ R115, R108, R115, R117 ;  /* 0x000000736c737223 */ /* 0x000fe20000010075 */
[----:B------:R-:W-:Y:S01]  /*1d020*/  F2FP.F16.F32.PACK_AB R62, R111, R100 ;  /* 0x000000646f3e723e */ /* 0x000fe200000000ff */
[----:B0-----:R-:W-:-:S03]  /*1d030*/  IMAD.WIDE.U32 R94, R101, 0x10, R94 ;  /* 0x00000010655e7825 */ /* 0x001fc600078e005e */
[----:B------:R-:W-:Y:S01]  /*1d040*/  F2FP.F16.F32.PACK_AB R63, R115, R106 ;  /* 0x0000006a733f723e */ /* 0x000fe200000000ff */
[----:B------:R-:W-:-:S04]  /*1d050*/  VIADD R101, R101, 0x100 ;  /* 0x0000010065657836 */ /* 0x000fc80000000000 */
[----:B------:R0:W-:Y:S03]  /*1d060*/  STG.E.128 desc[UR8][R94.64], R60 ;  /* 0x0000003c5e007986 */ /* 0x0001e6000c101d08 */
.L_x_3878:
[----:B------:R-:W-:Y:S05]  /*1d070*/  BSYNC.RECONVERGENT B0 ;  /* 0x0000000000007941 */ /* 0x000fea0003800200 */
.L_x_3877:
[----:B------:R-:W-:Y:S01]  /*1d080*/  ISETP.NE.AND P0, PT, R99, RZ, PT ;  /* 0x000000ff6300720c */ /* 0x000fe20003f05270 */
[----:B------:R-:W-:-:S12]  /*1d090*/  BSSY.RECONVERGENT B0, `(.L_x_3879) ;  /* 0x0000032000007945 */ /* 0x000fd80003800200 */
[----:B------:R-:W-:Y:S05]  /*1d0a0*/  @!P0 BRA `(.L_x_3880) ;  /* 0x0000000000c08947 */ /* 0x000fea0003800000 */
[--C-:B0-----:R-:W-:Y:S01]  /*1d0b0*/  FADD.FTZ R60, R23, -R96.reuse ;  /* 0x80000060173c7221 */ /* 0x101fe20000010000 */
        /* <DEDUP_REMOVED lines=43> */
[C---:B0-----:R-:W-:Y:S01]  /*1d370*/  IMAD.WIDE.U32 R94, R101.reuse, 0x10, R94 ;  /* 0x00000010655e7825 */ /* 0x041fe200078e005e */
[----:B------:R-:W-:-:S02]  /*1d380*/  IADD3 R101, PT, PT, R101, 0x100, RZ ;  /* 0x0000010065657810 */ /* 0x000fc40007ffe0ff */
[----:B------:R-:W-:-:S05]  /*1d390*/  F2FP.F16.F32.PACK_AB R63, R113, R106 ;  /* 0x0000006a713f723e */ /* 0x000fca00000000ff */
[----:B------:R1:W-:Y:S02]  /*1d3a0*/  STG.E.128 desc[UR8][R94.64], R60 ;  /* 0x0000003c5e007986 */ /* 0x0003e4000c101d08 */
.L_x_3880:
[----:B------:R-:W-:Y:S05]  /*1d3b0*/  BSYNC.RECONVERGENT B0 ;  /* 0x0000000000007941 */ /* 0x000fea0003800200 */
.L_x_3879:
[----:B------:R-:W-:Y:S04]  /*1d3c0*/  BSSY.RECONVERGENT B0, `(.L_x_3881) ;  /* 0x0000032000007945 */ /* 0x000fe80003800200 */
[----:B------:R-:W-:Y:S05]  /*1d3d0*/  @!P2 BRA `(.L_x_3882) ;  /* 0x0000000000c0a947 */ /* 0x000fea0003800000 */
[--C-:B01----:R-:W-:Y:S01]  /*1d3e0*/  FADD.FTZ R60, R65, -R96.reuse ;  /* 0x80000060413c7221 */ /* 0x103fe20000010000 */
        /* <DEDUP_REMOVED lines=47> */
.L_x_3882:
[----:B------:R-:W-:Y:S05]  /*1d6e0*/  BSYNC.RECONVERGENT B0 ;  /* 0x0000000000007941 */ /* 0x000fea0003800200 */
.L_x_3881:
        /* <DEDUP_REMOVED lines=49> */
.L_x_3883:
[----:B------:R-:W-:Y:S05]  /*1da00*/  BSYNC.RECONVERGENT B0 ;  /* 0x0000000000007941 */ /* 0x000fea0003800200 */
.L_x_3876:
[----:B0123--:R-:W0:Y:S01]  /*1da10*/  LDC.64 R60, c[0x0][0x380] ;  /* 0x0000e000ff3c7b82 */ /* 0x00fe220000000a00 */
[----:B------:R-:W-:Y:S01]  /*1da20*/  UPLOP3.LUT UP1, UPT, UPT, UPT, UP1, 0x40, 0x4 ;  /* 0x000000000004789c */ /* 0x000fe20003f2e810 */
[----:B0-----:R-:W-:-:S04]  /*1da30*/  IADD3 R19, PT, PT, R19, R60, RZ ;  /* 0x0000003c13137210 */ /* 0x001fc80007ffe0ff */
[----:B------:R-:W-:-:S13]  /*1da40*/  ISETP.GE.AND P0, PT, R19, R61, PT ;  /* 0x0000003d1300720c */ /* 0x000fda0003f06270 */
[----:B------:R-:W-:Y:S05]  /*1da50*/  @!P0 BRA `(.L_x_3884) ;  /* 0xfffffe3000a08947 */ /* 0x000fea000383ffff */
[----:B------:R-:W-:Y:S05]  /*1da60*/  EXIT ;  /* 0x000000000000794d */ /* 0x000fea0003800000 */
.L_x_3885:
        /* <DEDUP_REMOVED lines=9> */
.L_x_27486:


//--------------------- .text._ZN10layer_norm13ln_fwd_kernelINS_13Kernel_traitsI6__halfS2_S2_S2_fjLj8192ELj1ELj1ELj8ELj16ENS_18Kernel_traits_baseILj8192ES2_S2_S2_S2_fjLj256EEEEELb1ELb0ELb1ELb1EEEvNS_9FwdParamsE --------------------------
	.section	.text._ZN10layer_norm13ln_fwd_kernelINS_13Kernel_traitsI6__halfS2_S2_S2_fjLj8192ELj1ELj1ELj8ELj16ENS_18Kernel_traits_baseILj8192ES2_S2_S2_S2_fjLj256EEEEELb1ELb0ELb1ELb1EEEvNS_9FwdParamsE,"ax",@progbits
	.align	128
        .global         _ZN10layer_norm13ln_fwd_kernelINS_13Kernel_traitsI6__halfS2_S2_S2_fjLj8192ELj1ELj1ELj8ELj16ENS_18Kernel_traits_baseILj8192ES2_S2_S2_S2_fjLj256EEEEELb1ELb0ELb1ELb1EEEvNS_9FwdParamsE
        .type           _ZN10layer_norm13ln_fwd_kernelINS_13Kernel_traitsI6__halfS2_S2_S2_fjLj8192ELj1ELj1ELj8ELj16ENS_18Kernel_traits_baseILj8192ES2_S2_S2_S2_fjLj256EEEEELb1ELb0ELb1ELb1EEEvNS_9FwdParamsE,@function
        .size           _ZN10layer_norm13ln_fwd_kernelINS_13Kernel_traitsI6__halfS2_S2_S2_fjLj8192ELj1ELj1ELj8ELj16ENS_18Kernel_traits_baseILj8192ES2_S2_S2_S2_fjLj256EEEEELb1ELb0ELb1ELb1EEEvNS_9FwdParamsE,(.L_x_27487 - _ZN10layer_norm13ln_fwd_kernelINS_13Kernel_traitsI6__halfS2_S2_S2_fjLj8192ELj1ELj1ELj8ELj16ENS_18Kernel_traits_baseILj8192ES2_S2_S2_S2_fjLj256EEEEELb1ELb0ELb1ELb1EEEvNS_9FwdParamsE)
        .other          _ZN10layer_norm13ln_fwd_kernelINS_13Kernel_traitsI6__halfS2_S2_S2_fjLj8192ELj1ELj1ELj8ELj16ENS_18Kernel_traits_baseILj8192ES2_S2_S2_S2_fjLj256EEEEELb1ELb0ELb1ELb1EEEvNS_9FwdParamsE,@"STO_CUDA_ENTRY STV_DEFAULT"
_ZN10layer_norm13ln_fwd_kernelINS_13Kernel_traitsI6__halfS2_S2_S2_fjLj8192ELj1ELj1ELj8ELj16ENS_18Kernel_traits_baseILj8192ES2_S2_S2_S2_fjLj256EEEEELb1ELb0ELb1ELb1EEEvNS_9FwdParamsE:
.text._ZN10layer_norm13ln_fwd_kernelINS_13Kernel_traitsI6__halfS2_S2_S2_fjLj8192ELj1ELj1ELj8ELj16ENS_18Kernel_traits_baseILj8192ES2_S2_S2_S2_fjLj256EEEEELb1ELb0ELb1ELb1EEEvNS_9FwdParamsE:
        /* <DEDUP_REMOVED lines=46> */
[----:B------:R-:W-:Y:S01]  /*02e0*/  @P1 IMAD.X R81, RZ, RZ, R5, P2 ;  /* 0x000000ffff511224 */ /* 0x000fe200010e0605 */
[----:B------:R-:W-:-:S02]  /*02f0*/  @!P0 CS2R R38, SRZ ;  /* 0x0000000000268805 */ /* 0x000fc4000001ff00 */
[----:B------:R-:W-:Y:S02]  /*0300*/  @!P0 CS2R R36, SRZ ;  /* 0x0000000000248805 */ /* 0x000fe4000001ff00 */
[----:B------:R-:W-:Y:S02]  /*0310*/  @!P0 CS2R R34, SRZ ;  /* 0x0000000000228805 */ /* 0x000fe4000001ff00 */
[----:B------:R-:W-:Y:S02]  /*0320*/  @!P0 CS2R R32, SRZ ;  /* 0x0000000000208805 */ /* 0x000fe4000001ff00 */
[--C-:B------:R-:W-:Y:S02]  /*0330*/  SHF.R.U64 R0, R80, 0x2, R81.reuse ;  /* 0x0000000250007819 */ /* 0x100fe40000001251 */
[----:B------:R-:W-:Y:S02]  /*0340*/  @!P0 CS2R R30, SRZ ;  /* 0x00000000001e8805 */ /* 0x000fe4000001ff00 */
[----:B------:R-:W-:-:S02]  /*0350*/  SHF.R.U32.HI R3, RZ, 0x2, R81 ;  /* 0x00000002ff037819 */ /* 0x000fc40000011651 */
[----:B------:R-:W-:Y:S02]  /*0360*/  @!P0 CS2R R28, SRZ ;  /* 0x00000000001c8805 */ /* 0x000fe4000001ff00 */
[----:B------:R-:W-:Y:S01]  /*0370*/  LOP3.LUT R80, R80, 0x3, RZ, 0xc0, !PT ;  /* 0x0000000350507812 */ /* 0x000fe200078ec0ff */
[C---:B------:R-:W-:Y:S01]  /*0380*/  IMAD.HI.U32 R5, R0.reuse, -0x2daee0ad, RZ ;  /* 0xd2511f5300057827 */ /* 0x040fe200078e00ff */
[----:B------:R-:W-:Y:S02]  /*0390*/  UIADD3 UR4, UPT, UPT, UR18, -0x61c88647, URZ ;  /* 0x9e3779b912047890 */ /* 0x000fe4000fffe0ff */
[----:B------:R-:W-:Y:S01]  /*03a0*/  UIADD3 UR5, UPT, UPT, UR19, -0x4498517b, URZ ;  /* 0xbb67ae8513057890 */ /* 0x000fe2000fffe0ff */
[----:B------:R-:W-:Y:S01]  /*03b0*/  IMAD R9, R0, -0x2daee0ad, RZ ;  /* 0xd2511f5300097824 */ /* 0x000fe200078e02ff */
[----:B------:R-:W-:Y:S01]  /*03c0*/  LOP3.LUT R5, R5, UR19, RZ, 0x3c, !PT ;  /* 0x0000001305057c12 */ /* 0x000fe2000f8e3cff */
[----:B------:R-:W-:Y:S01]  /*03d0*/  UIADD3 UR6, UPT, UPT, UR18, 0x5384540f, URZ ;  /* 0x5384540f12067890 */ /* 0x000fe2000fffe0ff */
[----:B0-----:R-:W-:Y:S01]  /*03e0*/  IMAD R2, R6, UR7, R121 ;  /* 0x0000000706027c24 */ /* 0x001fe2000f8e0279 */
[----:B------:R-:W-:-:S02]  /*03f0*/  UIADD3 UR8, UPT, UPT, UR19, -0x24c28bd8, URZ ;  /* 0xdb3d742813087890 */ /* 0x000fc4000fffe0ff */
[----:B------:R-:W-:Y:S01]  /*0400*/  IMAD.HI.U32 R6, R5, -0x326172a9, RZ ;  /* 0xcd9e8d5705067827 */ /* 0x000fe200078e00ff */
[----:B------:R-:W-:Y:S01]  /*0410*/  UPLOP3.LUT UP1, UPT, UPT, UPT, UPT, 0x40, 0x4 ;  /* 0x000000000004789c */ /* 0x000fe20003f2e870 */
[----:B------:R-:W0:Y:S02]  /*0420*/  LDCU UR22, c[0x0][0x404] ;  /* 0x00008080ff1677ac */ /* 0x000e240008000800 */
[C---:B------:R-:W-:Y:S01]  /*0430*/  IMAD.HI.U32 R4, R2.reuse, -0x326172a9, RZ ;  /* 0xcd9e8d5702047827 */ /* 0x040fe200078e00ff */
[----:B------:R-:W1:Y:S03]  /*0440*/  LDCU UR23, c[0x0][0x388] ;  /* 0x00007100ff1777ac */ /* 0x000e660008000800 */
        /* <DEDUP_REMOVED lines=19> */
[----:B------:R-:W0:Y:S01]  /*0580*/  LDCU.64 UR14, c[0x0][0x3a0] ;  /* 0x00007400ff0e77ac */ /* 0x000e220008000a00 */
[----:B------:R-:W-:Y:S02]  /*0590*/  IMAD R8, R8, -0x326172a9, RZ ;  /* 0xcd9e8d5708087824 */ /* 0x000fe400078e02ff */
        /* <DEDUP_REMOVED lines=8> */
[----:B------:R-:W-:Y:S02]  /*0620*/  IMAD R9, R4, -0x2daee0ad, RZ ;  /* 0xd2511f5304097824 */ /* 0x000fe400078e02ff */
[----:B------:R-:W-:-:S04]  /*0630*/  IMAD.HI.U32 R8, R5, -0x2daee0ad, RZ ;  /* 0xd2511f5305087827 */ /* 0x000fc800078e00ff */
[C---:B------:R-:W-:Y:S01]  /*0640*/  IMAD.HI.U32 R4, R6.reuse, -0x326172a9, RZ ;  /* 0xcd9e8d5706047827 */ /* 0x040fe200078e00ff */
[----:B------:R-:W-:Y:S01]  /*0650*/  LOP3.LUT R8, R9, UR4, R8, 0x96, !PT ;  /* 0x0000000409087c12 */ /* 0x000fe2000f8e9608 */
[----:B------:R-:W-:Y:S02]  /*0660*/  UIADD3 UR4, UPT, UPT, UR18, 0x1715609d, URZ ;  /* 0x1715609d12047890 */ /* 0x000fe4000fffe0ff */
        /* <DEDUP_REMOVED lines=11> */
[----:B------:R-:W-:Y:S02]  /*0720*/  IMAD R10, R4, -0x2daee0ad, RZ ;  /* 0xd2511f53040a7824 */ /* 0x000fe400078e02ff */
[----:B------:R-:W-:-:S04]  /*0730*/  IMAD.HI.U32 R9, R6, -0x2daee0ad, RZ ;  /* 0xd2511f5306097827 */ /* 0x000fc800078e00ff */
[C---:B------:R-:W-:Y:S01]  /*0740*/  IMAD.HI.U32 R4, R5.reuse, -0x326172a9, RZ ;  /* 0xcd9e8d5705047827 */ /* 0x040fe200078e00ff */
[----:B------:R-:W-:Y:S01]  /*0750*/  LOP3.LUT R9, R10, UR5, R9, 0x96, !PT ;  /* 0x000000050a097c12 */ /* 0x000fe2000f8e9609 */
[----:B------:R-:W-:Y:S02]  /*0760*/  UIADD3 UR5, UPT, UPT, UR19, 0x1fd5c5a3, URZ ;  /* 0x1fd5c5a313057890 */ /* 0x000fe4000fffe0ff */
[----:B------:R-:W-:Y:S01]  /*0770*/  IMAD R8, R5, -0x326172a9, RZ ;  /* 0xcd9e8d5705087824 */ /* 0x000fe200078e02ff */
[----:B------:R-:W-:Y:S01]  /*0780*/  LOP3.LUT R4, R7, UR4, R4, 0x96, !PT ;  /* 0x0000000407047c12 */ /* 0x000fe2000f8e9604 */
[----:B------:R-:W-:Y:S01]  /*0790*/  IMAD R7, R6, -0x2daee0ad, RZ ;  /* 0xd2511f5306077824 */ /* 0x000fe200078e02ff */
[----:B------:R-:W-:Y:S01]  /*07a0*/  UIADD3 UR4, UPT, UPT, UR18, -0xe443238, URZ ;  /* 0xf1bbcdc812047890 */ /* 0x000fe2000fffe0ff */
[----:B------:R-:W-:-:S04]  /*07b0*/  IMAD.HI.U32 R5, R9, -0x326172a9, RZ ;  /* 0xcd9e8d5709057827 */ /* 0x000fc800078e00ff */
[----:B------:R-:W-:Y:S01]  /*07c0*/  IMAD.HI.U32 R6, R4, -0x2daee0ad, RZ ;  /* 0xd2511f5304067827 */ /* 0x000fe200078e00ff */
[----:B------:R-:W-:Y:S01]  /*07d0*/  LOP3.LUT R5, R8, UR6, R5, 0x96, !PT ;  /* 0x0000000608057c12 */ /* 0x000fe2000f8e9605 */
[----:B------:R-:W-:Y:S02]  /*07e0*/  UIADD3 UR6, UPT, UPT, UR18, -0x700cb87f, URZ ;  /* 0x8ff3478112067890 */ /* 0x000fe4000fffe0ff */
[----:B------:R-:W-:Y:S01]  /*07f0*/  IMAD R8, R4, -0x2daee0ad, RZ ;  /* 0xd2511f5304087824 */ /* 0x000fe200078e02ff */
[----:B------:R-:W-:Y:S01]  /*0800*/  LOP3.LUT R6, R7, UR5, R6, 0x96, !PT ;  /* 0x0000000507067c12 */ /* 0x000fe2000f8e9606 */
[----:B------:R-:W-:Y:S01]  /*0810*/  IMAD.HI.U32 R7, R5, -0x2daee0ad, RZ ;  /* 0xd2511f5305077827 */ /* 0x000fe200078e00ff */
[----:B------:R-:W-:-:S03]  /*0820*/  UIADD3 UR5, UPT, UPT, UR19, -0x695add53, URZ ;  /* 0x96a522ad13057890 */ /* 0x000fc6000fffe0ff */
[----:B------:R-:W-:Y:S01]  /*0830*/  IMAD R9, R9, -0x326172a9, RZ ;  /* 0xcd9e8d5709097824 */ /* 0x000fe200078e02ff */
[----:B------:R-:W-:Y:S01]  /*0840*/  LOP3.LUT R7, R8, UR8, R7, 0x96, !PT ;  /* 0x0000000808077c12 */ /* 0x000fe2000f8e9607 */
[C---:B------:R-:W-:Y:S01]  /*0850*/  IMAD.HI.U32 R4, R6.reuse, -0x326172a9, RZ ;  /* 0xcd9e8d5706047827 */ /* 0x040fe200078e00ff */
[----:B------:R-:W0:Y:S03]  /*0860*/  LDCU.128 UR8, c[0x0][0x3f0] ;  /* 0x00007e00ff0877ac */ /* 0x000e260008000c00 */
[----:B------:R-:W-:Y:S01]  /*0870*/  IMAD R11, R6, -0x326172a9, RZ ;  /* 0xcd9e8d57060b7824 */ /* 0x000fe200078e02ff */
[----:B------:R-:W-:Y:S01]  /*0880*/  LOP3.LUT R9, R9, UR4, R4, 0x96, !PT ;  /* 0x0000000409097c12 */ /* 0x000fe2000f8e9604 */
[----:B------:R-:W-:-:S04]  /*0890*/  IMAD.HI.U32 R14, R7, -0x326172a9, RZ ;  /* 0xcd9e8d57070e7827 */ /* 0x000fc800078e00ff */
[----:B------:R-:W-:Y:S02]  /*08a0*/  HFMA2 R4, -RZ, RZ, 0, 0 ;  /* 0x00000000ff047431 */ /* 0x000fe400000001ff */
[----:B------:R-:W-:Y:S01]  /*08b0*/  IMAD R5, R5, -0x2daee0ad, RZ ;  /* 0xd2511f5305057824 */ /* 0x000fe200078e02ff */
[----:B------:R-:W-:Y:S01]  /*08c0*/  LOP3.LUT R14, R11, UR6, R14, 0x96, !PT ;  /* 0x000000060b0e7c12 */ /* 0x000fe2000f8e960e */
[----:B------:R-:W-:-:S04]  /*08d0*/  IMAD.HI.U32 R20, R9, -0x2daee0ad, RZ ;  /* 0xd2511f5309147827 */ /* 0x000fc800078e00ff */
[----:B------:R-:W-:Y:S01]  /*08e0*/  IMAD R16, R7, -0x326172a9, RZ ;  /* 0xcd9e8d5707107824 */ /* 0x000fe200078e02ff */
[----:B------:R-:W-:Y:S01]  /*08f0*/  LOP3.LUT R20, R5, UR5, R20, 0x96, !PT ;  /* 0x0000000505147c12 */ /* 0x000fe2000f8e9614 */
[----:B01234-:R-:W-:-:S07]  /*0900*/  IMAD R78, R9, -0x2daee0ad, RZ ;  /* 0xd2511f53094e7824 */ /* 0x01ffce00078e02ff */
.L_x_4161:
[----:B------:R-:W-:-:S06]  /*0910*/  UIMAD.WIDE UR4, UR7, 0x4, UR8 ;  /* 0x00000004070478a5 */ /* 0x000fcc000f8e0208 */
[----:B0-----:R-:W-:Y:S02]  /*0920*/  IMAD.U32 R22, RZ, RZ, UR4 ;  /* 0x00000004ff167e24 */ /* 0x001fe4000f8e00ff */
[----:B------:R-:W-:-:S05]  /*0930*/  IMAD.U32 R23, RZ, RZ, UR5 ;  /* 0x00000005ff177e24 */ /* 0x000fca000f8e00ff */
[----:B------:R-:W2:Y:S01]  /*0940*/  LDG.E R22, desc[UR20][R22.64] ;  /* 0x0000001416167981 */ /* 0x000ea2000c1e1900 */
[----:B------:R-:W-:-:S06]  /*0950*/  UIMAD.WIDE UR4, UR7, 0x4, UR10 ;  /* 0x00000004070478a5 */ /* 0x000fcc000f8e020a */
[----:B-1----:R-:W-:Y:S02]  /*0960*/  IMAD.U32 R60, RZ, RZ, UR4 ;  /* 0x00000004ff3c7e24 */ /* 0x002fe4000f8e00ff */
[----:B------:R-:W-:-:S05]  /*0970*/  IMAD.U32 R61, RZ, RZ, UR5 ;  /* 0x00000005ff3d7e24 */ /* 0x000fca000f8e00ff */
[----:B------:R-:W3:Y:S01]  /*0980*/  LDG.E R60, desc[UR20][R60.64] ;  /* 0x000000143c3c7981 */ /* 0x000ee2000c1e1900 */
[----:B------:R-:W-:Y:S01]  /*0990*/  UIMAD UR4, UR7, UR23, URZ ;  /* 0x00000017070472a4 */ /* 0x000fe2000f8e02ff */
[----:B------:R-:W-:Y:S01]  /*09a0*/  MOV R66, RZ ;  /* 0x000000ff00427202 */ /* 0x000fe20000000f00 */
[----:B------:R-:W-:Y:S02]  /*09b0*/  UISETP.NE.U32.AND UP0, UPT, UR14, URZ, UPT ;  /* 0x000000ff0e00728c */ /* 0x000fe4000bf05070 */
[----:B------:R-:W-:Y:S02]  /*09c0*/  USHF.R.S32.HI UR5, URZ, 0x1f, UR4 ;  /* 0x0000001fff057899 */ /* 0x000fe40008011404 */
[----:B------:R-:W-:Y:S02]  /*09d0*/  UISETP.NE.AND.EX UP0, UPT, UR15, URZ, UPT, UP0 ;  /* 0x000000ff0f00728c */ /* 0x000fe4000bf05300 */
[----:B------:R-:W-:Y:S02]  /*09e0*/  ULEA.HI UR5, UR5, UR4, URZ, 0x3 ;  /* 0x0000000405057291 */ /* 0x000fe4000f8f18ff */
[----:B------:R-:W-:-:S02]  /*09f0*/  UIADD3 UR6, UPT, UPT, UR19, -0x4498517b, URZ ;  /* 0xbb67ae8513067890 */ /* 0x000fc4000fffe0ff */
[----:B------:R-:W-:Y:S02]  /*0a00*/  UIADD3 UR26, UPT, UPT, UR18, -0x4ab325aa, URZ ;  /* 0xb54cda56121a7890 */ /* 0x000fe4000fffe0ff */
[----:B------:R-:W-:Y:S02]  /*0a10*/  UIADD3 UR27, UPT, UPT, UR18, 0x78dde6e4, URZ ;  /* 0x78dde6e4121b7890 */ /* 0x000fe4000fffe0ff */
[----:B------:R-:W-:Y:S02]  /*0a20*/  UIADD3 UR28, UPT, UPT, UR18, -0x61c88647, URZ ;  /* 0x9e3779b9121c7890 */ /* 0x000fe4000fffe0ff */
[----:B------:R-:W-:Y:S02]  /*0a30*/  UIADD3 UR29, UPT, UPT, UR19, -0x126145ec, URZ ;  /* 0xed9eba14131d7890 */ /* 0x000fe4000fffe0ff */
[----:B------:R-:W-:Y:S02]  /*0a40*/  UIADD3 UR30, UPT, UPT, UR18, 0x3c6ef372, URZ ;  /* 0x3c6ef372121e7890 */ /* 0x000fe4000fffe0ff */
[----:B------:R-:W-:-:S02]  /*0a50*/  UIADD3 UR31, UPT, UPT, UR19, 0x1fd5c5a3, URZ ;  /* 0x1fd5c5a3131f7890 */ /* 0x000fc4000fffe0ff */
[----:B------:R-:W-:Y:S02]  /*0a60*/  UIADD3 UR32, UPT, UPT, UR19, -0x24c28bd8, URZ ;  /* 0xdb3d742813207890 */ /* 0x000fe4000fffe0ff */
[----:B------:R-:W-:Y:S02]  /*0a70*/  UIADD3 UR33, UPT, UPT, UR18, 0x5384540f, URZ ;  /* 0x5384540f12217890 */ /* 0x000fe4000fffe0ff */
[----:B------:R-:W-:Y:S02]  /*0a80*/  UIADD3 UR34, UPT, UPT, UR18, -0x700cb87f, URZ ;  /* 0x8ff3478112227890 */ /* 0x000fe4000fffe0ff */
[----:B------:R-:W-:Y:S02]  /*0a90*/  UIADD3 UR35, UPT, UPT, UR19, -0x56f99767, URZ ;  /* 0xa906689913237890 */ /* 0x000fe4000fffe0ff */
[----:B------:R-:W-:Y:S02]  /*0aa0*/  UIADD3 UR36, UPT, UPT, UR18, -0x255992d5, URZ ;  /* 0xdaa66d2b12247890 */ /* 0x000fe4000fffe0ff */
[----:B------:R-:W-:-:S02]  /*0ab0*/  UIADD3 UR37, UPT, UPT, UR18, -0xe443238, URZ ;  /* 0xf1bbcdc812257890 */ /* 0x000fc4000fffe0ff */
[----:B------:R-:W-:Y:S01]  /*0ac0*/  UIADD3 UR38, UPT, UPT, UR19, -0x695add53, URZ ;  /* 0x96a522ad13267890 */ /* 0x000fe2000fffe0ff */
[----:B--2---:R-:W-:-:S13]  /*0ad0*/  ISETP.GE.AND P0, PT, R22, 0x1, PT ;  /* 0x000000011600780c */ /* 0x004fda0003f06270 */
[----:B------:R-:W0:Y:S01]  /*0ae0*/  @P0 LDC.64 R18, c[0x0][0x390] ;  /* 0x0000e400ff120b82 */ /* 0x000e220000000a00 */
[----:B------:R-:W-:-:S05]  /*0af0*/  @P0 IADD3 R5, PT, PT, R22, -0x1, RZ ;  /* 0xffffffff16050810 */ /* 0x000fca0007ffe0ff */
[----:B------:R-:W-:-:S05]  /*0b00*/  @P0 IMAD R5, R5, UR23, RZ ;  /* 0x0000001705050c24 */ /* 0x000fca000f8e02ff */
[----:B------:R-:W-:-:S04]  /*0b10*/  @P0 SHF.R.S32.HI R62, RZ, 0x1f, R5 ;  /* 0x0000001fff3e0819 */ /* 0x000fc80000011405 */
[----:B------:R-:W-:-:S04]  /*0b20*/  @P0 LEA.HI R62, R62, R5, RZ, 0x3 ;  /* 0x000000053e3e0211 */ /* 0x000fc800078f18ff */
[----:B------:R-:W-:Y:S02]  /*0b30*/  @P0 LEA.HI.SX32 R66, R62, R121, 0x1d ;  /* 0x000000793e420211 */ /* 0x000fe400078feaff */
[----:B---3--:R-:W-:-:S03]  /*0b40*/  R2UR UR4, R60 ;  /* 0x000000003c0472ca */ /* 0x008fc600000e0000 */
[----:B0-----:R-:W-:-:S05]  /*0b50*/  @P0 IMAD.WIDE.U32 R18, R66, 0x10, R18 ;  /* 0x0000001042120825 */ /* 0x001fca00078e0012 */
[----:B-----5:R0:W5:Y:S02]  /*0b60*/  @P0 LDG.E.128 R24, desc[UR20][R18.64] ;  /* 0x0000001412180981 */ /* 0x020164000c1e1d00 */
[----:B0-----:R-:W-:-:S05]  /*0b70*/  IMAD.U32 R18, RZ, RZ, UR5 ;  /* 0x00000005ff127e24 */ /* 0x001fca000f8e00ff */
[----:B------:R-:W-:Y:S01]  /*0b80*/  LEA.HI.SX32 R121, R18, R121, 0x1d ;  /* 0x0000007912797211 */ /* 0x000fe200078feaff */
[----:B------:R-:W-:Y:S06]  /*0b90*/  BRA.U !UP0, `(.L_x_3886) ;  /* 0x0000002d08447547 */ /* 0x000fec000b800000 */
[----:B------:R-:W0:Y:S02]  /*0ba0*/  LDC.64 R60, c[0x0][0x3a0] ;  /* 0x0000e800ff3c7b82 */ /* 0x000e240000000a00 */
[----:B0-----:R-:W-:-:S06]  /*0bb0*/  IMAD.WIDE.U32 R60, R121, 0x10, R60 ;  /* 0x00000010793c7825 */ /* 0x001fcc00078e003c */
[----:B------:R-:W2:Y:S01]  /*0bc0*/  LDG.E.128 R60, desc[UR20][R60.64] ;  /* 0x000000143c3c7981 */ /* 0x000ea2000c1e1d00 */
[----:B------:R-:W-:-:S13]  /*0bd0*/  ISETP.GT.AND P1, PT, R22, RZ, PT ;  /* 0x000000ff1600720c */ /* 0x000fda0003f24270 */
[----:B------:R-:W-:Y:S01]  /*0be0*/  @!P1 IMAD.MOV.U32 R15, RZ, RZ, R80 ;  /* 0x000000ffff0f9224 */ /* 0x000fe200078e0050 */
[----:B------:R-:W-:Y:S01]  /*0bf0*/  @!P1 MOV R18, R78 ;  /* 0x0000004e00129202 */ /* 0x000fe20000000f00 */
[----:B--2---:R-:W-:Y:S01]  /*0c00*/  @!P1 HADD2.F32 R5, -RZ, R60.H0_H0 ;  /* 0x2000003cff059230 */ /* 0x004fe20000004100 */
        /* <DEDUP_REMOVED lines=16> */
.L_x_3889:
        /* <DEDUP_REMOVED lines=12> */
.L_x_3890:
        /* <DEDUP_REMOVED lines=43> */
[----:B------:R-:W-:-:S04]  /*1080*/  LOP3.LUT R14, R14, UR34, R17, 0x96, !PT ;  /* 0x000000220e0e7c12 */ /* 0x000fc8000f8e9611 */
[----:B------:R-:W-:-:S07]  /*1090*/  LOP3.LUT R20, R20, UR38, R19, 0x96, !PT ;  /* 0x0000002614147c12 */ /* 0x000fce000f8e9613 */
.L_x_3888:
        /* <DEDUP_REMOVED lines=11> */
.L_x_3887:
[----:B------:R-:W-:Y:S01]  /*1150*/  F2FP.F16.F32.PACK_AB R67, RZ, R5 ;  /* 0x00000005ff43723e */ /* 0x000fe200000000ff */
[----:B------:R-:W-:Y:S01]  /*1160*/  @!P1 HADD2.F32 R7, -RZ, R60.H1_H1 ;  /* 0x3000003cff079230 */ /* 0x000fe20000004100 */
        /* <DEDUP_REMOVED lines=18> */
.L_x_3893:
        /* <DEDUP_REMOVED lines=12> */
.L_x_3894:
        /* <DEDUP_REMOVED lines=44> */
[----:B------:R-:W-:-:S07]  /*1610*/  LOP3.LUT R20, R70, UR38, R69, 0x96, !PT ;  /* 0x0000002646147c12 */ /* 0x000fce000f8e9645 */
.L_x_3892:
        /* <DEDUP_REMOVED lines=11> */
.L_x_3891:
[----:B------:R-:W-:Y:S01]  /*16d0*/  F2FP.F16.F32.PACK_AB R60, RZ, R7 ;  /* 0x00000007ff3c723e */ /* 0x000fe200000000ff */
[----:B------:R-:W-:Y:S01]  /*16e0*/  @!P1 HADD2.F32 R15, -RZ, R61.H0_H0 ;  /* 0x2000003dff0f9230 */ /* 0x000fe20000004100 */
        /* <DEDUP_REMOVED lines=18> */
.L_x_3897:
        /* <DEDUP_REMOVED lines=12> */
.L_x_3898:
        /* <DEDUP_REMOVED lines=44> */
[----:B------:R-:W-:-:S07]  /*1b90*/  HFMA2 R19, -RZ, RZ, 0, 0 ;  /* 0x00000000ff137431 */ /* 0x000fce00000001ff */
.L_x_3896:
        /* <DEDUP_REMOVED lines=11> */
.L_x_3895:
        /* <DEDUP_REMOVED lines=20> */
.L_x_3901:
        /* <DEDUP_REMOVED lines=12> */
.L_x_3902:
        /* <DEDUP_REMOVED lines=46> */
.L_x_3900:
        /* <DEDUP_REMOVED lines=11> */
.L_x_3899:
        /* <DEDUP_REMOVED lines=20> */
.L_x_3905:
        /* <DEDUP_REMOVED lines=12> */
.L_x_3906:
        /* <DEDUP_REMOVED lines=46> */
.L_x_3904:
        /* <DEDUP_REMOVED lines=11> */
.L_x_3903:
[----:B------:R-:W-:Y:S01]  /*2770*/  F2FP.F16.F32.PACK_AB R69, RZ, R19 ;  /* 0x00000013ff45723e */ /* 0x000fe200000000ff */
[----:B------:R-:W-:Y:S02]  /*2780*/  @!P1 HADD2.F32 R21, -RZ, R62.H1_H1 ;  /* 0x3000003eff159230 */ /* 0x000fe40000004100 */
[----:B------:R-:W-:Y:S02]  /*2790*/  @!P1 IMAD.MOV.U32 R65, RZ, RZ, R23 ;  /* 0x000000ffff419224 */ /* 0x000fe400078e0017 */
        /* <DEDUP_REMOVED lines=17> */
.L_x_3909:
        /* <DEDUP_REMOVED lines=12> */
.L_x_3910:
        /* <DEDUP_REMOVED lines=47> */
.L_x_3908:
        /* <DEDUP_REMOVED lines=11> */
.L_x_3907:
        /* <DEDUP_REMOVED lines=20> */
.L_x_3913:
        /* <DEDUP_REMOVED lines=12> */
.L_x_3914:
        /* <DEDUP_REMOVED lines=47> */
.L_x_3912:
        /* <DEDUP_REMOVED lines=11> */
.L_x_3911:
        /* <DEDUP_REMOVED lines=20> */
.L_x_3917:
        /* <DEDUP_REMOVED lines=12> */
.L_x_3918:
[----:B------:R-:W-:Y:S01]  /*34b0*/  IMAD.WIDE.U32 R74, R2, -0x326172a9, RZ ;  /* 0xcd9e8d57024a7825 */ /* 0x000fe200078e00ff */
[----:B------:R-:W-:Y:S01]  /*34c0*/  LOP3.LUT R78, R4, UR19, R65, 0x96, !PT ;  /* 0x00000013044e7c12 */ /* 0x000fe2000f8e9641 */
[----:B------:R-:W-:Y:S02]  /*34d0*/  UIADD3 UR5, UPT, UPT, UR19, 0x76cf5d0a, URZ ;  /* 0x76cf5d0a13057890 */ /* 0x000fe4000fffe0ff */
        /* <DEDUP_REMOVED lines=44> */
.L_x_3916:
        /* <DEDUP_REMOVED lines=11> */
.L_x_3915:
[----:B------:R-:W-:Y:S02]  /*3850*/  F2FP.F16.F32.PACK_AB R63, RZ, R65 ;  /* 0x00000041ff3f723e */ /* 0x000fe400000000ff */
[----:B------:R-:W-:Y:S02]  /*3860*/  PRMT R62, R69, 0x5410, R62 ;  /* 0x00005410453e7816 */ /* 0x000fe4000000003e */
[----:B------:R-:W-:Y:S02]  /*3870*/  PRMT R61, R68, 0x5410, R61 ;  /* 0x00005410443d7816 */ /* 0x000fe4000000003d */
[----:B------:R-:W-:Y:S02]  /*3880*/  PRMT R60, R67, 0x5410, R60 ;  /* 0x00005410433c7816 */ /* 0x000fe4000000003c */
[----:B------:R-:W-:Y:S01]  /*3890*/  PRMT R63, R71, 0x5410, R63 ;  /* 0x00005410473f7816 */ /* 0x000fe2000000003f */
[----:B------:R-:W-:Y:S06]  /*38a0*/  BRA `(.L_x_3919) ;  /* 0x0000002800587947 */ /* 0x000fec0003800000 */
.L_x_3886:
[----:B------:R-:W-:Y:S01]  /*38b0*/  UIADD3 UR5, UPT, UPT, UR19, 0x76cf5d0a, URZ ;  /* 0x76cf5d0a13057890 */ /* 0x000fe2000fffe0ff */
[----:B------:R-:W-:Y:S01]  /*38c0*/  IMAD.MOV.U32 R5, RZ, RZ, RZ ;  /* 0x000000ffff057224 */ /* 0x000fe200078e00ff */
[----:B------:R-:W-:Y:S01]  /*38d0*/  UIADD3 UR39, UPT, UPT, UR19, 0x32370b8f, URZ ;  /* 0x32370b8f13277890 */ /* 0x000fe2000fffe0ff */
[----:B------:R-:W-:Y:S01]  /*38e0*/  IMAD.MOV.U32 R15, RZ, RZ, R80 ;  /* 0x000000ffff0f7224 */ /* 0x000fe200078e0050 */
[----:B------:R-:W-:Y:S01]  /*38f0*/  MOV R18, R78 ;  /* 0x0000004e00127202 */ /* 0x000fe20000000f00 */
[----:B------:R-:W-:Y:S09]  /*3900*/  @!P0 BRA `(.L_x_3920) ;  /* 0x00000004003c8947 */ /* 0x000ff20003800000 */
        /* <DEDUP_REMOVED lines=15> */
.L_x_3922:
        /* <DEDUP_REMOVED lines=12> */
.L_x_3923:
        /* <DEDUP_REMOVED lines=43> */
.L_x_3921:
        /* <DEDUP_REMOVED lines=9> */
.L_x_3920:
[----:B------:R-:W-:Y:S01]  /*3e00*/  F2FP.F16.F32.PACK_AB R60, RZ, R5 ;  /* 0x00000005ff3c723e */ /* 0x000fe200000000ff */
        /* <DEDUP_REMOVED lines=15> */
.L_x_3926:
        /* <DEDUP_REMOVED lines=12> */
.L_x_3927:
        /* <DEDUP_REMOVED lines=42> */
[----:B------:R-:W-:Y:S02]  /*4260*/  LOP3.LUT R20, R68, UR38, R63, 0x96, !PT ;  /* 0x0000002644147c12 */ /* 0x000fe4000f8e963f */
[----:B------:R-:W-:-:S07]  /*4270*/  MOV R18, R62 ;  /* 0x0000003e00127202 */ /* 0x000fce0000000f00 */
.L_x_3925:
        /* <DEDUP_REMOVED lines=9> */
.L_x_3924:
[----:B------:R-:W-:Y:S01]  /*4310*/  HFMA2 R15, -RZ, RZ, 0, 0 ;  /* 0x00000000ff0f7431 */ /* 0x000fe200000001ff */
[----:B------:R-:W-:Y:S01]  /*4320*/  F2FP.F16.F32.PACK_AB R63, RZ, R7 ;  /* 0x00000007ff3f723e */ /* 0x000fe200000000ff */
[----:B------:R-:W-:Y:S01]  /*4330*/  IMAD.MOV.U32 R19, RZ, RZ, R17 ;  /* 0x000000ffff137224 */ /* 0x000fe200078e0011 */
        /* <DEDUP_REMOVED lines=13> */
.L_x_3930:
        /* <DEDUP_REMOVED lines=12> */
.L_x_3931:
        /* <DEDUP_REMOVED lines=44> */
.L_x_3929:
        /* <DEDUP_REMOVED lines=9> */
.L_x_3928:
[----:B------:R-:W-:Y:S01]  /*4820*/  F2FP.F16.F32.PACK_AB R61, RZ, R15 ;  /* 0x0000000fff3d723e */ /* 0x000fe200000000ff */
[----:B------:R-:W-:Y:S02]  /*4830*/  IMAD.MOV.U32 R17, RZ, RZ, RZ ;  /* 0x000000ffff117224 */ /* 0x000fe400078e00ff */
[----:B------:R-:W-:Y:S01]  /*4840*/  IMAD.MOV.U32 R21, RZ, RZ, R19 ;  /* 0x000000ffff157224 */ /* 0x000fe200078e0013 */
        /* <DEDUP_REMOVED lines=13> */
.L_x_3934:
        /* <DEDUP_REMOVED lines=12> */
.L_x_3935:
        /* <DEDUP_REMOVED lines=45> */
.L_x_3933:
        /* <DEDUP_REMOVED lines=9> */
.L_x_3932:
        /* <DEDUP_REMOVED lines=16> */
.L_x_3938:
        /* <DEDUP_REMOVED lines=12> */
.L_x_3939:
        /* <DEDUP_REMOVED lines=45> */
.L_x_3937:
        /* <DEDUP_REMOVED lines=9> */
.L_x_3936:
        /* <DEDUP_REMOVED lines=16> */
.L_x_3942:
        /* <DEDUP_REMOVED lines=12> */
.L_x_3943:
        /* <DEDUP_REMOVED lines=45> */
.L_x_3941:
[----:B------:R-:W-:Y:S01]  /*56f0*/  HFMA2 R21, -RZ, RZ, 0.1171875, 0 ;  /* 0x2f800000ff157431 */ /* 0x000fe200000001ff */
[----:B------:R-:W-:Y:S01]  /*5700*/  I2FP.F32.U32 R12, R12 ;  /* 0x0000000c000c7245 */ /* 0x000fe20000201000 */
[----:B-----5:R-:W-:-:S05]  /*5710*/  HADD2.F32 R23, -RZ, R26.H1_H1 ;  /* 0x3000001aff177230 */ /* 0x020fca0000004100 */
[----:B------:R-:W-:Y:S01]  /*5720*/  FMUL.FTZ R23, R23, UR17 ;  /* 0x0000001117177c20 */ /* 0x000fe20008410000 */
[----:B------:R-:W-:-:S03]  /*5730*/  FFMA.FTZ R12, R12, R21, 1.1641532182693481445e-10 ;  /* 0x2f0000000c0c7423 */ /* 0x000fc60000010015 */
[----:B------:R-:W-:Y:S02]  /*5740*/  FMUL.FTZ R23, R23, UR16 ;  /* 0x0000001017177c20 */ /* 0x000fe40008410000 */
[----:B------:R-:W-:-:S04]  /*5750*/  FSETP.GTU.FTZ.AND P1, PT, R12, UR22, PT ;  /* 0x000000160c007c0b */ /* 0x000fc8000bf3c000 */
[----:B------:R-:W-:Y:S02]  /*5760*/  SEL R12, RZ, 0x1, P1 ;  /* 0x00000001ff0c7807 */ /* 0x000fe40000800000 */
[----:B------:R-:W-:-:S07]  /*5770*/  FSEL R21, R23, RZ, !P1 ;  /* 0x000000ff17157208 */ /* 0x000fce0004800000 */
.L_x_3940:
        /* <DEDUP_REMOVED lines=16> */
.L_x_3946:
        /* <DEDUP_REMOVED lines=12> */
.L_x_3947:
        /* <DEDUP_REMOVED lines=45> */
.L_x_3945:
        /* <DEDUP_REMOVED lines=9> */
.L_x_3944:
        /* <DEDUP_REMOVED lines=16> */
.L_x_3950:
        /* <DEDUP_REMOVED lines=12> */
.L_x_3951:
        /* <DEDUP_REMOVED lines=39> */
[----:B------:R-:W-:Y:S02]  /*60d0*/  MOV R16, R64 ;  /* 0x0000004000107202 */ /* 0x000fe40000000f00 */
[----:B------:R-:W-:Y:S01]  /*60e0*/  LOP3.LUT R14, R76, UR34, R65, 0x96, !PT ;  /* 0x000000224c0e7c12 */ /* 0x000fe2000f8e9641 */
[----:B------:R-:W-:Y:S01]  /*60f0*/  IMAD.MOV.U32 R64, RZ, RZ, R18 ;  /* 0x000000ffff407224 */ /* 0x000fe200078e0012 */
[----:B------:R-:W-:Y:S01]  /*6100*/  LOP3.LUT R20, R70, UR38, R73, 0x96, !PT ;  /* 0x0000002646147c12 */ /* 0x000fe2000f8e9649 */
[----:B------:R-:W-:Y:S02]  /*6110*/  HFMA2 R70, -RZ, RZ, 0, 0 ;  /* 0x00000000ff467431 */ /* 0x000fe400000001ff */
[----:B------:R-:W-:-:S07]  /*6120*/  IMAD.MOV.U32 R18, RZ, RZ, R72 ;  /* 0x000000ffff127224 */ /* 0x000fce00078e0048 */
.L_x_3949:
        /* <DEDUP_REMOVED lines=9> */
.L_x_3948:
[----:B------:R-:W-:Y:S02]  /*61c0*/  F2FP.F16.F32.PACK_AB R71, RZ, R65 ;  /* 0x00000041ff47723e */ /* 0x000fe400000000ff */
[----:B------:R-:W-:Y:S02]  /*61d0*/  PRMT R60, R60, 0x5410, R63 ;  /* 0x000054103c3c7816 */ /* 0x000fe4000000003f */
[----:B------:R-:W-:Y:S02]  /*61e0*/  PRMT R62, R62, 0x5410, R68 ;  /* 0x000054103e3e7816 */ /* 0x000fe40000000044 */
[----:B------:R-:W-:Y:S02]  /*61f0*/  PRMT R61, R61, 0x5410, R67 ;  /* 0x000054103d3d7816 */ /* 0x000fe40000000043 */
[----:B------:R-:W-:-:S07]  /*6200*/  PRMT R63, R69, 0x5410, R71 ;  /* 0x00005410453f7816 */ /* 0x000fce0000000047 */
.L_x_3919:
[----:B------:R-:W0:Y:S01]  /*6210*/  LDC.64 R82, c[0x0][0x3a8] ;  /* 0x0000ea00ff527b82 */ /* 0x000e220000000a00 */
[----:B------:R-:W-:-:S07]  /*6220*/  @P0 VIADD R67, R66, 0x100 ;  /* 0x0000010042430836 */ /* 0x000fce0000000000 */
[----:B------:R-:W1:Y:S01]  /*6230*/  @P0 LDC.64 R68, c[0x0][0x390] ;  /* 0x0000e400ff440b82 */ /* 0x000e620000000a00 */
[----:B0-----:R-:W-:-:S05]  /*6240*/  IMAD.WIDE.U32 R72, R121, 0x10, R82 ;  /* 0x0000001079487825 */ /* 0x001fca00078e0052 */
[----:B------:R0:W-:Y:S01]  /*6250*/  STG.E.128 desc[UR20][R72.64], R60 ;  /* 0x0000003c48007986 */ /* 0x0001e2000c101d14 */
[----:B-1----:R-:W-:Y:S01]  /*6260*/  @P0 IMAD.WIDE.U32 R68, R67, 0x10, R68 ;  /* 0x0000001043440825 */ /* 0x002fe200078e0044 */
[----:B------:R-:W-:Y:S06]  /*6270*/  @!P0 BRA `(.L_x_3952) ;  /* 0x0000000000508947 */ /* 0x000fec0003800000 */
        /* <DEDUP_REMOVED lines=20> */
.L_x_3952:
[----:B-----5:R2:W5:Y:S01]  /*63c0*/  @P0 LDG.E.128 R24, desc[UR20][R68.64] ;  /* 0x0000001444180981 */ /* 0x020562000c1e1d00 */
[----:B------:R-:W-:Y:S05]  /*63d0*/  BRA.U !UP0, `(.L_x_3953) ;  /* 0x0000002d08647547 */ /* 0x000fea000b800000 */
[----:B01----:R-:W0:Y:S01]  /*63e0*/  LDC.64 R60, c[0x0][0x3a0] ;  /* 0x0000e800ff3c7b82 */ /* 0x003e220000000a00 */
[----:B------:R-:W-:-:S04]  /*63f0*/  VIADD R63, R121, 0x100 ;  /* 0x00000100793f7836 */ /* 0x000fc80000000000 */
[----:B0-----:R-:W-:-:S06]  /*6400*/  IMAD.WIDE.U32 R60, R63, 0x10, R60 ;  /* 0x000000103f3c7825 */ /* 0x001fcc00078e003c */
[----:B------:R-:W3:Y:S01]  /*6410*/  LDG.E.128 R60, desc[UR20][R60.64] ;  /* 0x000000143c3c7981 */ /* 0x000ee2000c1e1d00 */
[----:B------:R-:W-:-:S13]  /*6420*/  ISETP.GT.AND P1, PT, R22, RZ, PT ;  /* 0x000000ff1600720c */ /* 0x000fda0003f24270 */
[----:B------:R-:W-:Y:S01]  /*6430*/  @!P1 IMAD.MOV.U32 R71, RZ, RZ, R70 ;  /* 0x000000ffff479224 */ /* 0x000fe200078e0046 */
[----:B--2---:R-:W-:Y:S01]  /*6440*/  @!P1 MOV R68, R18 ;  /* 0x0000001200449202 */ /* 0x004fe20000000f00 */
[----:B---3--:R-:W-:Y:S01]  /*6450*/  @!P1 HADD2.F32 R67, -RZ, R60.H0_H0 ;  /* 0x2000003cff439230 */ /* 0x008fe20000004100 */
        /* <DEDUP_REMOVED lines=16> */
.L_x_3956:
        /* <DEDUP_REMOVED lines=12> */
.L_x_3957:
        /* <DEDUP_REMOVED lines=47> */
.L_x_3955:
        /* <DEDUP_REMOVED lines=11> */
.L_x_3954:
        /* <DEDUP_REMOVED lines=20> */
.L_x_3960:
        /* <DEDUP_REMOVED lines=12> */
.L_x_3961:
        /* <DEDUP_REMOVED lines=47> */
.L_x_3959:
        /* <DEDUP_REMOVED lines=11> */
.L_x_3958:
        /* <DEDUP_REMOVED lines=20> */
.L_x_3964:
        /* <DEDUP_REMOVED lines=12> */
.L_x_3965:
        /* <DEDUP_REMOVED lines=47> */
.L_x_3963:
        /* <DEDUP_REMOVED lines=11> */
.L_x_3962:
[----:B------:R-:W-:Y:S01]  /*7500*/  F2FP.F16.F32.PACK_AB R70, RZ, R71 ;  /* 0x00000047ff46723e */ /* 0x000fe200000000ff */
[----:B------:R-:W-:Y:S01]  /*7510*/  @!P1 HADD2.F32 R73, -RZ, R61.H1_H1 ;  /* 0x3000003dff499230 */ /* 0x000fe20000004100 */
        /* <DEDUP_REMOVED lines=18> */
.L_x_3968:
        /* <DEDUP_REMOVED lines=12> */
.L_x_3969:
        /* <DEDUP_REMOVED lines=47> */
.L_x_3967:
[----:B------:R-:W-:Y:S01]  /*79f0*/  I2FP.F32.U32 R10, R10 ;  /* 0x0000000a000a7245 */ /* 0x000fe20000201000 */
[----:B-----5:R-:W-:Y:S01]  /*7a00*/  HADD2.F32 R60, -RZ, R25.H1_H1 ;  /* 0x30000019ff3c7230 */ /* 0x020fe20000004100 */
[----:B------:R-:W-:Y:S01]  /*7a10*/  MOV R73, 0x2f800000 ;  /* 0x2f80000000497802 */ /* 0x000fe20000000f00 */
        /* <DEDUP_REMOVED lines=8> */
.L_x_3966:
        /* <DEDUP_REMOVED lines=20> */
.L_x_3972:
        /* <DEDUP_REMOVED lines=12> */
.L_x_3973:
        /* <DEDUP_REMOVED lines=46> */
[----:B------:R-:W-:-:S07]  /*7f80*/  MOV R60, R76 ;  /* 0x0000004c003c7202 */ /* 0x000fce0000000f00 */
.L_x_3971:
        /* <DEDUP_REMOVED lines=11> */
.L_x_3970:
        /* <DEDUP_REMOVED lines=20> */
.L_x_3976:
        /* <DEDUP_REMOVED lines=12> */
.L_x_3977:
        /* <DEDUP_REMOVED lines=45> */
[----:B------:R-:W-:Y:S01]  /*8510*/  LOP3.LUT R20, R76, UR38, R81, 0x96, !PT ;  /* 0x000000264c147c12 */ /* 0x000fe2000f8e9651 */
[----:B------:R-:W-:-:S07]  /*8520*/  IMAD.MOV.U32 R76, RZ, RZ, R80 ;  /* 0x000000ffff4c7224 */ /* 0x000fce00078e0050 */
.L_x_3975:
        /* <DEDUP_REMOVED lines=11> */
.L_x_3974:
        /* <DEDUP_REMOVED lines=20> */
.L_x_3980:
        /* <DEDUP_REMOVED lines=12> */
.L_x_3981:
        /* <DEDUP_REMOVED lines=46> */
.L_x_3979:
        /* <DEDUP_REMOVED lines=11> */
.L_x_3978:
        /* <DEDUP_REMOVED lines=20> */
.L_x_3984:
        /* <DEDUP_REMOVED lines=12> */
.L_x_3985:
        /* <DEDUP_REMOVED lines=43> */
[----:B------:R-:W-:Y:S02]  /*9020*/  IMAD.MOV.U32 R16, RZ, RZ, R84 ;  /* 0x000000ffff107224 */ /* 0x000fe400078e0054 */
[----:B------:R-:W-:Y:S01]  /*9030*/  HFMA2 R84, -RZ, RZ, 0, 0 ;  /* 0x00000000ff547431 */ /* 0x000fe200000001ff */
[----:B------:R-:W-:Y:S02]  /*9040*/  LOP3.LUT R20, R60, UR38, R81, 0x96, !PT ;  /* 0x000000263c147c12 */ /* 0x000fe4000f8e9651 */
[----:B------:R-:W-:-:S07]  /*9050*/  MOV R78, R80 ;  /* 0x00000050004e7202 */ /* 0x000fce0000000f00 */
.L_x_3983:
[----:B------:R-:W-:Y:S01]  /*9060*/  I2FP.F32.U32 R60, R61 ;  /* 0x0000003d003c7245 */ /* 0x000fe20000201000 */
[----:B-----5:R-:W-:Y:S02]  /*9070*/  HADD2.F32 R64, -RZ, R27.H1_H1 ;  /* 0x3000001bff407230 */ /* 0x020fe40000004100 */
[----:B------:R-:W-:-:S03]  /*9080*/  IMAD.MOV.U32 R61, RZ, RZ, 0x2f800000 ;  /* 0x2f800000ff3d7424 */ /* 0x000fc600078e00ff */
[----:B------:R-:W-:Y:S01]  /*9090*/  FMUL.FTZ R64, R64, UR17 ;  /* 0x0000001140407c20 */ /* 0x000fe20008410000 */
[----:B------:R-:W-:-:S03]  /*90a0*/  FFMA.FTZ R60, R60, R61, 1.1641532182693481445e-10 ;  /* 0x2f0000003c3c7423 */ /* 0x000fc6000001003d */
[----:B------:R-:W-:Y:S02]  /*90b0*/  FMUL.FTZ R64, R64, UR16 ;  /* 0x0000001040407c20 */ /* 0x000fe40008410000 */
[----:B------:R-:W-:Y:S01]  /*90c0*/  FSETP.GTU.FTZ.AND P1, PT, R60, UR22, PT ;  /* 0x000000163c007c0b */ /* 0x000fe2000bf3c000 */
[----:B------:R-:W-:-:S03]  /*90d0*/  HADD2.F32 R60, -RZ, R63.H1_H1 ;  /* 0x3000003fff3c7230 */ /* 0x000fc60000004100 */
[----:B------:R-:W-:Y:S02]  /*90e0*/  FSEL R81, R64, RZ, !P1 ;  /* 0x000000ff40517208 */ /* 0x000fe40004800000 */
[----:B------:R-:W-:-:S03]  /*90f0*/  SEL R64, RZ, 0x1, P1 ;  /* 0x00000001ff407807 */ /* 0x000fc60000800000 */
[----:B------:R-:W-:-:S07]  /*9100*/  FADD.FTZ R81, R60, R81 ;  /* 0x000000513c517221 */ /* 0x000fce0000010000 */
.L_x_3982:
[----:B------:R-:W-:Y:S02]  /*9110*/  F2FP.F16.F32.PACK_AB R63, RZ, R81 ;  /* 0x00000051ff3f723e */ /* 0x000fe400000000ff */
[----:B------:R-:W-:Y:S02]  /*9120*/  PRMT R62, R74, 0x5410, R62 ;  /* 0x000054104a3e7816 */ /* 0x000fe4000000003e */
[----:B------:R-:W-:Y:S02]  /*9130*/  PRMT R61, R70, 0x5410, R72 ;  /* 0x00005410463d7816 */ /* 0x000fe40000000048 */
[----:B------:R-:W-:Y:S02]  /*9140*/  PRMT R60, R18, 0x5410, R68 ;  /* 0x00005410123c7816 */ /* 0x000fe40000000044 */
[----:B------:R-:W-:Y:S01]  /*9150*/  PRMT R63, R76, 0x5410, R63 ;  /* 0x000054104c3f7816 */ /* 0x000fe2000000003f */
[----:B------:R-:W-:Y:S06]  /*9160*/  BRA `(.L_x_3986) ;  /* 0x00000028009c7947 */ /* 0x000fec0003800000 */
.L_x_3953:
[----:B------:R-:W-:Y:S01]  /*9170*/  MOV R67, RZ ;  /* 0x000000ff00437202 */ /* 0x000fe20000000f00 */
[----:B01----:R-:W-:Y:S01]  /*9180*/  IMAD.MOV.U32 R61, RZ, RZ, R70 ;  /* 0x000000ffff3d7224 */ /* 0x003fe200078e0046 */
        /* <DEDUP_REMOVED lines=17> */
.L_x_3989:
        /* <DEDUP_REMOVED lines=12> */
.L_x_3990:
[----:B------:R-:W-:Y:S01]  /*9360*/  IMAD.WIDE.U32 R62, R2, -0x326172a9, RZ ;  /* 0xcd9e8d57023e7825 */ /* 0x000fe200078e00ff */
[----:B------:R-:W-:Y:S01]  /*9370*/  LOP3.LUT R70, R4, UR19, R61, 0x96, !PT ;  /* 0x0000001304467c12 */ /* 0x000fe2000f8e963d */
[----:B------:R-:W-:Y:S01]  /*9380*/  UIADD3 UR5, UPT, UPT, UR19, 0x76cf5d0a, URZ ;  /* 0x76cf5d0a13057890 */ /* 0x000fe2000fffe0ff */
[----:B------:R-:W-:Y:S02]  /*9390*/  MOV R6, R18 ;  /* 0x0000001200067202 */ /* 0x000fe40000000f00 */
[----:B--2---:R-:W-:Y:S01]  /*93a0*/  LOP3.LUT R68, R3, UR18, R63, 0x96, !PT ;  /* 0x0000001203447c12 */ /* 0x004fe2000f8e963f */
        /* <DEDUP_REMOVED lines=41> */
.L_x_3988:
        /* <DEDUP_REMOVED lines=9> */
.L_x_3987:
[----:B------:R-:W-:Y:S01]  /*96d0*/  F2FP.F16.F32.PACK_AB R60, RZ, R67 ;  /* 0x00000043ff3c723e */ /* 0x000fe200000000ff */
        /* <DEDUP_REMOVED lines=15> */
.L_x_3993:
        /* <DEDUP_REMOVED lines=12> */
.L_x_3994:
        /* <DEDUP_REMOVED lines=47> */
.L_x_3992:
        /* <DEDUP_REMOVED lines=9> */
.L_x_3991:
[----:B------:R-:W-:Y:S01]  /*9c10*/  F2FP.F16.F32.PACK_AB R18, RZ, R69 ;  /* 0x00000045ff12723e */ /* 0x000fe200000000ff */
        /* <DEDUP_REMOVED lines=15> */
.L_x_3997:
        /* <DEDUP_REMOVED lines=12> */
.L_x_3998:
        /* <DEDUP_REMOVED lines=45> */
[----:B------:R-:W-:Y:S02]  /*a0a0*/  LOP3.LUT R20, R62, UR38, R73, 0x96, !PT ;  /* 0x000000263e147c12 */ /* 0x000fe4000f8e9649 */
[----:B------:R-:W-:-:S07]  /*a0b0*/  MOV R78, R72 ;  /* 0x00000048004e7202 */ /* 0x000fce0000000f00 */
.L_x_3996:
        /* <DEDUP_REMOVED lines=9> */
.L_x_3995:
        /* <DEDUP_REMOVED lines=16> */
.L_x_4001:
        /* <DEDUP_REMOVED lines=12> */
.L_x_4002:
        /* <DEDUP_REMOVED lines=44> */
[----:B------:R-:W-:Y:S01]  /*a5d0*/  IMAD.MOV.U32 R62, RZ, RZ, RZ ;  /* 0x000000ffff3e7224 */ /* 0x000fe200078e00ff */
[----:B------:R-:W-:Y:S02]  /*a5e0*/  LOP3.LUT R20, R72, UR38, R75, 0x96, !PT ;  /* 0x0000002648147c12 */ /* 0x000fe4000f8e964b */
[----:B------:R-:W-:-:S07]  /*a5f0*/  MOV R78, R74 ;  /* 0x0000004a004e7202 */ /* 0x000fce0000000f00 */
.L_x_4000:
        /* <DEDUP_REMOVED lines=9> */
.L_x_3999:
        /* <DEDUP_REMOVED lines=16> */
.L_x_4005:
        /* <DEDUP_REMOVED lines=12> */
.L_x_4006:
        /* <DEDUP_REMOVED lines=47> */
.L_x_4004:
        /* <DEDUP_REMOVED lines=9> */
.L_x_4003:
        /* <DEDUP_REMOVED lines=16> */
.L_x_4009:
        /* <DEDUP_REMOVED lines=12> */
.L_x_4010:
        /* <DEDUP_REMOVED lines=47> */
.L_x_4008:
        /* <DEDUP_REMOVED lines=9> */
.L_x_4007:
        /* <DEDUP_REMOVED lines=16> */
.L_x_4013:
        /* <DEDUP_REMOVED lines=12> */
.L_x_4014:
        /* <DEDUP_REMOVED lines=47> */
.L_x_4012:
        /* <DEDUP_REMOVED lines=9> */
.L_x_4011:
        /* <DEDUP_REMOVED lines=16> */
.L_x_4017:
        /* <DEDUP_REMOVED lines=12> */
.L_x_4018:
        /* <DEDUP_REMOVED lines=47> */
.L_x_4016:
        /* <DEDUP_REMOVED lines=9> */
.L_x_4015:
[----:B------:R-:W-:Y:S02]  /*bb90*/  F2FP.F16.F32.PACK_AB R72, RZ, R81 ;  /* 0x00000051ff48723e */ /* 0x000fe400000000ff */
[----:B------:R-:W-:Y:S02]  /*bba0*/  PRMT R61, R61, 0x5410, R63 ;  /* 0x000054103d3d7816 */ /* 0x000fe4000000003f */
[----:B------:R-:W-:Y:S02]  /*bbb0*/  PRMT R62, R62, 0x5410, R68 ;  /* 0x000054103e3e7816 */ /* 0x000fe40000000044 */
[----:B------:R-:W-:Y:S02]  /*bbc0*/  PRMT R60, R60, 0x5410, R18 ;  /* 0x000054103c3c7816 */ /* 0x000fe40000000012 */
[----:B------:R-:W-:-:S07]  /*bbd0*/  PRMT R63, R70, 0x5410, R72 ;  /* 0x00005410463f7816 */ /* 0x000fce0000000048 */
.L_x_3986:
[----:B------:R-:W-:-:S04]  /*bbe0*/  VIADD R87, R121, 0x100 ;  /* 0x0000010079577836 */ /* 0x000fc80000000000 */
[----:B------:R-:W-:-:S05]  /*bbf0*/  IMAD.WIDE.U32 R86, R87, 0x10, R82 ;  /* 0x0000001057567825 */ /* 0x000fca00078e0052 */
        /* <DEDUP_REMOVED lines=23> */
.L_x_4019:
[----:B------:R-:W-:Y:S05]  /*bd70*/  @!P0 BRA `(.L_x_4020) ;  /* 0x0000000000108947 */ /* 0x000fea0003800000 */
[----:B-----5:R-:W2:Y:S01]  /*bd80*/  LDC.64 R24, c[0x0][0x390] ;  /* 0x0000e400ff187b82 */ /* 0x020ea20000000a00 */
[----:B------:R-:W-:-:S05]  /*bd90*/  IADD3 R27, PT, PT, R66, 0x200, RZ ;  /* 0x00000200421b7810 */ /* 0x000fca0007ffe0ff */
[----:B--2---:R-:W-:-:S06]  /*bda0*/  IMAD.WIDE.U32 R24, R27, 0x10, R24 ;  /* 0x000000101b187825 */ /* 0x004fcc00078e0018 */
[----:B------:R-:W5:Y:S02]  /*bdb0*/  LDG.E.128 R24, desc[UR20][R24.64] ;  /* 0x0000001418187981 */ /* 0x000f64000c1e1d00 */
.L_x_4020:
        /* <DEDUP_REMOVED lines=25> */
.L_x_4024:
        /* <DEDUP_REMOVED lines=12> */
.L_x_4025:
        /* <DEDUP_REMOVED lines=47> */
.L_x_4023:
[----:B------:R-:W-:Y:S01]  /*c300*/  I2FP.F32.U32 R6, R6 ;  /* 0x0000000600067245 */ /* 0x000fe20000201000 */
[----:B-----5:R-:W-:Y:S01]  /*c310*/  HADD2.F32 R18, -RZ, R24.H0_H0 ;  /* 0x20000018ff127230 */ /* 0x020fe20000004100 */
[----:B------:R-:W-:Y:S01]  /*c320*/  MOV R85, 0x2f800000 ;  /* 0x2f80000000557802 */ /* 0x000fe20000000f00 */
        /* <DEDUP_REMOVED lines=8> */
.L_x_4022:
        /* <DEDUP_REMOVED lines=20> */
.L_x_4028:
        /* <DEDUP_REMOVED lines=12> */
.L_x_4029:
        /* <DEDUP_REMOVED lines=47> */
.L_x_4027:
        /* <DEDUP_REMOVED lines=11> */
.L_x_4026:
[----:B------:R-:W-:Y:S01]  /*c950*/  F2FP.F16.F32.PACK_AB R68, RZ, R85 ;  /* 0x00000055ff44723e */ /* 0x000fe200000000ff */
[----:B------:R-:W-:Y:S01]  /*c960*/  @!P1 HADD2.F32 R91, -RZ, R61.H0_H0 ;  /* 0x2000003dff5b9230 */ /* 0x000fe20000004100 */
        /* <DEDUP_REMOVED lines=18> */
.L_x_4032:
        /* <DEDUP_REMOVED lines=12> */
.L_x_4033:
        /* <DEDUP_REMOVED lines=46> */
.L_x_4031:
        /* <DEDUP_REMOVED lines=11> */
.L_x_4030:
        /* <DEDUP_REMOVED lines=20> */
.L_x_4036:
        /* <DEDUP_REMOVED lines=12> */
.L_x_4037:
        /* <DEDUP_REMOVED lines=47> */
.L_x_4035:
        /* <DEDUP_REMOVED lines=11> */
.L_x_4034:
        /* <DEDUP_REMOVED lines=20> */
.L_x_4040:
        /* <DEDUP_REMOVED lines=12> */
.L_x_4041:
        /* <DEDUP_REMOVED lines=46> */
[----:B------:R-:W-:-:S07]  /*d960*/  LOP3.LUT R20, R92, UR38, R61, 0x96, !PT ;  /* 0x000000265c147c12 */ /* 0x000fce000f8e963d */
.L_x_4039:
        /* <DEDUP_REMOVED lines=11> */
.L_x_4038:
        /* <DEDUP_REMOVED lines=20> */
.L_x_4044:
        /* <DEDUP_REMOVED lines=12> */
.L_x_4045:
        /* <DEDUP_REMOVED lines=47> */
.L_x_4043:
        /* <DEDUP_REMOVED lines=11> */
.L_x_4042:
        /* <DEDUP_REMOVED lines=20> */
.L_x_4048:
        /* <DEDUP_REMOVED lines=12> */
.L_x_4049:
        /* <DEDUP_REMOVED lines=47> */
.L_x_4047:
        /* <DEDUP_REMOVED lines=11> */
.L_x_4046:
        /* <DEDUP_REMOVED lines=20> */
.L_x_4052:
        /* <DEDUP_REMOVED lines=12> */
.L_x_4053:
        /* <DEDUP_REMOVED lines=45> */
[----:B------:R-:W-:Y:S02]  /*ea30*/  LOP3.LUT R20, R96, UR38, R61, 0x96, !PT ;  /* 0x0000002660147c12 */ /* 0x000fe4000f8e963d */
[----:B------:R-:W-:-:S07]  /*ea40*/  MOV R61, R62 ;  /* 0x0000003e003d7202 */ /* 0x000fce0000000f00 */
.L_x_4051:
[----:B------:R-:W-:Y:S01]  /*ea50*/  I2FP.F32.U32 R60, R61 ;  /* 0x0000003d003c7245 */ /* 0x000fe20000201000 */
[----:B-----5:R-:W-:Y:S01]  /*ea60*/  HADD2.F32 R62, -RZ, R27.H1_H1 ;  /* 0x3000001bff3e7230 */ /* 0x020fe20000004100 */
[----:B------:R-:W-:-:S04]  /*ea70*/  MOV R61, 0x2f800000 ;  /* 0x2f800000003d7802 */ /* 0x000fc80000000f00 */
        /* <DEDUP_REMOVED lines=8> */
.L_x_4050:
[----:B------:R-:W-:Y:S02]  /*eb00*/  F2FP.F16.F32.PACK_AB R63, RZ, R97 ;  /* 0x00000061ff3f723e */ /* 0x000fe400000000ff */
[----:B------:R-:W-:Y:S02]  /*eb10*/  PRMT R62, R76, 0x5410, R78 ;  /* 0x000054104c3e7816 */ /* 0x000fe4000000004e */
[----:B------:R-:W-:Y:S02]  /*eb20*/  PRMT R61, R70, 0x5410, R74 ;  /* 0x00005410463d7816 */ /* 0x000fe4000000004a */
[----:B------:R-:W-:Y:S02]  /*eb30*/  PRMT R60, R18, 0x5410, R68 ;  /* 0x00005410123c7816 */ /* 0x000fe40000000044 */
[----:B------:R-:W-:Y:S01]  /*eb40*/  PRMT R63, R72, 0x5410, R63 ;  /* 0x00005410483f7816 */ /* 0x000fe2000000003f */
[----:B------:R-:W-:Y:S06]  /*eb50*/  BRA `(.L_x_4054) ;  /* 0x0000002800a07947 */ /* 0x000fec0003800000 */
.L_x_4021:
[----:B01----:R-:W-:Y:S01]  /*eb60*/  IMAD.MOV.U32 R87, RZ, RZ, RZ ;  /* 0x000000ffff577224 */ /* 0x003fe200078e00ff */
[----:B------:R-:W-:Y:S01]  /*eb70*/  MOV R18, R84 ;  /* 0x0000005400127202 */ /* 0x000fe20000000f00 */
        /* <DEDUP_REMOVED lines=17> */
.L_x_4057:
        /* <DEDUP_REMOVED lines=12> */
.L_x_4058:
        /* <DEDUP_REMOVED lines=47> */
.L_x_4056:
[----:B------:R-:W-:Y:S01]  /*f040*/  I2FP.F32.U32 R6, R6 ;  /* 0x0000000600067245 */ /* 0x000fe20000201000 */
[----:B-----5:R-:W-:Y:S01]  /*f050*/  HADD2.F32 R60, -RZ, R24.H0_H0 ;  /* 0x20000018ff3c7230 */ /* 0x020fe20000004100 */
[----:B------:R-:W-:-:S04]  /*f060*/  MOV R61, 0x2f800000 ;  /* 0x2f800000003d7802 */ /* 0x000fc80000000f00 */
[----:B------:R-:W-:Y:S01]  /*f070*/  FMUL.FTZ R60, R60, UR17 ;  /* 0x000000113c3c7c20 */ /* 0x000fe20008410000 */
[----:B------:R-:W-:-:S03]  /*f080*/  FFMA.FTZ R6, R6, R61, 1.1641532182693481445e-10 ;  /* 0x2f00000006067423 */ /* 0x000fc6000001003d */
[----:B------:R-:W-:Y:S02]  /*f090*/  FMUL.FTZ R60, R60, UR16 ;  /* 0x000000103c3c7c20 */ /* 0x000fe40008410000 */
[----:B------:R-:W-:-:S04]  /*f0a0*/  FSETP.GTU.FTZ.AND P1, PT, R6, UR22, PT ;  /* 0x0000001606007c0b */ /* 0x000fc8000bf3c000 */
[----:B------:R-:W-:Y:S02]  /*f0b0*/  SEL R6, RZ, 0x1, P1 ;  /* 0x00000001ff067807 */ /* 0x000fe40000800000 */
[----:B------:R-:W-:-:S07]  /*f0c0*/  FSEL R87, R60, RZ, !P1 ;  /* 0x000000ff3c577208 */ /* 0x000fce0004800000 */
.L_x_4055:
        /* <DEDUP_REMOVED lines=16> */
.L_x_4061:
        /* <DEDUP_REMOVED lines=12> */
.L_x_4062:
        /* <DEDUP_REMOVED lines=47> */
.L_x_4060:
        /* <DEDUP_REMOVED lines=9> */
.L_x_4059:
        /* <DEDUP_REMOVED lines=16> */
.L_x_4065:
        /* <DEDUP_REMOVED lines=12> */
.L_x_4066:
        /* <DEDUP_REMOVED lines=47> */
.L_x_4064:
        /* <DEDUP_REMOVED lines=9> */
.L_x_4063:
        /* <DEDUP_REMOVED lines=16> */
.L_x_4069:
        /* <DEDUP_REMOVED lines=12> */
.L_x_4070:
        /* <DEDUP_REMOVED lines=47> */
.L_x_4068:
        /* <DEDUP_REMOVED lines=9> */
.L_x_4067:
        /* <DEDUP_REMOVED lines=16> */
.L_x_4073:
        /* <DEDUP_REMOVED lines=12> */
.L_x_4074:
        /* <DEDUP_REMOVED lines=47> */
.L_x_4072:
        /* <DEDUP_REMOVED lines=9> */
.L_x_4071:
        /* <DEDUP_REMOVED lines=16> */
.L_x_4077:
        /* <DEDUP_REMOVED lines=12> */
.L_x_4078:
        /* <DEDUP_REMOVED lines=47> */
.L_x_4076:
        /* <DEDUP_REMOVED lines=9> */
.L_x_4075:
        /* <DEDUP_REMOVED lines=16> */
.L_x_4081:
        /* <DEDUP_REMOVED lines=12> */
.L_x_4082:
        /* <DEDUP_REMOVED lines=47> */
.L_x_4080:
        /* <DEDUP_REMOVED lines=9> */
.L_x_4079:
        /* <DEDUP_REMOVED lines=16> */
.L_x_4085:
        /* <DEDUP_REMOVED lines=12> */
.L_x_4086:
        /* <DEDUP_REMOVED lines=47> */
.L_x_4084:
        /* <DEDUP_REMOVED lines=9> */
.L_x_4083:
[----:B------:R-:W-:Y:S02]  /*11590*/  F2FP.F16.F32.PACK_AB R76, RZ, R97 ;  /* 0x00000061ff4c723e */ /* 0x000fe400000000ff */
[----:B------:R-:W-:Y:S02]  /*115a0*/  PRMT R62, R74, 0x5410, R62 ;  /* 0x000054104a3e7816 */ /* 0x000fe4000000003e */
[----:B------:R-:W-:Y:S02]  /*115b0*/  PRMT R61, R70, 0x5410, R72 ;  /* 0x00005410463d7816 */ /* 0x000fe40000000048 */
[----:B------:R-:W-:Y:S02]  /*115c0*/  PRMT R60, R68, 0x5410, R18 ;  /* 0x00005410443c7816 */ /* 0x000fe40000000012 */
[----:B------:R-:W-:-:S07]  /*115d0*/  PRMT R63, R63, 0x5410, R76 ;  /* 0x000054103f3f7816 */ /* 0x000fce000000004c */
.L_x_4054:
[----:B------:R-:W-:Y:S01]  /*115e0*/  VIADD R101, R121, 0x200 ;  /* 0x0000020079657836 */ /* 0x000fe20000000000 */
[----:B------:R-:W-:-:S03]  /*115f0*/  IADD3 R18, PT, PT, R66, 0x300, RZ ;  /* 0x0000030042127810 */ /* 0x000fc60007ffe0ff */
        /* <DEDUP_REMOVED lines=24> */
.L_x_4087:
[----:B------:R-:W-:Y:S05]  /*11780*/  @!P0 BRA `(.L_x_4088) ;  /* 0x00000000000c8947 */ /* 0x000fea0003800000 */
[----:B-----5:R-:W2:Y:S02]  /*11790*/  LDC.64 R24, c[0x0][0x390] ;  /* 0x0000e400ff187b82 */ /* 0x020ea40000000a00 */
[----:B--2---:R-:W-:-:S06]  /*117a0*/  IMAD.WIDE.U32 R24, R18, 0x10, R24 ;  /* 0x0000001012187825 */ /* 0x004fcc00078e0018 */
[----:B------:R-:W5:Y:S02]  /*117b0*/  LDG.E.128 R24, desc[UR20][R24.64] ;  /* 0x0000001418187981 */ /* 0x000f64000c1e1d00 */
.L_x_4088:
[----:B------:R-:W-:Y:S01]  /*117c0*/  VIADD R121, R121, 0x300 ;  /* 0x0000030079797836 */ /* 0x000fe20000000000 */
[----:B------:R-:W-:Y:S06]  /*117d0*/  BRA.U !UP0, `(.L_x_4089) ;  /* 0x0000002d08647547 */ /* 0x000fec000b800000 */
[----:B01----:R-:W0:Y:S02]  /*117e0*/  LDC.64 R60, c[0x0][0x3a0] ;  /* 0x0000e800ff3c7b82 */ /* 0x003e240000000a00 */
        /* <DEDUP_REMOVED lines=22> */
.L_x_4092:
        /* <DEDUP_REMOVED lines=12> */
.L_x_4093:
        /* <DEDUP_REMOVED lines=47> */
.L_x_4091:
        /* <DEDUP_REMOVED lines=11> */
.L_x_4090:
        /* <DEDUP_REMOVED lines=20> */
.L_x_4096:
        /* <DEDUP_REMOVED lines=12> */
.L_x_4097:
        /* <DEDUP_REMOVED lines=47> */
.L_x_4095:
        /* <DEDUP_REMOVED lines=11> */
.L_x_4094:
        /* <DEDUP_REMOVED lines=20> */
.L_x_4100:
        /* <DEDUP_REMOVED lines=12> */
.L_x_4101:
        /* <DEDUP_REMOVED lines=47> */
.L_x_4099:
[----:B------:R-:W-:Y:S01]  /*12840*/  I2FP.F32.U32 R9, R9 ;  /* 0x0000000900097245 */ /* 0x000fe20000201000 */
[----:B-----5:R-:W-:Y:S01]  /*12850*/  HADD2.F32 R70, -RZ, R25.H0_H0 ;  /* 0x20000019ff467230 */ /* 0x020fe20000004100 */
[----:B------:R-:W-:-:S04]  /*12860*/  MOV R68, 0x2f800000 ;  /* 0x2f80000000447802 */ /* 0x000fc80000000f00 */
        /* <DEDUP_REMOVED lines=8> */
.L_x_4098:
        /* <DEDUP_REMOVED lines=20> */
.L_x_4104:
        /* <DEDUP_REMOVED lines=12> */
.L_x_4105:
        /* <DEDUP_REMOVED lines=47> */
.L_x_4103:
        /* <DEDUP_REMOVED lines=11> */
.L_x_4102:
        /* <DEDUP_REMOVED lines=20> */
.L_x_4108:
        /* <DEDUP_REMOVED lines=12> */
.L_x_4109:
        /* <DEDUP_REMOVED lines=47> */
.L_x_4107:
        /* <DEDUP_REMOVED lines=11> */
.L_x_4106:
        /* <DEDUP_REMOVED lines=20> */
.L_x_4112:
        /* <DEDUP_REMOVED lines=12> */
.L_x_4113:
        /* <DEDUP_REMOVED lines=46> */
[----:B------:R-:W-:-:S07]  /*13910*/  MOV R70, R60 ;  /* 0x0000003c00467202 */ /* 0x000fce0000000f00 */
.L_x_4111:
        /* <DEDUP_REMOVED lines=11> */
.L_x_4110:
        /* <DEDUP_REMOVED lines=20> */
.L_x_4116:
        /* <DEDUP_REMOVED lines=12> */
.L_x_4117:
        /* <DEDUP_REMOVED lines=47> */
.L_x_4115:
        /* <DEDUP_REMOVED lines=11> */
.L_x_4114:
        /* <DEDUP_REMOVED lines=20> */
.L_x_4120:
        /* <DEDUP_REMOVED lines=12> */
.L_x_4121:
[----:B------:R-:W-:Y:S01]  /*14170*/  IMAD.WIDE.U32 R60, R2, -0x326172a9, RZ ;  /* 0xcd9e8d57023c7825 */ /* 0x000fe200078e00ff */
[----:B------:R-:W-:Y:S01]  /*14180*/  LOP3.LUT R106, R4, UR19, R111, 0x96, !PT ;  /* 0x00000013046a7c12 */ /* 0x000fe2000f8e966f */
[----:B------:R-:W-:Y:S02]  /*14190*/  UIADD3 UR5, UPT, UPT, UR19, 0x76cf5d0a, URZ ;  /* 0x76cf5d0a13057890 */ /* 0x000fe4000fffe0ff */
        /* <DEDUP_REMOVED lines=42> */
[----:B------:R-:W-:Y:S02]  /*14440*/  LOP3.LUT R20, R60, UR38, R107, 0x96, !PT ;  /* 0x000000263c147c12 */ /* 0x000fe4000f8e966b */
[----:B------:R-:W-:-:S07]  /*14450*/  MOV R78, R106 ;  /* 0x0000006a004e7202 */ /* 0x000fce0000000f00 */
.L_x_4119:
        /* <DEDUP_REMOVED lines=11> */
.L_x_4118:
[----:B------:R-:W-:Y:S02]  /*14510*/  F2FP.F16.F32.PACK_AB R63, RZ, R109 ;  /* 0x0000006dff3f723e */ /* 0x000fe400000000ff */
[----:B------:R-:W-:Y:S02]  /*14520*/  PRMT R62, R74, 0x5410, R76 ;  /* 0x000054104a3e7816 */ /* 0x000fe4000000004c */
[----:B------:R-:W-:Y:S02]  /*14530*/  PRMT R61, R68, 0x5410, R72 ;  /* 0x00005410443d7816 */ /* 0x000fe40000000048 */
[----:B------:R-:W-:Y:S02]  /*14540*/  PRMT R60, R22, 0x5410, R66 ;  /* 0x00005410163c7816 */ /* 0x000fe40000000042 */
[----:B------:R-:W-:Y:S01]  /*14550*/  PRMT R63, R70, 0x5410, R63 ;  /* 0x00005410463f7816 */ /* 0x000fe2000000003f */
[----:B------:R-:W-:Y:S06]  /*14560*/  BRA `(.L_x_4122) ;  /* 0x0000002800a07947 */ /* 0x000fec0003800000 */
.L_x_4089:
[----:B0-----:R-:W-:Y:S01]  /*14570*/  MOV R101, RZ ;  /* 0x000000ff00657202 */ /* 0x001fe20000000f00 */
[----:B------:R-:W-:Y:S01]  /*14580*/  IMAD.MOV.U32 R22, RZ, RZ, R84 ;  /* 0x000000ffff167224 */ /* 0x000fe200078e0054 */
        /* <DEDUP_REMOVED lines=17> */
.L_x_4125:
        /* <DEDUP_REMOVED lines=12> */
.L_x_4126:
        /* <DEDUP_REMOVED lines=47> */
.L_x_4124:
[----:B------:R-:W-:Y:S01]  /*14a50*/  I2FP.F32.U32 R6, R6 ;  /* 0x0000000600067245 */ /* 0x000fe20000201000 */
[----:B-1---5:R-:W-:Y:S02]  /*14a60*/  HADD2.F32 R60, -RZ, R24.H0_H0 ;  /* 0x20000018ff3c7230 */ /* 0x022fe40000004100 */
[----:B------:R-:W-:-:S03]  /*14a70*/  IMAD.MOV.U32 R61, RZ, RZ, 0x2f800000 ;  /* 0x2f800000ff3d7424 */ /* 0x000fc600078e00ff */
[----:B------:R-:W-:Y:S01]  /*14a80*/  FMUL.FTZ R60, R60, UR17 ;  /* 0x000000113c3c7c20 */ /* 0x000fe20008410000 */
[----:B------:R-:W-:-:S03]  /*14a90*/  FFMA.FTZ R6, R6, R61, 1.1641532182693481445e-10 ;  /* 0x2f00000006067423 */ /* 0x000fc6000001003d */
[----:B------:R-:W-:Y:S02]  /*14aa0*/  FMUL.FTZ R60, R60, UR16 ;  /* 0x000000103c3c7c20 */ /* 0x000fe40008410000 */
[----:B------:R-:W-:-:S04]  /*14ab0*/  FSETP.GTU.FTZ.AND P1, PT, R6, UR22, PT ;  /* 0x0000001606007c0b */ /* 0x000fc8000bf3c000 */
[----:B------:R-:W-:Y:S02]  /*14ac0*/  SEL R6, RZ, 0x1, P1 ;  /* 0x00000001ff067807 */ /* 0x000fe40000800000 */
[----:B------:R-:W-:-:S07]  /*14ad0*/  FSEL R101, R60, RZ, !P1 ;  /* 0x000000ff3c657208 */ /* 0x000fce0004800000 */
.L_x_4123:
[----:B------:R-:W-:Y:S01]  /*14ae0*/  F2FP.F16.F32.PACK_AB R68, RZ, R101 ;  /* 0x00000065ff44723e */ /* 0x000fe200000000ff */
[----:B-1----:R-:W-:Y:S01]  /*14af0*/  IMAD.MOV.U32 R60, RZ, RZ, R22 ;  /* 0x000000ffff3c7224 */ /* 0x002fe200078e0016 */
        /* <DEDUP_REMOVED lines=14> */
.L_x_4129:
        /* <DEDUP_REMOVED lines=12> */
.L_x_4130:
        /* <DEDUP_REMOVED lines=47> */
.L_x_4128:
        /* <DEDUP_REMOVED lines=9> */
.L_x_4127:
[----:B------:R-:W-:Y:S01]  /*15020*/  F2FP.F16.F32.PACK_AB R66, RZ, R103 ;  /* 0x00000067ff42723e */ /* 0x000fe200000000ff */
        /* <DEDUP_REMOVED lines=15> */
.L_x_4133:
        /* <DEDUP_REMOVED lines=12> */
.L_x_4134:
[----:B------:R-:W-:Y:S01]  /*151e0*/  IMAD.WIDE.U32 R62, R2, -0x326172a9, RZ ;  /* 0xcd9e8d57023e7825 */ /* 0x000fe200078e00ff */
[----:B------:R-:W-:Y:S01]  /*151f0*/  LOP3.LUT R60, R4, UR19, R107, 0x96, !PT ;  /* 0x00000013043c7c12 */ /* 0x000fe2000f8e966b */
[----:B------:R-:W-:Y:S02]  /*15200*/  UIADD3 UR5, UPT, UPT, UR19, 0x76cf5d0a, URZ ;  /* 0x76cf5d0a13057890 */ /* 0x000fe4000fffe0ff */
        /* <DEDUP_REMOVED lines=44> */
.L_x_4132:
        /* <DEDUP_REMOVED lines=9> */
.L_x_4131:
        /* <DEDUP_REMOVED lines=16> */
.L_x_4137:
        /* <DEDUP_REMOVED lines=12> */
.L_x_4138:
        /* <DEDUP_REMOVED lines=47> */
.L_x_4136:
        /* <DEDUP_REMOVED lines=9> */
.L_x_4135:
        /* <DEDUP_REMOVED lines=16> */
.L_x_4141:
        /* <DEDUP_REMOVED lines=12> */
.L_x_4142:
        /* <DEDUP_REMOVED lines=47> */
.L_x_4140:
        /* <DEDUP_REMOVED lines=9> */
.L_x_4139:
        /* <DEDUP_REMOVED lines=16> */
.L_x_4145:
        /* <DEDUP_REMOVED lines=12> */
.L_x_4146:
        /* <DEDUP_REMOVED lines=47> */
.L_x_4144:
        /* <DEDUP_REMOVED lines=9> */
.L_x_4143:
        /* <DEDUP_REMOVED lines=16> */
.L_x_4149:
        /* <DEDUP_REMOVED lines=12> */
.L_x_4150:
        /* <DEDUP_REMOVED lines=47> */
.L_x_4148:
        /* <DEDUP_REMOVED lines=9> */
.L_x_4147:
        /* <DEDUP_REMOVED lines=16> */
.L_x_4153:
        /* <DEDUP_REMOVED lines=12> */
.L_x_4154:
        /* <DEDUP_REMOVED lines=47> */
.L_x_4152:
        /* <DEDUP_REMOVED lines=9> */
.L_x_4151:
[----:B------:R-:W-:Y:S02]  /*16fa0*/  F2FP.F16.F32.PACK_AB R63, RZ, R109 ;  /* 0x0000006dff3f723e */ /* 0x000fe400000000ff */
[----:B------:R-:W-:Y:S02]  /*16fb0*/  PRMT R62, R74, 0x5410, R76 ;  /* 0x000054104a3e7816 */ /* 0x000fe4000000004c */
[----:B------:R-:W-:Y:S02]  /*16fc0*/  PRMT R61, R70, 0x5410, R72 ;  /* 0x00005410463d7816 */ /* 0x000fe40000000048 */
[----:B------:R-:W-:Y:S02]  /*16fd0*/  PRMT R60, R68, 0x5410, R66 ;  /* 0x00005410443c7816 */ /* 0x000fe40000000042 */
[----:B------:R-:W-:-:S07]  /*16fe0*/  PRMT R63, R22, 0x5410, R63 ;  /* 0x00005410163f7816 */ /* 0x000fce000000003f */
.L_x_4122:
        /* <DEDUP_REMOVED lines=55> */
.L_x_4155:
[----:B0-----:R-:W0:Y:S01]  /*17360*/  SHFL.BFLY PT, R61, R22, 0x1, 0x1f ;  /* 0x0c201f00163d7f89 */ /* 0x001e2200000e0000 */
[----:B------:R-:W-:Y:S01]  /*17370*/  BSSY.RECONVERGENT B0, `(.L_x_4156) ;  /* 0x0000062000007945 */ /* 0x000fe20003800200 */
[----:B------:R-:W1:Y:S01]  /*17380*/  S2R R121, SR_TID.X ;  /* 0x0000000000797919 */ /* 0x000e620000002100 */
[----:B0-----:R-:W-:-:S05]  /*17390*/  FADD.FTZ R61, R22, R61 ;  /* 0x0000003d163d7221 */ /* 0x001fca0000010000 */
[----:B------:R-:W0:Y:S01]  /*173a0*/  SHFL.BFLY PT, R18, R61, 0x2, 0x1f ;  /* 0x0c401f003d127f89 */ /* 0x000e2200000e0000 */
[----:B-1----:R-:W-:Y:S01]  /*173b0*/  LOP3.LUT P0, RZ, R121, 0x1f, RZ, 0xc0, !PT ;  /* 0x0000001f79ff7812 */ /* 0x002fe2000780c0ff */
        /* <DEDUP_REMOVED lines=9> */
[----:B------:R-:W-:Y:S01]  /*17450*/  ISETP.GT.U32.AND P1, PT, R66, 0x7, PT ;  /* 0x000000074200780c */ /* 0x000fe20003f24070 */
[----:B------:R-:W-:Y:S02]  /*17460*/  IMAD.MOV.U32 R66, RZ, RZ, RZ ;  /* 0x000000ffff427224 */ /* 0x000fe400078e00ff */
        /* <DEDUP_REMOVED lines=82> */
.L_x_4157:
[----:B------:R-:W-:Y:S05]  /*17990*/  BSYNC.RECONVERGENT B0 ;  /* 0x0000000000007941 */ /* 0x000fea0003800200 */
.L_x_4156:
        /* <DEDUP_REMOVED lines=11> */
[----:B------:R0:W1:Y:S03]  /*17a50*/  LDS.64 R60, [R18+UR5] ;  /* 0x00000005123c7984 */ /* 0x0000660008000a00 */
.L_x_4159:
[----:B------:R-:W-:Y:S05]  /*17a60*/  BSYNC.RECONVERGENT B0 ;  /* 0x0000000000007941 */ /* 0x000fea0003800200 */
.L_x_4158:
[----:B------:R-:W2:Y:S01]  /*17a70*/  SHFL.DOWN PT, R63, R66, 0x4, 0x1f ;  /* 0x08801f00423f7f89 */ /* 0x000ea200000e0000 */
[----:B------:R-:W-:Y:S01]  /*17a80*/  ISETP.NE.AND P0, PT, R121, RZ, PT ;  /* 0x000000ff7900720c */ /* 0x000fe20003f05270 */
[----:B------:R-:W-:Y:S01]  /*17a90*/  UISETP.GE.AND UP0, UPT, UR4, 0x1, UPT ;  /* 0x000000010400788c */ /* 0x000fe2000bf06270 */
[----:B------:R-:W-:Y:S01]  /*17aa0*/  ISETP.NE.AND P1, PT, RZ, UR24, PT ;  /* 0x00000018ff007c0c */ /* 0x000fe2000bf25270 */
[----:B-1----:R-:W1:Y:S04]  /*17ab0*/  SHFL.DOWN PT, R83, R60, 0x4, 0x1f ;  /* 0x08801f003c537f89 */ /* 0x002e6800000e0000 */
[----:B0-----:R-:W0:Y:S01]  /*17ac0*/  SHFL.DOWN PT, R18, R61, 0x4, 0x1f ;  /* 0x08801f003d127f89 */ /* 0x001e2200000e0000 */
[----:B--2---:R-:W-:Y:S02]  /*17ad0*/  IADD3 R22, PT, PT, R63, R66, RZ ;  /* 0x000000423f167210 */ /* 0x004fe40007ffe0ff */
[----:B------:R-:W-:-:S02]  /*17ae0*/  I2FP.F32.S32 R70, R63 ;  /* 0x0000003f00467245 */ /* 0x000fc40000201400 */
[----:B------:R-:W-:Y:S01]  /*17af0*/  I2FP.F32.S32 R62, R22 ;  /* 0x00000016003e7245 */ /* 0x000fe20000201400 */
[----:B------:R-:W2:Y:S01]  /*17b00*/  SHFL.DOWN PT, R111, R22, 0x2, 0x1f ;  /* 0x08401f00166f7f89 */ /* 0x000ea200000e0000 */
[----:B------:R-:W-:Y:S01]  /*17b10*/  I2FP.F32.U32 R63, R66 ;  /* 0x00000042003f7245 */ /* 0x000fe20000201000 */
        /* <DEDUP_REMOVED lines=10> */
[----:B--2---:R-:W-:Y:S01]  /*17bc0*/  IMAD.IADD R22, R22, 0x1, R111 ;  /* 0x0000000116167824 */ /* 0x004fe200078e026f */
        /* <DEDUP_REMOVED lines=32> */
[----:B------:R-:W-:-:S05]  /*17dd0*/  FFMA.FTZ R22, R22, R62, R63 ;  /* 0x0000003e16167223 */ /* 0x000fca000001003f */
[----:B------:R-:W0:Y:S02]  /*17de0*/  SHFL.IDX PT, R123, R22, RZ, 0x1f ;  /* 0x00001fff167b7589 */ /* 0x000e2400000e0000 */
        /* <DEDUP_REMOVED lines=13> */
[----:B------:R-:W-:Y:S01]  /*17ec0*/  FSEL R18, R111, RZ, !P1 ;  /* 0x000000ff6f127208 */ /* 0x000fe20004800000 */
[----:B-1----:R-:W-:Y:S01]  /*17ed0*/  HADD2.F32 R60, -RZ, R56.H0_H0 ;  /* 0x20000038ff3c7230 */ /* 0x002fe20000004100 */
[----:B------:R-:W-:Y:S01]  /*17ee0*/  UIADD3 UR4, UPT, UPT, UR4, -0x1, URZ ;  /* 0xffffffff04047890 */ /* 0x000fe2000fffe0ff */
[----:B------:R-:W-:Y:S02]  /*17ef0*/  HADD2.F32 R86, -RZ, R40.H0_H0 ;  /* 0x20000028ff567230 */ /* 0x000fe40000004100 */
[C---:B------:R-:W-:Y:S01]  /*17f00*/  FADD.FTZ R22, -R18.reuse, R5 ;  /* 0x0000000512167221 */ /* 0x040fe20000010100 */
[C---:B------:R-:W-:Y:S01]  /*17f10*/  FADD.FTZ R62, -R18.reuse, R7 ;  /* 0x00000007123e7221 */ /* 0x040fe20000010100 */
[----:B------:R-:W-:Y:S01]  /*17f20*/  FADD.FTZ R104, -R18, R87 ;  /* 0x0000005712687221 */ /* 0x000fe20000010100 */
[----:B------:R-:W-:Y:S02]  /*17f30*/  HADD2.F32 R88, -RZ, R56.H1_H1 ;  /* 0x30000038ff587230 */ /* 0x000fe40000004100 */
[----:B------:R-:W-:Y:S01]  /*17f40*/  FMUL.FTZ R5, R83, R22 ;  /* 0x0000001653057220 */ /* 0x000fe20000410000 */
[----:B------:R-:W-:-:S02]  /*17f50*/  HADD2.F32 R90, -RZ, R40.H1_H1 ;  /* 0x30000028ff5a7230 */ /* 0x000fc40000004100 */
[C---:B------:R-:W-:Y:S01]  /*17f60*/  FADD.FTZ R84, -R18.reuse, R69 ;  /* 0x0000004512547221 */ /* 0x040fe20000010100 */
[----:B------:R-:W-:Y:S01]  /*17f70*/  FMUL.FTZ R87, R83, R62 ;  /* 0x0000003e53577220 */ /* 0x000fe20000410000 */
[C---:B------:R-:W-:Y:S01]  /*17f80*/  FADD.FTZ R92, -R18.reuse, R71 ;  /* 0x00000047125c7221 */ /* 0x040fe20000010100 */
[C---:B------:R-:W-:Y:S01]  /*17f90*/  FADD.FTZ R66, -R18.reuse, R15 ;  /* 0x0000000f12427221 */ /* 0x040fe20000010100 */
[C---:B------:R-:W-:Y:S01]  /*17fa0*/  FADD.FTZ R68, -R18.reuse, R17 ;  /* 0x0000001112447221 */ /* 0x040fe20000010100 */
[C---:B------:R-:W-:Y:S01]  /*17fb0*/  FADD.FTZ R70, -R18.reuse, R19 ;  /* 0x0000001312467221 */ /* 0x040fe20000010100 */
[C---:B------:R-:W-:Y:S01]  /*17fc0*/  FADD.FTZ R72, -R18.reuse, R21 ;  /* 0x0000001512487221 */ /* 0x040fe20000010100 */
[C---:B------:R-:W-:Y:S01]  /*17fd0*/  FADD.FTZ R96, -R18.reuse, R75 ;  /* 0x0000004b12607221 */ /* 0x040fe20000010100 */
[----:B------:R-:W-:Y:S01]  /*17fe0*/  FFMA.FTZ R5, R5, R60, R86 ;  /* 0x0000003c05057223 */ /* 0x000fe20000010056 */
[C---:B------:R-:W-:Y:S01]  /*17ff0*/  FADD.FTZ R110, -R18.reuse, R89 ;  /* 0x00000059126e7221 */ /* 0x040fe20000010100 */
[----:B------:R-:W-:Y:S01]  /*18000*/  FMUL.FTZ R75, R83, R84 ;  /* 0x00000054534b7220 */ /* 0x000fe20000410000 */
[----:B------:R-:W-:Y:S01]  /*18010*/  FFMA.FTZ R60, R87, R88, R90 ;  /* 0x00000058573c7223 */ /* 0x000fe2000001005a */
[C---:B------:R-:W-:Y:S01]  /*18020*/  FADD.FTZ R108, -R18.reuse, R91 ;  /* 0x0000005b126c7221 */ /* 0x040fe20000010100 */
[----:B------:R-:W-:Y:S01]  /*18030*/  FADD.FTZ R114, -R18, R93 ;  /* 0x0000005d12727221 */ /* 0x000fe20000010100 */
[----:B------:R-:W-:Y:S01]  /*18040*/  FMUL.FTZ R84, R83, R92 ;  /* 0x0000005c53547220 */ /* 0x000fe20000410000 */
[----:B------:R-:W-:-:S02]  /*18050*/  HADD2.F32 R86, -RZ, R57.H0_H0 ;  /* 0x20000039ff567230 */ /* 0x000fc40000004100 */
[----:B------:R-:W-:Y:S01]  /*18060*/  FADD.FTZ R76, -R18, R65 ;  /* 0x00000041124c7221 */ /* 0x000fe20000010100 */
[----:B------:R-:W-:Y:S02]  /*18070*/  HADD2.F32 R88, -RZ, R41.H0_H0 ;  /* 0x20000029ff587230 */ /* 0x000fe40000004100 */
[C---:B------:R-:W-:Y:S01]  /*18080*/  FMUL.FTZ R61, R83.reuse, R66 ;  /* 0x00000042533d7220 */ /* 0x040fe20000410000 */
[----:B------:R-:W-:Y:S02]  /*18090*/  HADD2.F32 R87, -RZ, R57.H1_H1 ;  /* 0x30000039ff577230 */ /* 0x000fe40000004100 */
[C---:B------:R-:W-:Y:S01]  /*180a0*/  FMUL.FTZ R68, R83.reuse, R68 ;  /* 0x0000004453447220 */ /* 0x040fe20000410000 */
[----:B------:R-:W-:Y:S02]  /*180b0*/  HADD2.F32 R89, -RZ, R41.H1_H1 ;  /* 0x30000029ff597230 */ /* 0x000fe40000004100 */
[----:B------:R-:W-:Y:S01]  /*180c0*/  FMUL.FTZ R62, R83, R70 ;  /* 0x00000046533e7220 */ /* 0x000fe20000410000 */
[----:B------:R-:W-:-:S02]  /*180d0*/  HADD2.F32 R91, -RZ, R58.H0_H0 ;  /* 0x2000003aff5b7230 */ /* 0x000fc40000004100 */
[----:B------:R-:W-:Y:S01]  /*180e0*/  FMUL.FTZ R65, R83, R72 ;  /* 0x0000004853417220 */ /* 0x000fe20000410000 */
[----:B------:R-:W-:Y:S02]  /*180f0*/  HADD2.F32 R93, -RZ, R42.H0_H0 ;  /* 0x2000002aff5d7230 */ /* 0x000fe40000004100 */
[C---:B------:R-:W-:Y:S01]  /*18100*/  FADD.FTZ R82, -R18.reuse, R67 ;  /* 0x0000004312527221 */ /* 0x040fe20000010100 */
[----:B------:R-:W-:Y:S02]  /*18110*/  HADD2.F32 R90, -RZ, R58.H1_H1 ;  /* 0x3000003aff5a7230 */ /* 0x000fe40000004100 */
[----:B------:R-:W-:Y:S01]  /*18120*/  FADD.FTZ R74, -R18, R23 ;  /* 0x00000017124a7221 */ /* 0x000fe20000010100 */
[----:B------:R-:W-:Y:S02]  /*18130*/  HADD2.F32 R92, -RZ, R42.H1_H1 ;  /* 0x3000002aff5c7230 */ /* 0x000fe40000004100 */
[----:B------:R-:W-:Y:S01]  /*18140*/  FFMA.FTZ R61, R61, R86, R88 ;  /* 0x000000563d3d7223 */ /* 0x000fe20000010058 */
[----:B------:R-:W-:Y:S01]  /*18150*/  FFMA.FTZ R68, R68, R87, R89 ;  /* 0x0000005744447223 */ /* 0x000fe20000010059 */
[C---:B------:R-:W-:Y:S01]  /*18160*/  FADD.FTZ R100, -R18.reuse, R79 ;  /* 0x0000004f12647221 */ /* 0x040fe20000010100 */
[C---:B------:R-:W-:Y:S01]  /*18170*/  FADD.FTZ R112, -R18.reuse, R95 ;  /* 0x0000005f12707221 */ /* 0x040fe20000010100 */
[----:B------:R-:W-:Y:S01]  /*18180*/  FADD.FTZ R118, -R18, R97 ;  /* 0x0000006112767221 */ /* 0x000fe20000010100 */
[----:B------:R-:W-:Y:S01]  /*18190*/  FFMA.FTZ R62, R62, R91, R93 ;  /* 0x0000005b3e3e7223 */ /* 0x000fe2000001005d */
[----:B------:R-:W-:Y:S01]  /*181a0*/  FFMA.FTZ R65, R65, R90, R92 ;  /* 0x0000005a41417223 */ /* 0x000fe2000001005c */
[----:B------:R-:W-:-:S02]  /*181b0*/  HADD2.F32 R86, -RZ, R59.H1_H1 ;  /* 0x3000003bff567230 */ /* 0x000fc40000004100 */
[C---:B------:R-:W-:Y:S01]  /*181c0*/  FMUL.FTZ R79, R83.reuse, R76 ;  /* 0x0000004c534f7220 */ /* 0x040fe20000410000 */
[----:B------:R-:W-:Y:S02]  /*181d0*/  HADD2.F32 R88, -RZ, R43.H1_H1 ;  /* 0x3000002bff587230 */ /* 0x000fe40000004100 */
[C---:B------:R-:W-:Y:S01]  /*181e0*/  FMUL.FTZ R72, R83.reuse, R82 ;  /* 0x0000005253487220 */ /* 0x040fe20000410000 */
[----:B------:R-:W-:Y:S02]  /*181f0*/  HADD2.F32 R87, -RZ, R52.H0_H0 ;  /* 0x20000034ff577230 */ /* 0x000fe40000004100 */
[----:B------:R-:W-:Y:S01]  /*18200*/  FMUL.FTZ R70, R83, R74 ;  /* 0x0000004a53467220 */ /* 0x000fe20000410000 */
[----:B------:R-:W-:Y:S02]  /*18210*/  HADD2.F32 R89, -RZ, R36.H0_H0 ;  /* 0x20000024ff597230 */ /* 0x000fe40000004100 */
[----:B------:R-:W-:Y:S01]  /*18220*/  FADD.FTZ R98, -R18, R77 ;  /* 0x0000004d12627221 */ /* 0x000fe20000010100 */
[----:B------:R-:W-:-:S02]  /*18230*/  HADD2.F32 R95, -RZ, R59.H0_H0 ;  /* 0x2000003bff5f7230 */ /* 0x000fc40000004100 */
[----:B------:R-:W-:Y:S01]  /*18240*/  FADD.FTZ R102, -R18, R81 ;  /* 0x0000005112667221 */ /* 0x000fe20000010100 */
[----:B------:R-:W-:Y:S02]  /*18250*/  HADD2.F32 R97, -RZ, R43.H0_H0 ;  /* 0x2000002bff617230 */ /* 0x000fe40000004100 */
[----:B------:R-:W-:Y:S01]  /*18260*/  FFMA.FTZ R79, R79, R86, R88 ;  /* 0x000000564f4f7223 */ /* 0x000fe20000010058 */
[----:B------:R-:W-:Y:S02]  /*18270*/  HADD2.F32 R90, -RZ, R52.H1_H1 ;  /* 0x30000034ff5a7230 */ /* 0x000fe40000004100 */
[----:B------:R-:W-:Y:S01]  /*18280*/  FFMA.FTZ R72, R72, R87, R89 ;  /* 0x0000005748487223 */ /* 0x000fe20000010059 */
[----:B------:R-:W-:Y:S02]  /*18290*/  HADD2.F32 R92, -RZ, R36.H1_H1 ;  /* 0x30000024ff5c7230 */ /* 0x000fe40000004100 */
[----:B------:R-:W-:Y:S01]  /*182a0*/  FADD.FTZ R94, -R18, R73 ;  /* 0x00000049125e7221 */ /* 0x000fe20000010100 */
[----:B------:R-:W-:-:S02]  /*182b0*/  HADD2.F32 R91, -RZ, R53.H0_H0 ;  /* 0x20000035ff5b7230 */ /* 0x000fc40000004100 */
[----:B------:R-:W-:Y:S01]  /*182c0*/  FFMA.FTZ R70, R70, R95, R97 ;  /* 0x0000005f46467223 */ /* 0x000fe20000010061 */
[----:B------:R-:W-:Y:S02]  /*182d0*/  HADD2.F32 R93, -RZ, R37.H0_H0 ;  /* 0x20000025ff5d7230 */ /* 0x000fe40000004100 */
[----:B------:R-:W-:Y:S01]  /*182e0*/  FFMA.FTZ R75, R75, R90, R92 ;  /* 0x0000005a4b4b7223 */ /* 0x000fe2000001005c */
[----:B------:R-:W-:Y:S02]  /*182f0*/  HADD2.F32 R87, -RZ, R54.H0_H0 ;  /* 0x20000036ff577230 */ /* 0x000fe40000004100 */
[----:B------:R-:W-:Y:S01]  /*18300*/  FMUL.FTZ R82, R83, R96 ;  /* 0x0000006053527220 */ /* 0x000fe20000410000 */
[----:B------:R-:W-:Y:S02]  /*18310*/  HADD2.F32 R89, -RZ, R38.H0_H0 ;  /* 0x20000026ff597230 */ /* 0x000fe40000004100 */
[----:B------:R-:W-:Y:S01]  /*18320*/  FFMA.FTZ R84, R84, R91, R93 ;  /* 0x0000005b54547223 */ /* 0x000fe2000001005d */
[----:B------:R-:W-:-:S02]  /*18330*/  HADD2.F32 R86, -RZ, R54.H1_H1 ;  /* 0x30000036ff567230 */ /* 0x000fc40000004100 */
[C---:B------:R-:W-:Y:S01]  /*18340*/  FMUL.FTZ R81, R83.reuse, R98 ;  /* 0x0000006253517220 */ /* 0x040fe20000410000 */
[----:B------:R-:W-:Y:S02]  /*18350*/  HADD2.F32 R88, -RZ, R38.H1_H1 ;  /* 0x30000026ff587230 */ /* 0x000fe40000004100 */
[C---:B------:R-:W-:Y:S01]  /*18360*/  FMUL.FTZ R77, R83.reuse, R100 ;  /* 0x00000064534d7220 */ /* 0x040fe20000410000 */
[----:B------:R-:W-:Y:S02]  /*18370*/  HADD2.F32 R90, -RZ, R55.H0_H0 ;  /* 0x20000037ff5a7230 */ /* 0x000fe40000004100 */
[C---:B------:R-:W-:Y:S01]  /*18380*/  FMUL.FTZ R76, R83.reuse, R102 ;  /* 0x00000066534c7220 */ /* 0x040fe20000410000 */
[----:B------:R-:W-:Y:S02]  /*18390*/  HADD2.F32 R92, -RZ, R39.H0_H0 ;  /* 0x20000027ff5c7230 */ /* 0x000fe40000004100 */
[----:B------:R-:W-:Y:S01]  /*183a0*/  FMUL.FTZ R74, R83, R104 ;  /* 0x00000068534a7220 */ /* 0x000fe20000410000 */
[----:B------:R-:W-:-:S02]  /*183b0*/  HADD2.F32 R91, -RZ, R55.H1_H1 ;  /* 0x30000037ff5b7230 */ /* 0x000fc40000004100 */
[----:B------:R-:W-:Y:S01]  /*183c0*/  FADD.FTZ R106, -R18, R85 ;  /* 0x00000055126a7221 */ /* 0x000fe20000010100 */
[----:B------:R-:W-:Y:S02]  /*183d0*/  HADD2.F32 R93, -RZ, R39.H1_H1 ;  /* 0x30000027ff5d7230 */ /* 0x000fe40000004100 */
[----:B------:R-:W-:Y:S01]  /*183e0*/  FMUL.FTZ R85, R83, R94 ;  /* 0x0000005e53557220 */ /* 0x000fe20000410000 */
        /* <DEDUP_REMOVED lines=8> */
[----:B------:R-:W-:Y:S01]  /*18470*/  FFMA.FTZ R86, R74, R95, R97 ;  /* 0x0000005f4a567223 */ /* 0x000fe20000010061 */
[----:B------:R-:W-:Y:S02]  /*18480*/  HADD2.F32 R74, -RZ, R48.H1_H1 ;  /* 0x30000030ff4a7230 */ /* 0x000fe40000004100 */
[C---:B------:R-:W-:Y:S01]  /*18490*/  FMUL.FTZ R73, R83.reuse, R106 ;  /* 0x0000006a53497220 */ /* 0x040fe20000410000 */
[----:B------:R-:W-:Y:S02]  /*184a0*/  HADD2.F32 R76, -RZ, R32.H1_H1 ;  /* 0x30000020ff4c7230 */ /* 0x000fe40000004100 */
[----:B------:R-:W-:Y:S01]  /*184b0*/  FMUL.FTZ R66, R83, R114 ;  /* 0x0000007253427220 */ /* 0x000fe20000410000 */
[----:B------:R-:W-:-:S02]  /*184c0*/  HADD2.F32 R91, -RZ, R50.H1_H1 ;  /* 0x30000032ff5b7230 */ /* 0x000fc40000004100 */
[----:B------:R-:W-:Y:S01]  /*184d0*/  FADD.FTZ R116, -R18, R99 ;  /* 0x0000006312747221 */ /* 0x000fe20000010100 */
[----:B------:R-:W-:Y:S02]  /*184e0*/  HADD2.F32 R77, -RZ, R34.H1_H1 ;  /* 0x30000022ff4d7230 */ /* 0x000fe40000004100 */
[----:B------:R-:W-:Y:S01]  /*184f0*/  FFMA.FTZ R85, R85, R94, R96 ;  /* 0x0000005e55557223 */ /* 0x000fe20000010060 */
[----:B------:R-:W-:Y:S02]  /*18500*/  HADD2.F32 R90, -RZ, R49.H0_H0 ;  /* 0x20000031ff5a7230 */ /* 0x000fe40000004100 */
[C---:B------:R-:W-:Y:S01]  /*18510*/  FMUL.FTZ R71, R83.reuse, R108 ;  /* 0x0000006c53477220 */ /* 0x040fe20000410000 */
[----:B------:R-:W-:Y:S02]  /*18520*/  HADD2.F32 R92, -RZ, R33.H0_H0 ;  /* 0x20000021ff5c7230 */ /* 0x000fe40000004100 */
[----:B------:R-:W-:Y:S01]  /*18530*/  FMUL.FTZ R69, R83, R110 ;  /* 0x0000006e53457220 */ /* 0x000fe20000410000 */
[----:B------:R-:W-:-:S02]  /*18540*/  HADD2.F32 R94, -RZ, R49.H1_H1 ;  /* 0x30000031ff5e7230 */ /* 0x000fc40000004100 */
[----:B------:R-:W-:Y:S01]  /*18550*/  FFMA.FTZ R89, R73, R74, R76 ;  /* 0x0000004a49597223 */ /* 0x000fe2000001004c */
[----:B------:R-:W-:Y:S02]  /*18560*/  HADD2.F32 R96, -RZ, R33.H1_H1 ;  /* 0x30000021ff607230 */ /* 0x000fe40000004100 */
[----:B------:R-:W-:Y:S01]  /*18570*/  FFMA.FTZ R91, R66, R91, R77 ;  /* 0x0000005b425b7223 */ /* 0x000fe2000001004d */
[----:B------:R-:W-:Y:S02]  /*18580*/  HADD2.F32 R98, -RZ, R50.H0_H0 ;  /* 0x20000032ff627230 */ /* 0x000fe40000004100 */
[C---:B------:R-:W-:Y:S01]  /*18590*/  FMUL.FTZ R67, R83.reuse, R112 ;  /* 0x0000007053437220 */ /* 0x040fe20000410000 */
[----:B------:R-:W-:Y:S02]  /*185a0*/  HADD2.F32 R100, -RZ, R34.H0_H0 ;  /* 0x20000022ff647230 */ /* 0x000fe40000004100 */
[----:B------:R-:W-:Y:S01]  /*185b0*/  FMUL.FTZ R63, R83, R116 ;  /* 0x00000074533f7220 */ /* 0x000fe20000410000 */
[----:B------:R-:W-:-:S02]  /*185c0*/  HADD2.F32 R66, -RZ, R51.H0_H0 ;  /* 0x20000033ff427230 */ /* 0x000fc40000004100 */
[----:B------:R-:W-:Y:S01]  /*185d0*/  FADD.FTZ R120, -R18, R101 ;  /* 0x0000006512787221 */ /* 0x000fe20000010100 */
[----:B------:R-:W-:Y:S02]  /*185e0*/  HADD2.F32 R76, -RZ, R35.H0_H0 ;  /* 0x20000023ff4c7230 */ /* 0x000fe40000004100 */
[----:B------:R-:W-:Y:S01]  /*185f0*/  FFMA.FTZ R73, R71, R90, R92 ;  /* 0x0000005a47497223 */ /* 0x000fe2000001005c */
[----:B------:R-:W-:Y:S01]  /*18600*/  FFMA.FTZ R90, R69, R94, R96 ;  /* 0x0000005e455a7223 */ /* 0x000fe20000010060 */
[----:B------:R-:W-:Y:S01]  /*18610*/  UIMAD UR4, UR4, UR23, URZ ;  /* 0x00000017040472a4 */ /* 0x000fe2000f8e02ff */
[----:B------:R-:W-:Y:S01]  /*18620*/  FFMA.FTZ R74, R67, R98, R100 ;  /* 0x00000062434a7223 */ /* 0x000fe20000010064 */
[----:B------:R-:W-:Y:S02]  /*18630*/  HADD2.F32 R94, -RZ, R51.H1_H1 ;  /* 0x30000033ff5e7230 */ /* 0x000fe40000004100 */
[----:B------:R-:W-:Y:S01]  /*18640*/  FMUL.FTZ R23, R83, R118 ;  /* 0x0000007653177220 */ /* 0x000fe20000410000 */
[----:B------:R-:W-:-:S02]  /*18650*/  HADD2.F32 R92, -RZ, R35.H1_H1 ;  /* 0x30000023ff5c7230 */ /* 0x000fc40000004100 */
[----:B------:R-:W-:Y:S01]  /*18660*/  FFMA.FTZ R93, R63, R66, R76 ;  /* 0x000000423f5d7223 */ /* 0x000fe2000001004c */
[----:B------:R-:W-:Y:S02]  /*18670*/  HADD2.F32 R67, -RZ, R44.H0_H0 ;  /* 0x2000002cff437230 */ /* 0x000fe40000004100 */
[----:B------:R-:W-:Y:S01]  /*18680*/  FMUL.FTZ R22, R83, R120 ;  /* 0x0000007853167220 */ /* 0x000fe20000410000 */
[----:B------:R-:W-:Y:S01]  /*18690*/  HADD2.F32 R69, -RZ, R28.H0_H0 ;  /* 0x2000001cff457230 */ /* 0x000fe20000004100 */
[----:B------:R-:W0:Y:S01]  /*186a0*/  LDC.64 R76, c[0x0][0x428] ;  /* 0x00010a00ff4c7b82 */ /* 0x000e220000000a00 */
[C---:B------:R-:W-:Y:S01]  /*186b0*/  FADD.FTZ R122, -R18.reuse, R103 ;  /* 0x00000067127a7221 */ /* 0x040fe20000010100 */
[----:B------:R-:W-:Y:S01]  /*186c0*/  USHF.R.S32.HI UR5, URZ, 0x1f, UR4 ;  /* 0x0000001fff057899 */ /* 0x000fe20008011404 */
[C---:B------:R-:W-:Y:S01]  /*186d0*/  FADD.FTZ R124, -R18.reuse, R105 ;  /* 0x00000069127c7221 */ /* 0x040fe20000010100 */
[----:B------:R-:W-:Y:S01]  /*186e0*/  FADD.FTZ R113, -R18, R113 ;  /* 0x0000007112717221 */ /* 0x000fe20000010100 */
[----:B------:R-:W-:Y:S01]  /*186f0*/  FFMA.FTZ R94, R23, R94, R92 ;  /* 0x0000005e175e7223 */ /* 0x000fe2000001005c */
[----:B------:R-:W-:-:S02]  /*18700*/  HADD2.F32 R96, -RZ, R44.H1_H1 ;  /* 0x3000002cff607230 */ /* 0x000fc40000004100 */
[----:B------:R-:W-:Y:S01]  /*18710*/  FFMA.FTZ R92, R22, R67, R69 ;  /* 0x00000043165c7223 */ /* 0x000fe20000010045 */
[----:B------:R-:W-:Y:S02]  /*18720*/  HADD2.F32 R98, -RZ, R28.H1_H1 ;  /* 0x3000001cff627230 */ /* 0x000fe40000004100 */
[C---:B------:R-:W-:Y:S01]  /*18730*/  FADD.FTZ R15, -R18.reuse, R115 ;  /* 0x00000073120f7221 */ /* 0x040fe20000010100 */
[C---:B------:R-:W-:Y:S01]  /*18740*/  FADD.FTZ R17, -R18.reuse, R117 ;  /* 0x0000007512117221 */ /* 0x040fe20000010100 */
[C---:B------:R-:W-:Y:S01]  /*18750*/  FADD.FTZ R7, -R18.reuse, R119 ;  /* 0x0000007712077221 */ /* 0x040fe20000010100 */
[----:B------:R-:W-:Y:S01]  /*18760*/  FADD.FTZ R109, -R18, R109 ;  /* 0x0000006d126d7221 */ /* 0x000fe20000010100 */
[----:B------:R-:W-:Y:S01]  /*18770*/  FMUL.FTZ R21, R83, R122 ;  /* 0x0000007a53157220 */ /* 0x000fe20000410000 */
[----:B------:R-:W-:Y:S01]  /*18780*/  HADD2.F32 R22, -RZ, R45.H0_H0 ;  /* 0x2000002dff167230 */ /* 0x000fe20000004100 */
[----:B------:R-:W-:Y:S01]  /*18790*/  ULEA.HI UR5, UR5, UR4, URZ, 0x3 ;  /* 0x0000000405057291 */ /* 0x000fe2000f8f18ff */
[----:B------:R-:W-:-:S02]  /*187a0*/  HADD2.F32 R66, -RZ, R29.H0_H0 ;  /* 0x2000001dff427230 */ /* 0x000fc40000004100 */
[C---:B------:R-:W-:Y:S01]  /*187b0*/  FMUL.FTZ R19, R83.reuse, R124 ;  /* 0x0000007c53137220 */ /* 0x040fe20000410000 */
        /* <DEDUP_REMOVED lines=8> */
[C---:B------:R-:W-:Y:S01]  /*18840*/  FMUL.FTZ R15, R83.reuse, R15 ;  /* 0x0000000f530f7220 */ /* 0x040fe20000410000 */
[----:B------:R-:W-:Y:S02]  /*18850*/  HADD2.F32 R18, -RZ, R46.H1_H1 ;  /* 0x3000002eff127230 */ /* 0x000fe40000004100 */
[----:B------:R-:W-:Y:S01]  /*18860*/  FMUL.FTZ R17, R83, R17 ;  /* 0x0000001153117220 */ /* 0x000fe20000410000 */
[----:B------:R-:W-:Y:S02]  /*18870*/  HADD2.F32 R22, -RZ, R30.H1_H1 ;  /* 0x3000001eff167230 */ /* 0x000fe40000004100 */
[----:B------:R-:W-:Y:S01]  /*18880*/  FFMA.FTZ R15, R15, R98, R100 ;  /* 0x000000620f0f7223 */ /* 0x000fe20000010064 */
[----:B------:R-:W-:Y:S02]  /*18890*/  IMAD.U32 R102, RZ, RZ, UR5 ;  /* 0x00000005ff667e24 */ /* 0x000fe4000f8e00ff */
[----:B------:R-:W-:Y:S01]  /*188a0*/  FMUL.FTZ R7, R83, R7 ;  /* 0x0000000753077220 */ /* 0x000fe20000410000 */
[----:B------:R-:W-:-:S02]  /*188b0*/  HADD2.F32 R66, -RZ, R47.H0_H0 ;  /* 0x2000002fff427230 */ /* 0x000fc40000004100 */
[----:B------:R-:W-:Y:S01]  /*188c0*/  FFMA.FTZ R98, R17, R18, R22 ;  /* 0x0000001211627223 */ /* 0x000fe20000010016 */
[----:B------:R-:W-:Y:S01]  /*188d0*/  HADD2.F32 R100, -RZ, R31.H0_H0 ;  /* 0x2000001fff647230 */ /* 0x000fe20000004100 */
[----:B------:R-:W-:Y:S01]  /*188e0*/  LEA.HI.SX32 R19, R102, R121, 0x1d ;  /* 0x0000007966137211 */ /* 0x000fe200078feaff */
[----:B------:R-:W-:Y:S02]  /*188f0*/  HADD2.F32 R18, -RZ, R47.H1_H1 ;  /* 0x3000002fff127230 */ /* 0x000fe40000004100 */
[----:B------:R-:W-:Y:S01]  /*18900*/  FMUL.FTZ R83, R83, R109 ;  /* 0x0000006d53537220 */ /* 0x000fe20000410000 */
[----:B------:R-:W-:Y:S01]  /*18910*/  HADD2.F32 R22, -RZ, R31.H1_H1 ;  /* 0x3000001fff167230 */ /* 0x000fe20000004100 */
[----:B------:R-:W-:Y:S01]  /*18920*/  IADD3 R23, PT, PT, R19, 0x100, RZ ;  /* 0x0000010013177810 */ /* 0x000fe20007ffe0ff */
[----:B------:R-:W-:Y:S01]  /*18930*/  FFMA.FTZ R100, R7, R66, R100 ;  /* 0x0000004207647223 */ /* 0x000fe20000010064 */
[C---:B------:R-:W-:Y:S01]  /*18940*/  VIADD R67, R19.reuse, 0x200 ;  /* 0x0000020013437836 */ /* 0x040fe20000000000 */
[----:B------:R-:W-:Y:S01]  /*18950*/  IADD3 R7, PT, PT, R19, 0x300, RZ ;  /* 0x0000030013077810 */ /* 0x000fe20007ffe0ff */
[----:B------:R-:W-:Y:S01]  /*18960*/  FFMA.FTZ R83, R83, R18, R22 ;  /* 0x0000001253537223 */ /* 0x000fe20000010016 */
[----:B0-----:R-:W-:Y:S01]  /*18970*/  IMAD.WIDE.U32 R18, R19, 0x10, R76 ;  /* 0x0000001013127825 */ /* 0x001fe200078e004c */
[----:B------:R-:W-:-:S02]  /*18980*/  F2FP.F16.F32.PACK_AB R63, R79, R70 ;  /* 0x000000464f3f723e */ /* 0x000fc400000000ff */
        /* <DEDUP_REMOVED lines=12> */
[----:B------:R-:W-:Y:S01]  /*18a50*/  F2FP.F16.F32.PACK_AB R74, R91, R74 ;  /* 0x0000004a5b4a723e */ /* 0x000fe200000000ff */
[----:B------:R0:W-:Y:S01]  /*18a60*/  STG.E.128 desc[UR20][R22.64], R68 ;  /* 0x0000004416007986 */ /* 0x0001e2000c101d14 */
[----:B------:R-:W-:Y:S02]  /*18a70*/  F2FP.F16.F32.PACK_AB R73, R90, R73 ;  /* 0x000000495a49723e */ /* 0x000fe400000000ff */
[----:B------:R-:W-:Y:S02]  /*18a80*/  F2FP.F16.F32.PACK_AB R72, R89, R86 ;  /* 0x000000565948723e */ /* 0x000fe400000000ff */
[----:B------:R-:W-:Y:S02]  /*18a90*/  F2FP.F16.F32.PACK_AB R87, R83, R100 ;  /* 0x000000645357723e */ /* 0x000fe400000000ff */
[----:B------:R-:W-:Y:S01]  /*18aa0*/  F2FP.F16.F32.PACK_AB R86, R98, R15 ;  /* 0x0000000f6256723e */ /* 0x000fe200000000ff */
[----:B------:R0:W-:Y:S01]  /*18ab0*/  STG.E.128 desc[UR20][R66.64], R72 ;  /* 0x0000004842007986 */ /* 0x0001e2000c101d14 */
[----:B------:R-:W-:-:S02]  /*18ac0*/  F2FP.F16.F32.PACK_AB R85, R96, R95 ;  /* 0x0000005f6055723e */ /* 0x000fc400000000ff */
[----:B------:R-:W-:-:S05]  /*18ad0*/  F2FP.F16.F32.PACK_AB R84, R21, R92 ;  /* 0x0000005c1554723e */ /* 0x000fca00000000ff */
[----:B------:R0:W-:Y:S02]  /*18ae0*/  STG.E.128 desc[UR20][R76.64], R84 ;  /* 0x000000544c007986 */ /* 0x0001e4000c101d14 */
.L_x_4160:
[----:B------:R-:W-:Y:S02]  /*18af0*/  UIADD3 UR7, UPT, UPT, UR7, UR12, URZ ;  /* 0x0000000c07077290 */ /* 0x000fe4000fffe0ff */
[----:B------:R-:W-:Y:S02]  /*18b00*/  UPLOP3.LUT UP1, UPT, UPT, UPT, UP1, 0x40, 0x4 ;  /* 0x000000000004789c */ /* 0x000fe40003f2e810 */
[----:B------:R-:W-:-:S09]  /*18b10*/  UISETP.GE.AND UP0, UPT, UR7, UR13, UPT ;  /* 0x0000000d0700728c */ /* 0x000fd2000bf06270 */
[----:B------:R-:W-:Y:S05]  /*18b20*/  BRA.U !UP0, `(.L_x_4161) ;  /* 0xfffffe7d08787547 */ /* 0x000fea000b83ffff */
[----:B------:R-:W-:Y:S05]  /*18b30*/  EXIT ;  /* 0x000000000000794d */ /* 0x000fea0003800000 */
.L_x_4162:
        /* <DEDUP_REMOVED lines=12> */
.L_x_27487:


//--------------------- .text._ZN10layer_norm13ln_fwd_kernelINS_13Kernel_traitsI6__halfS2_S2_S2_fjLj8192ELj1ELj1ELj8ELj16ENS_18Kernel_traits_baseILj8192ES2_S2_S2_S2_fjLj256EEEEELb1ELb1ELb0ELb0EEEvNS_9FwdParamsE --------------------------
	.section	.text._ZN10layer_norm13ln_fwd_kernelINS_13Kernel_traitsI6__halfS2_S2_S2_fjLj8192ELj1ELj1ELj8ELj16ENS_18Kernel_traits_baseILj8192ES2_S2_S2_S2_fjLj256EEEEELb1ELb1ELb0ELb0EEEvNS_9FwdParamsE,"ax",@progbits
	.align	128
        .global         _ZN10layer_norm13ln_fwd_kernelINS_13Kernel_traitsI6__halfS2_S2_S2_fjLj8192ELj1ELj1ELj8ELj16ENS_18Kernel_traits_baseILj8192ES2_S2_S2_S2_fjLj256EEEEELb1ELb1ELb0ELb0EEEvNS_9FwdParamsE
        .type           _ZN10layer_norm13ln_fwd_kernelINS_13Kernel_traitsI6__halfS2_S2_S2_fjLj8192ELj1ELj1ELj8ELj16ENS_18Kernel_traits_baseILj8192ES2_S2_S2_S2_fjLj256EEEEELb1ELb1ELb0ELb0EEEvNS_9FwdParamsE,@function
        .size           _ZN10layer_norm13ln_fwd_kernelINS_13Kernel_traitsI6__halfS2_S2_S2_fjLj8192ELj1ELj1ELj8ELj16ENS_18Kernel_traits_baseILj8192ES2_S2_S2_S2_fjLj256EEEEELb1ELb1ELb0ELb0EEEvNS_9FwdParamsE,(.L_x_27488 - _ZN10layer_norm13ln_fwd_kernelINS_13Kernel_traitsI6__halfS2_S2_S2_fjLj8192ELj1ELj1ELj8ELj16ENS_18Kernel_traits_baseILj8192ES2_S2_S2_S2_fjLj256EEEEELb1ELb1ELb0ELb0EEEvNS_9FwdParamsE)
        .other          _ZN10layer_norm13ln_fwd_kernelINS_13Kernel_traitsI6__halfS2_S2_S2_fjLj8192ELj1ELj1ELj8ELj16ENS_18Kernel_traits_baseILj8192ES2_S2_S2_S2_fjLj256EEEEELb1ELb1ELb0ELb0EEEvNS_9FwdParamsE,@"STO_CUDA_ENTRY STV_DEFAULT"
_ZN10layer_norm13ln_fwd_kernelINS_13Kernel_traitsI6__halfS2_S2_S2_fjLj8192ELj1ELj1ELj8ELj16ENS_18Kernel_traits_baseILj8192ES2_S2_S2_S2_fjLj256EEEEELb1ELb1ELb0ELb0EEEvNS_9FwdParamsE:
.text._ZN10layer_norm13ln_fwd_kernelINS_13Kernel_traitsI6__halfS2_S2_S2_fjLj8192ELj1ELj1ELj8ELj16ENS_18Kernel_traits_baseILj8192ES2_S2_S2_S2_fjLj256EEEEELb1ELb1ELb0ELb0EEEvNS_9FwdParamsE:
[----:B------:R-:W-:Y:S01]  /*0000*/  LDC R1, c[0x0][0x37c] ;  /* 0x0000df00ff017b82 */ /* 0x000fe20000000800 */
[----:B------:R-:W0:Y:S07]  /*0010*/  LDCU.U8 UR4, c[0x0][0x464] ;  /* 0x00008c80ff0477ac */ /* 0x000e2e0008000000 */
[----:B------:R-:W1:Y:S01]  /*0020*/  LDC R13, c[0x0][0x45c] ;  /* 0x00011700ff0d7b82 */ /* 0x000e620000000800 */
[----:B------:R-:W2:Y:S01]  /*0030*/  LDCU.64 UR8, c[0x0][0x450] ;  /* 0x00008a00ff0877ac */ /* 0x000ea20008000a00 */
[----:B------:R-:W3:Y:S06]  /*0040*/  LDCU.64 UR10, c[0x0][0x358] ;  /* 0x00006b00ff0a77ac */ /* 0x000eec0008000a00 */
[----:B------:R-:W4:Y:S01]  /*0050*/  LDC R4, c[0x0][0x458] ;  /* 0x00011600ff047b82 */ /* 0x000f220000000800 */
[----:B------:R-:W5:Y:S07]  /*0060*/  S2R R0, SR_TID.X ;  /* 0x0000000000007919 */ /* 0x000f6e0000002100 */
[----:B------:R-:W5:Y:S01]  /*0070*/  LDC R11, c[0x0][0x388] ;  /* 0x0000e200ff0b7b82 */ /* 0x000f620000000800 */
[----:B0-----:R-:W-:Y:S01]  /*0080*/  ISETP.NE.AND P0, PT, RZ, UR4, PT ;  /* 0x00000004ff007c0c */ /* 0x001fe2000bf05270 */
[----:B------:R-:W0:Y:S01]  /*0090*/  LDCU.64 UR4, c[0x0][0x438] ;  /* 0x00008700ff0477ac */ /* 0x000e220008000a00 */
[----:B--2---:R-:W-:-:S02]  /*00a0*/  IMAD.U32 R6, RZ, RZ, UR8 ;  /* 0x00000008ff067e24 */ /* 0x004fc4000f8e00ff */
[----:B------:R-:W-:-:S09]  /*00b0*/  IMAD.U32 R7, RZ, RZ, UR9 ;  /* 0x00000009ff077e24 */ /* 0x000fd2000f8e00ff */
[----:B-1----:R-:W-:Y:S01]  /*00c0*/  @P0 MOV R5, R13 ;  /* 0x0000000d00050202 */ /* 0x002fe20000000f00 */
[----:B---3--:R-:W2:Y:S01]  /*00d0*/  @P0 LDG.E.64 R6, desc[UR10][R6.64] ;  /* 0x0000000a06060981 */ /* 0x008ea2000c1e1b00 */
[----:B------:R-:W1:Y:S03]  /*00e0*/  @P0 LDC R3, c[0x0][0x460] ;  /* 0x00011800ff030b82 */ /* 0x000e660000000800 */
[----:B----4-:R-:W1:Y:S01]  /*00f0*/  @P0 LDG.E.64 R8, desc[UR10][R4.64] ;  /* 0x0000000a04080981 */ /* 0x010e62000c1e1b00 */
[----:B0-----:R-:W-:-:S04]  /*0100*/  UISETP.NE.U32.AND UP0, UPT, UR4, URZ, UPT ;  /* 0x000000ff0400728c */ /* 0x001fc8000bf05070 */
[----:B------:R-:W-:Y:S01]  /*0110*/  UISETP.NE.AND.EX UP0, UPT, UR5, URZ, UPT, UP0 ;  /* 0x000000ff0500728c */ /* 0x000fe2000bf05300 */
[----:B-----5:R-:W-:Y:S01]  /*0120*/  SHF.R.S32.HI R2, RZ, 0x1f, R11 ;  /* 0x0000001fff027819 */ /* 0x020fe2000001140b */
[----:B------:R-:W-:Y:S03]  /*0130*/  BSSY.RECONVERGENT B0, `(.L_x_4163) ;  /* 0x0000063000007945 */ /* 0x000fe60003800200 */
[----:B------:R-:W-:Y:S02]  /*0140*/  LEA.HI R2, R2, R11, RZ, 0x3 ;  /* 0x0000000b02027211 */ /* 0x000fe400078f18ff */
[----:B--2---:R-:W-:Y:S02]  /*0150*/  @P0 R2UR UR8, R6 ;  /* 0x00000000060802ca */ /* 0x004fe400000e0000 */
[----:B------:R-:W-:Y:S02]  /*0160*/  @P0 R2UR UR9, R7 ;  /* 0x00000000070902ca */ /* 0x000fe400000e0000 */
[----:B-1----:R-:W-:Y:S01]  /*0170*/  @P0 IADD3 R4, P1, PT, R8, R3, RZ ;  /* 0x0000000308040210 */ /* 0x002fe20007f3e0ff */
[----:B------:R-:W-:-:S04]  /*0180*/  IMAD.MOV.U32 R3, RZ, RZ, R0 ;  /* 0x000000ffff037224 */ /* 0x000fc800078e0000 */
[----:B------:R-:W-:Y:S01]  /*0190*/  @P0 IMAD.X R13, RZ, RZ, R9, P1 ;  /* 0x000000ffff0d0224 */ /* 0x000fe200008e0609 */
[----:B------:R-:W-:-:S04]  /*01a0*/  LOP3.LUT R5, R3, 0xff, RZ, 0x3c, !PT ;  /* 0x000000ff03057812 */ /* 0x000fc800078e3cff */
        /* <DEDUP_REMOVED lines=49> */
.L_x_4164:
        /* <DEDUP_REMOVED lines=18> */
[----:B---3--:R-:W-:-:S04]  /*05e0*/  @P1 IMAD.WIDE.U32 R20, R3, 0x10, R20 ;  /* 0x0000001003141825 */ /* 0x008fc800078e0014 */
[----:B------:R-:W-:Y:S01]  /*05f0*/  @P1 VIADD R3, R3, 0x100 ;  /* 0x0000010003031836 */ /* 0x000fe20000000000 */
        /* <DEDUP_REMOVED lines=22> */
.L_x_4165:
[----:B------:R-:W-:Y:S05]  /*0760*/  BSYNC.RECONVERGENT B0 ;  /* 0x0000000000007941 */ /* 0x000fea0003800200 */
.L_x_4163:
[----:B------:R-:W0:Y:S08]  /*0770*/  S2UR UR4, SR_CTAID.X ;  /* 0x00000000000479c3 */ /* 0x000e300000002500 */
[----:B------:R-:W0:Y:S02]  /*0780*/  LDC R3, c[0x0][0x384] ;  /* 0x0000e100ff037b82 */ /* 0x000e240000000800 */
[----:B0-----:R-:W-:-:S13]  /*0790*/  ISETP.LE.AND P0, PT, R3, UR4, PT ;  /* 0x0000000403007c0c */ /* 0x001fda000bf03270 */
[----:B------:R-:W-:Y:S05]  /*07a0*/  @P0 EXIT ;  /* 0x000000000000094d */ /* 0x000fea0003800000 */
[----:B------:R-:W0:Y:S01]  /*07b0*/  LDC R9, c[0x0][0x360] ;  /* 0x0000d800ff097b82 */ /* 0x000e220000000800 */
[C---:B------:R-:W-:Y:S01]  /*07c0*/  IMAD.HI.U32 R5, R11.reuse, -0x2daee0ad, RZ ;  /* 0xd2511f530b057827 */ /* 0x040fe200078e00ff */
[----:B------:R-:W-:Y:S01]  /*07d0*/  UIADD3 UR6, UPT, UPT, UR9, -0x4498517b, URZ ;  /* 0xbb67ae8509067890 */ /* 0x000fe2000fffe0ff */
[----:B------:R-:W-:Y:S01]  /*07e0*/  LOP3.LUT R4, R4, 0x3, RZ, 0xc0, !PT ;  /* 0x0000000304047812 */ /* 0x000fe200078ec0ff */
[----:B------:R-:W-:Y:S01]  /*07f0*/  UIADD3 UR5, UPT, UPT, UR8, -0x61c88647, URZ ;  /* 0x9e3779b908057890 */ /* 0x000fe2000fffe0ff */
[----:B------:R-:W-:Y:S01]  /*0800*/  IMAD R13, R11, -0x2daee0ad, RZ ;  /* 0xd2511f530b0d7824 */ /* 0x000fe200078e02ff */
[----:B------:R-:W-:Y:S01]  /*0810*/  LOP3.LUT R5, R5, UR9, RZ, 0x3c, !PT ;  /* 0x0000000905057c12 */ /* 0x000fe2000f8e3cff */
[----:B------:R-:W-:Y:S02]  /*0820*/  UIADD3 UR7, UPT, UPT, UR8, 0x3c6ef372, URZ ;  /* 0x3c6ef37208077890 */ /* 0x000fe4000fffe0ff */
[----:B------:R-:W-:Y:S02]  /*0830*/  UIADD3 UR12, UPT, UPT, UR9, 0x76cf5d0a, URZ ;  /* 0x76cf5d0a090c7890 */ /* 0x000fe4000fffe0ff */
[----:B------:R-:W-:Y:S01]  /*0840*/  IMAD.HI.U32 R6, R5, -0x326172a9, RZ ;  /* 0xcd9e8d5705067827 */ /* 0x000fe200078e00ff */
[----:B------:R-:W-:-:S02]  /*0850*/  UIADD3 UR13, UPT, UPT, UR8, -0x255992d5, URZ ;  /* 0xdaa66d2b080d7890 */ /* 0x000fc4000fffe0ff */
[----:B------:R-:W-:Y:S01]  /*0860*/  UIADD3 UR14, UPT, UPT, UR9, -0x126145ec, URZ ;  /* 0xed9eba14090e7890 */ /* 0x000fe2000fffe0ff */
[----:B------:R-:W-:Y:S01]  /*0870*/  IMAD R14, R5, -0x326172a9, RZ ;  /* 0xcd9e8d57050e7824 */ /* 0x000fe200078e02ff */
[----:B------:R-:W-:Y:S02]  /*0880*/  UIADD3 UR15, UPT, UPT, UR8, -0x4ab325aa, URZ ;  /* 0xb54cda56080f7890 */ /* 0x000fe4000fffe0ff */
[----:B------:R-:W-:Y:S01]  /*0890*/  UIADD3 UR19, UPT, UPT, UR9, 0x1fd5c5a3, URZ ;  /* 0x1fd5c5a309137890 */ /* 0x000fe2000fffe0ff */
[----:B------:R-:W1:Y:S01]  /*08a0*/  LDCU.64 UR24, c[0x0][0x3e0] ;  /* 0x00007c00ff1877ac */ /* 0x000e620008000a00 */
[----:B0-----:R-:W-:Y:S01]  /*08b0*/  IMAD R9, R9, UR4, R0 ;  /* 0x0000000409097c24 */ /* 0x001fe2000f8e0200 */
[----:B------:R-:W-:Y:S02]  /*08c0*/  UIADD3 UR20, UPT, UPT, UR8, -0xe443238, URZ ;  /* 0xf1bbcdc808147890 */ /* 0x000fe4000fffe0ff */
[----:B------:R-:W-:Y:S01]  /*08d0*/  UIADD3 UR21, UPT, UPT, UR9, -0x695add53, URZ ;  /* 0x96a522ad09157890 */ /* 0x000fe2000fffe0ff */
[C---:B------:R-:W-:Y:S01]  /*08e0*/  IMAD.HI.U32 R3, R9.reuse, -0x326172a9, RZ ;  /* 0xcd9e8d5709037827 */ /* 0x040fe200078e00ff */
[----:B------:R-:W-:Y:S01]  /*08f0*/  UIADD3 UR22, UPT, UPT, UR8, -0x700cb87f, URZ ;  /* 0x8ff3478108167890 */ /* 0x000fe2000fffe0ff */
[----:B------:R-:W0:Y:S02]  /*0900*/  LDCU UR16, c[0x0][0x388] ;  /* 0x00007100ff1077ac */ /* 0x000e240008000800 */
[----:B------:R-:W-:Y:S01]  /*0910*/  IMAD R7, R9, -0x326172a9, RZ ;  /* 0xcd9e8d5709077824 */ /* 0x000fe200078e02ff */
[----:B------:R-:W-:Y:S01]  /*0920*/  LOP3.LUT R3, R10, UR8, R3, 0x96, !PT ;  /* 0x000000080a037c12 */ /* 0x000fe2000f8e9603 */
[----:B------:R-:W2:Y:S03]  /*0930*/  LDCU.U8 UR17, c[0x0][0x410] ;  /* 0x00008200ff1177ac */ /* 0x000ea60008000000 */
[----:B------:R-:W-:Y:S01]  /*0940*/  LOP3.LUT R6, R7, UR5, R6, 0x96, !PT ;  /* 0x0000000507067c12 */ /* 0x000fe2000f8e9606 */
[----:B------:R-:W-:Y:S01]  /*0950*/  IMAD.HI.U32 R8, R3, -0x2daee0ad, RZ ;  /* 0xd2511f5303087827 */ /* 0x000fe200078e00ff */
[----:B------:R-:W-:-:S02]  /*0960*/  UIADD3 UR5, UPT, UPT, UR9, 0x32370b8f, URZ ;  /* 0x32370b8f09057890 */ /* 0x000fc4000fffe0ff */
[----:B-1----:R-:W-:Y:S01]  /*0970*/  UISETP.NE.U32.AND UP0, UPT, UR24, URZ, UPT ;  /* 0x000000ff1800728c */ /* 0x002fe2000bf05070 */
[----:B------:R-:W-:Y:S01]  /*0980*/  IMAD R16, R3, -0x2daee0ad, RZ ;  /* 0xd2511f5303107824 */ /* 0x000fe200078e02ff */
[----:B------:R-:W-:Y:S01]  /*0990*/  LOP3.LUT R8, R13, UR6, R8, 0x96, !PT ;  /* 0x000000060d087c12 */ /* 0x000fe2000f8e9608 */
[----:B------:R-:W-:Y:S01]  /*09a0*/  IMAD.HI.U32 R7, R6, -0x2daee0ad, RZ ;  /* 0xd2511f5306077827 */ /* 0x000fe200078e00ff */
[----:B------:R-:W-:Y:S01]  /*09b0*/  UIADD3 UR6, UPT, UPT, UR8, 0x78dde6e4, URZ ;  /* 0x78dde6e408067890 */ /* 0x000fe2000fffe0ff */
[----:B------:R-:W1:Y:S02]  /*09c0*/  LDCU UR18, c[0x0][0x400] ;  /* 0x00008000ff1277ac */ /* 0x000e640008000800 */
[----:B------:R-:W-:Y:S01]  /*09d0*/  IMAD.HI.U32 R3, R8, -0x326172a9, RZ ;  /* 0xcd9e8d5708037827 */ /* 0x000fe200078e00ff */
[----:B------:R-:W-:Y:S01]  /*09e0*/  LOP3.LUT R7, R16, UR12, R7, 0x96, !PT ;  /* 0x0000000c10077c12 */ /* 0x000fe2000f8e9607 */
[----:B------:R-:W-:Y:S02]  /*09f0*/  UIADD3 UR12, UPT, UPT, UR8, 0x1715609d, URZ ;  /* 0x1715609d080c7890 */ /* 0x000fe4000fffe0ff */
[----:B------:R-:W-:Y:S01]  /*0a00*/  IMAD R13, R6, -0x2daee0ad, RZ ;  /* 0xd2511f53060d7824 */ /* 0x000fe200078e02ff */
[----:B------:R-:W-:Y:S01]  /*0a10*/  LOP3.LUT R3, R14, UR7, R3, 0x96, !PT ;  /* 0x000000070e037c12 */ /* 0x000fe2000f8e9603 */
[----:B------:R-:W-:Y:S01]  /*0a20*/  IMAD R8, R8, -0x326172a9, RZ ;  /* 0xcd9e8d5708087824 */ /* 0x000fe200078e02ff */
[----:B------:R-:W-:Y:S01]  /*0a30*/  UIADD3 UR7, UPT, UPT, UR9, -0x56f99767, URZ ;  /* 0xa906689909077890 */ /* 0x000fe2000fffe0ff */
[----:B------:R-:W-:Y:S01]  /*0a40*/  IMAD.HI.U32 R5, R7, -0x326172a9, RZ ;  /* 0xcd9e8d5707057827 */ /* 0x000fe200078e00ff */
[----:B------:R-:W-:-:S02]  /*0a50*/  UISETP.NE.AND.EX UP0, UPT, UR25, URZ, UPT, UP0 ;  /* 0x000000ff1900728c */ /* 0x000fc4000bf05300 */
[----:B------:R-:W-:Y:S01]  /*0a60*/  UPLOP3.LUT UP2, UPT, UPT, UPT, UPT, 0x40, 0x4 ;  /* 0x000000000004789c */ /* 0x000fe20003f4e870 */
[C---:B------:R-:W-:Y:S01]  /*0a70*/  IMAD.HI.U32 R6, R3.reuse, -0x2daee0ad, RZ ;  /* 0xd2511f5303067827 */ /* 0x040fe200078e00ff */
[----:B------:R-:W-:Y:S01]  /*0a80*/  LOP3.LUT R5, R8, UR13, R5, 0x96, !PT ;  /* 0x0000000d08057c12 */ /* 0x000fe2000f8e9605 */
[----:B------:R-:W-:Y:S02]  /*0a90*/  UIADD3 UR13, UPT, UPT, UR9, 0x646e171e, URZ ;  /* 0x646e171e090d7890 */ /* 0x000fe4000fffe0ff */
[----:B------:R-:W-:Y:S01]  /*0aa0*/  IMAD R14, R3, -0x2daee0ad, RZ ;  /* 0xd2511f53030e7824 */ /* 0x000fe200078e02ff */
[----:B------:R-:W-:Y:S01]  /*0ab0*/  LOP3.LUT R6, R13, UR5, R6, 0x96, !PT ;  /* 0x000000050d067c12 */ /* 0x000fe2000f8e9606 */
[----:B------:R-:W-:Y:S01]  /*0ac0*/  IMAD R8, R7, -0x326172a9, RZ ;  /* 0xcd9e8d5707087824 */ /* 0x000fe200078e02ff */
[----:B------:R-:W-:Y:S01]  /*0ad0*/  UIADD3 UR5, UPT, UPT, UR8, 0x5384540f, URZ ;  /* 0x5384540f08057890 */ /* 0x000fe2000fffe0ff */
[----:B------:R-:W-:-:S04]  /*0ae0*/  IMAD.HI.U32 R13, R5, -0x2daee0ad, RZ ;  /* 0xd2511f53050d7827 */ /* 0x000fc800078e00ff */
[----:B------:R-:W-:Y:S01]  /*0af0*/  IMAD.HI.U32 R3, R6, -0x326172a9, RZ ;  /* 0xcd9e8d5706037827 */ /* 0x000fe200078e00ff */
[----:B------:R-:W-:Y:S02]  /*0b00*/  LOP3.LUT R13, R14, UR14, R13, 0x96, !PT ;  /* 0x0000000e0e0d7c12 */ /* 0x000fe4000f8e960d */
[----:B------:R-:W-:Y:S01]  /*0b10*/  LOP3.LUT R14, R0, 0xe0, RZ, 0xc0, !PT ;  /* 0x000000e0000e7812 */ /* 0x000fe200078ec0ff */
[----:B------:R-:W-:Y:S01]  /*0b20*/  IMAD R6, R6, -0x326172a9, RZ ;  /* 0xcd9e8d5706067824 */ /* 0x000fe200078e02ff */
[----:B------:R-:W-:Y:S01]  /*0b30*/  LOP3.LUT R3, R8, UR6, R3, 0x96, !PT ;  /* 0x0000000608037c12 */ /* 0x000fe2000f8e9603 */
[----:B------:R-:W-:Y:S01]  /*0b40*/  IMAD R8, R5, -0x2daee0ad, RZ ;  /* 0xd2511f5305087824 */ /* 0x000fe200078e02ff */
[----:B------:R-:W-:Y:S01]  /*0b50*/  UIADD3 UR6, UPT, UPT, UR9, -0x24c28bd8, URZ ;  /* 0xdb3d742809067890 */ /* 0x000fe2000fffe0ff */
[----:B------:R-:W-:-:S04]  /*0b60*/  IMAD.HI.U32 R5, R13, -0x326172a9, RZ ;  /* 0xcd9e8d570d057827 */ /* 0x000fc800078e00ff */
[----:B------:R-:W-:Y:S01]  /*0b70*/  IMAD.HI.U32 R7, R3, -0x2daee0ad, RZ ;  /* 0xd2511f5303077827 */ /* 0x000fe200078e00ff */
[----:B------:R-:W-:-:S03]  /*0b80*/  LOP3.LUT R5, R6, UR12, R5, 0x96, !PT ;  /* 0x0000000c06057c12 */ /* 0x000fc6000f8e9605 */
[----:B------:R-:W-:Y:S01]  /*0b90*/  IMAD R6, R13, -0x326172a9, RZ ;  /* 0xcd9e8d570d067824 */ /* 0x000fe200078e02ff */
[----:B------:R-:W-:Y:S01]  /*0ba0*/  LOP3.LUT R7, R8, UR7, R7, 0x96, !PT ;  /* 0x0000000708077c12 */ /* 0x000fe2000f8e9607 */
[----:B------:R-:W-:Y:S02]  /*0bb0*/  IMAD R13, R3, -0x2daee0ad, RZ ;  /* 0xd2511f53030d7824 */ /* 0x000fe400078e02ff */
[----:B------:R-:W-:-:S04]  /*0bc0*/  IMAD.HI.U32 R8, R5, -0x2daee0ad, RZ ;  /* 0xd2511f5305087827 */ /* 0x000fc800078e00ff */
[----:B------:R-:W-:Y:S01]  /*0bd0*/  IMAD.HI.U32 R3, R7, -0x326172a9, RZ ;  /* 0xcd9e8d5707037827 */ /* 0x000fe200078e00ff */
[----:B------:R-:W-:Y:S01]  /*0be0*/  LOP3.LUT R8, R13, UR13, R8, 0x96, !PT ;  /* 0x0000000d0d087c12 */ /* 0x000fe2000f8e9608 */
[----:B------:R-:W3:Y:S01]  /*0bf0*/  LDCU.64 UR12, c[0x0][0x3a0] ;  /* 0x00007400ff0c77ac */ /* 0x000ee20008000a00 */
[----:B------:R-:W-:Y:S01]  /*0c00*/  SHF.R.S32.HI R13, RZ, 0x3, R2 ;  /* 0x00000003ff0d7819 */ /* 0x000fe20000011402 */
[----:B------:R-:W-:Y:S01]  /*0c10*/  IMAD R7, R7, -0x326172a9, RZ ;  /* 0xcd9e8d5707077824 */ /* 0x000fe200078e02ff */
[----:B------:R-:W-:Y:S01]  /*0c20*/  LOP3.LUT R3, R6, UR15, R3, 0x96, !PT ;  /* 0x0000000f06037c12 */ /* 0x000fe2000f8e9603 */
[----:B------:R-:W-:Y:S01]  /*0c30*/  IMAD R6, R5, -0x2daee0ad, RZ ;  /* 0xd2511f5305067824 */ /* 0x000fe200078e02ff */
[----:B------:R-:W-:Y:S01]  /*0c40*/  LOP3.LUT R15, R13, 0xff, RZ, 0xc0, !PT ;  /* 0x000000ff0d0f7812 */ /* 0x000fe200078ec0ff */
[----:B------:R-:W-:Y:S01]  /*0c50*/  IMAD.HI.U32 R2, R8, -0x326172a9, RZ ;  /* 0xcd9e8d5708027827 */ /* 0x000fe200078e00ff */
[----:B------:R-:W4:Y:S03]  /*0c60*/  LDCU.64 UR14, c[0x0][0x380] ;  /* 0x00007000ff0e77ac */ /* 0x000f260008000a00 */
[----:B------:R-:W-:Y:S01]  /*0c70*/  IMAD.HI.U32 R5, R3, -0x2daee0ad, RZ ;  /* 0xd2511f5303057827 */ /* 0x000fe200078e00ff */
[----:B------:R-:W-:-:S03]  /*0c80*/  LOP3.LUT R2, R7, UR5, R2, 0x96, !PT ;  /* 0x0000000507027c12 */ /* 0x000fc6000f8e9602 */
[----:B------:R-:W-:Y:S01]  /*0c90*/  IMAD.SHL.U32 R0, R0, 0x20, RZ ;  /* 0x0000002000007824 */ /* 0x000fe200078e00ff */
[----:B------:R-:W-:Y:S01]  /*0ca0*/  LOP3.LUT R5, R6, UR19, R5, 0x96, !PT ;  /* 0x0000001306057c12 */ /* 0x000fe2000f8e9605 */
[----:B------:R-:W-:Y:S01]  /*0cb0*/  IMAD R7, R3, -0x2daee0ad, RZ ;  /* 0xd2511f5303077824 */ /* 0x000fe200078e02ff */
[----:B------:R-:W-:Y:S01]  /*0cc0*/  VIADDMNMX R6, R15, -R14, RZ, !PT ;  /* 0x8000000e0f067246 */ /* 0x000fe200078001ff */
[----:B------:R-:W-:Y:S01]  /*0cd0*/  IMAD R3, R8, -0x326172a9, RZ ;  /* 0xcd9e8d5708037824 */ /* 0x000fe200078e02ff */
[----:B------:R-:W-:Y:S02]  /*0ce0*/  LOP3.LUT R14, R13, 0xffffff00, RZ, 0xc0, !PT ;  /* 0xffffff000d0e7812 */ /* 0x000fe400078ec0ff */
[----:B------:R-:W-:Y:S01]  /*0cf0*/  VIMNMX R13, PT, PT, R6, 0x20, PT ;  /* 0x00000020060d7848 */ /* 0x000fe20003fe0100 */
[----:B------:R-:W-:Y:S01]  /*0d00*/  IMAD.HI.U32 R6, R2, -0x2daee0ad, RZ ;  /* 0xd2511f5302067827 */ /* 0x000fe200078e00ff */
[----:B------:R-:W-:-:S03]  /*0d10*/  LOP3.LUT R18, R0, 0x3e0, RZ, 0xc0, !PT ;  /* 0x000003e000127812 */ /* 0x000fc600078ec0ff */
[----:B------:R-:W-:Y:S01]  /*0d20*/  IMAD R16, R13, 0x8, R14 ;  /* 0x000000080d107824 */ /* 0x000fe200078e020e */
[----:B------:R-:W-:Y:S01]  /*0d30*/  LOP3.LUT R13, R7, UR6, R6, 0x96, !PT ;  /* 0x00000006070d7c12 */ /* 0x000fe2000f8e9606 */
[----:B------:R-:W-:Y:S01]  /*0d40*/  IMAD.HI.U32 R0, R5, -0x326172a9, RZ ;  /* 0xcd9e8d5705007827 */ /* 0x000fe200078e00ff */
[----:B------:R-:W-:Y:S02]  /*0d50*/  VIADDMNMX R18, R15, -R18, RZ, !PT ;  /* 0x800000120f127246 */ /* 0x000fe400078001ff */
[----:B------:R-:W-:Y:S01]  /*0d60*/  I2FP.F32.U32 R8, R16 ;  /* 0x0000001000087245 */ /* 0x000fe20000201000 */
[----:B------:R-:W-:Y:S01]  /*0d70*/  IMAD.HI.U32 R6, R13, -0x326172a9, RZ ;  /* 0xcd9e8d570d067827 */ /* 0x000fe200078e00ff */
[----:B------:R-:W-:Y:S02]  /*0d80*/  LOP3.LUT R0, R3, UR20, R0, 0x96, !PT ;  /* 0x0000001403007c12 */ /* 0x000fe4000f8e9600 */
[----:B------:R-:W-:Y:S01]  /*0d90*/  VIMNMX R7, PT, PT, R18, 0x20, PT ;  /* 0x0000002012077848 */ /* 0x000fe20003fe0100 */
[----:B------:R-:W-:Y:S01]  /*0da0*/  IMAD R3, R5, -0x326172a9, RZ ;  /* 0xcd9e8d5705037824 */ /* 0x000fe200078e02ff */
[----:B------:R-:W0:Y:S01]  /*0db0*/  MUFU.RCP R8, R8 ;  /* 0x0000000800087308 */ /* 0x000e220000001000 */
[----:B------:R-:W-:Y:S01]  /*0dc0*/  IMAD R2, R2, -0x2daee0ad, RZ ;  /* 0xd2511f5302027824 */ /* 0x000fe200078e02ff */
[----:B------:R-:W-:Y:S01]  /*0dd0*/  LEA R7, R7, R14, 0x3 ;  /* 0x0000000e07077211 */ /* 0x000fe200078e18ff */
[----:B------:R-:W-:Y:S01]  /*0de0*/  IMAD.HI.U32 R5, R0, -0x2daee0ad, RZ ;  /* 0xd2511f5300057827 */ /* 0x000fe200078e00ff */
[----:B------:R-:W-:-:S03]  /*0df0*/  LOP3.LUT R6, R3, UR22, R6, 0x96, !PT ;  /* 0x0000001603067c12 */ /* 0x000fc6000f8e9606 */
[----:B------:R-:W-:Y:S01]  /*0e00*/  IMAD.MOV.U32 R3, RZ, RZ, RZ ;  /* 0x000000ffff037224 */ /* 0x000fe200078e00ff */
[----:B------:R-:W-:Y:S01]  /*0e10*/  LOP3.LUT R5, R2, UR21, R5, 0x96, !PT ;  /* 0x0000001502057c12 */ /* 0x000fe2000f8e9605 */
[----:B------:R-:W-:Y:S02]  /*0e20*/  IMAD R2, R13, -0x326172a9, RZ ;  /* 0xcd9e8d570d027824 */ /* 0x000fe400078e02ff */
[----:B-1234-:R-:W-:-:S07]  /*0e30*/  IMAD R102, R0, -0x2daee0ad, RZ ;  /* 0xd2511f5300667824 */ /* 0x01efce00078e02ff */
.L_x_4513:
[----:B-1----:R-:W1:Y:S01]  /*0e40*/  @UP0 LDCU.64 UR6, c[0x0][0x3e0] ;  /* 0x00007c00ff0607ac */ /* 0x002e620008000a00 */
[----:B------:R-:W-:Y:S01]  /*0e50*/  PLOP3.LUT P0, PT, PT, PT, UP0, 0x80, 0x8 ;  /* 0x000000000008781c */ /* 0x000fe20003f0f008 */
[----:B-1----:R-:W-:-:S06]  /*0e60*/  @UP0 UIMAD.WIDE UR6, UR4, 0x2, UR6 ;  /* 0x00000002040608a5 */ /* 0x002fcc000f8e0206 */
[----:B0-234-:R-:W-:Y:S01]  /*0e70*/  IMAD.U32 R72, RZ, RZ, UR6 ;  /* 0x00000006ff487e24 */ /* 0x01dfe2000f8e00ff */
[----:B------:R-:W-:-:S05]  /*0e80*/  MOV R73, UR7 ;  /* 0x0000000700497c02 */ /* 0x000fca0008000f00 */
[----:B------:R-:W2:Y:S01]  /*0e90*/  @P0 LDG.E.U16 R72, desc[UR10][R72.64] ;  /* 0x0000000a48480981 */ /* 0x000ea2000c1e1500 */
[----:B0-----:R-:W-:Y:S01]  /*0ea0*/  UIMAD UR5, UR4, UR16, URZ ;  /* 0x00000010040572a4 */ /* 0x001fe2000f8e02ff */
[----:B------:R-:W-:Y:S01]  /*0eb0*/  PLOP3.LUT P0, PT, PT, PT, UP0, 0x80, 0x8 ;  /* 0x000000000008781c */ /* 0x000fe20003f0f008 */
[----:B------:R-:W-:Y:S01]  /*0ec0*/  BSSY.RECONVERGENT B0, `(.L_x_4166) ;  /* 0x0000681000007945 */ /* 0x000fe20003800200 */
[----:B------:R-:W0:Y:S01]  /*0ed0*/  S2R R101, SR_TID.X ;  /* 0x0000000000657919 */ /* 0x000e220000002100 */
[----:B------:R-:W-:Y:S01]  /*0ee0*/  USHF.R.S32.HI UR6, URZ, 0x1f, UR5 ;  /* 0x0000001fff067899 */ /* 0x000fe20008011405 */
[----:B------:R-:W-:Y:S02]  /*0ef0*/  PLOP3.LUT P1, PT, PT, PT, UP0, 0x80, 0x8 ;  /* 0x000000000008781c */ /* 0x000fe40003f2f008 */
[----:B------:R-:W-:Y:S01]  /*0f00*/  ISETP.GE.U32.AND P2, PT, R12, 0x100, PT ;  /* 0x000001000c00780c */ /* 0x000fe20003f46070 */
[----:B------:R-:W-:-:S03]  /*0f10*/  ULEA.HI UR6, UR6, UR5, URZ, 0x3 ;  /* 0x0000000506067291 */ /* 0x000fc6000f8f18ff */
[----:B------:R-:W-:Y:S01]  /*0f20*/  UMOV UR5, 0x3f800000 ;  /* 0x3f80000000057882 */ /* 0x000fe20000000000 */
[----:B------:R-:W-:Y:S02]  /*0f30*/  P2R R104, PR, RZ, 0x4 ;  /* 0x00000004ff687803 */ /* 0x000fe40000000000 */
[----:B------:R-:W-:-:S05]  /*0f40*/  IMAD.U32 R100, RZ, RZ, UR6 ;  /* 0x00000006ff647e24 */ /* 0x000fca000f8e00ff */
[----:B0-----:R-:W-:-:S05]  /*0f50*/  LEA.HI.SX32 R100, R100, R101, 0x1d ;  /* 0x0000006564647211 */ /* 0x001fca00078feaff */
[----:B------:R-:W-:Y:S02]  /*0f60*/  IMAD.MOV.U32 R106, RZ, RZ, R100 ;  /* 0x000000ffff6a7224 */ /* 0x000fe400078e0064 */
[----:B--2---:R-:W-:-:S05]  /*0f70*/  @P0 HADD2.F32 R74, -RZ, R72.H0_H0 ;  /* 0x20000048ff4a0230 */ /* 0x004fca0000004100 */
[----:B------:R-:W-:Y:S01]  /*0f80*/  @P1 R2UR UR5, R74 ;  /* 0x000000004a0512ca */ /* 0x000fe200000e0000 */
[----:B------:R-:W-:-:S14]  /*0f90*/  @!P2 BRA `(.L_x_4167) ;  /* 0x0000006400cca947 */ /* 0x000fdc0003800000 */
        /* <DEDUP_REMOVED lines=20> */
.L_x_27324:
[----:B------:R-:W-:Y:S05]  /*10e0*/  BRX R72 -0x10f0                                        (*"BRANCH_TARGETS .L_x_27325,.L_x_27326,.L_x_27327"*) ;  /* 0xffffffec48c47949 */ /* 0x000fea000383ffff */
.L_x_27327:
[----:B------:R-:W-:Y:S01]  /*10f0*/  VIADD R72, R4, 0x1 ;  /* 0x0000000104487836 */ /* 0x000fe20000000000 */
[----:B------:R-:W-:Y:S01]  /*1100*/  MOV R106, R102 ;  /* 0x00000066006a7202 */ /* 0x000fe20000000f00 */
[----:B------:R-:W-:Y:S01]  /*1110*/  IMAD.MOV.U32 R0, RZ, RZ, R6 ;  /* 0x000000ffff007224 */ /* 0x000fe200078e0006 */
[----:B------:R-:W-:Y:S06]  /*1120*/  BRA `(.L_x_4170) ;  /* 0x0000000400387947 */ /* 0x000fec0003800000 */
.L_x_27325:
[----:B------:R-:W-:Y:S02]  /*1130*/  HFMA2 R72, -RZ, RZ, 0, 1.78813934326171875e-07 ;  /* 0x00000003ff487431 */ /* 0x000fe400000001ff */
[----:B------:R-:W-:Y:S02]  /*1140*/  IMAD.MOV.U32 R106, RZ, RZ, R102 ;  /* 0x000000ffff6a7224 */ /* 0x000fe400078e0066 */
[----:B------:R-:W-:Y:S01]  /*1150*/  IMAD.MOV.U32 R0, RZ, RZ, R5 ;  /* 0x000000ffff007224 */ /* 0x000fe200078e0005 */
[----:B------:R-:W-:Y:S06]  /*1160*/  BRA `(.L_x_4170) ;  /* 0x0000000400287947 */ /* 0x000fec0003800000 */
.L_x_27326:
        /* <DEDUP_REMOVED lines=13> */
.L_x_4172:
[----:B------:R-:W-:Y:S05]  /*1240*/  BSYNC.RECONVERGENT B2 ;  /* 0x0000000000027941 */ /* 0x000fea0003800200 */
.L_x_4171:
        /* <DEDUP_REMOVED lines=15> */
[----:B------:R-:W-:-:S03]  /*1340*/  UIADD3 UR7, UPT, UPT, UR9, 0x32370b8f, URZ ;  /* 0x32370b8f09077890 */ /* 0x000fc6000fffe0ff */
[----:B------:R-:W-:Y:S01]  /*1350*/  LOP3.LUT R106, R72, UR6, R5, 0x96, !PT ;  /* 0x00000006486a7c12 */ /* 0x000fe2000f8e9605 */
[----:B------:R-:W-:Y:S01]  /*1360*/  UIADD3 UR6, UPT, UPT, UR8, -0x255992d5, URZ ;  /* 0xdaa66d2b08067890 */ /* 0x000fe2000fffe0ff */
        /* <DEDUP_REMOVED lines=38> */
[----:B------:R-:W-:Y:S02]  /*15d0*/  MOV R2, R72 ;  /* 0x0000004800027202 */ /* 0x000fe40000000f00 */
[----:B------:R-:W-:Y:S01]  /*15e0*/  LOP3.LUT R6, R74, UR6, R73, 0x96, !PT ;  /* 0x000000064a067c12 */ /* 0x000fe2000f8e9649 */
[----:B------:R-:W-:Y:S01]  /*15f0*/  IMAD.MOV.U32 R72, RZ, RZ, RZ ;  /* 0x000000ffff487224 */ /* 0x000fe200078e00ff */
[----:B------:R-:W-:-:S07]  /*1600*/  LOP3.LUT R5, R4, UR7, R107, 0x96, !PT ;  /* 0x0000000704057c12 */ /* 0x000fce000f8e966b */
.L_x_4170:
[----:B------:R-:W-:Y:S05]  /*1610*/  BSYNC.RECONVERGENT B1 ;  /* 0x0000000000017941 */ /* 0x000fea0003800200 */
.L_x_4169:
        /* <DEDUP_REMOVED lines=9> */
[----:B------:R-:W-:Y:S01]  /*16b0*/  FMUL.FTZ R4, R4, UR5 ;  /* 0x0000000504047c20 */ /* 0x000fe20008410000 */
[----:B------:R-:W-:-:S03]  /*16c0*/  FFMA.FTZ R73, R0, R107, 1.1641532182693481445e-10 ;  /* 0x2f00000000497423 */ /* 0x000fc6000001006b */
[----:B0-----:R-:W-:Y:S02]  /*16d0*/  FMUL.FTZ R4, R4, R109 ;  /* 0x0000006d04047220 */ /* 0x001fe40000410000 */
[----:B-1----:R-:W-:Y:S01]  /*16e0*/  FSETP.GTU.FTZ.AND P0, PT, R73, R108, PT ;  /* 0x0000006c4900720b */ /* 0x002fe20003f1c000 */
[----:B------:R-:W-:-:S03]  /*16f0*/  HADD2.F32 R73, -RZ, R60.H0_H0 ;  /* 0x2000003cff497230 */ /* 0x000fc60000004100 */
        /* <DEDUP_REMOVED lines=14> */
.L_x_4175:
        /* <DEDUP_REMOVED lines=13> */
.L_x_4177:
[----:B------:R-:W-:Y:S05]  /*18b0*/  BSYNC.RECONVERGENT B2 ;  /* 0x0000000000027941 */ /* 0x000fea0003800200 */
.L_x_4176:
        /* <DEDUP_REMOVED lines=61> */
.L_x_4174:
[----:B------:R-:W-:Y:S05]  /*1c90*/  BSYNC.RECONVERGENT B1 ;  /* 0x0000000000017941 */ /* 0x000fea0003800200 */
.L_x_4173:
[----:B------:R-:W-:Y:S01]  /*1ca0*/  I2FP.F32.U32 R4, R73 ;  /* 0x0000004900047245 */ /* 0x000fe20000201000 */
[----:B------:R-:W-:Y:S01]  /*1cb0*/  HADD2.F32 R16, -RZ, R16.H1_H1 ;  /* 0x30000010ff107230 */ /* 0x000fe20000004100 */
[----:B------:R-:W-:Y:S01]  /*1cc0*/  ISETP.NE.AND P1, PT, R74, 0x1, PT ;  /* 0x000000014a00780c */ /* 0x000fe20003f25270 */
[----:B------:R-:W-:Y:S01]  /*1cd0*/  HADD2.F32 R75, -RZ, R20.H1_H1 ;  /* 0x30000014ff4b7230 */ /* 0x000fe20000004100 */
[----:B------:R-:W-:Y:S01]  /*1ce0*/  BSSY.RECONVERGENT B1, `(.L_x_4178) ;  /* 0x000005f000017945 */ /* 0x000fe20003800200 */
[----:B------:R-:W-:Y:S01]  /*1cf0*/  FFMA.FTZ R73, R4, R107, 1.1641532182693481445e-10 ;  /* 0x2f00000004497423 */ /* 0x000fe2000001006b */
[----:B------:R-:W-:Y:S01]  /*1d00*/  FMUL.FTZ R16, R16, UR5 ;  /* 0x0000000510107c20 */ /* 0x000fe20008410000 */
[----:B------:R-:W-:-:S03]  /*1d10*/  HFMA2 R85, -RZ, RZ, 0, 1.1920928955078125e-07 ;  /* 0x00000002ff557431 */ /* 0x000fc600000001ff */
[----:B------:R-:W-:Y:S01]  /*1d20*/  FMUL.FTZ R16, R16, R109 ;  /* 0x0000006d10107220 */ /* 0x000fe20000410000 */
[----:B------:R-:W-:Y:S01]  /*1d30*/  FSETP.GTU.FTZ.AND P0, PT, R73, R108, PT ;  /* 0x0000006c4900720b */ /* 0x000fe20003f1c000 */
[----:B------:R-:W-:-:S03]  /*1d40*/  HADD2.F32 R73, -RZ, R60.H1_H1 ;  /* 0x3000003cff497230 */ /* 0x000fc60000004100 */
        /* <DEDUP_REMOVED lines=13> */
.L_x_4180:
        /* <DEDUP_REMOVED lines=13> */
.L_x_4182:
[----:B------:R-:W-:Y:S05]  /*1ef0*/  BSYNC.RECONVERGENT B2 ;  /* 0x0000000000027941 */ /* 0x000fea0003800200 */
.L_x_4181:
        /* <DEDUP_REMOVED lines=15> */
[----:B------:R-:W-:Y:S02]  /*1ff0*/  UIADD3 UR7, UPT, UPT, UR9, 0x32370b8f, URZ ;  /* 0x32370b8f09077890 */ /* 0x000fe4000fffe0ff */
[----:B------:R-:W-:Y:S01]  /*2000*/  IMAD.MOV.U32 R85, RZ, RZ, RZ ;  /* 0x000000ffff557224 */ /* 0x000fe200078e00ff */
        /* <DEDUP_REMOVED lines=44> */
.L_x_4179:
[----:B------:R-:W-:Y:S05]  /*22d0*/  BSYNC.RECONVERGENT B1 ;  /* 0x0000000000017941 */ /* 0x000fea0003800200 */
.L_x_4178:
[----:B------:R-:W-:Y:S01]  /*22e0*/  I2FP.F32.U32 R4, R16 ;  /* 0x0000001000047245 */ /* 0x000fe20000201000 */
[----:B------:R-:W-:Y:S01]  /*22f0*/  HADD2.F32 R16, -RZ, R17.H0_H0 ;  /* 0x20000011ff107230 */ /* 0x000fe20000004100 */
[----:B------:R-:W-:Y:S01]  /*2300*/  ISETP.NE.AND P2, PT, R85, 0x1, PT ;  /* 0x000000015500780c */ /* 0x000fe20003f45270 */
[----:B------:R-:W-:Y:S01]  /*2310*/  HADD2.F32 R75, -RZ, R21.H0_H0 ;  /* 0x20000015ff4b7230 */ /* 0x000fe20000004100 */
[----:B------:R-:W-:Y:S01]  /*2320*/  BSSY.RECONVERGENT B1, `(.L_x_4183) ;  /* 0x000005f000017945 */ /* 0x000fe20003800200 */
[----:B------:R-:W-:Y:S01]  /*2330*/  FFMA.FTZ R73, R4, R107, 1.1641532182693481445e-10 ;  /* 0x2f00000004497423 */ /* 0x000fe2000001006b */
[----:B------:R-:W-:Y:S01]  /*2340*/  FMUL.FTZ R16, R16, UR5 ;  /* 0x0000000510107c20 */ /* 0x000fe20008410000 */
[----:B------:R-:W-:-:S03]  /*2350*/  MOV R72, R2 ;  /* 0x0000000200487202 */ /* 0x000fc60000000f00 */
[----:B------:R-:W-:Y:S01]  /*2360*/  FMUL.FTZ R16, R16, R109 ;  /* 0x0000006d10107220 */ /* 0x000fe20000410000 */
[----:B------:R-:W-:Y:S01]  /*2370*/  FSETP.GTU.FTZ.AND P1, PT, R73, R108, PT ;  /* 0x0000006c4900720b */ /* 0x000fe20003f3c000 */
[----:B------:R-:W-:-:S03]  /*2380*/  HADD2.F32 R73, -RZ, R61.H0_H0 ;  /* 0x2000003dff497230 */ /* 0x000fc60000004100 */
        /* <DEDUP_REMOVED lines=13> */
.L_x_4185:
        /* <DEDUP_REMOVED lines=13> */
.L_x_4187:
[----:B------:R-:W-:Y:S05]  /*2530*/  BSYNC.RECONVERGENT B2 ;  /* 0x0000000000027941 */ /* 0x000fea0003800200 */
.L_x_4186:
        /* <DEDUP_REMOVED lines=51> */
[----:B------:R-:W-:Y:S01]  /*2870*/  HFMA2 R73, -RZ, RZ, 0, 0 ;  /* 0x00000000ff497431 */ /* 0x000fe200000001ff */
        /* <DEDUP_REMOVED lines=9> */
.L_x_4184:
[----:B------:R-:W-:Y:S05]  /*2910*/  BSYNC.RECONVERGENT B1 ;  /* 0x0000000000017941 */ /* 0x000fea0003800200 */
.L_x_4183:
[----:B------:R-:W-:Y:S01]  /*2920*/  I2FP.F32.U32 R4, R72 ;  /* 0x0000004800047245 */ /* 0x000fe20000201000 */
[----:B------:R-:W-:Y:S01]  /*2930*/  HADD2.F32 R72, -RZ, R17.H1_H1 ;  /* 0x30000011ff487230 */ /* 0x000fe20000004100 */
[----:B------:R-:W-:Y:S01]  /*2940*/  ISETP.NE.AND P3, PT, R73, 0x1, PT ;  /* 0x000000014900780c */ /* 0x000fe20003f65270 */
[----:B------:R-:W-:Y:S01]  /*2950*/  HADD2.F32 R85, -RZ, R61.H1_H1 ;  /* 0x3000003dff557230 */ /* 0x000fe20000004100 */
[----:B------:R-:W-:Y:S01]  /*2960*/  BSSY.RECONVERGENT B1, `(.L_x_4188) ;  /* 0x000005f000017945 */ /* 0x000fe20003800200 */
[----:B------:R-:W-:Y:S01]  /*2970*/  FFMA.FTZ R17, R4, R107, 1.1641532182693481445e-10 ;  /* 0x2f00000004117423 */ /* 0x000fe2000001006b */
[----:B------:R-:W-:Y:S01]  /*2980*/  FMUL.FTZ R72, R72, UR5 ;  /* 0x0000000548487c20 */ /* 0x000fe20008410000 */
[----:B------:R-:W-:-:S03]  /*2990*/  IMAD.MOV.U32 R75, RZ, RZ, 0x2 ;  /* 0x00000002ff4b7424 */ /* 0x000fc600078e00ff */
        /* <DEDUP_REMOVED lines=16> */
.L_x_4190:
        /* <DEDUP_REMOVED lines=13> */
.L_x_4192:
[----:B------:R-:W-:Y:S05]  /*2b70*/  BSYNC.RECONVERGENT B2 ;  /* 0x0000000000027941 */ /* 0x000fea0003800200 */
.L_x_4191:
        /* <DEDUP_REMOVED lines=61> */
.L_x_4189:
[----:B------:R-:W-:Y:S05]  /*2f50*/  BSYNC.RECONVERGENT B1 ;  /* 0x0000000000017941 */ /* 0x000fea0003800200 */
.L_x_4188:
[----:B------:R-:W-:Y:S01]  /*2f60*/  I2FP.F32.U32 R4, R17 ;  /* 0x0000001100047245 */ /* 0x000fe20000201000 */
[----:B------:R-:W-:Y:S01]  /*2f70*/  HADD2.F32 R72, -RZ, R18.H0_H0 ;  /* 0x20000012ff487230 */ /* 0x000fe20000004100 */
[----:B------:R-:W-:Y:S01]  /*2f80*/  ISETP.NE.AND P4, PT, R75, 0x1, PT ;  /* 0x000000014b00780c */ /* 0x000fe20003f85270 */
[----:B------:R-:W-:Y:S01]  /*2f90*/  HADD2.F32 R74, -RZ, R22.H0_H0 ;  /* 0x20000016ff4a7230 */ /* 0x000fe20000004100 */
[----:B------:R-:W-:Y:S01]  /*2fa0*/  BSSY.RECONVERGENT B1, `(.L_x_4193) ;  /* 0x000005f000017945 */ /* 0x000fe20003800200 */
[----:B------:R-:W-:Y:S01]  /*2fb0*/  FFMA.FTZ R17, R4, R107, 1.1641532182693481445e-10 ;  /* 0x2f00000004117423 */ /* 0x000fe2000001006b */
[----:B------:R-:W-:Y:S01]  /*2fc0*/  FMUL.FTZ R72, R72, UR5 ;  /* 0x0000000548487c20 */ /* 0x000fe20008410000 */
[----:B------:R-:W-:-:S03]  /*2fd0*/  HADD2.F32 R4, -RZ, R62.H0_H0 ;  /* 0x2000003eff047230 */ /* 0x000fc60000004100 */
[----:B------:R-:W-:Y:S01]  /*2fe0*/  FMUL.FTZ R72, R72, R109 ;  /* 0x0000006d48487220 */ /* 0x000fe20000410000 */
[----:B------:R-:W-:-:S04]  /*2ff0*/  FSETP.GTU.FTZ.AND P3, PT, R17, R108, PT ;  /* 0x0000006c1100720b */ /* 0x000fc80003f7c000 */
[----:B------:R-:W-:Y:S01]  /*3000*/  FSEL R17, R72, RZ, !P3 ;  /* 0x000000ff48117208 */ /* 0x000fe20005800000 */
[----:B------:R-:W-:Y:S01]  /*3010*/  IMAD.MOV.U32 R72, RZ, RZ, R2 ;  /* 0x000000ffff487224 */ /* 0x000fe200078e0002 */
        /* <DEDUP_REMOVED lines=12> */
.L_x_4195:
        /* <DEDUP_REMOVED lines=13> */
.L_x_4197:
[----:B------:R-:W-:Y:S05]  /*31b0*/  BSYNC.RECONVERGENT B2 ;  /* 0x0000000000027941 */ /* 0x000fea0003800200 */
.L_x_4196:
        /* <DEDUP_REMOVED lines=61> */
.L_x_4194:
[----:B------:R-:W-:Y:S05]  /*3590*/  BSYNC.RECONVERGENT B1 ;  /* 0x0000000000017941 */ /* 0x000fea0003800200 */
.L_x_4193:
[----:B------:R-:W-:Y:S01]  /*35a0*/  I2FP.F32.U32 R4, R72 ;  /* 0x0000004800047245 */ /* 0x000fe20000201000 */
[----:B------:R-:W-:Y:S01]  /*35b0*/  HADD2.F32 R18, -RZ, R18.H1_H1 ;  /* 0x30000012ff127230 */ /* 0x000fe20000004100 */
[----:B------:R-:W-:Y:S01]  /*35c0*/  ISETP.NE.AND P5, PT, R74, 0x1, PT ;  /* 0x000000014a00780c */ /* 0x000fe20003fa5270 */
[----:B------:R-:W-:Y:S01]  /*35d0*/  HADD2.F32 R75, -RZ, R22.H1_H1 ;  /* 0x30000016ff4b7230 */ /* 0x000fe20000004100 */
[----:B------:R-:W-:Y:S01]  /*35e0*/  BSSY.RECONVERGENT B1, `(.L_x_4198) ;  /* 0x000005f000017945 */ /* 0x000fe20003800200 */
[----:B------:R-:W-:Y:S01]  /*35f0*/  FFMA.FTZ R73, R4, R107, 1.1641532182693481445e-10 ;  /* 0x2f00000004497423 */ /* 0x000fe2000001006b */
[----:B------:R-:W-:Y:S01]  /*3600*/  FMUL.FTZ R18, R18, UR5 ;  /* 0x0000000512127c20 */ /* 0x000fe20008410000 */
[----:B------:R-:W-:Y:S01]  /*3610*/  IMAD.MOV.U32 R102, RZ, RZ, 0x2 ;  /* 0x00000002ff667424 */ /* 0x000fe200078e00ff */
[----:B------:R-:W-:Y:S02]  /*3620*/  MOV R72, R2 ;  /* 0x0000000200487202 */ /* 0x000fe40000000f00 */
[----:B------:R-:W-:Y:S01]  /*3630*/  FMUL.FTZ R18, R18, R109 ;  /* 0x0000006d12127220 */ /* 0x000fe20000410000 */
[----:B------:R-:W-:Y:S01]  /*3640*/  FSETP.GTU.FTZ.AND P4, PT, R73, R108, PT ;  /* 0x0000006c4900720b */ /* 0x000fe20003f9c000 */
[----:B------:R-:W-:-:S03]  /*3650*/  HADD2.F32 R73, -RZ, R62.H1_H1 ;  /* 0x3000003eff497230 */ /* 0x000fc60000004100 */
        /* <DEDUP_REMOVED lines=12> */
.L_x_4200:
        /* <DEDUP_REMOVED lines=13> */
.L_x_4202:
[----:B------:R-:W-:Y:S05]  /*37f0*/  BSYNC.RECONVERGENT B2 ;  /* 0x0000000000027941 */ /* 0x000fea0003800200 */
.L_x_4201:
        /* <DEDUP_REMOVED lines=61> */
.L_x_4199:
[----:B------:R-:W-:Y:S05]  /*3bd0*/  BSYNC.RECONVERGENT B1 ;  /* 0x0000000000017941 */ /* 0x000fea0003800200 */
.L_x_4198:
[----:B------:R-:W-:Y:S01]  /*3be0*/  I2FP.F32.U32 R4, R72 ;  /* 0x0000004800047245 */ /* 0x000fe20000201000 */
[----:B------:R-:W-:Y:S01]  /*3bf0*/  HADD2.F32 R72, -RZ, R19.H0_H0 ;  /* 0x20000013ff487230 */ /* 0x000fe20000004100 */
[----:B------:R-:W-:Y:S01]  /*3c00*/  ISETP.NE.AND P6, PT, R102, 0x1, PT ;  /* 0x000000016600780c */ /* 0x000fe20003fc5270 */
[----:B------:R-:W-:Y:S01]  /*3c10*/  HADD2.F32 R75, -RZ, R63.H0_H0 ;  /* 0x2000003fff4b7230 */ /* 0x000fe20000004100 */
[----:B------:R-:W-:Y:S01]  /*3c20*/  BSSY.RECONVERGENT B1, `(.L_x_4203) ;  /* 0x0000061000017945 */ /* 0x000fe20003800200 */
[----:B------:R-:W-:Y:S01]  /*3c30*/  FFMA.FTZ R73, R4, R107, 1.1641532182693481445e-10 ;  /* 0x2f00000004497423 */ /* 0x000fe2000001006b */
[----:B------:R-:W-:Y:S01]  /*3c40*/  FMUL.FTZ R72, R72, UR5 ;  /* 0x0000000548487c20 */ /* 0x000fe20008410000 */
[----:B------:R-:W-:Y:S02]  /*3c50*/  HADD2.F32 R103, -RZ, R23.H0_H0 ;  /* 0x20000017ff677230 */ /* 0x000fe40000004100 */
[----:B------:R-:W-:Y:S02]  /*3c60*/  IMAD.MOV.U32 R4, RZ, RZ, 0x2 ;  /* 0x00000002ff047424 */ /* 0x000fe400078e00ff */
[----:B------:R-:W-:Y:S01]  /*3c70*/  FMUL.FTZ R72, R72, R109 ;  /* 0x0000006d48487220 */ /* 0x000fe20000410000 */
[----:B------:R-:W-:-:S04]  /*3c80*/  FSETP.GTU.FTZ.AND P5, PT, R73, R108, PT ;  /* 0x0000006c4900720b */ /* 0x000fc80003fbc000 */
        /* <DEDUP_REMOVED lines=13> */
.L_x_4205:
        /* <DEDUP_REMOVED lines=15> */
.L_x_4207:
[----:B------:R-:W-:Y:S05]  /*3e50*/  BSYNC.RECONVERGENT B2 ;  /* 0x0000000000027941 */ /* 0x000fea0003800200 */
.L_x_4206:
        /* <DEDUP_REMOVED lines=61> */
.L_x_4204:
[----:B------:R-:W-:Y:S05]  /*4230*/  BSYNC.RECONVERGENT B1 ;  /* 0x0000000000017941 */ /* 0x000fea0003800200 */
.L_x_4203:
[----:B------:R-:W-:Y:S01]  /*4240*/  HADD2.F32 R19, -RZ, R19.H1_H1 ;  /* 0x30000013ff137230 */ /* 0x000fe20000004100 */
[----:B------:R-:W-:Y:S01]  /*4250*/  I2FP.F32.U32 R72, R72 ;  /* 0x0000004800487245 */ /* 0x000fe20000201000 */
[----:B------:R-:W-:-:S03]  /*4260*/  HADD2.F32 R73, -RZ, R23.H1_H1 ;  /* 0x30000017ff497230 */ /* 0x000fc60000004100 */
[----:B------:R-:W-:Y:S01]  /*4270*/  FMUL.FTZ R74, R19, UR5 ;  /* 0x00000005134a7c20 */ /* 0x000fe20008410000 */
[----:B------:R-:W-:Y:S01]  /*4280*/  FFMA.FTZ R107, R72, R107, 1.1641532182693481445e-10 ;  /* 0x2f000000486b7423 */ /* 0x000fe2000001006b */
[----:B------:R-:W-:Y:S01]  /*4290*/  HADD2.F32 R19, -RZ, R63.H1_H1 ;  /* 0x3000003fff137230 */ /* 0x000fe20000004100 */
[----:B------:R-:W-:Y:S01]  /*42a0*/  F2FP.F16.F32.PACK_AB R72, R76, R0 ;  /* 0x000000004c48723e */ /* 0x000fe200000000ff */
[----:B------:R-:W-:Y:S02]  /*42b0*/  FMUL.FTZ R74, R74, R109 ;  /* 0x0000006d4a4a7220 */ /* 0x000fe40000410000 */
[----:B------:R-:W-:-:S04]  /*42c0*/  FSETP.GTU.FTZ.AND P6, PT, R107, R108, PT ;  /* 0x0000006c6b00720b */ /* 0x000fc80003fdc000 */
[----:B------:R-:W-:Y:S02]  /*42d0*/  FSEL R74, R74, RZ, !P6 ;  /* 0x000000ff4a4a7208 */ /* 0x000fe40007000000 */
[----:B------:R-:W-:-:S03]  /*42e0*/  PLOP3.LUT P6, PT, P6, PT, PT, 0x8, 0x80 ;  /* 0x000000000080781c */ /* 0x000fc600037ce170 */
[----:B------:R-:W-:Y:S01]  /*42f0*/  FFMA.FTZ R19, R74, R19, R73 ;  /* 0x000000134a137223 */ /* 0x000fe20000010049 */
[----:B------:R-:W-:Y:S02]  /*4300*/  F2FP.F16.F32.PACK_AB R74, R18, R17 ;  /* 0x00000011124a723e */ /* 0x000fe400000000ff */
[----:B------:R-:W-:Y:S02]  /*4310*/  F2FP.F16.F32.PACK_AB R73, R85, R16 ;  /* 0x000000105549723e */ /* 0x000fe400000000ff */
[----:B------:R-:W-:Y:S01]  /*4320*/  F2FP.F16.F32.PACK_AB R75, R19, R90 ;  /* 0x0000005a134b723e */ /* 0x000fe200000000ff */
[----:B------:R-:W-:Y:S06]  /*4330*/  BRA `(.L_x_4208) ;  /* 0x0000003000907947 */ /* 0x000fec0003800000 */
.L_x_4168:
        /* <DEDUP_REMOVED lines=16> */
.L_x_4211:
        /* <DEDUP_REMOVED lines=13> */
.L_x_4213:
[----:B------:R-:W-:Y:S05]  /*4510*/  BSYNC.RECONVERGENT B2 ;  /* 0x0000000000027941 */ /* 0x000fea0003800200 */
.L_x_4212:
        /* <DEDUP_REMOVED lines=57> */
[----:B------:R-:W-:Y:S02]  /*48b0*/  HFMA2 R74, -RZ, RZ, 0, 0 ;  /* 0x00000000ff4a7431 */ /* 0x000fe400000001ff */
[----:B------:R-:W-:Y:S01]  /*48c0*/  IMAD.MOV.U32 R2, RZ, RZ, R72 ;  /* 0x000000ffff027224 */ /* 0x000fe200078e0048 */
[----:B------:R-:W-:-:S07]  /*48d0*/  LOP3.LUT R5, R4, UR7, R107, 0x96, !PT ;  /* 0x0000000704057c12 */ /* 0x000fce000f8e966b */
.L_x_4210:
[----:B------:R-:W-:Y:S05]  /*48e0*/  BSYNC.RECONVERGENT B1 ;  /* 0x0000000000017941 */ /* 0x000fea0003800200 */
.L_x_4209:
[----:B------:R-:W0:Y:S01]  /*48f0*/  LDC R109, c[0x0][0x408] ;  /* 0x00010200ff6d7b82 */ /* 0x000e220000000800 */
[----:B------:R-:W-:Y:S01]  /*4900*/  I2FP.F32.U32 R0, R0 ;  /* 0x0000000000007245 */ /* 0x000fe20000201000 */
[----:B-----5:R-:W-:Y:S01]  /*4910*/  HADD2.F32 R4, -RZ, R16.H0_H0 ;  /* 0x20000010ff047230 */ /* 0x020fe20000004100 */
[----:B------:R-:W-:Y:S01]  /*4920*/  ISETP.NE.AND P1, PT, R74, 0x1, PT ;  /* 0x000000014a00780c */ /* 0x000fe20003f25270 */
[----:B------:R-:W-:Y:S01]  /*4930*/  IMAD.MOV.U32 R107, RZ, RZ, 0x2f800000 ;  /* 0x2f800000ff6b7424 */ /* 0x000fe200078e00ff */
[----:B------:R-:W-:Y:S01]  /*4940*/  BSSY.RECONVERGENT B1, `(.L_x_4214) ;  /* 0x0000061000017945 */ /* 0x000fe20003800200 */
[----:B------:R-:W-:Y:S02]  /*4950*/  IMAD.MOV.U32 R75, RZ, RZ, 0x2 ;  /* 0x00000002ff4b7424 */ /* 0x000fe400078e00ff */
[----:B------:R-:W-:Y:S01]  /*4960*/  FMUL.FTZ R4, R4, UR5 ;  /* 0x0000000504047c20 */ /* 0x000fe20008410000 */
[----:B------:R-:W1:Y:S01]  /*4970*/  LDC R108, c[0x0][0x404] ;  /* 0x00010100ff6c7b82 */ /* 0x000e620000000800 */
[----:B------:R-:W-:Y:S01]  /*4980*/  FFMA.FTZ R73, R0, R107, 1.1641532182693481445e-10 ;  /* 0x2f00000000497423 */ /* 0x000fe2000001006b */
[----:B------:R-:W-:Y:S01]  /*4990*/  MOV R72, R2 ;  /* 0x0000000200487202 */ /* 0x000fe20000000f00 */
[----:B0-----:R-:W-:-:S03]  /*49a0*/  FMUL.FTZ R0, R4, R109 ;  /* 0x0000006d04007220 */ /* 0x001fc60000410000 */
[----:B-1----:R-:W-:Y:S01]  /*49b0*/  FSETP.GTU.FTZ.AND P0, PT, R73, R108, PT ;  /* 0x0000006c4900720b */ /* 0x002fe20003f1c000 */
[----:B------:R-:W-:-:S03]  /*49c0*/  HADD2.F32 R73, -RZ, R60.H0_H0 ;  /* 0x2000003cff497230 */ /* 0x000fc60000004100 */
        /* <DEDUP_REMOVED lines=13> */
.L_x_4216:
        /* <DEDUP_REMOVED lines=13> */
.L_x_4218:
[----:B------:R-:W-:Y:S05]  /*4b70*/  BSYNC.RECONVERGENT B2 ;  /* 0x0000000000027941 */ /* 0x000fea0003800200 */
.L_x_4217:
        /* <DEDUP_REMOVED lines=61> */
.L_x_4215:
[----:B------:R-:W-:Y:S05]  /*4f50*/  BSYNC.RECONVERGENT B1 ;  /* 0x0000000000017941 */ /* 0x000fea0003800200 */
.L_x_4214:
[----:B------:R-:W-:Y:S01]  /*4f60*/  I2FP.F32.U32 R4, R72 ;  /* 0x0000004800047245 */ /* 0x000fe20000201000 */
[----:B------:R-:W-:Y:S01]  /*4f70*/  HADD2.F32 R16, -RZ, R16.H1_H1 ;  /* 0x30000010ff107230 */ /* 0x000fe20000004100 */
[----:B------:R-:W-:Y:S01]  /*4f80*/  ISETP.NE.AND P1, PT, R75, 0x1, PT ;  /* 0x000000014b00780c */ /* 0x000fe20003f25270 */
[----:B------:R-:W-:Y:S01]  /*4f90*/  BSSY.RECONVERGENT B1, `(.L_x_4219) ;  /* 0x000005f000017945 */ /* 0x000fe20003800200 */
[----:B------:R-:W-:Y:S02]  /*4fa0*/  IMAD.MOV.U32 R74, RZ, RZ, 0x2 ;  /* 0x00000002ff4a7424 */ /* 0x000fe400078e00ff */
[----:B------:R-:W-:Y:S01]  /*4fb0*/  FFMA.FTZ R73, R4, R107, 1.1641532182693481445e-10 ;  /* 0x2f00000004497423 */ /* 0x000fe2000001006b */
[----:B------:R-:W-:-:S04]  /*4fc0*/  FMUL.FTZ R16, R16, UR5 ;  /* 0x0000000510107c20 */ /* 0x000fc80008410000 */
[----:B------:R-:W-:Y:S01]  /*4fd0*/  FMUL.FTZ R16, R16, R109 ;  /* 0x0000006d10107220 */ /* 0x000fe20000410000 */
[----:B------:R-:W-:Y:S01]  /*4fe0*/  FSETP.GTU.FTZ.AND P0, PT, R73, R108, PT ;  /* 0x0000006c4900720b */ /* 0x000fe20003f1c000 */
[----:B------:R-:W-:-:S03]  /*4ff0*/  HADD2.F32 R73, -RZ, R60.H1_H1 ;  /* 0x3000003cff497230 */ /* 0x000fc60000004100 */
[----:B------:R-:W-:Y:S01]  /*5000*/  FSEL R76, R16, RZ, !P0 ;  /* 0x000000ff104c7208 */ /* 0x000fe20004000000 */
[----:B------:R-:W-:Y:S01]  /*5010*/  IMAD.MOV.U32 R16, RZ, RZ, R2 ;  /* 0x000000ffff107224 */ /* 0x000fe200078e0002 */
        /* <DEDUP_REMOVED lines=11> */
.L_x_4221:
        /* <DEDUP_REMOVED lines=13> */
.L_x_4223:
[----:B------:R-:W-:Y:S05]  /*51a0*/  BSYNC.RECONVERGENT B2 ;  /* 0x0000000000027941 */ /* 0x000fea0003800200 */
.L_x_4222:
        /* <DEDUP_REMOVED lines=59> */
[----:B------:R-:W-:Y:S02]  /*5560*/  LOP3.LUT R5, R72, UR7, R5, 0x96, !PT ;  /* 0x0000000748057c12 */ /* 0x000fe4000f8e9605 */
[----:B------:R-:W-:-:S07]  /*5570*/  MOV R106, R4 ;  /* 0x00000004006a7202 */ /* 0x000fce0000000f00 */
.L_x_4220:
[----:B------:R-:W-:Y:S05]  /*5580*/  BSYNC.RECONVERGENT B1 ;  /* 0x0000000000017941 */ /* 0x000fea0003800200 */
.L_x_4219:
[----:B------:R-:W-:Y:S01]  /*5590*/  I2FP.F32.U32 R4, R16 ;  /* 0x0000001000047245 */ /* 0x000fe20000201000 */
[----:B------:R-:W-:Y:S01]  /*55a0*/  HADD2.F32 R16, -RZ, R17.H0_H0 ;  /* 0x20000011ff107230 */ /* 0x000fe20000004100 */
[----:B------:R-:W-:Y:S01]  /*55b0*/  ISETP.NE.AND P2, PT, R74, 0x1, PT ;  /* 0x000000014a00780c */ /* 0x000fe20003f45270 */
[----:B------:R-:W-:Y:S01]  /*55c0*/  BSSY.RECONVERGENT B1, `(.L_x_4224) ;  /* 0x000005f000017945 */ /* 0x000fe20003800200 */
[----:B------:R-:W-:Y:S02]  /*55d0*/  IMAD.MOV.U32 R72, RZ, RZ, R2 ;  /* 0x000000ffff487224 */ /* 0x000fe400078e0002 */
[----:B------:R-:W-:Y:S01]  /*55e0*/  FFMA.FTZ R73, R4, R107, 1.1641532182693481445e-10 ;  /* 0x2f00000004497423 */ /* 0x000fe2000001006b */
[----:B------:R-:W-:-:S04]  /*55f0*/  FMUL.FTZ R16, R16, UR5 ;  /* 0x0000000510107c20 */ /* 0x000fc80008410000 */
[----:B------:R-:W-:Y:S01]  /*5600*/  FMUL.FTZ R16, R16, R109 ;  /* 0x0000006d10107220 */ /* 0x000fe20000410000 */
[----:B------:R-:W-:Y:S01]  /*5610*/  FSETP.GTU.FTZ.AND P1, PT, R73, R108, PT ;  /* 0x0000006c4900720b */ /* 0x000fe20003f3c000 */
[----:B------:R-:W-:-:S03]  /*5620*/  HADD2.F32 R73, -RZ, R61.H0_H0 ;  /* 0x2000003dff497230 */ /* 0x000fc60000004100 */
[----:B------:R-:W-:Y:S02]  /*5630*/  FSEL R16, R16, RZ, !P1 ;  /* 0x000000ff10107208 */ /* 0x000fe40004800000 */
[----:B------:R-:W-:-:S03]  /*5640*/  PLOP3.LUT P1, PT, P1, PT, PT, 0x8, 0x80 ;  /* 0x000000000080781c */ /* 0x000fc60000f2e170 */
[----:B------:R-:W-:Y:S01]  /*5650*/  FMUL.FTZ R16, R16, R73 ;  /* 0x0000004910107220 */ /* 0x000fe20000410000 */
        /* <DEDUP_REMOVED lines=10> */
.L_x_4226:
        /* <DEDUP_REMOVED lines=13> */
.L_x_4228:
[----:B------:R-:W-:Y:S05]  /*57d0*/  BSYNC.RECONVERGENT B2 ;  /* 0x0000000000027941 */ /* 0x000fea0003800200 */
.L_x_4227:
        /* <DEDUP_REMOVED lines=61> */
.L_x_4225:
[----:B------:R-:W-:Y:S05]  /*5bb0*/  BSYNC.RECONVERGENT B1 ;  /* 0x0000000000017941 */ /* 0x000fea0003800200 */
.L_x_4224:
[----:B------:R-:W-:Y:S01]  /*5bc0*/  I2FP.F32.U32 R4, R72 ;  /* 0x0000004800047245 */ /* 0x000fe20000201000 */
[----:B------:R-:W-:Y:S01]  /*5bd0*/  HADD2.F32 R72, -RZ, R17.H1_H1 ;  /* 0x30000011ff487230 */ /* 0x000fe20000004100 */
[----:B------:R-:W-:Y:S01]  /*5be0*/  ISETP.NE.AND P3, PT, R73, 0x1, PT ;  /* 0x000000014900780c */ /* 0x000fe20003f65270 */
[----:B------:R-:W-:Y:S01]  /*5bf0*/  BSSY.RECONVERGENT B1, `(.L_x_4229) ;  /* 0x000005f000017945 */ /* 0x000fe20003800200 */
[----:B------:R-:W-:Y:S02]  /*5c00*/  IMAD.MOV.U32 R74, RZ, RZ, 0x2 ;  /* 0x00000002ff4a7424 */ /* 0x000fe400078e00ff */
[----:B------:R-:W-:Y:S01]  /*5c10*/  FFMA.FTZ R17, R4, R107, 1.1641532182693481445e-10 ;  /* 0x2f00000004117423 */ /* 0x000fe2000001006b */
[----:B------:R-:W-:Y:S01]  /*5c20*/  FMUL.FTZ R72, R72, UR5 ;  /* 0x0000000548487c20 */ /* 0x000fe20008410000 */
[----:B------:R-:W-:-:S03]  /*5c30*/  HADD2.F32 R4, -RZ, R61.H1_H1 ;  /* 0x3000003dff047230 */ /* 0x000fc60000004100 */
[----:B------:R-:W-:Y:S01]  /*5c40*/  FMUL.FTZ R72, R72, R109 ;  /* 0x0000006d48487220 */ /* 0x000fe20000410000 */
[----:B------:R-:W-:Y:S02]  /*5c50*/  FSETP.GTU.FTZ.AND P2, PT, R17, R108, PT ;  /* 0x0000006c1100720b */ /* 0x000fe40003f5c000 */
        /* <DEDUP_REMOVED lines=13> */
.L_x_4231:
        /* <DEDUP_REMOVED lines=13> */
.L_x_4233:
[----:B------:R-:W-:Y:S05]  /*5e00*/  BSYNC.RECONVERGENT B2 ;  /* 0x0000000000027941 */ /* 0x000fea0003800200 */
.L_x_4232:
        /* <DEDUP_REMOVED lines=61> */
.L_x_4230:
[----:B------:R-:W-:Y:S05]  /*61e0*/  BSYNC.RECONVERGENT B1 ;  /* 0x0000000000017941 */ /* 0x000fea0003800200 */
.L_x_4229:
[----:B------:R-:W-:Y:S01]  /*61f0*/  I2FP.F32.U32 R4, R17 ;  /* 0x0000001100047245 */ /* 0x000fe20000201000 */
[----:B------:R-:W-:Y:S01]  /*6200*/  HADD2.F32 R72, -RZ, R18.H0_H0 ;  /* 0x20000012ff487230 */ /* 0x000fe20000004100 */
[----:B------:R-:W-:Y:S01]  /*6210*/  ISETP.NE.AND P4, PT, R74, 0x1, PT ;  /* 0x000000014a00780c */ /* 0x000fe20003f85270 */
[----:B------:R-:W-:Y:S01]  /*6220*/  BSSY.RECONVERGENT B1, `(.L_x_4234) ;  /* 0x000005f000017945 */ /* 0x000fe20003800200 */
[----:B------:R-:W-:Y:S02]  /*6230*/  HFMA2 R75, -RZ, RZ, 0, 1.1920928955078125e-07 ;  /* 0x00000002ff4b7431 */ /* 0x000fe400000001ff */
        /* <DEDUP_REMOVED lines=18> */
.L_x_4236:
        /* <DEDUP_REMOVED lines=13> */
.L_x_4238:
[----:B------:R-:W-:Y:S05]  /*6430*/  BSYNC.RECONVERGENT B2 ;  /* 0x0000000000027941 */ /* 0x000fea0003800200 */
.L_x_4237:
        /* <DEDUP_REMOVED lines=58> */
[----:B------:R-:W-:Y:S02]  /*67e0*/  LOP3.LUT R5, R72, UR7, R5, 0x96, !PT ;  /* 0x0000000748057c12 */ /* 0x000fe4000f8e9605 */
[----:B------:R-:W-:Y:S01]  /*67f0*/  MOV R72, R106 ;  /* 0x0000006a00487202 */ /* 0x000fe20000000f00 */
[----:B------:R-:W-:-:S07]  /*6800*/  IMAD.MOV.U32 R106, RZ, RZ, R4 ;  /* 0x000000ffff6a7224 */ /* 0x000fce00078e0004 */
.L_x_4235:
[----:B------:R-:W-:Y:S05]  /*6810*/  BSYNC.RECONVERGENT B1 ;  /* 0x0000000000017941 */ /* 0x000fea0003800200 */
.L_x_4234:
[----:B------:R-:W-:Y:S01]  /*6820*/  I2FP.F32.U32 R4, R72 ;  /* 0x0000004800047245 */ /* 0x000fe20000201000 */
[----:B------:R-:W-:Y:S01]  /*6830*/  HADD2.F32 R18, -RZ, R18.H1_H1 ;  /* 0x30000012ff127230 */ /* 0x000fe20000004100 */
[----:B------:R-:W-:Y:S01]  /*6840*/  ISETP.NE.AND P5, PT, R75, 0x1, PT ;  /* 0x000000014b00780c */ /* 0x000fe20003fa5270 */
[----:B------:R-:W-:Y:S01]  /*6850*/  BSSY.RECONVERGENT B1, `(.L_x_4239) ;  /* 0x000005f000017945 */ /* 0x000fe20003800200 */
[----:B------:R-:W-:Y:S02]  /*6860*/  IMAD.MOV.U32 R74, RZ, RZ, 0x2 ;  /* 0x00000002ff4a7424 */ /* 0x000fe400078e00ff */
[----:B------:R-:W-:Y:S01]  /*6870*/  FFMA.FTZ R73, R4, R107, 1.1641532182693481445e-10 ;  /* 0x2f00000004497423 */ /* 0x000fe2000001006b */
[----:B------:R-:W-:Y:S01]  /*6880*/  FMUL.FTZ R18, R18, UR5 ;  /* 0x0000000512127c20 */ /* 0x000fe20008410000 */
[----:B------:R-:W-:-:S03]  /*6890*/  MOV R72, R2 ;  /* 0x0000000200487202 */ /* 0x000fc60000000f00 */
[----:B------:R-:W-:Y:S01]  /*68a0*/  FMUL.FTZ R18, R18, R109 ;  /* 0x0000006d12127220 */ /* 0x000fe20000410000 */
[----:B------:R-:W-:Y:S01]  /*68b0*/  FSETP.GTU.FTZ.AND P4, PT, R73, R108, PT ;  /* 0x0000006c4900720b */ /* 0x000fe20003f9c000 */
[----:B------:R-:W-:-:S03]  /*68c0*/  HADD2.F32 R73, -RZ, R62.H1_H1 ;  /* 0x3000003eff497230 */ /* 0x000fc60000004100 */
        /* <DEDUP_REMOVED lines=12> */
.L_x_4241:
        /* <DEDUP_REMOVED lines=13> */
.L_x_4243:
[----:B------:R-:W-:Y:S05]  /*6a60*/  BSYNC.RECONVERGENT B2 ;  /* 0x0000000000027941 */ /* 0x000fea0003800200 */
.L_x_4242:
        /* <DEDUP_REMOVED lines=58> */
[----:B------:R-:W-:Y:S01]  /*6e10*/  LOP3.LUT R5, R72, UR7, R5, 0x96, !PT ;  /* 0x0000000748057c12 */ /* 0x000fe2000f8e9605 */
[----:B------:R-:W-:Y:S01]  /*6e20*/  IMAD.MOV.U32 R72, RZ, RZ, R106 ;  /* 0x000000ffff487224 */ /* 0x000fe200078e006a */
[----:B------:R-:W-:-:S07]  /*6e30*/  MOV R106, R4 ;  /* 0x00000004006a7202 */ /* 0x000fce0000000f00 */
.L_x_4240:
[----:B------:R-:W-:Y:S05]  /*6e40*/  BSYNC.RECONVERGENT B1 ;  /* 0x0000000000017941 */ /* 0x000fea0003800200 */
.L_x_4239:
[----:B------:R-:W-:Y:S01]  /*6e50*/  I2FP.F32.U32 R4, R72 ;  /* 0x0000004800047245 */ /* 0x000fe20000201000 */
[----:B------:R-:W-:Y:S01]  /*6e60*/  HADD2.F32 R72, -RZ, R19.H0_H0 ;  /* 0x20000013ff487230 */ /* 0x000fe20000004100 */
[----:B------:R-:W-:Y:S01]  /*6e70*/  ISETP.NE.AND P6, PT, R74, 0x1, PT ;  /* 0x000000014a00780c */ /* 0x000fe20003fc5270 */
[----:B------:R-:W-:Y:S01]  /*6e80*/  HADD2.F32 R75, -RZ, R63.H0_H0 ;  /* 0x2000003fff4b7230 */ /* 0x000fe20000004100 */
[----:B------:R-:W-:Y:S01]  /*6e90*/  BSSY.RECONVERGENT B1, `(.L_x_4244) ;  /* 0x0000060000017945 */ /* 0x000fe20003800200 */
[----:B------:R-:W-:Y:S01]  /*6ea0*/  FFMA.FTZ R73, R4, R107, 1.1641532182693481445e-10 ;  /* 0x2f00000004497423 */ /* 0x000fe2000001006b */
[----:B------:R-:W-:Y:S01]  /*6eb0*/  FMUL.FTZ R72, R72, UR5 ;  /* 0x0000000548487c20 */ /* 0x000fe20008410000 */
[----:B------:R-:W-:-:S03]  /*6ec0*/  HFMA2 R4, -RZ, RZ, 0, 1.1920928955078125e-07 ;  /* 0x00000002ff047431 */ /* 0x000fc600000001ff */
        /* <DEDUP_REMOVED lines=15> */
.L_x_4246:
        /* <DEDUP_REMOVED lines=15> */
.L_x_4248:
[----:B------:R-:W-:Y:S05]  /*70b0*/  BSYNC.RECONVERGENT B2 ;  /* 0x0000000000027941 */ /* 0x000fea0003800200 */
.L_x_4247:
        /* <DEDUP_REMOVED lines=61> */
.L_x_4245:
[----:B------:R-:W-:Y:S05]  /*7490*/  BSYNC.RECONVERGENT B1 ;  /* 0x0000000000017941 */ /* 0x000fea0003800200 */
.L_x_4244:
[----:B------:R-:W-:Y:S01]  /*74a0*/  I2FP.F32.U32 R72, R72 ;  /* 0x0000004800487245 */ /* 0x000fe20000201000 */
[----:B------:R-:W-:Y:S01]  /*74b0*/  HADD2.F32 R19, -RZ, R19.H1_H1 ;  /* 0x30000013ff137230 */ /* 0x000fe20000004100 */
[----:B------:R-:W-:Y:S01]  /*74c0*/  F2FP.F16.F32.PACK_AB R73, R85, R16 ;  /* 0x000000105549723e */ /* 0x000fe200000000ff */
[----:B------:R-:W-:Y:S02]  /*74d0*/  HADD2.F32 R74, -RZ, R63.H1_H1 ;  /* 0x3000003fff4a7230 */ /* 0x000fe40000004100 */
[----:B------:R-:W-:Y:S01]  /*74e0*/  FFMA.FTZ R107, R72, R107, 1.1641532182693481445e-10 ;  /* 0x2f000000486b7423 */ /* 0x000fe2000001006b */
[----:B------:R-:W-:-:S04]  /*74f0*/  FMUL.FTZ R72, R19, UR5 ;  /* 0x0000000513487c20 */ /* 0x000fc80008410000 */
[----:B------:R-:W-:Y:S01]  /*7500*/  FMUL.FTZ R19, R72, R109 ;  /* 0x0000006d48137220 */ /* 0x000fe20000410000 */
[----:B------:R-:W-:Y:S02]  /*7510*/  FSETP.GTU.FTZ.AND P6, PT, R107, R108, PT ;  /* 0x0000006c6b00720b */ /* 0x000fe40003fdc000 */
[----:B------:R-:W-:Y:S02]  /*7520*/  F2FP.F16.F32.PACK_AB R72, R76, R0 ;  /* 0x000000004c48723e */ /* 0x000fe400000000ff */
[----:B------:R-:W-:Y:S02]  /*7530*/  FSEL R19, R19, RZ, !P6 ;  /* 0x000000ff13137208 */ /* 0x000fe40007000000 */
[----:B------:R-:W-:-:S03]  /*7540*/  PLOP3.LUT P6, PT, P6, PT, PT, 0x8, 0x80 ;  /* 0x000000000080781c */ /* 0x000fc600037ce170 */
[----:B------:R-:W-:Y:S01]  /*7550*/  FMUL.FTZ R19, R19, R74 ;  /* 0x0000004a13137220 */ /* 0x000fe20000410000 */
[----:B------:R-:W-:-:S04]  /*7560*/  F2FP.F16.F32.PACK_AB R74, R18, R17 ;  /* 0x00000011124a723e */ /* 0x000fc800000000ff */
[----:B------:R-:W-:-:S07]  /*7570*/  F2FP.F16.F32.PACK_AB R75, R19, R90 ;  /* 0x0000005a134b723e */ /* 0x000fce00000000ff */
.L_x_4208:
        /* <DEDUP_REMOVED lines=15> */
[----:B------:R-:W-:-:S04]  /*7670*/  LOP3.LUT R110, R105, R110, RZ, 0xfc, !PT ;  /* 0x0000006e696e7212 */ /* 0x000fc800078efcff */
[----:B------:R-:W-:Y:S01]  /*7680*/  STG.E.128 desc[UR10][R108.64], R72 ;  /* 0x000000486c007986 */ /* 0x000fe2000c101d0a */
[----:B-1----:R-:W-:-:S05]  /*7690*/  IMAD.WIDE.U32 R102, R100, 0x8, R102 ;  /* 0x0000000864667825 */ /* 0x002fca00078e0066 */
[----:B------:R0:W-:Y:S02]  /*76a0*/  STG.E.64 desc[UR10][R102.64], R110 ;  /* 0x0000006e66007986 */ /* 0x0001e4000c101b0a */
[----:B0-----:R-:W-:Y:S01]  /*76b0*/  IMAD.MOV.U32 R102, RZ, RZ, R106 ;  /* 0x000000ffff667224 */ /* 0x001fe200078e006a */
[----:B------:R-:W-:-:S07]  /*76c0*/  IADD3 R106, PT, PT, R100, 0x100, RZ ;  /* 0x00000100646a7810 */ /* 0x000fce0007ffe0ff */
.L_x_4167:
[----:B------:R-:W-:Y:S05]  /*76d0*/  BSYNC.RECONVERGENT B0 ;  /* 0x0000000000007941 */ /* 0x000fea0003800200 */
.L_x_4166:
[----:B------:R-:W-:Y:S01]  /*76e0*/  ISETP.GE.U32.AND P0, PT, R12, 0x200, PT ;  /* 0x000002000c00780c */ /* 0x000fe20003f06070 */
[----:B------:R-:W-:Y:S03]  /*76f0*/  BSSY.RECONVERGENT B0, `(.L_x_4249) ;  /* 0x0000676000007945 */ /* 0x000fe60003800200 */
[----:B------:R-:W-:-:S09]  /*7700*/  P2R R103, PR, RZ, 0x1 ;  /* 0x00000001ff677803 */ /* 0x000fd20000000000 */
[----:B------:R-:W-:Y:S05]  /*7710*/  @!P0 BRA `(.L_x_4250) ;  /* 0x0000006400cc8947 */ /* 0x000fea0003800000 */
[----:B------:R-:W-:Y:S01]  /*7720*/  ISETP.NE.U32.AND P0, PT, RZ, UR12, PT ;  /* 0x0000000cff007c0c */ /* 0x000fe2000bf05070 */
[----:B------:R-:W0:Y:S03]  /*7730*/  LDC.64 R72, c[0x0][0x390] ;  /* 0x0000e400ff487b82 */ /* 0x000e260000000a00 */
        /* <DEDUP_REMOVED lines=23> */
.L_x_4254:
        /* <DEDUP_REMOVED lines=13> */
.L_x_4256:
[----:B------:R-:W-:Y:S05]  /*7980*/  BSYNC.RECONVERGENT B2 ;  /* 0x0000000000027941 */ /* 0x000fea0003800200 */
.L_x_4255:
[----:B0-----:R-:W-:Y:S01]  /*7990*/  IMAD.WIDE.U32 R108, R9, -0x326172a9, RZ ;  /* 0xcd9e8d57096c7825 */ /* 0x001fe200078e00ff */
        /* <DEDUP_REMOVED lines=60> */
.L_x_4253:
[----:B------:R-:W-:Y:S05]  /*7d60*/  BSYNC.RECONVERGENT B1 ;  /* 0x0000000000017941 */ /* 0x000fea0003800200 */
.L_x_4252:
[----:B------:R-:W1:Y:S01]  /*7d70*/  LDC R112, c[0x0][0x408] ;  /* 0x00010200ff707b82 */ /* 0x000e620000000800 */
[----:B------:R-:W-:Y:S01]  /*7d80*/  I2FP.F32.U32 R4, R13 ;  /* 0x0000000d00047245 */ /* 0x000fe20000201000 */
[----:B-----5:R-:W-:Y:S01]  /*7d90*/  HADD2.F32 R13, -RZ, R72.H0_H0 ;  /* 0x20000048ff0d7230 */ /* 0x020fe20000004100 */
[----:B------:R-:W-:Y:S01]  /*7da0*/  ISETP.NE.AND P1, PT, R83, 0x1, PT ;  /* 0x000000015300780c */ /* 0x000fe20003f25270 */
[----:B------:R-:W-:Y:S01]  /*7db0*/  IMAD.MOV.U32 R97, RZ, RZ, 0x2f800000 ;  /* 0x2f800000ff617424 */ /* 0x000fe200078e00ff */
[----:B------:R-:W-:Y:S01]  /*7dc0*/  BSSY.RECONVERGENT B1, `(.L_x_4257) ;  /* 0x0000062000017945 */ /* 0x000fe20003800200 */
[----:B------:R-:W-:Y:S02]  /*7dd0*/  HADD2.F32 R78, -RZ, R20.H0_H0 ;  /* 0x20000014ff4e7230 */ /* 0x000fe40000004100 */
[----:B------:R-:W-:Y:S01]  /*7de0*/  FMUL.FTZ R13, R13, UR5 ;  /* 0x000000050d0d7c20 */ /* 0x000fe20008410000 */
[----:B------:R-:W2:Y:S01]  /*7df0*/  LDC R107, c[0x0][0x404] ;  /* 0x00010100ff6b7b82 */ /* 0x000ea20000000800 */
[----:B------:R-:W-:Y:S01]  /*7e00*/  FFMA.FTZ R4, R4, R97, 1.1641532182693481445e-10 ;  /* 0x2f00000004047423 */ /* 0x000fe20000010061 */
[----:B------:R-:W-:-:S02]  /*7e10*/  IMAD.MOV.U32 R77, RZ, RZ, R2 ;  /* 0x000000ffff4d7224 */ /* 0x000fc400078e0002 */
[----:B-1----:R-:W-:Y:S02]  /*7e20*/  FMUL.FTZ R13, R13, R112 ;  /* 0x000000700d0d7220 */ /* 0x002fe40000410000 */
[----:B--2---:R-:W-:Y:S01]  /*7e30*/  FSETP.GTU.FTZ.AND P0, PT, R4, R107, PT ;  /* 0x0000006b0400720b */ /* 0x004fe20003f1c000 */
[----:B------:R-:W-:-:S03]  /*7e40*/  HADD2.F32 R4, -RZ, R48.H0_H0 ;  /* 0x20000030ff047230 */ /* 0x000fc60000004100 */
[----:B------:R-:W-:Y:S02]  /*7e50*/  FSEL R13, R13, RZ, !P0 ;  /* 0x000000ff0d0d7208 */ /* 0x000fe40004000000 */
[----:B------:R-:W-:-:S03]  /*7e60*/  PLOP3.LUT P0, PT, P0, PT, PT, 0x8, 0x80 ;  /* 0x000000000080781c */ /* 0x000fc6000070e170 */
[----:B------:R-:W-:Y:S01]  /*7e70*/  FFMA.FTZ R13, R13, R4, R78 ;  /* 0x000000040d0d7223 */ /* 0x000fe2000001004e */
[----:B------:R-:W-:Y:S01]  /*7e80*/  HFMA2 R78, -RZ, RZ, 0, 1.1920928955078125e-07 ;  /* 0x00000002ff4e7431 */ /* 0x000fe200000001ff */
[----:B------:R-:W-:Y:S01]  /*7e90*/  P2R R102, PR, RZ, 0x1 ;  /* 0x00000001ff667803 */ /* 0x000fe20000000000 */
[----:B------:R-:W-:Y:S07]  /*7ea0*/  @!P1 BRA `(.L_x_4258) ;  /* 0x00000004004c9947 */ /* 0x000fee0003800000 */
        /* <DEDUP_REMOVED lines=8> */
.L_x_4259:
        /* <DEDUP_REMOVED lines=13> */
.L_x_4261:
[----:B------:R-:W-:Y:S05]  /*8000*/  BSYNC.RECONVERGENT B2 ;  /* 0x0000000000027941 */ /* 0x000fea0003800200 */
.L_x_4260:
[----:B0-----:R-:W-:Y:S01]  /*8010*/  IMAD.WIDE.U32 R108, R9, -0x326172a9, RZ ;  /* 0xcd9e8d57096c7825 */ /* 0x001fe200078e00ff */
[----:B------:R-:W-:Y:S01]  /*8020*/  LOP3.LUT R4, R3, UR9, R115, 0x96, !PT ;  /* 0x0000000903047c12 */ /* 0x000fe2000f8e9673 */
[----:B------:R-:W-:Y:S02]  /*8030*/  UIADD3 UR6, UPT, UPT, UR8, -0x61c88647, URZ ;  /* 0x9e3779b908067890 */ /* 0x000fe4000fffe0ff */
[----:B------:R-:W-:Y:S01]  /*8040*/  HFMA2 R78, -RZ, RZ, 0, 0 ;  /* 0x00000000ff4e7431 */ /* 0x000fe200000001ff */
[----:B------:R-:W-:Y:S01]  /*8050*/  UIADD3 UR7, UPT, UPT, UR9, -0x4498517b, URZ ;  /* 0xbb67ae8509077890 */ /* 0x000fe2000fffe0ff */
[----:B------:R-:W-:Y:S01]  /*8060*/  LOP3.LUT R110, R10, UR8, R109, 0x96, !PT ;  /* 0x000000080a6e7c12 */ /* 0x000fe2000f8e966d */
[----:B------:R-:W-:Y:S01]  /*8070*/  IMAD.WIDE.U32 R4, R4, -0x326172a9, RZ ;  /* 0xcd9e8d5704047825 */ /* 0x000fe200078e00ff */
[----:B------:R-:W-:-:S03]  /*8080*/  MOV R77, R105 ;  /* 0x00000069004d7202 */ /* 0x000fc60000000f00 */
        /* <DEDUP_REMOVED lines=53> */
.L_x_4258:
[----:B------:R-:W-:Y:S05]  /*83e0*/  BSYNC.RECONVERGENT B1 ;  /* 0x0000000000017941 */ /* 0x000fea0003800200 */
.L_x_4257:
        /* <DEDUP_REMOVED lines=9> */
[----:B------:R-:W-:Y:S01]  /*8480*/  FSETP.GTU.FTZ.AND P0, PT, R4, R107, PT ;  /* 0x0000006b0400720b */ /* 0x000fe20003f1c000 */
[----:B------:R-:W-:-:S03]  /*8490*/  HADD2.F32 R4, -RZ, R48.H1_H1 ;  /* 0x30000030ff047230 */ /* 0x000fc60000004100 */
        /* <DEDUP_REMOVED lines=13> */
.L_x_4264:
        /* <DEDUP_REMOVED lines=13> */
.L_x_4266:
[----:B------:R-:W-:Y:S05]  /*8640*/  BSYNC.RECONVERGENT B2 ;  /* 0x0000000000027941 */ /* 0x000fea0003800200 */
.L_x_4265:
[----:B0-----:R-:W-:Y:S01]  /*8650*/  IMAD.WIDE.U32 R108, R9, -0x326172a9, RZ ;  /* 0xcd9e8d57096c7825 */ /* 0x001fe200078e00ff */
        /* <DEDUP_REMOVED lines=58> */
[----:B------:R-:W-:Y:S02]  /*8a00*/  LOP3.LUT R5, R108, UR7, R5, 0x96, !PT ;  /* 0x000000076c057c12 */ /* 0x000fe4000f8e9605 */
[----:B------:R-:W-:-:S07]  /*8a10*/  MOV R105, R4 ;  /* 0x0000000400697202 */ /* 0x000fce0000000f00 */
.L_x_4263:
[----:B------:R-:W-:Y:S05]  /*8a20*/  BSYNC.RECONVERGENT B1 ;  /* 0x0000000000017941 */ /* 0x000fea0003800200 */
.L_x_4262:
[----:B------:R-:W-:Y:S01]  /*8a30*/  I2FP.F32.U32 R4, R72 ;  /* 0x0000004800047245 */ /* 0x000fe20000201000 */
[----:B------:R-:W-:Y:S01]  /*8a40*/  HADD2.F32 R72, -RZ, R73.H0_H0 ;  /* 0x20000049ff487230 */ /* 0x000fe20000004100 */
[----:B------:R-:W-:Y:S01]  /*8a50*/  ISETP.NE.AND P2, PT, R84, 0x1, PT ;  /* 0x000000015400780c */ /* 0x000fe20003f45270 */
[----:B------:R-:W-:Y:S01]  /*8a60*/  HADD2.F32 R91, -RZ, R49.H0_H0 ;  /* 0x20000031ff5b7230 */ /* 0x000fe20000004100 */
[----:B------:R-:W-:Y:S01]  /*8a70*/  BSSY.RECONVERGENT B1, `(.L_x_4267) ;  /* 0x000005f000017945 */ /* 0x000fe20003800200 */
[----:B------:R-:W-:Y:S01]  /*8a80*/  FFMA.FTZ R4, R4, R97, 1.1641532182693481445e-10 ;  /* 0x2f00000004047423 */ /* 0x000fe20000010061 */
[----:B------:R-:W-:Y:S01]  /*8a90*/  FMUL.FTZ R83, R72, UR5 ;  /* 0x0000000548537c20 */ /* 0x000fe20008410000 */
[----:B0-----:R-:W-:Y:S02]  /*8aa0*/  HADD2.F32 R109, -RZ, R21.H0_H0 ;  /* 0x20000015ff6d7230 */ /* 0x001fe40000004100 */
[----:B------:R-:W-:Y:S02]  /*8ab0*/  IMAD.MOV.U32 R72, RZ, RZ, R2 ;  /* 0x000000ffff487224 */ /* 0x000fe400078e0002 */
[----:B------:R-:W-:Y:S01]  /*8ac0*/  FMUL.FTZ R83, R83, R112 ;  /* 0x0000007053537220 */ /* 0x000fe20000410000 */
[----:B------:R-:W-:-:S04]  /*8ad0*/  FSETP.GTU.FTZ.AND P1, PT, R4, R107, PT ;  /* 0x0000006b0400720b */ /* 0x000fc80003f3c000 */
[----:B------:R-:W-:Y:S01]  /*8ae0*/  FSEL R78, R83, RZ, !P1 ;  /* 0x000000ff534e7208 */ /* 0x000fe20004800000 */
[----:B------:R-:W-:Y:S01]  /*8af0*/  HFMA2 R83, -RZ, RZ, 0, 1.1920928955078125e-07 ;  /* 0x00000002ff537431 */ /* 0x000fe200000001ff */
        /* <DEDUP_REMOVED lines=11> */
.L_x_4269:
        /* <DEDUP_REMOVED lines=13> */
.L_x_4271:
[----:B------:R-:W-:Y:S05]  /*8c80*/  BSYNC.RECONVERGENT B2 ;  /* 0x0000000000027941 */ /* 0x000fea0003800200 */
.L_x_4270:
[----:B------:R-:W-:Y:S01]  /*8c90*/  IMAD.WIDE.U32 R108, R9, -0x326172a9, RZ ;  /* 0xcd9e8d57096c7825 */ /* 0x000fe200078e00ff */
        /* <DEDUP_REMOVED lines=60> */
.L_x_4268:
[----:B------:R-:W-:Y:S05]  /*9060*/  BSYNC.RECONVERGENT B1 ;  /* 0x0000000000017941 */ /* 0x000fea0003800200 */
.L_x_4267:
        /* <DEDUP_REMOVED lines=24> */
.L_x_4274:
        /* <DEDUP_REMOVED lines=13> */
.L_x_4276:
[----:B------:R-:W-:Y:S05]  /*92c0*/  BSYNC.RECONVERGENT B2 ;  /* 0x0000000000027941 */ /* 0x000fea0003800200 */
.L_x_4275:
        /* <DEDUP_REMOVED lines=61> */
.L_x_4273:
[----:B------:R-:W-:Y:S05]  /*96a0*/  BSYNC.RECONVERGENT B1 ;  /* 0x0000000000017941 */ /* 0x000fea0003800200 */
.L_x_4272:
        /* <DEDUP_REMOVED lines=9> */
[----:B------:R-:W-:Y:S01]  /*9740*/  FSETP.GTU.FTZ.AND P3, PT, R4, R107, PT ;  /* 0x0000006b0400720b */ /* 0x000fe20003f7c000 */
[----:B------:R-:W-:-:S03]  /*9750*/  HADD2.F32 R4, -RZ, R50.H0_H0 ;  /* 0x20000032ff047230 */ /* 0x000fc60000004100 */
        /* <DEDUP_REMOVED lines=13> */
.L_x_4279:
        /* <DEDUP_REMOVED lines=13> */
.L_x_4281:
[----:B------:R-:W-:Y:S05]  /*9900*/  BSYNC.RECONVERGENT B2 ;  /* 0x0000000000027941 */ /* 0x000fea0003800200 */
.L_x_4280:
        /* <DEDUP_REMOVED lines=61> */
.L_x_4278:
[----:B------:R-:W-:Y:S05]  /*9ce0*/  BSYNC.RECONVERGENT B1 ;  /* 0x0000000000017941 */ /* 0x000fea0003800200 */
.L_x_4277:
[----:B------:R-:W-:Y:S01]  /*9cf0*/  I2FP.F32.U32 R4, R72 ;  /* 0x0000004800047245 */ /* 0x000fe20000201000 */
[----:B------:R-:W-:Y:S01]  /*9d00*/  HADD2.F32 R74, -RZ, R74.H1_H1 ;  /* 0x3000004aff4a7230 */ /* 0x000fe20000004100 */
[----:B------:R-:W-:Y:S01]  /*9d10*/  ISETP.NE.AND P5, PT, R92, 0x1, PT ;  /* 0x000000015c00780c */ /* 0x000fe20003fa5270 */
[----:B------:R-:W-:Y:S01]  /*9d20*/  HADD2.F32 R72, -RZ, R22.H1_H1 ;  /* 0x30000016ff487230 */ /* 0x000fe20000004100 */
[----:B------:R-:W-:Y:S01]  /*9d30*/  BSSY.RECONVERGENT B1, `(.L_x_4282) ;  /* 0x0000060000017945 */ /* 0x000fe20003800200 */
[----:B------:R-:W-:Y:S01]  /*9d40*/  FFMA.FTZ R4, R4, R97, 1.1641532182693481445e-10 ;  /* 0x2f00000004047423 */ /* 0x000fe20000010061 */
[----:B------:R-:W-:Y:S01]  /*9d50*/  FMUL.FTZ R73, R74, UR5 ;  /* 0x000000054a497c20 */ /* 0x000fe20008410000 */
[----:B------:R-:W-:Y:S02]  /*9d60*/  HADD2.F32 R74, -RZ, R50.H1_H1 ;  /* 0x30000032ff4a7230 */ /* 0x000fe40000004100 */
[----:B------:R-:W-:Y:S02]  /*9d70*/  IMAD.MOV.U32 R108, RZ, RZ, 0x2 ;  /* 0x00000002ff6c7424 */ /* 0x000fe400078e00ff */
[----:B------:R-:W-:Y:S01]  /*9d80*/  FMUL.FTZ R73, R73, R112 ;  /* 0x0000007049497220 */ /* 0x000fe20000410000 */
[----:B------:R-:W-:-:S04]  /*9d90*/  FSETP.GTU.FTZ.AND P4, PT, R4, R107, PT ;  /* 0x0000006b0400720b */ /* 0x000fc80003f9c000 */
[----:B------:R-:W-:Y:S02]  /*9da0*/  FSEL R73, R73, RZ, !P4 ;  /* 0x000000ff49497208 */ /* 0x000fe40006000000 */
[----:B------:R-:W-:-:S03]  /*9db0*/  PLOP3.LUT P4, PT, P4, PT, PT, 0x8, 0x80 ;  /* 0x000000000080781c */ /* 0x000fc6000278e170 */
[----:B------:R-:W-:Y:S01]  /*9dc0*/  FFMA.FTZ R74, R73, R74, R72 ;  /* 0x0000004a494a7223 */ /* 0x000fe20000010048 */
[----:B------:R-:W-:-:S03]  /*9dd0*/  MOV R72, R2 ;  /* 0x0000000200487202 */ /* 0x000fc60000000f00 */
[----:B------:R-:W-:Y:S01]  /*9de0*/  IMAD.MOV.U32 R91, RZ, RZ, R74 ;  /* 0x000000ffff5b7224 */ /* 0x000fe200078e004a */
        /* <DEDUP_REMOVED lines=9> */
.L_x_4284:
        /* <DEDUP_REMOVED lines=13> */
.L_x_4286:
[----:B------:R-:W-:Y:S05]  /*9f50*/  BSYNC.RECONVERGENT B2 ;  /* 0x0000000000027941 */ /* 0x000fea0003800200 */
.L_x_4285:
        /* <DEDUP_REMOVED lines=54> */
[----:B------:R-:W-:-:S03]  /*a2c0*/  IMAD.WIDE.U32 R4, R4, -0x2daee0ad, RZ ;  /* 0xd2511f5304047825 */ /* 0x000fc600078e00ff */
[----:B------:R-:W-:Y:S01]  /*a2d0*/  LOP3.LUT R6, R110, UR6, R109, 0x96, !PT ;  /* 0x000000066e067c12 */ /* 0x000fe2000f8e966d */
[----:B------:R-:W-:Y:S01]  /*a2e0*/  IMAD.MOV.U32 R2, RZ, RZ, R108 ;  /* 0x000000ffff027224 */ /* 0x000fe200078e006c */
[----:B------:R-:W-:Y:S01]  /*a2f0*/  LOP3.LUT R5, R72, UR7, R5, 0x96, !PT ;  /* 0x0000000748057c12 */ /* 0x000fe2000f8e9605 */
[----:B------:R-:W-:Y:S01]  /*a300*/  HFMA2 R108, -RZ, RZ, 0, 0 ;  /* 0x00000000ff6c7431 */ /* 0x000fe200000001ff */
[----:B------:R-:W-:Y:S01]  /*a310*/  MOV R72, R105 ;  /* 0x0000006900487202 */ /* 0x000fe20000000f00 */
[----:B------:R-:W-:-:S07]  /*a320*/  IMAD.MOV.U32 R105, RZ, RZ, R4 ;  /* 0x000000ffff697224 */ /* 0x000fce00078e0004 */
.L_x_4283:
[----:B------:R-:W-:Y:S05]  /*a330*/  BSYNC.RECONVERGENT B1 ;  /* 0x0000000000017941 */ /* 0x000fea0003800200 */
.L_x_4282:
        /* <DEDUP_REMOVED lines=9> */
[----:B------:R-:W-:Y:S01]  /*a3d0*/  FSETP.GTU.FTZ.AND P5, PT, R4, R107, PT ;  /* 0x0000006b0400720b */ /* 0x000fe20003fbc000 */
[----:B------:R-:W-:-:S03]  /*a3e0*/  IMAD.MOV.U32 R4, RZ, RZ, 0x2 ;  /* 0x00000002ff047424 */ /* 0x000fc600078e00ff */
        /* <DEDUP_REMOVED lines=13> */
.L_x_4289:
        /* <DEDUP_REMOVED lines=15> */
.L_x_4291:
[----:B------:R-:W-:Y:S05]  /*a5b0*/  BSYNC.RECONVERGENT B2 ;  /* 0x0000000000027941 */ /* 0x000fea0003800200 */
.L_x_4290:
        /* <DEDUP_REMOVED lines=61> */
.L_x_4288:
[----:B------:R-:W-:Y:S05]  /*a990*/  BSYNC.RECONVERGENT B1 ;  /* 0x0000000000017941 */ /* 0x000fea0003800200 */
.L_x_4287:
[----:B------:R-:W-:Y:S01]  /*a9a0*/  HADD2.F32 R75, -RZ, R75.H1_H1 ;  /* 0x3000004bff4b7230 */ /* 0x000fe20000004100 */
[----:B------:R-:W-:Y:S01]  /*a9b0*/  I2FP.F32.U32 R72, R72 ;  /* 0x0000004800487245 */ /* 0x000fe20000201000 */
[----:B------:R-:W-:Y:S01]  /*a9c0*/  HADD2.F32 R108, -RZ, R51.H1_H1 ;  /* 0x30000033ff6c7230 */ /* 0x000fe20000004100 */
[----:B------:R-:W-:Y:S01]  /*a9d0*/  F2FP.F16.F32.PACK_AB R74, R74, R83 ;  /* 0x000000534a4a723e */ /* 0x000fe200000000ff */
[----:B------:R-:W-:Y:S02]  /*a9e0*/  HADD2.F32 R110, -RZ, R23.H1_H1 ;  /* 0x30000017ff6e7230 */ /* 0x000fe40000004100 */
[----:B------:R-:W-:Y:S01]  /*a9f0*/  FMUL.FTZ R75, R75, UR5 ;  /* 0x000000054b4b7c20 */ /* 0x000fe20008410000 */
[----:B------:R-:W-:Y:S01]  /*aa00*/  FFMA.FTZ R72, R72, R97, 1.1641532182693481445e-10 ;  /* 0x2f00000048487423 */ /* 0x000fe20000010061 */
[----:B------:R-:W-:Y:S02]  /*aa10*/  F2FP.F16.F32.PACK_AB R73, R84, R78 ;  /* 0x0000004e5449723e */ /* 0x000fe400000000ff */
[----:B------:R-:W-:-:S02]  /*aa20*/  FMUL.FTZ R75, R75, R112 ;  /* 0x000000704b4b7220 */ /* 0x000fc40000410000 */
[----:B------:R-:W-:Y:S02]  /*aa30*/  FSETP.GTU.FTZ.AND P6, PT, R72, R107, PT ;  /* 0x0000006b4800720b */ /* 0x000fe40003fdc000 */
[----:B------:R-:W-:Y:S02]  /*aa40*/  F2FP.F16.F32.PACK_AB R72, R77, R13 ;  /* 0x0000000d4d48723e */ /* 0x000fe400000000ff */
[----:B------:R-:W-:Y:S02]  /*aa50*/  FSEL R75, R75, RZ, !P6 ;  /* 0x000000ff4b4b7208 */ /* 0x000fe40007000000 */
[----:B------:R-:W-:-:S03]  /*aa60*/  PLOP3.LUT P6, PT, P6, PT, PT, 0x8, 0x80 ;  /* 0x000000000080781c */ /* 0x000fc600037ce170 */
[----:B------:R-:W-:-:S05]  /*aa70*/  FFMA.FTZ R97, R75, R108, R110 ;  /* 0x0000006c4b617223 */ /* 0x000fca000001006e */
[----:B------:R-:W-:Y:S01]  /*aa80*/  F2FP.F16.F32.PACK_AB R75, R97, R92 ;  /* 0x0000005c614b723e */ /* 0x000fe200000000ff */
[----:B------:R-:W-:Y:S06]  /*aa90*/  BRA `(.L_x_4292) ;  /* 0x0000003000987947 */ /* 0x000fec0003800000 */
.L_x_4251:
        /* <DEDUP_REMOVED lines=16> */
.L_x_4295:
        /* <DEDUP_REMOVED lines=13> */
.L_x_4297:
[----:B------:R-:W-:Y:S05]  /*ac70*/  BSYNC.RECONVERGENT B2 ;  /* 0x0000000000027941 */ /* 0x000fea0003800200 */
.L_x_4296:
[----:B0-----:R-:W-:Y:S01]  /*ac80*/  IMAD.WIDE.U32 R108, R9, -0x326172a9, RZ ;  /* 0xcd9e8d57096c7825 */ /* 0x001fe200078e00ff */
        /* <DEDUP_REMOVED lines=60> */
.L_x_4294:
[----:B------:R-:W-:Y:S05]  /*b050*/  BSYNC.RECONVERGENT B1 ;  /* 0x0000000000017941 */ /* 0x000fea0003800200 */
.L_x_4293:
[----:B------:R-:W1:Y:S01]  /*b060*/  LDC R112, c[0x0][0x408] ;  /* 0x00010200ff707b82 */ /* 0x000e620000000800 */
[----:B------:R-:W-:Y:S01]  /*b070*/  HFMA2 R97, -RZ, RZ, 0.1171875, 0 ;  /* 0x2f800000ff617431 */ /* 0x000fe200000001ff */
[----:B------:R-:W-:Y:S01]  /*b080*/  I2FP.F32.U32 R4, R13 ;  /* 0x0000000d00047245 */ /* 0x000fe20000201000 */
[----:B-----5:R-:W-:Y:S01]  /*b090*/  HADD2.F32 R13, -RZ, R72.H0_H0 ;  /* 0x20000048ff0d7230 */ /* 0x020fe20000004100 */
[----:B------:R-:W-:Y:S01]  /*b0a0*/  ISETP.NE.AND P1, PT, R78, 0x1, PT ;  /* 0x000000014e00780c */ /* 0x000fe20003f25270 */
[----:B------:R-:W-:Y:S01]  /*b0b0*/  BSSY.RECONVERGENT B1, `(.L_x_4298) ;  /* 0x0000061000017945 */ /* 0x000fe20003800200 */
[----:B------:R-:W-:Y:S01]  /*b0c0*/  IMAD.MOV.U32 R83, RZ, RZ, 0x2 ;  /* 0x00000002ff537424 */ /* 0x000fe200078e00ff */
[----:B------:R-:W-:Y:S01]  /*b0d0*/  MOV R77, R2 ;  /* 0x00000002004d7202 */ /* 0x000fe20000000f00 */
[----:B------:R-:W2:Y:S01]  /*b0e0*/  LDC R107, c[0x0][0x404] ;  /* 0x00010100ff6b7b82 */ /* 0x000ea20000000800 */
[----:B------:R-:W-:Y:S01]  /*b0f0*/  FMUL.FTZ R13, R13, UR5 ;  /* 0x000000050d0d7c20 */ /* 0x000fe20008410000 */
[----:B------:R-:W-:-:S03]  /*b100*/  FFMA.FTZ R4, R4, R97, 1.1641532182693481445e-10 ;  /* 0x2f00000004047423 */ /* 0x000fc60000010061 */
[----:B-1----:R-:W-:Y:S02]  /*b110*/  FMUL.FTZ R13, R13, R112 ;  /* 0x000000700d0d7220 */ /* 0x002fe40000410000 */
[----:B--2---:R-:W-:Y:S01]  /*b120*/  FSETP.GTU.FTZ.AND P0, PT, R4, R107, PT ;  /* 0x0000006b0400720b */ /* 0x004fe20003f1c000 */
        /* <DEDUP_REMOVED lines=14> */
.L_x_4300:
        /* <DEDUP_REMOVED lines=13> */
.L_x_4302:
[----:B------:R-:W-:Y:S05]  /*b2e0*/  BSYNC.RECONVERGENT B2 ;  /* 0x0000000000027941 */ /* 0x000fea0003800200 */
.L_x_4301:
        /* <DEDUP_REMOVED lines=61> */
.L_x_4299:
[----:B------:R-:W-:Y:S05]  /*b6c0*/  BSYNC.RECONVERGENT B1 ;  /* 0x0000000000017941 */ /* 0x000fea0003800200 */
.L_x_4298:
[----:B------:R-:W-:Y:S01]  /*b6d0*/  I2FP.F32.U32 R4, R77 ;  /* 0x0000004d00047245 */ /* 0x000fe20000201000 */
[----:B------:R-:W-:Y:S01]  /*b6e0*/  HADD2.F32 R72, -RZ, R72.H1_H1 ;  /* 0x30000048ff487230 */ /* 0x000fe20000004100 */
[----:B------:R-:W-:Y:S01]  /*b6f0*/  ISETP.NE.AND P1, PT, R83, 0x1, PT ;  /* 0x000000015300780c */ /* 0x000fe20003f25270 */
[----:B------:R-:W-:Y:S01]  /*b700*/  BSSY.RECONVERGENT B1, `(.L_x_4303) ;  /* 0x000005f000017945 */ /* 0x000fe20003800200 */
[----:B------:R-:W-:Y:S02]  /*b710*/  HFMA2 R84, -RZ, RZ, 0, 1.1920928955078125e-07 ;  /* 0x00000002ff547431 */ /* 0x000fe400000001ff */
[----:B------:R-:W-:Y:S01]  /*b720*/  FFMA.FTZ R4, R4, R97, 1.1641532182693481445e-10 ;  /* 0x2f00000004047423 */ /* 0x000fe20000010061 */
[----:B------:R-:W-:Y:S01]  /*b730*/  FMUL.FTZ R77, R72, UR5 ;  /* 0x00000005484d7c20 */ /* 0x000fe20008410000 */
[----:B------:R-:W-:-:S03]  /*b740*/  IMAD.MOV.U32 R72, RZ, RZ, R2 ;  /* 0x000000ffff487224 */ /* 0x000fc600078e0002 */
        /* <DEDUP_REMOVED lines=15> */
.L_x_4305:
        /* <DEDUP_REMOVED lines=13> */
.L_x_4307:
[----:B------:R-:W-:Y:S05]  /*b910*/  BSYNC.RECONVERGENT B2 ;  /* 0x0000000000027941 */ /* 0x000fea0003800200 */
.L_x_4306:
        /* <DEDUP_REMOVED lines=61> */
.L_x_4304:
[----:B------:R-:W-:Y:S05]  /*bcf0*/  BSYNC.RECONVERGENT B1 ;  /* 0x0000000000017941 */ /* 0x000fea0003800200 */
.L_x_4303:
[----:B------:R-:W-:Y:S01]  /*bd00*/  I2FP.F32.U32 R4, R72 ;  /* 0x0000004800047245 */ /* 0x000fe20000201000 */
[----:B------:R-:W-:Y:S01]  /*bd10*/  HADD2.F32 R72, -RZ, R73.H0_H0 ;  /* 0x20000049ff487230 */ /* 0x000fe20000004100 */
        /* <DEDUP_REMOVED lines=21> */
.L_x_4310:
        /* <DEDUP_REMOVED lines=13> */
.L_x_4312:
[----:B------:R-:W-:Y:S05]  /*bf40*/  BSYNC.RECONVERGENT B2 ;  /* 0x0000000000027941 */ /* 0x000fea0003800200 */
.L_x_4311:
        /* <DEDUP_REMOVED lines=61> */
.L_x_4309:
[----:B------:R-:W-:Y:S05]  /*c320*/  BSYNC.RECONVERGENT B1 ;  /* 0x0000000000017941 */ /* 0x000fea0003800200 */
.L_x_4308:
[----:B------:R-:W-:Y:S01]  /*c330*/  I2FP.F32.U32 R4, R72 ;  /* 0x0000004800047245 */ /* 0x000fe20000201000 */
[----:B------:R-:W-:Y:S01]  /*c340*/  HADD2.F32 R73, -RZ, R73.H1_H1 ;  /* 0x30000049ff497230 */ /* 0x000fe20000004100 */
[----:B------:R-:W-:Y:S01]  /*c350*/  ISETP.NE.AND P3, PT, R91, 0x1, PT ;  /* 0x000000015b00780c */ /* 0x000fe20003f65270 */
[----:B------:R-:W-:Y:S01]  /*c360*/  HADD2.F32 R83, -RZ, R49.H1_H1 ;  /* 0x30000031ff537230 */ /* 0x000fe20000004100 */
        /* <DEDUP_REMOVED lines=19> */
.L_x_4315:
        /* <DEDUP_REMOVED lines=13> */
.L_x_4317:
[----:B------:R-:W-:Y:S05]  /*c570*/  BSYNC.RECONVERGENT B2 ;  /* 0x0000000000027941 */ /* 0x000fea0003800200 */
.L_x_4316:
[----:B------:R-:W-:Y:S01]  /*c580*/  IMAD.WIDE.U32 R72, R9, -0x326172a9, RZ ;  /* 0xcd9e8d5709487825 */ /* 0x000fe200078e00ff */
[----:B------:R-:W-:Y:S01]  /*c590*/  LOP3.LUT R4, R3, UR9, R111, 0x96, !PT ;  /* 0x0000000903047c12 */ /* 0x000fe2000f8e966f */
[----:B------:R-:W-:Y:S02]  /*c5a0*/  UIADD3 UR6, UPT, UPT, UR8, -0x61c88647, URZ ;  /* 0x9e3779b908067890 */ /* 0x000fe4000fffe0ff */
[----:B------:R-:W-:Y:S01]  /*c5b0*/  HFMA2 R92, -RZ, RZ, 0, 0 ;  /* 0x00000000ff5c7431 */ /* 0x000fe200000001ff */
[----:B------:R-:W-:Y:S01]  /*c5c0*/  UIADD3 UR7, UPT, UPT, UR9, -0x4498517b, URZ ;  /* 0xbb67ae8509077890 */ /* 0x000fe2000fffe0ff */
[----:B0-----:R-:W-:Y:S01]  /*c5d0*/  LOP3.LUT R108, R10, UR8, R73, 0x96, !PT ;  /* 0x000000080a6c7c12 */ /* 0x001fe2000f8e9649 */
        /* <DEDUP_REMOVED lines=55> */
.L_x_4314:
[----:B------:R-:W-:Y:S05]  /*c950*/  BSYNC.RECONVERGENT B1 ;  /* 0x0000000000017941 */ /* 0x000fea0003800200 */
.L_x_4313:
[----:B------:R-:W-:Y:S01]  /*c960*/  I2FP.F32.U32 R4, R72 ;  /* 0x0000004800047245 */ /* 0x000fe20000201000 */
[----:B------:R-:W-:Y:S01]  /*c970*/  HADD2.F32 R72, -RZ, R74.H0_H0 ;  /* 0x2000004aff487230 */ /* 0x000fe20000004100 */
[----:B------:R-:W-:Y:S01]  /*c980*/  ISETP.NE.AND P4, PT, R92, 0x1, PT ;  /* 0x000000015c00780c */ /* 0x000fe20003f85270 */
[----:B------:R-:W-:Y:S01]  /*c990*/  BSSY.RECONVERGENT B1, `(.L_x_4318) ;  /* 0x000005f000017945 */ /* 0x000fe20003800200 */
[----:B0-----:R-:W-:Y:S02]  /*c9a0*/  IMAD.MOV.U32 R108, RZ, RZ, 0x2 ;  /* 0x00000002ff6c7424 */ /* 0x001fe400078e00ff */
        /* <DEDUP_REMOVED lines=18> */
.L_x_4320:
        /* <DEDUP_REMOVED lines=13> */
.L_x_4322:
[----:B------:R-:W-:Y:S05]  /*cba0*/  BSYNC.RECONVERGENT B2 ;  /* 0x0000000000027941 */ /* 0x000fea0003800200 */
.L_x_4321:
        /* <DEDUP_REMOVED lines=61> */
.L_x_4319:
[----:B------:R-:W-:Y:S05]  /*cf80*/  BSYNC.RECONVERGENT B1 ;  /* 0x0000000000017941 */ /* 0x000fea0003800200 */
.L_x_4318:
        /* <DEDUP_REMOVED lines=13> */
[----:B------:R-:W-:-:S05]  /*d060*/  FMUL.FTZ R74, R91, R74 ;  /* 0x0000004a5b4a7220 */ /* 0x000fca0000410000 */
[----:B------:R-:W-:Y:S01]  /*d070*/  MOV R91, R74 ;  /* 0x0000004a005b7202 */ /* 0x000fe20000000f00 */
[----:B------:R-:W-:Y:S06]  /*d080*/  @!P5 BRA `(.L_x_4324) ;  /* 0x00000004004cd947 */ /* 0x000fec0003800000 */
        /* <DEDUP_REMOVED lines=8> */
.L_x_4325:
        /* <DEDUP_REMOVED lines=13> */
.L_x_4327:
[----:B------:R-:W-:Y:S05]  /*d1e0*/  BSYNC.RECONVERGENT B2 ;  /* 0x0000000000027941 */ /* 0x000fea0003800200 */
.L_x_4326:
        /* <DEDUP_REMOVED lines=61> */
.L_x_4324:
[----:B------:R-:W-:Y:S05]  /*d5c0*/  BSYNC.RECONVERGENT B1 ;  /* 0x0000000000017941 */ /* 0x000fea0003800200 */
.L_x_4323:
[----:B------:R-:W-:Y:S01]  /*d5d0*/  I2FP.F32.U32 R4, R72 ;  /* 0x0000004800047245 */ /* 0x000fe20000201000 */
[----:B------:R-:W-:Y:S01]  /*d5e0*/  HADD2.F32 R72, -RZ, R75.H0_H0 ;  /* 0x2000004bff487230 */ /* 0x000fe20000004100 */
[----:B------:R-:W-:Y:S01]  /*d5f0*/  ISETP.NE.AND P6, PT, R110, 0x1, PT ;  /* 0x000000016e00780c */ /* 0x000fe20003fc5270 */
[----:B------:R-:W-:Y:S01]  /*d600*/  HADD2.F32 R109, -RZ, R51.H0_H0 ;  /* 0x20000033ff6d7230 */ /* 0x000fe20000004100 */
[----:B------:R-:W-:Y:S01]  /*d610*/  BSSY.RECONVERGENT B1, `(.L_x_4328) ;  /* 0x0000060000017945 */ /* 0x000fe20003800200 */
[----:B------:R-:W-:Y:S01]  /*d620*/  FFMA.FTZ R4, R4, R97, 1.1641532182693481445e-10 ;  /* 0x2f00000004047423 */ /* 0x000fe20000010061 */
[----:B------:R-:W-:Y:S01]  /*d630*/  FMUL.FTZ R73, R72, UR5 ;  /* 0x0000000548497c20 */ /* 0x000fe20008410000 */
[----:B------:R-:W-:-:S03]  /*d640*/  IMAD.MOV.U32 R72, RZ, RZ, R2 ;  /* 0x000000ffff487224 */ /* 0x000fc600078e0002 */
[----:B------:R-:W-:Y:S01]  /*d650*/  FMUL.FTZ R73, R73, R112 ;  /* 0x0000007049497220 */ /* 0x000fe20000410000 */
[----:B------:R-:W-:Y:S01]  /*d660*/  FSETP.GTU.FTZ.AND P5, PT, R4, R107, PT ;  /* 0x0000006b0400720b */ /* 0x000fe20003fbc000 */
[----:B------:R-:W-:-:S03]  /*d670*/  HFMA2 R4, -RZ, RZ, 0, 1.1920928955078125e-07 ;  /* 0x00000002ff047431 */ /* 0x000fc600000001ff */
        /* <DEDUP_REMOVED lines=12> */
.L_x_4330:
        /* <DEDUP_REMOVED lines=15> */
.L_x_4332:
[----:B------:R-:W-:Y:S05]  /*d830*/  BSYNC.RECONVERGENT B2 ;  /* 0x0000000000027941 */ /* 0x000fea0003800200 */
.L_x_4331:
        /* <DEDUP_REMOVED lines=61> */
.L_x_4329:
[----:B------:R-:W-:Y:S05]  /*dc10*/  BSYNC.RECONVERGENT B1 ;  /* 0x0000000000017941 */ /* 0x000fea0003800200 */
.L_x_4328:
[----:B------:R-:W-:Y:S01]  /*dc20*/  I2FP.F32.U32 R72, R72 ;  /* 0x0000004800487245 */ /* 0x000fe20000201000 */
[----:B------:R-:W-:Y:S01]  /*dc30*/  HADD2.F32 R75, -RZ, R75.H1_H1 ;  /* 0x3000004bff4b7230 */ /* 0x000fe20000004100 */
[----:B------:R-:W-:Y:S01]  /*dc40*/  F2FP.F16.F32.PACK_AB R74, R74, R83 ;  /* 0x000000534a4a723e */ /* 0x000fe200000000ff */
[----:B------:R-:W-:Y:S01]  /*dc50*/  HADD2.F32 R108, -RZ, R51.H1_H1 ;  /* 0x30000033ff6c7230 */ /* 0x000fe20000004100 */
[----:B------:R-:W-:Y:S01]  /*dc60*/  F2FP.F16.F32.PACK_AB R73, R84, R78 ;  /* 0x0000004e5449723e */ /* 0x000fe200000000ff */
[----:B------:R-:W-:Y:S01]  /*dc70*/  FFMA.FTZ R72, R72, R97, 1.1641532182693481445e-10 ;  /* 0x2f00000048487423 */ /* 0x000fe20000010061 */
[----:B------:R-:W-:-:S04]  /*dc80*/  FMUL.FTZ R75, R75, UR5 ;  /* 0x000000054b4b7c20 */ /* 0x000fc80008410000 */
[----:B------:R-:W-:Y:S01]  /*dc90*/  FMUL.FTZ R75, R75, R112 ;  /* 0x000000704b4b7220 */ /* 0x000fe20000410000 */
[----:B------:R-:W-:Y:S02]  /*dca0*/  FSETP.GTU.FTZ.AND P6, PT, R72, R107, PT ;  /* 0x0000006b4800720b */ /* 0x000fe40003fdc000 */
[----:B------:R-:W-:Y:S02]  /*dcb0*/  F2FP.F16.F32.PACK_AB R72, R77, R13 ;  /* 0x0000000d4d48723e */ /* 0x000fe400000000ff */
[----:B------:R-:W-:Y:S02]  /*dcc0*/  FSEL R97, R75, RZ, !P6 ;  /* 0x000000ff4b617208 */ /* 0x000fe40007000000 */
[----:B------:R-:W-:-:S03]  /*dcd0*/  PLOP3.LUT P6, PT, P6, PT, PT, 0x8, 0x80 ;  /* 0x000000000080781c */ /* 0x000fc600037ce170 */
[----:B------:R-:W-:-:S05]  /*dce0*/  FMUL.FTZ R97, R108, R97 ;  /* 0x000000616c617220 */ /* 0x000fca0000410000 */
[----:B------:R-:W-:-:S07]  /*dcf0*/  F2FP.F16.F32.PACK_AB R75, R97, R92 ;  /* 0x0000005c614b723e */ /* 0x000fce00000000ff */
.L_x_4292:
        /* <DEDUP_REMOVED lines=21> */
.L_x_4250:
[----:B------:R-:W-:Y:S05]  /*de50*/  BSYNC.RECONVERGENT B0 ;  /* 0x0000000000007941 */ /* 0x000fea0003800200 */
.L_x_4249:
[----:B------:R-:W-:Y:S01]  /*de60*/  ISETP.GE.U32.AND P0, PT, R12, 0x300, PT ;  /* 0x000003000c00780c */ /* 0x000fe20003f06070 */
[----:B------:R-:W-:Y:S03]  /*de70*/  BSSY.RECONVERGENT B0, `(.L_x_4333) ;  /* 0x0000676000007945 */ /* 0x000fe60003800200 */
[----:B------:R-:W-:-:S09]  /*de80*/  P2R R105, PR, RZ, 0x1 ;  /* 0x00000001ff697803 */ /* 0x000fd20000000000 */
        /* <DEDUP_REMOVED lines=26> */
.L_x_4338:
        /* <DEDUP_REMOVED lines=13> */
.L_x_4340:
[----:B------:R-:W-:Y:S05]  /*e100*/  BSYNC.RECONVERGENT B2 ;  /* 0x0000000000027941 */ /* 0x000fea0003800200 */
.L_x_4339:
        /* <DEDUP_REMOVED lines=61> */
.L_x_4337:
[----:B------:R-:W-:Y:S05]  /*e4e0*/  BSYNC.RECONVERGENT B1 ;  /* 0x0000000000017941 */ /* 0x000fea0003800200 */
.L_x_4336:
[----:B------:R-:W1:Y:S01]  /*e4f0*/  LDC R113, c[0x0][0x408] ;  /* 0x00010200ff717b82 */ /* 0x000e620000000800 */
[----:B------:R-:W-:Y:S01]  /*e500*/  I2FP.F32.U32 R79, R14 ;  /* 0x0000000e004f7245 */ /* 0x000fe20000201000 */
[----:B-----5:R-:W-:Y:S01]  /*e510*/  HADD2.F32 R4, -RZ, R72.H0_H0 ;  /* 0x20000048ff047230 */ /* 0x020fe20000004100 */
[----:B------:R-:W-:Y:S01]  /*e520*/  ISETP.NE.AND P1, PT, R80, 0x1, PT ;  /* 0x000000015000780c */ /* 0x000fe20003f25270 */
[----:B------:R-:W-:Y:S01]  /*e530*/  IMAD.MOV.U32 R98, RZ, RZ, 0x2f800000 ;  /* 0x2f800000ff627424 */ /* 0x000fe200078e00ff */
[----:B------:R-:W-:Y:S01]  /*e540*/  BSSY.RECONVERGENT B1, `(.L_x_4341) ;  /* 0x0000062000017945 */ /* 0x000fe20003800200 */
[----:B0-----:R-:W-:Y:S02]  /*e550*/  HADD2.F32 R87, -RZ, R20.H0_H0 ;  /* 0x20000014ff577230 */ /* 0x001fe40000004100 */
[----:B------:R-:W-:Y:S01]  /*e560*/  FMUL.FTZ R4, R4, UR5 ;  /* 0x0000000504047c20 */ /* 0x000fe20008410000 */
[----:B------:R-:W0:Y:S01]  /*e570*/  LDC R112, c[0x0][0x404] ;  /* 0x00010100ff707b82 */ /* 0x000e220000000800 */
[----:B------:R-:W-:-:S02]  /*e580*/  FFMA.FTZ R79, R79, R98, 1.1641532182693481445e-10 ;  /* 0x2f0000004f4f7423 */ /* 0x000fc40000010062 */
[----:B-1----:R-:W-:-:S03]  /*e590*/  FMUL.FTZ R4, R4, R113 ;  /* 0x0000007104047220 */ /* 0x002fc60000410000 */
[----:B0-----:R-:W-:Y:S01]  /*e5a0*/  FSETP.GTU.FTZ.AND P0, PT, R79, R112, PT ;  /* 0x000000704f00720b */ /* 0x001fe20003f1c000 */
[----:B------:R-:W-:-:S03]  /*e5b0*/  HADD2.F32 R79, -RZ, R36.H0_H0 ;  /* 0x20000024ff4f7230 */ /* 0x000fc60000004100 */
[----:B------:R-:W-:Y:S02]  /*e5c0*/  FSEL R4, R4, RZ, !P0 ;  /* 0x000000ff04047208 */ /* 0x000fe40004000000 */
[----:B------:R-:W-:-:S03]  /*e5d0*/  PLOP3.LUT P0, PT, P0, PT, PT, 0x8, 0x80 ;  /* 0x000000000080781c */ /* 0x000fc6000070e170 */
[----:B------:R-:W-:Y:S01]  /*e5e0*/  FFMA.FTZ R14, R4, R79, R87 ;  /* 0x0000004f040e7223 */ /* 0x000fe20000010057 */
[----:B------:R-:W-:Y:S01]  /*e5f0*/  HFMA2 R4, -RZ, RZ, 0, 1.1920928955078125e-07 ;  /* 0x00000002ff047431 */ /* 0x000fe200000001ff */
[----:B------:R-:W-:Y:S01]  /*e600*/  P2R R102, PR, RZ, 0x1 ;  /* 0x00000001ff667803 */ /* 0x000fe20000000000 */
        /* <DEDUP_REMOVED lines=10> */
.L_x_4343:
        /* <DEDUP_REMOVED lines=13> */
.L_x_4345:
[----:B------:R-:W-:Y:S05]  /*e780*/  BSYNC.RECONVERGENT B2 ;  /* 0x0000000000027941 */ /* 0x000fea0003800200 */
.L_x_4344:
        /* <DEDUP_REMOVED lines=58> */
[----:B------:R-:W-:Y:S02]  /*eb30*/  HFMA2 R4, -RZ, RZ, 0, 0 ;  /* 0x00000000ff047431 */ /* 0x000fe400000001ff */
[----:B------:R-:W-:Y:S01]  /*eb40*/  IMAD.MOV.U32 R2, RZ, RZ, R108 ;  /* 0x000000ffff027224 */ /* 0x000fe200078e006c */
[----:B------:R-:W-:-:S07]  /*eb50*/  LOP3.LUT R5, R86, UR7, R5, 0x96, !PT ;  /* 0x0000000756057c12 */ /* 0x000fce000f8e9605 */
.L_x_4342:
[----:B------:R-:W-:Y:S05]  /*eb60*/  BSYNC.RECONVERGENT B1 ;  /* 0x0000000000017941 */ /* 0x000fea0003800200 */
.L_x_4341:
        /* <DEDUP_REMOVED lines=24> */
.L_x_4348:
        /* <DEDUP_REMOVED lines=13> */
.L_x_4350:
[----:B------:R-:W-:Y:S05]  /*edc0*/  BSYNC.RECONVERGENT B2 ;  /* 0x0000000000027941 */ /* 0x000fea0003800200 */
.L_x_4349:
        /* <DEDUP_REMOVED lines=59> */
[----:B------:R-:W-:Y:S01]  /*f180*/  IMAD.MOV.U32 R86, RZ, RZ, RZ ;  /* 0x000000ffff567224 */ /* 0x000fe200078e00ff */
[----:B------:R-:W-:-:S07]  /*f190*/  MOV R107, R4 ;  /* 0x00000004006b7202 */ /* 0x000fce0000000f00 */
.L_x_4347:
[----:B------:R-:W-:Y:S05]  /*f1a0*/  BSYNC.RECONVERGENT B1 ;  /* 0x0000000000017941 */ /* 0x000fea0003800200 */
.L_x_4346:
        /* <DEDUP_REMOVED lines=10> */
[----:B------:R-:W-:-:S03]  /*f250*/  HADD2.F32 R87, -RZ, R37.H0_H0 ;  /* 0x20000025ff577230 */ /* 0x000fc60000004100 */
        /* <DEDUP_REMOVED lines=13> */
.L_x_4353:
        /* <DEDUP_REMOVED lines=13> */
.L_x_4355:
[----:B------:R-:W-:Y:S05]  /*f400*/  BSYNC.RECONVERGENT B2 ;  /* 0x0000000000027941 */ /* 0x000fea0003800200 */
.L_x_4354:
        /* <DEDUP_REMOVED lines=61> */
.L_x_4352:
[----:B------:R-:W-:Y:S05]  /*f7e0*/  BSYNC.RECONVERGENT B1 ;  /* 0x0000000000017941 */ /* 0x000fea0003800200 */
.L_x_4351:
[----:B------:R-:W-:Y:S01]  /*f7f0*/  I2FP.F32.U32 R87, R72 ;  /* 0x0000004800577245 */ /* 0x000fe20000201000 */
[----:B------:R-:W-:Y:S01]  /*f800*/  HADD2.F32 R73, -RZ, R73.H1_H1 ;  /* 0x30000049ff497230 */ /* 0x000fe20000004100 */
[----:B------:R-:W-:Y:S01]  /*f810*/  ISETP.NE.AND P3, PT, R93, 0x1, PT ;  /* 0x000000015d00780c */ /* 0x000fe20003f65270 */
[----:B------:R-:W-:Y:S01]  /*f820*/  BSSY.RECONVERGENT B1, `(.L_x_4356) ;  /* 0x0000060000017945 */ /* 0x000fe20003800200 */
[----:B------:R-:W-:Y:S02]  /*f830*/  IMAD.MOV.U32 R94, RZ, RZ, 0x2 ;  /* 0x00000002ff5e7424 */ /* 0x000fe400078e00ff */
[----:B------:R-:W-:Y:S01]  /*f840*/  FFMA.FTZ R87, R87, R98, 1.1641532182693481445e-10 ;  /* 0x2f00000057577423 */ /* 0x000fe20000010062 */
[----:B------:R-:W-:Y:S01]  /*f850*/  FMUL.FTZ R4, R73, UR5 ;  /* 0x0000000549047c20 */ /* 0x000fe20008410000 */
[----:B------:R-:W-:Y:S01]  /*f860*/  HADD2.F32 R73, -RZ, R37.H1_H1 ;  /* 0x30000025ff497230 */ /* 0x000fe20000004100 */
        /* <DEDUP_REMOVED lines=16> */
.L_x_4358:
        /* <DEDUP_REMOVED lines=13> */
.L_x_4360:
[----:B------:R-:W-:Y:S05]  /*fa40*/  BSYNC.RECONVERGENT B2 ;  /* 0x0000000000027941 */ /* 0x000fea0003800200 */
.L_x_4359:
        /* <DEDUP_REMOVED lines=61> */
.L_x_4357:
[----:B------:R-:W-:Y:S05]  /*fe20*/  BSYNC.RECONVERGENT B1 ;  /* 0x0000000000017941 */ /* 0x000fea0003800200 */
.L_x_4356:
        /* <DEDUP_REMOVED lines=8> */
[----:B------:R-:W-:Y:S02]  /*feb0*/  IMAD.MOV.U32 R72, RZ, RZ, R2 ;  /* 0x000000ffff487224 */ /* 0x000fe400078e0002 */
[----:B------:R-:W-:Y:S01]  /*fec0*/  FMUL.FTZ R4, R4, R113 ;  /* 0x0000007104047220 */ /* 0x000fe20000410000 */
[----:B------:R-:W-:-:S04]  /*fed0*/  FSETP.GTU.FTZ.AND P3, PT, R73, R112, PT ;  /* 0x000000704900720b */ /* 0x000fc80003f7c000 */
        /* <DEDUP_REMOVED lines=13> */
.L_x_4363:
        /* <DEDUP_REMOVED lines=13> */
.L_x_4365:
[----:B------:R-:W-:Y:S05]  /*10080*/  BSYNC.RECONVERGENT B2 ;  /* 0x0000000000027941 */ /* 0x000fea0003800200 */
.L_x_4364:
        /* <DEDUP_REMOVED lines=61> */
.L_x_4362:
[----:B------:R-:W-:Y:S05]  /*10460*/  BSYNC.RECONVERGENT B1 ;  /* 0x0000000000017941 */ /* 0x000fea0003800200 */
.L_x_4361:
[----:B------:R-:W-:Y:S01]  /*10470*/  I2FP.F32.U32 R73, R72 ;  /* 0x0000004800497245 */ /* 0x000fe20000201000 */
[----:B------:R-:W-:Y:S01]  /*10480*/  HADD2.F32 R74, -RZ, R74.H1_H1 ;  /* 0x3000004aff4a7230 */ /* 0x000fe20000004100 */
[----:B------:R-:W-:Y:S01]  /*10490*/  ISETP.NE.AND P5, PT, R4, 0x1, PT ;  /* 0x000000010400780c */ /* 0x000fe20003fa5270 */
[----:B------:R-:W-:Y:S01]  /*104a0*/  HADD2.F32 R93, -RZ, R38.H1_H1 ;  /* 0x30000026ff5d7230 */ /* 0x000fe20000004100 */
[----:B------:R-:W-:Y:S01]  /*104b0*/  BSSY.RECONVERGENT B1, `(.L_x_4366) ;  /* 0x0000060000017945 */ /* 0x000fe20003800200 */
[----:B------:R-:W-:Y:S01]  /*104c0*/  FFMA.FTZ R73, R73, R98, 1.1641532182693481445e-10 ;  /* 0x2f00000049497423 */ /* 0x000fe20000010062 */
[----:B------:R-:W-:Y:S01]  /*104d0*/  FMUL.FTZ R74, R74, UR5 ;  /* 0x000000054a4a7c20 */ /* 0x000fe20008410000 */
[----:B------:R-:W-:Y:S01]  /*104e0*/  HADD2.F32 R109, -RZ, R22.H1_H1 ;  /* 0x30000016ff6d7230 */ /* 0x000fe20000004100 */
[----:B------:R-:W-:Y:S01]  /*104f0*/  MOV R72, R2 ;  /* 0x0000000200487202 */ /* 0x000fe20000000f00 */
[----:B------:R-:W-:Y:S02]  /*10500*/  IMAD.MOV.U32 R108, RZ, RZ, 0x2 ;  /* 0x00000002ff6c7424 */ /* 0x000fe400078e00ff */
[----:B------:R-:W-:Y:S01]  /*10510*/  FMUL.FTZ R74, R74, R113 ;  /* 0x000000714a4a7220 */ /* 0x000fe20000410000 */
[----:B------:R-:W-:-:S04]  /*10520*/  FSETP.GTU.FTZ.AND P4, PT, R73, R112, PT ;  /* 0x000000704900720b */ /* 0x000fc80003f9c000 */
[----:B------:R-:W-:Y:S02]  /*10530*/  FSEL R74, R74, RZ, !P4 ;  /* 0x000000ff4a4a7208 */ /* 0x000fe40006000000 */
[----:B------:R-:W-:-:S03]  /*10540*/  PLOP3.LUT P4, PT, P4, PT, PT, 0x8, 0x80 ;  /* 0x000000000080781c */ /* 0x000fc6000278e170 */
[----:B------:R-:W-:-:S04]  /*10550*/  FFMA.FTZ R74, R74, R93, R109 ;  /* 0x0000005d4a4a7223 */ /* 0x000fc8000001006d */
        /* <DEDUP_REMOVED lines=10> */
.L_x_4368:
        /* <DEDUP_REMOVED lines=13> */
.L_x_4370:
[----:B------:R-:W-:Y:S05]  /*106d0*/  BSYNC.RECONVERGENT B2 ;  /* 0x0000000000027941 */ /* 0x000fea0003800200 */
.L_x_4369:
        /* <DEDUP_REMOVED lines=61> */
.L_x_4367:
[----:B------:R-:W-:Y:S05]  /*10ab0*/  BSYNC.RECONVERGENT B1 ;  /* 0x0000000000017941 */ /* 0x000fea0003800200 */
.L_x_4366:
[----:B------:R-:W-:Y:S01]  /*10ac0*/  I2FP.F32.U32 R73, R72 ;  /* 0x0000004800497245 */ /* 0x000fe20000201000 */
[----:B------:R-:W-:Y:S01]  /*10ad0*/  HADD2.F32 R4, -RZ, R75.H0_H0 ;  /* 0x2000004bff047230 */ /* 0x000fe20000004100 */
[----:B------:R-:W-:Y:S01]  /*10ae0*/  ISETP.NE.AND P6, PT, R108, 0x1, PT ;  /* 0x000000016c00780c */ /* 0x000fe20003fc5270 */
[----:B------:R-:W-:Y:S01]  /*10af0*/  HADD2.F32 R109, -RZ, R39.H0_H0 ;  /* 0x20000027ff6d7230 */ /* 0x000fe20000004100 */
[----:B------:R-:W-:Y:S01]  /*10b00*/  BSSY.RECONVERGENT B1, `(.L_x_4371) ;  /* 0x0000061000017945 */ /* 0x000fe20003800200 */
[----:B------:R-:W-:Y:S01]  /*10b10*/  FFMA.FTZ R73, R73, R98, 1.1641532182693481445e-10 ;  /* 0x2f00000049497423 */ /* 0x000fe20000010062 */
[----:B------:R-:W-:Y:S01]  /*10b20*/  FMUL.FTZ R4, R4, UR5 ;  /* 0x0000000504047c20 */ /* 0x000fe20008410000 */
[----:B------:R-:W-:Y:S01]  /*10b30*/  HADD2.F32 R111, -RZ, R23.H0_H0 ;  /* 0x20000017ff6f7230 */ /* 0x000fe20000004100 */
[----:B------:R-:W-:Y:S02]  /*10b40*/  MOV R72, R2 ;  /* 0x0000000200487202 */ /* 0x000fe40000000f00 */
[----:B------:R-:W-:Y:S01]  /*10b50*/  FMUL.FTZ R4, R4, R113 ;  /* 0x0000007104047220 */ /* 0x000fe20000410000 */
[----:B------:R-:W-:-:S04]  /*10b60*/  FSETP.GTU.FTZ.AND P5, PT, R73, R112, PT ;  /* 0x000000704900720b */ /* 0x000fc80003fbc000 */
        /* <DEDUP_REMOVED lines=13> */
.L_x_4373:
        /* <DEDUP_REMOVED lines=15> */
.L_x_4375:
[----:B------:R-:W-:Y:S05]  /*10d30*/  BSYNC.RECONVERGENT B2 ;  /* 0x0000000000027941 */ /* 0x000fea0003800200 */
.L_x_4374:
        /* <DEDUP_REMOVED lines=61> */
.L_x_4372:
[----:B------:R-:W-:Y:S05]  /*11110*/  BSYNC.RECONVERGENT B1 ;  /* 0x0000000000017941 */ /* 0x000fea0003800200 */
.L_x_4371:
[----:B------:R-:W-:Y:S01]  /*11120*/  HADD2.F32 R75, -RZ, R75.H1_H1 ;  /* 0x3000004bff4b7230 */ /* 0x000fe20000004100 */
[----:B------:R-:W-:Y:S01]  /*11130*/  I2FP.F32.U32 R73, R72 ;  /* 0x0000004800497245 */ /* 0x000fe20000201000 */
[----:B------:R-:W-:Y:S01]  /*11140*/  HADD2.F32 R109, -RZ, R23.H1_H1 ;  /* 0x30000017ff6d7230 */ /* 0x000fe20000004100 */
[----:B------:R-:W-:Y:S02]  /*11150*/  F2FP.F16.F32.PACK_AB R74, R74, R87 ;  /* 0x000000574a4a723e */ /* 0x000fe400000000ff */
[----:B------:R-:W-:Y:S01]  /*11160*/  FMUL.FTZ R72, R75, UR5 ;  /* 0x000000054b487c20 */ /* 0x000fe20008410000 */
[----:B------:R-:W-:Y:S01]  /*11170*/  FFMA.FTZ R73, R73, R98, 1.1641532182693481445e-10 ;  /* 0x2f00000049497423 */ /* 0x000fe20000010062 */
[----:B------:R-:W-:Y:S02]  /*11180*/  HADD2.F32 R75, -RZ, R39.H1_H1 ;  /* 0x30000027ff4b7230 */ /* 0x000fe40000004100 */
[----:B------:R-:W-:Y:S02]  /*11190*/  FMUL.FTZ R72, R72, R113 ;  /* 0x0000007148487220 */ /* 0x000fe40000410000 */
[----:B------:R-:W-:-:S02]  /*111a0*/  FSETP.GTU.FTZ.AND P6, PT, R73, R112, PT ;  /* 0x000000704900720b */ /* 0x000fc40003fdc000 */
[----:B------:R-:W-:Y:S02]  /*111b0*/  F2FP.F16.F32.PACK_AB R73, R86, R80 ;  /* 0x000000505649723e */ /* 0x000fe400000000ff */
[----:B------:R-:W-:Y:S02]  /*111c0*/  FSEL R72, R72, RZ, !P6 ;  /* 0x000000ff48487208 */ /* 0x000fe40007000000 */
[----:B------:R-:W-:-:S03]  /*111d0*/  PLOP3.LUT P6, PT, P6, PT, PT, 0x8, 0x80 ;  /* 0x000000000080781c */ /* 0x000fc600037ce170 */
[----:B------:R-:W-:Y:S01]  /*111e0*/  FFMA.FTZ R98, R72, R75, R109 ;  /* 0x0000004b48627223 */ /* 0x000fe2000001006d */
[----:B------:R-:W-:-:S04]  /*111f0*/  F2FP.F16.F32.PACK_AB R72, R79, R14 ;  /* 0x0000000e4f48723e */ /* 0x000fc800000000ff */
[----:B------:R-:W-:Y:S01]  /*11200*/  F2FP.F16.F32.PACK_AB R75, R98, R94 ;  /* 0x0000005e624b723e */ /* 0x000fe200000000ff */
[----:B------:R-:W-:Y:S06]  /*11210*/  BRA `(.L_x_4376) ;  /* 0x0000003000987947 */ /* 0x000fec0003800000 */
.L_x_4335:
        /* <DEDUP_REMOVED lines=16> */
.L_x_4379:
        /* <DEDUP_REMOVED lines=13> */
.L_x_4381:
[----:B------:R-:W-:Y:S05]  /*113f0*/  BSYNC.RECONVERGENT B2 ;  /* 0x0000000000027941 */ /* 0x000fea0003800200 */
.L_x_4380:
        /* <DEDUP_REMOVED lines=61> */
.L_x_4378:
[----:B------:R-:W-:Y:S05]  /*117d0*/  BSYNC.RECONVERGENT B1 ;  /* 0x0000000000017941 */ /* 0x000fea0003800200 */
.L_x_4377:
[----:B------:R-:W1:Y:S01]  /*117e0*/  LDC R113, c[0x0][0x408] ;  /* 0x00010200ff717b82 */ /* 0x000e620000000800 */
[----:B------:R-:W-:Y:S01]  /*117f0*/  HFMA2 R98, -RZ, RZ, 0.1171875, 0 ;  /* 0x2f800000ff627431 */ /* 0x000fe200000001ff */
[----:B------:R-:W-:Y:S01]  /*11800*/  I2FP.F32.U32 R79, R14 ;  /* 0x0000000e004f7245 */ /* 0x000fe20000201000 */
[----:B-----5:R-:W-:Y:S01]  /*11810*/  HADD2.F32 R4, -RZ, R72.H0_H0 ;  /* 0x20000048ff047230 */ /* 0x020fe20000004100 */
[----:B------:R-:W-:Y:S01]  /*11820*/  ISETP.NE.AND P1, PT, R80, 0x1, PT ;  /* 0x000000015000780c */ /* 0x000fe20003f25270 */
[----:B------:R-:W-:Y:S01]  /*11830*/  BSSY.RECONVERGENT B1, `(.L_x_4382) ;  /* 0x0000061000017945 */ /* 0x000fe20003800200 */
[----:B0-----:R-:W-:Y:S02]  /*11840*/  IMAD.MOV.U32 R86, RZ, RZ, 0x2 ;  /* 0x00000002ff567424 */ /* 0x001fe400078e00ff */
[----:B------:R-:W0:Y:S01]  /*11850*/  LDC R112, c[0x0][0x404] ;  /* 0x00010100ff707b82 */ /* 0x000e220000000800 */
[----:B------:R-:W-:Y:S01]  /*11860*/  FMUL.FTZ R4, R4, UR5 ;  /* 0x0000000504047c20 */ /* 0x000fe20008410000 */
[----:B------:R-:W-:-:S03]  /*11870*/  FFMA.FTZ R79, R79, R98, 1.1641532182693481445e-10 ;  /* 0x2f0000004f4f7423 */ /* 0x000fc60000010062 */
[----:B-1----:R-:W-:Y:S02]  /*11880*/  FMUL.FTZ R4, R4, R113 ;  /* 0x0000007104047220 */ /* 0x002fe40000410000 */
[----:B0-----:R-:W-:Y:S01]  /*11890*/  FSETP.GTU.FTZ.AND P0, PT, R79, R112, PT ;  /* 0x000000704f00720b */ /* 0x001fe20003f1c000 */
[----:B------:R-:W-:-:S03]  /*118a0*/  HADD2.F32 R79, -RZ, R36.H0_H0 ;  /* 0x20000024ff4f7230 */ /* 0x000fc60000004100 */
[----:B------:R-:W-:Y:S02]  /*118b0*/  FSEL R14, R4, RZ, !P0 ;  /* 0x000000ff040e7208 */ /* 0x000fe40004000000 */
[----:B------:R-:W-:-:S03]  /*118c0*/  PLOP3.LUT P0, PT, P0, PT, PT, 0x8, 0x80 ;  /* 0x000000000080781c */ /* 0x000fc6000070e170 */
[----:B------:R-:W-:Y:S01]  /*118d0*/  FMUL.FTZ R14, R79, R14 ;  /* 0x0000000e4f0e7220 */ /* 0x000fe20000410000 */
[----:B------:R-:W-:Y:S02]  /*118e0*/  P2R R102, PR, RZ, 0x1 ;  /* 0x00000001ff667803 */ /* 0x000fe40000000000 */
        /* <DEDUP_REMOVED lines=10> */
.L_x_4384:
        /* <DEDUP_REMOVED lines=13> */
.L_x_4386:
[----:B------:R-:W-:Y:S05]  /*11a60*/  BSYNC.RECONVERGENT B2 ;  /* 0x0000000000027941 */ /* 0x000fea0003800200 */
.L_x_4385:
        /* <DEDUP_REMOVED lines=61> */
.L_x_4383:
[----:B------:R-:W-:Y:S05]  /*11e40*/  BSYNC.RECONVERGENT B1 ;  /* 0x0000000000017941 */ /* 0x000fea0003800200 */
.L_x_4382:
        /* <DEDUP_REMOVED lines=23> */
.L_x_4389:
        /* <DEDUP_REMOVED lines=13> */
.L_x_4391:
[----:B------:R-:W-:Y:S05]  /*12090*/  BSYNC.RECONVERGENT B2 ;  /* 0x0000000000027941 */ /* 0x000fea0003800200 */
.L_x_4390:
        /* <DEDUP_REMOVED lines=61> */
.L_x_4388:
[----:B------:R-:W-:Y:S05]  /*12470*/  BSYNC.RECONVERGENT B1 ;  /* 0x0000000000017941 */ /* 0x000fea0003800200 */
.L_x_4387:
        /* <DEDUP_REMOVED lines=23> */
.L_x_4394:
        /* <DEDUP_REMOVED lines=13> */
.L_x_4396:
[----:B------:R-:W-:Y:S05]  /*126c0*/  BSYNC.RECONVERGENT B2 ;  /* 0x0000000000027941 */ /* 0x000fea0003800200 */
.L_x_4395:
        /* <DEDUP_REMOVED lines=61> */
.L_x_4393:
[----:B------:R-:W-:Y:S05]  /*12aa0*/  BSYNC.RECONVERGENT B1 ;  /* 0x0000000000017941 */ /* 0x000fea0003800200 */
.L_x_4392:
[----:B------:R-:W-:Y:S01]  /*12ab0*/  I2FP.F32.U32 R87, R72 ;  /* 0x0000004800577245 */ /* 0x000fe20000201000 */
[----:B------:R-:W-:Y:S01]  /*12ac0*/  HADD2.F32 R73, -RZ, R73.H1_H1 ;  /* 0x30000049ff497230 */ /* 0x000fe20000004100 */
[----:B------:R-:W-:Y:S01]  /*12ad0*/  ISETP.NE.AND P3, PT, R94, 0x1, PT ;  /* 0x000000015e00780c */ /* 0x000fe20003f65270 */
[----:B------:R-:W-:Y:S01]  /*12ae0*/  BSSY.RECONVERGENT B1, `(.L_x_4397) ;  /* 0x000005f000017945 */ /* 0x000fe20003800200 */
[----:B------:R-:W-:Y:S02]  /*12af0*/  HFMA2 R93, -RZ, RZ, 0, 1.1920928955078125e-07 ;  /* 0x00000002ff5d7431 */ /* 0x000fe400000001ff */
[----:B------:R-:W-:Y:S01]  /*12b00*/  FFMA.FTZ R87, R87, R98, 1.1641532182693481445e-10 ;  /* 0x2f00000057577423 */ /* 0x000fe20000010062 */
[----:B------:R-:W-:Y:S01]  /*12b10*/  FMUL.FTZ R4, R73, UR5 ;  /* 0x0000000549047c20 */ /* 0x000fe20008410000 */
[----:B------:R-:W-:Y:S02]  /*12b20*/  HADD2.F32 R73, -RZ, R37.H1_H1 ;  /* 0x30000025ff497230 */ /* 0x000fe40000004100 */
[----:B------:R-:W-:-:S02]  /*12b30*/  IMAD.MOV.U32 R72, RZ, RZ, R2 ;  /* 0x000000ffff487224 */ /* 0x000fc400078e0002 */
        /* <DEDUP_REMOVED lines=14> */
.L_x_4399:
        /* <DEDUP_REMOVED lines=13> */
.L_x_4401:
[----:B------:R-:W-:Y:S05]  /*12cf0*/  BSYNC.RECONVERGENT B2 ;  /* 0x0000000000027941 */ /* 0x000fea0003800200 */
.L_x_4400:
        /* <DEDUP_REMOVED lines=61> */
.L_x_4398:
[----:B------:R-:W-:Y:S05]  /*130d0*/  BSYNC.RECONVERGENT B1 ;  /* 0x0000000000017941 */ /* 0x000fea0003800200 */
.L_x_4397:
[----:B------:R-:W-:Y:S01]  /*130e0*/  I2FP.F32.U32 R73, R72 ;  /* 0x0000004800497245 */ /* 0x000fe20000201000 */
[----:B------:R-:W-:Y:S01]  /*130f0*/  HADD2.F32 R4, -RZ, R74.H0_H0 ;  /* 0x2000004aff047230 */ /* 0x000fe20000004100 */
[----:B------:R-:W-:Y:S01]  /*13100*/  ISETP.NE.AND P4, PT, R93, 0x1, PT ;  /* 0x000000015d00780c */ /* 0x000fe20003f85270 */
[----:B------:R-:W-:Y:S01]  /*13110*/  HADD2.F32 R72, -RZ, R38.H0_H0 ;  /* 0x20000026ff487230 */ /* 0x000fe20000004100 */
[----:B------:R-:W-:Y:S01]  /*13120*/  BSSY.RECONVERGENT B1, `(.L_x_4402) ;  /* 0x000005e000017945 */ /* 0x000fe20003800200 */
[----:B------:R-:W-:Y:S01]  /*13130*/  FFMA.FTZ R73, R73, R98, 1.1641532182693481445e-10 ;  /* 0x2f00000049497423 */ /* 0x000fe20000010062 */
[----:B------:R-:W-:-:S04]  /*13140*/  FMUL.FTZ R4, R4, UR5 ;  /* 0x0000000504047c20 */ /* 0x000fc80008410000 */
[----:B------:R-:W-:Y:S01]  /*13150*/  FMUL.FTZ R4, R4, R113 ;  /* 0x0000007104047220 */ /* 0x000fe20000410000 */
[----:B------:R-:W-:-:S04]  /*13160*/  FSETP.GTU.FTZ.AND P3, PT, R73, R112, PT ;  /* 0x000000704900720b */ /* 0x000fc80003f7c000 */
[----:B------:R-:W-:Y:S01]  /*13170*/  FSEL R87, R4, RZ, !P3 ;  /* 0x000000ff04577208 */ /* 0x000fe20005800000 */
[----:B------:R-:W-:Y:S01]  /*13180*/  IMAD.MOV.U32 R4, RZ, RZ, 0x2 ;  /* 0x00000002ff047424 */ /* 0x000fe200078e00ff */
        /* <DEDUP_REMOVED lines=12> */
.L_x_4404:
        /* <DEDUP_REMOVED lines=13> */
.L_x_4406:
[----:B------:R-:W-:Y:S05]  /*13320*/  BSYNC.RECONVERGENT B2 ;  /* 0x0000000000027941 */ /* 0x000fea0003800200 */
.L_x_4405:
        /* <DEDUP_REMOVED lines=61> */
.L_x_4403:
[----:B------:R-:W-:Y:S05]  /*13700*/  BSYNC.RECONVERGENT B1 ;  /* 0x0000000000017941 */ /* 0x000fea0003800200 */
.L_x_4402:
        /* <DEDUP_REMOVED lines=24> */
.L_x_4409:
        /* <DEDUP_REMOVED lines=13> */
.L_x_4411:
[----:B------:R-:W-:Y:S05]  /*13960*/  BSYNC.RECONVERGENT B2 ;  /* 0x0000000000027941 */ /* 0x000fea0003800200 */
.L_x_4410:
        /* <DEDUP_REMOVED lines=61> */
.L_x_4408:
[----:B------:R-:W-:Y:S05]  /*13d40*/  BSYNC.RECONVERGENT B1 ;  /* 0x0000000000017941 */ /* 0x000fea0003800200 */
.L_x_4407:
        /* <DEDUP_REMOVED lines=9> */
[----:B------:R-:W-:-:S04]  /*13de0*/  FSETP.GTU.FTZ.AND P5, PT, R73, R112, PT ;  /* 0x000000704900720b */ /* 0x000fc80003fbc000 */
[----:B------:R-:W-:Y:S01]  /*13df0*/  FSEL R94, R4, RZ, !P5 ;  /* 0x000000ff045e7208 */ /* 0x000fe20006800000 */
[----:B------:R-:W-:Y:S01]  /*13e00*/  HFMA2 R4, -RZ, RZ, 0, 1.1920928955078125e-07 ;  /* 0x00000002ff047431 */ /* 0x000fe200000001ff */
        /* <DEDUP_REMOVED lines=11> */
.L_x_4414:
        /* <DEDUP_REMOVED lines=15> */
.L_x_4416:
[----:B------:R-:W-:Y:S05]  /*13fb0*/  BSYNC.RECONVERGENT B2 ;  /* 0x0000000000027941 */ /* 0x000fea0003800200 */
.L_x_4415:
        /* <DEDUP_REMOVED lines=61> */
.L_x_4413:
[----:B------:R-:W-:Y:S05]  /*14390*/  BSYNC.RECONVERGENT B1 ;  /* 0x0000000000017941 */ /* 0x000fea0003800200 */
.L_x_4412:
[----:B------:R-:W-:Y:S01]  /*143a0*/  I2FP.F32.U32 R73, R72 ;  /* 0x0000004800497245 */ /* 0x000fe20000201000 */
[----:B------:R-:W-:Y:S01]  /*143b0*/  HADD2.F32 R75, -RZ, R75.H1_H1 ;  /* 0x3000004bff4b7230 */ /* 0x000fe20000004100 */
[----:B------:R-:W-:-:S03]  /*143c0*/  F2FP.F16.F32.PACK_AB R74, R74, R87 ;  /* 0x000000574a4a723e */ /* 0x000fc600000000ff */
[----:B------:R-:W-:Y:S01]  /*143d0*/  FFMA.FTZ R73, R73, R98, 1.1641532182693481445e-10 ;  /* 0x2f00000049497423 */ /* 0x000fe20000010062 */
[----:B------:R-:W-:Y:S01]  /*143e0*/  FMUL.FTZ R72, R75, UR5 ;  /* 0x000000054b487c20 */ /* 0x000fe20008410000 */
[----:B------:R-:W-:-:S03]  /*143f0*/  HADD2.F32 R75, -RZ, R39.H1_H1 ;  /* 0x30000027ff4b7230 */ /* 0x000fc60000004100 */
[----:B------:R-:W-:Y:S01]  /*14400*/  FMUL.FTZ R72, R72, R113 ;  /* 0x0000007148487220 */ /* 0x000fe20000410000 */
[----:B------:R-:W-:Y:S02]  /*14410*/  FSETP.GTU.FTZ.AND P6, PT, R73, R112, PT ;  /* 0x000000704900720b */ /* 0x000fe40003fdc000 */
[----:B------:R-:W-:Y:S02]  /*14420*/  F2FP.F16.F32.PACK_AB R73, R86, R80 ;  /* 0x000000505649723e */ /* 0x000fe400000000ff */
[----:B------:R-:W-:Y:S02]  /*14430*/  FSEL R98, R72, RZ, !P6 ;  /* 0x000000ff48627208 */ /* 0x000fe40007000000 */
[----:B------:R-:W-:Y:S02]  /*14440*/  PLOP3.LUT P6, PT, P6, PT, PT, 0x8, 0x80 ;  /* 0x000000000080781c */ /* 0x000fe400037ce170 */
[----:B------:R-:W-:Y:S01]  /*14450*/  F2FP.F16.F32.PACK_AB R72, R79, R14 ;  /* 0x0000000e4f48723e */ /* 0x000fe200000000ff */
[----:B------:R-:W-:-:S05]  /*14460*/  FMUL.FTZ R98, R75, R98 ;  /* 0x000000624b627220 */ /* 0x000fca0000410000 */
[----:B------:R-:W-:-:S07]  /*14470*/  F2FP.F16.F32.PACK_AB R75, R98, R94 ;  /* 0x0000005e624b723e */ /* 0x000fce00000000ff */
.L_x_4376:
        /* <DEDUP_REMOVED lines=21> */
.L_x_4334:
[----:B------:R-:W-:Y:S05]  /*145d0*/  BSYNC.RECONVERGENT B0 ;  /* 0x0000000000007941 */ /* 0x000fea0003800200 */
.L_x_4333:
[----:B------:R-:W-:Y:S01]  /*145e0*/  ISETP.GE.U32.AND P0, PT, R12, 0x400, PT ;  /* 0x000004000c00780c */ /* 0x000fe20003f06070 */
[----:B------:R-:W-:-:S12]  /*145f0*/  BSSY.RECONVERGENT B0, `(.L_x_4417) ;  /* 0x0000677000007945 */ /* 0x000fd80003800200 */
[----:B------:R-:W-:Y:S05]  /*14600*/  @!P0 BRA `(.L_x_4418) ;  /* 0x0000006400d48947 */ /* 0x000fea0003800000 */
[----:B------:R-:W-:Y:S01]  /*14610*/  ISETP.NE.U32.AND P1, PT, RZ, UR12, PT ;  /* 0x0000000cff007c0c */ /* 0x000fe2000bf25070 */
[----:B0-2---:R-:W0:Y:S03]  /*14620*/  LDC.64 R72, c[0x0][0x390] ;  /* 0x0000e400ff487b82 */ /* 0x005e260000000a00 */
        /* <DEDUP_REMOVED lines=23> */
.L_x_4422:
        /* <DEDUP_REMOVED lines=13> */
.L_x_4424:
[----:B------:R-:W-:Y:S05]  /*14870*/  BSYNC.RECONVERGENT B2 ;  /* 0x0000000000027941 */ /* 0x000fea0003800200 */
.L_x_4423:
        /* <DEDUP_REMOVED lines=59> */
[----:B------:R-:W-:Y:S01]  /*14c30*/  HFMA2 R88, -RZ, RZ, 0, 0 ;  /* 0x00000000ff587431 */ /* 0x000fe200000001ff */
[----:B------:R-:W-:-:S07]  /*14c40*/  MOV R107, R4 ;  /* 0x00000004006b7202 */ /* 0x000fce0000000f00 */
.L_x_4421:
[----:B------:R-:W-:Y:S05]  /*14c50*/  BSYNC.RECONVERGENT B1 ;  /* 0x0000000000017941 */ /* 0x000fea0003800200 */
.L_x_4420:
[----:B------:R-:W0:Y:S01]  /*14c60*/  LDC R114, c[0x0][0x408] ;  /* 0x00010200ff727b82 */ /* 0x000e220000000800 */
[----:B------:R-:W-:Y:S01]  /*14c70*/  I2FP.F32.U32 R4, R15 ;  /* 0x0000000f00047245 */ /* 0x000fe20000201000 */
[----:B-----5:R-:W-:Y:S01]  /*14c80*/  HADD2.F32 R15, -RZ, R72.H0_H0 ;  /* 0x20000048ff0f7230 */ /* 0x020fe20000004100 */
[----:B------:R-:W-:Y:S01]  /*14c90*/  ISETP.NE.AND P2, PT, R88, 0x1, PT ;  /* 0x000000015800780c */ /* 0x000fe20003f45270 */
[----:B------:R-:W-:Y:S01]  /*14ca0*/  IMAD.MOV.U32 R99, RZ, RZ, 0x2f800000 ;  /* 0x2f800000ff637424 */ /* 0x000fe200078e00ff */
[----:B------:R-:W-:Y:S01]  /*14cb0*/  BSSY.RECONVERGENT B1, `(.L_x_4425) ;  /* 0x0000062000017945 */ /* 0x000fe20003800200 */
[----:B------:R-:W-:Y:S02]  /*14cc0*/  HADD2.F32 R82, -RZ, R20.H0_H0 ;  /* 0x20000014ff527230 */ /* 0x000fe40000004100 */
[----:B------:R-:W-:Y:S01]  /*14cd0*/  FMUL.FTZ R15, R15, UR5 ;  /* 0x000000050f0f7c20 */ /* 0x000fe20008410000 */
[----:B------:R-:W1:Y:S01]  /*14ce0*/  LDC R113, c[0x0][0x404] ;  /* 0x00010100ff717b82 */ /* 0x000e620000000800 */
[----:B------:R-:W-:Y:S01]  /*14cf0*/  FFMA.FTZ R4, R4, R99, 1.1641532182693481445e-10 ;  /* 0x2f00000004047423 */ /* 0x000fe20000010063 */
[----:B------:R-:W-:-:S02]  /*14d00*/  IMAD.MOV.U32 R81, RZ, RZ, R2 ;  /* 0x000000ffff517224 */ /* 0x000fc400078e0002 */
[----:B0-----:R-:W-:Y:S02]  /*14d10*/  FMUL.FTZ R15, R15, R114 ;  /* 0x000000720f0f7220 */ /* 0x001fe40000410000 */
[----:B-1----:R-:W-:Y:S01]  /*14d20*/  FSETP.GTU.FTZ.AND P1, PT, R4, R113, PT ;  /* 0x000000710400720b */ /* 0x002fe20003f3c000 */
        /* <DEDUP_REMOVED lines=15> */
.L_x_4427:
        /* <DEDUP_REMOVED lines=13> */
.L_x_4429:
[----:B------:R-:W-:Y:S05]  /*14ef0*/  BSYNC.RECONVERGENT B2 ;  /* 0x0000000000027941 */ /* 0x000fea0003800200 */
.L_x_4428:
        /* <DEDUP_REMOVED lines=61> */
.L_x_4426:
[----:B------:R-:W-:Y:S05]  /*152d0*/  BSYNC.RECONVERGENT B1 ;  /* 0x0000000000017941 */ /* 0x000fea0003800200 */
.L_x_4425:
        /* <DEDUP_REMOVED lines=25> */
.L_x_4432:
        /* <DEDUP_REMOVED lines=13> */
.L_x_4434:
[----:B------:R-:W-:Y:S05]  /*15540*/  BSYNC.RECONVERGENT B2 ;  /* 0x0000000000027941 */ /* 0x000fea0003800200 */
.L_x_4433:
        /* <DEDUP_REMOVED lines=61> */
.L_x_4431:
[----:B------:R-:W-:Y:S05]  /*15920*/  BSYNC.RECONVERGENT B1 ;  /* 0x0000000000017941 */ /* 0x000fea0003800200 */
.L_x_4430:
        /* <DEDUP_REMOVED lines=24> */
.L_x_4437:
        /* <DEDUP_REMOVED lines=13> */
.L_x_4439:
[----:B------:R-:W-:Y:S05]  /*15b80*/  BSYNC.RECONVERGENT B2 ;  /* 0x0000000000027941 */ /* 0x000fea0003800200 */
.L_x_4438:
        /* <DEDUP_REMOVED lines=61> */
.L_x_4436:
[----:B------:R-:W-:Y:S05]  /*15f60*/  BSYNC.RECONVERGENT B1 ;  /* 0x0000000000017941 */ /* 0x000fea0003800200 */
.L_x_4435:
        /* <DEDUP_REMOVED lines=24> */
.L_x_4442:
        /* <DEDUP_REMOVED lines=13> */
.L_x_4444:
[----:B------:R-:W-:Y:S05]  /*161c0*/  BSYNC.RECONVERGENT B2 ;  /* 0x0000000000027941 */ /* 0x000fea0003800200 */
.L_x_4443:
        /* <DEDUP_REMOVED lines=61> */
.L_x_4441:
[----:B------:R-:W-:Y:S05]  /*165a0*/  BSYNC.RECONVERGENT B1 ;  /* 0x0000000000017941 */ /* 0x000fea0003800200 */
.L_x_4440:
        /* <DEDUP_REMOVED lines=10> */
[----:B------:R-:W-:Y:S02]  /*16650*/  FSEL R73, R73, RZ, !P3 ;  /* 0x000000ff49497208 */ /* 0x000fe40005800000 */
[----:B------:R-:W-:-:S03]  /*16660*/  PLOP3.LUT P3, PT, P3, PT, PT, 0x8, 0x80 ;  /* 0x000000000080781c */ /* 0x000fc60001f6e170 */
[----:B------:R-:W-:Y:S01]  /*16670*/  FFMA.FTZ R89, R73, R72, R96 ;  /* 0x0000004849597223 */ /* 0x000fe20000010060 */
[----:B------:R-:W-:Y:S02]  /*16680*/  HFMA2 R96, -RZ, RZ, 0, 1.1920928955078125e-07 ;  /* 0x00000002ff607431 */ /* 0x000fe400000001ff */
        /* <DEDUP_REMOVED lines=10> */
.L_x_4447:
        /* <DEDUP_REMOVED lines=13> */
.L_x_4449:
[----:B------:R-:W-:Y:S05]  /*16800*/  BSYNC.RECONVERGENT B2 ;  /* 0x0000000000027941 */ /* 0x000fea0003800200 */
.L_x_4448:
        /* <DEDUP_REMOVED lines=61> */
.L_x_4446:
[----:B------:R-:W-:Y:S05]  /*16be0*/  BSYNC.RECONVERGENT B1 ;  /* 0x0000000000017941 */ /* 0x000fea0003800200 */
.L_x_4445:
        /* <DEDUP_REMOVED lines=25> */
.L_x_4452:
        /* <DEDUP_REMOVED lines=13> */
.L_x_4454:
[----:B------:R-:W-:Y:S05]  /*16e50*/  BSYNC.RECONVERGENT B2 ;  /* 0x0000000000027941 */ /* 0x000fea0003800200 */
.L_x_4453:
        /* <DEDUP_REMOVED lines=61> */
.L_x_4451:
[----:B------:R-:W-:Y:S05]  /*17230*/  BSYNC.RECONVERGENT B1 ;  /* 0x0000000000017941 */ /* 0x000fea0003800200 */
.L_x_4450:
        /* <DEDUP_REMOVED lines=24> */
.L_x_4457:
        /* <DEDUP_REMOVED lines=15> */
.L_x_4459:
[----:B------:R-:W-:Y:S05]  /*174b0*/  BSYNC.RECONVERGENT B2 ;  /* 0x0000000000027941 */ /* 0x000fea0003800200 */
.L_x_4458:
        /* <DEDUP_REMOVED lines=61> */
.L_x_4456:
[----:B------:R-:W-:Y:S05]  /*17890*/  BSYNC.RECONVERGENT B1 ;  /* 0x0000000000017941 */ /* 0x000fea0003800200 */
.L_x_4455:
        /* <DEDUP_REMOVED lines=16> */
.L_x_4419:
        /* <DEDUP_REMOVED lines=16> */
.L_x_4463:
        /* <DEDUP_REMOVED lines=13> */
.L_x_4465:
[----:B------:R-:W-:Y:S05]  /*17b70*/  BSYNC.RECONVERGENT B2 ;  /* 0x0000000000027941 */ /* 0x000fea0003800200 */
.L_x_4464:
        /* <DEDUP_REMOVED lines=61> */
.L_x_4462:
[----:B------:R-:W-:Y:S05]  /*17f50*/  BSYNC.RECONVERGENT B1 ;  /* 0x0000000000017941 */ /* 0x000fea0003800200 */
.L_x_4461:
[----:B------:R-:W1:Y:S01]  /*17f60*/  LDC R114, c[0x0][0x408] ;  /* 0x00010200ff727b82 */ /* 0x000e620000000800 */
[----:B------:R-:W-:Y:S01]  /*17f70*/  HFMA2 R99, -RZ, RZ, 0.1171875, 0 ;  /* 0x2f800000ff637431 */ /* 0x000fe200000001ff */
[----:B------:R-:W-:Y:S01]  /*17f80*/  I2FP.F32.U32 R4, R15 ;  /* 0x0000000f00047245 */ /* 0x000fe20000201000 */
[----:B-----5:R-:W-:Y:S01]  /*17f90*/  HADD2.F32 R15, -RZ, R72.H0_H0 ;  /* 0x20000048ff0f7230 */ /* 0x020fe20000004100 */
[----:B------:R-:W-:Y:S01]  /*17fa0*/  ISETP.NE.AND P2, PT, R82, 0x1, PT ;  /* 0x000000015200780c */ /* 0x000fe20003f45270 */
[----:B------:R-:W-:Y:S01]  /*17fb0*/  BSSY.RECONVERGENT B1, `(.L_x_4466) ;  /* 0x0000061000017945 */ /* 0x000fe20003800200 */
[----:B0-----:R-:W-:Y:S01]  /*17fc0*/  IMAD.MOV.U32 R88, RZ, RZ, 0x2 ;  /* 0x00000002ff587424 */ /* 0x001fe200078e00ff */
[----:B------:R-:W-:Y:S01]  /*17fd0*/  MOV R81, R2 ;  /* 0x0000000200517202 */ /* 0x000fe20000000f00 */
        /* <DEDUP_REMOVED lines=19> */
.L_x_4468:
        /* <DEDUP_REMOVED lines=13> */
.L_x_4470:
[----:B------:R-:W-:Y:S05]  /*181e0*/  BSYNC.RECONVERGENT B2 ;  /* 0x0000000000027941 */ /* 0x000fea0003800200 */
.L_x_4469:
        /* <DEDUP_REMOVED lines=61> */
.L_x_4467:
[----:B------:R-:W-:Y:S05]  /*185c0*/  BSYNC.RECONVERGENT B1 ;  /* 0x0000000000017941 */ /* 0x000fea0003800200 */
.L_x_4466:
        /* <DEDUP_REMOVED lines=24> */
.L_x_4473:
        /* <DEDUP_REMOVED lines=13> */
.L_x_4475:
[----:B------:R-:W-:Y:S05]  /*18820*/  BSYNC.RECONVERGENT B2 ;  /* 0x0000000000027941 */ /* 0x000fea0003800200 */
.L_x_4474:
        /* <DEDUP_REMOVED lines=61> */
.L_x_4472:
[----:B------:R-:W-:Y:S05]  /*18c00*/  BSYNC.RECONVERGENT B1 ;  /* 0x0000000000017941 */ /* 0x000fea0003800200 */
.L_x_4471:
        /* <DEDUP_REMOVED lines=23> */
.L_x_4478:
        /* <DEDUP_REMOVED lines=13> */
.L_x_4480:
[----:B------:R-:W-:Y:S05]  /*18e50*/  BSYNC.RECONVERGENT B2 ;  /* 0x0000000000027941 */ /* 0x000fea0003800200 */
.L_x_4479:
        /* <DEDUP_REMOVED lines=61> */
.L_x_4477:
[----:B------:R-:W-:Y:S05]  /*19230*/  BSYNC.RECONVERGENT B1 ;  /* 0x0000000000017941 */ /* 0x000fea0003800200 */
.L_x_4476:
        /* <DEDUP_REMOVED lines=23> */
.L_x_4483:
        /* <DEDUP_REMOVED lines=13> */
.L_x_4485:
[----:B------:R-:W-:Y:S05]  /*19480*/  BSYNC.RECONVERGENT B2 ;  /* 0x0000000000027941 */ /* 0x000fea0003800200 */
.L_x_4484:
        /* <DEDUP_REMOVED lines=61> */
.L_x_4482:
[----:B------:R-:W-:Y:S05]  /*19860*/  BSYNC.RECONVERGENT B1 ;  /* 0x0000000000017941 */ /* 0x000fea0003800200 */
.L_x_4481:
[----:B------:R-:W-:Y:S01]  /*19870*/  I2FP.F32.U32 R4, R72 ;  /* 0x0000004800047245 */ /* 0x000fe20000201000 */
[----:B------:R-:W-:Y:S01]  /*19880*/  HADD2.F32 R72, -RZ, R74.H0_H0 ;  /* 0x2000004aff487230 */ /* 0x000fe20000004100 */
[----:B------:R-:W-:Y:S01]  /*19890*/  ISETP.NE.AND P4, PT, R95, 0x1, PT ;  /* 0x000000015f00780c */ /* 0x000fe20003f85270 */
[----:B------:R-:W-:Y:S01]  /*198a0*/  BSSY.RECONVERGENT B1, `(.L_x_4486) ;  /* 0x000005f000017945 */ /* 0x000fe20003800200 */
[----:B------:R-:W-:Y:S02]  /*198b0*/  IMAD.MOV.U32 R96, RZ, RZ, 0x2 ;  /* 0x00000002ff607424 */ /* 0x000fe400078e00ff */
[----:B------:R-:W-:Y:S01]  /*198c0*/  FFMA.FTZ R4, R4, R99, 1.1641532182693481445e-10 ;  /* 0x2f00000004047423 */ /* 0x000fe20000010063 */
[----:B------:R-:W-:Y:S01]  /*198d0*/  FMUL.FTZ R73, R72, UR5 ;  /* 0x0000000548497c20 */ /* 0x000fe20008410000 */
[----:B------:R-:W-:-:S03]  /*198e0*/  HADD2.F32 R72, -RZ, R26.H0_H0 ;  /* 0x2000001aff487230 */ /* 0x000fc60000004100 */
        /* <DEDUP_REMOVED lines=15> */
.L_x_4488:
        /* <DEDUP_REMOVED lines=13> */
.L_x_4490:
[----:B------:R-:W-:Y:S05]  /*19ab0*/  BSYNC.RECONVERGENT B2 ;  /* 0x0000000000027941 */ /* 0x000fea0003800200 */
.L_x_4489:
        /* <DEDUP_REMOVED lines=61> */
.L_x_4487:
[----:B------:R-:W-:Y:S05]  /*19e90*/  BSYNC.RECONVERGENT B1 ;  /* 0x0000000000017941 */ /* 0x000fea0003800200 */
.L_x_4486:
        /* <DEDUP_REMOVED lines=24> */
.L_x_4493:
        /* <DEDUP_REMOVED lines=13> */
.L_x_4495:
[----:B------:R-:W-:Y:S05]  /*1a0f0*/  BSYNC.RECONVERGENT B2 ;  /* 0x0000000000027941 */ /* 0x000fea0003800200 */
.L_x_4494:
        /* <DEDUP_REMOVED lines=61> */
.L_x_4492:
[----:B------:R-:W-:Y:S05]  /*1a4d0*/  BSYNC.RECONVERGENT B1 ;  /* 0x0000000000017941 */ /* 0x000fea0003800200 */
.L_x_4491:
        /* <DEDUP_REMOVED lines=23> */
.L_x_4498:
        /* <DEDUP_REMOVED lines=15> */
.L_x_4500:
[----:B------:R-:W-:Y:S05]  /*1a740*/  BSYNC.RECONVERGENT B2 ;  /* 0x0000000000027941 */ /* 0x000fea0003800200 */
.L_x_4499:
        /* <DEDUP_REMOVED lines=61> */
.L_x_4497:
[----:B------:R-:W-:Y:S05]  /*1ab20*/  BSYNC.RECONVERGENT B1 ;  /* 0x0000000000017941 */ /* 0x000fea0003800200 */
.L_x_4496:
        /* <DEDUP_REMOVED lines=14> */
.L_x_4460:
        /* <DEDUP_REMOVED lines=11> */
[----:B------:R-:W-:Y:S02]  /*1acc0*/  SEL R114, RZ, 0x1, !P3 ;  /* 0x00000001ff727807 */ /* 0x000fe40005800000 */
[----:B------:R-:W-:Y:S02]  /*1acd0*/  LOP3.LUT R102, R102, R112, R113, 0xfe, !PT ;  /* 0x0000007066667212 */ /* 0x000fe400078efe71 */
        /* <DEDUP_REMOVED lines=8> */
.L_x_4418:
[----:B------:R-:W-:Y:S05]  /*1ad60*/  BSYNC.RECONVERGENT B0 ;  /* 0x0000000000007941 */ /* 0x000fea0003800200 */
.L_x_4417:
[----:B0-23--:R-:W-:Y:S01]  /*1ad70*/  FADD.FTZ R73, RZ, R0 ;  /* 0x00000000ff497221 */ /* 0x00dfe20000010000 */
        /* <DEDUP_REMOVED lines=58> */
[----:B------:R-:W-:-:S03]  /*1b120*/  LOP3.LUT R108, R101, 0x1f, RZ, 0xc0, !PT ;  /* 0x0000001f656c7812 */ /* 0x000fc600078ec0ff */
        /* <DEDUP_REMOVED lines=76> */
.L_x_4502:
[----:B------:R-:W-:Y:S05]  /*1b5f0*/  BSYNC.RECONVERGENT B0 ;  /* 0x0000000000007941 */ /* 0x000fea0003800200 */
.L_x_4501:
        /* <DEDUP_REMOVED lines=12> */
.L_x_4504:
[----:B------:R-:W-:Y:S05]  /*1b6c0*/  BSYNC.RECONVERGENT B0 ;  /* 0x0000000000007941 */ /* 0x000fea0003800200 */
.L_x_4503:
        /* <DEDUP_REMOVED lines=33> */
[----:B------:R-:W0:Y:S01]  /*1b8e0*/  LDC R108, c[0x0][0x448] ;  /* 0x00011200ff6c7b82 */ /* 0x000e220000000800 */
[----:B--2---:R-:W-:Y:S01]  /*1b8f0*/  FMUL.FTZ R109, R75, R110 ;  /* 0x0000006e4b6d7220 */ /* 0x004fe20000410000 */
[----:B------:R-:W-:Y:S01]  /*1b900*/  FMUL.FTZ R107, R74, R107 ;  /* 0x0000006b4a6b7220 */ /* 0x000fe20000410000 */
[----:B---3--:R-:W-:Y:S01]  /*1b910*/  IMAD.IADD R106, R106, 0x1, R115 ;  /* 0x000000016a6a7824 */ /* 0x008fe200078e0273 */
[----:B------:R-:W-:Y:S02]  /*1b920*/  I2FP.F32.S32 R115, R115 ;  /* 0x0000007300737245 */ /* 0x000fe40000201400 */
        /* <DEDUP_REMOVED lines=19> */
[----:B-1----:R-:W-:-:S05]  /*1ba60*/  FMUL.FTZ R101, R107, R107 ;  /* 0x0000006b6b657220 */ /* 0x002fca0000410000 */
[----:B------:R-:W-:Y:S01]  /*1ba70*/  FSEL R104, R101, RZ, P2 ;  /* 0x000000ff65687208 */ /* 0x000fe20001000000 */
[----:B0-----:R-:W-:Y:S01]  /*1ba80*/  FFMA.FTZ R101, R109, UR18, R108 ;  /* 0x000000126d657c23 */ /* 0x001fe2000801006c */
[----:B------:R-:W-:-:S03]  /*1ba90*/  IMAD.U32 R109, RZ, RZ, UR4 ;  /* 0x00000004ff6d7e24 */ /* 0x000fc6000f8e00ff */
[----:B------:R-:W-:Y:S01]  /*1baa0*/  FADD.FTZ R104, R101, R104 ;  /* 0x0000006865687221 */ /* 0x000fe20000010000 */
[----:B------:R-:W-:Y:S01]  /*1bab0*/  MOV R101, UR4 ;  /* 0x0000000400657c02 */ /* 0x000fe20008000f00 */
[----:B---3--:R-:W-:Y:S02]  /*1bac0*/  @!P1 IMAD.WIDE R72, R109, 0x4, R72 ;  /* 0x000000046d489825 */ /* 0x008fe400078e0248 */
[----:B------:R-:W0:Y:S02]  /*1bad0*/  MUFU.RSQ R108, R104 ;  /* 0x00000068006c7308 */ /* 0x000e240000001400 */
[----:B--2---:R-:W-:Y:S01]  /*1bae0*/  @!P1 IMAD.WIDE R74, R101, 0x4, R74 ;  /* 0x00000004654a9825 */ /* 0x004fe200078e024a */
[----:B------:R-:W-:-:S04]  /*1baf0*/  FSEL R101, R107, RZ, !P2 ;  /* 0x000000ff6b657208 */ /* 0x000fc80005000000 */
[----:B------:R1:W-:Y:S04]  /*1bb00*/  @!P1 STG.E desc[UR10][R74.64], R107 ;  /* 0x0000006b4a009986 */ /* 0x0003e8000c10190a */
[----:B0-----:R1:W-:Y:S01]  /*1bb10*/  @!P1 STG.E desc[UR10][R72.64], R108 ;  /* 0x0000006c48009986 */ /* 0x0013e2000c10190a */
[----:B------:R-:W-:Y:S05]  /*1bb20*/  @!P4 BRA `(.L_x_4506) ;  /* 0x0000000000c0c947 */ /* 0x000fea0003800000 */
[--C-:B-1----:R-:W-:Y:S01]  /*1bb30*/  FADD.FTZ R73, R0, -R101.reuse ;  /* 0x8000006500497221 */ /* 0x102fe20000010000 */
[--C-:B------:R-:W-:Y:S01]  /*1bb40*/  FADD.FTZ R109, R16, -R101.reuse ;  /* 0x80000065106d7221 */ /* 0x100fe20000010000 */
[----:B------:R-:W-:Y:S01]  /*1bb50*/  FADD.FTZ R111, R17, -R101 ;  /* 0x80000065116f7221 */ /* 0x000fe20000010000 */
[----:B-----5:R-:W-:Y:S02]  /*1bb60*/  HADD2.F32 R74, -RZ, R69.H0_H0 ;  /* 0x20000045ff4a7230 */ /* 0x020fe40000004100 */
        /* <DEDUP_REMOVED lines=11> */
[--C-:B------:R-:W-:Y:S01]  /*1bc20*/  FADD.FTZ R75, R18, -R101.reuse ;  /* 0x80000065124b7221 */ /* 0x100fe20000010000 */
[----:B------:R-:W-:Y:S02]  /*1bc30*/  HADD2.F32 R112, -RZ, R71.H0_H0 ;  /* 0x20000047ff707230 */ /* 0x000fe40000004100 */
[----:B------:R-:W-:Y:S01]  /*1bc40*/  FADD.FTZ R113, R19, -R101 ;  /* 0x8000006513717221 */ /* 0x000fe20000010000 */
[----:B------:R-:W-:Y:S01]  /*1bc50*/  FFMA.FTZ R74, R111, R106, R110 ;  /* 0x0000006a6f4a7223 */ /* 0x000fe2000001006e */
[----:B------:R-:W-:Y:S01]  /*1bc60*/  HADD2.F32 R114, -RZ, R67.H0_H0 ;  /* 0x20000043ff727230 */ /* 0x000fe20000004100 */
[----:B------:R-:W0:Y:S01]  /*1bc70*/  LDC.64 R106, c[0x0][0x428] ;  /* 0x00010a00ff6a7b82 */ /* 0x000e220000000a00 */
[----:B------:R-:W-:-:S02]  /*1bc80*/  HADD2.F32 R104, -RZ, R70.H1_H1 ;  /* 0x30000046ff687230 */ /* 0x000fc40000004100 */
[C---:B------:R-:W-:Y:S01]  /*1bc90*/  FMUL.FTZ R111, R108.reuse, R109 ;  /* 0x0000006d6c6f7220 */ /* 0x040fe20000410000 */
[----:B------:R-:W-:Y:S02]  /*1bca0*/  HADD2.F32 R110, -RZ, R66.H1_H1 ;  /* 0x30000042ff6e7230 */ /* 0x000fe40000004100 */
[C---:B------:R-:W-:Y:S01]  /*1bcb0*/  FMUL.FTZ R75, R108.reuse, R75 ;  /* 0x0000004b6c4b7220 */ /* 0x040fe20000410000 */
[----:B------:R-:W-:Y:S01]  /*1bcc0*/  FMUL.FTZ R115, R108, R113 ;  /* 0x000000716c737220 */ /* 0x000fe20000410000 */
[----:B------:R-:W-:Y:S01]  /*1bcd0*/  FFMA.FTZ R113, R111, R112, R114 ;  /* 0x000000706f717223 */ /* 0x000fe20000010072 */
[--C-:B------:R-:W-:Y:S01]  /*1bce0*/  FADD.FTZ R111, R85, -R101.reuse ;  /* 0x80000065556f7221 */ /* 0x100fe20000010000 */
[----:B------:R-:W-:Y:S01]  /*1bcf0*/  FFMA.FTZ R109, R75, R104, R110 ;  /* 0x000000684b6d7223 */ /* 0x000fe2000001006e */
[----:B------:R-:W-:Y:S01]  /*1bd00*/  FADD.FTZ R75, R76, -R101 ;  /* 0x800000654c4b7221 */ /* 0x000fe20000010000 */
[----:B------:R-:W-:Y:S02]  /*1bd10*/  HADD2.F32 R112, -RZ, R69.H1_H1 ;  /* 0x30000045ff707230 */ /* 0x000fe40000004100 */
[----:B------:R-:W-:Y:S01]  /*1bd20*/  FMUL.FTZ R111, R108, R111 ;  /* 0x0000006f6c6f7220 */ /* 0x000fe20000410000 */
[----:B------:R-:W-:-:S02]  /*1bd30*/  HADD2.F32 R114, -RZ, R65.H1_H1 ;  /* 0x30000041ff727230 */ /* 0x000fc40000004100 */
[----:B------:R-:W-:Y:S01]  /*1bd40*/  FMUL.FTZ R75, R108, R75 ;  /* 0x0000004b6c4b7220 */ /* 0x000fe20000410000 */
[----:B------:R-:W-:Y:S01]  /*1bd50*/  HADD2.F32 R116, -RZ, R71.H1_H1 ;  /* 0x30000047ff747230 */ /* 0x000fe20000004100 */
[----:B------:R-:W-:Y:S01]  /*1bd60*/  F2FP.F16.F32.PACK_AB R74, R109, R74 ;  /* 0x0000004a6d4a723e */ /* 0x000fe200000000ff */
[----:B------:R-:W-:Y:S02]  /*1bd70*/  HADD2.F32 R118, -RZ, R67.H1_H1 ;  /* 0x30000043ff767230 */ /* 0x000fe40000004100 */
[----:B------:R-:W-:Y:S01]  /*1bd80*/  FFMA.FTZ R112, R111, R112, R114 ;  /* 0x000000706f707223 */ /* 0x000fe20000010072 */
[----:B------:R-:W-:Y:S02]  /*1bd90*/  HADD2.F32 R104, -RZ, R68.H1_H1 ;  /* 0x30000044ff687230 */ /* 0x000fe40000004100 */
[----:B------:R-:W-:Y:S02]  /*1bda0*/  HADD2.F32 R110, -RZ, R64.H1_H1 ;  /* 0x30000040ff6e7230 */ /* 0x000fe40000004100 */
[----:B------:R-:W-:Y:S01]  /*1bdb0*/  FFMA.FTZ R116, R115, R116, R118 ;  /* 0x0000007473747223 */ /* 0x000fe20000010076 */
[----:B------:R-:W-:Y:S01]  /*1bdc0*/  F2FP.F16.F32.PACK_AB R73, R112, R73 ;  /* 0x000000497049723e */ /* 0x000fe200000000ff */
[----:B0-----:R-:W-:-:S04]  /*1bdd0*/  IMAD.WIDE.U32 R106, R100, 0x10, R106 ;  /* 0x00000010646a7825 */ /* 0x001fc800078e006a */
[----:B------:R-:W-:Y:S01]  /*1bde0*/  FFMA.FTZ R111, R75, R104, R110 ;  /* 0x000000684b6f7223 */ /* 0x000fe2000001006e */
[----:B------:R-:W-:Y:S02]  /*1bdf0*/  F2FP.F16.F32.PACK_AB R75, R116, R113 ;  /* 0x00000071744b723e */ /* 0x000fe400000000ff */
[----:B------:R-:W-:Y:S02]  /*1be00*/  IADD3 R100, PT, PT, R100, 0x100, RZ ;  /* 0x0000010064647810 */ /* 0x000fe40007ffe0ff */
[----:B------:R-:W-:-:S05]  /*1be10*/  F2FP.F16.F32.PACK_AB R72, R111, R72 ;  /* 0x000000486f48723e */ /* 0x000fca00000000ff */
[----:B------:R0:W-:Y:S02]  /*1be20*/  STG.E.128 desc[UR10][R106.64], R72 ;  /* 0x000000486a007986 */ /* 0x0001e4000c101d0a */
.L_x_4506:
[----:B------:R-:W-:Y:S05]  /*1be30*/  BSYNC.RECONVERGENT B0 ;  /* 0x0000000000007941 */ /* 0x000fea0003800200 */
.L_x_4505:
[----:B------:R-:W-:Y:S01]  /*1be40*/  ISETP.NE.AND P1, PT, R103, RZ, PT ;  /* 0x000000ff6700720c */ /* 0x000fe20003f25270 */
[----:B------:R-:W-:-:S12]  /*1be50*/  BSSY.RECONVERGENT B0, `(.L_x_4507) ;  /* 0x0000032000007945 */ /* 0x000fd80003800200 */
[----:B------:R-:W-:Y:S05]  /*1be60*/  @!P1 BRA `(.L_x_4508) ;  /* 0x0000000000c09947 */ /* 0x000fea0003800000 */
[--C-:B01----:R-:W-:Y:S01]  /*1be70*/  FADD.FTZ R73, R13, -R101.reuse ;  /* 0x800000650d497221 */ /* 0x103fe20000010000 */
        /* <DEDUP_REMOVED lines=11> */
[----:B------:R-:W-:Y:S02]  /*1bf30*/  HADD2.F32 R103, -RZ, R52.H0_H0 ;  /* 0x20000034ff677230 */ /* 0x000fe40000004100 */
[----:B------:R-:W-:Y:S01]  /*1bf40*/  FFMA.FTZ R74, R109, R106, R110 ;  /* 0x0000006a6d4a7223 */ /* 0x000fe2000001006e */
[----:B------:R-:W-:Y:S01]  /*1bf50*/  HADD2.F32 R112, -RZ, R59.H0_H0 ;  /* 0x2000003bff707230 */ /* 0x000fe20000004100 */
[----:B------:R-:W0:Y:S01]  /*1bf60*/  LDC.64 R106, c[0x0][0x428] ;  /* 0x00010a00ff6a7b82 */ /* 0x000e220000000a00 */
[----:B------:R-:W-:Y:S02]  /*1bf70*/  HADD2.F32 R114, -RZ, R55.H0_H0 ;  /* 0x20000037ff727230 */ /* 0x000fe40000004100 */
[----:B------:R-:W-:Y:S01]  /*1bf80*/  FFMA.FTZ R72, R72, R75, R103 ;  /* 0x0000004b48487223 */ /* 0x000fe20000010067 */
[--C-:B------:R-:W-:Y:S01]  /*1bf90*/  FADD.FTZ R103, R92, -R101.reuse ;  /* 0x800000655c677221 */ /* 0x100fe20000010000 */
[----:B------:R-:W-:Y:S01]  /*1bfa0*/  FADD.FTZ R75, R91, -R101 ;  /* 0x800000655b4b7221 */ /* 0x000fe20000010000 */
[----:B------:R-:W-:-:S02]  /*1bfb0*/  HADD2.F32 R104, -RZ, R58.H1_H1 ;  /* 0x3000003aff687230 */ /* 0x000fc40000004100 */
[--C-:B------:R-:W-:Y:S01]  /*1bfc0*/  FADD.FTZ R109, R97, -R101.reuse ;  /* 0x80000065616d7221 */ /* 0x100fe20000010000 */
[----:B------:R-:W-:Y:S02]  /*1bfd0*/  HADD2.F32 R110, -RZ, R54.H1_H1 ;  /* 0x30000036ff6e7230 */ /* 0x000fe40000004100 */
[C---:B------:R-:W-:Y:S01]  /*1bfe0*/  FMUL.FTZ R103, R108.reuse, R103 ;  /* 0x000000676c677220 */ /* 0x040fe20000410000 */
[C---:B------:R-:W-:Y:S01]  /*1bff0*/  FMUL.FTZ R75, R108.reuse, R75 ;  /* 0x0000004b6c4b7220 */ /* 0x040fe20000410000 */
[----:B------:R-:W-:Y:S01]  /*1c000*/  FMUL.FTZ R113, R108, R109 ;  /* 0x0000006d6c717220 */ /* 0x000fe20000410000 */
[----:B------:R-:W-:Y:S02]  /*1c010*/  HADD2.F32 R116, -RZ, R59.H1_H1 ;  /* 0x3000003bff747230 */ /* 0x000fe40000004100 */
[----:B------:R-:W-:Y:S01]  /*1c020*/  FFMA.FTZ R111, R103, R112, R114 ;  /* 0x00000070676f7223 */ /* 0x000fe20000010072 */
[----:B------:R-:W-:Y:S01]  /*1c030*/  FFMA.FTZ R109, R75, R104, R110 ;  /* 0x000000684b6d7223 */ /* 0x000fe2000001006e */
[--C-:B------:R-:W-:Y:S01]  /*1c040*/  FADD.FTZ R103, R84, -R101.reuse ;  /* 0x8000006554677221 */ /* 0x100fe20000010000 */
[----:B------:R-:W-:Y:S01]  /*1c050*/  FADD.FTZ R75, R77, -R101 ;  /* 0x800000654d4b7221 */ /* 0x000fe20000010000 */
[----:B------:R-:W-:-:S02]  /*1c060*/  HADD2.F32 R112, -RZ, R57.H1_H1 ;  /* 0x30000039ff707230 */ /* 0x000fc40000004100 */
[----:B------:R-:W-:Y:S02]  /*1c070*/  HADD2.F32 R114, -RZ, R53.H1_H1 ;  /* 0x30000035ff727230 */ /* 0x000fe40000004100 */
[C---:B------:R-:W-:Y:S01]  /*1c080*/  FMUL.FTZ R103, R108.reuse, R103 ;  /* 0x000000676c677220 */ /* 0x040fe20000410000 */
[----:B------:R-:W-:Y:S02]  /*1c090*/  HADD2.F32 R118, -RZ, R55.H1_H1 ;  /* 0x30000037ff767230 */ /* 0x000fe40000004100 */
[----:B------:R-:W-:Y:S01]  /*1c0a0*/  FMUL.FTZ R75, R108, R75 ;  /* 0x0000004b6c4b7220 */ /* 0x000fe20000410000 */
[----:B------:R-:W-:Y:S02]  /*1c0b0*/  HADD2.F32 R104, -RZ, R56.H1_H1 ;  /* 0x30000038ff687230 */ /* 0x000fe40000004100 */
[----:B------:R-:W-:Y:S01]  /*1c0c0*/  FFMA.FTZ R112, R103, R112, R114 ;  /* 0x0000007067707223 */ /* 0x000fe20000010072 */
        /* <DEDUP_REMOVED lines=10> */
.L_x_4508:
[----:B------:R-:W-:Y:S05]  /*1c170*/  BSYNC.RECONVERGENT B0 ;  /* 0x0000000000007941 */ /* 0x000fea0003800200 */
.L_x_4507:
[----:B------:R-:W-:Y:S01]  /*1c180*/  ISETP.NE.AND P1, PT, R105, RZ, PT ;  /* 0x000000ff6900720c */ /* 0x000fe20003f25270 */
[----:B------:R-:W-:-:S12]  /*1c190*/  BSSY.RECONVERGENT B0, `(.L_x_4509) ;  /* 0x0000032000007945 */ /* 0x000fd80003800200 */
[----:B------:R-:W-:Y:S05]  /*1c1a0*/  @!P1 BRA `(.L_x_4510) ;  /* 0x0000000000c09947 */ /* 0x000fea0003800000 */
[--C-:B012---:R-:W-:Y:S01]  /*1c1b0*/  FADD.FTZ R73, R14, -R101.reuse ;  /* 0x800000650e497221 */ /* 0x107fe20000010000 */
[--C-:B------:R-:W-:Y:S01]  /*1c1c0*/  FADD.FTZ R105, R80, -R101.reuse ;  /* 0x8000006550697221 */ /* 0x100fe20000010000 */
        /* <DEDUP_REMOVED lines=12> */
[----:B------:R-:W0:Y:S01]  /*1c290*/  LDC.64 R104, c[0x0][0x428] ;  /* 0x00010a00ff687b82 */ /* 0x000e220000000a00 */
[--C-:B------:R-:W-:Y:S01]  /*1c2a0*/  FADD.FTZ R103, R94, -R101.reuse ;  /* 0x800000655e677221 */ /* 0x100fe20000010000 */
[----:B------:R-:W-:Y:S01]  /*1c2b0*/  FADD.FTZ R75, R93, -R101 ;  /* 0x800000655d4b7221 */ /* 0x000fe20000010000 */
[----:B------:R-:W-:Y:S01]  /*1c2c0*/  FFMA.FTZ R74, R107, R106, R110 ;  /* 0x0000006a6b4a7223 */ /* 0x000fe2000001006e */
[----:B------:R-:W-:-:S02]  /*1c2d0*/  HADD2.F32 R112, -RZ, R47.H0_H0 ;  /* 0x2000002fff707230 */ /* 0x000fc40000004100 */
[--C-:B------:R-:W-:Y:S01]  /*1c2e0*/  FADD.FTZ R107, R98, -R101.reuse ;  /* 0x80000065626b7221 */ /* 0x100fe20000010000 */
[----:B------:R-:W-:Y:S02]  /*1c2f0*/  HADD2.F32 R114, -RZ, R43.H0_H0 ;  /* 0x2000002bff727230 */ /* 0x000fe40000004100 */
[C---:B------:R-:W-:Y:S01]  /*1c300*/  FMUL.FTZ R103, R108.reuse, R103 ;  /* 0x000000676c677220 */ /* 0x040fe20000410000 */
[----:B------:R-:W-:Y:S02]  /*1c310*/  HADD2.F32 R106, -RZ, R46.H1_H1 ;  /* 0x3000002eff6a7230 */ /* 0x000fe40000004100 */
[C---:B------:R-:W-:Y:S01]  /*1c320*/  FMUL.FTZ R75, R108.reuse, R75 ;  /* 0x0000004b6c4b7220 */ /* 0x040fe20000410000 */
[----:B------:R-:W-:Y:S02]  /*1c330*/  HADD2.F32 R110, -RZ, R42.H1_H1 ;  /* 0x3000002aff6e7230 */ /* 0x000fe40000004100 */
[----:B------:R-:W-:Y:S01]  /*1c340*/  FMUL.FTZ R111, R108, R107 ;  /* 0x0000006b6c6f7220 */ /* 0x000fe20000410000 */
[----:B------:R-:W-:Y:S01]  /*1c350*/  FFMA.FTZ R109, R103, R112, R114 ;  /* 0x00000070676d7223 */ /* 0x000fe20000010072 */
[----:B------:R-:W-:Y:S01]  /*1c360*/  FADD.FTZ R103, R86, -R101 ;  /* 0x8000006556677221 */ /* 0x000fe20000010000 */
[----:B------:R-:W-:-:S02]  /*1c370*/  HADD2.F32 R112, -RZ, R45.H1_H1 ;  /* 0x3000002dff707230 */ /* 0x000fc40000004100 */
[----:B------:R-:W-:Y:S01]  /*1c380*/  FFMA.FTZ R107, R75, R106, R110 ;  /* 0x0000006a4b6b7223 */ /* 0x000fe2000001006e */
[----:B------:R-:W-:Y:S01]  /*1c390*/  FADD.FTZ R75, R79, -R101 ;  /* 0x800000654f4b7221 */ /* 0x000fe20000010000 */
[----:B------:R-:W-:Y:S02]  /*1c3a0*/  HADD2.F32 R114, -RZ, R41.H1_H1 ;  /* 0x30000029ff727230 */ /* 0x000fe40000004100 */
[C---:B------:R-:W-:Y:S01]  /*1c3b0*/  FMUL.FTZ R103, R108.reuse, R103 ;  /* 0x000000676c677220 */ /* 0x040fe20000410000 */
[----:B------:R-:W-:Y:S02]  /*1c3c0*/  HADD2.F32 R116, -RZ, R47.H1_H1 ;  /* 0x3000002fff747230 */ /* 0x000fe40000004100 */
[----:B------:R-:W-:Y:S01]  /*1c3d0*/  FMUL.FTZ R75, R108, R75 ;  /* 0x0000004b6c4b7220 */ /* 0x000fe20000410000 */
[----:B------:R-:W-:Y:S02]  /*1c3e0*/  HADD2.F32 R118, -RZ, R43.H1_H1 ;  /* 0x3000002bff767230 */ /* 0x000fe40000004100 */
[----:B------:R-:W-:Y:S01]  /*1c3f0*/  FFMA.FTZ R112, R103, R112, R114 ;  /* 0x0000007067707223 */ /* 0x000fe20000010072 */
[----:B------:R-:W-:Y:S01]  /*1c400*/  HADD2.F32 R106, -RZ, R44.H1_H1 ;  /* 0x3000002cff6a7230 */ /* 0x000fe20000004100 */
[----:B------:R-:W-:Y:S01]  /*1c410*/  F2FP.F16.F32.PACK_AB R74, R107, R74 ;  /* 0x0000004a6b4a723e */ /* 0x000fe200000000ff */
[----:B------:R-:W-:-:S02]  /*1c420*/  HADD2.F32 R110, -RZ, R40.H1_H1 ;  /* 0x30000028ff6e7230 */ /* 0x000fc40000004100 */
[----:B------:R-:W-:Y:S01]  /*1c430*/  FFMA.FTZ R116, R111, R116, R118 ;  /* 0x000000746f747223 */ /* 0x000fe20000010076 */
[----:B------:R-:W-:Y:S01]  /*1c440*/  F2FP.F16.F32.PACK_AB R73, R112, R73 ;  /* 0x000000497049723e */ /* 0x000fe200000000ff */
[C---:B0-----:R-:W-:Y:S01]  /*1c450*/  IMAD.WIDE.U32 R104, R100.reuse, 0x10, R104 ;  /* 0x0000001064687825 */ /* 0x041fe200078e0068 */
[----:B------:R-:W-:-:S03]  /*1c460*/  IADD3 R100, PT, PT, R100, 0x100, RZ ;  /* 0x0000010064647810 */ /* 0x000fc60007ffe0ff */
[----:B------:R-:W-:Y:S01]  /*1c470*/  FFMA.FTZ R103, R75, R106, R110 ;  /* 0x0000006a4b677223 */ /* 0x000fe2000001006e */
[----:B------:R-:W-:-:S04]  /*1c480*/  F2FP.F16.F32.PACK_AB R75, R116, R109 ;  /* 0x0000006d744b723e */ /* 0x000fc800000000ff */
[----:B------:R-:W-:-:S05]  /*1c490*/  F2FP.F16.F32.PACK_AB R72, R103, R72 ;  /* 0x000000486748723e */ /* 0x000fca00000000ff */
[----:B------:R3:W-:Y:S02]  /*1c4a0*/  STG.E.128 desc[UR10][R104.64], R72 ;  /* 0x0000004868007986 */ /* 0x0007e4000c101d0a */
.L_x_4510:
[----:B------:R-:W-:Y:S05]  /*1c4b0*/  BSYNC.RECONVERGENT B0 ;  /* 0x0000000000007941 */ /* 0x000fea0003800200 */
.L_x_4509:
        /* <DEDUP_REMOVED lines=11> */
[--C-:B------:R-:W-:Y:S01]  /*1c570*/  FADD.FTZ R75, R81, -R101.reuse ;  /* 0x80000065514b7221 */ /* 0x100fe20000010000 */
[----:B------:R-:W0:Y:S01]  /*1c580*/  LDC.64 R72, c[0x0][0x428] ;  /* 0x00010a00ff487b82 */ /* 0x000e220000000a00 */
[----:B------:R-:W-:Y:S01]  /*1c590*/  FADD.FTZ R109, R95, -R101 ;  /* 0x800000655f6d7221 */ /* 0x000fe20000010000 */
[----:B------:R-:W-:Y:S01]  /*1c5a0*/  FFMA.FTZ R104, R104, R105, R107 ;  /* 0x0000006968687223 */ /* 0x000fe2000001006b */
        /* <DEDUP_REMOVED lines=12> */
[----:B------:R-:W-:Y:S02]  /*1c670*/  HADD2.F32 R116, -RZ, R35.H1_H1 ;  /* 0x30000023ff747230 */ /* 0x000fe40000004100 */
[----:B------:R-:W-:Y:S01]  /*1c680*/  FMUL.FTZ R75, R108, R105 ;  /* 0x000000696c4b7220 */ /* 0x000fe20000410000 */
[----:B------:R-:W-:-:S02]  /*1c690*/  HADD2.F32 R118, -RZ, R31.H1_H1 ;  /* 0x3000001fff767230 */ /* 0x000fc40000004100 */
[----:B------:R-:W-:Y:S01]  /*1c6a0*/  FMUL.FTZ R109, R108, R109 ;  /* 0x0000006d6c6d7220 */ /* 0x000fe20000410000 */
[----:B------:R-:W-:Y:S01]  /*1c6b0*/  FFMA.FTZ R110, R107, R106, R110 ;  /* 0x0000006a6b6e7223 */ /* 0x000fe2000001006e */
[----:B------:R-:W-:Y:S01]  /*1c6c0*/  FFMA.FTZ R111, R111, R112, R114 ;  /* 0x000000706f6f7223 */ /* 0x000fe20000010072 */
[----:B------:R-:W-:Y:S02]  /*1c6d0*/  HADD2.F32 R106, -RZ, R33.H1_H1 ;  /* 0x30000021ff6a7230 */ /* 0x000fe40000004100 */
[----:B------:R-:W-:Y:S01]  /*1c6e0*/  FFMA.FTZ R116, R101, R116, R118 ;  /* 0x0000007465747223 */ /* 0x000fe20000010076 */
[----:B------:R-:W-:Y:S02]  /*1c6f0*/  HADD2.F32 R108, -RZ, R29.H1_H1 ;  /* 0x3000001dff6c7230 */ /* 0x000fe40000004100 */
[----:B------:R-:W-:Y:S02]  /*1c700*/  HADD2.F32 R101, -RZ, R32.H1_H1 ;  /* 0x30000020ff657230 */ /* 0x000fe40000004100 */
[----:B------:R-:W-:-:S02]  /*1c710*/  HADD2.F32 R112, -RZ, R34.H1_H1 ;  /* 0x30000022ff707230 */ /* 0x000fc40000004100 */
[----:B------:R-:W-:Y:S01]  /*1c720*/  FFMA.FTZ R107, R75, R106, R108 ;  /* 0x0000006a4b6b7223 */ /* 0x000fe2000001006c */
[----:B------:R-:W-:Y:S01]  /*1c730*/  HADD2.F32 R114, -RZ, R30.H1_H1 ;  /* 0x3000001eff727230 */ /* 0x000fe20000004100 */
[----:B------:R-:W-:Y:S01]  /*1c740*/  F2FP.F16.F32.PACK_AB R75, R116, R111 ;  /* 0x0000006f744b723e */ /* 0x000fe200000000ff */
[----:B------:R-:W-:-:S03]  /*1c750*/  HADD2.F32 R105, -RZ, R28.H1_H1 ;  /* 0x3000001cff697230 */ /* 0x000fc60000004100 */
[----:B------:R-:W-:Y:S02]  /*1c760*/  FFMA.FTZ R109, R109, R112, R114 ;  /* 0x000000706d6d7223 */ /* 0x000fe40000010072 */
[----:B------:R-:W-:Y:S01]  /*1c770*/  FFMA.FTZ R106, R74, R101, R105 ;  /* 0x000000654a6a7223 */ /* 0x000fe20000010069 */
[----:B0-----:R-:W-:Y:S01]  /*1c780*/  IMAD.WIDE.U32 R100, R100, 0x10, R72 ;  /* 0x0000001064647825 */ /* 0x001fe200078e0048 */
[----:B------:R-:W-:Y:S02]  /*1c790*/  F2FP.F16.F32.PACK_AB R73, R107, R104 ;  /* 0x000000686b49723e */ /* 0x000fe400000000ff */
[----:B------:R-:W-:Y:S02]  /*1c7a0*/  F2FP.F16.F32.PACK_AB R74, R109, R110 ;  /* 0x0000006e6d4a723e */ /* 0x000fe400000000ff */
[----:B------:R-:W-:-:S05]  /*1c7b0*/  F2FP.F16.F32.PACK_AB R72, R106, R103 ;  /* 0x000000676a48723e */ /* 0x000fca00000000ff */
[----:B------:R4:W-:Y:S02]  /*1c7c0*/  STG.E.128 desc[UR10][R100.64], R72 ;  /* 0x0000004864007986 */ /* 0x0009e4000c101d0a */
.L_x_4512:
[----:B------:R-:W-:Y:S05]  /*1c7d0*/  BSYNC.RECONVERGENT B0 ;  /* 0x0000000000007941 */ /* 0x000fea0003800200 */
.L_x_4511:
[----:B------:R-:W-:Y:S02]  /*1c7e0*/  UIADD3 UR4, UPT, UPT, UR4, UR14, URZ ;  /* 0x0000000e04047290 */ /* 0x000fe4000fffe0ff */
[----:B------:R-:W-:Y:S02]  /*1c7f0*/  UPLOP3.LUT UP2, UPT, UPT, UPT, UP2, 0x40, 0x4 ;  /* 0x000000000004789c */ /* 0x000fe40003f4e820 */
[----:B------:R-:W-:-:S09]  /*1c800*/  UISETP.GE.AND UP1, UPT, UR4, UR15, UPT ;  /* 0x0000000f0400728c */ /* 0x000fd2000bf26270 */
[----:B------:R-:W-:Y:S05]  /*1c810*/  BRA.U !UP1, `(.L_x_4513) ;  /* 0xfffffe4509887547 */ /* 0x000fea000b83ffff */
[----:B------:R-:W-:Y:S05]  /*1c820*/  EXIT ;  /* 0x000000000000794d */ /* 0x000fea0003800000 */
.L_x_4514:
        /* <DEDUP_REMOVED lines=13> */
.L_x_27488:


//--------------------- .text._ZN10layer_norm13ln_fwd_kernelINS_13Kernel_traitsI6__halfS2_S2_S2_fjLj8192ELj1ELj1ELj8ELj16ENS_18Kernel_traits_baseILj8192ES2_S2_S2_S2_fjLj256EEEEELb1ELb1ELb0ELb1EEEvNS_9FwdParamsE --------------------------
	.section	.text._ZN10layer_norm13ln_fwd_kernelINS_13Kernel_traitsI6__halfS2_S2_S2_fjLj8192ELj1ELj1ELj8ELj16ENS_18Kernel_traits_baseILj8192ES2_S2_S2_S2_fjLj256EEEEELb1ELb1ELb0ELb1EEEvNS_9FwdParamsE,"ax",@progbits
	.align	128
        .global         _ZN10layer_norm13ln_fwd_kernelINS_13Kernel_traitsI6__halfS2_S2_S2_fjLj8192ELj1ELj1ELj8ELj16ENS_18Kernel_traits_baseILj8192ES2_S2_S2_S2_fjLj256EEEEELb1ELb1ELb0ELb1EEEvNS_9FwdParamsE
        .type           _ZN10layer_norm13ln_fwd_kernelINS_13Kernel_traitsI6__halfS2_S2_S2_fjLj8192ELj1ELj1ELj8ELj16ENS_18Kernel_traits_baseILj8192ES2_S2_S2_S2_fjLj256EEEEELb1ELb1ELb0ELb1EEEvNS_9FwdParamsE,@function
        .size           _ZN10layer_norm13ln_fwd_kernelINS_13Kernel_traitsI6__halfS2_S2_S2_fjLj8192ELj1ELj1ELj8ELj16ENS_18Kernel_traits_baseILj8192ES2_S2_S2_S2_fjLj256EEEEELb1ELb1ELb0ELb1EEEvNS_9FwdParamsE,(.L_x_27489 - _ZN10layer_norm13ln_fwd_kernelINS_13Kernel_traitsI6__halfS2_S2_S2_fjLj8192ELj1ELj1ELj8ELj16ENS_18Kernel_traits_baseILj8192ES2_S2_S2_S2_fjLj256EEEEELb1ELb1ELb0ELb1EEEvNS_9FwdParamsE)
        .other          _ZN10layer_norm13ln_fwd_kernelINS_13Kernel_traitsI6__halfS2_S2_S2_fjLj8192ELj1ELj1ELj8ELj16ENS_18Kernel_traits_baseILj8192ES2_S2_S2_S2_fjLj256EEEEELb1ELb1ELb0ELb1EEEvNS_9FwdParamsE,@"STO_CUDA_ENTRY STV_DEFAULT"
_ZN10layer_norm13ln_fwd_kernelINS_13Kernel_traitsI6__halfS2_S2_S2_fjLj8192ELj1ELj1ELj8ELj16ENS_18Kernel_traits_baseILj8192ES2_S2_S2_S2_fjLj256EEEEELb1ELb1ELb0ELb1EEEvNS_9FwdParamsE:
.text._ZN10layer_norm13ln_fwd_kernelINS_13Kernel_traitsI6__halfS2_S2_S2_fjLj8192ELj1ELj1ELj8ELj16ENS_18Kernel_traits_baseILj8192ES2_S2_S2_S2_fjLj256EEEEELb1ELb1ELb0ELb1EEEvNS_9FwdParamsE:
[----:B------:R-:W-:Y:S01]  /*0000*/  LDC R1, c[0x0][0x37c] ;  /* 0x0000df00ff017b82 */ /* 0x000fe20000000800 */
[----:B------:R-:W0:Y:S07]  /*0010*/  LDCU.U8 UR4, c[0x0][0x464] ;  /* 0x00008c80ff0477ac */ /* 0x000e2e0008000000 */
[----:B------:R-:W1:Y:S01]  /*0020*/  LDC R80, c[0x0][0x458] ;  /* 0x00011600ff507b82 */ /* 0x000e620000000800 */
[----:B------:R-:W2:Y:S01]  /*0030*/  S2R R63, SR_TID.X ;  /* 0x00000000003f7919 */ /* 0x000ea20000002100 */
[----:B------:R-:W3:Y:S01]  /*0040*/  LDCU.64 UR10, c[0x0][0x450] ;  /* 0x00008a00ff0a77ac */ /* 0x000ee20008000a00 */
[----:B------:R-:W4:Y:S05]  /*0050*/  LDCU.64 UR12, c[0x0][0x358] ;  /* 0x00006b00ff0c77ac */ /* 0x000f2a0008000a00 */
[----:B------:R-:W1:Y:S08]  /*0060*/  LDC R81, c[0x0][0x45c] ;  /* 0x00011700ff517b82 */ /* 0x000e700000000800 */
[----:B------:R-:W2:Y:S01]  /*0070*/  LDC.64 R14, c[0x0][0x3d0] ;  /* 0x0000f400ff0e7b82 */ /* 0x000ea20000000a00 */
[----:B0-----:R-:W-:Y:S01]  /*0080*/  ISETP.NE.AND P1, PT, RZ, UR4, PT ;  /* 0x00000004ff007c0c */ /* 0x001fe2000bf25270 */
[----:B------:R-:W0:Y:S01]  /*0090*/  LDCU.64 UR4, c[0x0][0x438] ;  /* 0x00008700ff0477ac */ /* 0x000e220008000a00 */
[----:B---3--:R-:W-:-:S02]  /*00a0*/  IMAD.U32 R2, RZ, RZ, UR10 ;  /* 0x0000000aff027e24 */ /* 0x008fc4000f8e00ff */
[----:B------:R-:W-:-:S03]  /*00b0*/  IMAD.U32 R3, RZ, RZ, UR11 ;  /* 0x0000000bff037e24 */ /* 0x000fc6000f8e00ff */
[----:B------:R-:W3:Y:S06]  /*00c0*/  LDC.64 R60, c[0x0][0x3e8] ;  /* 0x0000fa00ff3c7b82 */ /* 0x000eec0000000a00 */
[----:B----4-:R-:W4:Y:S02]  /*00d0*/  @P1 LDG.E.64 R2, desc[UR12][R2.64] ;  /* 0x0000000c02021981 */ /* 0x010f24000c1e1b00 */
[----:B------:R-:W4:Y:S02]  /*00e0*/  @P1 LDC R17, c[0x0][0x460] ;  /* 0x00011800ff111b82 */ /* 0x000f240000000800 */
[----:B-1----:R-:W4:Y:S01]  /*00f0*/  @P1 LDG.E.64 R12, desc[UR12][R80.64] ;  /* 0x0000000c500c1981 */ /* 0x002f22000c1e1b00 */
[----:B0-----:R-:W-:-:S04]  /*0100*/  ISETP.NE.U32.AND P0, PT, RZ, UR4, PT ;  /* 0x00000004ff007c0c */ /* 0x001fc8000bf05070 */
[----:B------:R-:W-:Y:S01]  /*0110*/  ISETP.NE.AND.EX P0, PT, RZ, UR5, PT, P0 ;  /* 0x00000005ff007c0c */ /* 0x000fe2000bf05300 */
[C---:B--2---:R-:W-:Y:S01]  /*0120*/  IMAD.WIDE.U32 R14, R63.reuse, 0x10, R14 ;  /* 0x000000103f0e7825 */ /* 0x044fe200078e000e */
[----:B------:R-:W0:Y:S04]  /*0130*/  LDC R0, c[0x0][0x384] ;  /* 0x0000e100ff007b82 */ /* 0x000e280000000800 */
[----:B------:R-:W2:Y:S01]  /*0140*/  LDG.E.128 R8, desc[UR12][R14.64] ;  /* 0x0000000c0e087981 */ /* 0x000ea2000c1e1d00 */
[----:B---3--:R-:W-:-:S03]  /*0150*/  IMAD.WIDE.U32 R60, R63, 0x10, R60 ;  /* 0x000000103f3c7825 */ /* 0x008fc600078e003c */
[----:B------:R-:W0:Y:S01]  /*0160*/  S2UR UR4, SR_CTAID.X ;  /* 0x00000000000479c3 */ /* 0x000e220000002500 */
[----:B------:R-:W5:Y:S04]  /*0170*/  LDG.E.128 R56, desc[UR12][R14.64+0x1000] ;  /* 0x0010000c0e387981 */ /* 0x000f68000c1e1d00 */
[----:B------:R-:W3:Y:S03]  /*0180*/  LDG.E.128 R4, desc[UR12][R60.64] ;  /* 0x0000000c3c047981 */ /* 0x000ee6000c1e1d00 */
[----:B------:R-:W1:Y:S01]  /*0190*/  @P0 LDC.64 R18, c[0x0][0x438] ;  /* 0x00010e00ff120b82 */ /* 0x000e620000000a00 */
[----:B------:R-:W5:Y:S04]  /*01a0*/  LDG.E.128 R20, desc[UR12][R60.64+0x1000] ;  /* 0x0010000c3c147981 */ /* 0x000f68000c1e1d00 */
[----:B------:R-:W5:Y:S04]  /*01b0*/  LDG.E.128 R48, desc[UR12][R60.64+0x2000] ;  /* 0x0020000c3c307981 */ /* 0x000f68000c1e1d00 */
[----:B------:R-:W5:Y:S04]  /*01c0*/  LDG.E.128 R40, desc[UR12][R60.64+0x3000] ;  /* 0x0030000c3c287981 */ /* 0x000f68000c1e1d00 */
[----:B------:R-:W5:Y:S04]  /*01d0*/  LDG.E.128 R52, desc[UR12][R14.64+0x2000] ;  /* 0x0020000c0e347981 */ /* 0x000f68000c1e1d00 */
[----:B------:R2:W5:Y:S01]  /*01e0*/  LDG.E.128 R44, desc[UR12][R14.64+0x3000] ;  /* 0x0030000c0e2c7981 */ /* 0x000562000c1e1d00 */
[----:B-1----:R-:W-:-:S05]  /*01f0*/  @P0 IMAD.WIDE.U32 R18, R63, 0x10, R18 ;  /* 0x000000103f120825 */ /* 0x002fca00078e0012 */
[----:B------:R1:W5:Y:S04]  /*0200*/  @P0 LDG.E.128 R36, desc[UR12][R18.64] ;  /* 0x0000000c12240981 */ /* 0x000368000c1e1d00 */
[----:B------:R1:W5:Y:S04]  /*0210*/  @P0 LDG.E.128 R32, desc[UR12][R18.64+0x1000] ;  /* 0x0010000c12200981 */ /* 0x000368000c1e1d00 */
[----:B------:R1:W5:Y:S04]  /*0220*/  @P0 LDG.E.128 R28, desc[UR12][R18.64+0x2000] ;  /* 0x0020000c121c0981 */ /* 0x000368000c1e1d00 */
[----:B------:R1:W5:Y:S01]  /*0230*/  @P0 LDG.E.128 R24, desc[UR12][R18.64+0x3000] ;  /* 0x0030000c12180981 */ /* 0x000362000c1e1d00 */
[----:B----4-:R-:W-:-:S02]  /*0240*/  @P1 IADD3 R80, P2, PT, R12, R17, RZ ;  /* 0x000000110c501210 */ /* 0x010fc40007f5e0ff */
[----:B------:R-:W-:Y:S02]  /*0250*/  @P1 R2UR UR10, R2 ;  /* 0x00000000020a12ca */ /* 0x000fe400000e0000 */
[----:B------:R-:W-:Y:S01]  /*0260*/  @P1 R2UR UR11, R3 ;  /* 0x00000000030b12ca */ /* 0x000fe200000e0000 */
[----:B------:R-:W-:Y:S01]  /*0270*/  @P1 IMAD.X R81, RZ, RZ, R13, P2 ;  /* 0x000000ffff511224 */ /* 0x000fe200010e060d */
[----:B0-----:R-:W-:Y:S01]  /*0280*/  ISETP.LE.AND P1, PT, R0, UR4, PT ;  /* 0x0000000400007c0c */ /* 0x001fe2000bf23270 */
[----:B--2---:R-:W-:Y:S01]  /*0290*/  @P0 IMAD.MOV.U32 R15, RZ, RZ, R10 ;  /* 0x000000ffff0f0224 */ /* 0x004fe200078e000a */
[----:B------:R-:W-:Y:S01]  /*02a0*/  @P0 MOV R14, R11 ;  /* 0x0000000b000e0202 */ /* 0x000fe20000000f00 */
[----:B------:R-:W-:Y:S01]  /*02b0*/  @P0 IMAD.MOV.U32 R16, RZ, RZ, R9 ;  /* 0x000000ffff100224 */ /* 0x000fe200078e0009 */
[----:B------:R-:W-:Y:S01]  /*02c0*/  @P0 MOV R17, R8 ;  /* 0x0000000800110202 */ /* 0x000fe20000000f00 */
[----:B------:R-:W-:Y:S01]  /*02d0*/  @!P0 IMAD.MOV.U32 R14, RZ, RZ, R11 ;  /* 0x000000ffff0e8224 */ /* 0x000fe200078e000b */
[----:B------:R-:W-:Y:S01]  /*02e0*/  @!P0 MOV R15, R10 ;  /* 0x0000000a000f8202 */ /* 0x000fe20000000f00 */
[----:B------:R-:W-:Y:S01]  /*02f0*/  @!P0 IMAD.MOV.U32 R16, RZ, RZ, R9 ;  /* 0x000000ffff108224 */ /* 0x000fe200078e0009 */
[----:B------:R-:W-:Y:S01]  /*0300*/  @!P0 MOV R17, R8 ;  /* 0x0000000800118202 */ /* 0x000fe20000000f00 */
[----:B---3--:R-:W-:-:S02]  /*0310*/  @P0 IMAD.MOV.U32 R13, RZ, RZ, R4 ;  /* 0x000000ffff0d0224 */ /* 0x008fc400078e0004 */
[----:B------:R-:W-:Y:S01]  /*0320*/  @P0 IMAD.MOV.U32 R12, RZ, RZ, R5 ;  /* 0x000000ffff0c0224 */ /* 0x000fe200078e0005 */
[----:B------:R-:W-:Y:S01]  /*0330*/  @!P0 MOV R12, R5 ;  /* 0x00000005000c8202 */ /* 0x000fe20000000f00 */
[----:B------:R-:W-:Y:S02]  /*0340*/  @!P0 IMAD.MOV.U32 R13, RZ, RZ, R4 ;  /* 0x000000ffff0d8224 */ /* 0x000fe400078e0004 */
[----:B------:R-:W-:Y:S02]  /*0350*/  @P0 IMAD.MOV.U32 R11, RZ, RZ, R6 ;  /* 0x000000ffff0b0224 */ /* 0x000fe400078e0006 */
[----:B------:R-:W-:Y:S01]  /*0360*/  @P0 IMAD.MOV.U32 R10, RZ, RZ, R7 ;  /* 0x000000ffff0a0224 */ /* 0x000fe200078e0007 */
[----:B-1----:R-:W-:Y:S06]  /*0370*/  @P1 EXIT ;  /* 0x000000000000194d */ /* 0x002fec0003800000 */
[----:B------:R-:W0:Y:S01]  /*0380*/  LDC R18, c[0x0][0x360] ;  /* 0x0000d800ff127b82 */ /* 0x000e220000000800 */
[----:B------:R-:W-:Y:S01]  /*0390*/  SHF.R.U64 R0, R80, 0x2, R81 ;  /* 0x0000000250007819 */ /* 0x000fe20000001251 */
[--C-:B-----5:R-:W-:Y:S01]  /*03a0*/  @P0 IMAD.MOV.U32 R5, RZ, RZ, R20.reuse ;  /* 0x000000ffff050224 */ /* 0x120fe200078e0014 */
[----:B------:R-:W-:Y:S01]  /*03b0*/  @!P0 MOV R11, R6 ;  /* 0x00000006000b8202 */ /* 0x000fe20000000f00 */
[----:B------:R-:W-:Y:S01]  /*03c0*/  @!P0 IMAD.MOV.U32 R5, RZ, RZ, R20 ;  /* 0x000000ffff058224 */ /* 0x000fe200078e0014 */
[----:B------:R-:W-:Y:S01]  /*03d0*/  @P0 MOV R20, R52 ;  /* 0x0000003400140202 */ /* 0x000fe20000000f00 */
[----:B------:R-:W-:Y:S01]  /*03e0*/  @P0 IMAD.MOV.U32 R19, RZ, RZ, R53 ;  /* 0x000000ffff130224 */ /* 0x000fe200078e0035 */
[----:B------:R-:W-:Y:S01]  /*03f0*/  @!P0 MOV R19, R53 ;  /* 0x0000003500138202 */ /* 0x000fe20000000f00 */
[----:B------:R-:W-:Y:S01]  /*0400*/  @P0 IMAD.MOV.U32 R4, RZ, RZ, R21 ;  /* 0x000000ffff040224 */ /* 0x000fe200078e0015 */
[----:B------:R-:W-:Y:S01]  /*0410*/  @!P0 MOV R4, R21 ;  /* 0x0000001500048202 */ /* 0x000fe20000000f00 */
[----:B------:R-:W-:Y:S01]  /*0420*/  @!P0 IMAD.MOV.U32 R20, RZ, RZ, R52 ;  /* 0x000000ffff148224 */ /* 0x000fe200078e0034 */
[----:B------:R-:W-:Y:S01]  /*0430*/  SHF.R.U32.HI R21, RZ, 0x2, R81 ;  /* 0x00000002ff157819 */ /* 0x000fe20000011651 */
[----:B------:R-:W-:Y:S01]  /*0440*/  IMAD.HI.U32 R53, R0, -0x2daee0ad, RZ ;  /* 0xd2511f5300357827 */ /* 0x000fe200078e00ff */
[----:B------:R-:W-:Y:S01]  /*0450*/  @P0 MOV R8, R57 ;  /* 0x0000003900080202 */ /* 0x000fe20000000f00 */
[----:B------:R-:W-:Y:S01]  /*0460*/  UIADD3 UR5, UPT, UPT, UR10, -0x61c88647, URZ ;  /* 0x9e3779b90a057890 */ /* 0x000fe2000fffe0ff */
[----:B------:R-:W-:Y:S01]  /*0470*/  @P0 MOV R3, R22 ;  /* 0x0000001600030202 */ /* 0x000fe20000000f00 */
[----:B------:R-:W-:Y:S01]  /*0480*/  @!P0 IMAD.MOV.U32 R10, RZ, RZ, R7 ;  /* 0x000000ffff0a8224 */ /* 0x000fe200078e0007 */
[----:B------:R-:W-:Y:S01]  /*0490*/  LOP3.LUT R53, R53, UR11, RZ, 0x3c, !PT ;  /* 0x0000000b35357c12 */ /* 0x000fe2000f8e3cff */
[----:B------:R-:W-:Y:S01]  /*04a0*/  @P0 IMAD.MOV.U32 R9, RZ, RZ, R56 ;  /* 0x000000ffff090224 */ /* 0x000fe200078e0038 */
[----:B------:R-:W-:Y:S01]  /*04b0*/  @!P0 MOV R9, R56 ;  /* 0x0000003800098202 */ /* 0x000fe20000000f00 */
[----:B------:R-:W-:Y:S01]  /*04c0*/  @P0 IMAD.MOV.U32 R7, RZ, RZ, R58 ;  /* 0x000000ffff070224 */ /* 0x000fe200078e003a */
[----:B------:R-:W-:Y:S01]  /*04d0*/  UIADD3 UR6, UPT, UPT, UR11, -0x4498517b, URZ ;  /* 0xbb67ae850b067890 */ /* 0x000fe2000fffe0ff */
[----:B------:R-:W-:Y:S01]  /*04e0*/  @P0 IMAD.MOV.U32 R6, RZ, RZ, R59 ;  /* 0x000000ffff060224 */ /* 0x000fe200078e003b */
[----:B------:R-:W-:Y:S01]  /*04f0*/  @!P0 MOV R6, R59 ;  /* 0x0000003b00068202 */ /* 0x000fe20000000f00 */
[----:B0-----:R-:W-:Y:S01]  /*0500*/  IMAD R18, R18, UR4, R63 ;  /* 0x0000000412127c24 */ /* 0x001fe2000f8e023f */
[----:B------:R-:W-:Y:S01]  /*0510*/  @P0 MOV R60, R49 ;  /* 0x00000031003c0202 */ /* 0x000fe20000000f00 */
[----:B------:R-:W-:Y:S01]  /*0520*/  @!P0 IMAD.MOV.U32 R8, RZ, RZ, R57 ;  /* 0x000000ffff088224 */ /* 0x000fe200078e0039 */
[----:B------:R-:W0:Y:S01]  /*0530*/  LDCU.64 UR8, c[0x0][0x3e0] ;  /* 0x00007c00ff0877ac */ /* 0x000e220008000a00 */
[----:B------:R-:W-:Y:S01]  /*0540*/  IMAD.HI.U32 R52, R18, -0x326172a9, RZ ;  /* 0xcd9e8d5712347827 */ /* 0x000fe200078e00ff */
[----:B------:R-:W-:-:S02]  /*0550*/  @P0 MOV R62, R50 ;  /* 0x00000032003e0202 */ /* 0x000fc40000000f00 */
[----:B------:R-:W-:Y:S01]  /*0560*/  @!P0 CS2R R38, SRZ ;  /* 0x0000000000268805 */ /* 0x000fe2000001ff00 */
[----:B------:R-:W-:Y:S01]  /*0570*/  UIADD3 UR7, UPT, UPT, UR10, 0x1715609d, URZ ;  /* 0x1715609d0a077890 */ /* 0x000fe2000fffe0ff */
[----:B------:R-:W-:Y:S01]  /*0580*/  @!P0 IMAD.MOV.U32 R7, RZ, RZ, R58 ;  /* 0x000000ffff078224 */ /* 0x000fe200078e003a */
[----:B------:R-:W-:Y:S01]  /*0590*/  LOP3.LUT R52, R21, UR10, R52, 0x96, !PT ;  /* 0x0000000a15347c12 */ /* 0x000fe2000f8e9634 */
[----:B------:R-:W-:Y:S01]  /*05a0*/  IMAD R57, R18, -0x326172a9, RZ ;  /* 0xcd9e8d5712397824 */ /* 0x000fe200078e02ff */
[----:B------:R-:W-:Y:S01]  /*05b0*/  @P0 MOV R65, R45 ;  /* 0x0000002d00410202 */ /* 0x000fe20000000f00 */
[----:B------:R-:W-:Y:S01]  /*05c0*/  IMAD R59, R0, -0x2daee0ad, RZ ;  /* 0xd2511f53003b7824 */ /* 0x000fe200078e02ff */
[----:B------:R-:W-:Y:S01]  /*05d0*/  UIADD3 UR14, UPT, UPT, UR11, 0x1fd5c5a3, URZ ;  /* 0x1fd5c5a30b0e7890 */ /* 0x000fe2000fffe0ff */
[----:B------:R-:W-:Y:S01]  /*05e0*/  IMAD.HI.U32 R56, R53, -0x326172a9, RZ ;  /* 0xcd9e8d5735387827 */ /* 0x000fe200078e00ff */
[----:B------:R-:W-:Y:S01]  /*05f0*/  @P0 MOV R66, R47 ;  /* 0x0000002f00420202 */ /* 0x000fe20000000f00 */
[----:B------:R-:W-:Y:S01]  /*0600*/  UIADD3 UR15, UPT, UPT, UR11, -0x695add53, URZ ;  /* 0x96a522ad0b0f7890 */ /* 0x000fe2000fffe0ff */
[----:B------:R-:W-:Y:S01]  /*0610*/  @P0 MOV R68, R40 ;  /* 0x0000002800440202 */ /* 0x000fe20000000f00 */
[----:B------:R-:W-:Y:S01]  /*0620*/  IMAD.HI.U32 R58, R52, -0x2daee0ad, RZ ;  /* 0xd2511f53343a7827 */ /* 0x000fe200078e00ff */
[----:B------:R-:W-:Y:S01]  /*0630*/  LOP3.LUT R56, R57, UR5, R56, 0x96, !PT ;  /* 0x0000000539387c12 */ /* 0x000fe2000f8e9638 */
[----:B------:R-:W-:Y:S01]  /*0640*/  UIADD3 UR5, UPT, UPT, UR10, 0x3c6ef372, URZ ;  /* 0x3c6ef3720a057890 */ /* 0x000fe2000fffe0ff */
[----:B------:R-:W-:Y:S01]  /*0650*/  LOP3.LUT R80, R80, 0x3, RZ, 0xc0, !PT ;  /* 0x0000000350507812 */ /* 0x000fe200078ec0ff */
[--C-:B------:R-:W-:Y:S01]  /*0660*/  @P0 IMAD.MOV.U32 R2, RZ, RZ, R23.reuse ;  /* 0x000000ffff020224 */ /* 0x100fe200078e0017 */
[----:B------:R-:W-:Y:S01]  /*0670*/  LOP3.LUT R58, R59, UR6, R58, 0x96, !PT ;  /* 0x000000063b3a7c12 */ /* 0x000fe2000f8e963a */
[----:B------:R-:W-:Y:S01]  /*0680*/  @!P0 IMAD.MOV.U32 R3, RZ, RZ, R22 ;  /* 0x000000ffff038224 */ /* 0x000fe200078e0016 */
[----:B------:R-:W-:Y:S01]  /*0690*/  UIADD3 UR6, UPT, UPT, UR11, 0x76cf5d0a, URZ ;  /* 0x76cf5d0a0b067890 */ /* 0x000fe2000fffe0ff */
[----:B------:R-:W-:Y:S01]  /*06a0*/  @!P0 IMAD.MOV.U32 R2, RZ, RZ, R23 ;  /* 0x000000ffff028224 */ /* 0x000fe200078e0017 */
[----:B0-----:R-:W-:Y:S01]  /*06b0*/  UISETP.NE.U32.AND UP0, UPT, UR8, URZ, UPT ;  /* 0x000000ff0800728c */ /* 0x001fe2000bf05070 */
[----:B------:R-:W-:Y:S01]  /*06c0*/  @P0 IMAD.MOV.U32 R23, RZ, RZ, R54 ;  /* 0x000000ffff170224 */ /* 0x000fe200078e0036 */
[----:B------:R-:W-:Y:S01]  /*06d0*/  @!P0 MOV R23, R54 ;  /* 0x0000003600178202 */ /* 0x000fe20000000f00 */
[--C-:B------:R-:W-:Y:S01]  /*06e0*/  @P0 IMAD.MOV.U32 R22, RZ, RZ, R55.reuse ;  /* 0x000000ffff160224 */ /* 0x100fe200078e0037 */
[----:B------:R-:W-:Y:S01]  /*06f0*/  UIADD3 UR8, UPT, UPT, UR11, -0x56f99767, URZ ;  /* 0xa90668990b087890 */ /* 0x000fe2000fffe0ff */
[----:B------:R-:W-:Y:S01]  /*0700*/  @!P0 IMAD.MOV.U32 R22, RZ, RZ, R55 ;  /* 0x000000ffff168224 */ /* 0x000fe200078e0037 */
[----:B------:R-:W-:Y:S01]  /*0710*/  UISETP.NE.AND.EX UP0, UPT, UR9, URZ, UPT, UP0 ;  /* 0x000000ff0900728c */ /* 0x000fe2000bf05300 */
[----:B------:R-:W-:Y:S01]  /*0720*/  IMAD R54, R53, -0x326172a9, RZ ;  /* 0xcd9e8d5735367824 */ /* 0x000fe200078e02ff */
        /* <DEDUP_REMOVED lines=11> */
[----:B------:R-:W-:Y:S01]  /*07e0*/  @P0 IMAD.MOV.U32 R61, RZ, RZ, R48 ;  /* 0x000000ffff3d0224 */ /* 0x000fe200078e0030 */
[----:B------:R-:W-:Y:S01]  /*07f0*/  LOP3.LUT R52, R55, UR6, R52, 0x96, !PT ;  /* 0x0000000637347c12 */ /* 0x000fe2000f8e9634 */
[----:B------:R-:W-:Y:S01]  /*0800*/  @!P0 IMAD.MOV.U32 R61, RZ, RZ, R48 ;  /* 0x000000ffff3d8224 */ /* 0x000fe200078e0030 */
[----:B------:R-:W-:Y:S01]  /*0810*/  UIADD3 UR6, UPT, UPT, UR11, 0x32370b8f, URZ ;  /* 0x32370b8f0b067890 */ /* 0x000fe2000fffe0ff */
[----:B------:R-:W-:Y:S01]  /*0820*/  @!P0 IMAD.MOV.U32 R60, RZ, RZ, R49 ;  /* 0x000000ffff3c8224 */ /* 0x000fe200078e0031 */
[----:B------:R-:W-:Y:S01]  /*0830*/  @!P0 CS2R R28, SRZ ;  /* 0x00000000001c8805 */ /* 0x000fe2000001ff00 */
[----:B------:R-:W-:Y:S01]  /*0840*/  IMAD R49, R58, -0x326172a9, RZ ;  /* 0xcd9e8d573a317824 */ /* 0x000fe200078e02ff */
[----:B------:R-:W-:Y:S01]  /*0850*/  @!P0 CS2R R26, SRZ ;  /* 0x00000000001a8805 */ /* 0x000fe2000001ff00 */
[----:B------:R-:W-:Y:S01]  /*0860*/  IMAD.HI.U32 R48, R52, -0x326172a9, RZ ;  /* 0xcd9e8d5734307827 */ /* 0x000fe200078e00ff */
[----:B------:R-:W-:Y:S01]  /*0870*/  @!P0 CS2R R24, SRZ ;  /* 0x0000000000188805 */ /* 0x000fe2000001ff00 */
[----:B------:R-:W-:-:S02]  /*0880*/  UPLOP3.LUT UP1, UPT, UPT, UPT, UPT, 0x40, 0x4 ;  /* 0x000000000004789c */ /* 0x000fc40003f2e870 */
[----:B------:R-:W-:Y:S01]  /*0890*/  IMAD R55, R56, -0x2daee0ad, RZ ;  /* 0xd2511f5338377824 */ /* 0x000fe200078e02ff */
[----:B------:R-:W-:Y:S01]  /*08a0*/  LOP3.LUT R48, R49, UR5, R48, 0x96, !PT ;  /* 0x0000000531307c12 */ /* 0x000fe2000f8e9630 */
[----:B------:R-:W-:Y:S01]  /*08b0*/  IMAD.HI.U32 R54, R53, -0x2daee0ad, RZ ;  /* 0xd2511f5335367827 */ /* 0x000fe200078e00ff */
[----:B------:R-:W-:Y:S01]  /*08c0*/  UIADD3 UR5, UPT, UPT, UR10, 0x78dde6e4, URZ ;  /* 0x78dde6e40a057890 */ /* 0x000fe2000fffe0ff */
[----:B------:R-:W0:Y:S02]  /*08d0*/  LDCU UR18, c[0x0][0x388] ;  /* 0x00007100ff1277ac */ /* 0x000e240008000800 */
[----:B------:R-:W-:Y:S01]  /*08e0*/  @!P0 IMAD.MOV.U32 R62, RZ, RZ, R50 ;  /* 0x000000ffff3e8224 */ /* 0x000fe200078e0032 */
[----:B------:R-:W-:Y:S01]  /*08f0*/  LOP3.LUT R54, R55, UR6, R54, 0x96, !PT ;  /* 0x0000000637367c12 */ /* 0x000fe2000f8e9636 */
[----:B------:R-:W-:Y:S01]  /*0900*/  IMAD R52, R52, -0x326172a9, RZ ;  /* 0xcd9e8d5734347824 */ /* 0x000fe200078e02ff */
[----:B------:R-:W-:Y:S01]  /*0910*/  UIADD3 UR6, UPT, UPT, UR11, -0x126145ec, URZ ;  /* 0xed9eba140b067890 */ /* 0x000fe2000fffe0ff */
[----:B------:R-:W-:Y:S01]  /*0920*/  IMAD R53, R53, -0x2daee0ad, RZ ;  /* 0xd2511f5335357824 */ /* 0x000fe200078e02ff */
[----:B------:R-:W1:Y:S01]  /*0930*/  LDCU.U8 UR19, c[0x0][0x410] ;  /* 0x00008200ff1377ac */ /* 0x000e620008000000 */
[----:B------:R-:W-:Y:S01]  /*0940*/  IMAD.HI.U32 R49, R54, -0x326172a9, RZ ;  /* 0xcd9e8d5736317827 */ /* 0x000fe200078e00ff */
[----:B------:R-:W2:Y:S03]  /*0950*/  LDCU UR20, c[0x0][0x400] ;  /* 0x00008000ff1477ac */ /* 0x000ea60008000800 */
[----:B------:R-:W-:Y:S01]  /*0960*/  IMAD.HI.U32 R50, R48, -0x2daee0ad, RZ ;  /* 0xd2511f5330327827 */ /* 0x000fe200078e00ff */
[----:B------:R-:W-:Y:S01]  /*0970*/  LOP3.LUT R49, R52, UR5, R49, 0x96, !PT ;  /* 0x0000000534317c12 */ /* 0x000fe2000f8e9631 */
[----:B------:R-:W-:-:S02]  /*0980*/  UIADD3 UR5, UPT, UPT, UR10, -0x4ab325aa, URZ ;  /* 0xb54cda560a057890 */ /* 0x000fc4000fffe0ff */
[----:B------:R-:W-:Y:S01]  /*0990*/  @P0 IMAD.MOV.U32 R63, RZ, RZ, R51 ;  /* 0x000000ffff3f0224 */ /* 0x000fe200078e0033 */
[----:B------:R-:W-:Y:S01]  /*09a0*/  LOP3.LUT R50, R53, UR6, R50, 0x96, !PT ;  /* 0x0000000635327c12 */ /* 0x000fe2000f8e9632 */
[----:B------:R-:W-:Y:S01]  /*09b0*/  IMAD R53, R48, -0x2daee0ad, RZ ;  /* 0xd2511f5330357824 */ /* 0x000fe200078e02ff */
[----:B------:R-:W-:Y:S01]  /*09c0*/  @!P0 MOV R63, R51 ;  /* 0x00000033003f8202 */ /* 0x000fe20000000f00 */
[----:B------:R-:W-:Y:S01]  /*09d0*/  IMAD R54, R54, -0x326172a9, RZ ;  /* 0xcd9e8d5736367824 */ /* 0x000fe200078e02ff */
[----:B------:R-:W-:Y:S01]  /*09e0*/  UIADD3 UR6, UPT, UPT, UR11, 0x646e171e, URZ ;  /* 0x646e171e0b067890 */ /* 0x000fe2000fffe0ff */
[----:B------:R-:W-:-:S04]  /*09f0*/  IMAD.HI.U32 R51, R50, -0x326172a9, RZ ;  /* 0xcd9e8d5732337827 */ /* 0x000fc800078e00ff */
[----:B------:R-:W-:Y:S01]  /*0a00*/  IMAD.HI.U32 R48, R49, -0x2daee0ad, RZ ;  /* 0xd2511f5331307827 */ /* 0x000fe200078e00ff */
[----:B------:R-:W-:Y:S01]  /*0a10*/  LOP3.LUT R51, R54, UR7, R51, 0x96, !PT ;  /* 0x0000000736337c12 */ /* 0x000fe2000f8e9633 */
[----:B------:R-:W-:Y:S02]  /*0a20*/  UIADD3 UR7, UPT, UPT, UR10, -0xe443238, URZ ;  /* 0xf1bbcdc80a077890 */ /* 0x000fe4000fffe0ff */
[----:B------:R-:W-:Y:S01]  /*0a30*/  @P0 IMAD.MOV.U32 R64, RZ, RZ, R44 ;  /* 0x000000ffff400224 */ /* 0x000fe200078e002c */
[----:B------:R-:W-:Y:S01]  /*0a40*/  LOP3.LUT R48, R53, UR8, R48, 0x96, !PT ;  /* 0x0000000835307c12 */ /* 0x000fe2000f8e9630 */
[----:B------:R-:W-:Y:S01]  /*0a50*/  IMAD R53, R50, -0x326172a9, RZ ;  /* 0xcd9e8d5732357824 */ /* 0x000fe200078e02ff */
[----:B------:R-:W-:Y:S01]  /*0a60*/  UIADD3 UR8, UPT, UPT, UR11, -0x24c28bd8, URZ ;  /* 0xdb3d74280b087890 */ /* 0x000fe2000fffe0ff */
[----:B------:R-:W-:Y:S02]  /*0a70*/  @!P0 IMAD.MOV.U32 R64, RZ, RZ, R44 ;  /* 0x000000ffff408224 */ /* 0x000fe400078e002c */
[----:B------:R-:W-:-:S02]  /*0a80*/  IMAD R50, R49, -0x2daee0ad, RZ ;  /* 0xd2511f5331327824 */ /* 0x000fc400078e02ff */
[----:B------:R-:W-:-:S04]  /*0a90*/  IMAD.HI.U32 R44, R48, -0x326172a9, RZ ;  /* 0xcd9e8d57302c7827 */ /* 0x000fc800078e00ff */
[----:B------:R-:W-:Y:S01]  /*0aa0*/  IMAD.HI.U32 R49, R51, -0x2daee0ad, RZ ;  /* 0xd2511f5333317827 */ /* 0x000fe200078e00ff */
[----:B------:R-:W-:Y:S01]  /*0ab0*/  LOP3.LUT R44, R53, UR5, R44, 0x96, !PT ;  /* 0x00000005352c7c12 */ /* 0x000fe2000f8e962c */
[----:B------:R-:W3:Y:S02]  /*0ac0*/  LDCU UR5, c[0x0][0x404] ;  /* 0x00008080ff0577ac */ /* 0x000ee40008000800 */
[----:B------:R-:W-:Y:S01]  /*0ad0*/  @!P0 IMAD.MOV.U32 R65, RZ, RZ, R45 ;  /* 0x000000ffff418224 */ /* 0x000fe200078e002d */
[----:B------:R-:W-:Y:S01]  /*0ae0*/  LOP3.LUT R49, R50, UR6, R49, 0x96, !PT ;  /* 0x0000000632317c12 */ /* 0x000fe2000f8e9631 */
[----:B------:R-:W-:Y:S01]  /*0af0*/  IMAD R48, R48, -0x326172a9, RZ ;  /* 0xcd9e8d5730307824 */ /* 0x000fe200078e02ff */
[----:B------:R-:W4:Y:S01]  /*0b00*/  LDCU UR6, c[0x0][0x408] ;  /* 0x00008100ff0677ac */ /* 0x000f220008000800 */
[----:B------:R-:W-:Y:S02]  /*0b10*/  IMAD R51, R51, -0x2daee0ad, RZ ;  /* 0xd2511f5333337824 */ /* 0x000fe400078e02ff */
[----:B------:R-:W-:-:S04]  /*0b20*/  IMAD.HI.U32 R45, R49, -0x326172a9, RZ ;  /* 0xcd9e8d57312d7827 */ /* 0x000fc800078e00ff */
[----:B------:R-:W-:Y:S01]  /*0b30*/  IMAD.HI.U32 R50, R44, -0x2daee0ad, RZ ;  /* 0xd2511f532c327827 */ /* 0x000fe200078e00ff */
[----:B------:R-:W-:-:S03]  /*0b40*/  LOP3.LUT R45, R48, UR9, R45, 0x96, !PT ;  /* 0x00000009302d7c12 */ /* 0x000fc6000f8e962d */
[----:B------:R-:W-:Y:S01]  /*0b50*/  @P0 IMAD.MOV.U32 R67, RZ, RZ, R46 ;  /* 0x000000ffff430224 */ /* 0x000fe200078e002e */
[----:B------:R-:W-:Y:S01]  /*0b60*/  LOP3.LUT R50, R51, UR14, R50, 0x96, !PT ;  /* 0x0000000e33327c12 */ /* 0x000fe2000f8e9632 */
[----:B------:R-:W-:Y:S02]  /*0b70*/  @!P0 IMAD.MOV.U32 R66, RZ, RZ, R47 ;  /* 0x000000ffff428224 */ /* 0x000fe400078e002f */
[----:B------:R-:W-:Y:S02]  /*0b80*/  @!P0 IMAD.MOV.U32 R67, RZ, RZ, R46 ;  /* 0x000000ffff438224 */ /* 0x000fe400078e002e */
[----:B------:R-:W-:Y:S02]  /*0b90*/  IMAD R47, R44, -0x2daee0ad, RZ ;  /* 0xd2511f532c2f7824 */ /* 0x000fe400078e02ff */
[----:B------:R-:W-:Y:S02]  /*0ba0*/  IMAD R49, R49, -0x326172a9, RZ ;  /* 0xcd9e8d5731317824 */ /* 0x000fe400078e02ff */
[----:B------:R-:W-:-:S04]  /*0bb0*/  IMAD.HI.U32 R46, R50, -0x326172a9, RZ ;  /* 0xcd9e8d57322e7827 */ /* 0x000fc800078e00ff */
[----:B------:R-:W-:Y:S01]  /*0bc0*/  IMAD.HI.U32 R44, R45, -0x2daee0ad, RZ ;  /* 0xd2511f532d2c7827 */ /* 0x000fe200078e00ff */
[----:B------:R-:W-:-:S03]  /*0bd0*/  LOP3.LUT R46, R49, UR7, R46, 0x96, !PT ;  /* 0x00000007312e7c12 */ /* 0x000fc6000f8e962e */
[----:B------:R-:W-:Y:S01]  /*0be0*/  @!P0 IMAD.MOV.U32 R68, RZ, RZ, R40 ;  /* 0x000000ffff448224 */ /* 0x000fe200078e0028 */
[----:B------:R-:W-:Y:S01]  /*0bf0*/  LOP3.LUT R44, R47, UR8, R44, 0x96, !PT ;  /* 0x000000082f2c7c12 */ /* 0x000fe2000f8e962c */
[----:B------:R-:W-:Y:S02]  /*0c00*/  IMAD R40, R45, -0x2daee0ad, RZ ;  /* 0xd2511f532d287824 */ /* 0x000fe400078e02ff */
[----:B------:R-:W-:-:S04]  /*0c10*/  IMAD.HI.U32 R75, R46, -0x2daee0ad, RZ ;  /* 0xd2511f532e4b7827 */ /* 0x000fc800078e00ff */
[----:B------:R-:W-:Y:S01]  /*0c20*/  IMAD R50, R50, -0x326172a9, RZ ;  /* 0xcd9e8d5732327824 */ /* 0x000fe200078e02ff */
[----:B------:R-:W-:Y:S01]  /*0c30*/  LOP3.LUT R75, R40, UR15, R75, 0x96, !PT ;  /* 0x0000000f284b7c12 */ /* 0x000fe2000f8e964b */
[----:B------:R-:W-:Y:S01]  /*0c40*/  IMAD.HI.U32 R73, R44, -0x326172a9, RZ ;  /* 0xcd9e8d572c497827 */ /* 0x000fe200078e00ff */
[----:B------:R-:W0:Y:S03]  /*0c50*/  LDCU.64 UR14, c[0x0][0x3a0] ;  /* 0x00007400ff0e77ac */ /* 0x000e260008000a00 */
[----:B------:R-:W-:Y:S01]  /*0c60*/  @P0 IMAD.MOV.U32 R69, RZ, RZ, R41 ;  /* 0x000000ffff450224 */ /* 0x000fe200078e0029 */
[----:B------:R-:W-:Y:S01]  /*0c70*/  @!P0 MOV R69, R41 ;  /* 0x0000002900458202 */ /* 0x000fe20000000f00 */
[----:B------:R-:W-:Y:S01]  /*0c80*/  @P0 IMAD.MOV.U32 R70, RZ, RZ, R42 ;  /* 0x000000ffff460224 */ /* 0x000fe200078e002a */
[----:B------:R-:W-:Y:S01]  /*0c90*/  @!P0 MOV R70, R42 ;  /* 0x0000002a00468202 */ /* 0x000fe20000000f00 */
[----:B------:R-:W-:Y:S01]  /*0ca0*/  @P0 IMAD.MOV.U32 R71, RZ, RZ, R43 ;  /* 0x000000ffff470224 */ /* 0x000fe200078e002b */
[----:B------:R-:W-:Y:S01]  /*0cb0*/  LOP3.LUT R73, R50, UR16, R73, 0x96, !PT ;  /* 0x0000001032497c12 */ /* 0x000fe2000f8e9649 */
[----:B------:R-:W-:Y:S01]  /*0cc0*/  @!P0 IMAD.MOV.U32 R71, RZ, RZ, R43 ;  /* 0x000000ffff478224 */ /* 0x000fe200078e002b */
[----:B------:R-:W0:Y:S01]  /*0cd0*/  LDCU.64 UR16, c[0x0][0x380] ;  /* 0x00007000ff1077ac */ /* 0x000e220008000a00 */
[----:B------:R-:W-:-:S02]  /*0ce0*/  IMAD.MOV.U32 R74, RZ, RZ, RZ ;  /* 0x000000ffff4a7224 */ /* 0x000fc400078e00ff */
[----:B------:R-:W-:Y:S02]  /*0cf0*/  IMAD R83, R46, -0x2daee0ad, RZ ;  /* 0xd2511f532e537824 */ /* 0x000fe400078e02ff */
[----:B-1234-:R-:W-:-:S07]  /*0d00*/  IMAD R72, R44, -0x326172a9, RZ ;  /* 0xcd9e8d572c487824 */ /* 0x01efce00078e02ff */
.L_x_4718:
[----:B-1----:R-:W1:Y:S01]  /*0d10*/  @UP0 LDCU.64 UR8, c[0x0][0x3e0] ;  /* 0x00007c00ff0807ac */ /* 0x002e620008000a00 */
[----:B------:R-:W2:Y:S01]  /*0d20*/  S2R R54, SR_TID.X ;  /* 0x0000000000367919 */ /* 0x000ea20000002100 */
[----:B------:R-:W-:Y:S01]  /*0d30*/  PLOP3.LUT P0, PT, PT, PT, UP0, 0x80, 0x8 ;  /* 0x000000000008781c */ /* 0x000fe20003f0f008 */
[----:B------:R-:W3:Y:S01]  /*0d40*/  LDC.64 R76, c[0x0][0x390] ;  /* 0x0000e400ff4c7b82 */ /* 0x000ee20000000a00 */
[----:B0-----:R-:W-:Y:S02]  /*0d50*/  UIMAD UR7, UR4, UR18, URZ ;  /* 0x00000012040772a4 */ /* 0x001fe4000f8e02ff */
[----:B-1----:R-:W-:-:S06]  /*0d60*/  @UP0 UIMAD.WIDE UR8, UR4, 0x2, UR8 ;  /* 0x00000002040808a5 */ /* 0x002fcc000f8e0208 */
[----:B------:R-:W-:Y:S01]  /*0d70*/  MOV R48, UR8 ;  /* 0x0000000800307c02 */ /* 0x000fe20008000f00 */
[----:B------:R-:W-:Y:S01]  /*0d80*/  IMAD.U32 R49, RZ, RZ, UR9 ;  /* 0x00000009ff317e24 */ /* 0x000fe2000f8e00ff */
[----:B------:R-:W-:-:S04]  /*0d90*/  USHF.R.S32.HI UR8, URZ, 0x1f, UR7 ;  /* 0x0000001fff087899 */ /* 0x000fc80008011407 */
[----:B------:R-:W4:Y:S01]  /*0da0*/  @P0 LDG.E.U16 R48, desc[UR12][R48.64] ;  /* 0x0000000c30300981 */ /* 0x000f22000c1e1500 */
[----:B------:R-:W-:-:S06]  /*0db0*/  ULEA.HI UR8, UR8, UR7, URZ, 0x3 ;  /* 0x0000000708087291 */ /* 0x000fcc000f8f18ff */
[----:B------:R-:W-:-:S05]  /*0dc0*/  IMAD.U32 R53, RZ, RZ, UR8 ;  /* 0x00000008ff357e24 */ /* 0x000fca000f8e00ff */
[----:B--2---:R-:W-:-:S05]  /*0dd0*/  LEA.HI.SX32 R53, R53, R54, 0x1d ;  /* 0x0000003635357211 */ /* 0x004fca00078feaff */
[----:B---3--:R-:W-:-:S06]  /*0de0*/  IMAD.WIDE.U32 R44, R53, 0x10, R76 ;  /* 0x00000010352c7825 */ /* 0x008fcc00078e004c */
[----:B------:R-:W5:Y:S01]  /*0df0*/  LDG.E.128 R44, desc[UR12][R44.64] ;  /* 0x0000000c2c2c7981 */ /* 0x000f62000c1e1d00 */
[----:B------:R-:W-:Y:S01]  /*0e00*/  PLOP3.LUT P0, PT, PT, PT, UP0, 0x80, 0x8 ;  /* 0x000000000008781c */ /* 0x000fe20003f0f008 */
[----:B------:R-:W-:Y:S01]  /*0e10*/  UMOV UR7, 0x3f800000 ;  /* 0x3f80000000077882 */ /* 0x000fe20000000000 */
[----:B------:R-:W-:Y:S01]  /*0e20*/  PLOP3.LUT P1, PT, PT, PT, UP0, 0x80, 0x8 ;  /* 0x000000000008781c */ /* 0x000fe20003f2f008 */
[----:B------:R-:W-:-:S10]  /*0e30*/  HFMA2 R85, -RZ, RZ, 0.1171875, 0 ;  /* 0x2f800000ff557431 */ /* 0x000fd400000001ff */
[----:B----4-:R-:W-:Y:S01]  /*0e40*/  @P0 HADD2.F32 R50, -RZ, R48.H0_H0 ;  /* 0x20000030ff320230 */ /* 0x010fe20000004100 */
[----:B------:R-:W-:-:S04]  /*0e50*/  ISETP.NE.U32.AND P0, PT, RZ, UR14, PT ;  /* 0x0000000eff007c0c */ /* 0x000fc8000bf05070 */
[----:B------:R-:W-:Y:S02]  /*0e60*/  ISETP.NE.AND.EX P0, PT, RZ, UR15, PT, P0 ;  /* 0x0000000fff007c0c */ /* 0x000fe4000bf05300 */
[----:B------:R-:W-:-:S11]  /*0e70*/  @P1 R2UR UR7, R50 ;  /* 0x00000000320712ca */ /* 0x000fd600000e0000 */
[----:B------:R-:W-:Y:S05]  /*0e80*/  @!P0 BRA `(.L_x_4515) ;  /* 0x0000003000308947 */ /* 0x000fea0003800000 */
        /* <DEDUP_REMOVED lines=13> */
.L_x_27328:
[----:B------:R-:W-:Y:S05]  /*0f60*/  BRX R48 -0xf70                                         (*"BRANCH_TARGETS .L_x_27329,.L_x_27330,.L_x_27331"*) ;  /* 0xfffffff030247949 */ /* 0x000fea000383ffff */
.L_x_27331:
[----:B------:R-:W-:Y:S01]  /*0f70*/  IADD3 R48, PT, PT, R80, 0x1, RZ ;  /* 0x0000000150307810 */ /* 0x000fe20007ffe0ff */
[----:B------:R-:W-:Y:S02]  /*0f80*/  IMAD.MOV.U32 R84, RZ, RZ, R83 ;  /* 0x000000ffff547224 */ /* 0x000fe400078e0053 */
[----:B------:R-:W-:Y:S01]  /*0f90*/  IMAD.MOV.U32 R49, RZ, RZ, R73 ;  /* 0x000000ffff317224 */ /* 0x000fe200078e0049 */
[----:B------:R-:W-:Y:S06]  /*0fa0*/  BRA `(.L_x_4516) ;  /* 0x0000000400307947 */ /* 0x000fec0003800000 */
.L_x_27329:
[----:B------:R-:W-:Y:S01]  /*0fb0*/  MOV R84, R83 ;  /* 0x0000005300547202 */ /* 0x000fe20000000f00 */
[----:B------:R-:W-:Y:S02]  /*0fc0*/  IMAD.MOV.U32 R48, RZ, RZ, 0x3 ;  /* 0x00000003ff307424 */ /* 0x000fe400078e00ff */
[----:B------:R-:W-:Y:S01]  /*0fd0*/  IMAD.MOV.U32 R49, RZ, RZ, R75 ;  /* 0x000000ffff317224 */ /* 0x000fe200078e004b */
[----:B------:R-:W-:Y:S06]  /*0fe0*/  BRA `(.L_x_4516) ;  /* 0x0000000400207947 */ /* 0x000fec0003800000 */
.L_x_27330:
        /* <DEDUP_REMOVED lines=12> */
.L_x_4517:
        /* <DEDUP_REMOVED lines=51> */
[----:B------:R-:W-:Y:S01]  /*13e0*/  IMAD.MOV.U32 R49, RZ, RZ, R83 ;  /* 0x000000ffff317224 */ /* 0x000fe200078e0053 */
[----:B------:R-:W-:Y:S01]  /*13f0*/  LOP3.LUT R56, R56, UR8, R51, 0x96, !PT ;  /* 0x0000000838387c12 */ /* 0x000fe2000f8e9633 */
[----:B------:R-:W-:Y:S01]  /*1400*/  UIADD3 UR8, UPT, UPT, UR10, -0x700cb87f, URZ ;  /* 0x8ff347810a087890 */ /* 0x000fe2000fffe0ff */
[----:B------:R-:W-:-:S04]  /*1410*/  IMAD.WIDE.U32 R72, R72, -0x326172a9, RZ ;  /* 0xcd9e8d5748487825 */ /* 0x000fc800078e00ff */
[----:B------:R-:W-:Y:S01]  /*1420*/  IMAD.WIDE.U32 R56, R56, -0x2daee0ad, RZ ;  /* 0xd2511f5338387825 */ /* 0x000fe200078e00ff */
[----:B------:R-:W-:-:S03]  /*1430*/  LOP3.LUT R73, R50, UR8, R73, 0x96, !PT ;  /* 0x0000000832497c12 */ /* 0x000fc6000f8e9649 */
[----:B------:R-:W-:Y:S01]  /*1440*/  IMAD.MOV.U32 R84, RZ, RZ, R56 ;  /* 0x000000ffff547224 */ /* 0x000fe200078e0038 */
[----:B------:R-:W-:Y:S01]  /*1450*/  LOP3.LUT R75, R48, UR9, R57, 0x96, !PT ;  /* 0x00000009304b7c12 */ /* 0x000fe2000f8e9639 */
[----:B------:R-:W-:-:S07]  /*1460*/  HFMA2 R48, -RZ, RZ, 0, 0 ;  /* 0x00000000ff307431 */ /* 0x000fce00000001ff */
.L_x_4516:
[----:B------:R-:W-:Y:S01]  /*1470*/  I2FP.F32.U32 R50, R49 ;  /* 0x0000003100327245 */ /* 0x000fe20000201000 */
[----:B-----5:R-:W-:Y:S01]  /*1480*/  HADD2.F32 R49, -RZ, R44.H0_H0 ;  /* 0x2000002cff317230 */ /* 0x020fe20000004100 */
[----:B------:R-:W-:Y:S01]  /*1490*/  ISETP.NE.AND P2, PT, R48, 0x1, PT ;  /* 0x000000013000780c */ /* 0x000fe20003f45270 */
[----:B------:R-:W-:Y:S02]  /*14a0*/  HADD2.F32 R52, -RZ, R13.H0_H0 ;  /* 0x2000000dff347230 */ /* 0x000fe40000004100 */
[----:B------:R-:W-:Y:S01]  /*14b0*/  FFMA.FTZ R50, R50, R85, 1.1641532182693481445e-10 ;  /* 0x2f00000032327423 */ /* 0x000fe20000010055 */
[----:B------:R-:W-:-:S04]  /*14c0*/  FMUL.FTZ R49, R49, UR7 ;  /* 0x0000000731317c20 */ /* 0x000fc80008410000 */
[----:B------:R-:W-:Y:S01]  /*14d0*/  FMUL.FTZ R49, R49, UR6 ;  /* 0x0000000631317c20 */ /* 0x000fe20008410000 */
[----:B------:R-:W-:Y:S01]  /*14e0*/  FSETP.GTU.FTZ.AND P1, PT, R50, UR5, PT ;  /* 0x0000000532007c0b */ /* 0x000fe2000bf3c000 */
[----:B------:R-:W-:-:S03]  /*14f0*/  HADD2.F32 R50, -RZ, R40.H0_H0 ;  /* 0x20000028ff327230 */ /* 0x000fc60000004100 */
[----:B------:R-:W-:Y:S02]  /*1500*/  FSEL R49, R49, RZ, !P1 ;  /* 0x000000ff31317208 */ /* 0x000fe40004800000 */
[----:B------:R-:W-:-:S03]  /*1510*/  PLOP3.LUT P1, PT, P1, PT, PT, 0x8, 0x80 ;  /* 0x000000000080781c */ /* 0x000fc60000f2e170 */
[----:B------:R-:W-:Y:S01]  /*1520*/  FFMA.FTZ R52, R49, R52, R50 ;  /* 0x0000003431347223 */ /* 0x000fe20000010032 */
[----:B------:R-:W-:Y:S01]  /*1530*/  IMAD.MOV.U32 R50, RZ, RZ, 0x2 ;  /* 0x00000002ff327424 */ /* 0x000fe200078e00ff */
        /* <DEDUP_REMOVED lines=11> */
.L_x_4519:
        /* <DEDUP_REMOVED lines=12> */
.L_x_4520:
        /* <DEDUP_REMOVED lines=56> */
[----:B------:R-:W-:Y:S02]  /*1a30*/  LOP3.LUT R73, R56, UR8, R73, 0x96, !PT ;  /* 0x0000000838497c12 */ /* 0x000fe4000f8e9649 */
[----:B------:R-:W-:Y:S01]  /*1a40*/  MOV R84, R50 ;  /* 0x0000003200547202 */ /* 0x000fe20000000f00 */
[----:B------:R-:W-:Y:S01]  /*1a50*/  IMAD.MOV.U32 R50, RZ, RZ, RZ ;  /* 0x000000ffff327224 */ /* 0x000fe200078e00ff */
[----:B------:R-:W-:-:S07]  /*1a60*/  LOP3.LUT R75, R48, UR9, R51, 0x96, !PT ;  /* 0x00000009304b7c12 */ /* 0x000fce000f8e9633 */
.L_x_4518:
[----:B------:R-:W-:Y:S01]  /*1a70*/  I2FP.F32.U32 R48, R49 ;  /* 0x0000003100307245 */ /* 0x000fe20000201000 */
[----:B------:R-:W-:Y:S01]  /*1a80*/  HADD2.F32 R44, -RZ, R44.H1_H1 ;  /* 0x3000002cff2c7230 */ /* 0x000fe20000004100 */
[----:B------:R-:W-:Y:S01]  /*1a90*/  ISETP.NE.AND P2, PT, R50, 0x1, PT ;  /* 0x000000013200780c */ /* 0x000fe20003f45270 */
[----:B------:R-:W-:Y:S02]  /*1aa0*/  HADD2.F32 R55, -RZ, R13.H1_H1 ;  /* 0x3000000dff377230 */ /* 0x000fe40000004100 */
[----:B------:R-:W-:Y:S01]  /*1ab0*/  FFMA.FTZ R48, R48, R85, 1.1641532182693481445e-10 ;  /* 0x2f00000030307423 */ /* 0x000fe20000010055 */
[----:B------:R-:W-:Y:S01]  /*1ac0*/  FMUL.FTZ R44, R44, UR7 ;  /* 0x000000072c2c7c20 */ /* 0x000fe20008410000 */
[----:B------:R-:W-:Y:S02]  /*1ad0*/  HADD2.F32 R49, -RZ, R40.H1_H1 ;  /* 0x30000028ff317230 */ /* 0x000fe40000004100 */
[----:B------:R-:W-:Y:S02]  /*1ae0*/  IMAD.MOV.U32 R57, RZ, RZ, 0x2 ;  /* 0x00000002ff397424 */ /* 0x000fe400078e00ff */
[----:B------:R-:W-:Y:S01]  /*1af0*/  FMUL.FTZ R44, R44, UR6 ;  /* 0x000000062c2c7c20 */ /* 0x000fe20008410000 */
[----:B------:R-:W-:-:S04]  /*1b00*/  FSETP.GTU.FTZ.AND P1, PT, R48, UR5, PT ;  /* 0x0000000530007c0b */ /* 0x000fc8000bf3c000 */
        /* <DEDUP_REMOVED lines=14> */
.L_x_4522:
        /* <DEDUP_REMOVED lines=12> */
.L_x_4523:
        /* <DEDUP_REMOVED lines=59> */
[----:B------:R-:W-:-:S07]  /*2060*/  IMAD.MOV.U32 R57, RZ, RZ, RZ ;  /* 0x000000ffff397224 */ /* 0x000fce00078e00ff */
.L_x_4521:
[----:B------:R-:W-:Y:S01]  /*2070*/  I2FP.F32.U32 R44, R44 ;  /* 0x0000002c002c7245 */ /* 0x000fe20000201000 */
[----:B------:R-:W-:Y:S01]  /*2080*/  HADD2.F32 R48, -RZ, R45.H0_H0 ;  /* 0x2000002dff307230 */ /* 0x000fe20000004100 */
[----:B------:R-:W-:Y:S01]  /*2090*/  ISETP.NE.AND P2, PT, R57, 0x1, PT ;  /* 0x000000013900780c */ /* 0x000fe20003f45270 */
[----:B------:R-:W-:Y:S02]  /*20a0*/  HADD2.F32 R49, -RZ, R12.H0_H0 ;  /* 0x2000000cff317230 */ /* 0x000fe40000004100 */
[----:B------:R-:W-:Y:S01]  /*20b0*/  FFMA.FTZ R44, R44, R85, 1.1641532182693481445e-10 ;  /* 0x2f0000002c2c7423 */ /* 0x000fe20000010055 */
[----:B------:R-:W-:Y:S01]  /*20c0*/  FMUL.FTZ R48, R48, UR7 ;  /* 0x0000000730307c20 */ /* 0x000fe20008410000 */
[----:B------:R-:W-:-:S03]  /*20d0*/  HADD2.F32 R51, -RZ, R41.H0_H0 ;  /* 0x20000029ff337230 */ /* 0x000fc60000004100 */
[----:B------:R-:W-:Y:S01]  /*20e0*/  FMUL.FTZ R48, R48, UR6 ;  /* 0x0000000630307c20 */ /* 0x000fe20008410000 */
[----:B------:R-:W-:Y:S01]  /*20f0*/  FSETP.GTU.FTZ.AND P1, PT, R44, UR5, PT ;  /* 0x000000052c007c0b */ /* 0x000fe2000bf3c000 */
[----:B------:R-:W-:-:S03]  /*2100*/  IMAD.MOV.U32 R44, RZ, RZ, R72 ;  /* 0x000000ffff2c7224 */ /* 0x000fc600078e0048 */
        /* <DEDUP_REMOVED lines=13> */
.L_x_4525:
        /* <DEDUP_REMOVED lines=12> */
.L_x_4526:
        /* <DEDUP_REMOVED lines=59> */
[----:B------:R-:W-:-:S07]  /*2650*/  LOP3.LUT R75, R50, UR9, R49, 0x96, !PT ;  /* 0x00000009324b7c12 */ /* 0x000fce000f8e9631 */
.L_x_4524:
        /* <DEDUP_REMOVED lines=8> */
[----:B------:R-:W-:Y:S01]  /*26e0*/  FSETP.GTU.FTZ.AND P2, PT, R44, UR5, PT ;  /* 0x000000052c007c0b */ /* 0x000fe2000bf5c000 */
        /* <DEDUP_REMOVED lines=14> */
.L_x_4528:
        /* <DEDUP_REMOVED lines=12> */
.L_x_4529:
        /* <DEDUP_REMOVED lines=56> */
[----:B------:R-:W-:-:S04]  /*2c10*/  LOP3.LUT R73, R50, UR8, R73, 0x96, !PT ;  /* 0x0000000832497c12 */ /* 0x000fc8000f8e9649 */
[----:B------:R-:W-:Y:S01]  /*2c20*/  LOP3.LUT R75, R48, UR9, R45, 0x96, !PT ;  /* 0x00000009304b7c12 */ /* 0x000fe2000f8e962d */
[----:B------:R-:W-:Y:S01]  /*2c30*/  IMAD.MOV.U32 R45, RZ, RZ, R84 ;  /* 0x000000ffff2d7224 */ /* 0x000fe200078e0054 */
[----:B------:R-:W-:-:S07]  /*2c40*/  MOV R84, R44 ;  /* 0x0000002c00547202 */ /* 0x000fce0000000f00 */
.L_x_4527:
        /* <DEDUP_REMOVED lines=13> */
[----:B------:R-:W-:Y:S01]  /*2d20*/  MOV R45, R72 ;  /* 0x00000048002d7202 */ /* 0x000fe20000000f00 */
[----:B------:R-:W-:Y:S07]  /*2d30*/  @!P4 BRA `(.L_x_4530) ;  /* 0x000000040040c947 */ /* 0x000fee0003800000 */
        /* <DEDUP_REMOVED lines=8> */
.L_x_4531:
        /* <DEDUP_REMOVED lines=12> */
.L_x_4532:
        /* <DEDUP_REMOVED lines=55> */
[----:B------:R-:W-:-:S04]  /*31f0*/  LOP3.LUT R73, R50, UR8, R73, 0x96, !PT ;  /* 0x0000000832497c12 */ /* 0x000fc8000f8e9649 */
[----:B------:R-:W-:Y:S01]  /*3200*/  LOP3.LUT R75, R48, UR9, R45, 0x96, !PT ;  /* 0x00000009304b7c12 */ /* 0x000fe2000f8e962d */
[----:B------:R-:W-:Y:S01]  /*3210*/  HFMA2 R48, -RZ, RZ, 0, 0 ;  /* 0x00000000ff307431 */ /* 0x000fe200000001ff */
[----:B------:R-:W-:Y:S01]  /*3220*/  MOV R45, R84 ;  /* 0x00000054002d7202 */ /* 0x000fe20000000f00 */
[----:B------:R-:W-:-:S07]  /*3230*/  IMAD.MOV.U32 R84, RZ, RZ, R44 ;  /* 0x000000ffff547224 */ /* 0x000fce00078e002c */
.L_x_4530:
[----:B------:R-:W-:Y:S01]  /*3240*/  I2FP.F32.U32 R44, R45 ;  /* 0x0000002d002c7245 */ /* 0x000fe20000201000 */
[----:B------:R-:W-:Y:S01]  /*3250*/  HADD2.F32 R46, -RZ, R46.H1_H1 ;  /* 0x3000002eff2e7230 */ /* 0x000fe20000004100 */
[----:B------:R-:W-:Y:S01]  /*3260*/  ISETP.NE.AND P5, PT, R48, 0x1, PT ;  /* 0x000000013000780c */ /* 0x000fe20003fa5270 */
[----:B------:R-:W-:Y:S02]  /*3270*/  HADD2.F32 R45, -RZ, R11.H1_H1 ;  /* 0x3000000bff2d7230 */ /* 0x000fe40000004100 */
[----:B------:R-:W-:Y:S01]  /*3280*/  FFMA.FTZ R44, R44, R85, 1.1641532182693481445e-10 ;  /* 0x2f0000002c2c7423 */ /* 0x000fe20000010055 */
[----:B------:R-:W-:Y:S01]  /*3290*/  FMUL.FTZ R46, R46, UR7 ;  /* 0x000000072e2e7c20 */ /* 0x000fe20008410000 */
[----:B------:R-:W-:-:S03]  /*32a0*/  HADD2.F32 R49, -RZ, R42.H1_H1 ;  /* 0x3000002aff317230 */ /* 0x000fc60000004100 */
[----:B------:R-:W-:Y:S01]  /*32b0*/  FMUL.FTZ R46, R46, UR6 ;  /* 0x000000062e2e7c20 */ /* 0x000fe20008410000 */
[----:B------:R-:W-:-:S04]  /*32c0*/  FSETP.GTU.FTZ.AND P4, PT, R44, UR5, PT ;  /* 0x000000052c007c0b */ /* 0x000fc8000bf9c000 */
[----:B------:R-:W-:Y:S02]  /*32d0*/  FSEL R46, R46, RZ, !P4 ;  /* 0x000000ff2e2e7208 */ /* 0x000fe40006000000 */
[----:B------:R-:W-:-:S03]  /*32e0*/  PLOP3.LUT P4, PT, P4, PT, PT, 0x8, 0x80 ;  /* 0x000000000080781c */ /* 0x000fc6000278e170 */
[----:B------:R-:W-:Y:S01]  /*32f0*/  FFMA.FTZ R46, R46, R45, R49 ;  /* 0x0000002d2e2e7223 */ /* 0x000fe20000010031 */
[----:B------:R-:W-:Y:S01]  /*3300*/  IMAD.MOV.U32 R49, RZ, RZ, 0x2 ;  /* 0x00000002ff317424 */ /* 0x000fe200078e00ff */
[----:B------:R-:W-:Y:S02]  /*3310*/  MOV R45, R72 ;  /* 0x00000048002d7202 */ /* 0x000fe40000000f00 */
        /* <DEDUP_REMOVED lines=10> */
.L_x_4534:
        /* <DEDUP_REMOVED lines=12> */
.L_x_4535:
        /* <DEDUP_REMOVED lines=60> */
.L_x_4533:
[----:B------:R-:W-:Y:S01]  /*3840*/  I2FP.F32.U32 R44, R45 ;  /* 0x0000002d002c7245 */ /* 0x000fe20000201000 */
[----:B------:R-:W-:Y:S01]  /*3850*/  HADD2.F32 R45, -RZ, R47.H0_H0 ;  /* 0x2000002fff2d7230 */ /* 0x000fe20000004100 */
[----:B------:R-:W-:Y:S01]  /*3860*/  ISETP.NE.AND P6, PT, R49, 0x1, PT ;  /* 0x000000013100780c */ /* 0x000fe20003fc5270 */
[----:B------:R-:W-:Y:S02]  /*3870*/  HADD2.F32 R48, -RZ, R10.H0_H0 ;  /* 0x2000000aff307230 */ /* 0x000fe40000004100 */
[----:B------:R-:W-:Y:S02]  /*3880*/  HFMA2 R94, -RZ, RZ, 0, 1.1920928955078125e-07 ;  /* 0x00000002ff5e7431 */ /* 0x000fe400000001ff */
[----:B------:R-:W-:Y:S01]  /*3890*/  FFMA.FTZ R44, R44, R85, 1.1641532182693481445e-10 ;  /* 0x2f0000002c2c7423 */ /* 0x000fe20000010055 */
[----:B------:R-:W-:Y:S01]  /*38a0*/  FMUL.FTZ R45, R45, UR7 ;  /* 0x000000072d2d7c20 */ /* 0x000fe20008410000 */
[----:B------:R-:W-:-:S03]  /*38b0*/  HADD2.F32 R50, -RZ, R43.H0_H0 ;  /* 0x2000002bff327230 */ /* 0x000fc60000004100 */
[----:B------:R-:W-:Y:S01]  /*38c0*/  FMUL.FTZ R45, R45, UR6 ;  /* 0x000000062d2d7c20 */ /* 0x000fe20008410000 */
[----:B------:R-:W-:-:S04]  /*38d0*/  FSETP.GTU.FTZ.AND P5, PT, R44, UR5, PT ;  /* 0x000000052c007c0b */ /* 0x000fc8000bfbc000 */
        /* <DEDUP_REMOVED lines=13> */
.L_x_4537:
        /* <DEDUP_REMOVED lines=14> */
.L_x_4538:
        /* <DEDUP_REMOVED lines=60> */
.L_x_4536:
[----:B------:R-:W-:Y:S01]  /*3e50*/  I2FP.F32.U32 R44, R45 ;  /* 0x0000002d002c7245 */ /* 0x000fe20000201000 */
[----:B------:R-:W-:Y:S01]  /*3e60*/  HADD2.F32 R47, -RZ, R47.H1_H1 ;  /* 0x3000002fff2f7230 */ /* 0x000fe20000004100 */
[----:B------:R-:W-:Y:S01]  /*3e70*/  F2FP.F16.F32.PACK_AB R46, R46, R57 ;  /* 0x000000392e2e723e */ /* 0x000fe200000000ff */
[----:B------:R-:W-:Y:S01]  /*3e80*/  HADD2.F32 R82, -RZ, R10.H1_H1 ;  /* 0x3000000aff527230 */ /* 0x000fe20000004100 */
[----:B------:R-:W-:Y:S01]  /*3e90*/  F2FP.F16.F32.PACK_AB R45, R58, R56 ;  /* 0x000000383a2d723e */ /* 0x000fe200000000ff */
[----:B------:R-:W-:Y:S01]  /*3ea0*/  FFMA.FTZ R44, R44, R85, 1.1641532182693481445e-10 ;  /* 0x2f0000002c2c7423 */ /* 0x000fe20000010055 */
[----:B------:R-:W-:Y:S01]  /*3eb0*/  FMUL.FTZ R47, R47, UR7 ;  /* 0x000000072f2f7c20 */ /* 0x000fe20008410000 */
[----:B------:R-:W-:-:S03]  /*3ec0*/  HADD2.F32 R48, -RZ, R43.H1_H1 ;  /* 0x3000002bff307230 */ /* 0x000fc60000004100 */
[----:B------:R-:W-:Y:S01]  /*3ed0*/  FMUL.FTZ R47, R47, UR6 ;  /* 0x000000062f2f7c20 */ /* 0x000fe20008410000 */
[----:B------:R-:W-:Y:S02]  /*3ee0*/  FSETP.GTU.FTZ.AND P6, PT, R44, UR5, PT ;  /* 0x000000052c007c0b */ /* 0x000fe4000bfdc000 */
[----:B------:R-:W-:Y:S02]  /*3ef0*/  F2FP.F16.F32.PACK_AB R44, R55, R52 ;  /* 0x00000034372c723e */ /* 0x000fe400000000ff */
[----:B------:R-:W-:Y:S02]  /*3f00*/  FSEL R47, R47, RZ, !P6 ;  /* 0x000000ff2f2f7208 */ /* 0x000fe40007000000 */
[----:B------:R-:W-:-:S03]  /*3f10*/  PLOP3.LUT P6, PT, P6, PT, PT, 0x8, 0x80 ;  /* 0x000000000080781c */ /* 0x000fc600037ce170 */
[----:B------:R-:W-:-:S05]  /*3f20*/  FFMA.FTZ R82, R47, R82, R48 ;  /* 0x000000522f527223 */ /* 0x000fca0000010030 */
[----:B------:R-:W-:Y:S01]  /*3f30*/  F2FP.F16.F32.PACK_AB R47, R82, R59 ;  /* 0x0000003b522f723e */ /* 0x000fe200000000ff */
[----:B------:R-:W-:Y:S06]  /*3f40*/  BRA `(.L_x_4539) ;  /* 0x0000002c00f07947 */ /* 0x000fec0003800000 */
.L_x_4515:
        /* <DEDUP_REMOVED lines=15> */
.L_x_4541:
        /* <DEDUP_REMOVED lines=12> */
.L_x_4542:
        /* <DEDUP_REMOVED lines=57> */
[----:B------:R-:W-:Y:S01]  /*4490*/  LOP3.LUT R75, R48, UR9, R57, 0x96, !PT ;  /* 0x00000009304b7c12 */ /* 0x000fe2000f8e9639 */
[----:B------:R-:W-:Y:S01]  /*44a0*/  IMAD.MOV.U32 R48, RZ, RZ, R83 ;  /* 0x000000ffff307224 */ /* 0x000fe200078e0053 */
[----:B------:R-:W-:-:S07]  /*44b0*/  MOV R84, R56 ;  /* 0x0000003800547202 */ /* 0x000fce0000000f00 */
.L_x_4540:
[----:B------:R-:W-:Y:S01]  /*44c0*/  I2FP.F32.U32 R48, R48 ;  /* 0x0000003000307245 */ /* 0x000fe20000201000 */
[----:B-----5:R-:W-:Y:S01]  /*44d0*/  HADD2.F32 R49, -RZ, R44.H0_H0 ;  /* 0x2000002cff317230 */ /* 0x020fe20000004100 */
[----:B------:R-:W-:Y:S01]  /*44e0*/  ISETP.NE.AND P2, PT, R50, 0x1, PT ;  /* 0x000000013200780c */ /* 0x000fe20003f45270 */
[----:B------:R-:W-:Y:S02]  /*44f0*/  HADD2.F32 R51, -RZ, R13.H0_H0 ;  /* 0x2000000dff337230 */ /* 0x000fe40000004100 */
[----:B------:R-:W-:Y:S01]  /*4500*/  FFMA.FTZ R48, R48, R85, 1.1641532182693481445e-10 ;  /* 0x2f00000030307423 */ /* 0x000fe20000010055 */
[----:B------:R-:W-:-:S04]  /*4510*/  FMUL.FTZ R49, R49, UR7 ;  /* 0x0000000731317c20 */ /* 0x000fc80008410000 */
[----:B------:R-:W-:Y:S01]  /*4520*/  FMUL.FTZ R49, R49, UR6 ;  /* 0x0000000631317c20 */ /* 0x000fe20008410000 */
[----:B------:R-:W-:Y:S02]  /*4530*/  FSETP.GTU.FTZ.AND P1, PT, R48, UR5, PT ;  /* 0x0000000530007c0b */ /* 0x000fe4000bf3c000 */
[----:B------:R-:W-:Y:S02]  /*4540*/  MOV R48, R72 ;  /* 0x0000004800307202 */ /* 0x000fe40000000f00 */
[----:B------:R-:W-:Y:S01]  /*4550*/  FSEL R52, R49, RZ, !P1 ;  /* 0x000000ff31347208 */ /* 0x000fe20004800000 */
[----:B------:R-:W-:Y:S01]  /*4560*/  IMAD.MOV.U32 R49, RZ, RZ, 0x2 ;  /* 0x00000002ff317424 */ /* 0x000fe200078e00ff */
        /* <DEDUP_REMOVED lines=12> */
.L_x_4544:
        /* <DEDUP_REMOVED lines=12> */
.L_x_4545:
        /* <DEDUP_REMOVED lines=56> */
[----:B------:R-:W-:-:S04]  /*4a70*/  LOP3.LUT R73, R56, UR8, R73, 0x96, !PT ;  /* 0x0000000838497c12 */ /* 0x000fc8000f8e9649 */
[----:B------:R-:W-:Y:S02]  /*4a80*/  LOP3.LUT R75, R48, UR9, R51, 0x96, !PT ;  /* 0x00000009304b7c12 */ /* 0x000fe4000f8e9633 */
[----:B------:R-:W-:Y:S01]  /*4a90*/  MOV R48, R84 ;  /* 0x0000005400307202 */ /* 0x000fe20000000f00 */
[----:B------:R-:W-:-:S07]  /*4aa0*/  IMAD.MOV.U32 R84, RZ, RZ, R50 ;  /* 0x000000ffff547224 */ /* 0x000fce00078e0032 */
.L_x_4543:
[----:B------:R-:W-:Y:S01]  /*4ab0*/  I2FP.F32.U32 R48, R48 ;  /* 0x0000003000307245 */ /* 0x000fe20000201000 */
[----:B------:R-:W-:Y:S01]  /*4ac0*/  HADD2.F32 R44, -RZ, R44.H1_H1 ;  /* 0x3000002cff2c7230 */ /* 0x000fe20000004100 */
[----:B------:R-:W-:Y:S01]  /*4ad0*/  ISETP.NE.AND P2, PT, R49, 0x1, PT ;  /* 0x000000013100780c */ /* 0x000fe20003f45270 */
[----:B------:R-:W-:Y:S02]  /*4ae0*/  IMAD.MOV.U32 R50, RZ, RZ, 0x2 ;  /* 0x00000002ff327424 */ /* 0x000fe400078e00ff */
[----:B------:R-:W-:Y:S01]  /*4af0*/  FFMA.FTZ R48, R48, R85, 1.1641532182693481445e-10 ;  /* 0x2f00000030307423 */ /* 0x000fe20000010055 */
[----:B------:R-:W-:-:S04]  /*4b00*/  FMUL.FTZ R44, R44, UR7 ;  /* 0x000000072c2c7c20 */ /* 0x000fc80008410000 */
[----:B------:R-:W-:Y:S01]  /*4b10*/  FMUL.FTZ R44, R44, UR6 ;  /* 0x000000062c2c7c20 */ /* 0x000fe20008410000 */
[----:B------:R-:W-:Y:S01]  /*4b20*/  FSETP.GTU.FTZ.AND P1, PT, R48, UR5, PT ;  /* 0x0000000530007c0b */ /* 0x000fe2000bf3c000 */
[----:B------:R-:W-:-:S03]  /*4b30*/  HADD2.F32 R48, -RZ, R13.H1_H1 ;  /* 0x3000000dff307230 */ /* 0x000fc60000004100 */
[----:B------:R-:W-:Y:S02]  /*4b40*/  FSEL R55, R44, RZ, !P1 ;  /* 0x000000ff2c377208 */ /* 0x000fe40004800000 */
[----:B------:R-:W-:Y:S02]  /*4b50*/  PLOP3.LUT P1, PT, P1, PT, PT, 0x8, 0x80 ;  /* 0x000000000080781c */ /* 0x000fe40000f2e170 */
[----:B------:R-:W-:Y:S01]  /*4b60*/  MOV R44, R72 ;  /* 0x00000048002c7202 */ /* 0x000fe20000000f00 */
        /* <DEDUP_REMOVED lines=11> */
.L_x_4547:
        /* <DEDUP_REMOVED lines=12> */
.L_x_4548:
        /* <DEDUP_REMOVED lines=60> */
.L_x_4546:
        /* <DEDUP_REMOVED lines=22> */
.L_x_4550:
        /* <DEDUP_REMOVED lines=12> */
.L_x_4551:
        /* <DEDUP_REMOVED lines=60> */
.L_x_4549:
[----:B------:R-:W-:Y:S01]  /*5680*/  I2FP.F32.U32 R44, R44 ;  /* 0x0000002c002c7245 */ /* 0x000fe20000201000 */
[----:B------:R-:W-:Y:S01]  /*5690*/  HADD2.F32 R45, -RZ, R45.H1_H1 ;  /* 0x3000002dff2d7230 */ /* 0x000fe20000004100 */
[----:B------:R-:W-:Y:S01]  /*56a0*/  ISETP.NE.AND P3, PT, R48, 0x1, PT ;  /* 0x000000013000780c */ /* 0x000fe20003f65270 */
[----:B------:R-:W-:Y:S02]  /*56b0*/  HADD2.F32 R49, -RZ, R12.H1_H1 ;  /* 0x3000000cff317230 */ /* 0x000fe40000004100 */
[----:B------:R-:W-:Y:S01]  /*56c0*/  FFMA.FTZ R44, R44, R85, 1.1641532182693481445e-10 ;  /* 0x2f0000002c2c7423 */ /* 0x000fe20000010055 */
[----:B------:R-:W-:-:S04]  /*56d0*/  FMUL.FTZ R45, R45, UR7 ;  /* 0x000000072d2d7c20 */ /* 0x000fc80008410000 */
[----:B------:R-:W-:Y:S01]  /*56e0*/  FMUL.FTZ R45, R45, UR6 ;  /* 0x000000062d2d7c20 */ /* 0x000fe20008410000 */
[----:B------:R-:W-:-:S04]  /*56f0*/  FSETP.GTU.FTZ.AND P2, PT, R44, UR5, PT ;  /* 0x000000052c007c0b */ /* 0x000fc8000bf5c000 */
[----:B------:R-:W-:Y:S02]  /*5700*/  FSEL R58, R45, RZ, !P2 ;  /* 0x000000ff2d3a7208 */ /* 0x000fe40005000000 */
[----:B------:R-:W-:Y:S02]  /*5710*/  PLOP3.LUT P2, PT, P2, PT, PT, 0x8, 0x80 ;  /* 0x000000000080781c */ /* 0x000fe4000174e170 */
[----:B------:R-:W-:Y:S01]  /*5720*/  MOV R45, R72 ;  /* 0x00000048002d7202 */ /* 0x000fe20000000f00 */
[----:B------:R-:W-:Y:S01]  /*5730*/  FMUL.FTZ R58, R58, R49 ;  /* 0x000000313a3a7220 */ /* 0x000fe20000410000 */
        /* <DEDUP_REMOVED lines=10> */
.L_x_4553:
        /* <DEDUP_REMOVED lines=12> */
.L_x_4554:
        /* <DEDUP_REMOVED lines=60> */
.L_x_4552:
        /* <DEDUP_REMOVED lines=22> */
.L_x_4556:
        /* <DEDUP_REMOVED lines=12> */
.L_x_4557:
        /* <DEDUP_REMOVED lines=60> */
.L_x_4555:
        /* <DEDUP_REMOVED lines=11> */
[----:B------:R-:W-:Y:S01]  /*62f0*/  FMUL.FTZ R46, R46, R45 ;  /* 0x0000002d2e2e7220 */ /* 0x000fe20000410000 */
        /* <DEDUP_REMOVED lines=11> */
.L_x_4559:
        /* <DEDUP_REMOVED lines=12> */
.L_x_4560:
        /* <DEDUP_REMOVED lines=60> */
.L_x_4558:
        /* <DEDUP_REMOVED lines=22> */
.L_x_4562:
        /* <DEDUP_REMOVED lines=14> */
.L_x_4563:
        /* <DEDUP_REMOVED lines=60> */
.L_x_4561:
[----:B------:R-:W-:Y:S01]  /*6e30*/  I2FP.F32.U32 R44, R45 ;  /* 0x0000002d002c7245 */ /* 0x000fe20000201000 */
[----:B------:R-:W-:Y:S01]  /*6e40*/  HADD2.F32 R47, -RZ, R47.H1_H1 ;  /* 0x3000002fff2f7230 */ /* 0x000fe20000004100 */
[----:B------:R-:W-:Y:S01]  /*6e50*/  F2FP.F16.F32.PACK_AB R46, R46, R57 ;  /* 0x000000392e2e723e */ /* 0x000fe200000000ff */
[----:B------:R-:W-:Y:S02]  /*6e60*/  HADD2.F32 R45, -RZ, R10.H1_H1 ;  /* 0x3000000aff2d7230 */ /* 0x000fe40000004100 */
[----:B------:R-:W-:Y:S01]  /*6e70*/  FFMA.FTZ R44, R44, R85, 1.1641532182693481445e-10 ;  /* 0x2f0000002c2c7423 */ /* 0x000fe20000010055 */
[----:B------:R-:W-:-:S04]  /*6e80*/  FMUL.FTZ R47, R47, UR7 ;  /* 0x000000072f2f7c20 */ /* 0x000fc80008410000 */
[----:B------:R-:W-:Y:S01]  /*6e90*/  FMUL.FTZ R47, R47, UR6 ;  /* 0x000000062f2f7c20 */ /* 0x000fe20008410000 */
[----:B------:R-:W-:Y:S02]  /*6ea0*/  FSETP.GTU.FTZ.AND P6, PT, R44, UR5, PT ;  /* 0x000000052c007c0b */ /* 0x000fe4000bfdc000 */
[----:B------:R-:W-:Y:S02]  /*6eb0*/  F2FP.F16.F32.PACK_AB R44, R55, R52 ;  /* 0x00000034372c723e */ /* 0x000fe400000000ff */
[----:B------:R-:W-:Y:S02]  /*6ec0*/  FSEL R82, R47, RZ, !P6 ;  /* 0x000000ff2f527208 */ /* 0x000fe40007000000 */
[----:B------:R-:W-:-:S03]  /*6ed0*/  PLOP3.LUT P6, PT, P6, PT, PT, 0x8, 0x80 ;  /* 0x000000000080781c */ /* 0x000fc600037ce170 */
[----:B------:R-:W-:Y:S01]  /*6ee0*/  FMUL.FTZ R82, R82, R45 ;  /* 0x0000002d52527220 */ /* 0x000fe20000410000 */
[----:B------:R-:W-:-:S04]  /*6ef0*/  F2FP.F16.F32.PACK_AB R45, R58, R56 ;  /* 0x000000383a2d723e */ /* 0x000fc800000000ff */
[----:B------:R-:W-:-:S07]  /*6f00*/  F2FP.F16.F32.PACK_AB R47, R82, R59 ;  /* 0x0000003b522f723e */ /* 0x000fce00000000ff */
.L_x_4539:
        /* <DEDUP_REMOVED lines=9> */
[----:B------:R-:W-:Y:S01]  /*6fa0*/  SEL R80, RZ, 0x100, !P5 ;  /* 0x00000100ff507807 */ /* 0x000fe20006800000 */
[----:B------:R-:W2:Y:S01]  /*6fb0*/  @P0 LDC.64 R86, c[0x0][0x3a0] ;  /* 0x0000e800ff560b82 */ /* 0x000ea20000000a00 */
[----:B------:R-:W-:Y:S02]  /*6fc0*/  LOP3.LUT R89, R89, R83, R88, 0xfe, !PT ;  /* 0x0000005359597212 */ /* 0x000fe400078efe58 */
[----:B------:R-:W-:Y:S02]  /*6fd0*/  LOP3.LUT R80, R80, R81, R79, 0xfe, !PT ;  /* 0x0000005150507212 */ /* 0x000fe400078efe4f */
[----:B------:R-:W-:Y:S02]  /*6fe0*/  SEL R88, RZ, 0x1, !P3 ;  /* 0x00000001ff587807 */ /* 0x000fe40005800000 */
[----:B------:R-:W-:Y:S01]  /*6ff0*/  SEL R83, RZ, 0x1, !P6 ;  /* 0x00000001ff537807 */ /* 0x000fe20007000000 */
[C---:B0-----:R-:W-:Y:S01]  /*7000*/  IMAD.WIDE.U32 R92, R53.reuse, 0x10, R48 ;  /* 0x00000010355c7825 */ /* 0x041fe200078e0030 */
[----:B------:R-:W-:-:S02]  /*7010*/  IADD3 R79, PT, PT, R53, 0x100, RZ ;  /* 0x00000100354f7810 */ /* 0x000fc40007ffe0ff */
[----:B------:R-:W-:Y:S02]  /*7020*/  LOP3.LUT R81, R89, R88, RZ, 0xfc, !PT ;  /* 0x0000005859517212 */ /* 0x000fe400078efcff */
[----:B------:R-:W-:Y:S01]  /*7030*/  LOP3.LUT R80, R80, R83, RZ, 0xfc, !PT ;  /* 0x0000005350507212 */ /* 0x000fe200078efcff */
[----:B------:R-:W-:Y:S01]  /*7040*/  IMAD.WIDE.U32 R88, R79, 0x10, R76 ;  /* 0x000000104f587825 */ /* 0x000fe200078e004c */
[----:B------:R0:W-:Y:S03]  /*7050*/  STG.E.128 desc[UR12][R92.64], R44 ;  /* 0x0000002c5c007986 */ /* 0x0001e6000c101d0c */
[----:B-1----:R-:W-:-:S05]  /*7060*/  IMAD.WIDE.U32 R90, R53, 0x8, R50 ;  /* 0x00000008355a7825 */ /* 0x002fca00078e0032 */
[----:B------:R1:W-:Y:S01]  /*7070*/  STG.E.64 desc[UR12][R90.64], R80 ;  /* 0x000000505a007986 */ /* 0x0003e2000c101b0c */
[----:B--2---:R-:W-:-:S05]  /*7080*/  @P0 IMAD.WIDE.U32 R86, R79, 0x10, R86 ;  /* 0x000000104f560825 */ /* 0x004fca00078e0056 */
[----:B------:R1:W5:Y:S04]  /*7090*/  @P0 LDG.E.128 R40, desc[UR12][R86.64] ;  /* 0x0000000c56280981 */ /* 0x000368000c1e1d00 */
[----:B0-----:R1:W5:Y:S01]  /*70a0*/  LDG.E.128 R44, desc[UR12][R88.64] ;  /* 0x0000000c582c7981 */ /* 0x001362000c1e1d00 */
[----:B------:R-:W-:Y:S05]  /*70b0*/  @!P0 BRA `(.L_x_4564) ;  /* 0x0000003000148947 */ /* 0x000fea0003800000 */
        /* <DEDUP_REMOVED lines=15> */
.L_x_4566:
        /* <DEDUP_REMOVED lines=12> */
.L_x_4567:
        /* <DEDUP_REMOVED lines=60> */
.L_x_4565:
[----:B------:R-:W-:Y:S01]  /*7630*/  I2FP.F32.U32 R80, R80 ;  /* 0x0000005000507245 */ /* 0x000fe20000201000 */
[----:B-----5:R-:W-:Y:S01]  /*7640*/  HADD2.F32 R81, -RZ, R44.H0_H0 ;  /* 0x2000002cff517230 */ /* 0x020fe20000004100 */
[----:B------:R-:W-:Y:S01]  /*7650*/  ISETP.NE.AND P2, PT, R86, 0x1, PT ;  /* 0x000000015600780c */ /* 0x000fe20003f45270 */
[----:B------:R-:W-:Y:S02]  /*7660*/  HADD2.F32 R84, -RZ, R5.H0_H0 ;  /* 0x20000005ff547230 */ /* 0x000fe40000004100 */
        /* <DEDUP_REMOVED lines=20> */
.L_x_4569:
        /* <DEDUP_REMOVED lines=12> */
.L_x_4570:
        /* <DEDUP_REMOVED lines=56> */
[----:B------:R-:W-:Y:S01]  /*7bf0*/  IMAD.MOV.U32 R88, RZ, RZ, RZ ;  /* 0x000000ffff587224 */ /* 0x000fe200078e00ff */
[----:B------:R-:W-:Y:S01]  /*7c00*/  LOP3.LUT R75, R86, UR9, R81, 0x96, !PT ;  /* 0x00000009564b7c12 */ /* 0x000fe2000f8e9651 */
[----:B------:R-:W-:Y:S01]  /*7c10*/  IMAD.MOV.U32 R81, RZ, RZ, R83 ;  /* 0x000000ffff517224 */ /* 0x000fe200078e0053 */
[----:B------:R-:W-:-:S07]  /*7c20*/  MOV R83, R80 ;  /* 0x0000005000537202 */ /* 0x000fce0000000f00 */
.L_x_4568:
[----:B------:R-:W-:Y:S01]  /*7c30*/  I2FP.F32.U32 R80, R81 ;  /* 0x0000005100507245 */ /* 0x000fe20000201000 */
[----:B------:R-:W-:Y:S01]  /*7c40*/  HADD2.F32 R44, -RZ, R44.H1_H1 ;  /* 0x3000002cff2c7230 */ /* 0x000fe20000004100 */
[----:B------:R-:W-:Y:S01]  /*7c50*/  ISETP.NE.AND P2, PT, R88, 0x1, PT ;  /* 0x000000015800780c */ /* 0x000fe20003f45270 */
[----:B------:R-:W-:Y:S01]  /*7c60*/  HADD2.F32 R87, -RZ, R5.H1_H1 ;  /* 0x30000005ff577230 */ /* 0x000fe20000004100 */
[----:B------:R-:W-:Y:S01]  /*7c70*/  MOV R90, 0x2 ;  /* 0x00000002005a7802 */ /* 0x000fe20000000f00 */
        /* <DEDUP_REMOVED lines=19> */
.L_x_4572:
        /* <DEDUP_REMOVED lines=12> */
.L_x_4573:
        /* <DEDUP_REMOVED lines=58> */
[----:B------:R-:W-:Y:S02]  /*8210*/  LOP3.LUT R75, R88, UR9, R81, 0x96, !PT ;  /* 0x00000009584b7c12 */ /* 0x000fe4000f8e9651 */
[----:B------:R-:W-:-:S07]  /*8220*/  MOV R83, R80 ;  /* 0x0000005000537202 */ /* 0x000fce0000000f00 */
.L_x_4571:
        /* <DEDUP_REMOVED lines=23> */
.L_x_4575:
        /* <DEDUP_REMOVED lines=12> */
.L_x_4576:
        /* <DEDUP_REMOVED lines=58> */
[----:B------:R-:W-:Y:S01]  /*8800*/  IMAD.MOV.U32 R81, RZ, RZ, RZ ;  /* 0x000000ffff517224 */ /* 0x000fe200078e00ff */
[----:B------:R-:W-:-:S07]  /*8810*/  MOV R83, R80 ;  /* 0x0000005000537202 */ /* 0x000fce0000000f00 */
.L_x_4574:
        /* <DEDUP_REMOVED lines=8> */
[----:B------:R-:W-:-:S03]  /*88a0*/  HADD2.F32 R44, -RZ, R4.H1_H1 ;  /* 0x30000004ff2c7230 */ /* 0x000fc60000004100 */
[----:B------:R-:W-:Y:S02]  /*88b0*/  FSEL R45, R45, RZ, !P2 ;  /* 0x000000ff2d2d7208 */ /* 0x000fe40005000000 */
[----:B------:R-:W-:-:S03]  /*88c0*/  PLOP3.LUT P2, PT, P2, PT, PT, 0x8, 0x80 ;  /* 0x000000000080781c */ /* 0x000fc6000174e170 */
[----:B------:R-:W-:Y:S01]  /*88d0*/  FFMA.FTZ R89, R45, R44, R80 ;  /* 0x0000002c2d597223 */ /* 0x000fe20000010050 */
[----:B------:R-:W-:Y:S01]  /*88e0*/  MOV R80, 0x2 ;  /* 0x0000000200507802 */ /* 0x000fe20000000f00 */
        /* <DEDUP_REMOVED lines=10> */
.L_x_4578:
        /* <DEDUP_REMOVED lines=12> */
.L_x_4579:
        /* <DEDUP_REMOVED lines=58> */
[----:B------:R-:W-:Y:S01]  /*8df0*/  MOV R83, R44 ;  /* 0x0000002c00537202 */ /* 0x000fe20000000f00 */
[----:B------:R-:W-:-:S07]  /*8e00*/  IMAD.MOV.U32 R80, RZ, RZ, RZ ;  /* 0x000000ffff507224 */ /* 0x000fce00078e00ff */
.L_x_4577:
        /* <DEDUP_REMOVED lines=23> */
.L_x_4581:
        /* <DEDUP_REMOVED lines=12> */
.L_x_4582:
        /* <DEDUP_REMOVED lines=60> */
.L_x_4580:
        /* <DEDUP_REMOVED lines=12> */
[----:B------:R-:W-:Y:S01]  /*94c0*/  MOV R81, 0x2 ;  /* 0x0000000200517802 */ /* 0x000fe20000000f00 */
[----:B------:R-:W-:-:S03]  /*94d0*/  IMAD.MOV.U32 R45, RZ, RZ, R72 ;  /* 0x000000ffff2d7224 */ /* 0x000fc600078e0048 */
        /* <DEDUP_REMOVED lines=10> */
.L_x_4584:
        /* <DEDUP_REMOVED lines=12> */
.L_x_4585:
        /* <DEDUP_REMOVED lines=60> */
.L_x_4583:
[----:B------:R-:W-:Y:S01]  /*9a00*/  I2FP.F32.U32 R44, R45 ;  /* 0x0000002d002c7245 */ /* 0x000fe20000201000 */
[----:B------:R-:W-:Y:S01]  /*9a10*/  HADD2.F32 R45, -RZ, R47.H0_H0 ;  /* 0x2000002fff2d7230 */ /* 0x000fe20000004100 */
[----:B------:R-:W-:Y:S01]  /*9a20*/  ISETP.NE.AND P6, PT, R81, 0x1, PT ;  /* 0x000000015100780c */ /* 0x000fe20003fc5270 */
[----:B------:R-:W-:Y:S02]  /*9a30*/  HADD2.F32 R90, -RZ, R2.H0_H0 ;  /* 0x20000002ff5a7230 */ /* 0x000fe40000004100 */
[----:B------:R-:W-:Y:S01]  /*9a40*/  FFMA.FTZ R44, R44, R85, 1.1641532182693481445e-10 ;  /* 0x2f0000002c2c7423 */ /* 0x000fe20000010055 */
[----:B------:R-:W-:Y:S01]  /*9a50*/  FMUL.FTZ R45, R45, UR7 ;  /* 0x000000072d2d7c20 */ /* 0x000fe20008410000 */
[----:B------:R-:W-:Y:S02]  /*9a60*/  HADD2.F32 R80, -RZ, R43.H0_H0 ;  /* 0x2000002bff507230 */ /* 0x000fe40000004100 */
[----:B------:R-:W-:Y:S02]  /*9a70*/  IMAD.MOV.U32 R102, RZ, RZ, 0x2 ;  /* 0x00000002ff667424 */ /* 0x000fe400078e00ff */
[----:B------:R-:W-:Y:S01]  /*9a80*/  FMUL.FTZ R45, R45, UR6 ;  /* 0x000000062d2d7c20 */ /* 0x000fe20008410000 */
[----:B------:R-:W-:-:S04]  /*9a90*/  FSETP.GTU.FTZ.AND P5, PT, R44, UR5, PT ;  /* 0x000000052c007c0b */ /* 0x000fc8000bfbc000 */
        /* <DEDUP_REMOVED lines=13> */
.L_x_4587:
        /* <DEDUP_REMOVED lines=14> */
.L_x_4588:
        /* <DEDUP_REMOVED lines=60> */
.L_x_4586:
        /* <DEDUP_REMOVED lines=16> */
.L_x_4564:
        /* <DEDUP_REMOVED lines=15> */
.L_x_4591:
        /* <DEDUP_REMOVED lines=12> */
.L_x_4592:
        /* <DEDUP_REMOVED lines=60> */
.L_x_4590:
        /* <DEDUP_REMOVED lines=23> */
.L_x_4594:
        /* <DEDUP_REMOVED lines=12> */
.L_x_4595:
        /* <DEDUP_REMOVED lines=60> */
.L_x_4593:
[----:B------:R-:W-:Y:S01]  /*ac70*/  I2FP.F32.U32 R80, R81 ;  /* 0x0000005100507245 */ /* 0x000fe20000201000 */
[----:B------:R-:W-:Y:S01]  /*ac80*/  HADD2.F32 R44, -RZ, R44.H1_H1 ;  /* 0x3000002cff2c7230 */ /* 0x000fe20000004100 */
[----:B------:R-:W-:Y:S02]  /*ac90*/  ISETP.NE.AND P2, PT, R88, 0x1, PT ;  /* 0x000000015800780c */ /* 0x000fe40003f45270 */
[----:B------:R-:W-:Y:S01]  /*aca0*/  MOV R89, 0x2 ;  /* 0x0000000200597802 */ /* 0x000fe20000000f00 */
[----:B------:R-:W-:Y:S01]  /*acb0*/  FFMA.FTZ R80, R80, R85, 1.1641532182693481445e-10 ;  /* 0x2f00000050507423 */ /* 0x000fe20000010055 */
[----:B------:R-:W-:-:S04]  /*acc0*/  FMUL.FTZ R44, R44, UR7 ;  /* 0x000000072c2c7c20 */ /* 0x000fc80008410000 */
[----:B------:R-:W-:Y:S01]  /*acd0*/  FMUL.FTZ R44, R44, UR6 ;  /* 0x000000062c2c7c20 */ /* 0x000fe20008410000 */
[----:B------:R-:W-:Y:S01]  /*ace0*/  FSETP.GTU.FTZ.AND P1, PT, R80, UR5, PT ;  /* 0x0000000550007c0b */ /* 0x000fe2000bf3c000 */
[----:B------:R-:W-:-:S03]  /*acf0*/  HADD2.F32 R80, -RZ, R5.H1_H1 ;  /* 0x30000005ff507230 */ /* 0x000fc60000004100 */
        /* <DEDUP_REMOVED lines=14> */
.L_x_4597:
        /* <DEDUP_REMOVED lines=12> */
.L_x_4598:
        /* <DEDUP_REMOVED lines=58> */
[----:B------:R-:W-:Y:S02]  /*b240*/  LOP3.LUT R75, R88, UR9, R81, 0x96, !PT ;  /* 0x00000009584b7c12 */ /* 0x000fe4000f8e9651 */
[----:B------:R-:W-:-:S07]  /*b250*/  MOV R83, R80 ;  /* 0x0000005000537202 */ /* 0x000fce0000000f00 */
.L_x_4596:
        /* <DEDUP_REMOVED lines=22> */
.L_x_4600:
        /* <DEDUP_REMOVED lines=12> */
.L_x_4601:
        /* <DEDUP_REMOVED lines=60> */
.L_x_4599:
        /* <DEDUP_REMOVED lines=22> */
.L_x_4603:
        /* <DEDUP_REMOVED lines=12> */
.L_x_4604:
        /* <DEDUP_REMOVED lines=60> */
.L_x_4602:
        /* <DEDUP_REMOVED lines=22> */
.L_x_4606:
        /* <DEDUP_REMOVED lines=12> */
.L_x_4607:
        /* <DEDUP_REMOVED lines=60> */
.L_x_4605:
[----:B------:R-:W-:Y:S01]  /*c400*/  I2FP.F32.U32 R44, R45 ;  /* 0x0000002d002c7245 */ /* 0x000fe20000201000 */
[----:B------:R-:W-:Y:S01]  /*c410*/  HADD2.F32 R46, -RZ, R46.H1_H1 ;  /* 0x3000002eff2e7230 */ /* 0x000fe20000004100 */
[----:B------:R-:W-:Y:S01]  /*c420*/  ISETP.NE.AND P5, PT, R80, 0x1, PT ;  /* 0x000000015000780c */ /* 0x000fe20003fa5270 */
[----:B------:R-:W-:Y:S01]  /*c430*/  HADD2.F32 R45, -RZ, R3.H1_H1 ;  /* 0x30000003ff2d7230 */ /* 0x000fe20000004100 */
[----:B------:R-:W-:Y:S01]  /*c440*/  MOV R92, 0x2 ;  /* 0x00000002005c7802 */ /* 0x000fe20000000f00 */
[----:B------:R-:W-:Y:S01]  /*c450*/  FFMA.FTZ R44, R44, R85, 1.1641532182693481445e-10 ;  /* 0x2f0000002c2c7423 */ /* 0x000fe20000010055 */
[----:B------:R-:W-:-:S04]  /*c460*/  FMUL.FTZ R46, R46, UR7 ;  /* 0x000000072e2e7c20 */ /* 0x000fc80008410000 */
[----:B------:R-:W-:Y:S01]  /*c470*/  FMUL.FTZ R46, R46, UR6 ;  /* 0x000000062e2e7c20 */ /* 0x000fe20008410000 */
[----:B------:R-:W-:-:S04]  /*c480*/  FSETP.GTU.FTZ.AND P4, PT, R44, UR5, PT ;  /* 0x000000052c007c0b */ /* 0x000fc8000bf9c000 */
[----:B------:R-:W-:Y:S02]  /*c490*/  FSEL R46, R46, RZ, !P4 ;  /* 0x000000ff2e2e7208 */ /* 0x000fe40006000000 */
[----:B------:R-:W-:-:S03]  /*c4a0*/  PLOP3.LUT P4, PT, P4, PT, PT, 0x8, 0x80 ;  /* 0x000000000080781c */ /* 0x000fc6000278e170 */
[----:B------:R-:W-:Y:S01]  /*c4b0*/  FMUL.FTZ R46, R45, R46 ;  /* 0x0000002e2d2e7220 */ /* 0x000fe20000410000 */
[----:B------:R-:W-:-:S04]  /*c4c0*/  IMAD.MOV.U32 R45, RZ, RZ, R72 ;  /* 0x000000ffff2d7224 */ /* 0x000fc800078e0048 */
        /* <DEDUP_REMOVED lines=10> */
.L_x_4609:
        /* <DEDUP_REMOVED lines=12> */
.L_x_4610:
        /* <DEDUP_REMOVED lines=57> */
[----:B------:R-:W-:Y:S02]  /*c9c0*/  LOP3.LUT R75, R80, UR9, R45, 0x96, !PT ;  /* 0x00000009504b7c12 */ /* 0x000fe4000f8e962d */
[----:B------:R-:W-:Y:S01]  /*c9d0*/  MOV R45, R83 ;  /* 0x00000053002d7202 */ /* 0x000fe20000000f00 */
[----:B------:R-:W-:-:S07]  /*c9e0*/  IMAD.MOV.U32 R83, RZ, RZ, R44 ;  /* 0x000000ffff537224 */ /* 0x000fce00078e002c */
.L_x_4608:
        /* <DEDUP_REMOVED lines=10> */
[----:B------:R-:W-:Y:S02]  /*ca90*/  MOV R45, R72 ;  /* 0x00000048002d7202 */ /* 0x000fe40000000f00 */
[----:B------:R-:W-:Y:S01]  /*caa0*/  PLOP3.LUT P5, PT, P5, PT, PT, 0x8, 0x80 ;  /* 0x000000000080781c */ /* 0x000fe20002fae170 */
[----:B------:R-:W-:Y:S01]  /*cab0*/  FMUL.FTZ R90, R81, R90 ;  /* 0x0000005a515a7220 */ /* 0x000fe20000410000 */
[----:B------:R-:W-:Y:S11]  /*cac0*/  @!P6 BRA `(.L_x_4611) ;  /* 0x000000040048e947 */ /* 0x000ff60003800000 */
        /* <DEDUP_REMOVED lines=8> */
.L_x_4612:
        /* <DEDUP_REMOVED lines=14> */
.L_x_4613:
        /* <DEDUP_REMOVED lines=60> */
.L_x_4611:
        /* <DEDUP_REMOVED lines=12> */
[----:B------:R-:W-:-:S05]  /*d0b0*/  FMUL.FTZ R93, R80, R93 ;  /* 0x0000005d505d7220 */ /* 0x000fca0000410000 */
[----:B------:R-:W-:-:S07]  /*d0c0*/  F2FP.F16.F32.PACK_AB R47, R93, R90 ;  /* 0x0000005a5d2f723e */ /* 0x000fce00000000ff */
.L_x_4589:
[----:B------:R-:W-:Y:S01]  /*d0d0*/  SEL R97, RZ, 0x1000000, !P6 ;  /* 0x01000000ff617807 */ /* 0x000fe20007000000 */
[----:B------:R-:W-:Y:S01]  /*d0e0*/  IMAD.WIDE.U32 R100, R79, 0x10, R48 ;  /* 0x000000104f647825 */ /* 0x000fe200078e0030 */
[----:B------:R-:W-:Y:S02]  /*d0f0*/  SEL R96, RZ, 0x10000, !P5 ;  /* 0x00010000ff607807 */ /* 0x000fe40006800000 */
[----:B------:R-:W-:Y:S02]  /*d100*/  ISETP.NE.AND P6, PT, R94, RZ, PT ;  /* 0x000000ff5e00720c */ /* 0x000fe40003fc5270 */
[----:B------:R-:W-:Y:S01]  /*d110*/  ISETP.NE.AND P5, PT, R95, RZ, PT ;  /* 0x000000ff5f00720c */ /* 0x000fe20003fa5270 */
[----:B------:R0:W-:Y:S01]  /*d120*/  STG.E.128 desc[UR12][R100.64], R44 ;  /* 0x0000002c64007986 */ /* 0x0001e2000c101d0c */
[----:B------:R-:W1:Y:S01]  /*d130*/  @P0 LDC.64 R94, c[0x0][0x3a0] ;  /* 0x0000e800ff5e0b82 */ /* 0x000e620000000a00 */
[----:B------:R-:W-:Y:S02]  /*d140*/  SEL R99, RZ, 0x100, !P4 ;  /* 0x00000100ff637807 */ /* 0x000fe40006000000 */
[----:B------:R-:W-:-:S02]  /*d150*/  SEL R92, RZ, 0x1000000, !P2 ;  /* 0x01000000ff5c7807 */ /* 0x000fc40005000000 */
[----:B------:R-:W-:Y:S02]  /*d160*/  SEL R81, RZ, 0x10000, !P1 ;  /* 0x00010000ff517807 */ /* 0x000fe40004800000 */
[----:B------:R-:W-:Y:S02]  /*d170*/  SEL R80, RZ, 0x100, !P5 ;  /* 0x00000100ff507807 */ /* 0x000fe40006800000 */
[----:B------:R-:W-:Y:S02]  /*d180*/  LOP3.LUT R99, R99, R97, R96, 0xfe, !PT ;  /* 0x0000006163637212 */ /* 0x000fe400078efe60 */
[----:B------:R-:W-:Y:S02]  /*d190*/  SEL R96, RZ, 0x1, !P3 ;  /* 0x00000001ff607807 */ /* 0x000fe40005800000 */
[----:B------:R-:W-:Y:S01]  /*d1a0*/  LOP3.LUT R80, R80, R92, R81, 0xfe, !PT ;  /* 0x0000005c50507212 */ /* 0x000fe200078efe51 */
[----:B------:R-:W-:Y:S01]  /*d1b0*/  VIADD R92, R53, 0x200 ;  /* 0x00000200355c7836 */ /* 0x000fe20000000000 */
[----:B------:R-:W-:-:S02]  /*d1c0*/  SEL R97, RZ, 0x1, !P6 ;  /* 0x00000001ff617807 */ /* 0x000fc40007000000 */
[----:B------:R-:W-:Y:S01]  /*d1d0*/  LOP3.LUT R81, R99, R96, RZ, 0xfc, !PT ;  /* 0x0000006063517212 */ /* 0x000fe200078efcff */
[----:B------:R-:W-:Y:S01]  /*d1e0*/  IMAD.WIDE.U32 R98, R79, 0x8, R50 ;  /* 0x000000084f627825 */ /* 0x000fe200078e0032 */
[----:B------:R-:W-:-:S03]  /*d1f0*/  LOP3.LUT R80, R80, R97, RZ, 0xfc, !PT ;  /* 0x0000006150507212 */ /* 0x000fc600078efcff */
[C---:B------:R-:W-:Y:S02]  /*d200*/  IMAD.WIDE.U32 R96, R92.reuse, 0x10, R76 ;  /* 0x000000105c607825 */ /* 0x040fe400078e004c */
[----:B------:R2:W-:Y:S02]  /*d210*/  STG.E.64 desc[UR12][R98.64], R80 ;  /* 0x0000005062007986 */ /* 0x0005e4000c101b0c */
[----:B-1----:R-:W-:Y:S02]  /*d220*/  @P0 IMAD.WIDE.U32 R94, R92, 0x10, R94 ;  /* 0x000000105c5e0825 */ /* 0x002fe400078e005e */
[----:B0-----:R2:W5:Y:S04]  /*d230*/  LDG.E.128 R44, desc[UR12][R96.64] ;  /* 0x0000000c602c7981 */ /* 0x001568000c1e1d00 */
[----:B------:R2:W5:Y:S01]  /*d240*/  @P0 LDG.E.128 R40, desc[UR12][R94.64] ;  /* 0x0000000c5e280981 */ /* 0x000562000c1e1d00 */
[----:B------:R-:W-:Y:S05]  /*d250*/  @!P0 BRA `(.L_x_4614) ;  /* 0x0000003000108947 */ /* 0x000fea0003800000 */
[----:B------:R-:W-:Y:S01]  /*d260*/  ISETP.NE.AND P1, PT, R102, 0x1, PT ;  /* 0x000000016600780c */ /* 0x000fe20003f25270 */
[----:B--2---:R-:W-:Y:S01]  /*d270*/  IMAD.MOV.U32 R80, RZ, RZ, R72 ;  /* 0x000000ffff507224 */ /* 0x004fe200078e0048 */
        /* <DEDUP_REMOVED lines=13> */
.L_x_4616:
        /* <DEDUP_REMOVED lines=12> */
.L_x_4617:
        /* <DEDUP_REMOVED lines=59> */
.L_x_4615:
        /* <DEDUP_REMOVED lines=24> */
.L_x_4619:
        /* <DEDUP_REMOVED lines=12> */
.L_x_4620:
        /* <DEDUP_REMOVED lines=60> */
.L_x_4618:
        /* <DEDUP_REMOVED lines=24> */
.L_x_4622:
        /* <DEDUP_REMOVED lines=12> */
.L_x_4623:
        /* <DEDUP_REMOVED lines=60> */
.L_x_4621:
        /* <DEDUP_REMOVED lines=23> */
.L_x_4625:
        /* <DEDUP_REMOVED lines=12> */
.L_x_4626:
        /* <DEDUP_REMOVED lines=60> */
.L_x_4624:
        /* <DEDUP_REMOVED lines=23> */
.L_x_4628:
        /* <DEDUP_REMOVED lines=12> */
.L_x_4629:
        /* <DEDUP_REMOVED lines=60> */
.L_x_4627:
        /* <DEDUP_REMOVED lines=23> */
.L_x_4631:
        /* <DEDUP_REMOVED lines=12> */
.L_x_4632:
        /* <DEDUP_REMOVED lines=60> */
.L_x_4630:
        /* <DEDUP_REMOVED lines=24> */
.L_x_4634:
        /* <DEDUP_REMOVED lines=12> */
.L_x_4635:
        /* <DEDUP_REMOVED lines=60> */
.L_x_4633:
        /* <DEDUP_REMOVED lines=23> */
.L_x_4637:
        /* <DEDUP_REMOVED lines=14> */
.L_x_4638:
        /* <DEDUP_REMOVED lines=56> */
[----:B------:R-:W-:-:S04]  /*10160*/  LOP3.LUT R73, R102, UR8, R73, 0x96, !PT ;  /* 0x0000000866497c12 */ /* 0x000fc8000f8e9649 */
[----:B------:R-:W-:Y:S02]  /*10170*/  LOP3.LUT R75, R80, UR9, R45, 0x96, !PT ;  /* 0x00000009504b7c12 */ /* 0x000fe4000f8e962d */
[----:B------:R-:W-:Y:S01]  /*10180*/  MOV R45, R104 ;  /* 0x00000068002d7202 */ /* 0x000fe20000000f00 */
[----:B------:R-:W-:-:S07]  /*10190*/  IMAD.MOV.U32 R104, RZ, RZ, R44 ;  /* 0x000000ffff687224 */ /* 0x000fce00078e002c */
.L_x_4636:
        /* <DEDUP_REMOVED lines=16> */
.L_x_4614:
[----:B------:R-:W-:Y:S01]  /*102a0*/  ISETP.NE.AND P1, PT, R102, 0x1, PT ;  /* 0x000000016600780c */ /* 0x000fe20003f25270 */
[----:B--2---:R-:W-:Y:S01]  /*102b0*/  IMAD.MOV.U32 R95, RZ, RZ, 0x2 ;  /* 0x00000002ff5f7424 */ /* 0x004fe200078e00ff */
        /* <DEDUP_REMOVED lines=13> */
.L_x_4641:
        /* <DEDUP_REMOVED lines=12> */
.L_x_4642:
        /* <DEDUP_REMOVED lines=57> */
[----:B------:R-:W-:Y:S01]  /*107e0*/  LOP3.LUT R75, R80, UR9, R105, 0x96, !PT ;  /* 0x00000009504b7c12 */ /* 0x000fe2000f8e9669 */
[----:B------:R-:W-:-:S07]  /*107f0*/  IMAD.MOV.U32 R80, RZ, RZ, R83 ;  /* 0x000000ffff507224 */ /* 0x000fce00078e0053 */
.L_x_4640:
[----:B------:R-:W-:Y:S01]  /*10800*/  I2FP.F32.U32 R80, R80 ;  /* 0x0000005000507245 */ /* 0x000fe20000201000 */
[----:B-----5:R-:W-:Y:S01]  /*10810*/  HADD2.F32 R81, -RZ, R44.H0_H0 ;  /* 0x2000002cff517230 */ /* 0x020fe20000004100 */
        /* <DEDUP_REMOVED lines=21> */
.L_x_4644:
        /* <DEDUP_REMOVED lines=12> */
.L_x_4645:
        /* <DEDUP_REMOVED lines=60> */
.L_x_4643:
        /* <DEDUP_REMOVED lines=13> */
[----:B------:R-:W-:Y:S01]  /*10ec0*/  P2R R101, PR, RZ, 0x2 ;  /* 0x00000002ff657803 */ /* 0x000fe20000000000 */
        /* <DEDUP_REMOVED lines=9> */
.L_x_4647:
        /* <DEDUP_REMOVED lines=12> */
.L_x_4648:
        /* <DEDUP_REMOVED lines=60> */
.L_x_4646:
[----:B------:R-:W-:Y:S01]  /*113e0*/  I2FP.F32.U32 R44, R44 ;  /* 0x0000002c002c7245 */ /* 0x000fe20000201000 */
[----:B------:R-:W-:Y:S01]  /*113f0*/  HADD2.F32 R80, -RZ, R45.H0_H0 ;  /* 0x2000002dff507230 */ /* 0x000fe20000004100 */
[----:B------:R-:W-:-:S03]  /*11400*/  ISETP.NE.AND P2, PT, R81, 0x1, PT ;  /* 0x000000015100780c */ /* 0x000fc60003f45270 */
[----:B------:R-:W-:Y:S01]  /*11410*/  FFMA.FTZ R44, R44, R85, 1.1641532182693481445e-10 ;  /* 0x2f0000002c2c7423 */ /* 0x000fe20000010055 */
[----:B------:R-:W-:-:S04]  /*11420*/  FMUL.FTZ R80, R80, UR7 ;  /* 0x0000000750507c20 */ /* 0x000fc80008410000 */
[----:B------:R-:W-:Y:S01]  /*11430*/  FMUL.FTZ R80, R80, UR6 ;  /* 0x0000000650507c20 */ /* 0x000fe20008410000 */
[----:B------:R-:W-:Y:S01]  /*11440*/  FSETP.GTU.FTZ.AND P1, PT, R44, UR5, PT ;  /* 0x000000052c007c0b */ /* 0x000fe2000bf3c000 */
[----:B------:R-:W-:-:S03]  /*11450*/  HADD2.F32 R44, -RZ, R60.H0_H0 ;  /* 0x2000003cff2c7230 */ /* 0x000fc60000004100 */
        /* <DEDUP_REMOVED lines=14> */
.L_x_4650:
        /* <DEDUP_REMOVED lines=12> */
.L_x_4651:
        /* <DEDUP_REMOVED lines=60> */
.L_x_4649:
        /* <DEDUP_REMOVED lines=22> */
.L_x_4653:
        /* <DEDUP_REMOVED lines=12> */
.L_x_4654:
        /* <DEDUP_REMOVED lines=60> */
.L_x_4652:
        /* <DEDUP_REMOVED lines=22> */
.L_x_4656:
        /* <DEDUP_REMOVED lines=12> */
.L_x_4657:
        /* <DEDUP_REMOVED lines=60> */
.L_x_4655:
        /* <DEDUP_REMOVED lines=23> */
.L_x_4659:
        /* <DEDUP_REMOVED lines=12> */
.L_x_4660:
        /* <DEDUP_REMOVED lines=60> */
.L_x_4658:
        /* <DEDUP_REMOVED lines=22> */
.L_x_4662:
        /* <DEDUP_REMOVED lines=14> */
.L_x_4663:
        /* <DEDUP_REMOVED lines=60> */
.L_x_4661:
        /* <DEDUP_REMOVED lines=14> */
.L_x_4639:
[----:B------:R-:W0:Y:S01]  /*13250*/  @P0 LDC.64 R80, c[0x0][0x3a0] ;  /* 0x0000e800ff500b82 */ /* 0x000e220000000a00 */
[----:B------:R-:W-:Y:S01]  /*13260*/  SEL R105, RZ, 0x10000, !P5 ;  /* 0x00010000ff697807 */ /* 0x000fe20006800000 */
[----:B------:R-:W-:Y:S01]  /*13270*/  IMAD.WIDE.U32 R110, R92, 0x10, R48 ;  /* 0x000000105c6e7825 */ /* 0x000fe200078e0030 */
[----:B------:R-:W-:Y:S02]  /*13280*/  ISETP.NE.AND P5, PT, R101, RZ, PT ;  /* 0x000000ff6500720c */ /* 0x000fe40003fa5270 */
[----:B------:R-:W-:Y:S02]  /*13290*/  SEL R107, RZ, 0x1000000, !P6 ;  /* 0x01000000ff6b7807 */ /* 0x000fe40007000000 */
        /* <DEDUP_REMOVED lines=11> */
[----:B------:R-:W-:Y:S01]  /*13350*/  LOP3.LUT R107, R108, R107, RZ, 0xfc, !PT ;  /* 0x0000006b6c6b7212 */ /* 0x000fe200078efcff */
[----:B------:R-:W-:Y:S01]  /*13360*/  IMAD.WIDE.U32 R108, R92, 0x8, R50 ;  /* 0x000000085c6c7825 */ /* 0x000fe200078e0032 */
[----:B------:R-:W-:-:S03]  /*13370*/  LOP3.LUT R106, R83, R106, RZ, 0xfc, !PT ;  /* 0x0000006a536a7212 */ /* 0x000fc600078efcff */
[C---:B0-----:R-:W-:Y:S02]  /*13380*/  @P0 IMAD.WIDE.U32 R80, R101.reuse, 0x10, R80 ;  /* 0x0000001065500825 */ /* 0x041fe400078e0050 */
[----:B------:R0:W-:Y:S02]  /*13390*/  STG.E.64 desc[UR12][R108.64], R106 ;  /* 0x0000006a6c007986 */ /* 0x0001e4000c101b0c */
[----:B------:R-:W-:Y:S02]  /*133a0*/  IMAD.WIDE.U32 R76, R101, 0x10, R76 ;  /* 0x00000010654c7825 */ /* 0x000fe400078e004c */
[----:B------:R0:W5:Y:S04]  /*133b0*/  @P0 LDG.E.128 R40, desc[UR12][R80.64] ;  /* 0x0000000c50280981 */ /* 0x000168000c1e1d00 */
[----:B-1----:R0:W5:Y:S01]  /*133c0*/  LDG.E.128 R44, desc[UR12][R76.64] ;  /* 0x0000000c4c2c7981 */ /* 0x002162000c1e1d00 */
[----:B------:R-:W-:Y:S05]  /*133d0*/  @!P0 BRA `(.L_x_4664) ;  /* 0x0000003000108947 */ /* 0x000fea0003800000 */
        /* <DEDUP_REMOVED lines=15> */
.L_x_4666:
        /* <DEDUP_REMOVED lines=12> */
.L_x_4667:
        /* <DEDUP_REMOVED lines=60> */
.L_x_4665:
        /* <DEDUP_REMOVED lines=24> */
.L_x_4669:
        /* <DEDUP_REMOVED lines=12> */
.L_x_4670:
        /* <DEDUP_REMOVED lines=60> */
.L_x_4668:
        /* <DEDUP_REMOVED lines=23> */
.L_x_4672:
        /* <DEDUP_REMOVED lines=12> */
.L_x_4673:
        /* <DEDUP_REMOVED lines=60> */
.L_x_4671:
        /* <DEDUP_REMOVED lines=23> */
.L_x_4675:
        /* <DEDUP_REMOVED lines=12> */
.L_x_4676:
        /* <DEDUP_REMOVED lines=60> */
.L_x_4674:
        /* <DEDUP_REMOVED lines=23> */
.L_x_4678:
        /* <DEDUP_REMOVED lines=12> */
.L_x_4679:
        /* <DEDUP_REMOVED lines=60> */
.L_x_4677:
        /* <DEDUP_REMOVED lines=23> */
.L_x_4681:
        /* <DEDUP_REMOVED lines=12> */
.L_x_4682:
        /* <DEDUP_REMOVED lines=60> */
.L_x_4680:
        /* <DEDUP_REMOVED lines=24> */
.L_x_4684:
        /* <DEDUP_REMOVED lines=12> */
.L_x_4685:
        /* <DEDUP_REMOVED lines=60> */
.L_x_4683:
        /* <DEDUP_REMOVED lines=8> */
[----:B------:R-:W-:Y:S01]  /*15d90*/  FSETP.GTU.FTZ.AND P5, PT, R44, UR5, PT ;  /* 0x000000052c007c0b */ /* 0x000fe2000bfbc000 */
[----:B------:R-:W-:-:S03]  /*15da0*/  HADD2.F32 R44, -RZ, R43.H0_H0 ;  /* 0x2000002bff2c7230 */ /* 0x000fc60000004100 */
        /* <DEDUP_REMOVED lines=13> */
.L_x_4687:
        /* <DEDUP_REMOVED lines=14> */
.L_x_4688:
        /* <DEDUP_REMOVED lines=60> */
.L_x_4686:
        /* <DEDUP_REMOVED lines=16> */
.L_x_4664:
        /* <DEDUP_REMOVED lines=15> */
.L_x_4691:
        /* <DEDUP_REMOVED lines=12> */
.L_x_4692:
        /* <DEDUP_REMOVED lines=60> */
.L_x_4690:
[----:B------:R-:W-:Y:S01]  /*16990*/  I2FP.F32.U32 R76, R76 ;  /* 0x0000004c004c7245 */ /* 0x000fe20000201000 */
[----:B-----5:R-:W-:Y:S01]  /*169a0*/  HADD2.F32 R77, -RZ, R44.H0_H0 ;  /* 0x2000002cff4d7230 */ /* 0x020fe20000004100 */
[----:B------:R-:W-:Y:S01]  /*169b0*/  ISETP.NE.AND P1, PT, R80, 0x1, PT ;  /* 0x000000015000780c */ /* 0x000fe20003f25270 */
[----:B------:R-:W-:Y:S02]  /*169c0*/  HFMA2 R81, -RZ, RZ, 0, 1.1920928955078125e-07 ;  /* 0x00000002ff517431 */ /* 0x000fe400000001ff */
[----:B------:R-:W-:Y:S01]  /*169d0*/  FFMA.FTZ R76, R76, R85, 1.1641532182693481445e-10 ;  /* 0x2f0000004c4c7423 */ /* 0x000fe20000010055 */
[----:B------:R-:W-:-:S04]  /*169e0*/  FMUL.FTZ R77, R77, UR7 ;  /* 0x000000074d4d7c20 */ /* 0x000fc80008410000 */
[----:B------:R-:W-:Y:S01]  /*169f0*/  FMUL.FTZ R77, R77, UR6 ;  /* 0x000000064d4d7c20 */ /* 0x000fe20008410000 */
[----:B------:R-:W-:Y:S01]  /*16a00*/  FSETP.GTU.FTZ.AND P0, PT, R76, UR5, PT ;  /* 0x000000054c007c0b */ /* 0x000fe2000bf1c000 */
[----:B------:R-:W-:-:S03]  /*16a10*/  HADD2.F32 R76, -RZ, R68.H0_H0 ;  /* 0x20000044ff4c7230 */ /* 0x000fc60000004100 */
        /* <DEDUP_REMOVED lines=14> */
.L_x_4694:
        /* <DEDUP_REMOVED lines=12> */
.L_x_4695:
        /* <DEDUP_REMOVED lines=60> */
.L_x_4693:
        /* <DEDUP_REMOVED lines=22> */
.L_x_4697:
        /* <DEDUP_REMOVED lines=12> */
.L_x_4698:
        /* <DEDUP_REMOVED lines=60> */
.L_x_4696:
        /* <DEDUP_REMOVED lines=22> */
.L_x_4700:
        /* <DEDUP_REMOVED lines=12> */
.L_x_4701:
        /* <DEDUP_REMOVED lines=60> */
.L_x_4699:
        /* <DEDUP_REMOVED lines=22> */
.L_x_4703:
        /* <DEDUP_REMOVED lines=12> */
.L_x_4704:
        /* <DEDUP_REMOVED lines=60> */
.L_x_4702:
        /* <DEDUP_REMOVED lines=22> */
.L_x_4706:
        /* <DEDUP_REMOVED lines=12> */
.L_x_4707:
        /* <DEDUP_REMOVED lines=60> */
.L_x_4705:
        /* <DEDUP_REMOVED lines=23> */
.L_x_4709:
        /* <DEDUP_REMOVED lines=12> */
.L_x_4710:
        /* <DEDUP_REMOVED lines=60> */
.L_x_4708:
        /* <DEDUP_REMOVED lines=22> */
.L_x_4712:
        /* <DEDUP_REMOVED lines=14> */
.L_x_4713:
        /* <DEDUP_REMOVED lines=60> */
.L_x_4711:
        /* <DEDUP_REMOVED lines=14> */
.L_x_4689:
        /* <DEDUP_REMOVED lines=63> */
[----:B------:R-:W-:Y:S01]  /*197c0*/  FFMA.FTZ R77, R114, R114, R77 ;  /* 0x00000072724d7223 */ /* 0x000fe2000001004d */
[----:B------:R-:W-:-:S03]  /*197d0*/  SEL R114, RZ, 0x10000, !P1 ;  /* 0x00010000ff727807 */ /* 0x000fc60004800000 */
        /* <DEDUP_REMOVED lines=56> */
[----:B------:R-:W-:Y:S02]  /*19b60*/  SEL R77, RZ, 0x100, !P0 ;  /* 0x00000100ff4d7807 */ /* 0x000fe40004000000 */
[----:B------:R-:W-:Y:S02]  /*19b70*/  LOP3.LUT P0, RZ, R54, 0x1f, RZ, 0xc0, !PT ;  /* 0x0000001f36ff7812 */ /* 0x000fe4000780c0ff */
[----:B------:R-:W0:Y:S01]  /*19b80*/  SHFL.BFLY PT, R111, R110, 0x2, 0x1f ;  /* 0x0c401f006e6f7f89 */ /* 0x000e2200000e0000 */
[----:B------:R-:W-:Y:S01]  /*19b90*/  LOP3.LUT R77, R77, R115, R114, 0xfe, !PT ;  /* 0x000000734d4d7212 */ /* 0x000fe200078efe72 */
[----:B0-----:R-:W-:Y:S01]  /*19ba0*/  FADD.FTZ R111, R110, R111 ;  /* 0x0000006f6e6f7221 */ /* 0x001fe20000010000 */
[----:B------:R-:W-:-:S04]  /*19bb0*/  SEL R110, RZ, 0x1, !P6 ;  /* 0x00000001ff6e7807 */ /* 0x000fc80007000000 */
[----:B------:R-:W0:Y:S01]  /*19bc0*/  SHFL.BFLY PT, R112, R111, 0x4, 0x1f ;  /* 0x0c801f006f707f89 */ /* 0x000e2200000e0000 */
[----:B------:R-:W-:Y:S01]  /*19bd0*/  LOP3.LUT R110, R77, R110, RZ, 0xfc, !PT ;  /* 0x0000006e4d6e7212 */ /* 0x000fe200078efcff */
[----:B0-----:R-:W-:Y:S01]  /*19be0*/  FADD.FTZ R112, R111, R112 ;  /* 0x000000706f707221 */ /* 0x001fe20000010000 */
[----:B------:R-:W-:-:S04]  /*19bf0*/  LOP3.LUT R111, R116, R85, RZ, 0xfc, !PT ;  /* 0x00000055746f7212 */ /* 0x000fc800078efcff */
        /* <DEDUP_REMOVED lines=13> */
.L_x_4715:
[----:B------:R-:W-:Y:S05]  /*19cd0*/  BSYNC.RECONVERGENT B0 ;  /* 0x0000000000007941 */ /* 0x000fea0003800200 */
.L_x_4714:
[----:B0-----:R-:W-:Y:S01]  /*19ce0*/  LOP3.LUT R44, R54, 0x1f, RZ, 0xc0, !PT ;  /* 0x0000001f362c7812 */ /* 0x001fe200078ec0ff */
[----:B------:R-:W-:Y:S01]  /*19cf0*/  BAR.SYNC.DEFER_BLOCKING 0x0 ;  /* 0x0000000000007b1d */ /* 0x000fe20000010000 */
[----:B------:R-:W-:Y:S02]  /*19d00*/  IMAD.MOV.U32 R47, RZ, RZ, RZ ;  /* 0x000000ffff2f7224 */ /* 0x000fe400078e00ff */
[----:B------:R-:W-:Y:S02]  /*19d10*/  ISETP.GT.U32.AND P0, PT, R44, 0x7, PT ;  /* 0x000000072c00780c */ /* 0x000fe40003f04070 */
[----:B------:R-:W-:Y:S01]  /*19d20*/  CS2R R44, SRZ ;  /* 0x00000000002c7805 */ /* 0x000fe2000001ff00 */
[----:B------:R-:W-:Y:S10]  /*19d30*/  BSSY.RECONVERGENT B0, `(.L_x_4716) ;  /* 0x000000a000007945 */ /* 0x000ff40003800200 */
        /* <DEDUP_REMOVED lines=9> */
.L_x_4717:
[----:B------:R-:W-:Y:S05]  /*19dd0*/  BSYNC.RECONVERGENT B0 ;  /* 0x0000000000007941 */ /* 0x000fea0003800200 */
.L_x_4716:
[----:B------:R-:W1:Y:S01]  /*19de0*/  SHFL.DOWN PT, R48, R47, 0x4, 0x1f ;  /* 0x08801f002f307f89 */ /* 0x000e6200000e0000 */
[----:B------:R-:W-:Y:S01]  /*19df0*/  ISETP.NE.AND P0, PT, R54, RZ, PT ;  /* 0x000000ff3600720c */ /* 0x000fe20003f05270 */
[----:B------:R-:W-:Y:S01]  /*19e00*/  IMAD.U32 R85, RZ, RZ, UR4 ;  /* 0x00000004ff557e24 */ /* 0x000fe2000f8e00ff */
[----:B------:R-:W2:Y:S01]  /*19e10*/  LDC R54, c[0x0][0x448] ;  /* 0x00011200ff367b82 */ /* 0x000ea20000000800 */
[----:B0-----:R-:W0:Y:S01]  /*19e20*/  SHFL.DOWN PT, R49, R44, 0x4, 0x1f ;  /* 0x08801f002c317f89 */ /* 0x001e2200000e0000 */
[----:B------:R-:W-:Y:S01]  /*19e30*/  ISETP.NE.AND P1, PT, RZ, UR19, PT ;  /* 0x00000013ff007c0c */ /* 0x000fe2000bf25270 */
[----:B------:R-:W-:Y:S01]  /*19e40*/  HADD2.F32 R113, -RZ, R25.H0_H0 ;  /* 0x20000019ff717230 */ /* 0x000fe20000004100 */
[----:B------:R-:W-:Y:S01]  /*19e50*/  MOV R123, UR4 ;  /* 0x00000004007b7c02 */ /* 0x000fe20008000f00 */
[----:B------:R-:W3:Y:S01]  /*19e60*/  SHFL.DOWN PT, R50, R45, 0x4, 0x1f ;  /* 0x08801f002d327f89 */ /* 0x000ee200000e0000 */
[--C-:B------:R-:W-:Y:S01]  /*19e70*/  HADD2.F32 R115, -RZ, R66.reuse.H0_H0 ;  /* 0x20000042ff737230 */ /* 0x100fe20000004100 */
[----:B------:R-:W-:Y:S01]  /*19e80*/  UIADD3 UR4, UPT, UPT, UR4, UR16, URZ ;  /* 0x0000001004047290 */ /* 0x000fe2000fffe0ff */
[--C-:B------:R-:W-:Y:S01]  /*19e90*/  HADD2.F32 R117, -RZ, R27.reuse.H0_H0 ;  /* 0x2000001bff757230 */ /* 0x100fe20000004100 */
[----:B------:R-:W-:Y:S01]  /*19ea0*/  UPLOP3.LUT UP1, UPT, UPT, UPT, UP1, 0x40, 0x4 ;  /* 0x000000000004789c */ /* 0x000fe20003f2e810 */
[----:B------:R-:W-:Y:S01]  /*19eb0*/  HADD2.F32 R119, -RZ, R66.H1_H1 ;  /* 0x30000042ff777230 */ /* 0x000fe20000004100 */
[----:B------:R-:W-:Y:S01]  /*19ec0*/  UISETP.GE.AND UP2, UPT, UR4, UR17, UPT ;  /* 0x000000110400728c */ /* 0x000fe2000bf46270 */
[----:B------:R-:W-:Y:S01]  /*19ed0*/  HADD2.F32 R121, -RZ, R27.H1_H1 ;  /* 0x3000001bff797230 */ /* 0x000fe20000004100 */
        /* <DEDUP_REMOVED lines=8> */
[----:B---3--:R-:W-:Y:S01]  /*19f60*/  FADD.FTZ R45, R50, R45 ;  /* 0x0000002d322d7221 */ /* 0x008fe20000010000 */
        /* <DEDUP_REMOVED lines=11> */
[----:B------:R-:W3:Y:S01]  /*1a020*/  MUFU.RCP R47, R44 ;  /* 0x0000002c002f7308 */ /* 0x000ee20000001000 */
[----:B------:R-:W4:Y:S01]  /*1a030*/  SHFL.DOWN PT, R76, R51, 0x1, 0x1f ;  /* 0x08201f00334c7f89 */ /* 0x000f2200000e0000 */
[----:B0-----:R-:W-:Y:S01]  /*1a040*/  FMUL.FTZ R49, R114, R112 ;  /* 0x0000007072317220 */ /* 0x001fe20000410000 */
[----:B------:R-:W-:-:S03]  /*1a050*/  FADD.FTZ R114, R77, -R114 ;  /* 0x800000724d727221 */ /* 0x000fc60000010000 */
[----:B------:R-:W-:Y:S01]  /*1a060*/  FFMA.FTZ R50, R46, R77, R49 ;  /* 0x0000004d2e327223 */ /* 0x000fe20000010031 */
[----:B------:R-:W-:Y:S01]  /*1a070*/  FMUL.FTZ R49, R114, R114 ;  /* 0x0000007272317220 */ /* 0x000fe20000410000 */
[----:B-1----:R-:W-:Y:S02]  /*1a080*/  FADD.FTZ R48, R45, R48 ;  /* 0x000000302d307221 */ /* 0x002fe40000010000 */
[----:B---3--:R-:W-:Y:S01]  /*1a090*/  FMUL.FTZ R77, R47, R50 ;  /* 0x000000322f4d7220 */ /* 0x008fe20000410000 */
[----:B------:R-:W-:Y:S01]  /*1a0a0*/  FMUL.FTZ R49, R46, R49 ;  /* 0x000000312e317220 */ /* 0x000fe20000410000 */
[-C--:B----4-:R-:W-:Y:S02]  /*1a0b0*/  IADD3 R51, PT, PT, R51, R76.reuse, RZ ;  /* 0x0000004c33337210 */ /* 0x090fe40007ffe0ff */
[----:B------:R-:W-:Y:S01]  /*1a0c0*/  I2FP.F32.S32 R76, R76 ;  /* 0x0000004c004c7245 */ /* 0x000fe20000201400 */
[----:B------:R-:W0:Y:S01]  /*1a0d0*/  SHFL.DOWN PT, R46, R77, 0x1, 0x1f ;  /* 0x08201f004d2e7f89 */ /* 0x000e2200000e0000 */
[----:B------:R-:W-:Y:S01]  /*1a0e0*/  FMUL.FTZ R49, R49, R112 ;  /* 0x0000007031317220 */ /* 0x000fe20000410000 */
[----:B------:R-:W-:-:S03]  /*1a0f0*/  I2FP.F32.S32 R51, R51 ;  /* 0x0000003300337245 */ /* 0x000fc60000201400 */
[----:B------:R-:W-:-:S03]  /*1a100*/  FFMA.FTZ R48, R47, R49, R48 ;  /* 0x000000312f307223 */ /* 0x000fc60000010030 */
[----:B------:R-:W1:Y:S02]  /*1a110*/  MUFU.RCP R51, R51 ;  /* 0x0000003300337308 */ /* 0x000e640000001000 */
[----:B------:R-:W3:Y:S01]  /*1a120*/  SHFL.DOWN PT, R45, R48, 0x1, 0x1f ;  /* 0x08201f00302d7f89 */ /* 0x000ee200000e0000 */
[----:B0-----:R-:W-:Y:S01]  /*1a130*/  FADD.FTZ R47, R77, -R46 ;  /* 0x8000002e4d2f7221 */ /* 0x001fe20000010000 */
[----:B------:R-:W-:-:S03]  /*1a140*/  FMUL.FTZ R49, R46, R76 ;  /* 0x0000004c2e317220 */ /* 0x000fc60000410000 */
[----:B------:R-:W-:Y:S01]  /*1a150*/  FMUL.FTZ R47, R47, R47 ;  /* 0x0000002f2f2f7220 */ /* 0x000fe20000410000 */
[----:B------:R-:W-:-:S03]  /*1a160*/  FFMA.FTZ R46, R44, R77, R49 ;  /* 0x0000004d2c2e7223 */ /* 0x000fc60000010031 */
[----:B------:R-:W-:Y:S01]  /*1a170*/  FMUL.FTZ R47, R44, R47 ;  /* 0x0000002f2c2f7220 */ /* 0x000fe20000410000 */
[----:B-1----:R-:W-:Y:S01]  /*1a180*/  FMUL.FTZ R46, R51, R46 ;  /* 0x0000002e332e7220 */ /* 0x002fe20000410000 */
[----:B---3--:R-:W-:Y:S02]  /*1a190*/  FADD.FTZ R48, R48, R45 ;  /* 0x0000002d30307221 */ /* 0x008fe40000010000 */
[----:B------:R-:W-:Y:S01]  /*1a1a0*/  FMUL.FTZ R76, R47, R76 ;  /* 0x0000004c2f4c7220 */ /* 0x000fe20000410000 */
[----:B------:R-:W0:Y:S01]  /*1a1b0*/  @!P0 LDC.64 R44, c[0x0][0x3c0] ;  /* 0x0000f000ff2c8b82 */ /* 0x000e220000000a00 */
[----:B------:R-:W1:Y:S02]  /*1a1c0*/  SHFL.IDX PT, R47, R46, RZ, 0x1f ;  /* 0x00001fff2e2f7589 */ /* 0x000e6400000e0000 */
[----:B------:R-:W-:-:S05]  /*1a1d0*/  FFMA.FTZ R48, R51, R76, R48 ;  /* 0x0000004c33307223 */ /* 0x000fca0000010030 */
[----:B------:R-:W2:Y:S01]  /*1a1e0*/  SHFL.IDX PT, R77, R48, RZ, 0x1f ;  /* 0x00001fff304d7589 */ /* 0x000ea200000e0000 */
[----:B0-----:R-:W-:-:S04]  /*1a1f0*/  @!P0 IMAD.WIDE R44, R85, 0x4, R44 ;  /* 0x00000004552c8825 */ /* 0x001fc800078e022c */
[C---:B-1----:R-:W-:Y:S01]  /*1a200*/  FMUL.FTZ R50, R47.reuse, R47 ;  /* 0x0000002f2f327220 */ /* 0x042fe20000410000 */
[----:B------:R-:W-:Y:S01]  /*1a210*/  FSEL R49, R47, RZ, !P1 ;  /* 0x000000ff2f317208 */ /* 0x000fe20004800000 */
[----:B------:R-:W-:Y:S01]  /*1a220*/  HADD2.F32 R85, -RZ, R37.H0_H0 ;  /* 0x20000025ff557230 */ /* 0x000fe20000004100 */
[----:B------:R0:W-:Y:S02]  /*1a230*/  @!P0 STG.E desc[UR12][R44.64], R47 ;  /* 0x0000002f2c008986 */ /* 0x0001e4000c10190c */
[----:B------:R-:W-:Y:S01]  /*1a240*/  FSEL R51, R50, RZ, P1 ;  /* 0x000000ff32337208 */ /* 0x000fe20000800000 */
[----:B------:R-:W-:Y:S01]  /*1a250*/  FADD.FTZ R110, -R49, R89 ;  /* 0x00000059316e7221 */ /* 0x000fe20000010100 */
[----:B--2---:R-:W-:Y:S01]  /*1a260*/  FFMA.FTZ R50, R77, UR20, R54 ;  /* 0x000000144d327c23 */ /* 0x004fe20008010036 */
[C---:B------:R-:W-:Y:S01]  /*1a270*/  FADD.FTZ R52, -R49.reuse, R52 ;  /* 0x0000003431347221 */ /* 0x040fe20000010100 */
[C---:B------:R-:W-:Y:S01]  /*1a280*/  FADD.FTZ R46, -R49.reuse, R55 ;  /* 0x00000037312e7221 */ /* 0x040fe20000010100 */
[C---:B------:R-:W-:Y:S01]  /*1a290*/  FADD.FTZ R56, -R49.reuse, R56 ;  /* 0x0000003831387221 */ /* 0x040fe20000010100 */
[----:B------:R-:W-:Y:S01]  /*1a2a0*/  FADD.FTZ R50, R50, R51 ;  /* 0x0000003332327221 */ /* 0x000fe20000010000 */
[C---:B------:R-:W-:Y:S01]  /*1a2b0*/  FADD.FTZ R58, -R49.reuse, R58 ;  /* 0x0000003a313a7221 */ /* 0x040fe20000010100 */
[C---:B------:R-:W-:Y:S01]  /*1a2c0*/  FADD.FTZ R122, -R49.reuse, R100 ;  /* 0x00000064317a7221 */ /* 0x040fe20000010100 */
[C---:B------:R-:W-:Y:S01]  /*1a2d0*/  FADD.FTZ R124, -R49.reuse, R102 ;  /* 0x00000066317c7221 */ /* 0x040fe20000010100 */
[----:B------:R-:W1:Y:S01]  /*1a2e0*/  MUFU.RSQ R89, R50 ;  /* 0x0000003200597308 */ /* 0x000e620000001400 */
        /* <DEDUP_REMOVED lines=26> */
[C---:B-1----:R-:W-:Y:S01]  /*1a490*/  FMUL.FTZ R49, R89.reuse, R52 ;  /* 0x0000003459317220 */ /* 0x042fe20000410000 */
[--C-:B------:R-:W-:Y:S02]  /*1a4a0*/  HADD2.F32 R55, -RZ, R36.reuse.H0_H0 ;  /* 0x20000024ff377230 */ /* 0x100fe40000004100 */
[C---:B------:R-:W-:Y:S01]  /*1a4b0*/  FMUL.FTZ R46, R89.reuse, R46 ;  /* 0x0000002e592e7220 */ /* 0x040fe20000410000 */
[----:B------:R-:W-:Y:S02]  /*1a4c0*/  HADD2.F32 R57, -RZ, R17.H1_H1 ;  /* 0x30000011ff397230 */ /* 0x000fe40000004100 */
[C---:B------:R-:W-:Y:S01]  /*1a4d0*/  FMUL.FTZ R50, R89.reuse, R56 ;  /* 0x0000003859327220 */ /* 0x040fe20000410000 */
[----:B------:R-:W-:Y:S02]  /*1a4e0*/  HADD2.F32 R59, -RZ, R36.H1_H1 ;  /* 0x30000024ff3b7230 */ /* 0x000fe40000004100 */
[----:B0-----:R-:W-:Y:S01]  /*1a4f0*/  FMUL.FTZ R45, R89, R58 ;  /* 0x0000003a592d7220 */ /* 0x001fe20000410000 */
[----:B------:R-:W-:-:S02]  /*1a500*/  HADD2.F32 R77, -RZ, R16.H0_H0 ;  /* 0x20000010ff4d7230 */ /* 0x000fc40000004100 */
[----:B------:R-:W-:Y:S01]  /*1a510*/  FFMA.FTZ R49, R49, R51, R55 ;  /* 0x0000003331317223 */ /* 0x000fe20000010037 */
[----:B------:R-:W-:Y:S02]  /*1a520*/  HADD2.F32 R87, -RZ, R16.H1_H1 ;  /* 0x30000010ff577230 */ /* 0x000fe40000004100 */
[----:B------:R-:W-:Y:S01]  /*1a530*/  FFMA.FTZ R44, R46, R57, R59 ;  /* 0x000000392e2c7223 */ /* 0x000fe2000001003b */
        /* <DEDUP_REMOVED lines=9> */
[C---:B------:R-:W-:Y:S01]  /*1a5d0*/  FMUL.FTZ R54, R89.reuse, R54 ;  /* 0x0000003659367220 */ /* 0x040fe20000410000 */
[----:B------:R-:W-:Y:S02]  /*1a5e0*/  HADD2.F32 R59, -RZ, R14.H0_H0 ;  /* 0x2000000eff3b7230 */ /* 0x000fe40000004100 */
[----:B------:R-:W-:Y:S01]  /*1a5f0*/  FMUL.FTZ R82, R89, R82 ;  /* 0x0000005259527220 */ /* 0x000fe20000410000 */
        /* <DEDUP_REMOVED lines=70> */
[----:B------:R-:W0:Y:S01]  /*1aa60*/  @!P0 LDC.64 R76, c[0x0][0x3c8] ;  /* 0x0000f200ff4c8b82 */ /* 0x000e220000000a00 */
[----:B------:R-:W-:Y:S02]  /*1aa70*/  HADD2.F32 R103, -RZ, R65.H0_H0 ;  /* 0x20000041ff677230 */ /* 0x000fe40000004100 */
[----:B------:R-:W-:Y:S01]  /*1aa80*/  FMUL.FTZ R94, R89, R104 ;  /* 0x00000068595e7220 */ /* 0x000fe20000410000 */
[----:B------:R-:W-:Y:S01]  /*1aa90*/  FFMA.FTZ R98, R98, R87, R93 ;  /* 0x0000005762627223 */ /* 0x000fe2000001005d */
[----:B------:R-:W-:-:S02]  /*1aaa0*/  HADD2.F32 R85, -RZ, R64.H0_H0 ;  /* 0x20000040ff557230 */ /* 0x000fc40000004100 */
[C---:B------:R-:W-:Y:S01]  /*1aab0*/  FMUL.FTZ R90, R89.reuse, R100 ;  /* 0x00000064595a7220 */ /* 0x040fe20000410000 */
[----:B------:R-:W-:Y:S02]  /*1aac0*/  HADD2.F32 R93, -RZ, R24.H0_H0 ;  /* 0x20000018ff5d7230 */ /* 0x000fe40000004100 */
[C---:B------:R-:W-:Y:S01]  /*1aad0*/  FMUL.FTZ R107, R89.reuse, R107 ;  /* 0x0000006b596b7220 */ /* 0x040fe20000410000 */
[----:B------:R-:W1:Y:S01]  /*1aae0*/  LDC.64 R86, c[0x0][0x428] ;  /* 0x00010a00ff567b82 */ /* 0x000e620000000a00 */
[----:B------:R-:W-:Y:S02]  /*1aaf0*/  HADD2.F32 R110, -RZ, R65.H1_H1 ;  /* 0x30000041ff6e7230 */ /* 0x000fe40000004100 */
[----:B------:R-:W-:Y:S01]  /*1ab00*/  FMUL.FTZ R99, R89, R102 ;  /* 0x0000006659637220 */ /* 0x000fe20000410000 */
[----:B------:R-:W-:Y:S02]  /*1ab10*/  HADD2.F32 R112, -RZ, R25.H1_H1 ;  /* 0x30000019ff707230 */ /* 0x000fe40000004100 */
[----:B------:R-:W-:Y:S01]  /*1ab20*/  FFMA.FTZ R94, R94, R103, R113 ;  /* 0x000000675e5e7223 */ /* 0x000fe20000010071 */
[----:B------:R-:W-:-:S02]  /*1ab30*/  HADD2.F32 R78, -RZ, R64.H1_H1 ;  /* 0x30000040ff4e7230 */ /* 0x000fc40000004100 */
[----:B------:R-:W-:Y:S01]  /*1ab40*/  FFMA.FTZ R90, R90, R85, R93 ;  /* 0x000000555a5a7223 */ /* 0x000fe2000001005d */
[----:B------:R-:W-:Y:S02]  /*1ab50*/  HADD2.F32 R84, -RZ, R24.H1_H1 ;  /* 0x30000018ff547230 */ /* 0x000fe40000004100 */
[----:B------:R-:W-:Y:S01]  /*1ab60*/  FFMA.FTZ R103, R107, R110, R112 ;  /* 0x0000006e6b677223 */ /* 0x000fe20000010070 */
[--C-:B------:R-:W-:Y:S02]  /*1ab70*/  HADD2.F32 R85, -RZ, R67.reuse.H0_H0 ;  /* 0x20000043ff557230 */ /* 0x100fe40000004100 */
[----:B------:R-:W-:Y:S01]  /*1ab80*/  FMUL.FTZ R106, R89, R106 ;  /* 0x0000006a596a7220 */ /* 0x000fe20000410000 */
[----:B------:R-:W-:Y:S02]  /*1ab90*/  HADD2.F32 R93, -RZ, R26.H0_H0 ;  /* 0x2000001aff5d7230 */ /* 0x000fe40000004100 */
[----:B------:R-:W-:Y:S01]  /*1aba0*/  FFMA.FTZ R99, R99, R78, R84 ;  /* 0x0000004e63637223 */ /* 0x000fe20000010054 */
[----:B------:R-:W-:-:S02]  /*1abb0*/  HADD2.F32 R107, -RZ, R67.H1_H1 ;  /* 0x30000043ff6b7230 */ /* 0x000fc40000004100 */
[C---:B------:R-:W-:Y:S01]  /*1abc0*/  FMUL.FTZ R100, R89.reuse, R109 ;  /* 0x0000006d59647220 */ /* 0x040fe20000410000 */
[----:B------:R-:W-:Y:S02]  /*1abd0*/  HADD2.F32 R113, -RZ, R26.H1_H1 ;  /* 0x3000001aff717230 */ /* 0x000fe40000004100 */
[C---:B------:R-:W-:Y:S01]  /*1abe0*/  FMUL.FTZ R102, R89.reuse, R108 ;  /* 0x0000006c59667220 */ /* 0x040fe20000410000 */
[----:B------:R-:W-:Y:S01]  /*1abf0*/  FMUL.FTZ R78, R89, R81 ;  /* 0x00000051594e7220 */ /* 0x000fe20000410000 */
[----:B------:R-:W-:Y:S01]  /*1ac00*/  FFMA.FTZ R81, R106, R85, R93 ;  /* 0x000000556a517223 */ /* 0x000fe2000001005d */
[----:B0-----:R-:W-:-:S04]  /*1ac10*/  @!P0 IMAD.WIDE R76, R123, 0x4, R76 ;  /* 0x000000047b4c8825 */ /* 0x001fc800078e024c */
[----:B------:R-:W-:Y:S01]  /*1ac20*/  FFMA.FTZ R100, R100, R107, R113 ;  /* 0x0000006b64647223 */ /* 0x000fe20000010071 */
[----:B------:R-:W-:Y:S01]  /*1ac30*/  FFMA.FTZ R102, R102, R115, R117 ;  /* 0x0000007366667223 */ /* 0x000fe20000010075 */
[----:B------:R-:W-:Y:S01]  /*1ac40*/  FFMA.FTZ R119, R78, R119, R121 ;  /* 0x000000774e777223 */ /* 0x000fe20000010079 */
[----:B------:R-:W-:Y:S01]  /*1ac50*/  F2FP.F16.F32.PACK_AB R47, R47, R54 ;  /* 0x000000362f2f723e */ /* 0x000fe200000000ff */
[--C-:B-1----:R-:W-:Y:S01]  /*1ac60*/  IMAD.WIDE.U32 R84, R53, 0x10, R86.reuse ;  /* 0x0000001035547825 */ /* 0x102fe200078e0056 */
[----:B------:R-:W-:Y:S01]  /*1ac70*/  F2FP.F16.F32.PACK_AB R46, R46, R51 ;  /* 0x000000332e2e723e */ /* 0x000fe200000000ff */
[----:B------:R1:W-:Y:S01]  /*1ac80*/  @!P0 STG.E desc[UR12][R76.64], R89 ;  /* 0x000000594c008986 */ /* 0x0003e2000c10190c */
[----:B------:R-:W-:Y:S01]  /*1ac90*/  F2FP.F16.F32.PACK_AB R45, R45, R50 ;  /* 0x000000322d2d723e */ /* 0x000fe200000000ff */
[--C-:B------:R-:W-:Y:S01]  /*1aca0*/  IMAD.WIDE.U32 R78, R79, 0x10, R86.reuse ;  /* 0x000000104f4e7825 */ /* 0x100fe200078e0056 */
[----:B------:R-:W-:Y:S02]  /*1acb0*/  F2FP.F16.F32.PACK_AB R44, R44, R49 ;  /* 0x000000312c2c723e */ /* 0x000fe400000000ff */
[----:B------:R-:W-:Y:S01]  /*1acc0*/  F2FP.F16.F32.PACK_AB R51, R88, R97 ;  /* 0x000000615833723e */ /* 0x000fe200000000ff */
[--C-:B------:R-:W-:Y:S01]  /*1acd0*/  IMAD.WIDE.U32 R92, R92, 0x10, R86.reuse ;  /* 0x000000105c5c7825 */ /* 0x100fe200078e0056 */
[----:B------:R-:W-:Y:S01]  /*1ace0*/  F2FP.F16.F32.PACK_AB R50, R82, R95 ;  /* 0x0000005f5232723e */ /* 0x000fe200000000ff */
[----:B------:R1:W-:Y:S01]  /*1acf0*/  STG.E.128 desc[UR12][R84.64], R44 ;  /* 0x0000002c54007986 */ /* 0x0003e2000c101d0c */
[----:B------:R-:W-:Y:S01]  /*1ad00*/  F2FP.F16.F32.PACK_AB R49, R52, R57 ;  /* 0x000000393431723e */ /* 0x000fe200000000ff */
[----:B------:R-:W-:Y:S01]  /*1ad10*/  IMAD.WIDE.U32 R86, R101, 0x10, R86 ;  /* 0x0000001065567825 */ /* 0x000fe200078e0056 */
        /* <DEDUP_REMOVED lines=11> */
[----:B------:R1:W-:Y:S01]  /*1add0*/  STG.E.128 desc[UR12][R86.64], R56 ;  /* 0x0000003856007986 */ /* 0x0003e2000c101d0c */
[----:B------:R-:W-:Y:S05]  /*1ade0*/  BRA.U !UP2, `(.L_x_4718) ;  /* 0xfffffe5d0ac87547 */ /* 0x000fea000b83ffff */
[----:B------:R-:W-:Y:S05]  /*1adf0*/  EXIT ;  /* 0x000000000000794d */ /* 0x000fea0003800000 */
.L_x_4719:
        /* <DEDUP_REMOVED lines=16> */
.L_x_27489:


//--------------------- .text._ZN10layer_norm13ln_fwd_kernelINS_13Kernel_traitsI6__halfS2_S2_S2_fjLj8192ELj1ELj1ELj8ELj16ENS_18Kernel_traits_baseILj8192ES2_S2_S2_S2_fjLj256EEEEELb1ELb1ELb1ELb0EEEvNS_9FwdParamsE --------------------------
	.section	.text._ZN10layer_norm13ln_fwd_kernelINS_13Kernel_traitsI6__halfS2_S2_S2_fjLj8192ELj1ELj1ELj8ELj16ENS_18Kernel_traits_baseILj8192ES2_S2_S2_S2_fjLj256EEEEELb1ELb1ELb1ELb0EEEvNS_9FwdParamsE,"ax",@progbits
	.align	128
        .global         _ZN10layer_norm13ln_fwd_kernelINS_13Kernel_traitsI6__halfS2_S2_S2_fjLj8192ELj1ELj1ELj8ELj16ENS_18Kernel_traits_baseILj8192ES2_S2_S2_S2_fjLj256EEEEELb1ELb1ELb1ELb0EEEvNS_9FwdParamsE
        .type           _ZN10layer_norm13ln_fwd_kernelINS_13Kernel_traitsI6__halfS2_S2_S2_fjLj8192ELj1ELj1ELj8ELj16ENS_18Kernel_traits_baseILj8192ES2_S2_S2_S2_fjLj256EEEEELb1ELb1ELb1ELb0EEEvNS_9FwdParamsE,@function
        .size           _ZN10layer_norm13ln_fwd_kernelINS_13Kernel_traitsI6__halfS2_S2_S2_fjLj8192ELj1ELj1ELj8ELj16ENS_18Kernel_traits_baseILj8192ES2_S2_S2_S2_fjLj256EEEEELb1ELb1ELb1ELb0EEEvNS_9FwdParamsE,(.L_x_27490 - _ZN10layer_norm13ln_fwd_kernelINS_13Kernel_traitsI6__halfS2_S2_S2_fjLj8192ELj1ELj1ELj8ELj16ENS_18Kernel_traits_baseILj8192ES2_S2_S2_S2_fjLj256EEEEELb1ELb1ELb1ELb0EEEvNS_9FwdParamsE)
        .other          _ZN10layer_norm13ln_fwd_kernelINS_13Kernel_traitsI6__halfS2_S2_S2_fjLj8192ELj1ELj1ELj8ELj16ENS_18Kernel_traits_baseILj8192ES2_S2_S2_S2_fjLj256EEEEELb1ELb1ELb1ELb0EEEvNS_9FwdParamsE,@"STO_CUDA_ENTRY STV_DEFAULT"
_ZN10layer_norm13ln_fwd_kernelINS_13Kernel_traitsI6__halfS2_S2_S2_fjLj8192ELj1ELj1ELj8ELj16ENS_18Kernel_traits_baseILj8192ES2_S2_S2_S2_fjLj256EEEEELb1ELb1ELb1ELb0EEEvNS_9FwdParamsE:
.text._ZN10layer_norm13ln_fwd_kernelINS_13Kernel_traitsI6__halfS2_S2_S2_fjLj8192ELj1ELj1ELj8ELj16ENS_18Kernel_traits_baseILj8192ES2_S2_S2_S2_fjLj256EEEEELb1ELb1ELb1ELb0EEEvNS_9FwdParamsE:
        /* <DEDUP_REMOVED lines=14> */
[----:B----4-:R-:W-:Y:S01]  /*00e0*/  @P0 IMAD.MOV.U32 R9, RZ, RZ, R11 ;  /* 0x000000ffff090224 */ /* 0x010fe200078e000b */
[----:B------:R-:W1:Y:S05]  /*00f0*/  @P0 LDC R5, c[0x0][0x460] ;  /* 0x00011800ff050b82 */ /* 0x000e6a0000000800 */
[----:B------:R-:W1:Y:S01]  /*0100*/  @P0 LDG.E.64 R8, desc[UR14][R8.64] ;  /* 0x0000000e08080981 */ /* 0x000e62000c1e1b00 */
[----:B0-----:R-:W-:Y:S01]  /*0110*/  UISETP.NE.U32.AND UP0, UPT, UR4, URZ, UPT ;  /* 0x000000ff0400728c */ /* 0x001fe2000bf05070 */
[----:B-----5:R-:W-:-:S03]  /*0120*/  SHF.R.S32.HI R4, RZ, 0x1f, R13 ;  /* 0x0000001fff047819 */ /* 0x020fc6000001140d */
[----:B------:R-:W-:Y:S01]  /*0130*/  UISETP.NE.AND.EX UP0, UPT, UR5, URZ, UPT, UP0 ;  /* 0x000000ff0500728c */ /* 0x000fe2000bf05300 */
[----:B------:R-:W-:Y:S01]  /*0140*/  LEA.HI R4, R4, R13, RZ, 0x3 ;  /* 0x0000000d04047211 */ /* 0x000fe200078f18ff */
[----:B------:R-:W-:Y:S01]  /*0150*/  BSSY.RECONVERGENT B0, `(.L_x_4720) ;  /* 0x0000062000007945 */ /* 0x000fe20003800200 */
[----:B--2---:R-:W-:Y:S02]  /*0160*/  @P0 R2UR UR12, R6 ;  /* 0x00000000060c02ca */ /* 0x004fe400000e0000 */
[----:B------:R-:W-:Y:S02]  /*0170*/  @P0 R2UR UR13, R7 ;  /* 0x00000000070d02ca */ /* 0x000fe400000e0000 */
[----:B-1----:R-:W-:Y:S01]  /*0180*/  @P0 IADD3 R2, P1, PT, R8, R5, RZ ;  /* 0x0000000508020210 */ /* 0x002fe20007f3e0ff */
[----:B------:R-:W-:-:S03]  /*0190*/  IMAD.MOV.U32 R5, RZ, RZ, R3 ;  /* 0x000000ffff057224 */ /* 0x000fc600078e0003 */
[----:B------:R-:W-:Y:S02]  /*01a0*/  @P0 IADD3.X R11, PT, PT, RZ, R9, RZ, P1, !PT ;  /* 0x00000009ff0b0210 */ /* 0x000fe40000ffe4ff */
[----:B------:R-:W-:Y:S02]  /*01b0*/  LOP3.LUT R7, R5, 0xff, RZ, 0x3c, !PT ;  /* 0x000000ff05077812 */ /* 0x000fe400078e3cff */
[--C-:B------:R-:W-:Y:S02]  /*01c0*/  SHF.R.U64 R111, R2, 0x2, R11.reuse ;  /* 0x00000002026f7819 */ /* 0x100fe4000000120b */
[----:B------:R-:W-:Y:S02]  /*01d0*/  LEA.HI.SX32 R0, R4, R7, 0x1d ;  /* 0x0000000704007211 */ /* 0x000fe400078feaff */
        /* <DEDUP_REMOVED lines=47> */
.L_x_4721:
        /* <DEDUP_REMOVED lines=42> */
.L_x_4722:
[----:B------:R-:W-:Y:S05]  /*0770*/  BSYNC.RECONVERGENT B0 ;  /* 0x0000000000007941 */ /* 0x000fea0003800200 */
.L_x_4720:
        /* <DEDUP_REMOVED lines=10> */
[----:B------:R-:W-:Y:S01]  /*0820*/  UIADD3 UR8, UPT, UPT, UR13, 0x76cf5d0a, URZ ;  /* 0x76cf5d0a0d087890 */ /* 0x000fe2000fffe0ff */
[----:B------:R-:W-:Y:S01]  /*0830*/  IMAD.MOV.U32 R102, RZ, RZ, RZ ;  /* 0x000000ffff667224 */ /* 0x000fe200078e00ff */
[----:B------:R-:W-:Y:S02]  /*0840*/  UIADD3 UR7, UPT, UPT, UR12, 0x3c6ef372, URZ ;  /* 0x3c6ef3720c077890 */ /* 0x000fe4000fffe0ff */
[----:B------:R-:W-:-:S02]  /*0850*/  UIADD3 UR9, UPT, UPT, UR12, -0x255992d5, URZ ;  /* 0xdaa66d2b0c097890 */ /* 0x000fc4000fffe0ff */
[----:B------:R-:W-:Y:S02]  /*0860*/  UIADD3 UR10, UPT, UPT, UR12, 0x78dde6e4, URZ ;  /* 0x78dde6e40c0a7890 */ /* 0x000fe4000fffe0ff */
[----:B------:R-:W-:Y:S02]  /*0870*/  UIADD3 UR11, UPT, UPT, UR13, -0x56f99767, URZ ;  /* 0xa90668990d0b7890 */ /* 0x000fe4000fffe0ff */
[----:B------:R-:W-:Y:S02]  /*0880*/  UIADD3 UR16, UPT, UPT, UR12, 0x5384540f, URZ ;  /* 0x5384540f0c107890 */ /* 0x000fe4000fffe0ff */
[----:B------:R-:W-:Y:S02]  /*0890*/  UIADD3 UR20, UPT, UPT, UR13, -0x24c28bd8, URZ ;  /* 0xdb3d74280d147890 */ /* 0x000fe4000fffe0ff */
[----:B------:R-:W-:Y:S02]  /*08a0*/  UIADD3 UR26, UPT, UPT, UR13, -0x695add53, URZ ;  /* 0x96a522ad0d1a7890 */ /* 0x000fe4000fffe0ff */
[----:B------:R-:W-:Y:S01]  /*08b0*/  UIADD3 UR27, UPT, UPT, UR12, -0x700cb87f, URZ ;  /* 0x8ff347810c1b7890 */ /* 0x000fe2000fffe0ff */
[----:B0-----:R-:W-:Y:S01]  /*08c0*/  IMAD R107, R6, UR4, R3 ;  /* 0x00000004066b7c24 */ /* 0x001fe2000f8e0203 */
[----:B------:R-:W-:Y:S01]  /*08d0*/  LOP3.LUT R6, R5, UR13, RZ, 0x3c, !PT ;  /* 0x0000000d05067c12 */ /* 0x000fe2000f8e3cff */
[----:B------:R-:W0:Y:S02]  /*08e0*/  LDCU UR22, c[0x0][0x404] ;  /* 0x00008080ff1677ac */ /* 0x000e240008000800 */
[C---:B------:R-:W-:Y:S01]  /*08f0*/  IMAD.HI.U32 R5, R107.reuse, -0x326172a9, RZ ;  /* 0xcd9e8d576b057827 */ /* 0x040fe200078e00ff */
[----:B------:R-:W1:Y:S03]  /*0900*/  LDCU UR23, c[0x0][0x388] ;  /* 0x00007100ff1777ac */ /* 0x000e660008000800 */
[----:B------:R-:W-:Y:S01]  /*0910*/  IMAD.HI.U32 R7, R6, -0x326172a9, RZ ;  /* 0xcd9e8d5706077827 */ /* 0x000fe200078e00ff */
[----:B------:R-:W-:Y:S01]  /*0920*/  LOP3.LUT R5, R110, UR12, R5, 0x96, !PT ;  /* 0x0000000c6e057c12 */ /* 0x000fe2000f8e9605 */
[----:B------:R-:W2:Y:S02]  /*0930*/  LDCU.U8 UR24, c[0x0][0x410] ;  /* 0x00008200ff1877ac */ /* 0x000ea40008000000 */
[----:B------:R-:W-:-:S02]  /*0940*/  IMAD R8, R107, -0x326172a9, RZ ;  /* 0xcd9e8d576b087824 */ /* 0x000fc400078e02ff */
[C---:B------:R-:W-:Y:S01]  /*0950*/  IMAD R10, R5.reuse, -0x2daee0ad, RZ ;  /* 0xd2511f53050a7824 */ /* 0x040fe200078e02ff */
[----:B------:R-:W3:Y:S01]  /*0960*/  LDCU UR25, c[0x0][0x400] ;  /* 0x00008000ff1977ac */ /* 0x000ee20008000800 */
[----:B------:R-:W-:Y:S01]  /*0970*/  IMAD R6, R6, -0x326172a9, RZ ;  /* 0xcd9e8d5706067824 */ /* 0x000fe200078e02ff */
[----:B------:R-:W-:Y:S01]  /*0980*/  LOP3.LUT R7, R8, UR5, R7, 0x96, !PT ;  /* 0x0000000508077c12 */ /* 0x000fe2000f8e9607 */
[----:B------:R-:W-:Y:S01]  /*0990*/  IMAD.HI.U32 R8, R5, -0x2daee0ad, RZ ;  /* 0xd2511f5305087827 */ /* 0x000fe200078e00ff */
[----:B------:R-:W-:Y:S01]  /*09a0*/  UIADD3 UR5, UPT, UPT, UR13, 0x32370b8f, URZ ;  /* 0x32370b8f0d057890 */ /* 0x000fe2000fffe0ff */
[----:B------:R-:W4:Y:S02]  /*09b0*/  LDCU.64 UR18, c[0x0][0x3a0] ;  /* 0x00007400ff1277ac */ /* 0x000f240008000a00 */
[----:B------:R-:W-:Y:S01]  /*09c0*/  IMAD.HI.U32 R5, R7, -0x2daee0ad, RZ ;  /* 0xd2511f5307057827 */ /* 0x000fe200078e00ff */
[----:B------:R-:W-:Y:S01]  /*09d0*/  LOP3.LUT R8, R9, UR6, R8, 0x96, !PT ;  /* 0x0000000609087c12 */ /* 0x000fe2000f8e9608 */
[----:B------:R-:W-:-:S02]  /*09e0*/  UIADD3 UR6, UPT, UPT, UR13, -0x126145ec, URZ ;  /* 0xed9eba140d067890 */ /* 0x000fc4000fffe0ff */
[----:B------:R-:W-:Y:S01]  /*09f0*/  IMAD R7, R7, -0x2daee0ad, RZ ;  /* 0xd2511f5307077824 */ /* 0x000fe200078e02ff */
[----:B------:R-:W-:Y:S01]  /*0a00*/  LOP3.LUT R10, R10, UR8, R5, 0x96, !PT ;  /* 0x000000080a0a7c12 */ /* 0x000fe2000f8e9605 */
[C---:B------:R-:W-:Y:S01]  /*0a10*/  IMAD.HI.U32 R5, R8.reuse, -0x326172a9, RZ ;  /* 0xcd9e8d5708057827 */ /* 0x040fe200078e00ff */
[----:B------:R-:W-:Y:S02]  /*0a20*/  UIADD3 UR8, UPT, UPT, UR12, 0x1715609d, URZ ;  /* 0x1715609d0c087890 */ /* 0x000fe4000fffe0ff */
[----:B------:R-:W-:Y:S01]  /*0a30*/  UPLOP3.LUT UP1, UPT, UPT, UPT, UPT, 0x40, 0x4 ;  /* 0x000000000004789c */ /* 0x000fe20003f2e870 */
[----:B------:R-:W-:Y:S01]  /*0a40*/  IMAD R9, R8, -0x326172a9, RZ ;  /* 0xcd9e8d5708097824 */ /* 0x000fe200078e02ff */
[----:B------:R-:W-:Y:S01]  /*0a50*/  LOP3.LUT R5, R6, UR7, R5, 0x96, !PT ;  /* 0x0000000706057c12 */ /* 0x000fe2000f8e9605 */
[----:B------:R-:W-:Y:S01]  /*0a60*/  IMAD.HI.U32 R8, R10, -0x326172a9, RZ ;  /* 0xcd9e8d570a087827 */ /* 0x000fe200078e00ff */
[----:B------:R-:W-:-:S03]  /*0a70*/  UIADD3 UR7, UPT, UPT, UR12, -0x4ab325aa, URZ ;  /* 0xb54cda560c077890 */ /* 0x000fc6000fffe0ff */
[----:B------:R-:W-:Y:S01]  /*0a80*/  IMAD.HI.U32 R6, R5, -0x2daee0ad, RZ ;  /* 0xd2511f5305067827 */ /* 0x000fe200078e00ff */
[----:B------:R-:W-:Y:S01]  /*0a90*/  LOP3.LUT R8, R9, UR9, R8, 0x96, !PT ;  /* 0x0000000909087c12 */ /* 0x000fe2000f8e9608 */
[----:B------:R-:W-:Y:S01]  /*0aa0*/  UIADD3 UR9, UPT, UPT, UR13, 0x646e171e, URZ ;  /* 0x646e171e0d097890 */ /* 0x000fe2000fffe0ff */
[----:B------:R-:W-:Y:S01]  /*0ab0*/  SHF.R.S32.HI R9, RZ, 0x3, R4 ;  /* 0x00000003ff097819 */ /* 0x000fe20000011404 */
[----:B------:R-:W-:Y:S01]  /*0ac0*/  IMAD R12, R5, -0x2daee0ad, RZ ;  /* 0xd2511f53050c7824 */ /* 0x000fe200078e02ff */
[----:B------:R-:W-:Y:S01]  /*0ad0*/  LOP3.LUT R6, R7, UR5, R6, 0x96, !PT ;  /* 0x0000000507067c12 */ /* 0x000fe2000f8e9606 */
[----:B------:R-:W-:Y:S01]  /*0ae0*/  IMAD.HI.U32 R5, R8, -0x2daee0ad, RZ ;  /* 0xd2511f5308057827 */ /* 0x000fe200078e00ff */
[C---:B------:R-:W-:Y:S01]  /*0af0*/  LOP3.LUT R11, R9.reuse, 0xff, RZ, 0xc0, !PT ;  /* 0x000000ff090b7812 */ /* 0x040fe200078ec0ff */
[----:B------:R-:W-:Y:S01]  /*0b00*/  UIADD3 UR5, UPT, UPT, UR13, 0x1fd5c5a3, URZ ;  /* 0x1fd5c5a30d057890 */ /* 0x000fe2000fffe0ff */
[----:B------:R-:W-:Y:S01]  /*0b10*/  LOP3.LUT R108, R9, 0xffffff00, RZ, 0xc0, !PT ;  /* 0xffffff00096c7812 */ /* 0x000fe200078ec0ff */
[----:B------:R-:W-:Y:S01]  /*0b20*/  IMAD R10, R10, -0x326172a9, RZ ;  /* 0xcd9e8d570a0a7824 */ /* 0x000fe200078e02ff */
[----:B------:R-:W-:Y:S01]  /*0b30*/  LOP3.LUT R12, R12, UR6, R5, 0x96, !PT ;  /* 0x000000060c0c7c12 */ /* 0x000fe2000f8e9605 */
[----:B------:R-:W-:Y:S01]  /*0b40*/  IMAD.HI.U32 R5, R6, -0x326172a9, RZ ;  /* 0xcd9e8d5706057827 */ /* 0x000fe200078e00ff */
[----:B------:R-:W-:-:S03]  /*0b50*/  UIADD3 UR6, UPT, UPT, UR12, -0xe443238, URZ ;  /* 0xf1bbcdc80c067890 */ /* 0x000fc6000fffe0ff */
[----:B------:R-:W-:Y:S01]  /*0b60*/  IMAD R7, R6, -0x326172a9, RZ ;  /* 0xcd9e8d5706077824 */ /* 0x000fe200078e02ff */
[----:B------:R-:W-:Y:S01]  /*0b70*/  LOP3.LUT R5, R10, UR10, R5, 0x96, !PT ;  /* 0x0000000a0a057c12 */ /* 0x000fe2000f8e9605 */
[----:B------:R-:W-:-:S04]  /*0b80*/  IMAD.HI.U32 R6, R12, -0x326172a9, RZ ;  /* 0xcd9e8d570c067827 */ /* 0x000fc800078e00ff */
[----:B------:R-:W-:Y:S01]  /*0b90*/  IMAD R8, R8, -0x2daee0ad, RZ ;  /* 0xd2511f5308087824 */ /* 0x000fe200078e02ff */
[----:B------:R-:W-:Y:S01]  /*0ba0*/  LOP3.LUT R6, R7, UR8, R6, 0x96, !PT ;  /* 0x0000000807067c12 */ /* 0x000fe2000f8e9606 */
[----:B------:R-:W-:-:S04]  /*0bb0*/  IMAD.HI.U32 R7, R5, -0x2daee0ad, RZ ;  /* 0xd2511f5305077827 */ /* 0x000fc800078e00ff */
[----:B------:R-:W-:Y:S01]  /*0bc0*/  IMAD R10, R5, -0x2daee0ad, RZ ;  /* 0xd2511f53050a7824 */ /* 0x000fe200078e02ff */
[----:B------:R-:W-:Y:S01]  /*0bd0*/  LOP3.LUT R7, R8, UR11, R7, 0x96, !PT ;  /* 0x0000000b08077c12 */ /* 0x000fe2000f8e9607 */
[----:B------:R-:W-:-:S04]  /*0be0*/  IMAD.HI.U32 R5, R6, -0x2daee0ad, RZ ;  /* 0xd2511f5306057827 */ /* 0x000fc800078e00ff */
[----:B------:R-:W-:Y:S01]  /*0bf0*/  IMAD.HI.U32 R4, R7, -0x326172a9, RZ ;  /* 0xcd9e8d5707047827 */ /* 0x000fe200078e00ff */
[----:B------:R-:W-:Y:S01]  /*0c00*/  LOP3.LUT R10, R10, UR9, R5, 0x96, !PT ;  /* 0x000000090a0a7c12 */ /* 0x000fe2000f8e9605 */
[----:B------:R-:W0:Y:S02]  /*0c10*/  LDCU.128 UR8, c[0x0][0x3f0] ;  /* 0x00007e00ff0877ac */ /* 0x000e240008000c00 */
[----:B------:R-:W-:Y:S01]  /*0c20*/  IMAD R5, R12, -0x326172a9, RZ ;  /* 0xcd9e8d570c057824 */ /* 0x000fe200078e02ff */
[----:B------:R-:W-:Y:S01]  /*0c30*/  LOP3.LUT R12, R3, 0xe0, RZ, 0xc0, !PT ;  /* 0x000000e0030c7812 */ /* 0x000fe200078ec0ff */
[----:B------:R-:W-:Y:S02]  /*0c40*/  IMAD R8, R7, -0x326172a9, RZ ;  /* 0xcd9e8d5707087824 */ /* 0x000fe400078e02ff */
[----:B------:R-:W-:Y:S01]  /*0c50*/  IMAD.HI.U32 R7, R10, -0x326172a9, RZ ;  /* 0xcd9e8d570a077827 */ /* 0x000fe200078e00ff */
[----:B------:R-:W-:Y:S02]  /*0c60*/  LOP3.LUT R4, R5, UR7, R4, 0x96, !PT ;  /* 0x0000000705047c12 */ /* 0x000fe4000f8e9604 */
[----:B------:R-:W-:Y:S01]  /*0c70*/  VIADDMNMX R12, R11, -R12, RZ, !PT ;  /* 0x8000000c0b0c7246 */ /* 0x000fe200078001ff */
[----:B------:R-:W-:Y:S01]  /*0c80*/  IMAD R6, R6, -0x2daee0ad, RZ ;  /* 0xd2511f5306067824 */ /* 0x000fe200078e02ff */
[----:B------:R-:W-:Y:S01]  /*0c90*/  LOP3.LUT R7, R8, UR16, R7, 0x96, !PT ;  /* 0x0000001008077c12 */ /* 0x000fe2000f8e9607 */
[----:B------:R-:W-:Y:S01]  /*0ca0*/  IMAD.HI.U32 R5, R4, -0x2daee0ad, RZ ;  /* 0xd2511f5304057827 */ /* 0x000fe200078e00ff */
[----:B------:R-:W0:Y:S03]  /*0cb0*/  LDCU.64 UR16, c[0x0][0x408] ;  /* 0x00008100ff1077ac */ /* 0x000e260008000a00 */
[----:B------:R-:W-:Y:S01]  /*0cc0*/  IMAD.SHL.U32 R8, R3, 0x20, RZ ;  /* 0x0000002003087824 */ /* 0x000fe200078e00ff */
[----:B------:R-:W-:Y:S01]  /*0cd0*/  VIMNMX R3, PT, PT, R12, 0x20, PT ;  /* 0x000000200c037848 */ /* 0x000fe20003fe0100 */
[----:B------:R-:W-:Y:S01]  /*0ce0*/  IMAD R9, R4, -0x2daee0ad, RZ ;  /* 0xd2511f5304097824 */ /* 0x000fe200078e02ff */
[----:B------:R-:W-:Y:S01]  /*0cf0*/  LOP3.LUT R5, R6, UR5, R5, 0x96, !PT ;  /* 0x0000000506057c12 */ /* 0x000fe2000f8e9605 */
[----:B------:R-:W-:Y:S01]  /*0d00*/  IMAD.HI.U32 R4, R7, -0x2daee0ad, RZ ;  /* 0xd2511f5307047827 */ /* 0x000fe200078e00ff */
[----:B------:R-:W-:-:S02]  /*0d10*/  LEA R6, R3, R108, 0x3 ;  /* 0x0000006c03067211 */ /* 0x000fc400078e18ff */
[----:B------:R-:W-:Y:S01]  /*0d20*/  LOP3.LUT R8, R8, 0x3e0, RZ, 0xc0, !PT ;  /* 0x000003e008087812 */ /* 0x000fe200078ec0ff */
[----:B------:R-:W-:Y:S01]  /*0d30*/  IMAD R10, R10, -0x326172a9, RZ ;  /* 0xcd9e8d570a0a7824 */ /* 0x000fe200078e02ff */
[----:B------:R-:W-:Y:S01]  /*0d40*/  I2FP.F32.U32 R6, R6 ;  /* 0x0000000600067245 */ /* 0x000fe20000201000 */
[----:B------:R-:W-:Y:S01]  /*0d50*/  IMAD.HI.U32 R3, R5, -0x326172a9, RZ ;  /* 0xcd9e8d5705037827 */ /* 0x000fe200078e00ff */
[----:B------:R-:W-:Y:S02]  /*0d60*/  VIADDMNMX R8, R11, -R8, RZ, !PT ;  /* 0x800000080b087246 */ /* 0x000fe400078001ff */
[----:B------:R0:W0:Y:S01]  /*0d70*/  MUFU.RCP R109, R6 ;  /* 0x00000006006d7308 */ /* 0x0000220000001000 */
[----:B------:R-:W-:Y:S01]  /*0d80*/  LOP3.LUT R4, R9, UR20, R4, 0x96, !PT ;  /* 0x0000001409047c12 */ /* 0x000fe2000f8e9604 */
[----:B------:R-:W-:Y:S01]  /*0d90*/  IMAD R7, R7, -0x2daee0ad, RZ ;  /* 0xd2511f5307077824 */ /* 0x000fe200078e02ff */
[----:B------:R-:W-:Y:S01]  /*0da0*/  LOP3.LUT R3, R10, UR6, R3, 0x96, !PT ;  /* 0x000000060a037c12 */ /* 0x000fe2000f8e9603 */
[----:B------:R-:W0:Y:S01]  /*0db0*/  LDCU.64 UR20, c[0x0][0x380] ;  /* 0x00007000ff1477ac */ /* 0x000e220008000a00 */
[----:B------:R-:W-:Y:S01]  /*0dc0*/  VIMNMX R9, PT, PT, R8, 0x20, PT ;  /* 0x0000002008097848 */ /* 0x000fe20003fe0100 */
[----:B------:R-:W-:-:S02]  /*0dd0*/  IMAD R8, R5, -0x326172a9, RZ ;  /* 0xcd9e8d5705087824 */ /* 0x000fc400078e02ff */
[----:B------:R-:W-:-:S04]  /*0de0*/  IMAD.HI.U32 R105, R4, -0x326172a9, RZ ;  /* 0xcd9e8d5704697827 */ /* 0x000fc800078e00ff */
[----:B------:R-:W-:Y:S01]  /*0df0*/  IMAD.HI.U32 R106, R3, -0x2daee0ad, RZ ;  /* 0xd2511f53036a7827 */ /* 0x000fe200078e00ff */
[----:B------:R-:W-:-:S03]  /*0e00*/  LOP3.LUT R105, R8, UR27, R105, 0x96, !PT ;  /* 0x0000001b08697c12 */ /* 0x000fc6000f8e9669 */
[----:B------:R-:W-:Y:S01]  /*0e10*/  IMAD R108, R9, 0x8, R108 ;  /* 0x00000008096c7824 */ /* 0x000fe200078e026c */
[----:B------:R-:W-:Y:S01]  /*0e20*/  LOP3.LUT R106, R7, UR26, R106, 0x96, !PT ;  /* 0x0000001a076a7c12 */ /* 0x000fe2000f8e966a */
[----:B------:R-:W-:Y:S02]  /*0e30*/  IMAD R104, R4, -0x326172a9, RZ ;  /* 0xcd9e8d5704687824 */ /* 0x000fe400078e02ff */
[----:B-1234-:R-:W-:-:S07]  /*0e40*/  IMAD R112, R3, -0x2daee0ad, RZ ;  /* 0xd2511f5303707824 */ /* 0x01efce00078e02ff */
.L_x_5139:
[----:B0-----:R-:W-:-:S06]  /*0e50*/  UIMAD.WIDE UR6, UR4, 0x4, UR8 ;  /* 0x00000004040678a5 */ /* 0x001fcc000f8e0208 */
[----:B-123--:R-:W-:Y:S01]  /*0e60*/  MOV R72, UR6 ;  /* 0x0000000600487c02 */ /* 0x00efe20008000f00 */
[----:B------:R-:W-:-:S05]  /*0e70*/  IMAD.U32 R73, RZ, RZ, UR7 ;  /* 0x00000007ff497e24 */ /* 0x000fca000f8e00ff */
[----:B------:R0:W2:Y:S01]  /*0e80*/  LDG.E R117, desc[UR14][R72.64] ;  /* 0x0000000e48757981 */ /* 0x0000a2000c1e1900 */
[----:B------:R-:W-:-:S06]  /*0e90*/  UIMAD.WIDE UR6, UR4, 0x4, UR10 ;  /* 0x00000004040678a5 */ /* 0x000fcc000f8e020a */
[----:B0-----:R-:W-:Y:S01]  /*0ea0*/  IMAD.U32 R72, RZ, RZ, UR6 ;  /* 0x00000006ff487e24 */ /* 0x001fe2000f8e00ff */
[----:B------:R-:W-:-:S05]  /*0eb0*/  MOV R73, UR7 ;  /* 0x0000000700497c02 */ /* 0x000fca0008000f00 */
[----:B------:R-:W3:Y:S01]  /*0ec0*/  LDG.E R114, desc[UR14][R72.64] ;  /* 0x0000000e48727981 */ /* 0x000ee2000c1e1900 */
[----:B------:R-:W-:Y:S01]  /*0ed0*/  UIMAD UR5, UR4, UR23, URZ ;  /* 0x00000017040572a4 */ /* 0x000fe2000f8e02ff */
[----:B------:R-:W-:Y:S01]  /*0ee0*/  ISETP.GE.U32.AND P1, PT, R0, 0x100, PT ;  /* 0x000001000000780c */ /* 0x000fe20003f26070 */
[----:B------:R-:W-:Y:S01]  /*0ef0*/  BSSY.RECONVERGENT B0, `(.L_x_4723) ;  /* 0x00006d7000007945 */ /* 0x000fe20003800200 */
[----:B------:R-:W0:Y:S01]  /*0f00*/  S2R R113, SR_TID.X ;  /* 0x0000000000717919 */ /* 0x000e220000002100 */
[----:B------:R-:W-:Y:S01]  /*0f10*/  USHF.R.S32.HI UR6, URZ, 0x1f, UR5 ;  /* 0x0000001fff067899 */ /* 0x000fe20008011405 */
[----:B------:R-:W-:-:S03]  /*0f20*/  IMAD.MOV.U32 R115, RZ, RZ, RZ ;  /* 0x000000ffff737224 */ /* 0x000fc600078e00ff */
[----:B------:R-:W-:-:S06]  /*0f30*/  ULEA.HI UR6, UR6, UR5, URZ, 0x3 ;  /* 0x0000000506067291 */ /* 0x000fcc000f8f18ff */
[----:B------:R-:W-:-:S04]  /*0f40*/  MOV R116, UR6 ;  /* 0x0000000600747c02 */ /* 0x000fc80008000f00 */
[----:B0-----:R-:W-:Y:S02]  /*0f50*/  LEA.HI.SX32 R116, R116, R113, 0x1d ;  /* 0x0000007174747211 */ /* 0x001fe400078feaff */
[----:B--2---:R-:W-:-:S13]  /*0f60*/  ISETP.GE.AND P0, PT, R117, 0x1, PT ;  /* 0x000000017500780c */ /* 0x004fda0003f06270 */
[----:B------:R-:W-:Y:S01]  /*0f70*/  @P0 VIADD R74, R117, 0xffffffff ;  /* 0xffffffff754a0836 */ /* 0x000fe20000000000 */
[----:B---3--:R-:W-:-:S03]  /*0f80*/  R2UR UR5, R114 ;  /* 0x00000000720572ca */ /* 0x008fc600000e0000 */
[----:B------:R-:W-:-:S05]  /*0f90*/  @P0 IMAD R74, R74, UR23, RZ ;  /* 0x000000174a4a0c24 */ /* 0x000fca000f8e02ff */
[----:B------:R-:W-:-:S04]  /*0fa0*/  @P0 SHF.R.S32.HI R75, RZ, 0x1f, R74 ;  /* 0x0000001fff4b0819 */ /* 0x000fc8000001144a */
[----:B------:R-:W-:-:S04]  /*0fb0*/  @P0 LEA.HI R74, R75, R74, RZ, 0x3 ;  /* 0x0000004a4b4a0211 */ /* 0x000fc800078f18ff */
[----:B------:R-:W-:Y:S01]  /*0fc0*/  @P0 LEA.HI.SX32 R115, R74, R113, 0x1d ;  /* 0x000000714a730211 */ /* 0x000fe200078feaff */
[----:B-----5:R-:W-:Y:S06]  /*0fd0*/  @!P1 BRA `(.L_x_4724) ;  /* 0x0000006c00209947 */ /* 0x020fec0003800000 */
[----:B------:R-:W-:-:S04]  /*0fe0*/  UISETP.NE.U32.AND UP0, UPT, UR18, URZ, UPT ;  /* 0x000000ff1200728c */ /* 0x000fc8000bf05070 */
[----:B------:R-:W-:Y:S01]  /*0ff0*/  UISETP.NE.AND.EX UP0, UPT, UR19, URZ, UPT, UP0 ;  /* 0x000000ff1300728c */ /* 0x000fe2000bf05300 */
[----:B------:R-:W-:Y:S10]  /*1000*/  @!P0 BRA `(.L_x_4725) ;  /* 0x00000000000c8947 */ /* 0x000ff40003800000 */
[----:B------:R-:W0:Y:S02]  /*1010*/  LDC.64 R2, c[0x0][0x390] ;  /* 0x0000e400ff027b82 */ /* 0x000e240000000a00 */
[----:B0-----:R-:W-:-:S05]  /*1020*/  IMAD.WIDE.U32 R2, R115, 0x10, R2 ;  /* 0x0000001073027825 */ /* 0x001fca00078e0002 */
[----:B------:R0:W5:Y:S02]  /*1030*/  LDG.E.128 R20, desc[UR14][R2.64] ;  /* 0x0000000e02147981 */ /* 0x000164000c1e1d00 */
.L_x_4725:
[----:B------:R-:W-:Y:S05]  /*1040*/  BRA.U !UP0, `(.L_x_4726) ;  /* 0x0000003508987547 */ /* 0x000fea000b800000 */
[----:B0-----:R-:W0:Y:S02]  /*1050*/  LDC.64 R2, c[0x0][0x3a0] ;  /* 0x0000e800ff027b82 */ /* 0x001e240000000a00 */
[----:B0-----:R-:W-:-:S05]  /*1060*/  IMAD.WIDE.U32 R2, R116, 0x10, R2 ;  /* 0x0000001074027825 */ /* 0x001fca00078e0002 */
        /* <DEDUP_REMOVED lines=22> */
.L_x_4730:
        /* <DEDUP_REMOVED lines=13> */
.L_x_4732:
[----:B------:R-:W-:Y:S05]  /*12a0*/  BSYNC.RECONVERGENT B2 ;  /* 0x0000000000027941 */ /* 0x000fea0003800200 */
.L_x_4731:
        /* <DEDUP_REMOVED lines=58> */
[----:B------:R-:W-:Y:S02]  /*1650*/  HFMA2 R4, -RZ, RZ, 0, 0 ;  /* 0x00000000ff047431 */ /* 0x000fe400000001ff */
[----:B------:R-:W-:-:S07]  /*1660*/  IMAD.MOV.U32 R2, RZ, RZ, R112 ;  /* 0x000000ffff027224 */ /* 0x000fce00078e0070 */
.L_x_4729:
[----:B------:R-:W-:Y:S05]  /*1670*/  BSYNC.RECONVERGENT B1 ;  /* 0x0000000000017941 */ /* 0x000fea0003800200 */
.L_x_4728:
[----:B------:R-:W-:Y:S01]  /*1680*/  I2FP.F32.U32 R2, R2 ;  /* 0x0000000200027245 */ /* 0x000fe20000201000 */
[----:B-----5:R-:W-:Y:S02]  /*1690*/  HADD2.F32 R3, -RZ, R20.H0_H0 ;  /* 0x20000014ff037230 */ /* 0x020fe40000004100 */
[----:B------:R-:W-:Y:S02]  /*16a0*/  IMAD.MOV.U32 R5, RZ, RZ, 0x2f800000 ;  /* 0x2f800000ff057424 */ /* 0x000fe400078e00ff */
[----:B------:R-:W-:Y:S02]  /*16b0*/  HADD2.F32 R6, -RZ, R16.H0_H0 ;  /* 0x20000010ff067230 */ /* 0x000fe40000004100 */
[----:B------:R-:W-:Y:S01]  /*16c0*/  FMUL.FTZ R3, R3, UR17 ;  /* 0x0000001103037c20 */ /* 0x000fe20008410000 */
[----:B------:R-:W-:-:S03]  /*16d0*/  FFMA.FTZ R2, R2, R5, 1.1641532182693481445e-10 ;  /* 0x2f00000002027423 */ /* 0x000fc60000010005 */
[----:B------:R-:W-:Y:S02]  /*16e0*/  FMUL.FTZ R3, R3, UR16 ;  /* 0x0000001003037c20 */ /* 0x000fe40008410000 */
[----:B------:R-:W-:Y:S01]  /*16f0*/  FSETP.GTU.FTZ.AND P3, PT, R2, UR22, PT ;  /* 0x0000001602007c0b */ /* 0x000fe2000bf7c000 */
[----:B------:R-:W-:-:S03]  /*1700*/  HADD2.F32 R2, -RZ, R60.H0_H0 ;  /* 0x2000003cff027230 */ /* 0x000fc60000004100 */
[----:B------:R-:W-:Y:S02]  /*1710*/  FSEL R3, R3, RZ, !P3 ;  /* 0x000000ff03037208 */ /* 0x000fe40005800000 */
[----:B------:R-:W-:-:S03]  /*1720*/  SEL R101, RZ, 0x1, P3 ;  /* 0x00000001ff657807 */ /* 0x000fc60001800000 */
[----:B------:R-:W-:-:S07]  /*1730*/  FFMA.FTZ R9, R3, R2, R6 ;  /* 0x0000000203097223 */ /* 0x000fce0000010006 */
.L_x_4727:
        /* <DEDUP_REMOVED lines=21> */
.L_x_4736:
        /* <DEDUP_REMOVED lines=13> */
.L_x_4738:
[----:B------:R-:W-:Y:S05]  /*1960*/  BSYNC.RECONVERGENT B2 ;  /* 0x0000000000027941 */ /* 0x000fea0003800200 */
.L_x_4737:
        /* <DEDUP_REMOVED lines=56> */
[----:B------:R-:W-:-:S04]  /*1cf0*/  LOP3.LUT R105, R4, UR6, R105, 0x96, !PT ;  /* 0x0000000604697c12 */ /* 0x000fc8000f8e9669 */
[----:B------:R-:W-:Y:S01]  /*1d00*/  LOP3.LUT R106, R2, UR7, R75, 0x96, !PT ;  /* 0x00000007026a7c12 */ /* 0x000fe2000f8e964b */
[----:B------:R-:W-:-:S07]  /*1d10*/  HFMA2 R2, -RZ, RZ, 0, 0 ;  /* 0x00000000ff027431 */ /* 0x000fce00000001ff */
.L_x_4735:
[----:B------:R-:W-:Y:S05]  /*1d20*/  BSYNC.RECONVERGENT B1 ;  /* 0x0000000000017941 */ /* 0x000fea0003800200 */
.L_x_4734:
[----:B------:R-:W-:Y:S01]  /*1d30*/  I2FP.F32.U32 R3, R3 ;  /* 0x0000000300037245 */ /* 0x000fe20000201000 */
[----:B-----5:R-:W-:Y:S02]  /*1d40*/  HADD2.F32 R4, -RZ, R20.H1_H1 ;  /* 0x30000014ff047230 */ /* 0x020fe40000004100 */
[----:B------:R-:W-:Y:S02]  /*1d50*/  IMAD.MOV.U32 R6, RZ, RZ, 0x2f800000 ;  /* 0x2f800000ff067424 */ /* 0x000fe400078e00ff */
[----:B------:R-:W-:Y:S02]  /*1d60*/  HADD2.F32 R5, -RZ, R16.H1_H1 ;  /* 0x30000010ff057230 */ /* 0x000fe40000004100 */
[----:B------:R-:W-:Y:S01]  /*1d70*/  FMUL.FTZ R4, R4, UR17 ;  /* 0x0000001104047c20 */ /* 0x000fe20008410000 */
[----:B------:R-:W-:-:S03]  /*1d80*/  FFMA.FTZ R3, R3, R6, 1.1641532182693481445e-10 ;  /* 0x2f00000003037423 */ /* 0x000fc60000010006 */
[----:B------:R-:W-:Y:S02]  /*1d90*/  FMUL.FTZ R4, R4, UR16 ;  /* 0x0000001004047c20 */ /* 0x000fe40008410000 */
[----:B------:R-:W-:Y:S01]  /*1da0*/  FSETP.GTU.FTZ.AND P3, PT, R3, UR22, PT ;  /* 0x0000001603007c0b */ /* 0x000fe2000bf7c000 */
[----:B------:R-:W-:-:S03]  /*1db0*/  HADD2.F32 R3, -RZ, R60.H1_H1 ;  /* 0x3000003cff037230 */ /* 0x000fc60000004100 */
[----:B------:R-:W-:Y:S02]  /*1dc0*/  FSEL R4, R4, RZ, !P3 ;  /* 0x000000ff04047208 */ /* 0x000fe40005800000 */
[----:B------:R-:W-:-:S03]  /*1dd0*/  SEL R100, RZ, 0x1, P3 ;  /* 0x00000001ff647807 */ /* 0x000fc60001800000 */
[----:B------:R-:W-:-:S07]  /*1de0*/  FFMA.FTZ R8, R4, R3, R5 ;  /* 0x0000000304087223 */ /* 0x000fce0000010005 */
.L_x_4733:
        /* <DEDUP_REMOVED lines=21> */
.L_x_4742:
        /* <DEDUP_REMOVED lines=13> */
.L_x_4744:
[----:B------:R-:W-:Y:S05]  /*2010*/  BSYNC.RECONVERGENT B2 ;  /* 0x0000000000027941 */ /* 0x000fea0003800200 */
.L_x_4743:
        /* <DEDUP_REMOVED lines=60> */
.L_x_4741:
[----:B------:R-:W-:Y:S05]  /*23e0*/  BSYNC.RECONVERGENT B1 ;  /* 0x0000000000017941 */ /* 0x000fea0003800200 */
.L_x_4740:
[----:B------:R-:W-:Y:S01]  /*23f0*/  I2FP.F32.U32 R2, R4 ;  /* 0x0000000400027245 */ /* 0x000fe20000201000 */
[----:B-----5:R-:W-:Y:S02]  /*2400*/  HADD2.F32 R4, -RZ, R21.H0_H0 ;  /* 0x20000015ff047230 */ /* 0x020fe40000004100 */
[----:B------:R-:W-:Y:S02]  /*2410*/  IMAD.MOV.U32 R5, RZ, RZ, 0x2f800000 ;  /* 0x2f800000ff057424 */ /* 0x000fe400078e00ff */
[----:B------:R-:W-:Y:S02]  /*2420*/  HADD2.F32 R7, -RZ, R61.H0_H0 ;  /* 0x2000003dff077230 */ /* 0x000fe40000004100 */
[----:B------:R-:W-:Y:S01]  /*2430*/  FMUL.FTZ R4, R4, UR17 ;  /* 0x0000001104047c20 */ /* 0x000fe20008410000 */
[----:B------:R-:W-:Y:S01]  /*2440*/  FFMA.FTZ R2, R2, R5, 1.1641532182693481445e-10 ;  /* 0x2f00000002027423 */ /* 0x000fe20000010005 */
[----:B------:R-:W-:Y:S02]  /*2450*/  HADD2.F32 R5, -RZ, R17.H0_H0 ;  /* 0x20000011ff057230 */ /* 0x000fe40000004100 */
[----:B------:R-:W-:-:S02]  /*2460*/  FMUL.FTZ R4, R4, UR16 ;  /* 0x0000001004047c20 */ /* 0x000fc40008410000 */
[----:B------:R-:W-:-:S04]  /*2470*/  FSETP.GTU.FTZ.AND P3, PT, R2, UR22, PT ;  /* 0x0000001602007c0b */ /* 0x000fc8000bf7c000 */
[----:B------:R-:W-:Y:S02]  /*2480*/  FSEL R4, R4, RZ, !P3 ;  /* 0x000000ff04047208 */ /* 0x000fe40005800000 */
[----:B------:R-:W-:-:S03]  /*2490*/  SEL R99, RZ, 0x1, P3 ;  /* 0x00000001ff637807 */ /* 0x000fc60001800000 */
[----:B------:R-:W-:-:S07]  /*24a0*/  FFMA.FTZ R7, R4, R7, R5 ;  /* 0x0000000704077223 */ /* 0x000fce0000010005 */
.L_x_4739:
        /* <DEDUP_REMOVED lines=21> */
.L_x_4748:
        /* <DEDUP_REMOVED lines=13> */
.L_x_4750:
[----:B------:R-:W-:Y:S05]  /*26d0*/  BSYNC.RECONVERGENT B2 ;  /* 0x0000000000027941 */ /* 0x000fea0003800200 */
.L_x_4749:
        /* <DEDUP_REMOVED lines=60> */
.L_x_4747:
[----:B------:R-:W-:Y:S05]  /*2aa0*/  BSYNC.RECONVERGENT B1 ;  /* 0x0000000000017941 */ /* 0x000fea0003800200 */
.L_x_4746:
[----:B------:R-:W-:Y:S01]  /*2ab0*/  HFMA2 R6, -RZ, RZ, 0.1171875, 0 ;  /* 0x2f800000ff067431 */ /* 0x000fe200000001ff */
[----:B------:R-:W-:Y:S01]  /*2ac0*/  I2FP.F32.U32 R3, R4 ;  /* 0x0000000400037245 */ /* 0x000fe20000201000 */
[----:B-----5:R-:W-:Y:S02]  /*2ad0*/  HADD2.F32 R4, -RZ, R21.H1_H1 ;  /* 0x30000015ff047230 */ /* 0x020fe40000004100 */
[----:B------:R-:W-:-:S03]  /*2ae0*/  HADD2.F32 R5, -RZ, R17.H1_H1 ;  /* 0x30000011ff057230 */ /* 0x000fc60000004100 */
        /* <DEDUP_REMOVED lines=8> */
.L_x_4745:
        /* <DEDUP_REMOVED lines=21> */
.L_x_4754:
        /* <DEDUP_REMOVED lines=13> */
.L_x_4756:
[----:B------:R-:W-:Y:S05]  /*2d90*/  BSYNC.RECONVERGENT B2 ;  /* 0x0000000000027941 */ /* 0x000fea0003800200 */
.L_x_4755:
        /* <DEDUP_REMOVED lines=60> */
.L_x_4753:
[----:B------:R-:W-:Y:S05]  /*3160*/  BSYNC.RECONVERGENT B1 ;  /* 0x0000000000017941 */ /* 0x000fea0003800200 */
.L_x_4752:
        /* <DEDUP_REMOVED lines=12> */
.L_x_4751:
        /* <DEDUP_REMOVED lines=21> */
.L_x_4760:
        /* <DEDUP_REMOVED lines=13> */
.L_x_4762:
[----:B------:R-:W-:Y:S05]  /*3450*/  BSYNC.RECONVERGENT B2 ;  /* 0x0000000000027941 */ /* 0x000fea0003800200 */
.L_x_4761:
        /* <DEDUP_REMOVED lines=58> */
[----:B------:R-:W-:-:S07]  /*3800*/  HFMA2 R2, -RZ, RZ, 0, 0 ;  /* 0x00000000ff027431 */ /* 0x000fce00000001ff */
.L_x_4759:
[----:B------:R-:W-:Y:S05]  /*3810*/  BSYNC.RECONVERGENT B1 ;  /* 0x0000000000017941 */ /* 0x000fea0003800200 */
.L_x_4758:
        /* <DEDUP_REMOVED lines=12> */
.L_x_4757:
        /* <DEDUP_REMOVED lines=16> */
[----:B------:R-:W-:Y:S01]  /*39e0*/  @!P3 IMAD.MOV.U32 R3, RZ, RZ, R106 ;  /* 0x000000ffff03b224 */ /* 0x000fe200078e006a */
[----:B------:R-:W-:Y:S01]  /*39f0*/  @P3 MOV R3, R105 ;  /* 0x0000006900033202 */ /* 0x000fe20000000f00 */
[----:B------:R-:W-:Y:S02]  /*3a00*/  @P3 VIADD R72, R2, 0x1 ;  /* 0x0000000102483836 */ /* 0x000fe40000000000 */
[----:B------:R-:W-:Y:S01]  /*3a10*/  @P3 IMAD.MOV.U32 R124, RZ, RZ, R74 ;  /* 0x000000ffff7c3224 */ /* 0x000fe200078e004a */
[----:B------:R-:W-:Y:S06]  /*3a20*/  BRA `(.L_x_4765) ;  /* 0x0000000400247947 */ /* 0x000fec0003800000 */
.L_x_4766:
        /* <DEDUP_REMOVED lines=13> */
.L_x_4768:
[----:B------:R-:W-:Y:S05]  /*3b00*/  BSYNC.RECONVERGENT B2 ;  /* 0x0000000000027941 */ /* 0x000fea0003800200 */
.L_x_4767:
[----:B------:R-:W-:Y:S01]  /*3b10*/  LOP3.LUT R104, R102, UR13, R3, 0x96, !PT ;  /* 0x0000000d66687c12 */ /* 0x000fe2000f8e9603 */
[----:B------:R-:W-:Y:S01]  /*3b20*/  IMAD.WIDE.U32 R72, R107, -0x326172a9, RZ ;  /* 0xcd9e8d576b487825 */ /* 0x000fe200078e00ff */
[----:B------:R-:W-:-:S03]  /*3b30*/  UIADD3 UR6, UPT, UPT, UR12, -0x61c88647, URZ ;  /* 0x9e3779b90c067890 */ /* 0x000fc6000fffe0ff */
[----:B------:R-:W-:Y:S01]  /*3b40*/  IMAD.WIDE.U32 R104, R104, -0x326172a9, RZ ;  /* 0xcd9e8d5768687825 */ /* 0x000fe200078e00ff */
[----:B------:R-:W-:-:S04]  /*3b50*/  LOP3.LUT R73, R110, UR12, R73, 0x96, !PT ;  /* 0x0000000c6e497c12 */ /* 0x000fc8000f8e9649 */
[----:B------:R-:W-:Y:S01]  /*3b60*/  LOP3.LUT R3, R72, UR6, R105, 0x96, !PT ;  /* 0x0000000648037c12 */ /* 0x000fe2000f8e9669 */
[----:B------:R-:W-:Y:S01]  /*3b70*/  UIADD3 UR6, UPT, UPT, UR13, -0x4498517b, URZ ;  /* 0xbb67ae850d067890 */ /* 0x000fe2000fffe0ff */
[----:B------:R-:W-:-:S05]  /*3b80*/  IMAD.WIDE.U32 R72, R73, -0x2daee0ad, RZ ;  /* 0xd2511f5349487825 */ /* 0x000fca00078e00ff */
[----:B------:R-:W-:Y:S01]  /*3b90*/  LOP3.LUT R73, R2, UR6, R73, 0x96, !PT ;  /* 0x0000000602497c12 */ /* 0x000fe2000f8e9649 */
[----:B------:R-:W-:Y:S01]  /*3ba0*/  UIADD3 UR6, UPT, UPT, UR13, 0x76cf5d0a, URZ ;  /* 0x76cf5d0a0d067890 */ /* 0x000fe2000fffe0ff */
[----:B------:R-:W-:-:S05]  /*3bb0*/  IMAD.WIDE.U32 R2, R3, -0x2daee0ad, RZ ;  /* 0xd2511f5303027825 */ /* 0x000fca00078e00ff */
[----:B------:R-:W-:Y:S01]  /*3bc0*/  LOP3.LUT R105, R72, UR6, R3, 0x96, !PT ;  /* 0x0000000648697c12 */ /* 0x000fe2000f8e9603 */
[----:B------:R-:W-:Y:S01]  /*3bd0*/  UIADD3 UR6, UPT, UPT, UR12, 0x3c6ef372, URZ ;  /* 0x3c6ef3720c067890 */ /* 0x000fe2000fffe0ff */
[----:B------:R-:W-:-:S05]  /*3be0*/  IMAD.WIDE.U32 R72, R73, -0x326172a9, RZ ;  /* 0xcd9e8d5749487825 */ /* 0x000fca00078e00ff */
[----:B------:R-:W-:Y:S01]  /*3bf0*/  LOP3.LUT R73, R104, UR6, R73, 0x96, !PT ;  /* 0x0000000668497c12 */ /* 0x000fe2000f8e9649 */
[----:B------:R-:W-:Y:S01]  /*3c00*/  UIADD3 UR6, UPT, UPT, UR12, -0x255992d5, URZ ;  /* 0xdaa66d2b0c067890 */ /* 0x000fe2000fffe0ff */
        /* <DEDUP_REMOVED lines=32> */
[----:B------:R-:W-:Y:S01]  /*3e10*/  UIADD3 UR6, UPT, UPT, UR12, -0xe443238, URZ ;  /* 0xf1bbcdc80c067890 */ /* 0x000fe2000fffe0ff */
[----:B------:R-:W-:-:S04]  /*3e20*/  IMAD.WIDE.U32 R72, R73, -0x326172a9, RZ ;  /* 0xcd9e8d5749487825 */ /* 0x000fc800078e00ff */
[----:B------:R-:W-:Y:S01]  /*3e30*/  IMAD.MOV.U32 R3, RZ, RZ, R74 ;  /* 0x000000ffff037224 */ /* 0x000fe200078e004a */
[----:B------:R-:W-:Y:S01]  /*3e40*/  LOP3.LUT R124, R104, UR6, R73, 0x96, !PT ;  /* 0x00000006687c7c12 */ /* 0x000fe2000f8e9649 */
[----:B------:R-:W-:Y:S01]  /*3e50*/  UIADD3 UR6, UPT, UPT, UR12, -0x700cb87f, URZ ;  /* 0x8ff347810c067890 */ /* 0x000fe2000fffe0ff */
[----:B------:R-:W-:-:S04]  /*3e60*/  IMAD.WIDE.U32 R104, R105, -0x326172a9, RZ ;  /* 0xcd9e8d5769687825 */ /* 0x000fc800078e00ff */
[----:B------:R-:W-:Y:S01]  /*3e70*/  IMAD.WIDE.U32 R124, R124, -0x2daee0ad, RZ ;  /* 0xd2511f537c7c7825 */ /* 0x000fe200078e00ff */
[----:B------:R-:W-:Y:S01]  /*3e80*/  LOP3.LUT R105, R72, UR6, R105, 0x96, !PT ;  /* 0x0000000648697c12 */ /* 0x000fe2000f8e9669 */
[----:B------:R-:W-:Y:S02]  /*3e90*/  UIADD3 UR6, UPT, UPT, UR13, -0x695add53, URZ ;  /* 0x96a522ad0d067890 */ /* 0x000fe4000fffe0ff */
[----:B------:R-:W-:-:S04]  /*3ea0*/  HFMA2 R72, -RZ, RZ, 0, 0 ;  /* 0x00000000ff487431 */ /* 0x000fc800000001ff */
[----:B------:R-:W-:-:S07]  /*3eb0*/  LOP3.LUT R106, R2, UR6, R125, 0x96, !PT ;  /* 0x00000006026a7c12 */ /* 0x000fce000f8e967d */
.L_x_4765:
[----:B------:R-:W-:Y:S05]  /*3ec0*/  BSYNC.RECONVERGENT B1 ;  /* 0x0000000000017941 */ /* 0x000fea0003800200 */
.L_x_4764:
        /* <DEDUP_REMOVED lines=12> */
.L_x_4763:
        /* <DEDUP_REMOVED lines=21> */
.L_x_4772:
        /* <DEDUP_REMOVED lines=13> */
.L_x_4774:
[----:B------:R-:W-:Y:S05]  /*41b0*/  BSYNC.RECONVERGENT B2 ;  /* 0x0000000000027941 */ /* 0x000fea0003800200 */
.L_x_4773:
[----:B------:R-:W-:Y:S01]  /*41c0*/  LOP3.LUT R104, R102, UR13, R75, 0x96, !PT ;  /* 0x0000000d66687c12 */ /* 0x000fe2000f8e964b */
[----:B------:R-:W-:Y:S01]  /*41d0*/  IMAD.WIDE.U32 R72, R107, -0x326172a9, RZ ;  /* 0xcd9e8d576b487825 */ /* 0x000fe200078e00ff */
[----:B------:R-:W-:Y:S01]  /*41e0*/  UIADD3 UR6, UPT, UPT, UR12, -0x61c88647, URZ ;  /* 0x9e3779b90c067890 */ /* 0x000fe2000fffe0ff */
[----:B------:R-:W-:Y:S02]  /*41f0*/  MOV R2, R124 ;  /* 0x0000007c00027202 */ /* 0x000fe40000000f00 */
[----:B------:R-:W-:Y:S01]  /*4200*/  IMAD.WIDE.U32 R104, R104, -0x326172a9, RZ ;  /* 0xcd9e8d5768687825 */ /* 0x000fe200078e00ff */
[----:B------:R-:W-:-:S03]  /*4210*/  LOP3.LUT R73, R110, UR12, R73, 0x96, !PT ;  /* 0x0000000c6e497c12 */ /* 0x000fc6000f8e9649 */
[----:B------:R-:W-:Y:S01]  /*4220*/  IMAD.MOV.U32 R103, RZ, RZ, RZ ;  /* 0x000000ffff677224 */ /* 0x000fe200078e00ff */
        /* <DEDUP_REMOVED lines=52> */
[----:B------:R-:W-:-:S07]  /*4570*/  LOP3.LUT R106, R74, UR6, R73, 0x96, !PT ;  /* 0x000000064a6a7c12 */ /* 0x000fce000f8e9649 */
.L_x_4771:
[----:B------:R-:W-:Y:S05]  /*4580*/  BSYNC.RECONVERGENT B1 ;  /* 0x0000000000017941 */ /* 0x000fea0003800200 */
.L_x_4770:
[----:B------:R-:W-:Y:S01]  /*4590*/  HFMA2 R73, -RZ, RZ, 0.1171875, 0 ;  /* 0x2f800000ff497431 */ /* 0x000fe200000001ff */
[----:B------:R-:W-:Y:S01]  /*45a0*/  I2FP.F32.U32 R2, R2 ;  /* 0x0000000200027245 */ /* 0x000fe20000201000 */
[----:B-----5:R-:W-:Y:S02]  /*45b0*/  HADD2.F32 R72, -RZ, R23.H1_H1 ;  /* 0x30000017ff487230 */ /* 0x020fe40000004100 */
[----:B------:R-:W-:-:S03]  /*45c0*/  HADD2.F32 R75, -RZ, R19.H1_H1 ;  /* 0x30000013ff4b7230 */ /* 0x000fc60000004100 */
[----:B------:R-:W-:Y:S01]  /*45d0*/  FMUL.FTZ R72, R72, UR17 ;  /* 0x0000001148487c20 */ /* 0x000fe20008410000 */
[----:B------:R-:W-:-:S03]  /*45e0*/  FFMA.FTZ R2, R2, R73, 1.1641532182693481445e-10 ;  /* 0x2f00000002027423 */ /* 0x000fc60000010049 */
[----:B------:R-:W-:Y:S01]  /*45f0*/  FMUL.FTZ R72, R72, UR16 ;  /* 0x0000001048487c20 */ /* 0x000fe20008410000 */
[----:B------:R-:W-:Y:S01]  /*4600*/  HADD2.F32 R73, -RZ, R63.H1_H1 ;  /* 0x3000003fff497230 */ /* 0x000fe20000004100 */
[----:B------:R-:W-:-:S04]  /*4610*/  FSETP.GTU.FTZ.AND P2, PT, R2, UR22, PT ;  /* 0x0000001602007c0b */ /* 0x000fc8000bf5c000 */
[----:B------:R-:W-:Y:S02]  /*4620*/  FSEL R72, R72, RZ, !P2 ;  /* 0x000000ff48487208 */ /* 0x000fe40005000000 */
[----:B------:R-:W-:-:S03]  /*4630*/  SEL R94, RZ, 0x1, P2 ;  /* 0x00000001ff5e7807 */ /* 0x000fc60001000000 */
[----:B------:R-:W-:-:S07]  /*4640*/  FFMA.FTZ R2, R72, R73, R75 ;  /* 0x0000004948027223 */ /* 0x000fce000001004b */
.L_x_4769:
[----:B------:R-:W-:Y:S02]  /*4650*/  F2FP.F16.F32.PACK_AB R75, RZ, R2 ;  /* 0x00000002ff4b723e */ /* 0x000fe400000000ff */
[----:B------:R-:W-:Y:S02]  /*4660*/  PRMT R74, R122, 0x5410, R123 ;  /* 0x000054107a4a7816 */ /* 0x000fe4000000007b */
[----:B------:R-:W-:Y:S02]  /*4670*/  PRMT R73, R120, 0x5410, R121 ;  /* 0x0000541078497816 */ /* 0x000fe40000000079 */
[----:B------:R-:W-:Y:S02]  /*4680*/  PRMT R72, R119, 0x5410, R118 ;  /* 0x0000541077487816 */ /* 0x000fe40000000076 */
[----:B------:R-:W-:Y:S01]  /*4690*/  PRMT R75, R112, 0x5410, R75 ;  /* 0x00005410704b7816 */ /* 0x000fe2000000004b */
[----:B------:R-:W-:Y:S06]  /*46a0*/  BRA `(.L_x_4775) ;  /* 0x0000003400007947 */ /* 0x000fec0003800000 */
.L_x_4726:
        /* <DEDUP_REMOVED lines=20> */
.L_x_4779:
        /* <DEDUP_REMOVED lines=13> */
.L_x_4781:
[----:B------:R-:W-:Y:S05]  /*48c0*/  BSYNC.RECONVERGENT B2 ;  /* 0x0000000000027941 */ /* 0x000fea0003800200 */
.L_x_4780:
        /* <DEDUP_REMOVED lines=57> */
[----:B------:R-:W-:Y:S01]  /*4c60*/  HFMA2 R2, -RZ, RZ, 0, 0 ;  /* 0x00000000ff027431 */ /* 0x000fe200000001ff */
[----:B------:R-:W-:Y:S01]  /*4c70*/  LOP3.LUT R106, R4, UR7, R3, 0x96, !PT ;  /* 0x00000007046a7c12 */ /* 0x000fe2000f8e9603 */
[----:B------:R-:W-:-:S07]  /*4c80*/  IMAD.MOV.U32 R3, RZ, RZ, R112 ;  /* 0x000000ffff037224 */ /* 0x000fce00078e0070 */
.L_x_4778:
[----:B------:R-:W-:Y:S05]  /*4c90*/  BSYNC.RECONVERGENT B1 ;  /* 0x0000000000017941 */ /* 0x000fea0003800200 */
.L_x_4777:
        /* <DEDUP_REMOVED lines=10> */
[----:B------:R-:W-:-:S07]  /*4d40*/  FMUL.FTZ R9, R9, R4 ;  /* 0x0000000409097220 */ /* 0x000fce0000410000 */
.L_x_4776:
        /* <DEDUP_REMOVED lines=17> */
.L_x_4785:
        /* <DEDUP_REMOVED lines=13> */
.L_x_4787:
[----:B------:R-:W-:Y:S05]  /*4f30*/  BSYNC.RECONVERGENT B2 ;  /* 0x0000000000027941 */ /* 0x000fea0003800200 */
.L_x_4786:
        /* <DEDUP_REMOVED lines=60> */
.L_x_4784:
[----:B------:R-:W-:Y:S05]  /*5300*/  BSYNC.RECONVERGENT B1 ;  /* 0x0000000000017941 */ /* 0x000fea0003800200 */
.L_x_4783:
        /* <DEDUP_REMOVED lines=10> */
[----:B------:R-:W-:-:S07]  /*53b0*/  FMUL.FTZ R8, R8, R5 ;  /* 0x0000000508087220 */ /* 0x000fce0000410000 */
.L_x_4782:
[----:B------:R-:W-:Y:S01]  /*53c0*/  F2FP.F16.F32.PACK_AB R118, RZ, R8 ;  /* 0x00000008ff76723e */ /* 0x000fe200000000ff */
        /* <DEDUP_REMOVED lines=16> */
.L_x_4791:
        /* <DEDUP_REMOVED lines=13> */
.L_x_4793:
[----:B------:R-:W-:Y:S05]  /*55a0*/  BSYNC.RECONVERGENT B2 ;  /* 0x0000000000027941 */ /* 0x000fea0003800200 */
.L_x_4792:
        /* <DEDUP_REMOVED lines=60> */
.L_x_4790:
[----:B------:R-:W-:Y:S05]  /*5970*/  BSYNC.RECONVERGENT B1 ;  /* 0x0000000000017941 */ /* 0x000fea0003800200 */
.L_x_4789:
[----:B------:R-:W-:Y:S01]  /*5980*/  I2FP.F32.U32 R2, R5 ;  /* 0x0000000500027245 */ /* 0x000fe20000201000 */
[----:B-----5:R-:W-:Y:S02]  /*5990*/  HADD2.F32 R5, -RZ, R21.H0_H0 ;  /* 0x20000015ff057230 */ /* 0x020fe40000004100 */
[----:B------:R-:W-:-:S03]  /*59a0*/  IMAD.MOV.U32 R3, RZ, RZ, 0x2f800000 ;  /* 0x2f800000ff037424 */ /* 0x000fc600078e00ff */
[----:B------:R-:W-:Y:S01]  /*59b0*/  FMUL.FTZ R5, R5, UR17 ;  /* 0x0000001105057c20 */ /* 0x000fe20008410000 */
[----:B------:R-:W-:-:S03]  /*59c0*/  FFMA.FTZ R2, R2, R3, 1.1641532182693481445e-10 ;  /* 0x2f00000002027423 */ /* 0x000fc60000010003 */
[----:B------:R-:W-:Y:S02]  /*59d0*/  FMUL.FTZ R5, R5, UR16 ;  /* 0x0000001005057c20 */ /* 0x000fe40008410000 */
[----:B------:R-:W-:Y:S01]  /*59e0*/  FSETP.GTU.FTZ.AND P2, PT, R2, UR22, PT ;  /* 0x0000001602007c0b */ /* 0x000fe2000bf5c000 */
[----:B------:R-:W-:-:S03]  /*59f0*/  HADD2.F32 R2, -RZ, R61.H0_H0 ;  /* 0x2000003dff027230 */ /* 0x000fc60000004100 */
[----:B------:R-:W-:Y:S02]  /*5a00*/  FSEL R7, R5, RZ, !P2 ;  /* 0x000000ff05077208 */ /* 0x000fe40005000000 */
[----:B------:R-:W-:-:S03]  /*5a10*/  SEL R99, RZ, 0x1, P2 ;  /* 0x00000001ff637807 */ /* 0x000fc60001000000 */
[----:B------:R-:W-:-:S07]  /*5a20*/  FMUL.FTZ R7, R7, R2 ;  /* 0x0000000207077220 */ /* 0x000fce0000410000 */
.L_x_4788:
        /* <DEDUP_REMOVED lines=17> */
.L_x_4797:
        /* <DEDUP_REMOVED lines=13> */
.L_x_4799:
[----:B------:R-:W-:Y:S05]  /*5c10*/  BSYNC.RECONVERGENT B2 ;  /* 0x0000000000027941 */ /* 0x000fea0003800200 */
.L_x_4798:
        /* <DEDUP_REMOVED lines=60> */
.L_x_4796:
[----:B------:R-:W-:Y:S05]  /*5fe0*/  BSYNC.RECONVERGENT B1 ;  /* 0x0000000000017941 */ /* 0x000fea0003800200 */
.L_x_4795:
[----:B------:R-:W-:Y:S01]  /*5ff0*/  HFMA2 R4, -RZ, RZ, 0.1171875, 0 ;  /* 0x2f800000ff047431 */ /* 0x000fe200000001ff */
[----:B------:R-:W-:Y:S01]  /*6000*/  I2FP.F32.U32 R3, R3 ;  /* 0x0000000300037245 */ /* 0x000fe20000201000 */
[----:B-----5:R-:W-:-:S05]  /*6010*/  HADD2.F32 R5, -RZ, R21.H1_H1 ;  /* 0x30000015ff057230 */ /* 0x020fca0000004100 */
[----:B------:R-:W-:Y:S01]  /*6020*/  FMUL.FTZ R5, R5, UR17 ;  /* 0x0000001105057c20 */ /* 0x000fe20008410000 */
[----:B------:R-:W-:-:S03]  /*6030*/  FFMA.FTZ R3, R3, R4, 1.1641532182693481445e-10 ;  /* 0x2f00000003037423 */ /* 0x000fc60000010004 */
[----:B------:R-:W-:Y:S02]  /*6040*/  FMUL.FTZ R5, R5, UR16 ;  /* 0x0000001005057c20 */ /* 0x000fe40008410000 */
[----:B------:R-:W-:Y:S01]  /*6050*/  FSETP.GTU.FTZ.AND P2, PT, R3, UR22, PT ;  /* 0x0000001603007c0b */ /* 0x000fe2000bf5c000 */
[----:B------:R-:W-:-:S03]  /*6060*/  HADD2.F32 R3, -RZ, R61.H1_H1 ;  /* 0x3000003dff037230 */ /* 0x000fc60000004100 */
[----:B------:R-:W-:Y:S02]  /*6070*/  FSEL R6, R5, RZ, !P2 ;  /* 0x000000ff05067208 */ /* 0x000fe40005000000 */
[----:B------:R-:W-:-:S03]  /*6080*/  SEL R98, RZ, 0x1, P2 ;  /* 0x00000001ff627807 */ /* 0x000fc60001000000 */
[----:B------:R-:W-:-:S07]  /*6090*/  FMUL.FTZ R6, R6, R3 ;  /* 0x0000000306067220 */ /* 0x000fce0000410000 */
.L_x_4794:
        /* <DEDUP_REMOVED lines=17> */
.L_x_4803:
        /* <DEDUP_REMOVED lines=13> */
.L_x_4805:
[----:B------:R-:W-:Y:S05]  /*6280*/  BSYNC.RECONVERGENT B2 ;  /* 0x0000000000027941 */ /* 0x000fea0003800200 */
.L_x_4804:
        /* <DEDUP_REMOVED lines=60> */
.L_x_4802:
[----:B------:R-:W-:Y:S05]  /*6650*/  BSYNC.RECONVERGENT B1 ;  /* 0x0000000000017941 */ /* 0x000fea0003800200 */
.L_x_4801:
        /* <DEDUP_REMOVED lines=11> */
.L_x_4800:
        /* <DEDUP_REMOVED lines=17> */
.L_x_4809:
        /* <DEDUP_REMOVED lines=13> */
.L_x_4811:
[----:B------:R-:W-:Y:S05]  /*68f0*/  BSYNC.RECONVERGENT B2 ;  /* 0x0000000000027941 */ /* 0x000fea0003800200 */
.L_x_4810:
        /* <DEDUP_REMOVED lines=60> */
.L_x_4808:
[----:B------:R-:W-:Y:S05]  /*6cc0*/  BSYNC.RECONVERGENT B1 ;  /* 0x0000000000017941 */ /* 0x000fea0003800200 */
.L_x_4807:
[----:B------:R-:W-:Y:S01]  /*6cd0*/  I2FP.F32.U32 R3, R4 ;  /* 0x0000000400037245 */ /* 0x000fe20000201000 */
[----:B------:R-:W-:Y:S02]  /*6ce0*/  HFMA2 R4, -RZ, RZ, 0.1171875, 0 ;  /* 0x2f800000ff047431 */ /* 0x000fe400000001ff */
        /* <DEDUP_REMOVED lines=9> */
.L_x_4806:
        /* <DEDUP_REMOVED lines=17> */
.L_x_4815:
        /* <DEDUP_REMOVED lines=13> */
.L_x_4817:
[----:B------:R-:W-:Y:S05]  /*6f60*/  BSYNC.RECONVERGENT B2 ;  /* 0x0000000000027941 */ /* 0x000fea0003800200 */
.L_x_4816:
        /* <DEDUP_REMOVED lines=50> */
[----:B------:R-:W-:Y:S01]  /*7290*/  IMAD.WIDE.U32 R104, R104, -0x326172a9, RZ ;  /* 0xcd9e8d5768687825 */ /* 0x000fe200078e00ff */
[----:B------:R-:W-:Y:S01]  /*72a0*/  LOP3.LUT R3, R74, UR6, R3, 0x96, !PT ;  /* 0x000000064a037c12 */ /* 0x000fe2000f8e9603 */
[----:B------:R-:W-:-:S06]  /*72b0*/  UIADD3 UR6, UPT, UPT, UR12, -0x700cb87f, URZ ;  /* 0x8ff347810c067890 */ /* 0x000fcc000fffe0ff */
[----:B------:R-:W-:Y:S01]  /*72c0*/  LOP3.LUT R105, R2, UR6, R105, 0x96, !PT ;  /* 0x0000000602697c12 */ /* 0x000fe2000f8e9669 */
[----:B------:R-:W-:Y:S01]  /*72d0*/  UIADD3 UR6, UPT, UPT, UR13, -0x695add53, URZ ;  /* 0x96a522ad0d067890 */ /* 0x000fe2000fffe0ff */
[----:B------:R-:W-:-:S05]  /*72e0*/  IMAD.WIDE.U32 R2, R3, -0x2daee0ad, RZ ;  /* 0xd2511f5303027825 */ /* 0x000fca00078e00ff */
[----:B------:R-:W-:Y:S01]  /*72f0*/  LOP3.LUT R106, R72, UR6, R3, 0x96, !PT ;  /* 0x00000006486a7c12 */ /* 0x000fe2000f8e9603 */
[----:B------:R-:W-:Y:S01]  /*7300*/  HFMA2 R72, -RZ, RZ, 0, 0 ;  /* 0x00000000ff487431 */ /* 0x000fe200000001ff */
[----:B------:R-:W-:Y:S01]  /*7310*/  MOV R3, R114 ;  /* 0x0000007200037202 */ /* 0x000fe20000000f00 */
[----:B------:R-:W-:-:S07]  /*7320*/  IMAD.MOV.U32 R114, RZ, RZ, R2 ;  /* 0x000000ffff727224 */ /* 0x000fce00078e0002 */
.L_x_4814:
[----:B------:R-:W-:Y:S05]  /*7330*/  BSYNC.RECONVERGENT B1 ;  /* 0x0000000000017941 */ /* 0x000fea0003800200 */
.L_x_4813:
        /* <DEDUP_REMOVED lines=11> */
.L_x_4812:
        /* <DEDUP_REMOVED lines=17> */
.L_x_4821:
        /* <DEDUP_REMOVED lines=13> */
.L_x_4823:
[----:B------:R-:W-:Y:S05]  /*75d0*/  BSYNC.RECONVERGENT B2 ;  /* 0x0000000000027941 */ /* 0x000fea0003800200 */
.L_x_4822:
[----:B------:R-:W-:Y:S01]  /*75e0*/  LOP3.LUT R104, R102, UR13, R75, 0x96, !PT ;  /* 0x0000000d66687c12 */ /* 0x000fe2000f8e964b */
[----:B------:R-:W-:Y:S01]  /*75f0*/  IMAD.WIDE.U32 R72, R107, -0x326172a9, RZ ;  /* 0xcd9e8d576b487825 */ /* 0x000fe200078e00ff */
[----:B------:R-:W-:-:S03]  /*7600*/  UIADD3 UR6, UPT, UPT, UR12, -0x61c88647, URZ ;  /* 0x9e3779b90c067890 */ /* 0x000fc6000fffe0ff */
[----:B------:R-:W-:Y:S01]  /*7610*/  IMAD.WIDE.U32 R104, R104, -0x326172a9, RZ ;  /* 0xcd9e8d5768687825 */ /* 0x000fe200078e00ff */
[----:B------:R-:W-:-:S03]  /*7620*/  LOP3.LUT R73, R110, UR12, R73, 0x96, !PT ;  /* 0x0000000c6e497c12 */ /* 0x000fc6000f8e9649 */
[----:B------:R-:W-:Y:S01]  /*7630*/  IMAD.MOV.U32 R2, RZ, RZ, R114 ;  /* 0x000000ffff027224 */ /* 0x000fe200078e0072 */
[----:B------:R-:W-:Y:S01]  /*7640*/  LOP3.LUT R75, R72, UR6, R105, 0x96, !PT ;  /* 0x00000006484b7c12 */ /* 0x000fe2000f8e9669 */
[----:B------:R-:W-:Y:S01]  /*7650*/  UIADD3 UR6, UPT, UPT, UR13, -0x4498517b, URZ ;  /* 0xbb67ae850d067890 */ /* 0x000fe2000fffe0ff */
[----:B------:R-:W-:-:S04]  /*7660*/  IMAD.WIDE.U32 R72, R73, -0x2daee0ad, RZ ;  /* 0xd2511f5349487825 */ /* 0x000fc800078e00ff */
[----:B------:R-:W-:Y:S01]  /*7670*/  IMAD.MOV.U32 R103, RZ, RZ, RZ ;  /* 0x000000ffff677224 */ /* 0x000fe200078e00ff */
        /* <DEDUP_REMOVED lines=48> */
[----:B------:R-:W-:Y:S02]  /*7980*/  LOP3.LUT R106, R74, UR6, R73, 0x96, !PT ;  /* 0x000000064a6a7c12 */ /* 0x000fe4000f8e9649 */
[----:B------:R-:W-:-:S07]  /*7990*/  MOV R114, R72 ;  /* 0x0000004800727202 */ /* 0x000fce0000000f00 */
.L_x_4820:
[----:B------:R-:W-:Y:S05]  /*79a0*/  BSYNC.RECONVERGENT B1 ;  /* 0x0000000000017941 */ /* 0x000fea0003800200 */
.L_x_4819:
[----:B------:R-:W-:Y:S01]  /*79b0*/  HFMA2 R73, -RZ, RZ, 0.1171875, 0 ;  /* 0x2f800000ff497431 */ /* 0x000fe200000001ff */
[----:B------:R-:W-:Y:S01]  /*79c0*/  I2FP.F32.U32 R2, R2 ;  /* 0x0000000200027245 */ /* 0x000fe20000201000 */
[----:B-----5:R-:W-:-:S05]  /*79d0*/  HADD2.F32 R72, -RZ, R23.H1_H1 ;  /* 0x30000017ff487230 */ /* 0x020fca0000004100 */
[----:B------:R-:W-:Y:S01]  /*79e0*/  FMUL.FTZ R72, R72, UR17 ;  /* 0x0000001148487c20 */ /* 0x000fe20008410000 */
[----:B------:R-:W-:Y:S01]  /*79f0*/  FFMA.FTZ R2, R2, R73, 1.1641532182693481445e-10 ;  /* 0x2f00000002027423 */ /* 0x000fe20000010049 */
[----:B------:R-:W-:-:S04]  /*7a00*/  HADD2.F32 R73, -RZ, R63.H1_H1 ;  /* 0x3000003fff497230 */ /* 0x000fc80000004100 */
[----:B------:R-:W-:Y:S01]  /*7a10*/  FSETP.GTU.FTZ.AND P2, PT, R2, UR22, PT ;  /* 0x0000001602007c0b */ /* 0x000fe2000bf5c000 */
[----:B------:R-:W-:-:S03]  /*7a20*/  FMUL.FTZ R2, R72, UR16 ;  /* 0x0000001048027c20 */ /* 0x000fc60008410000 */
[----:B------:R-:W-:Y:S02]  /*7a30*/  SEL R94, RZ, 0x1, P2 ;  /* 0x00000001ff5e7807 */ /* 0x000fe40001000000 */
[----:B------:R-:W-:-:S05]  /*7a40*/  FSEL R2, R2, RZ, !P2 ;  /* 0x000000ff02027208 */ /* 0x000fca0005000000 */
[----:B------:R-:W-:-:S07]  /*7a50*/  FMUL.FTZ R2, R2, R73 ;  /* 0x0000004902027220 */ /* 0x000fce0000410000 */
.L_x_4818:
[----:B------:R-:W-:Y:S02]  /*7a60*/  F2FP.F16.F32.PACK_AB R75, RZ, R2 ;  /* 0x00000002ff4b723e */ /* 0x000fe400000000ff */
[----:B------:R-:W-:Y:S02]  /*7a70*/  PRMT R74, R122, 0x5410, R123 ;  /* 0x000054107a4a7816 */ /* 0x000fe4000000007b */
[----:B------:R-:W-:Y:S02]  /*7a80*/  PRMT R73, R121, 0x5410, R120 ;  /* 0x0000541079497816 */ /* 0x000fe40000000078 */
[----:B------:R-:W-:Y:S02]  /*7a90*/  PRMT R72, R119, 0x5410, R118 ;  /* 0x0000541077487816 */ /* 0x000fe40000000076 */
[----:B------:R-:W-:-:S07]  /*7aa0*/  PRMT R75, R112, 0x5410, R75 ;  /* 0x00005410704b7816 */ /* 0x000fce000000004b */
.L_x_4775:
[----:B------:R-:W0:Y:S01]  /*7ab0*/  LDC.64 R118, c[0x0][0x3a8] ;  /* 0x0000ea00ff767b82 */ /* 0x000e220000000a00 */
[----:B------:R-:W-:Y:S02]  /*7ac0*/  IMAD.MOV.U32 R112, RZ, RZ, R114 ;  /* 0x000000ffff707224 */ /* 0x000fe400078e0072 */
[----:B0-----:R-:W-:-:S05]  /*7ad0*/  IMAD.WIDE.U32 R118, R116, 0x10, R118 ;  /* 0x0000001074767825 */ /* 0x001fca00078e0076 */
[----:B------:R0:W-:Y:S01]  /*7ae0*/  STG.E.128 desc[UR14][R118.64], R72 ;  /* 0x0000004876007986 */ /* 0x0001e2000c101d0e */
[----:B------:R-:W-:Y:S05]  /*7af0*/  @!P0 BRA `(.L_x_4824) ;  /* 0x0000000000508947 */ /* 0x000fea0003800000 */
[----:B0-----:R-:W-:Y:S02]  /*7b00*/  SHF.L.U32 R72, R95, 0x10, RZ ;  /* 0x000000105f487819 */ /* 0x001fe400000006ff */
[----:B------:R-:W-:Y:S02]  /*7b10*/  PRMT R74, R96, 0x7104, RZ ;  /* 0x00007104604a7816 */ /* 0x000fe400000000ff */
[----:B------:R-:W-:Y:S02]  /*7b20*/  LOP3.LUT R75, R72, 0xff0000, RZ, 0xc0, !PT ;  /* 0x00ff0000484b7812 */ /* 0x000fe400078ec0ff */
[----:B------:R-:W-:Y:S02]  /*7b30*/  LOP3.LUT R72, R94, 0xffff, RZ, 0xc0, !PT ;  /* 0x0000ffff5e487812 */ /* 0x000fe400078ec0ff */
[----:B------:R-:W-:Y:S02]  /*7b40*/  LOP3.LUT R120, R98, 0xff, RZ, 0xc0, !PT ;  /* 0x000000ff62787812 */ /* 0x000fe400078ec0ff */
[----:B------:R-:W-:-:S02]  /*7b50*/  PRMT R75, R75, 0x4210, R72 ;  /* 0x000042104b4b7816 */ /* 0x000fc40000000048 */
[----:B------:R-:W0:Y:S01]  /*7b60*/  LDC.64 R72, c[0x0][0x3b0] ;  /* 0x0000ec00ff487b82 */ /* 0x000e220000000a00 */
[----:B------:R-:W-:Y:S01]  /*7b70*/  LOP3.LUT R118, R99, 0xff, RZ, 0xc0, !PT ;  /* 0x000000ff63767812 */ /* 0x000fe200078ec0ff */
[----:B------:R-:W-:Y:S01]  /*7b80*/  IMAD.WIDE.U32 R120, R120, 0x1000000, RZ ;  /* 0x0100000078787825 */ /* 0x000fe200078e00ff */
[----:B------:R-:W-:Y:S02]  /*7b90*/  LOP3.LUT R114, R75, 0xff00, R74, 0xf8, !PT ;  /* 0x0000ff004b727812 */ /* 0x000fe400078ef84a */
[----:B------:R-:W-:Y:S01]  /*7ba0*/  LOP3.LUT R74, R100, 0xff, RZ, 0xc0, !PT ;  /* 0x000000ff644a7812 */ /* 0x000fe200078ec0ff */
[----:B------:R-:W-:Y:S01]  /*7bb0*/  IMAD.WIDE.U32 R118, R118, 0x10000, RZ ;  /* 0x0001000076767825 */ /* 0x000fe200078e00ff */
[----:B------:R-:W-:-:S03]  /*7bc0*/  LOP3.LUT R123, R114, 0xff, R97, 0xf8, !PT ;  /* 0x000000ff727b7812 */ /* 0x000fc600078ef861 */
[----:B------:R-:W-:Y:S01]  /*7bd0*/  IMAD.WIDE.U32 R74, R74, 0x100, RZ ;  /* 0x000001004a4a7825 */ /* 0x000fe200078e00ff */
[----:B------:R-:W-:Y:S02]  /*7be0*/  LOP3.LUT R119, R119, R123, R121, 0xfe, !PT ;  /* 0x0000007b77777212 */ /* 0x000fe400078efe79 */
[----:B------:R-:W-:Y:S02]  /*7bf0*/  LOP3.LUT R118, R74, R120, R118, 0xfe, !PT ;  /* 0x000000784a767212 */ /* 0x000fe400078efe76 */
[----:B------:R-:W-:Y:S02]  /*7c00*/  LOP3.LUT R75, R119, R75, RZ, 0xfc, !PT ;  /* 0x0000004b774b7212 */ /* 0x000fe400078efcff */
[----:B------:R-:W-:Y:S01]  /*7c10*/  LOP3.LUT R74, R118, 0xff, R101, 0xf8, !PT ;  /* 0x000000ff764a7812 */ /* 0x000fe200078ef865 */
[----:B0-----:R-:W-:-:S05]  /*7c20*/  IMAD.WIDE.U32 R72, R115, 0x8, R72 ;  /* 0x0000000873487825 */ /* 0x001fca00078e0048 */
[----:B------:R1:W-:Y:S02]  /*7c30*/  STG.E.64 desc[UR14][R72.64], R74 ;  /* 0x0000004a48007986 */ /* 0x0003e4000c101b0e */
.L_x_4824:
[----:B------:R-:W-:Y:S01]  /*7c40*/  VIADD R116, R116, 0x100 ;  /* 0x0000010074747836 */ /* 0x000fe20000000000 */
[----:B------:R-:W-:-:S07]  /*7c50*/  IADD3 R115, PT, PT, R115, 0x100, RZ ;  /* 0x0000010073737810 */ /* 0x000fce0007ffe0ff */
.L_x_4724:
[----:B------:R-:W-:Y:S05]  /*7c60*/  BSYNC.RECONVERGENT B0 ;  /* 0x0000000000007941 */ /* 0x000fea0003800200 */
.L_x_4723:
[----:B------:R-:W-:Y:S01]  /*7c70*/  ISETP.GE.U32.AND P2, PT, R0, 0x200, PT ;  /* 0x000002000000780c */ /* 0x000fe20003f46070 */
[----:B------:R-:W-:Y:S03]  /*7c80*/  BSSY.RECONVERGENT B0, `(.L_x_4825) ;  /* 0x00006c7000007945 */ /* 0x000fe60003800200 */
[----:B------:R-:W-:-:S09]  /*7c90*/  P2R R114, PR, RZ, 0x4 ;  /* 0x00000004ff727803 */ /* 0x000fd20000000000 */
[----:B------:R-:W-:Y:S05]  /*7ca0*/  @!P2 BRA `(.L_x_4826) ;  /* 0x0000006c0010a947 */ /* 0x000fea0003800000 */
[----:B------:R-:W-:Y:S01]  /*7cb0*/  ISETP.NE.U32.AND P2, PT, RZ, UR18, PT ;  /* 0x00000012ff007c0c */ /* 0x000fe2000bf45070 */
[----:B------:R-:W2:Y:S03]  /*7cc0*/  @P0 LDC.64 R12, c[0x0][0x390] ;  /* 0x0000e400ff0c0b82 */ /* 0x000ea60000000a00 */
[----:B------:R-:W-:-:S13]  /*7cd0*/  ISETP.NE.AND.EX P2, PT, RZ, UR19, PT, P2 ;  /* 0x00000013ff007c0c */ /* 0x000fda000bf45320 */
[----:B------:R-:W3:Y:S01]  /*7ce0*/  @P2 LDC.64 R10, c[0x0][0x3a0] ;  /* 0x0000e800ff0a2b82 */ /* 0x000ee20000000a00 */
[----:B--2---:R-:W-:-:S05]  /*7cf0*/  @P0 IMAD.WIDE.U32 R12, R115, 0x10, R12 ;  /* 0x00000010730c0825 */ /* 0x004fca00078e000c */
[----:B-----5:R2:W5:Y:S01]  /*7d00*/  @P0 LDG.E.128 R20, desc[UR14][R12.64] ;  /* 0x0000000e0c140981 */ /* 0x020562000c1e1d00 */
[----:B---3--:R-:W-:-:S05]  /*7d10*/  @P2 IMAD.WIDE.U32 R10, R116, 0x10, R10 ;  /* 0x00000010740a2825 */ /* 0x008fca00078e000a */
[----:B------:R2:W5:Y:S01]  /*7d20*/  @P2 LDG.E.128 R16, desc[UR14][R10.64] ;  /* 0x0000000e0a102981 */ /* 0x000562000c1e1d00 */
[----:B------:R-:W-:Y:S05]  /*7d30*/  @!P2 BRA `(.L_x_4827) ;  /* 0x000000340084a947 */ /* 0x000fea0003800000 */
[----:B------:R-:W-:-:S13]  /*7d40*/  ISETP.GT.AND P2, PT, R117, RZ, PT ;  /* 0x000000ff7500720c */ /* 0x000fda0003f44270 */
[----:B--2--5:R-:W-:Y:S01]  /*7d50*/  @!P2 HADD2.F32 R10, -RZ, R16.H0_H0 ;  /* 0x20000010ff0aa230 */ /* 0x024fe20000004100 */
[----:B0-----:R-:W-:Y:S01]  /*7d60*/  @!P2 MOV R118, R112 ;  /* 0x000000700076a202 */ /* 0x001fe20000000f00 */
        /* <DEDUP_REMOVED lines=18> */
.L_x_4831:
        /* <DEDUP_REMOVED lines=13> */
.L_x_4833:
[----:B------:R-:W-:Y:S05]  /*7f60*/  BSYNC.RECONVERGENT B2 ;  /* 0x0000000000027941 */ /* 0x000fea0003800200 */
.L_x_4832:
[----:B------:R-:W-:Y:S01]  /*7f70*/  IMAD.WIDE.U32 R10, R107, -0x326172a9, RZ ;  /* 0xcd9e8d576b0a7825 */ /* 0x000fe200078e00ff */
[----:B------:R-:W-:Y:S01]  /*7f80*/  LOP3.LUT R14, R102, UR13, R13, 0x96, !PT ;  /* 0x0000000d660e7c12 */ /* 0x000fe2000f8e960d */
[----:B------:R-:W-:Y:S02]  /*7f90*/  UIADD3 UR6, UPT, UPT, UR12, -0x61c88647, URZ ;  /* 0x9e3779b90c067890 */ /* 0x000fe4000fffe0ff */
[----:B------:R-:W-:Y:S01]  /*7fa0*/  UIADD3 UR7, UPT, UPT, UR13, -0x4498517b, URZ ;  /* 0xbb67ae850d077890 */ /* 0x000fe2000fffe0ff */
[----:B-1----:R-:W-:Y:S01]  /*7fb0*/  LOP3.LUT R72, R110, UR12, R11, 0x96, !PT ;  /* 0x0000000c6e487c12 */ /* 0x002fe2000f8e960b */
        /* <DEDUP_REMOVED lines=53> */
[----:B------:R-:W-:-:S07]  /*8310*/  IMAD.MOV.U32 R10, RZ, RZ, R112 ;  /* 0x000000ffff0a7224 */ /* 0x000fce00078e0070 */
.L_x_4830:
[----:B------:R-:W-:Y:S05]  /*8320*/  BSYNC.RECONVERGENT B1 ;  /* 0x0000000000017941 */ /* 0x000fea0003800200 */
.L_x_4829:
[----:B------:R-:W-:Y:S01]  /*8330*/  I2FP.F32.U32 R10, R10 ;  /* 0x0000000a000a7245 */ /* 0x000fe20000201000 */
[----:B------:R-:W-:Y:S02]  /*8340*/  HADD2.F32 R13, -RZ, R20.H0_H0 ;  /* 0x20000014ff0d7230 */ /* 0x000fe40000004100 */
        /* <DEDUP_REMOVED lines=10> */
.L_x_4828:
        /* <DEDUP_REMOVED lines=21> */
.L_x_4837:
        /* <DEDUP_REMOVED lines=13> */
.L_x_4839:
[----:B------:R-:W-:Y:S05]  /*8610*/  BSYNC.RECONVERGENT B2 ;  /* 0x0000000000027941 */ /* 0x000fea0003800200 */
.L_x_4838:
[----:B------:R-:W-:Y:S01]  /*8620*/  IMAD.WIDE.U32 R12, R107, -0x326172a9, RZ ;  /* 0xcd9e8d576b0c7825 */ /* 0x000fe200078e00ff */
[----:B-1----:R-:W-:Y:S01]  /*8630*/  LOP3.LUT R72, R102, UR13, R15, 0x96, !PT ;  /* 0x0000000d66487c12 */ /* 0x002fe2000f8e960f */
        /* <DEDUP_REMOVED lines=56> */
[----:B------:R-:W-:-:S07]  /*89c0*/  LOP3.LUT R106, R12, UR7, R77, 0x96, !PT ;  /* 0x000000070c6a7c12 */ /* 0x000fce000f8e964d */
.L_x_4836:
[----:B------:R-:W-:Y:S05]  /*89d0*/  BSYNC.RECONVERGENT B1 ;  /* 0x0000000000017941 */ /* 0x000fea0003800200 */
.L_x_4835:
[----:B------:R-:W-:Y:S01]  /*89e0*/  HFMA2 R12, -RZ, RZ, 0.1171875, 0 ;  /* 0x2f800000ff0c7431 */ /* 0x000fe200000001ff */
[----:B------:R-:W-:Y:S01]  /*89f0*/  I2FP.F32.U32 R11, R11 ;  /* 0x0000000b000b7245 */ /* 0x000fe20000201000 */
[----:B------:R-:W-:Y:S02]  /*8a00*/  HADD2.F32 R14, -RZ, R20.H1_H1 ;  /* 0x30000014ff0e7230 */ /* 0x000fe40000004100 */
[----:B-1----:R-:W-:-:S03]  /*8a10*/  HADD2.F32 R72, -RZ, R16.H1_H1 ;  /* 0x30000010ff487230 */ /* 0x002fc60000004100 */
        /* <DEDUP_REMOVED lines=8> */
.L_x_4834:
        /* <DEDUP_REMOVED lines=21> */
.L_x_4843:
[----:B------:R-:W-:Y:S01]  /*8bf0*/  IADD3 R111, PT, PT, R111, 0x1, RZ ;  /* 0x000000016f6f7810 */ /* 0x000fe20007ffe0ff */
[----:B------:R-:W-:Y:S03]  /*8c00*/  BSSY.RECONVERGENT B2, `(.L_x_4844) ;  /* 0x000000c000027945 */ /* 0x000fe60003800200 */
        /* <DEDUP_REMOVED lines=11> */
.L_x_4845:
[----:B------:R-:W-:Y:S05]  /*8cc0*/  BSYNC.RECONVERGENT B2 ;  /* 0x0000000000027941 */ /* 0x000fea0003800200 */
.L_x_4844:
        /* <DEDUP_REMOVED lines=60> */
.L_x_4842:
[----:B------:R-:W-:Y:S05]  /*9090*/  BSYNC.RECONVERGENT B1 ;  /* 0x0000000000017941 */ /* 0x000fea0003800200 */
.L_x_4841:
[----:B------:R-:W-:Y:S01]  /*90a0*/  HFMA2 R13, -RZ, RZ, 0.1171875, 0 ;  /* 0x2f800000ff0d7431 */ /* 0x000fe200000001ff */
[----:B------:R-:W-:Y:S01]  /*90b0*/  I2FP.F32.U32 R12, R12 ;  /* 0x0000000c000c7245 */ /* 0x000fe20000201000 */
[----:B------:R-:W-:Y:S02]  /*90c0*/  HADD2.F32 R15, -RZ, R21.H0_H0 ;  /* 0x20000015ff0f7230 */ /* 0x000fe40000004100 */
[----:B-1----:R-:W-:-:S03]  /*90d0*/  HADD2.F32 R73, -RZ, R17.H0_H0 ;  /* 0x20000011ff497230 */ /* 0x002fc60000004100 */
[----:B------:R-:W-:Y:S01]  /*90e0*/  FMUL.FTZ R15, R15, UR17 ;  /* 0x000000110f0f7c20 */ /* 0x000fe20008410000 */
[----:B------:R-:W-:-:S03]  /*90f0*/  FFMA.FTZ R12, R12, R13, 1.1641532182693481445e-10 ;  /* 0x2f0000000c0c7423 */ /* 0x000fc6000001000d */
[----:B------:R-:W-:Y:S01]  /*9100*/  FMUL.FTZ R15, R15, UR16 ;  /* 0x000000100f0f7c20 */ /* 0x000fe20008410000 */
[----:B------:R-:W-:Y:S01]  /*9110*/  HADD2.F32 R13, -RZ, R49.H0_H0 ;  /* 0x20000031ff0d7230 */ /* 0x000fe20000004100 */
[----:B------:R-:W-:-:S04]  /*9120*/  FSETP.GTU.FTZ.AND P3, PT, R12, UR22, PT ;  /* 0x000000160c007c0b */ /* 0x000fc8000bf7c000 */
[----:B------:R-:W-:Y:S02]  /*9130*/  FSEL R12, R15, RZ, !P3 ;  /* 0x000000ff0f0c7208 */ /* 0x000fe40005800000 */
[----:B------:R-:W-:-:S03]  /*9140*/  SEL R99, RZ, 0x1, P3 ;  /* 0x00000001ff637807 */ /* 0x000fc60001800000 */
[----:B------:R-:W-:-:S07]  /*9150*/  FFMA.FTZ R12, R12, R13, R73 ;  /* 0x0000000d0c0c7223 */ /* 0x000fce0000010049 */
.L_x_4840:
        /* <DEDUP_REMOVED lines=21> */
.L_x_4849:
        /* <DEDUP_REMOVED lines=13> */
.L_x_4851:
[----:B------:R-:W-:Y:S05]  /*9380*/  BSYNC.RECONVERGENT B2 ;  /* 0x0000000000027941 */ /* 0x000fea0003800200 */
.L_x_4850:
        /* <DEDUP_REMOVED lines=58> */
[----:B------:R-:W-:-:S07]  /*9730*/  LOP3.LUT R106, R14, UR7, R77, 0x96, !PT ;  /* 0x000000070e6a7c12 */ /* 0x000fce000f8e964d */
.L_x_4848:
[----:B------:R-:W-:Y:S05]  /*9740*/  BSYNC.RECONVERGENT B1 ;  /* 0x0000000000017941 */ /* 0x000fea0003800200 */
.L_x_4847:
[----:B------:R-:W-:Y:S01]  /*9750*/  I2FP.F32.U32 R13, R13 ;  /* 0x0000000d000d7245 */ /* 0x000fe20000201000 */
[----:B-1----:R-:W-:Y:S02]  /*9760*/  HADD2.F32 R72, -RZ, R21.H1_H1 ;  /* 0x30000015ff487230 */ /* 0x002fe40000004100 */
[----:B------:R-:W-:Y:S02]  /*9770*/  IMAD.MOV.U32 R14, RZ, RZ, 0x2f800000 ;  /* 0x2f800000ff0e7424 */ /* 0x000fe400078e00ff */
[----:B------:R-:W-:Y:S02]  /*9780*/  HADD2.F32 R74, -RZ, R17.H1_H1 ;  /* 0x30000011ff4a7230 */ /* 0x000fe40000004100 */
[----:B------:R-:W-:Y:S01]  /*9790*/  FMUL.FTZ R72, R72, UR17 ;  /* 0x0000001148487c20 */ /* 0x000fe20008410000 */
[----:B------:R-:W-:Y:S01]  /*97a0*/  FFMA.FTZ R13, R13, R14, 1.1641532182693481445e-10 ;  /* 0x2f0000000d0d7423 */ /* 0x000fe2000001000e */
[----:B------:R-:W-:Y:S02]  /*97b0*/  HADD2.F32 R14, -RZ, R49.H1_H1 ;  /* 0x30000031ff0e7230 */ /* 0x000fe40000004100 */
[----:B------:R-:W-:-:S02]  /*97c0*/  FMUL.FTZ R72, R72, UR16 ;  /* 0x0000001048487c20 */ /* 0x000fc40008410000 */
[----:B------:R-:W-:-:S04]  /*97d0*/  FSETP.GTU.FTZ.AND P3, PT, R13, UR22, PT ;  /* 0x000000160d007c0b */ /* 0x000fc8000bf7c000 */
[----:B------:R-:W-:Y:S02]  /*97e0*/  FSEL R13, R72, RZ, !P3 ;  /* 0x000000ff480d7208 */ /* 0x000fe40005800000 */
[----:B------:R-:W-:-:S03]  /*97f0*/  SEL R98, RZ, 0x1, P3 ;  /* 0x00000001ff627807 */ /* 0x000fc60001800000 */
[----:B------:R-:W-:-:S07]  /*9800*/  FFMA.FTZ R13, R13, R14, R74 ;  /* 0x0000000e0d0d7223 */ /* 0x000fce000001004a */
.L_x_4846:
[----:B------:R-:W-:Y:S01]  /*9810*/  F2FP.F16.F32.PACK_AB R121, RZ, R13 ;  /* 0x0000000dff79723e */ /* 0x000fe200000000ff */
[----:B------:R-:W-:Y:S01]  /*9820*/  @!P2 HADD2.F32 R14, -RZ, R18.H0_H0 ;  /* 0x20000012ff0ea230 */ /* 0x000fe20000004100 */
[----:B-1----:R-:W-:Y:S01]  /*9830*/  @!P2 MOV R72, R15 ;  /* 0x0000000f0048a202 */ /* 0x002fe20000000f00 */
        /* <DEDUP_REMOVED lines=18> */
.L_x_4855:
        /* <DEDUP_REMOVED lines=13> */
.L_x_4857:
[----:B------:R-:W-:Y:S05]  /*9a30*/  BSYNC.RECONVERGENT B2 ;  /* 0x0000000000027941 */ /* 0x000fea0003800200 */
.L_x_4856:
        /* <DEDUP_REMOVED lines=60> */
.L_x_4854:
[----:B------:R-:W-:Y:S05]  /*9e00*/  BSYNC.RECONVERGENT B1 ;  /* 0x0000000000017941 */ /* 0x000fea0003800200 */
.L_x_4853:
        /* <DEDUP_REMOVED lines=12> */
.L_x_4852:
        /* <DEDUP_REMOVED lines=21> */
.L_x_4861:
        /* <DEDUP_REMOVED lines=13> */
.L_x_4863:
[----:B------:R-:W-:Y:S05]  /*a0f0*/  BSYNC.RECONVERGENT B2 ;  /* 0x0000000000027941 */ /* 0x000fea0003800200 */
.L_x_4862:
        /* <DEDUP_REMOVED lines=59> */
[----:B------:R-:W-:-:S07]  /*a4b0*/  MOV R75, R72 ;  /* 0x00000048004b7202 */ /* 0x000fce0000000f00 */
.L_x_4860:
[----:B------:R-:W-:Y:S05]  /*a4c0*/  BSYNC.RECONVERGENT B1 ;  /* 0x0000000000017941 */ /* 0x000fea0003800200 */
.L_x_4859:
[----:B------:R-:W-:Y:S01]  /*a4d0*/  I2FP.F32.U32 R15, R15 ;  /* 0x0000000f000f7245 */ /* 0x000fe20000201000 */
[----:B------:R-:W-:Y:S02]  /*a4e0*/  HADD2.F32 R76, -RZ, R22.H1_H1 ;  /* 0x30000016ff4c7230 */ /* 0x000fe40000004100 */
[----:B------:R-:W-:-:S03]  /*a4f0*/  IMAD.MOV.U32 R72, RZ, RZ, 0x2f800000 ;  /* 0x2f800000ff487424 */ /* 0x000fc600078e00ff */
[----:B------:R-:W-:Y:S01]  /*a500*/  FMUL.FTZ R76, R76, UR17 ;  /* 0x000000114c4c7c20 */ /* 0x000fe20008410000 */
[----:B------:R-:W-:Y:S01]  /*a510*/  FFMA.FTZ R15, R15, R72, 1.1641532182693481445e-10 ;  /* 0x2f0000000f0f7423 */ /* 0x000fe20000010048 */
[----:B------:R-:W-:Y:S02]  /*a520*/  HADD2.F32 R72, -RZ, R50.H1_H1 ;  /* 0x30000032ff487230 */ /* 0x000fe40000004100 */
[----:B------:R-:W-:Y:S02]  /*a530*/  FMUL.FTZ R76, R76, UR16 ;  /* 0x000000104c4c7c20 */ /* 0x000fe40008410000 */
[----:B------:R-:W-:-:S04]  /*a540*/  FSETP.GTU.FTZ.AND P3, PT, R15, UR22, PT ;  /* 0x000000160f007c0b */ /* 0x000fc8000bf7c000 */
[----:B------:R-:W-:Y:S01]  /*a550*/  FSEL R15, R76, RZ, !P3 ;  /* 0x000000ff4c0f7208 */ /* 0x000fe20005800000 */
[----:B------:R-:W-:Y:S01]  /*a560*/  HADD2.F32 R76, -RZ, R18.H1_H1 ;  /* 0x30000012ff4c7230 */ /* 0x000fe20000004100 */
[----:B------:R-:W-:-:S04]  /*a570*/  SEL R96, RZ, 0x1, P3 ;  /* 0x00000001ff607807 */ /* 0x000fc80001800000 */
[----:B------:R-:W-:-:S07]  /*a580*/  FFMA.FTZ R15, R15, R72, R76 ;  /* 0x000000480f0f7223 */ /* 0x000fce000001004c */
.L_x_4858:
        /* <DEDUP_REMOVED lines=16> */
[--C-:B------:R-:W-:Y:S01]  /*a690*/  @!P3 IMAD.MOV.U32 R124, RZ, RZ, R75.reuse ;  /* 0x000000ffff7cb224 */ /* 0x100fe200078e004b */
[----:B------:R-:W-:Y:S01]  /*a6a0*/  @P3 IADD3 R72, PT, PT, R73, 0x1, RZ ;  /* 0x0000000149483810 */ /* 0x000fe20007ffe0ff */
[----:B------:R-:W-:Y:S01]  /*a6b0*/  @P3 IMAD.MOV.U32 R124, RZ, RZ, R75 ;  /* 0x000000ffff7c3224 */ /* 0x000fe200078e004b */
[----:B------:R-:W-:Y:S01]  /*a6c0*/  @P3 MOV R76, R105 ;  /* 0x00000069004c3202 */ /* 0x000fe20000000f00 */
[----:B------:R-:W-:Y:S06]  /*a6d0*/  BRA `(.L_x_4866) ;  /* 0x0000000400247947 */ /* 0x000fec0003800000 */
.L_x_4867:
        /* <DEDUP_REMOVED lines=13> */
.L_x_4869:
[----:B------:R-:W-:Y:S05]  /*a7b0*/  BSYNC.RECONVERGENT B2 ;  /* 0x0000000000027941 */ /* 0x000fea0003800200 */
.L_x_4868:
        /* <DEDUP_REMOVED lines=55> */
[----:B------:R-:W-:Y:S01]  /*ab30*/  UIADD3 UR6, UPT, UPT, UR13, -0x695add53, URZ ;  /* 0x96a522ad0d067890 */ /* 0x000fe2000fffe0ff */
[----:B------:R-:W-:-:S05]  /*ab40*/  MOV R76, R75 ;  /* 0x0000004b004c7202 */ /* 0x000fca0000000f00 */
[----:B------:R-:W-:Y:S01]  /*ab50*/  LOP3.LUT R106, R72, UR6, R125, 0x96, !PT ;  /* 0x00000006486a7c12 */ /* 0x000fe2000f8e967d */
[----:B------:R-:W-:-:S07]  /*ab60*/  IMAD.MOV.U32 R72, RZ, RZ, RZ ;  /* 0x000000ffff487224 */ /* 0x000fce00078e00ff */
.L_x_4866:
[----:B------:R-:W-:Y:S05]  /*ab70*/  BSYNC.RECONVERGENT B1 ;  /* 0x0000000000017941 */ /* 0x000fea0003800200 */
.L_x_4865:
[----:B------:R-:W-:Y:S01]  /*ab80*/  I2FP.F32.U32 R73, R76 ;  /* 0x0000004c00497245 */ /* 0x000fe20000201000 */
[----:B------:R-:W-:Y:S02]  /*ab90*/  HFMA2 R76, -RZ, RZ, 0.1171875, 0 ;  /* 0x2f800000ff4c7431 */ /* 0x000fe400000001ff */
[----:B------:R-:W-:-:S05]  /*aba0*/  HADD2.F32 R75, -RZ, R23.H0_H0 ;  /* 0x20000017ff4b7230 */ /* 0x000fca0000004100 */
[----:B------:R-:W-:Y:S01]  /*abb0*/  FMUL.FTZ R75, R75, UR17 ;  /* 0x000000114b4b7c20 */ /* 0x000fe20008410000 */
[----:B------:R-:W-:-:S03]  /*abc0*/  FFMA.FTZ R73, R73, R76, 1.1641532182693481445e-10 ;  /* 0x2f00000049497423 */ /* 0x000fc6000001004c */
[----:B------:R-:W-:Y:S02]  /*abd0*/  FMUL.FTZ R75, R75, UR16 ;  /* 0x000000104b4b7c20 */ /* 0x000fe40008410000 */
[----:B------:R-:W-:Y:S01]  /*abe0*/  FSETP.GTU.FTZ.AND P3, PT, R73, UR22, PT ;  /* 0x0000001649007c0b */ /* 0x000fe2000bf7c000 */
[----:B------:R-:W-:-:S03]  /*abf0*/  HADD2.F32 R73, -RZ, R51.H0_H0 ;  /* 0x20000033ff497230 */ /* 0x000fc60000004100 */
[----:B------:R-:W-:Y:S01]  /*ac00*/  FSEL R76, R75, RZ, !P3 ;  /* 0x000000ff4b4c7208 */ /* 0x000fe20005800000 */
[----:B------:R-:W-:Y:S01]  /*ac10*/  HADD2.F32 R75, -RZ, R19.H0_H0 ;  /* 0x20000013ff4b7230 */ /* 0x000fe20000004100 */
[----:B------:R-:W-:-:S04]  /*ac20*/  SEL R95, RZ, 0x1, P3 ;  /* 0x00000001ff5f7807 */ /* 0x000fc80001800000 */
[----:B------:R-:W-:-:S07]  /*ac30*/  FFMA.FTZ R76, R76, R73, R75 ;  /* 0x000000494c4c7223 */ /* 0x000fce000001004b */
.L_x_4864:
        /* <DEDUP_REMOVED lines=18> */
[----:B------:R-:W-:Y:S01]  /*ad60*/  @!P2 MOV R73, R106 ;  /* 0x0000006a0049a202 */ /* 0x000fe20000000f00 */
[----:B------:R-:W-:Y:S01]  /*ad70*/  @P2 IMAD.MOV.U32 R73, RZ, RZ, R105 ;  /* 0x000000ffff492224 */ /* 0x000fe200078e0069 */
[----:B------:R-:W-:Y:S06]  /*ad80*/  BRA `(.L_x_4872) ;  /* 0x0000000400247947 */ /* 0x000fec0003800000 */
.L_x_4873:
        /* <DEDUP_REMOVED lines=13> */
.L_x_4875:
[----:B------:R-:W-:Y:S05]  /*ae60*/  BSYNC.RECONVERGENT B2 ;  /* 0x0000000000027941 */ /* 0x000fea0003800200 */
.L_x_4874:
[----:B------:R-:W-:Y:S01]  /*ae70*/  LOP3.LUT R104, R102, UR13, R73, 0x96, !PT ;  /* 0x0000000d66687c12 */ /* 0x000fe2000f8e9649 */
[----:B------:R-:W-:Y:S01]  /*ae80*/  IMAD.WIDE.U32 R118, R107, -0x326172a9, RZ ;  /* 0xcd9e8d576b767825 */ /* 0x000fe200078e00ff */
[----:B------:R-:W-:-:S03]  /*ae90*/  UIADD3 UR6, UPT, UPT, UR12, -0x61c88647, URZ ;  /* 0x9e3779b90c067890 */ /* 0x000fc6000fffe0ff */
[----:B------:R-:W-:Y:S02]  /*aea0*/  HFMA2 R103, -RZ, RZ, 0, 0 ;  /* 0x00000000ff677431 */ /* 0x000fe400000001ff */
        /* <DEDUP_REMOVED lines=50> */
[----:B------:R-:W-:-:S05]  /*b1d0*/  IMAD.WIDE.U32 R104, R105, -0x326172a9, RZ ;  /* 0xcd9e8d5769687825 */ /* 0x000fca00078e00ff */
[----:B------:R-:W-:Y:S01]  /*b1e0*/  LOP3.LUT R105, R118, UR6, R105, 0x96, !PT ;  /* 0x0000000676697c12 */ /* 0x000fe2000f8e9669 */
[----:B------:R-:W-:Y:S01]  /*b1f0*/  UIADD3 UR6, UPT, UPT, UR13, -0x695add53, URZ ;  /* 0x96a522ad0d067890 */ /* 0x000fe2000fffe0ff */
[----:B------:R-:W-:-:S05]  /*b200*/  IMAD.WIDE.U32 R118, R119, -0x2daee0ad, RZ ;  /* 0xd2511f5377767825 */ /* 0x000fca00078e00ff */
[----:B------:R-:W-:-:S07]  /*b210*/  LOP3.LUT R106, R72, UR6, R119, 0x96, !PT ;  /* 0x00000006486a7c12 */ /* 0x000fce000f8e9677 */
.L_x_4872:
[----:B------:R-:W-:Y:S05]  /*b220*/  BSYNC.RECONVERGENT B1 ;  /* 0x0000000000017941 */ /* 0x000fea0003800200 */
.L_x_4871:
[----:B------:R-:W-:Y:S01]  /*b230*/  I2FP.F32.U32 R72, R73 ;  /* 0x0000004900487245 */ /* 0x000fe20000201000 */
[----:B------:R-:W-:Y:S02]  /*b240*/  IMAD.MOV.U32 R73, RZ, RZ, 0x2f800000 ;  /* 0x2f800000ff497424 */ /* 0x000fe400078e00ff */
[----:B------:R-:W-:Y:S02]  /*b250*/  HADD2.F32 R94, -RZ, R19.H1_H1 ;  /* 0x30000013ff5e7230 */ /* 0x000fe40000004100 */
[----:B------:R-:W-:Y:S01]  /*b260*/  FFMA.FTZ R72, R72, R73, 1.1641532182693481445e-10 ;  /* 0x2f00000048487423 */ /* 0x000fe20000010049 */
[----:B------:R-:W-:-:S04]  /*b270*/  HADD2.F32 R73, -RZ, R23.H1_H1 ;  /* 0x30000017ff497230 */ /* 0x000fc80000004100 */
[----:B------:R-:W-:Y:S01]  /*b280*/  FSETP.GTU.FTZ.AND P2, PT, R72, UR22, PT ;  /* 0x0000001648007c0b */ /* 0x000fe2000bf5c000 */
[----:B------:R-:W-:Y:S01]  /*b290*/  FMUL.FTZ R73, R73, UR17 ;  /* 0x0000001149497c20 */ /* 0x000fe20008410000 */
[----:B------:R-:W-:-:S03]  /*b2a0*/  HADD2.F32 R72, -RZ, R51.H1_H1 ;  /* 0x30000033ff487230 */ /* 0x000fc60000004100 */
[----:B------:R-:W-:-:S05]  /*b2b0*/  FMUL.FTZ R73, R73, UR16 ;  /* 0x0000001049497c20 */ /* 0x000fca0008410000 */
[----:B------:R-:W-:-:S05]  /*b2c0*/  FSEL R77, R73, RZ, !P2 ;  /* 0x000000ff494d7208 */ /* 0x000fca0005000000 */
[----:B------:R-:W-:Y:S01]  /*b2d0*/  FFMA.FTZ R77, R77, R72, R94 ;  /* 0x000000484d4d7223 */ /* 0x000fe2000001005e */
[----:B------:R-:W-:-:S07]  /*b2e0*/  SEL R94, RZ, 0x1, P2 ;  /* 0x00000001ff5e7807 */ /* 0x000fce0001000000 */
.L_x_4870:
[----:B------:R-:W-:Y:S02]  /*b2f0*/  F2FP.F16.F32.PACK_AB R119, RZ, R77 ;  /* 0x0000004dff77723e */ /* 0x000fe400000000ff */
[----:B------:R-:W-:Y:S02]  /*b300*/  PRMT R74, R74, 0x5410, R123 ;  /* 0x000054104a4a7816 */ /* 0x000fe4000000007b */
[----:B------:R-:W-:Y:S02]  /*b310*/  PRMT R73, R122, 0x5410, R121 ;  /* 0x000054107a497816 */ /* 0x000fe40000000079 */
[----:B------:R-:W-:Y:S02]  /*b320*/  PRMT R72, R120, 0x5410, R112 ;  /* 0x0000541078487816 */ /* 0x000fe40000000070 */
[----:B------:R-:W-:Y:S01]  /*b330*/  PRMT R75, R75, 0x5410, R119 ;  /* 0x000054104b4b7816 */ /* 0x000fe20000000077 */
[----:B------:R-:W-:Y:S06]  /*b340*/  BRA `(.L_x_4876) ;  /* 0x0000003000fc7947 */ /* 0x000fec0003800000 */
.L_x_4827:
[----:B--2---:R-:W-:Y:S01]  /*b350*/  MOV R10, RZ ;  /* 0x000000ff000a7202 */ /* 0x004fe20000000f00 */
[----:B------:R-:W-:Y:S01]  /*b360*/  IMAD.MOV.U32 R12, RZ, RZ, R103 ;  /* 0x000000ffff0c7224 */ /* 0x000fe200078e0067 */
[----:B0-----:R-:W-:Y:S01]  /*b370*/  MOV R118, R112 ;  /* 0x0000007000767202 */ /* 0x001fe20000000f00 */
        /* <DEDUP_REMOVED lines=17> */
.L_x_4880:
        /* <DEDUP_REMOVED lines=13> */
.L_x_4882:
[----:B------:R-:W-:Y:S05]  /*b560*/  BSYNC.RECONVERGENT B2 ;  /* 0x0000000000027941 */ /* 0x000fea0003800200 */
.L_x_4881:
        /* <DEDUP_REMOVED lines=59> */
.L_x_4879:
[----:B------:R-:W-:Y:S05]  /*b920*/  BSYNC.RECONVERGENT B1 ;  /* 0x0000000000017941 */ /* 0x000fea0003800200 */
.L_x_4878:
        /* <DEDUP_REMOVED lines=11> */
.L_x_4877:
        /* <DEDUP_REMOVED lines=17> */
.L_x_4886:
        /* <DEDUP_REMOVED lines=13> */
.L_x_4888:
[----:B------:R-:W-:Y:S05]  /*bbc0*/  BSYNC.RECONVERGENT B2 ;  /* 0x0000000000027941 */ /* 0x000fea0003800200 */
.L_x_4887:
        /* <DEDUP_REMOVED lines=60> */
.L_x_4885:
[----:B------:R-:W-:Y:S05]  /*bf90*/  BSYNC.RECONVERGENT B1 ;  /* 0x0000000000017941 */ /* 0x000fea0003800200 */
.L_x_4884:
        /* <DEDUP_REMOVED lines=11> */
.L_x_4883:
        /* <DEDUP_REMOVED lines=17> */
.L_x_4892:
[----:B------:R-:W-:Y:S01]  /*c160*/  VIADD R111, R111, 0x1 ;  /* 0x000000016f6f7836 */ /* 0x000fe20000000000 */
[----:B------:R-:W-:Y:S03]  /*c170*/  BSSY.RECONVERGENT B2, `(.L_x_4893) ;  /* 0x000000c000027945 */ /* 0x000fe60003800200 */
        /* <DEDUP_REMOVED lines=11> */
.L_x_4894:
[----:B------:R-:W-:Y:S05]  /*c230*/  BSYNC.RECONVERGENT B2 ;  /* 0x0000000000027941 */ /* 0x000fea0003800200 */
.L_x_4893:
        /* <DEDUP_REMOVED lines=60> */
.L_x_4891:
[----:B------:R-:W-:Y:S05]  /*c600*/  BSYNC.RECONVERGENT B1 ;  /* 0x0000000000017941 */ /* 0x000fea0003800200 */
.L_x_4890:
        /* <DEDUP_REMOVED lines=11> */
.L_x_4889:
        /* <DEDUP_REMOVED lines=17> */
.L_x_4898:
        /* <DEDUP_REMOVED lines=13> */
.L_x_4900:
[----:B------:R-:W-:Y:S05]  /*c8a0*/  BSYNC.RECONVERGENT B2 ;  /* 0x0000000000027941 */ /* 0x000fea0003800200 */
.L_x_4899:
        /* <DEDUP_REMOVED lines=60> */
.L_x_4897:
[----:B------:R-:W-:Y:S05]  /*cc70*/  BSYNC.RECONVERGENT B1 ;  /* 0x0000000000017941 */ /* 0x000fea0003800200 */
.L_x_4896:
[----:B------:R-:W-:Y:S01]  /*cc80*/  HFMA2 R14, -RZ, RZ, 0.1171875, 0 ;  /* 0x2f800000ff0e7431 */ /* 0x000fe200000001ff */
[----:B------:R-:W-:Y:S01]  /*cc90*/  I2FP.F32.U32 R13, R13 ;  /* 0x0000000d000d7245 */ /* 0x000fe20000201000 */
[----:B-1---5:R-:W-:-:S05]  /*cca0*/  HADD2.F32 R72, -RZ, R21.H1_H1 ;  /* 0x30000015ff487230 */ /* 0x022fca0000004100 */
        /* <DEDUP_REMOVED lines=8> */
.L_x_4895:
[----:B------:R-:W-:Y:S01]  /*cd30*/  F2FP.F16.F32.PACK_AB R122, RZ, R13 ;  /* 0x0000000dff7a723e */ /* 0x000fe200000000ff */
[----:B------:R-:W-:Y:S01]  /*cd40*/  IMAD.MOV.U32 R14, RZ, RZ, RZ ;  /* 0x000000ffff0e7224 */ /* 0x000fe200078e00ff */
[----:B-1----:R-:W-:Y:S01]  /*cd50*/  MOV R73, R15 ;  /* 0x0000000f00497202 */ /* 0x002fe20000000f00 */
        /* <DEDUP_REMOVED lines=14> */
.L_x_4904:
        /* <DEDUP_REMOVED lines=13> */
.L_x_4906:
[----:B------:R-:W-:Y:S05]  /*cf10*/  BSYNC.RECONVERGENT B2 ;  /* 0x0000000000027941 */ /* 0x000fea0003800200 */
.L_x_4905:
        /* <DEDUP_REMOVED lines=60> */
.L_x_4903:
[----:B------:R-:W-:Y:S05]  /*d2e0*/  BSYNC.RECONVERGENT B1 ;  /* 0x0000000000017941 */ /* 0x000fea0003800200 */
.L_x_4902:
        /* <DEDUP_REMOVED lines=11> */
.L_x_4901:
        /* <DEDUP_REMOVED lines=17> */
.L_x_4910:
        /* <DEDUP_REMOVED lines=13> */
.L_x_4912:
[----:B------:R-:W-:Y:S05]  /*d580*/  BSYNC.RECONVERGENT B2 ;  /* 0x0000000000027941 */ /* 0x000fea0003800200 */
.L_x_4911:
        /* <DEDUP_REMOVED lines=60> */
.L_x_4909:
[----:B------:R-:W-:Y:S05]  /*d950*/  BSYNC.RECONVERGENT B1 ;  /* 0x0000000000017941 */ /* 0x000fea0003800200 */
.L_x_4908:
        /* <DEDUP_REMOVED lines=11> */
.L_x_4907:
        /* <DEDUP_REMOVED lines=17> */
.L_x_4916:
        /* <DEDUP_REMOVED lines=13> */
.L_x_4918:
[----:B------:R-:W-:Y:S05]  /*dbf0*/  BSYNC.RECONVERGENT B2 ;  /* 0x0000000000027941 */ /* 0x000fea0003800200 */
.L_x_4917:
        /* <DEDUP_REMOVED lines=60> */
.L_x_4915:
[----:B------:R-:W-:Y:S05]  /*dfc0*/  BSYNC.RECONVERGENT B1 ;  /* 0x0000000000017941 */ /* 0x000fea0003800200 */
.L_x_4914:
        /* <DEDUP_REMOVED lines=11> */
.L_x_4913:
        /* <DEDUP_REMOVED lines=17> */
.L_x_4922:
        /* <DEDUP_REMOVED lines=13> */
.L_x_4924:
[----:B------:R-:W-:Y:S05]  /*e260*/  BSYNC.RECONVERGENT B2 ;  /* 0x0000000000027941 */ /* 0x000fea0003800200 */
.L_x_4923:
[----:B------:R-:W-:Y:S01]  /*e270*/  LOP3.LUT R104, R102, UR13, R75, 0x96, !PT ;  /* 0x0000000d66687c12 */ /* 0x000fe2000f8e964b */
[----:B------:R-:W-:Y:S01]  /*e280*/  IMAD.WIDE.U32 R72, R107, -0x326172a9, RZ ;  /* 0xcd9e8d576b487825 */ /* 0x000fe200078e00ff */
[----:B------:R-:W-:-:S03]  /*e290*/  UIADD3 UR6, UPT, UPT, UR12, -0x61c88647, URZ ;  /* 0x9e3779b90c067890 */ /* 0x000fc6000fffe0ff */
        /* <DEDUP_REMOVED lines=55> */
[----:B------:R-:W-:Y:S01]  /*e610*/  IMAD.MOV.U32 R74, RZ, RZ, R118 ;  /* 0x000000ffff4a7224 */ /* 0x000fe200078e0076 */
[----:B------:R-:W-:-:S07]  /*e620*/  MOV R118, R72 ;  /* 0x0000004800767202 */ /* 0x000fce0000000f00 */
.L_x_4921:
[----:B------:R-:W-:Y:S05]  /*e630*/  BSYNC.RECONVERGENT B1 ;  /* 0x0000000000017941 */ /* 0x000fea0003800200 */
.L_x_4920:
[----:B------:R-:W-:Y:S01]  /*e640*/  HFMA2 R73, -RZ, RZ, 0.1171875, 0 ;  /* 0x2f800000ff497431 */ /* 0x000fe200000001ff */
[----:B------:R-:W-:-:S05]  /*e650*/  I2FP.F32.U32 R72, R74 ;  /* 0x0000004a00487245 */ /* 0x000fca0000201000 */
[----:B------:R-:W-:Y:S01]  /*e660*/  FFMA.FTZ R72, R72, R73, 1.1641532182693481445e-10 ;  /* 0x2f00000048487423 */ /* 0x000fe20000010049 */
[----:B-----5:R-:W-:-:S04]  /*e670*/  HADD2.F32 R73, -RZ, R23.H1_H1 ;  /* 0x30000017ff497230 */ /* 0x020fc80000004100 */
[----:B------:R-:W-:Y:S01]  /*e680*/  FSETP.GTU.FTZ.AND P2, PT, R72, UR22, PT ;  /* 0x0000001648007c0b */ /* 0x000fe2000bf5c000 */
[----:B------:R-:W-:Y:S01]  /*e690*/  FMUL.FTZ R73, R73, UR17 ;  /* 0x0000001149497c20 */ /* 0x000fe20008410000 */
[----:B------:R-:W-:Y:S02]  /*e6a0*/  HADD2.F32 R72, -RZ, R51.H1_H1 ;  /* 0x30000033ff487230 */ /* 0x000fe40000004100 */
[----:B------:R-:W-:Y:S01]  /*e6b0*/  SEL R94, RZ, 0x1, P2 ;  /* 0x00000001ff5e7807 */ /* 0x000fe20001000000 */
[----:B------:R-:W-:-:S05]  /*e6c0*/  FMUL.FTZ R73, R73, UR16 ;  /* 0x0000001049497c20 */ /* 0x000fca0008410000 */
[----:B------:R-:W-:-:S05]  /*e6d0*/  FSEL R77, R73, RZ, !P2 ;  /* 0x000000ff494d7208 */ /* 0x000fca0005000000 */
[----:B------:R-:W-:-:S07]  /*e6e0*/  FMUL.FTZ R77, R72, R77 ;  /* 0x0000004d484d7220 */ /* 0x000fce0000410000 */
.L_x_4919:
[----:B------:R-:W-:Y:S02]  /*e6f0*/  F2FP.F16.F32.PACK_AB R75, RZ, R77 ;  /* 0x0000004dff4b723e */ /* 0x000fe400000000ff */
[----:B------:R-:W-:Y:S02]  /*e700*/  PRMT R74, R123, 0x5410, R124 ;  /* 0x000054107b4a7816 */ /* 0x000fe4000000007c */
[----:B------:R-:W-:Y:S02]  /*e710*/  PRMT R73, R121, 0x5410, R122 ;  /* 0x0000541079497816 */ /* 0x000fe4000000007a */
[----:B------:R-:W-:Y:S02]  /*e720*/  PRMT R72, R120, 0x5410, R119 ;  /* 0x0000541078487816 */ /* 0x000fe40000000077 */
[----:B------:R-:W-:-:S07]  /*e730*/  PRMT R75, R112, 0x5410, R75 ;  /* 0x00005410704b7816 */ /* 0x000fce000000004b */
.L_x_4876:
        /* <DEDUP_REMOVED lines=25> */
.L_x_4925:
[----:B------:R-:W-:Y:S01]  /*e8d0*/  VIADD R116, R116, 0x100 ;  /* 0x0000010074747836 */ /* 0x000fe20000000000 */
[----:B------:R-:W-:-:S07]  /*e8e0*/  IADD3 R115, PT, PT, R115, 0x100, RZ ;  /* 0x0000010073737810 */ /* 0x000fce0007ffe0ff */
.L_x_4826:
[----:B------:R-:W-:Y:S05]  /*e8f0*/  BSYNC.RECONVERGENT B0 ;  /* 0x0000000000007941 */ /* 0x000fea0003800200 */
.L_x_4825:
        /* <DEDUP_REMOVED lines=13> */
[----:B-----5:R-:W-:Y:S01]  /*e9d0*/  @!P3 HADD2.F32 R78, -RZ, R16.H0_H0 ;  /* 0x20000010ff4eb230 */ /* 0x020fe20000004100 */
        /* <DEDUP_REMOVED lines=19> */
.L_x_4932:
        /* <DEDUP_REMOVED lines=13> */
.L_x_4934:
[----:B------:R-:W-:Y:S05]  /*ebe0*/  BSYNC.RECONVERGENT B2 ;  /* 0x0000000000027941 */ /* 0x000fea0003800200 */
.L_x_4933:
        /* <DEDUP_REMOVED lines=57> */
[----:B------:R-:W-:Y:S01]  /*ef80*/  LOP3.LUT R106, R72, UR7, R119, 0x96, !PT ;  /* 0x00000007486a7c12 */ /* 0x000fe2000f8e9677 */
[----:B------:R-:W-:-:S07]  /*ef90*/  IMAD.MOV.U32 R72, RZ, RZ, R112 ;  /* 0x000000ffff487224 */ /* 0x000fce00078e0070 */
.L_x_4931:
[----:B------:R-:W-:Y:S05]  /*efa0*/  BSYNC.RECONVERGENT B1 ;  /* 0x0000000000017941 */ /* 0x000fea0003800200 */
.L_x_4930:
        /* <DEDUP_REMOVED lines=12> */
.L_x_4929:
        /* <DEDUP_REMOVED lines=21> */
.L_x_4938:
        /* <DEDUP_REMOVED lines=13> */
.L_x_4940:
[----:B------:R-:W-:Y:S05]  /*f290*/  BSYNC.RECONVERGENT B2 ;  /* 0x0000000000027941 */ /* 0x000fea0003800200 */
.L_x_4939:
        /* <DEDUP_REMOVED lines=58> */
[----:B------:R-:W-:-:S07]  /*f640*/  IMAD.MOV.U32 R72, RZ, RZ, RZ ;  /* 0x000000ffff487224 */ /* 0x000fce00078e00ff */
.L_x_4937:
[----:B------:R-:W-:Y:S05]  /*f650*/  BSYNC.RECONVERGENT B1 ;  /* 0x0000000000017941 */ /* 0x000fea0003800200 */
.L_x_4936:
[----:B------:R-:W-:Y:S01]  /*f660*/  I2FP.F32.U32 R73, R74 ;  /* 0x0000004a00497245 */ /* 0x000fe20000201000 */
[----:B------:R-:W-:Y:S02]  /*f670*/  HFMA2 R74, -RZ, RZ, 0.1171875, 0 ;  /* 0x2f800000ff4a7431 */ /* 0x000fe400000001ff */
[----:B------:R-:W-:Y:S02]  /*f680*/  HADD2.F32 R75, -RZ, R20.H1_H1 ;  /* 0x30000014ff4b7230 */ /* 0x000fe40000004100 */
        /* <DEDUP_REMOVED lines=9> */
.L_x_4935:
        /* <DEDUP_REMOVED lines=21> */
.L_x_4944:
        /* <DEDUP_REMOVED lines=13> */
.L_x_4946:
[----:B------:R-:W-:Y:S05]  /*f940*/  BSYNC.RECONVERGENT B2 ;  /* 0x0000000000027941 */ /* 0x000fea0003800200 */
.L_x_4945:
        /* <DEDUP_REMOVED lines=60> */
.L_x_4943:
[----:B------:R-:W-:Y:S05]  /*fd10*/  BSYNC.RECONVERGENT B1 ;  /* 0x0000000000017941 */ /* 0x000fea0003800200 */
.L_x_4942:
[----:B------:R-:W-:Y:S01]  /*fd20*/  HFMA2 R75, -RZ, RZ, 0.1171875, 0 ;  /* 0x2f800000ff4b7431 */ /* 0x000fe200000001ff */
[----:B------:R-:W-:Y:S01]  /*fd30*/  I2FP.F32.U32 R72, R74 ;  /* 0x0000004a00487245 */ /* 0x000fe20000201000 */
[----:B------:R-:W-:Y:S02]  /*fd40*/  HADD2.F32 R74, -RZ, R21.H0_H0 ;  /* 0x20000015ff4a7230 */ /* 0x000fe40000004100 */
[----:B------:R-:W-:-:S03]  /*fd50*/  HADD2.F32 R81, -RZ, R17.H0_H0 ;  /* 0x20000011ff517230 */ /* 0x000fc60000004100 */
        /* <DEDUP_REMOVED lines=8> */
.L_x_4941:
        /* <DEDUP_REMOVED lines=21> */
.L_x_4950:
        /* <DEDUP_REMOVED lines=13> */
.L_x_4952:
[----:B------:R-:W-:Y:S05]  /*10000*/  BSYNC.RECONVERGENT B2 ;  /* 0x0000000000027941 */ /* 0x000fea0003800200 */
.L_x_4951:
        /* <DEDUP_REMOVED lines=59> */
.L_x_4949:
[----:B------:R-:W-:Y:S05]  /*103c0*/  BSYNC.RECONVERGENT B1 ;  /* 0x0000000000017941 */ /* 0x000fea0003800200 */
.L_x_4948:
[----:B------:R-:W-:Y:S01]  /*103d0*/  I2FP.F32.U32 R72, R72 ;  /* 0x0000004800487245 */ /* 0x000fe20000201000 */
[----:B------:R-:W-:Y:S02]  /*103e0*/  HADD2.F32 R75, -RZ, R21.H1_H1 ;  /* 0x30000015ff4b7230 */ /* 0x000fe40000004100 */
        /* <DEDUP_REMOVED lines=10> */
.L_x_4947:
        /* <DEDUP_REMOVED lines=21> */
.L_x_4956:
        /* <DEDUP_REMOVED lines=13> */
.L_x_4958:
[----:B------:R-:W-:Y:S05]  /*106b0*/  BSYNC.RECONVERGENT B2 ;  /* 0x0000000000027941 */ /* 0x000fea0003800200 */
.L_x_4957:
        /* <DEDUP_REMOVED lines=60> */
.L_x_4955:
[----:B------:R-:W-:Y:S05]  /*10a80*/  BSYNC.RECONVERGENT B1 ;  /* 0x0000000000017941 */ /* 0x000fea0003800200 */
.L_x_4954:
[----:B------:R-:W-:Y:S01]  /*10a90*/  I2FP.F32.U32 R73, R73 ;  /* 0x0000004900497245 */ /* 0x000fe20000201000 */
[----:B------:R-:W-:Y:S02]  /*10aa0*/  HADD2.F32 R75, -RZ, R22.H0_H0 ;  /* 0x20000016ff4b7230 */ /* 0x000fe40000004100 */
        /* <DEDUP_REMOVED lines=10> */
.L_x_4953:
        /* <DEDUP_REMOVED lines=21> */
.L_x_4962:
        /* <DEDUP_REMOVED lines=13> */
.L_x_4964:
[----:B------:R-:W-:Y:S05]  /*10d70*/  BSYNC.RECONVERGENT B2 ;  /* 0x0000000000027941 */ /* 0x000fea0003800200 */
.L_x_4963:
        /* <DEDUP_REMOVED lines=60> */
.L_x_4961:
[----:B------:R-:W-:Y:S05]  /*11140*/  BSYNC.RECONVERGENT B1 ;  /* 0x0000000000017941 */ /* 0x000fea0003800200 */
.L_x_4960:
[----:B------:R-:W-:Y:S01]  /*11150*/  I2FP.F32.U32 R72, R83 ;  /* 0x0000005300487245 */ /* 0x000fe20000201000 */
[----:B------:R-:W-:Y:S02]  /*11160*/  HADD2.F32 R84, -RZ, R22.H1_H1 ;  /* 0x30000016ff547230 */ /* 0x000fe40000004100 */
[----:B------:R-:W-:-:S03]  /*11170*/  IMAD.MOV.U32 R83, RZ, RZ, 0x2f800000 ;  /* 0x2f800000ff537424 */ /* 0x000fc600078e00ff */
[----:B------:R-:W-:Y:S01]  /*11180*/  FMUL.FTZ R84, R84, UR17 ;  /* 0x0000001154547c20 */ /* 0x000fe20008410000 */
[----:B------:R-:W-:-:S03]  /*11190*/  FFMA.FTZ R72, R72, R83, 1.1641532182693481445e-10 ;  /* 0x2f00000048487423 */ /* 0x000fc60000010053 */
[----:B------:R-:W-:Y:S01]  /*111a0*/  FMUL.FTZ R83, R84, UR16 ;  /* 0x0000001054537c20 */ /* 0x000fe20008410000 */
[----:B------:R-:W-:Y:S01]  /*111b0*/  HADD2.F32 R84, -RZ, R18.H1_H1 ;  /* 0x30000012ff547230 */ /* 0x000fe20000004100 */
[----:B------:R-:W-:Y:S01]  /*111c0*/  FSETP.GTU.FTZ.AND P4, PT, R72, UR22, PT ;  /* 0x0000001648007c0b */ /* 0x000fe2000bf9c000 */
[----:B------:R-:W-:-:S03]  /*111d0*/  HADD2.F32 R72, -RZ, R38.H1_H1 ;  /* 0x30000026ff487230 */ /* 0x000fc60000004100 */
[----:B------:R-:W-:Y:S02]  /*111e0*/  FSEL R83, R83, RZ, !P4 ;  /* 0x000000ff53537208 */ /* 0x000fe40006000000 */
[----:B------:R-:W-:-:S03]  /*111f0*/  SEL R96, RZ, 0x1, P4 ;  /* 0x00000001ff607807 */ /* 0x000fc60002000000 */
[----:B------:R-:W-:-:S07]  /*11200*/  FFMA.FTZ R83, R83, R72, R84 ;  /* 0x0000004853537223 */ /* 0x000fce0000010054 */
.L_x_4959:
        /* <DEDUP_REMOVED lines=21> */
.L_x_4968:
        /* <DEDUP_REMOVED lines=13> */
.L_x_4970:
[----:B------:R-:W-:Y:S05]  /*11430*/  BSYNC.RECONVERGENT B2 ;  /* 0x0000000000027941 */ /* 0x000fea0003800200 */
.L_x_4969:
        /* <DEDUP_REMOVED lines=59> */
.L_x_4967:
[----:B------:R-:W-:Y:S05]  /*117f0*/  BSYNC.RECONVERGENT B1 ;  /* 0x0000000000017941 */ /* 0x000fea0003800200 */
.L_x_4966:
        /* <DEDUP_REMOVED lines=12> */
.L_x_4965:
        /* <DEDUP_REMOVED lines=21> */
.L_x_4974:
        /* <DEDUP_REMOVED lines=13> */
.L_x_4976:
[----:B------:R-:W-:Y:S05]  /*11ae0*/  BSYNC.RECONVERGENT B2 ;  /* 0x0000000000027941 */ /* 0x000fea0003800200 */
.L_x_4975:
        /* <DEDUP_REMOVED lines=59> */
.L_x_4973:
[----:B------:R-:W-:Y:S05]  /*11ea0*/  BSYNC.RECONVERGENT B1 ;  /* 0x0000000000017941 */ /* 0x000fea0003800200 */
.L_x_4972:
        /* <DEDUP_REMOVED lines=12> */
.L_x_4971:
[----:B------:R-:W-:Y:S02]  /*11f70*/  F2FP.F16.F32.PACK_AB R119, RZ, R85 ;  /* 0x00000055ff77723e */ /* 0x000fe400000000ff */
[----:B------:R-:W-:Y:S02]  /*11f80*/  PRMT R74, R74, 0x5410, R123 ;  /* 0x000054104a4a7816 */ /* 0x000fe4000000007b */
[----:B------:R-:W-:Y:S02]  /*11f90*/  PRMT R73, R122, 0x5410, R121 ;  /* 0x000054107a497816 */ /* 0x000fe40000000079 */
[----:B------:R-:W-:Y:S02]  /*11fa0*/  PRMT R72, R120, 0x5410, R112 ;  /* 0x0000541078487816 */ /* 0x000fe40000000070 */
[----:B------:R-:W-:Y:S01]  /*11fb0*/  PRMT R75, R75, 0x5410, R119 ;  /* 0x000054104b4b7816 */ /* 0x000fe20000000077 */
[----:B------:R-:W-:Y:S06]  /*11fc0*/  BRA `(.L_x_4977) ;  /* 0x0000003000fc7947 */ /* 0x000fec0003800000 */
.L_x_4928:
        /* <DEDUP_REMOVED lines=20> */
.L_x_4981:
        /* <DEDUP_REMOVED lines=13> */
.L_x_4983:
[----:B------:R-:W-:Y:S05]  /*121e0*/  BSYNC.RECONVERGENT B2 ;  /* 0x0000000000027941 */ /* 0x000fea0003800200 */
.L_x_4982:
        /* <DEDUP_REMOVED lines=59> */
.L_x_4980:
[----:B------:R-:W-:Y:S05]  /*125a0*/  BSYNC.RECONVERGENT B1 ;  /* 0x0000000000017941 */ /* 0x000fea0003800200 */
.L_x_4979:
        /* <DEDUP_REMOVED lines=11> */
.L_x_4978:
        /* <DEDUP_REMOVED lines=17> */
.L_x_4987:
        /* <DEDUP_REMOVED lines=13> */
.L_x_4989:
[----:B------:R-:W-:Y:S05]  /*12840*/  BSYNC.RECONVERGENT B2 ;  /* 0x0000000000027941 */ /* 0x000fea0003800200 */
.L_x_4988:
        /* <DEDUP_REMOVED lines=60> */
.L_x_4986:
[----:B------:R-:W-:Y:S05]  /*12c10*/  BSYNC.RECONVERGENT B1 ;  /* 0x0000000000017941 */ /* 0x000fea0003800200 */
.L_x_4985:
        /* <DEDUP_REMOVED lines=11> */
.L_x_4984:
        /* <DEDUP_REMOVED lines=17> */
.L_x_4993:
        /* <DEDUP_REMOVED lines=13> */
.L_x_4995:
[----:B------:R-:W-:Y:S05]  /*12eb0*/  BSYNC.RECONVERGENT B2 ;  /* 0x0000000000027941 */ /* 0x000fea0003800200 */
.L_x_4994:
        /* <DEDUP_REMOVED lines=60> */
.L_x_4992:
[----:B------:R-:W-:Y:S05]  /*13280*/  BSYNC.RECONVERGENT B1 ;  /* 0x0000000000017941 */ /* 0x000fea0003800200 */
.L_x_4991:
        /* <DEDUP_REMOVED lines=11> */
.L_x_4990:
        /* <DEDUP_REMOVED lines=17> */
.L_x_4999:
        /* <DEDUP_REMOVED lines=13> */
.L_x_5001:
[----:B------:R-:W-:Y:S05]  /*13520*/  BSYNC.RECONVERGENT B2 ;  /* 0x0000000000027941 */ /* 0x000fea0003800200 */
.L_x_5000:
        /* <DEDUP_REMOVED lines=60> */
.L_x_4998:
[----:B------:R-:W-:Y:S05]  /*138f0*/  BSYNC.RECONVERGENT B1 ;  /* 0x0000000000017941 */ /* 0x000fea0003800200 */
.L_x_4997:
        /* <DEDUP_REMOVED lines=11> */
.L_x_4996:
        /* <DEDUP_REMOVED lines=17> */
.L_x_5005:
        /* <DEDUP_REMOVED lines=13> */
.L_x_5007:
[----:B------:R-:W-:Y:S05]  /*13b90*/  BSYNC.RECONVERGENT B2 ;  /* 0x0000000000027941 */ /* 0x000fea0003800200 */
.L_x_5006:
        /* <DEDUP_REMOVED lines=60> */
.L_x_5004:
[----:B------:R-:W-:Y:S05]  /*13f60*/  BSYNC.RECONVERGENT B1 ;  /* 0x0000000000017941 */ /* 0x000fea0003800200 */
.L_x_5003:
        /* <DEDUP_REMOVED lines=11> */
.L_x_5002:
        /* <DEDUP_REMOVED lines=17> */
.L_x_5011:
        /* <DEDUP_REMOVED lines=13> */
.L_x_5013:
[----:B------:R-:W-:Y:S05]  /*14200*/  BSYNC.RECONVERGENT B2 ;  /* 0x0000000000027941 */ /* 0x000fea0003800200 */
.L_x_5012:
        /* <DEDUP_REMOVED lines=60> */
.L_x_5010:
[----:B------:R-:W-:Y:S05]  /*145d0*/  BSYNC.RECONVERGENT B1 ;  /* 0x0000000000017941 */ /* 0x000fea0003800200 */
.L_x_5009:
[----:B------:R-:W-:Y:S01]  /*145e0*/  I2FP.F32.U32 R73, R74 ;  /* 0x0000004a00497245 */ /* 0x000fe20000201000 */
[----:B------:R-:W-:Y:S02]  /*145f0*/  HFMA2 R74, -RZ, RZ, 0.1171875, 0 ;  /* 0x2f800000ff4a7431 */ /* 0x000fe400000001ff */
        /* <DEDUP_REMOVED lines=9> */
.L_x_5008:
        /* <DEDUP_REMOVED lines=17> */
.L_x_5017:
        /* <DEDUP_REMOVED lines=13> */
.L_x_5019:
[----:B------:R-:W-:Y:S05]  /*14870*/  BSYNC.RECONVERGENT B2 ;  /* 0x0000000000027941 */ /* 0x000fea0003800200 */
.L_x_5018:
        /* <DEDUP_REMOVED lines=60> */
.L_x_5016:
[----:B------:R-:W-:Y:S05]  /*14c40*/  BSYNC.RECONVERGENT B1 ;  /* 0x0000000000017941 */ /* 0x000fea0003800200 */
.L_x_5015:
        /* <DEDUP_REMOVED lines=11> */
.L_x_5014:
        /* <DEDUP_REMOVED lines=17> */
.L_x_5023:
        /* <DEDUP_REMOVED lines=13> */
.L_x_5025:
[----:B------:R-:W-:Y:S05]  /*14ee0*/  BSYNC.RECONVERGENT B2 ;  /* 0x0000000000027941 */ /* 0x000fea0003800200 */
.L_x_5024:
        /* <DEDUP_REMOVED lines=60> */
.L_x_5022:
[----:B------:R-:W-:Y:S05]  /*152b0*/  BSYNC.RECONVERGENT B1 ;  /* 0x0000000000017941 */ /* 0x000fea0003800200 */
.L_x_5021:
        /* <DEDUP_REMOVED lines=11> */
.L_x_5020:
[----:B------:R-:W-:Y:S02]  /*15370*/  F2FP.F16.F32.PACK_AB R75, RZ, R85 ;  /* 0x00000055ff4b723e */ /* 0x000fe400000000ff */
[----:B------:R-:W-:Y:S02]  /*15380*/  PRMT R74, R123, 0x5410, R124 ;  /* 0x000054107b4a7816 */ /* 0x000fe4000000007c */
[----:B------:R-:W-:Y:S02]  /*15390*/  PRMT R73, R121, 0x5410, R122 ;  /* 0x0000541079497816 */ /* 0x000fe4000000007a */
[----:B------:R-:W-:Y:S02]  /*153a0*/  PRMT R72, R120, 0x5410, R119 ;  /* 0x0000541078487816 */ /* 0x000fe40000000077 */
[----:B------:R-:W-:-:S07]  /*153b0*/  PRMT R75, R112, 0x5410, R75 ;  /* 0x00005410704b7816 */ /* 0x000fce000000004b */
.L_x_4977:
        /* <DEDUP_REMOVED lines=25> */
.L_x_5026:
[----:B------:R-:W-:Y:S01]  /*15550*/  VIADD R116, R116, 0x100 ;  /* 0x0000010074747836 */ /* 0x000fe20000000000 */
[----:B------:R-:W-:-:S07]  /*15560*/  IADD3 R115, PT, PT, R115, 0x100, RZ ;  /* 0x0000010073737810 */ /* 0x000fce0007ffe0ff */
.L_x_4927:
[----:B------:R-:W-:Y:S05]  /*15570*/  BSYNC.RECONVERGENT B0 ;  /* 0x0000000000007941 */ /* 0x000fea0003800200 */
.L_x_4926:
        /* <DEDUP_REMOVED lines=33> */
.L_x_5033:
        /* <DEDUP_REMOVED lines=13> */
.L_x_5035:
[----:B------:R-:W-:Y:S05]  /*15860*/  BSYNC.RECONVERGENT B2 ;  /* 0x0000000000027941 */ /* 0x000fea0003800200 */
.L_x_5034:
        /* <DEDUP_REMOVED lines=60> */
.L_x_5032:
[----:B------:R-:W-:Y:S05]  /*15c30*/  BSYNC.RECONVERGENT B1 ;  /* 0x0000000000017941 */ /* 0x000fea0003800200 */
.L_x_5031:
[----:B------:R-:W-:Y:S01]  /*15c40*/  HFMA2 R74, -RZ, RZ, 0.1171875, 0 ;  /* 0x2f800000ff4a7431 */ /* 0x000fe200000001ff */
[----:B------:R-:W-:Y:S01]  /*15c50*/  I2FP.F32.U32 R73, R73 ;  /* 0x0000004900497245 */ /* 0x000fe20000201000 */
[----:B------:R-:W-:Y:S02]  /*15c60*/  HADD2.F32 R75, -RZ, R20.H0_H0 ;  /* 0x20000014ff4b7230 */ /* 0x000fe40000004100 */
[----:B------:R-:W-:-:S03]  /*15c70*/  HADD2.F32 R87, -RZ, R16.H0_H0 ;  /* 0x20000010ff577230 */ /* 0x000fc60000004100 */
        /* <DEDUP_REMOVED lines=8> */
.L_x_5030:
        /* <DEDUP_REMOVED lines=21> */
.L_x_5039:
        /* <DEDUP_REMOVED lines=13> */
.L_x_5041:
[----:B------:R-:W-:Y:S05]  /*15f20*/  BSYNC.RECONVERGENT B2 ;  /* 0x0000000000027941 */ /* 0x000fea0003800200 */
.L_x_5040:
        /* <DEDUP_REMOVED lines=58> */
[----:B------:R-:W-:-:S07]  /*162d0*/  LOP3.LUT R106, R72, UR7, R93, 0x96, !PT ;  /* 0x00000007486a7c12 */ /* 0x000fce000f8e965d */
.L_x_5038:
[----:B------:R-:W-:Y:S05]  /*162e0*/  BSYNC.RECONVERGENT B1 ;  /* 0x0000000000017941 */ /* 0x000fea0003800200 */
.L_x_5037:
        /* <DEDUP_REMOVED lines=12> */
.L_x_5036:
        /* <DEDUP_REMOVED lines=21> */
.L_x_5045:
        /* <DEDUP_REMOVED lines=13> */
.L_x_5047:
[----:B------:R-:W-:Y:S05]  /*165d0*/  BSYNC.RECONVERGENT B2 ;  /* 0x0000000000027941 */ /* 0x000fea0003800200 */
.L_x_5046:
        /* <DEDUP_REMOVED lines=60> */
.L_x_5044:
[----:B------:R-:W-:Y:S05]  /*169a0*/  BSYNC.RECONVERGENT B1 ;  /* 0x0000000000017941 */ /* 0x000fea0003800200 */
.L_x_5043:
        /* <DEDUP_REMOVED lines=12> */
.L_x_5042:
        /* <DEDUP_REMOVED lines=21> */
.L_x_5051:
        /* <DEDUP_REMOVED lines=13> */
.L_x_5053:
[----:B------:R-:W-:Y:S05]  /*16c90*/  BSYNC.RECONVERGENT B2 ;  /* 0x0000000000027941 */ /* 0x000fea0003800200 */
.L_x_5052:
        /* <DEDUP_REMOVED lines=60> */
.L_x_5050:
[----:B------:R-:W-:Y:S05]  /*17060*/  BSYNC.RECONVERGENT B1 ;  /* 0x0000000000017941 */ /* 0x000fea0003800200 */
.L_x_5049:
        /* <DEDUP_REMOVED lines=12> */
.L_x_5048:
        /* <DEDUP_REMOVED lines=21> */
.L_x_5057:
        /* <DEDUP_REMOVED lines=13> */
.L_x_5059:
[----:B------:R-:W-:Y:S05]  /*17350*/  BSYNC.RECONVERGENT B2 ;  /* 0x0000000000027941 */ /* 0x000fea0003800200 */
.L_x_5058:
        /* <DEDUP_REMOVED lines=60> */
.L_x_5056:
[----:B------:R-:W-:Y:S05]  /*17720*/  BSYNC.RECONVERGENT B1 ;  /* 0x0000000000017941 */ /* 0x000fea0003800200 */
.L_x_5055:
        /* <DEDUP_REMOVED lines=12> */
.L_x_5054:
        /* <DEDUP_REMOVED lines=21> */
.L_x_5063:
        /* <DEDUP_REMOVED lines=13> */
.L_x_5065:
[----:B------:R-:W-:Y:S05]  /*17a10*/  BSYNC.RECONVERGENT B2 ;  /* 0x0000000000027941 */ /* 0x000fea0003800200 */
.L_x_5064:
        /* <DEDUP_REMOVED lines=60> */
.L_x_5062:
[----:B------:R-:W-:Y:S05]  /*17de0*/  BSYNC.RECONVERGENT B1 ;  /* 0x0000000000017941 */ /* 0x000fea0003800200 */
.L_x_5061:
        /* <DEDUP_REMOVED lines=12> */
.L_x_5060:
        /* <DEDUP_REMOVED lines=21> */
.L_x_5069:
        /* <DEDUP_REMOVED lines=13> */
.L_x_5071:
[----:B------:R-:W-:Y:S05]  /*180d0*/  BSYNC.RECONVERGENT B2 ;  /* 0x0000000000027941 */ /* 0x000fea0003800200 */
.L_x_5070:
        /* <DEDUP_REMOVED lines=60> */
.L_x_5068:
[----:B------:R-:W-:Y:S05]  /*184a0*/  BSYNC.RECONVERGENT B1 ;  /* 0x0000000000017941 */ /* 0x000fea0003800200 */
.L_x_5067:
[----:B------:R-:W-:Y:S01]  /*184b0*/  I2FP.F32.U32 R73, R74 ;  /* 0x0000004a00497245 */ /* 0x000fe20000201000 */
[----:B------:R-:W-:Y:S02]  /*184c0*/  HADD2.F32 R75, -RZ, R23.H0_H0 ;  /* 0x20000017ff4b7230 */ /* 0x000fe40000004100 */
[----:B------:R-:W-:-:S03]  /*184d0*/  IMAD.MOV.U32 R74, RZ, RZ, 0x2f800000 ;  /* 0x2f800000ff4a7424 */ /* 0x000fc600078e00ff */
        /* <DEDUP_REMOVED lines=9> */
.L_x_5066:
        /* <DEDUP_REMOVED lines=15> */
[----:B------:R-:W-:Y:S01]  /*18660*/  @P4 IADD3 R103, PT, PT, R72, 0x1, RZ ;  /* 0x0000000148674810 */ /* 0x000fe20007ffe0ff */
[----:B------:R-:W-:Y:S01]  /*18670*/  @!P4 IMAD.MOV.U32 R112, RZ, RZ, R122 ;  /* 0x000000ffff70c224 */ /* 0x000fe200078e007a */
[----:B------:R-:W-:Y:S01]  /*18680*/  @P4 MOV R112, R122 ;  /* 0x0000007a00704202 */ /* 0x000fe20000000f00 */
[----:B------:R-:W-:Y:S01]  /*18690*/  @!P4 IMAD.MOV.U32 R73, RZ, RZ, R106 ;  /* 0x000000ffff49c224 */ /* 0x000fe200078e006a */
[----:B------:R-:W-:Y:S01]  /*186a0*/  @P4 MOV R73, R105 ;  /* 0x0000006900494202 */ /* 0x000fe20000000f00 */
[----:B------:R-:W-:Y:S06]  /*186b0*/  BRA `(.L_x_5074) ;  /* 0x0000000400287947 */ /* 0x000fec0003800000 */
.L_x_5075:
        /* <DEDUP_REMOVED lines=13> */
.L_x_5077:
[----:B------:R-:W-:Y:S05]  /*18790*/  BSYNC.RECONVERGENT B2 ;  /* 0x0000000000027941 */ /* 0x000fea0003800200 */
.L_x_5076:
        /* <DEDUP_REMOVED lines=60> */
.L_x_5074:
[----:B------:R-:W-:Y:S05]  /*18b60*/  BSYNC.RECONVERGENT B1 ;  /* 0x0000000000017941 */ /* 0x000fea0003800200 */
.L_x_5073:
[----:B------:R-:W-:Y:S01]  /*18b70*/  I2FP.F32.U32 R72, R73 ;  /* 0x0000004900487245 */ /* 0x000fe20000201000 */
[----:B------:R-:W-:Y:S02]  /*18b80*/  IMAD.MOV.U32 R73, RZ, RZ, 0x2f800000 ;  /* 0x2f800000ff497424 */ /* 0x000fe400078e00ff */
[----:B------:R-:W-:Y:S02]  /*18b90*/  HADD2.F32 R74, -RZ, R19.H1_H1 ;  /* 0x30000013ff4a7230 */ /* 0x000fe40000004100 */
[----:B------:R-:W-:Y:S01]  /*18ba0*/  FFMA.FTZ R72, R72, R73, 1.1641532182693481445e-10 ;  /* 0x2f00000048487423 */ /* 0x000fe20000010049 */
[----:B------:R-:W-:-:S04]  /*18bb0*/  HADD2.F32 R73, -RZ, R23.H1_H1 ;  /* 0x30000017ff497230 */ /* 0x000fc80000004100 */
[----:B------:R-:W-:Y:S01]  /*18bc0*/  FSETP.GTU.FTZ.AND P4, PT, R72, UR22, PT ;  /* 0x0000001648007c0b */ /* 0x000fe2000bf9c000 */
[----:B------:R-:W-:Y:S01]  /*18bd0*/  FMUL.FTZ R73, R73, UR17 ;  /* 0x0000001149497c20 */ /* 0x000fe20008410000 */
[----:B------:R-:W-:Y:S02]  /*18be0*/  HADD2.F32 R72, -RZ, R27.H1_H1 ;  /* 0x3000001bff487230 */ /* 0x000fe40000004100 */
[----:B------:R-:W-:Y:S01]  /*18bf0*/  SEL R94, RZ, 0x1, P4 ;  /* 0x00000001ff5e7807 */ /* 0x000fe20002000000 */
[----:B------:R-:W-:-:S05]  /*18c00*/  FMUL.FTZ R73, R73, UR16 ;  /* 0x0000001049497c20 */ /* 0x000fca0008410000 */
[----:B------:R-:W-:-:S05]  /*18c10*/  FSEL R93, R73, RZ, !P4 ;  /* 0x000000ff495d7208 */ /* 0x000fca0006000000 */
[----:B------:R-:W-:-:S07]  /*18c20*/  FFMA.FTZ R93, R93, R72, R74 ;  /* 0x000000485d5d7223 */ /* 0x000fce000001004a */
.L_x_5072:
[----:B------:R-:W-:Y:S02]  /*18c30*/  F2FP.F16.F32.PACK_AB R75, RZ, R93 ;  /* 0x0000005dff4b723e */ /* 0x000fe400000000ff */
[----:B------:R-:W-:Y:S02]  /*18c40*/  PRMT R74, R123, 0x5410, R124 ;  /* 0x000054107b4a7816 */ /* 0x000fe4000000007c */
[----:B------:R-:W-:Y:S02]  /*18c50*/  PRMT R73, R120, 0x5410, R121 ;  /* 0x0000541078497816 */ /* 0x000fe40000000079 */
[----:B------:R-:W-:Y:S02]  /*18c60*/  PRMT R72, R119, 0x5410, R118 ;  /* 0x0000541077487816 */ /* 0x000fe40000000076 */
[----:B------:R-:W-:Y:S01]  /*18c70*/  PRMT R75, R117, 0x5410, R75 ;  /* 0x00005410754b7816 */ /* 0x000fe2000000004b */
[----:B------:R-:W-:Y:S06]  /*18c80*/  BRA `(.L_x_5078) ;  /* 0x0000003400007947 */ /* 0x000fec0003800000 */
.L_x_5029:
        /* <DEDUP_REMOVED lines=20> */
.L_x_5082:
        /* <DEDUP_REMOVED lines=13> */
.L_x_5084:
[----:B------:R-:W-:Y:S05]  /*18ea0*/  BSYNC.RECONVERGENT B2 ;  /* 0x0000000000027941 */ /* 0x000fea0003800200 */
.L_x_5083:
        /* <DEDUP_REMOVED lines=59> */
.L_x_5081:
[----:B------:R-:W-:Y:S05]  /*19260*/  BSYNC.RECONVERGENT B1 ;  /* 0x0000000000017941 */ /* 0x000fea0003800200 */
.L_x_5080:
        /* <DEDUP_REMOVED lines=11> */
.L_x_5079:
        /* <DEDUP_REMOVED lines=17> */
.L_x_5088:
        /* <DEDUP_REMOVED lines=13> */
.L_x_5090:
[----:B------:R-:W-:Y:S05]  /*19500*/  BSYNC.RECONVERGENT B2 ;  /* 0x0000000000027941 */ /* 0x000fea0003800200 */
.L_x_5089:
        /* <DEDUP_REMOVED lines=60> */
.L_x_5087:
[----:B------:R-:W-:Y:S05]  /*198d0*/  BSYNC.RECONVERGENT B1 ;  /* 0x0000000000017941 */ /* 0x000fea0003800200 */
.L_x_5086:
        /* <DEDUP_REMOVED lines=11> */
.L_x_5085:
        /* <DEDUP_REMOVED lines=17> */
.L_x_5094:
        /* <DEDUP_REMOVED lines=13> */
.L_x_5096:
[----:B------:R-:W-:Y:S05]  /*19b70*/  BSYNC.RECONVERGENT B2 ;  /* 0x0000000000027941 */ /* 0x000fea0003800200 */
.L_x_5095:
        /* <DEDUP_REMOVED lines=60> */
.L_x_5093:
[----:B------:R-:W-:Y:S05]  /*19f40*/  BSYNC.RECONVERGENT B1 ;  /* 0x0000000000017941 */ /* 0x000fea0003800200 */
.L_x_5092:
        /* <DEDUP_REMOVED lines=11> */
.L_x_5091:
        /* <DEDUP_REMOVED lines=17> */
.L_x_5100:
        /* <DEDUP_REMOVED lines=13> */
.L_x_5102:
[----:B------:R-:W-:Y:S05]  /*1a1e0*/  BSYNC.RECONVERGENT B2 ;  /* 0x0000000000027941 */ /* 0x000fea0003800200 */
.L_x_5101:
        /* <DEDUP_REMOVED lines=60> */
.L_x_5099:
[----:B------:R-:W-:Y:S05]  /*1a5b0*/  BSYNC.RECONVERGENT B1 ;  /* 0x0000000000017941 */ /* 0x000fea0003800200 */
.L_x_5098:
        /* <DEDUP_REMOVED lines=11> */
.L_x_5097:
        /* <DEDUP_REMOVED lines=17> */
.L_x_5106:
        /* <DEDUP_REMOVED lines=13> */
.L_x_5108:
[----:B------:R-:W-:Y:S05]  /*1a850*/  BSYNC.RECONVERGENT B2 ;  /* 0x0000000000027941 */ /* 0x000fea0003800200 */
.L_x_5107:
        /* <DEDUP_REMOVED lines=60> */
.L_x_5105:
[----:B------:R-:W-:Y:S05]  /*1ac20*/  BSYNC.RECONVERGENT B1 ;  /* 0x0000000000017941 */ /* 0x000fea0003800200 */
.L_x_5104:
        /* <DEDUP_REMOVED lines=11> */
.L_x_5103:
        /* <DEDUP_REMOVED lines=17> */
.L_x_5112:
        /* <DEDUP_REMOVED lines=13> */
.L_x_5114:
[----:B------:R-:W-:Y:S05]  /*1aec0*/  BSYNC.RECONVERGENT B2 ;  /* 0x0000000000027941 */ /* 0x000fea0003800200 */
.L_x_5113:
        /* <DEDUP_REMOVED lines=60> */
.L_x_5111:
[----:B------:R-:W-:Y:S05]  /*1b290*/  BSYNC.RECONVERGENT B1 ;  /* 0x0000000000017941 */ /* 0x000fea0003800200 */
.L_x_5110:
        /* <DEDUP_REMOVED lines=11> */
.L_x_5109:
        /* <DEDUP_REMOVED lines=17> */
.L_x_5118:
        /* <DEDUP_REMOVED lines=13> */
.L_x_5120:
[----:B------:R-:W-:Y:S05]  /*1b530*/  BSYNC.RECONVERGENT B2 ;  /* 0x0000000000027941 */ /* 0x000fea0003800200 */
.L_x_5119:
        /* <DEDUP_REMOVED lines=58> */
[----:B------:R-:W-:Y:S02]  /*1b8e0*/  IMAD.MOV.U32 R122, RZ, RZ, R72 ;  /* 0x000000ffff7a7224 */ /* 0x000fe400078e0048 */
[----:B------:R-:W-:-:S07]  /*1b8f0*/  HFMA2 R72, -RZ, RZ, 0, 0 ;  /* 0x00000000ff487431 */ /* 0x000fce00000001ff */
.L_x_5117:
[----:B------:R-:W-:Y:S05]  /*1b900*/  BSYNC.RECONVERGENT B1 ;  /* 0x0000000000017941 */ /* 0x000fea0003800200 */
.L_x_5116:
        /* <DEDUP_REMOVED lines=11> */
.L_x_5115:
        /* <DEDUP_REMOVED lines=17> */
.L_x_5124:
        /* <DEDUP_REMOVED lines=13> */
.L_x_5126:
[----:B------:R-:W-:Y:S05]  /*1bba0*/  BSYNC.RECONVERGENT B2 ;  /* 0x0000000000027941 */ /* 0x000fea0003800200 */
.L_x_5125:
        /* <DEDUP_REMOVED lines=60> */
.L_x_5123:
[----:B------:R-:W-:Y:S05]  /*1bf70*/  BSYNC.RECONVERGENT B1 ;  /* 0x0000000000017941 */ /* 0x000fea0003800200 */
.L_x_5122:
[----:B------:R-:W-:Y:S01]  /*1bf80*/  I2FP.F32.U32 R72, R73 ;  /* 0x0000004900487245 */ /* 0x000fe20000201000 */
[----:B------:R-:W-:-:S05]  /*1bf90*/  HFMA2 R73, -RZ, RZ, 0.1171875, 0 ;  /* 0x2f800000ff497431 */ /* 0x000fca00000001ff */
        /* <DEDUP_REMOVED lines=9> */
.L_x_5121:
[----:B------:R-:W-:Y:S01]  /*1c030*/  F2FP.F16.F32.PACK_AB R75, RZ, R93 ;  /* 0x0000005dff4b723e */ /* 0x000fe200000000ff */
[----:B------:R-:W-:Y:S01]  /*1c040*/  IMAD.MOV.U32 R112, RZ, RZ, R122 ;  /* 0x000000ffff707224 */ /* 0x000fe200078e007a */
[----:B------:R-:W-:Y:S02]  /*1c050*/  PRMT R74, R123, 0x5410, R124 ;  /* 0x000054107b4a7816 */ /* 0x000fe4000000007c */
[----:B------:R-:W-:Y:S02]  /*1c060*/  PRMT R73, R120, 0x5410, R121 ;  /* 0x0000541078497816 */ /* 0x000fe40000000079 */
[----:B------:R-:W-:Y:S02]  /*1c070*/  PRMT R72, R119, 0x5410, R118 ;  /* 0x0000541077487816 */ /* 0x000fe40000000076 */
[----:B------:R-:W-:-:S07]  /*1c080*/  PRMT R75, R117, 0x5410, R75 ;  /* 0x00005410754b7816 */ /* 0x000fce000000004b */
.L_x_5078:
[----:B------:R-:W0:Y:S02]  /*1c090*/  LDC.64 R118, c[0x0][0x3a8] ;  /* 0x0000ea00ff767b82 */ /* 0x000e240000000a00 */
[----:B0-----:R-:W-:-:S05]  /*1c0a0*/  IMAD.WIDE.U32 R118, R116, 0x10, R118 ;  /* 0x0000001074767825 */ /* 0x001fca00078e0076 */
[----:B------:R2:W-:Y:S01]  /*1c0b0*/  STG.E.128 desc[UR14][R118.64], R72 ;  /* 0x0000004876007986 */ /* 0x0005e2000c101d0e */
[----:B------:R-:W-:Y:S05]  /*1c0c0*/  @!P0 BRA `(.L_x_5028) ;  /* 0x0000000000508947 */ /* 0x000fea0003800000 */
[----:B--2---:R-:W-:Y:S02]  /*1c0d0*/  SHF.L.U32 R72, R95, 0x10, RZ ;  /* 0x000000105f487819 */ /* 0x004fe400000006ff */
[----:B------:R-:W-:Y:S02]  /*1c0e0*/  LOP3.LUT R74, R94, 0xffff, RZ, 0xc0, !PT ;  /* 0x0000ffff5e4a7812 */ /* 0x000fe400078ec0ff */
[----:B------:R-:W-:Y:S02]  /*1c0f0*/  LOP3.LUT R75, R72, 0xff0000, RZ, 0xc0, !PT ;  /* 0x00ff0000484b7812 */ /* 0x000fe400078ec0ff */
[----:B------:R-:W0:Y:S01]  /*1c100*/  LDC.64 R72, c[0x0][0x3b0] ;  /* 0x0000ec00ff487b82 */ /* 0x000e220000000a00 */
[----:B------:R-:W-:Y:S02]  /*1c110*/  LOP3.LUT R118, R98, 0xff, RZ, 0xc0, !PT ;  /* 0x000000ff62767812 */ /* 0x000fe400078ec0ff */
[----:B------:R-:W-:Y:S02]  /*1c120*/  PRMT R74, R75, 0x4210, R74 ;  /* 0x000042104b4a7816 */ /* 0x000fe4000000004a */
[----:B------:R-:W-:Y:S01]  /*1c130*/  PRMT R75, R96, 0x7104, RZ ;  /* 0x00007104604b7816 */ /* 0x000fe200000000ff */
[----:B------:R-:W-:Y:S01]  /*1c140*/  IMAD.WIDE.U32 R118, R118, 0x1000000, RZ ;  /* 0x0100000076767825 */ /* 0x000fe200078e00ff */
[----:B------:R-:W-:-:S02]  /*1c150*/  LOP3.LUT R116, R99, 0xff, RZ, 0xc0, !PT ;  /* 0x000000ff63747812 */ /* 0x000fc400078ec0ff */
[----:B------:R-:W-:Y:S02]  /*1c160*/  LOP3.LUT R74, R74, 0xff00, R75, 0xf8, !PT ;  /* 0x0000ff004a4a7812 */ /* 0x000fe400078ef84b */
[----:B------:R-:W-:Y:S01]  /*1c170*/  LOP3.LUT R75, R100, 0xff, RZ, 0xc0, !PT ;  /* 0x000000ff644b7812 */ /* 0x000fe200078ec0ff */
[----:B------:R-:W-:Y:S01]  /*1c180*/  IMAD.WIDE.U32 R116, R116, 0x10000, RZ ;  /* 0x0001000074747825 */ /* 0x000fe200078e00ff */
[----:B------:R-:W-:-:S03]  /*1c190*/  LOP3.LUT R121, R74, 0xff, R97, 0xf8, !PT ;  /* 0x000000ff4a797812 */ /* 0x000fc600078ef861 */
[----:B------:R-:W-:Y:S01]  /*1c1a0*/  IMAD.WIDE.U32 R74, R75, 0x100, RZ ;  /* 0x000001004b4a7825 */ /* 0x000fe200078e00ff */
[----:B------:R-:W-:Y:S02]  /*1c1b0*/  LOP3.LUT R121, R117, R121, R119, 0xfe, !PT ;  /* 0x0000007975797212 */ /* 0x000fe400078efe77 */
[----:B------:R-:W-:Y:S02]  /*1c1c0*/  LOP3.LUT R116, R74, R118, R116, 0xfe, !PT ;  /* 0x000000764a747212 */ /* 0x000fe400078efe74 */
[----:B------:R-:W-:Y:S01]  /*1c1d0*/  LOP3.LUT R75, R121, R75, RZ, 0xfc, !PT ;  /* 0x0000004b794b7212 */ /* 0x000fe200078efcff */
[----:B0-----:R-:W-:Y:S01]  /*1c1e0*/  IMAD.WIDE.U32 R72, R115, 0x8, R72 ;  /* 0x0000000873487825 */ /* 0x001fe200078e0048 */
[----:B------:R-:W-:-:S05]  /*1c1f0*/  LOP3.LUT R74, R116, 0xff, R101, 0xf8, !PT ;  /* 0x000000ff744a7812 */ /* 0x000fca00078ef865 */
[----:B------:R3:W-:Y:S02]  /*1c200*/  STG.E.64 desc[UR14][R72.64], R74 ;  /* 0x0000004a48007986 */ /* 0x0007e4000c101b0e */
.L_x_5028:
[----:B------:R-:W-:Y:S05]  /*1c210*/  BSYNC.RECONVERGENT B0 ;  /* 0x0000000000007941 */ /* 0x000fea0003800200 */
.L_x_5027:
[----:B0123--:R-:W-:Y:S01]  /*1c220*/  FADD.FTZ R73, RZ, R9 ;  /* 0x00000009ff497221 */ /* 0x00ffe20000010000 */
[C---:B------:R-:W-:Y:S01]  /*1c230*/  ISETP.GT.U32.AND P5, PT, R0.reuse, 0x1ff, PT ;  /* 0x000001ff0000780c */ /* 0x040fe20003fa4070 */
[----:B------:R-:W-:Y:S01]  /*1c240*/  BSSY.RECONVERGENT B0, `(.L_x_5127) ;  /* 0x0000085000007945 */ /* 0x000fe20003800200 */
[----:B------:R-:W-:Y:S01]  /*1c250*/  ISETP.GT.U32.AND P4, PT, R0, 0x2ff, PT ;  /* 0x000002ff0000780c */ /* 0x000fe20003f84070 */
        /* <DEDUP_REMOVED lines=79> */
[----:B------:R-:W-:-:S03]  /*1c750*/  FADD.FTZ R75, R79, -R72 ;  /* 0x800000484f4b7221 */ /* 0x000fc60000010000 */
        /* <DEDUP_REMOVED lines=16> */
[----:B------:R-:W-:Y:S01]  /*1c860*/  ISETP.GT.U32.AND P4, PT, R117, 0x7, PT ;  /* 0x000000077500780c */ /* 0x000fe20003f84070 */
[----:B------:R-:W-:Y:S02]  /*1c870*/  IMAD.MOV.U32 R117, RZ, RZ, RZ ;  /* 0x000000ffff757224 */ /* 0x000fe400078e00ff */
        /* <DEDUP_REMOVED lines=33> */
.L_x_5128:
[----:B------:R-:W-:Y:S05]  /*1ca90*/  BSYNC.RECONVERGENT B0 ;  /* 0x0000000000007941 */ /* 0x000fea0003800200 */
.L_x_5127:
        /* <DEDUP_REMOVED lines=12> */
.L_x_5130:
[----:B------:R-:W-:Y:S05]  /*1cb60*/  BSYNC.RECONVERGENT B0 ;  /* 0x0000000000007941 */ /* 0x000fea0003800200 */
.L_x_5129:
        /* <DEDUP_REMOVED lines=9> */
[----:B------:R-:W-:-:S03]  /*1cc00*/  I2FP.F32.S32 R74, R75 ;  /* 0x0000004b004a7245 */ /* 0x000fc60000201400 */
        /* <DEDUP_REMOVED lines=10> */
[----:B------:R-:W0:Y:S04]  /*1ccb0*/  SHFL.DOWN PT, R116, R75, 0x2, 0x1f ;  /* 0x08401f004b747f89 */ /* 0x000e2800000e0000 */
[----:B------:R-:W1:Y:S04]  /*1ccc0*/  SHFL.DOWN PT, R72, R117, 0x2, 0x1f ;  /* 0x08401f0075487f89 */ /* 0x000e6800000e0000 */
[----:B------:R-:W2:Y:S01]  /*1ccd0*/  SHFL.DOWN PT, R118, R115, 0x2, 0x1f ;  /* 0x08401f0073767f89 */ /* 0x000ea200000e0000 */
[----:B0-----:R-:W-:Y:S01]  /*1cce0*/  I2FP.F32.S32 R119, R116 ;  /* 0x0000007400777245 */ /* 0x001fe20000201400 */
[----:B------:R-:W-:-:S02]  /*1ccf0*/  IMAD.IADD R116, R75, 0x1, R116 ;  /* 0x000000014b747824 */ /* 0x000fc400078e0274 */
[----:B-1----:R-:W-:Y:S02]  /*1cd00*/  FADD.FTZ R120, R117, -R72 ;  /* 0x8000004875787221 */ /* 0x002fe40000010000 */
[----:B------:R-:W-:Y:S01]  /*1cd10*/  FMUL.FTZ R73, R72, R119 ;  /* 0x0000007748497220 */ /* 0x000fe20000410000 */
[----:B------:R-:W-:Y:S01]  /*1cd20*/  I2FP.F32.S32 R72, R116 ;  /* 0x0000007400487245 */ /* 0x000fe20000201400 */
[----:B--2---:R-:W-:Y:S02]  /*1cd30*/  FADD.FTZ R118, R115, R118 ;  /* 0x0000007673767221 */ /* 0x004fe40000010000 */
[----:B------:R-:W-:Y:S01]  /*1cd40*/  FFMA.FTZ R122, R74, R117, R73 ;  /* 0x000000754a7a7223 */ /* 0x000fe20000010049 */
[----:B------:R-:W0:Y:S01]  /*1cd50*/  MUFU.RCP R75, R72 ;  /* 0x00000048004b7308 */ /* 0x000e220000001000 */
[----:B------:R-:W1:Y:S01]  /*1cd60*/  SHFL.DOWN PT, R73, R116, 0x1, 0x1f ;  /* 0x08201f0074497f89 */ /* 0x000e6200000e0000 */
[----:B------:R-:W-:-:S04]  /*1cd70*/  FMUL.FTZ R117, R120, R120 ;  /* 0x0000007878757220 */ /* 0x000fc80000410000 */
[----:B------:R-:W-:-:S04]  /*1cd80*/  FMUL.FTZ R74, R74, R117 ;  /* 0x000000754a4a7220 */ /* 0x000fc80000410000 */
[----:B------:R-:W-:Y:S01]  /*1cd90*/  FMUL.FTZ R119, R74, R119 ;  /* 0x000000774a777220 */ /* 0x000fe20000410000 */
[----:B0-----:R-:W-:-:S03]  /*1cda0*/  FMUL.FTZ R117, R75, R122 ;  /* 0x0000007a4b757220 */ /* 0x001fc60000410000 */
[----:B------:R-:W-:Y:S02]  /*1cdb0*/  FFMA.FTZ R75, R75, R119, R118 ;  /* 0x000000774b4b7223 */ /* 0x000fe40000010076 */
[----:B------:R-:W0:Y:S01]  /*1cdc0*/  SHFL.DOWN PT, R74, R117, 0x1, 0x1f ;  /* 0x08201f00754a7f89 */ /* 0x000e2200000e0000 */
[-C--:B-1----:R-:W-:Y:S02]  /*1cdd0*/  IADD3 R118, PT, PT, R116, R73.reuse, RZ ;  /* 0x0000004974767210 */ /* 0x082fe40007ffe0ff */
[----:B------:R-:W-:Y:S02]  /*1cde0*/  I2FP.F32.S32 R116, R73 ;  /* 0x0000004900747245 */ /* 0x000fe40000201400 */
[----:B------:R-:W-:Y:S02]  /*1cdf0*/  I2FP.F32.S32 R119, R118 ;  /* 0x0000007600777245 */ /* 0x000fe40000201400 */
[----:B------:R-:W1:Y:S02]  /*1ce00*/  SHFL.DOWN PT, R118, R75, 0x1, 0x1f ;  /* 0x08201f004b767f89 */ /* 0x000e6400000e0000 */
[----:B------:R2:W3:Y:S02]  /*1ce10*/  MUFU.RCP R115, R119 ;  /* 0x0000007700737308 */ /* 0x0004e40000001000 */
[----:B--2---:R-:W-:-:S02]  /*1ce20*/  IMAD.U32 R119, RZ, RZ, UR4 ;  /* 0x00000004ff777e24 */ /* 0x004fc4000f8e00ff */
[----:B0-----:R-:W-:Y:S01]  /*1ce30*/  FADD.FTZ R73, R117, -R74 ;  /* 0x8000004a75497221 */ /* 0x001fe20000010000 */
[----:B------:R-:W-:-:S03]  /*1ce40*/  FMUL.FTZ R121, R74, R116 ;  /* 0x000000744a797220 */ /* 0x000fc60000410000 */
[----:B------:R-:W-:Y:S01]  /*1ce50*/  FMUL.FTZ R73, R73, R73 ;  /* 0x0000004949497220 */ /* 0x000fe20000410000 */
[C---:B------:R-:W-:Y:S01]  /*1ce60*/  FFMA.FTZ R74, R72.reuse, R117, R121 ;  /* 0x00000075484a7223 */ /* 0x040fe20000010079 */
[----:B------:R-:W-:Y:S02]  /*1ce70*/  MOV R121, UR4 ;  /* 0x0000000400797c02 */ /* 0x000fe40008000f00 */
[----:B------:R-:W-:Y:S01]  /*1ce80*/  FMUL.FTZ R73, R72, R73 ;  /* 0x0000004948497220 */ /* 0x000fe20000410000 */
[----:B---3--:R-:W-:Y:S01]  /*1ce90*/  FMUL.FTZ R117, R115, R74 ;  /* 0x0000004a73757220 */ /* 0x008fe20000410000 */
[----:B-1----:R-:W-:Y:S02]  /*1cea0*/  FADD.FTZ R118, R75, R118 ;  /* 0x000000764b767221 */ /* 0x002fe40000010000 */
[----:B------:R-:W-:Y:S01]  /*1ceb0*/  FMUL.FTZ R73, R73, R116 ;  /* 0x0000007449497220 */ /* 0x000fe20000410000 */
[----:B------:R-:W0:Y:S02]  /*1cec0*/  @!P0 LDC.64 R74, c[0x0][0x3c0] ;  /* 0x0000f000ff4a8b82 */ /* 0x000e240000000a00 */
[----:B------:R-:W1:Y:S01]  /*1ced0*/  SHFL.IDX PT, R117, R117, RZ, 0x1f ;  /* 0x00001fff75757589 */ /* 0x000e6200000e0000 */
[----:B------:R-:W-:-:S05]  /*1cee0*/  FFMA.FTZ R118, R115, R73, R118 ;  /* 0x0000004973767223 */ /* 0x000fca0000010076 */
[----:B------:R-:W2:Y:S01]  /*1cef0*/  LDC R115, c[0x0][0x448] ;  /* 0x00011200ff737b82 */ /* 0x000ea20000000800 */
[----:B------:R-:W2:Y:S01]  /*1cf00*/  SHFL.IDX PT, R118, R118, RZ, 0x1f ;  /* 0x00001fff76767589 */ /* 0x000ea200000e0000 */
[----:B0-----:R-:W-:-:S04]  /*1cf10*/  @!P0 IMAD.WIDE R74, R119, 0x4, R74 ;  /* 0x00000004774a8825 */ /* 0x001fc800078e024a */
[----:B-1----:R-:W-:Y:S01]  /*1cf20*/  FMUL.FTZ R72, R117, R117 ;  /* 0x0000007575487220 */ /* 0x002fe20000410000 */
[----:B------:R0:W-:Y:S04]  /*1cf30*/  @!P0 STG.E desc[UR14][R74.64], R117 ;  /* 0x000000754a008986 */ /* 0x0001e8000c10190e */
[----:B------:R-:W-:Y:S02]  /*1cf40*/  FSEL R116, R72, RZ, P4 ;  /* 0x000000ff48747208 */ /* 0x000fe40002000000 */
[----:B------:R-:W1:Y:S01]  /*1cf50*/  @!P0 LDC.64 R72, c[0x0][0x3c8] ;  /* 0x0000f200ff488b82 */ /* 0x000e620000000a00 */
[----:B--2---:R-:W-:-:S04]  /*1cf60*/  FFMA.FTZ R115, R118, UR25, R115 ;  /* 0x0000001976737c23 */ /* 0x004fc80008010073 */
[----:B------:R-:W-:-:S06]  /*1cf70*/  FADD.FTZ R115, R115, R116 ;  /* 0x0000007473737221 */ /* 0x000fcc0000010000 */
[----:B------:R-:W2:Y:S01]  /*1cf80*/  MUFU.RSQ R115, R115 ;  /* 0x0000007300737308 */ /* 0x000ea20000001400 */
[----:B-1----:R-:W-:-:S05]  /*1cf90*/  @!P0 IMAD.WIDE R72, R121, 0x4, R72 ;  /* 0x0000000479488825 */ /* 0x002fca00078e0248 */
[----:B--2---:R0:W-:Y:S01]  /*1cfa0*/  @!P0 STG.E desc[UR14][R72.64], R115 ;  /* 0x0000007348008986 */ /* 0x0041e2000c10190e */
[----:B------:R-:W-:Y:S05]  /*1cfb0*/  BRA.U !UP0, `(.L_x_5131) ;  /* 0x0000000d084c7547 */ /* 0x000fea000b800000 */
[----:B------:R-:W-:Y:S01]  /*1cfc0*/  UIADD3 UR5, UPT, UPT, UR5, -0x1, URZ ;  /* 0xffffffff05057890 */ /* 0x000fe2000fffe0ff */
[----:B------:R-:W-:Y:S01]  /*1cfd0*/  BSSY.RECONVERGENT B0, `(.L_x_5132) ;  /* 0x0000038000007945 */ /* 0x000fe20003800200 */
[----:B------:R-:W-:Y:S02]  /*1cfe0*/  FSEL R116, R117, RZ, !P4 ;  /* 0x000000ff75747208 */ /* 0x000fe40006000000 */
[----:B------:R-:W-:-:S04]  /*1cff0*/  UIMAD UR5, UR5, UR23, URZ ;  /* 0x00000017050572a4 */ /* 0x000fc8000f8e02ff */
[----:B------:R-:W-:-:S04]  /*1d000*/  USHF.R.S32.HI UR6, URZ, 0x1f, UR5 ;  /* 0x0000001fff067899 */ /* 0x000fc80008011405 */
[----:B------:R-:W-:-:S06]  /*1d010*/  ULEA.HI UR6, UR6, UR5, URZ, 0x3 ;  /* 0x0000000506067291 */ /* 0x000fcc000f8f18ff */
[----:B0-----:R-:W-:-:S05]  /*1d020*/  IMAD.U32 R72, RZ, RZ, UR6 ;  /* 0x00000006ff487e24 */ /* 0x001fca000f8e00ff */
[----:B------:R-:W-:Y:S01]  /*1d030*/  LEA.HI.SX32 R113, R72, R113, 0x1d ;  /* 0x0000007148717211 */ /* 0x000fe200078feaff */
[----:B------:R-:W-:Y:S06]  /*1d040*/  @!P1 BRA `(.L_x_5133) ;  /* 0x0000000000c09947 */ /* 0x000fec0003800000 */
[--C-:B------:R-:W-:Y:S01]  /*1d050*/  FADD.FTZ R72, R9, -R116.reuse ;  /* 0x8000007409487221 */ /* 0x100fe20000010000 */
[----:B-----5:R-:W-:Y:S02]  /*1d060*/  HADD2.F32 R73, -RZ, R68.H0_H0 ;  /* 0x20000044ff497230 */ /* 0x020fe40000004100 */
[----:B------:R-:W-:Y:S01]  /*1d070*/  FADD.FTZ R74, R8, -R116 ;  /* 0x80000074084a7221 */ /* 0x000fe20000010000 */
[----:B------:R-:W-:Y:S02]  /*1d080*/  HADD2.F32 R75, -RZ, R64.H0_H0 ;  /* 0x20000040ff4b7230 */ /* 0x000fe40000004100 */
[C---:B------:R-:W-:Y:S01]  /*1d090*/  FMUL.FTZ R72, R115.reuse, R72 ;  /* 0x0000004873487220 */ /* 0x040fe20000410000 */
[----:B------:R-:W-:Y:S02]  /*1d0a0*/  HADD2.F32 R117, -RZ, R68.H1_H1 ;  /* 0x30000044ff757230 */ /* 0x000fe40000004100 */
[----:B------:R-:W-:Y:S01]  /*1d0b0*/  FMUL.FTZ R74, R115, R74 ;  /* 0x0000004a734a7220 */ /* 0x000fe20000410000 */
[----:B------:R-:W-:-:S02]  /*1d0c0*/  HADD2.F32 R118, -RZ, R65.H0_H0 ;  /* 0x20000041ff767230 */ /* 0x000fc40000004100 */
[----:B------:R-:W-:Y:S01]  /*1d0d0*/  FFMA.FTZ R72, R72, R73, R75 ;  /* 0x0000004948487223 */ /* 0x000fe2000001004b */
[----:B------:R-:W-:Y:S02]  /*1d0e0*/  HADD2.F32 R73, -RZ, R64.H1_H1 ;  /* 0x30000040ff497230 */ /* 0x000fe40000004100 */
[----:B------:R-:W-:Y:S02]  /*1d0f0*/  HADD2.F32 R75, -RZ, R69.H1_H1 ;  /* 0x30000045ff4b7230 */ /* 0x000fe40000004100 */
[----:B------:R-:W-:Y:S02]  /*1d100*/  HADD2.F32 R119, -RZ, R65.H1_H1 ;  /* 0x30000041ff777230 */ /* 0x000fe40000004100 */
[----:B------:R-:W-:Y:S01]  /*1d110*/  FFMA.FTZ R117, R74, R117, R73 ;  /* 0x000000754a757223 */ /* 0x000fe20000010049 */
[----:B------:R-:W-:Y:S01]  /*1d120*/  FADD.FTZ R74, R7, -R116 ;  /* 0x80000074074a7221 */ /* 0x000fe20000010000 */
[----:B------:R-:W-:Y:S02]  /*1d130*/  HADD2.F32 R121, -RZ, R70.H1_H1 ;  /* 0x30000046ff797230 */ /* 0x000fe40000004100 */
[----:B------:R-:W-:-:S02]  /*1d140*/  HADD2.F32 R122, -RZ, R67.H0_H0 ;  /* 0x20000043ff7a7230 */ /* 0x000fc40000004100 */
[----:B------:R-:W-:Y:S01]  /*1d150*/  FMUL.FTZ R73, R115, R74 ;  /* 0x0000004a73497220 */ /* 0x000fe20000410000 */
[----:B------:R-:W-:Y:S01]  /*1d160*/  HADD2.F32 R74, -RZ, R69.H0_H0 ;  /* 0x20000045ff4a7230 */ /* 0x000fe20000004100 */
[----:B------:R-:W-:Y:S01]  /*1d170*/  F2FP.F16.F32.PACK_AB R72, R117, R72 ;  /* 0x000000487548723e */ /* 0x000fe200000000ff */
[----:B------:R-:W-:-:S03]  /*1d180*/  HADD2.F32 R123, -RZ, R67.H1_H1 ;  /* 0x30000043ff7b7230 */ /* 0x000fc60000004100 */
[----:B------:R-:W-:Y:S01]  /*1d190*/  FFMA.FTZ R73, R73, R74, R118 ;  /* 0x0000004a49497223 */ /* 0x000fe20000010076 */
[--C-:B------:R-:W-:Y:S01]  /*1d1a0*/  FADD.FTZ R74, R6, -R116.reuse ;  /* 0x80000074064a7221 */ /* 0x100fe20000010000 */
[----:B------:R-:W-:-:S03]  /*1d1b0*/  FADD.FTZ R118, R4, -R116 ;  /* 0x8000007404767221 */ /* 0x000fc60000010000 */
[C---:B------:R-:W-:Y:S01]  /*1d1c0*/  FMUL.FTZ R74, R115.reuse, R74 ;  /* 0x0000004a734a7220 */ /* 0x040fe20000410000 */
[----:B------:R-:W-:-:S03]  /*1d1d0*/  FMUL.FTZ R118, R115, R118 ;  /* 0x0000007673767220 */ /* 0x000fc60000410000 */
[----:B------:R-:W-:Y:S01]  /*1d1e0*/  FFMA.FTZ R120, R74, R75, R119 ;  /* 0x0000004b4a787223 */ /* 0x000fe20000010077 */
[----:B------:R-:W-:Y:S01]  /*1d1f0*/  FADD.FTZ R74, R5, -R116 ;  /* 0x80000074054a7221 */ /* 0x000fe20000010000 */
[----:B------:R-:W-:Y:S02]  /*1d200*/  HADD2.F32 R75, -RZ, R70.H0_H0 ;  /* 0x20000046ff4b7230 */ /* 0x000fe40000004100 */
[----:B------:R-:W-:Y:S02]  /*1d210*/  HADD2.F32 R119, -RZ, R66.H0_H0 ;  /* 0x20000042ff777230 */ /* 0x000fe40000004100 */
[----:B------:R-:W-:Y:S01]  /*1d220*/  FMUL.FTZ R74, R115, R74 ;  /* 0x0000004a734a7220 */ /* 0x000fe20000410000 */
[----:B------:R-:W-:-:S03]  /*1d230*/  F2FP.F16.F32.PACK_AB R73, R120, R73 ;  /* 0x000000497849723e */ /* 0x000fc600000000ff */
[----:B------:R-:W-:Y:S01]  /*1d240*/  FFMA.FTZ R74, R74, R75, R119 ;  /* 0x0000004b4a4a7223 */ /* 0x000fe20000010077 */
[----:B------:R-:W-:Y:S02]  /*1d250*/  HADD2.F32 R75, -RZ, R66.H1_H1 ;  /* 0x30000042ff4b7230 */ /* 0x000fe40000004100 */
[----:B------:R-:W-:-:S03]  /*1d260*/  HADD2.F32 R119, -RZ, R71.H1_H1 ;  /* 0x30000047ff777230 */ /* 0x000fc60000004100 */
[----:B------:R-:W-:Y:S01]  /*1d270*/  FFMA.FTZ R121, R118, R121, R75 ;  /* 0x0000007976797223 */ /* 0x000fe2000001004b */
[----:B------:R-:W-:-:S04]  /*1d280*/  FADD.FTZ R118, R3, -R116 ;  /* 0x8000007403767221 */ /* 0x000fc80000010000 */
[----:B------:R-:W-:Y:S01]  /*1d290*/  FMUL.FTZ R75, R115, R118 ;  /* 0x00000076734b7220 */ /* 0x000fe20000410000 */
[----:B------:R-:W-:Y:S01]  /*1d2a0*/  HADD2.F32 R118, -RZ, R71.H0_H0 ;  /* 0x20000047ff767230 */ /* 0x000fe20000004100 */
[----:B------:R-:W-:-:S04]  /*1d2b0*/  F2FP.F16.F32.PACK_AB R74, R121, R74 ;  /* 0x0000004a794a723e */ /* 0x000fc800000000ff */
[----:B------:R-:W-:Y:S01]  /*1d2c0*/  FFMA.FTZ R75, R75, R118, R122 ;  /* 0x000000764b4b7223 */ /* 0x000fe2000001007a */
[----:B------:R-:W-:-:S04]  /*1d2d0*/  FADD.FTZ R118, R2, -R116 ;  /* 0x8000007402767221 */ /* 0x000fc80000010000 */
[----:B------:R-:W-:-:S04]  /*1d2e0*/  FMUL.FTZ R118, R115, R118 ;  /* 0x0000007673767220 */ /* 0x000fc80000410000 */
[----:B------:R-:W-:Y:S02]  /*1d2f0*/  FFMA.FTZ R122, R118, R119, R123 ;  /* 0x00000077767a7223 */ /* 0x000fe4000001007b */
[----:B------:R-:W0:Y:S03]  /*1d300*/  LDC.64 R118, c[0x0][0x428] ;  /* 0x00010a00ff767b82 */ /* 0x000e260000000a00 */
[----:B------:R-:W-:Y:S01]  /*1d310*/  F2FP.F16.F32.PACK_AB R75, R122, R75 ;  /* 0x0000004b7a4b723e */ /* 0x000fe200000000ff */
[C---:B0-----:R-:W-:Y:S01]  /*1d320*/  IMAD.WIDE.U32 R118, R113.reuse, 0x10, R118 ;  /* 0x0000001071767825 */ /* 0x041fe200078e0076 */
[----:B------:R-:W-:-:S04]  /*1d330*/  IADD3 R113, PT, PT, R113, 0x100, RZ ;  /* 0x0000010071717810 */ /* 0x000fc80007ffe0ff */
[----:B------:R0:W-:Y:S03]  /*1d340*/  STG.E.128 desc[UR14][R118.64], R72 ;  /* 0x0000004876007986 */ /* 0x0001e6000c101d0e */
.L_x_5133:
[----:B------:R-:W-:Y:S05]  /*1d350*/  BSYNC.RECONVERGENT B0 ;  /* 0x0000000000007941 */ /* 0x000fea0003800200 */
.L_x_5132:
[----:B------:R-:W-:Y:S01]  /*1d360*/  ISETP.NE.AND P0, PT, R114, RZ, PT ;  /* 0x000000ff7200720c */ /* 0x000fe20003f05270 */
[----:B------:R-:W-:-:S12]  /*1d370*/  BSSY.RECONVERGENT B0, `(.L_x_5134) ;  /* 0x0000032000007945 */ /* 0x000fd80003800200 */
[----:B------:R-:W-:Y:S05]  /*1d380*/  @!P0 BRA `(.L_x_5135) ;  /* 0x0000000000c08947 */ /* 0x000fea0003800000 */
[--C-:B0-----:R-:W-:Y:S01]  /*1d390*/  FADD.FTZ R72, R10, -R116.reuse ;  /* 0x800000740a487221 */ /* 0x101fe20000010000 */
        /* <DEDUP_REMOVED lines=9> */
[--C-:B------:R-:W-:Y:S01]  /*1d430*/  FADD.FTZ R118, R15, -R116.reuse ;  /* 0x800000740f767221 */ /* 0x100fe20000010000 */
[----:B------:R-:W-:Y:S02]  /*1d440*/  HADD2.F32 R75, -RZ, R57.H1_H1 ;  /* 0x30000039ff4b7230 */ /* 0x000fe40000004100 */
[----:B------:R-:W-:Y:S02]  /*1d450*/  HADD2.F32 R119, -RZ, R53.H1_H1 ;  /* 0x30000035ff777230 */ /* 0x000fe40000004100 */
[----:B------:R-:W-:Y:S01]  /*1d460*/  FFMA.FTZ R117, R74, R117, R73 ;  /* 0x000000754a757223 */ /* 0x000fe20000010049 */
[----:B------:R-:W-:Y:S01]  /*1d470*/  FADD.FTZ R74, R12, -R116 ;  /* 0x800000740c4a7221 */ /* 0x000fe20000010000 */
[----:B------:R-:W-:-:S02]  /*1d480*/  HADD2.F32 R121, -RZ, R58.H1_H1 ;  /* 0x3000003aff797230 */ /* 0x000fc40000004100 */
[C---:B------:R-:W-:Y:S01]  /*1d490*/  FMUL.FTZ R118, R115.reuse, R118 ;  /* 0x0000007673767220 */ /* 0x040fe20000410000 */
[----:B------:R-:W-:Y:S02]  /*1d4a0*/  HADD2.F32 R123, -RZ, R55.H1_H1 ;  /* 0x30000037ff7b7230 */ /* 0x000fe40000004100 */
[----:B------:R-:W-:Y:S01]  /*1d4b0*/  FMUL.FTZ R73, R115, R74 ;  /* 0x0000004a73497220 */ /* 0x000fe20000410000 */
[----:B------:R-:W-:Y:S01]  /*1d4c0*/  HADD2.F32 R74, -RZ, R57.H0_H0 ;  /* 0x20000039ff4a7230 */ /* 0x000fe20000004100 */
[----:B------:R-:W-:-:S04]  /*1d4d0*/  F2FP.F16.F32.PACK_AB R72, R117, R72 ;  /* 0x000000487548723e */ /* 0x000fc800000000ff */
[----:B------:R-:W-:Y:S01]  /*1d4e0*/  FFMA.FTZ R73, R73, R74, R114 ;  /* 0x0000004a49497223 */ /* 0x000fe20000010072 */
[----:B------:R-:W-:-:S04]  /*1d4f0*/  FADD.FTZ R74, R13, -R116 ;  /* 0x800000740d4a7221 */ /* 0x000fc80000010000 */
[----:B------:R-:W-:-:S04]  /*1d500*/  FMUL.FTZ R74, R115, R74 ;  /* 0x0000004a734a7220 */ /* 0x000fc80000410000 */
        /* <DEDUP_REMOVED lines=8> */
[----:B------:R-:W-:-:S03]  /*1d590*/  HADD2.F32 R119, -RZ, R55.H0_H0 ;  /* 0x20000037ff777230 */ /* 0x000fc60000004100 */
[----:B------:R-:W-:Y:S01]  /*1d5a0*/  FFMA.FTZ R121, R118, R121, R75 ;  /* 0x0000007976797223 */ /* 0x000fe2000001004b */
[----:B------:R-:W-:Y:S01]  /*1d5b0*/  FADD.FTZ R118, R76, -R116 ;  /* 0x800000744c767221 */ /* 0x000fe20000010000 */
[----:B------:R-:W-:-:S03]  /*1d5c0*/  HADD2.F32 R75, -RZ, R59.H0_H0 ;  /* 0x2000003bff4b7230 */ /* 0x000fc60000004100 */
[----:B------:R-:W-:Y:S01]  /*1d5d0*/  FMUL.FTZ R118, R115, R118 ;  /* 0x0000007673767220 */ /* 0x000fe20000410000 */
[----:B------:R-:W-:-:S03]  /*1d5e0*/  F2FP.F16.F32.PACK_AB R74, R121, R74 ;  /* 0x0000004a794a723e */ /* 0x000fc600000000ff */
[----:B------:R-:W-:Y:S01]  /*1d5f0*/  FFMA.FTZ R75, R118, R75, R119 ;  /* 0x0000004b764b7223 */ /* 0x000fe20000010077 */
[----:B------:R-:W-:Y:S01]  /*1d600*/  FADD.FTZ R118, R77, -R116 ;  /* 0x800000744d767221 */ /* 0x000fe20000010000 */
[----:B------:R-:W-:-:S03]  /*1d610*/  HADD2.F32 R119, -RZ, R59.H1_H1 ;  /* 0x3000003bff777230 */ /* 0x000fc60000004100 */
[----:B------:R-:W-:-:S04]  /*1d620*/  FMUL.FTZ R118, R115, R118 ;  /* 0x0000007673767220 */ /* 0x000fc80000410000 */
[----:B------:R-:W-:Y:S02]  /*1d630*/  FFMA.FTZ R120, R118, R119, R123 ;  /* 0x0000007776787223 */ /* 0x000fe4000001007b */
[----:B------:R-:W0:Y:S03]  /*1d640*/  LDC.64 R118, c[0x0][0x428] ;  /* 0x00010a00ff767b82 */ /* 0x000e260000000a00 */
[----:B------:R-:W-:Y:S01]  /*1d650*/  F2FP.F16.F32.PACK_AB R75, R120, R75 ;  /* 0x0000004b784b723e */ /* 0x000fe200000000ff */
[----:B0-----:R-:W-:-:S04]  /*1d660*/  IMAD.WIDE.U32 R118, R113, 0x10, R118 ;  /* 0x0000001071767825 */ /* 0x001fc800078e0076 */
[----:B------:R-:W-:Y:S01]  /*1d670*/  VIADD R113, R113, 0x100 ;  /* 0x0000010071717836 */ /* 0x000fe20000000000 */
[----:B------:R1:W-:Y:S06]  /*1d680*/  STG.E.128 desc[UR14][R118.64], R72 ;  /* 0x0000004876007986 */ /* 0x0003ec000c101d0e */
.L_x_5135:
[----:B------:R-:W-:Y:S05]  /*1d690*/  BSYNC.RECONVERGENT B0 ;  /* 0x0000000000007941 */ /* 0x000fea0003800200 */
.L_x_5134:
[----:B------:R-:W-:Y:S04]  /*1d6a0*/  BSSY.RECONVERGENT B0, `(.L_x_5136) ;  /* 0x0000032000007945 */ /* 0x000fe80003800200 */
[----:B------:R-:W-:Y:S05]  /*1d6b0*/  @!P2 BRA `(.L_x_5137) ;  /* 0x0000000000c0a947 */ /* 0x000fea0003800000 */
[--C-:B01----:R-:W-:Y:S01]  /*1d6c0*/  FADD.FTZ R72, R78, -R116.reuse ;  /* 0x800000744e487221 */ /* 0x103fe20000010000 */
        /* <DEDUP_REMOVED lines=44> */
[C---:B0-----:R-:W-:Y:S01]  /*1d990*/  IMAD.WIDE.U32 R118, R113.reuse, 0x10, R118 ;  /* 0x0000001071767825 */ /* 0x041fe200078e0076 */
[----:B------:R-:W-:-:S04]  /*1d9a0*/  IADD3 R113, PT, PT, R113, 0x100, RZ ;  /* 0x0000010071717810 */ /* 0x000fc80007ffe0ff */
[----:B------:R2:W-:Y:S03]  /*1d9b0*/  STG.E.128 desc[UR14][R118.64], R72 ;  /* 0x0000004876007986 */ /* 0x0005e6000c101d0e */
.L_x_5137:
[----:B------:R-:W-:Y:S05]  /*1d9c0*/  BSYNC.RECONVERGENT B0 ;  /* 0x0000000000007941 */ /* 0x000fea0003800200 */
.L_x_5136:
[----:B------:R-:W-:Y:S04]  /*1d9d0*/  BSSY.RECONVERGENT B0, `(.L_x_5131) ;  /* 0x0000031000007945 */ /* 0x000fe80003800200 */
[----:B------:R-:W-:Y:S05]  /*1d9e0*/  @!P3 BRA `(.L_x_5138) ;  /* 0x0000000000bcb947 */ /* 0x000fea0003800000 */
[--C-:B012---:R-:W-:Y:S01]  /*1d9f0*/  FADD.FTZ R72, R86, -R116.reuse ;  /* 0x8000007456487221 */ /* 0x107fe20000010000 */
        /* <DEDUP_REMOVED lines=33> */
[--C-:B------:R-:W-:Y:S01]  /*1dc10*/  FADD.FTZ R118, R92, -R116.reuse ;  /* 0x800000745c767221 */ /* 0x100fe20000010000 */
[--C-:B------:R-:W-:Y:S02]  /*1dc20*/  HADD2.F32 R75, -RZ, R35.reuse.H0_H0 ;  /* 0x20000023ff4b7230 */ /* 0x100fe40000004100 */
[----:B------:R-:W-:Y:S01]  /*1dc30*/  FADD.FTZ R116, R93, -R116 ;  /* 0x800000745d747221 */ /* 0x000fe20000010000 */
[----:B------:R-:W-:Y:S01]  /*1dc40*/  FMUL.FTZ R118, R115, R118 ;  /* 0x0000007673767220 */ /* 0x000fe20000410000 */
[----:B------:R-:W-:Y:S02]  /*1dc50*/  F2FP.F16.F32.PACK_AB R74, R121, R74 ;  /* 0x0000004a794a723e */ /* 0x000fe400000000ff */
[----:B------:R-:W-:Y:S01]  /*1dc60*/  FMUL.FTZ R116, R115, R116 ;  /* 0x0000007473747220 */ /* 0x000fe20000410000 */
[----:B------:R-:W-:Y:S02]  /*1dc70*/  HADD2.F32 R115, -RZ, R35.H1_H1 ;  /* 0x30000023ff737230 */ /* 0x000fe40000004100 */
[----:B------:R-:W-:-:S02]  /*1dc80*/  FFMA.FTZ R75, R118, R75, R119 ;  /* 0x0000004b764b7223 */ /* 0x000fc40000010077 */
[----:B------:R-:W0:Y:S01]  /*1dc90*/  LDC.64 R118, c[0x0][0x428] ;  /* 0x00010a00ff767b82 */ /* 0x000e220000000a00 */
[----:B------:R-:W-:-:S05]  /*1dca0*/  FFMA.FTZ R116, R116, R115, R123 ;  /* 0x0000007374747223 */ /* 0x000fca000001007b */
[----:B------:R-:W-:Y:S01]  /*1dcb0*/  F2FP.F16.F32.PACK_AB R75, R116, R75 ;  /* 0x0000004b744b723e */ /* 0x000fe200000000ff */
[----:B0-----:R-:W-:-:S05]  /*1dcc0*/  IMAD.WIDE.U32 R118, R113, 0x10, R118 ;  /* 0x0000001071767825 */ /* 0x001fca00078e0076 */
[----:B------:R3:W-:Y:S02]  /*1dcd0*/  STG.E.128 desc[UR14][R118.64], R72 ;  /* 0x0000004876007986 */ /* 0x0007e4000c101d0e */
.L_x_5138:
[----:B------:R-:W-:Y:S05]  /*1dce0*/  BSYNC.RECONVERGENT B0 ;  /* 0x0000000000007941 */ /* 0x000fea0003800200 */
.L_x_5131:
[----:B------:R-:W-:Y:S02]  /*1dcf0*/  UIADD3 UR4, UPT, UPT, UR4, UR20, URZ ;  /* 0x0000001404047290 */ /* 0x000fe4000fffe0ff */
[----:B------:R-:W-:Y:S02]  /*1dd00*/  UPLOP3.LUT UP1, UPT, UPT, UPT, UP1, 0x40, 0x4 ;  /* 0x000000000004789c */ /* 0x000fe40003f2e810 */
[----:B------:R-:W-:-:S09]  /*1dd10*/  UISETP.GE.AND UP0, UPT, UR4, UR21, UPT ;  /* 0x000000150400728c */ /* 0x000fd2000bf06270 */
[----:B------:R-:W-:Y:S05]  /*1dd20*/  BRA.U !UP0, `(.L_x_5139) ;  /* 0xfffffe3108487547 */ /* 0x000fea000b83ffff */
[----:B------:R-:W-:Y:S05]  /*1dd30*/  EXIT ;  /* 0x000000000000794d */ /* 0x000fea0003800000 */
.L_x_5140:
        /* <DEDUP_REMOVED lines=12> */
.L_x_27490:


//--------------------- .text._ZN10layer_norm13ln_fwd_kernelINS_13Kernel_traitsI6__halfS2_S2_S2_fjLj8192ELj1ELj1ELj8ELj16ENS_18Kernel_traits_baseILj8192ES2_S2_S2_S2_fjLj256EEEEELb1ELb1ELb1ELb1EEEvNS_9FwdParamsE --------------------------
	.section	.text._ZN10layer_norm13ln_fwd_kernelINS_13Kernel_traitsI6__halfS2_S2_S2_fjLj8192ELj1ELj1ELj8ELj16ENS_18Kernel_traits_baseILj8192ES2_S2_S2_S2_fjLj256EEEEELb1ELb1ELb1ELb1EEEvNS_9FwdParamsE,"ax",@progbits
	.align	128
        .global         _ZN10layer_norm13ln_fwd_kernelINS_13Kernel_traitsI6__halfS2_S2_S2_fjLj8192ELj1ELj1ELj8ELj16ENS_18Kernel_traits_baseILj8192ES2_S2_S2_S2_fjLj256EEEEELb1ELb1ELb1ELb1EEEvNS_9FwdParamsE
        .type           _ZN10layer_norm13ln_fwd_kernelINS_13Kernel_traitsI6__halfS2_S2_S2_fjLj8192ELj1ELj1ELj8ELj16ENS_18Kernel_traits_baseILj8192ES2_S2_S2_S2_fjLj256EEEEELb1ELb1ELb1ELb1EEEvNS_9FwdParamsE,@function
        .size           _ZN10layer_norm13ln_fwd_kernelINS_13Kernel_traitsI6__halfS2_S2_S2_fjLj8192ELj1ELj1ELj8ELj16ENS_18Kernel_traits_baseILj8192ES2_S2_S2_S2_fjLj256EEEEELb1ELb1ELb1ELb1EEEvNS_9FwdParamsE,(.L_x_27491 - _ZN10layer_norm13ln_fwd_kernelINS_13Kernel_traitsI6__halfS2_S2_S2_fjLj8192ELj1ELj1ELj8ELj16ENS_18Kernel_traits_baseILj8192ES2_S2_S2_S2_fjLj256EEEEELb1ELb1ELb1ELb1EEEvNS_9FwdParamsE)
        .other          _ZN10layer_norm13ln_fwd_kernelINS_13Kernel_traitsI6__halfS2_S2_S2_fjLj8192ELj1ELj1ELj8ELj16ENS_18Kernel_traits_baseILj8192ES2_S2_S2_S2_fjLj256EEEEELb1ELb1ELb1ELb1EEEvNS_9FwdParamsE,@"STO_CUDA_ENTRY STV_DEFAULT"
_ZN10layer_norm13ln_fwd_kernelINS_13Kernel_traitsI6__halfS2_S2_S2_fjLj8192ELj1ELj1ELj8ELj16ENS_18Kernel_traits_baseILj8192ES2_S2_S2_S2_fjLj256EEEEELb1ELb1ELb1ELb1EEEvNS_9FwdParamsE:
.text._ZN10layer_norm13ln_fwd_kernelINS_13Kernel_traitsI6__halfS2_S2_S2_fjLj8192ELj1ELj1ELj8ELj16ENS_18Kernel_traits_baseILj8192ES2_S2_S2_S2_fjLj256EEEEELb1ELb1ELb1ELb1EEEvNS_9FwdParamsE:
[----:B------:R-:W-:Y:S01]  /*0000*/  LDC R1, c[0x0][0x37c] ;  /* 0x0000df00ff017b82 */ /* 0x000fe20000000800 */
[----:B------:R-:W0:Y:S07]  /*0010*/  LDCU.U8 UR4, c[0x0][0x464] ;  /* 0x00008c80ff0477ac */ /* 0x000e2e0008000000 */
[----:B------:R-:W1:Y:S01]  /*0020*/  LDC R60, c[0x0][0x458] ;  /* 0x00011600ff3c7b82 */ /* 0x000e620000000800 */
[----:B------:R-:W2:Y:S01]  /*0030*/  S2R R65, SR_TID.X ;  /* 0x0000000000417919 */ /* 0x000ea20000002100 */
[----:B------:R-:W1:Y:S01]  /*0040*/  LDCU.64 UR12, c[0x0][0x358] ;  /* 0x00006b00ff0c77ac */ /* 0x000e620008000a00 */
[----:B------:R-:W3:Y:S05]  /*0050*/  LDCU.64 UR14, c[0x0][0x450] ;  /* 0x00008a00ff0e77ac */ /* 0x000eea0008000a00 */
[----:B------:R-:W1:Y:S08]  /*0060*/  LDC R61, c[0x0][0x45c] ;  /* 0x00011700ff3d7b82 */ /* 0x000e700000000800 */
[----:B------:R-:W2:Y:S01]  /*0070*/  LDC.64 R14, c[0x0][0x3d0] ;  /* 0x0000f400ff0e7b82 */ /* 0x000ea20000000a00 */
[----:B0-----:R-:W-:Y:S01]  /*0080*/  ISETP.NE.AND P1, PT, RZ, UR4, PT ;  /* 0x00000004ff007c0c */ /* 0x001fe2000bf25270 */
[----:B------:R-:W0:Y:S06]  /*0090*/  LDCU.64 UR4, c[0x0][0x438] ;  /* 0x00008700ff0477ac */ /* 0x000e2c0008000a00 */
[----:B------:R-:W4:Y:S06]  /*00a0*/  LDC.64 R16, c[0x0][0x3e8] ;  /* 0x0000fa00ff107b82 */ /* 0x000f2c0000000a00 */
[----:B-1----:R-:W4:Y:S01]  /*00b0*/  @P1 LDG.E.64 R12, desc[UR12][R60.64] ;  /* 0x0000000c3c0c1981 */ /* 0x002f22000c1e1b00 */
[----:B---3--:R-:W-:Y:S01]  /*00c0*/  IMAD.U32 R2, RZ, RZ, UR14 ;  /* 0x0000000eff027e24 */ /* 0x008fe2000f8e00ff */
[----:B------:R-:W1:Y:S01]  /*00d0*/  @P1 LDC R19, c[0x0][0x460] ;  /* 0x00011800ff131b82 */ /* 0x000e620000000800 */
[----:B------:R-:W-:Y:S01]  /*00e0*/  IMAD.U32 R3, RZ, RZ, UR15 ;  /* 0x0000000fff037e24 */ /* 0x000fe2000f8e00ff */
[----:B0-----:R-:W-:-:S04]  /*00f0*/  ISETP.NE.U32.AND P0, PT, RZ, UR4, PT ;  /* 0x00000004ff007c0c */ /* 0x001fc8000bf05070 */
[----:B------:R-:W-:Y:S01]  /*0100*/  ISETP.NE.AND.EX P0, PT, RZ, UR5, PT, P0 ;  /* 0x00000005ff007c0c */ /* 0x000fe2000bf05300 */
[C---:B--2---:R-:W-:Y:S01]  /*0110*/  IMAD.WIDE.U32 R14, R65.reuse, 0x10, R14 ;  /* 0x00000010410e7825 */ /* 0x044fe200078e000e */
[----:B------:R-:W2:Y:S01]  /*0120*/  @P1 LDG.E.64 R2, desc[UR12][R2.64] ;  /* 0x0000000c02021981 */ /* 0x000ea2000c1e1b00 */
[----:B------:R-:W0:Y:S03]  /*0130*/  LDC R0, c[0x0][0x384] ;  /* 0x0000e100ff007b82 */ /* 0x000e260000000800 */
[----:B------:R-:W3:Y:S01]  /*0140*/  LDG.E.128 R8, desc[UR12][R14.64] ;  /* 0x0000000c0e087981 */ /* 0x000ee2000c1e1d00 */
[----:B----4-:R-:W-:-:S03]  /*0150*/  IMAD.WIDE.U32 R16, R65, 0x10, R16 ;  /* 0x0000001041107825 */ /* 0x010fc600078e0010 */
[----:B------:R-:W5:Y:S03]  /*0160*/  LDG.E.128 R56, desc[UR12][R14.64+0x1000] ;  /* 0x0010000c0e387981 */ /* 0x000f66000c1e1d00 */
[----:B------:R-:W4:Y:S01]  /*0170*/  @P0 LDC.64 R62, c[0x0][0x438] ;  /* 0x00010e00ff3e0b82 */ /* 0x000f220000000a00 */
[----:B------:R-:W3:Y:S04]  /*0180*/  LDG.E.128 R4, desc[UR12][R16.64] ;  /* 0x0000000c10047981 */ /* 0x000ee8000c1e1d00 */
[----:B------:R-:W5:Y:S03]  /*0190*/  LDG.E.128 R20, desc[UR12][R16.64+0x1000] ;  /* 0x0010000c10147981 */ /* 0x000f66000c1e1d00 */
[----:B------:R-:W0:Y:S01]  /*01a0*/  S2UR UR4, SR_CTAID.X ;  /* 0x00000000000479c3 */ /* 0x000e220000002500 */
[----:B------:R-:W5:Y:S04]  /*01b0*/  LDG.E.128 R48, desc[UR12][R16.64+0x2000] ;  /* 0x0020000c10307981 */ /* 0x000f68000c1e1d00 */
[----:B------:R3:W5:Y:S04]  /*01c0*/  LDG.E.128 R40, desc[UR12][R16.64+0x3000] ;  /* 0x0030000c10287981 */ /* 0x000768000c1e1d00 */
[----:B------:R-:W5:Y:S04]  /*01d0*/  LDG.E.128 R52, desc[UR12][R14.64+0x2000] ;  /* 0x0020000c0e347981 */ /* 0x000f68000c1e1d00 */
[----:B------:R3:W5:Y:S01]  /*01e0*/  LDG.E.128 R44, desc[UR12][R14.64+0x3000] ;  /* 0x0030000c0e2c7981 */ /* 0x000762000c1e1d00 */
[----:B----4-:R-:W-:-:S05]  /*01f0*/  @P0 IMAD.WIDE.U32 R62, R65, 0x10, R62 ;  /* 0x00000010413e0825 */ /* 0x010fca00078e003e */
[----:B------:R4:W5:Y:S04]  /*0200*/  @P0 LDG.E.128 R36, desc[UR12][R62.64] ;  /* 0x0000000c3e240981 */ /* 0x000968000c1e1d00 */
[----:B------:R4:W5:Y:S04]  /*0210*/  @P0 LDG.E.128 R32, desc[UR12][R62.64+0x1000] ;  /* 0x0010000c3e200981 */ /* 0x000968000c1e1d00 */
[----:B------:R4:W5:Y:S04]  /*0220*/  @P0 LDG.E.128 R28, desc[UR12][R62.64+0x2000] ;  /* 0x0020000c3e1c0981 */ /* 0x000968000c1e1d00 */
[----:B------:R4:W5:Y:S01]  /*0230*/  @P0 LDG.E.128 R24, desc[UR12][R62.64+0x3000] ;  /* 0x0030000c3e180981 */ /* 0x000962000c1e1d00 */
[----:B-1----:R-:W-:-:S04]  /*0240*/  @P1 IADD3 R60, P2, PT, R12, R19, RZ ;  /* 0x000000130c3c1210 */ /* 0x002fc80007f5e0ff */
[----:B------:R-:W-:Y:S02]  /*0250*/  @P1 IADD3.X R61, PT, PT, RZ, R13, RZ, P2, !PT ;  /* 0x0000000dff3d1210 */ /* 0x000fe400017fe4ff */
[----:B0-----:R-:W-:Y:S02]  /*0260*/  ISETP.LE.AND P2, PT, R0, UR4, PT ;  /* 0x0000000400007c0c */ /* 0x001fe4000bf43270 */
[----:B--2---:R-:W-:Y:S02]  /*0270*/  @P1 R2UR UR14, R2 ;  /* 0x00000000020e12ca */ /* 0x004fe400000e0000 */
[----:B------:R-:W-:Y:S01]  /*0280*/  @P1 R2UR UR15, R3 ;  /* 0x00000000030f12ca */ /* 0x000fe200000e0000 */
[--C-:B---3--:R-:W-:Y:S01]  /*0290*/  @P0 IMAD.MOV.U32 R19, RZ, RZ, R8.reuse ;  /* 0x000000ffff130224 */ /* 0x108fe200078e0008 */
[-C--:B------:R-:W-:Y:S01]  /*02a0*/  @P0 MOV R17, R10.reuse ;  /* 0x0000000a00110202 */ /* 0x080fe20000000f00 */
[----:B------:R-:W-:Y:S01]  /*02b0*/  @P0 IMAD.MOV.U32 R18, RZ, RZ, R9 ;  /* 0x000000ffff120224 */ /* 0x000fe200078e0009 */
[----:B------:R-:W-:Y:S01]  /*02c0*/  @!P0 MOV R17, R10 ;  /* 0x0000000a00118202 */ /* 0x000fe20000000f00 */
[----:B------:R-:W-:-:S02]  /*02d0*/  @!P0 IMAD.MOV.U32 R19, RZ, RZ, R8 ;  /* 0x000000ffff138224 */ /* 0x000fc400078e0008 */
[----:B------:R-:W-:Y:S02]  /*02e0*/  @!P0 IMAD.MOV.U32 R18, RZ, RZ, R9 ;  /* 0x000000ffff128224 */ /* 0x000fe400078e0009 */
[----:B------:R-:W-:Y:S01]  /*02f0*/  @P0 IMAD.MOV.U32 R16, RZ, RZ, R11 ;  /* 0x000000ffff100224 */ /* 0x000fe200078e000b */
[----:B------:R-:W-:Y:S01]  /*0300*/  @P0 MOV R14, R5 ;  /* 0x00000005000e0202 */ /* 0x000fe20000000f00 */
[----:B------:R-:W-:Y:S01]  /*0310*/  @P0 IMAD.MOV.U32 R15, RZ, RZ, R4 ;  /* 0x000000ffff0f0224 */ /* 0x000fe200078e0004 */
[----:B----4-:R-:W-:Y:S06]  /*0320*/  @P2 EXIT ;  /* 0x000000000000294d */ /* 0x010fec0003800000 */
[----:B------:R-:W0:Y:S01]  /*0330*/  LDC R0, c[0x0][0x360] ;  /* 0x0000d800ff007b82 */ /* 0x000e220000000800 */
[----:B------:R-:W-:Y:S01]  /*0340*/  @!P0 IMAD.MOV.U32 R15, RZ, RZ, R4 ;  /* 0x000000ffff0f8224 */ /* 0x000fe200078e0004 */
[----:B------:R-:W-:Y:S01]  /*0350*/  SHF.R.U64 R4, R60, 0x2, R61 ;  /* 0x000000023c047819 */ /* 0x000fe2000000123d */
[----:B------:R-:W-:Y:S01]  /*0360*/  @!P0 IMAD.MOV.U32 R14, RZ, RZ, R5 ;  /* 0x000000ffff0e8224 */ /* 0x000fe200078e0005 */
[----:B------:R-:W-:Y:S01]  /*0370*/  UIADD3 UR5, UPT, UPT, UR14, -0x61c88647, URZ ;  /* 0x9e3779b90e057890 */ /* 0x000fe2000fffe0ff */
[----:B-----5:R-:W-:Y:S01]  /*0380*/  @P0 IMAD.MOV.U32 R10, RZ, RZ, R57 ;  /* 0x000000ffff0a0224 */ /* 0x020fe200078e0039 */
[----:B------:R-:W-:Y:S01]  /*0390*/  @!P0 MOV R10, R57 ;  /* 0x00000039000a8202 */ /* 0x000fe20000000f00 */
[----:B------:R-:W-:Y:S01]  /*03a0*/  @P0 IMAD.MOV.U32 R5, RZ, RZ, R22 ;  /* 0x000000ffff050224 */ /* 0x000fe200078e0016 */
[----:B------:R-:W-:Y:S01]  /*03b0*/  @!P0 MOV R5, R22 ;  /* 0x0000001600058202 */ /* 0x000fe20000000f00 */
[----:B------:R-:W-:Y:S01]  /*03c0*/  IMAD.HI.U32 R22, R4, -0x2daee0ad, RZ ;  /* 0xd2511f5304167827 */ /* 0x000fe200078e00ff */
[----:B------:R-:W-:Y:S01]  /*03d0*/  UIADD3 UR6, UPT, UPT, UR15, -0x4498517b, URZ ;  /* 0xbb67ae850f067890 */ /* 0x000fe2000fffe0ff */
[----:B------:R-:W-:Y:S01]  /*03e0*/  @P0 MOV R13, R6 ;  /* 0x00000006000d0202 */ /* 0x000fe20000000f00 */
[----:B------:R-:W-:Y:S01]  /*03f0*/  UIADD3 UR7, UPT, UPT, UR14, 0x78dde6e4, URZ ;  /* 0x78dde6e40e077890 */ /* 0x000fe2000fffe0ff */
[----:B------:R-:W-:Y:S01]  /*0400*/  @!P0 IMAD.MOV.U32 R16, RZ, RZ, R11 ;  /* 0x000000ffff108224 */ /* 0x000fe200078e000b */
[----:B------:R-:W-:Y:S01]  /*0410*/  @P0 MOV R11, R56 ;  /* 0x00000038000b0202 */ /* 0x000fe20000000f00 */
[----:B------:R-:W-:Y:S01]  /*0420*/  @!P0 IMAD.MOV.U32 R11, RZ, RZ, R56 ;  /* 0x000000ffff0b8224 */ /* 0x000fe200078e0038 */
[----:B------:R-:W-:Y:S01]  /*0430*/  LOP3.LUT R56, R22, UR15, RZ, 0x3c, !PT ;  /* 0x0000000f16387c12 */ /* 0x000fe2000f8e3cff */
[----:B------:R-:W-:Y:S01]  /*0440*/  @P0 IMAD.MOV.U32 R9, RZ, RZ, R58 ;  /* 0x000000ffff090224 */ /* 0x000fe200078e003a */
[----:B------:R-:W-:Y:S01]  /*0450*/  @!P0 MOV R9, R58 ;  /* 0x0000003a00098202 */ /* 0x000fe20000000f00 */
[--C-:B------:R-:W-:Y:S01]  /*0460*/  @P0 IMAD.MOV.U32 R8, RZ, RZ, R59.reuse ;  /* 0x000000ffff080224 */ /* 0x100fe200078e003b */
[----:B------:R-:W-:Y:S01]  /*0470*/  @P0 MOV R66, R50 ;  /* 0x0000003200420202 */ /* 0x000fe20000000f00 */
[----:B------:R-:W-:Y:S01]  /*0480*/  @!P0 IMAD.MOV.U32 R8, RZ, RZ, R59 ;  /* 0x000000ffff088224 */ /* 0x000fe200078e003b */
[----:B------:R-:W-:Y:S01]  /*0490*/  UIADD3 UR8, UPT, UPT, UR15, -0x56f99767, URZ ;  /* 0xa90668990f087890 */ /* 0x000fe2000fffe0ff */
[----:B------:R-:W-:Y:S01]  /*04a0*/  IMAD.HI.U32 R22, R56, -0x326172a9, RZ ;  /* 0xcd9e8d5738167827 */ /* 0x000fe200078e00ff */
[----:B------:R-:W-:Y:S01]  /*04b0*/  UIADD3 UR9, UPT, UPT, UR14, -0x4ab325aa, URZ ;  /* 0xb54cda560e097890 */ /* 0x000fe2000fffe0ff */
[----:B------:R-:W-:Y:S01]  /*04c0*/  @P0 MOV R70, R47 ;  /* 0x0000002f00460202 */ /* 0x000fe20000000f00 */
[----:B------:R-:W-:Y:S01]  /*04d0*/  UIADD3 UR10, UPT, UPT, UR15, 0x1fd5c5a3, URZ ;  /* 0x1fd5c5a30f0a7890 */ /* 0x000fe2000fffe0ff */
[----:B0-----:R-:W-:Y:S01]  /*04e0*/  IMAD R3, R0, UR4, R65 ;  /* 0x0000000400037c24 */ /* 0x001fe2000f8e0241 */
[----:B------:R-:W-:Y:S01]  /*04f0*/  SHF.R.U32.HI R0, RZ, 0x2, R61 ;  /* 0x00000002ff007819 */ /* 0x000fe2000001163d */
[----:B------:R-:W-:Y:S01]  /*0500*/  IMAD R61, R4, -0x2daee0ad, RZ ;  /* 0xd2511f53043d7824 */ /* 0x000fe200078e02ff */
[----:B------:R-:W-:Y:S01]  /*0510*/  UIADD3 UR11, UPT, UPT, UR14, -0xe443238, URZ ;  /* 0xf1bbcdc80e0b7890 */ /* 0x000fe2000fffe0ff */
[C---:B------:R-:W-:Y:S01]  /*0520*/  IMAD.HI.U32 R57, R3.reuse, -0x326172a9, RZ ;  /* 0xcd9e8d5703397827 */ /* 0x040fe200078e00ff */
[----:B------:R-:W-:Y:S01]  /*0530*/  UIADD3 UR18, UPT, UPT, UR15, -0x695add53, URZ ;  /* 0x96a522ad0f127890 */ /* 0x000fe2000fffe0ff */
[----:B------:R-:W-:Y:S01]  /*0540*/  @P0 MOV R73, R40 ;  /* 0x0000002800490202 */ /* 0x000fe20000000f00 */
[----:B------:R-:W-:Y:S01]  /*0550*/  UIADD3 UR20, UPT, UPT, UR14, -0x700cb87f, URZ ;  /* 0x8ff347810e147890 */ /* 0x000fe2000fffe0ff */
[----:B------:R-:W-:Y:S01]  /*0560*/  IMAD R59, R3, -0x326172a9, RZ ;  /* 0xcd9e8d57033b7824 */ /* 0x000fe200078e02ff */
[----:B------:R-:W-:Y:S01]  /*0570*/  LOP3.LUT R57, R0, UR14, R57, 0x96, !PT ;  /* 0x0000000e00397c12 */ /* 0x000fe2000f8e9639 */
[----:B------:R-:W-:Y:S01]  /*0580*/  @P0 IMAD.MOV.U32 R12, RZ, RZ, R7 ;  /* 0x000000ffff0c0224 */ /* 0x000fe200078e0007 */
[----:B------:R-:W-:Y:S01]  /*0590*/  @!P0 MOV R12, R7 ;  /* 0x00000007000c8202 */ /* 0x000fe20000000f00 */
[----:B------:R-:W-:Y:S01]  /*05a0*/  @!P0 IMAD.MOV.U32 R13, RZ, RZ, R6 ;  /* 0x000000ffff0d8224 */ /* 0x000fe200078e0006 */
[----:B------:R-:W-:Y:S01]  /*05b0*/  LOP3.LUT R59, R59, UR5, R22, 0x96, !PT ;  /* 0x000000053b3b7c12 */ /* 0x000fe2000f8e9616 */
[----:B------:R-:W-:Y:S01]  /*05c0*/  IMAD.HI.U32 R58, R57, -0x2daee0ad, RZ ;  /* 0xd2511f53393a7827 */ /* 0x000fe200078e00ff */
[----:B------:R-:W-:Y:S01]  /*05d0*/  UIADD3 UR5, UPT, UPT, UR14, 0x3c6ef372, URZ ;  /* 0x3c6ef3720e057890 */ /* 0x000fe2000fffe0ff */
[----:B------:R-:W-:-:S02]  /*05e0*/  @P0 MOV R22, R48 ;  /* 0x0000003000160202 */ /* 0x000fc40000000f00 */
[----:B------:R-:W-:Y:S01]  /*05f0*/  @!P0 CS2R R38, SRZ ;  /* 0x0000000000268805 */ /* 0x000fe2000001ff00 */
[----:B------:R-:W-:Y:S01]  /*0600*/  @P0 IMAD.MOV.U32 R7, RZ, RZ, R20 ;  /* 0x000000ffff070224 */ /* 0x000fe200078e0014 */
[----:B------:R-:W-:Y:S01]  /*0610*/  LOP3.LUT R58, R61, UR6, R58, 0x96, !PT ;  /* 0x000000063d3a7c12 */ /* 0x000fe2000f8e963a */
[--C-:B------:R-:W-:Y:S01]  /*0620*/  @P0 IMAD.MOV.U32 R6, RZ, RZ, R21.reuse ;  /* 0x000000ffff060224 */ /* 0x100fe200078e0015 */
[----:B------:R-:W-:Y:S01]  /*0630*/  @!P0 MOV R7, R20 ;  /* 0x0000001400078202 */ /* 0x000fe20000000f00 */
[----:B------:R-:W-:Y:S01]  /*0640*/  @!P0 IMAD.MOV.U32 R6, RZ, RZ, R21 ;  /* 0x000000ffff068224 */ /* 0x000fe200078e0015 */
[-C--:B------:R-:W-:Y:S01]  /*0650*/  @P0 MOV R20, R53.reuse ;  /* 0x0000003500140202 */ /* 0x080fe20000000f00 */
[--C-:B------:R-:W-:Y:S01]  /*0660*/  @P0 IMAD.MOV.U32 R21, RZ, RZ, R52.reuse ;  /* 0x000000ffff150224 */ /* 0x100fe200078e0034 */
[----:B------:R-:W-:Y:S01]  /*0670*/  @!P0 MOV R20, R53 ;  /* 0x0000003500148202 */ /* 0x000fe20000000f00 */
[----:B------:R-:W-:Y:S01]  /*0680*/  @!P0 IMAD.MOV.U32 R21, RZ, RZ, R52 ;  /* 0x000000ffff158224 */ /* 0x000fe200078e0034 */
[----:B------:R-:W-:Y:S01]  /*0690*/  UIADD3 UR6, UPT, UPT, UR15, 0x76cf5d0a, URZ ;  /* 0x76cf5d0a0f067890 */ /* 0x000fe2000fffe0ff */
[----:B------:R-:W-:Y:S01]  /*06a0*/  IMAD R53, R56, -0x326172a9, RZ ;  /* 0xcd9e8d5738357824 */ /* 0x000fe200078e02ff */
[----:B------:R-:W-:Y:S01]  /*06b0*/  @!P0 MOV R22, R48 ;  /* 0x0000003000168202 */ /* 0x000fe20000000f00 */
[----:B------:R-:W-:Y:S01]  /*06c0*/  IMAD R57, R57, -0x2daee0ad, RZ ;  /* 0xd2511f5339397824 */ /* 0x000fe200078e02ff */
[----:B------:R-:W-:Y:S01]  /*06d0*/  LOP3.LUT R95, R60, 0x3, RZ, 0xc0, !PT ;  /* 0x000000033c5f7812 */ /* 0x000fe200078ec0ff */
        /* <DEDUP_REMOVED lines=12> */
[----:B------:R-:W-:Y:S01]  /*07a0*/  IMAD R53, R58, -0x326172a9, RZ ;  /* 0xcd9e8d573a357824 */ /* 0x000fe200078e02ff */
[----:B------:R-:W-:Y:S01]  /*07b0*/  @!P0 CS2R R28, SRZ ;  /* 0x00000000001c8805 */ /* 0x000fe2000001ff00 */
[----:B------:R-:W-:Y:S01]  /*07c0*/  IMAD.HI.U32 R48, R56, -0x326172a9, RZ ;  /* 0xcd9e8d5738307827 */ /* 0x000fe200078e00ff */
[----:B------:R-:W-:-:S02]  /*07d0*/  @!P0 CS2R R26, SRZ ;  /* 0x00000000001a8805 */ /* 0x000fc4000001ff00 */
[----:B------:R-:W-:Y:S01]  /*07e0*/  @!P0 CS2R R24, SRZ ;  /* 0x0000000000188805 */ /* 0x000fe2000001ff00 */
[----:B------:R-:W-:Y:S01]  /*07f0*/  UPLOP3.LUT UP0, UPT, UPT, UPT, UPT, 0x40, 0x4 ;  /* 0x000000000004789c */ /* 0x000fe20003f0e870 */
[----:B------:R-:W-:Y:S01]  /*0800*/  IMAD R59, R59, -0x2daee0ad, RZ ;  /* 0xd2511f533b3b7824 */ /* 0x000fe200078e02ff */
[----:B------:R-:W-:Y:S01]  /*0810*/  LOP3.LUT R48, R53, UR5, R48, 0x96, !PT ;  /* 0x0000000535307c12 */ /* 0x000fe2000f8e9630 */
[C---:B------:R-:W-:Y:S01]  /*0820*/  IMAD.HI.U32 R54, R52.reuse, -0x2daee0ad, RZ ;  /* 0xd2511f5334367827 */ /* 0x040fe200078e00ff */
[----:B------:R-:W-:Y:S01]  /*0830*/  UIADD3 UR5, UPT, UPT, UR15, -0x126145ec, URZ ;  /* 0xed9eba140f057890 */ /* 0x000fe2000fffe0ff */
[----:B------:R-:W0:Y:S02]  /*0840*/  LDCU UR22, c[0x0][0x404] ;  /* 0x00008080ff1677ac */ /* 0x000e240008000800 */
[--C-:B------:R-:W-:Y:S01]  /*0850*/  @P0 IMAD.MOV.U32 R65, RZ, RZ, R49.reuse ;  /* 0x000000ffff410224 */ /* 0x100fe200078e0031 */
[----:B------:R-:W-:Y:S01]  /*0860*/  LOP3.LUT R54, R59, UR6, R54, 0x96, !PT ;  /* 0x000000063b367c12 */ /* 0x000fe2000f8e9636 */
[----:B------:R-:W-:Y:S01]  /*0870*/  @!P0 IMAD.MOV.U32 R65, RZ, RZ, R49 ;  /* 0x000000ffff418224 */ /* 0x000fe200078e0031 */
[----:B------:R-:W-:Y:S01]  /*0880*/  UIADD3 UR6, UPT, UPT, UR14, 0x1715609d, URZ ;  /* 0x1715609d0e067890 */ /* 0x000fe2000fffe0ff */
[----:B------:R-:W-:Y:S01]  /*0890*/  IMAD R53, R52, -0x2daee0ad, RZ ;  /* 0xd2511f5334357824 */ /* 0x000fe200078e02ff */
[----:B------:R-:W1:Y:S01]  /*08a0*/  LDCU UR23, c[0x0][0x388] ;  /* 0x00007100ff1777ac */ /* 0x000e620008000800 */
[----:B------:R-:W-:-:S02]  /*08b0*/  IMAD R56, R56, -0x326172a9, RZ ;  /* 0xcd9e8d5738387824 */ /* 0x000fc400078e02ff */
[----:B------:R-:W-:Y:S01]  /*08c0*/  IMAD.HI.U32 R49, R54, -0x326172a9, RZ ;  /* 0xcd9e8d5736317827 */ /* 0x000fe200078e00ff */
[----:B------:R-:W2:Y:S03]  /*08d0*/  LDCU.U8 UR24, c[0x0][0x410] ;  /* 0x00008200ff1877ac */ /* 0x000ea60008000000 */
[----:B------:R-:W-:Y:S01]  /*08e0*/  IMAD.HI.U32 R52, R48, -0x2daee0ad, RZ ;  /* 0xd2511f5330347827 */ /* 0x000fe200078e00ff */
[----:B------:R-:W-:Y:S01]  /*08f0*/  LOP3.LUT R49, R56, UR7, R49, 0x96, !PT ;  /* 0x0000000738317c12 */ /* 0x000fe2000f8e9631 */
[----:B------:R-:W-:Y:S02]  /*0900*/  UIADD3 UR7, UPT, UPT, UR15, 0x646e171e, URZ ;  /* 0x646e171e0f077890 */ /* 0x000fe4000fffe0ff */
[--C-:B------:R-:W-:Y:S01]  /*0910*/  @P0 IMAD.MOV.U32 R2, RZ, RZ, R23.reuse ;  /* 0x000000ffff020224 */ /* 0x100fe200078e0017 */
[----:B------:R-:W-:Y:S01]  /*0920*/  LOP3.LUT R52, R53, UR5, R52, 0x96, !PT ;  /* 0x0000000535347c12 */ /* 0x000fe2000f8e9634 */
[----:B------:R-:W-:Y:S01]  /*0930*/  @!P0 IMAD.MOV.U32 R2, RZ, RZ, R23 ;  /* 0x000000ffff028224 */ /* 0x000fe200078e0017 */
[----:B------:R-:W-:Y:S01]  /*0940*/  UIADD3 UR5, UPT, UPT, UR14, 0x5384540f, URZ ;  /* 0x5384540f0e057890 */ /* 0x000fe2000fffe0ff */
[--C-:B------:R-:W-:Y:S01]  /*0950*/  @P0 IMAD.MOV.U32 R23, RZ, RZ, R55.reuse ;  /* 0x000000ffff170224 */ /* 0x100fe200078e0037 */
[----:B------:R-:W3:Y:S01]  /*0960*/  LDCU UR25, c[0x0][0x400] ;  /* 0x00008000ff1977ac */ /* 0x000ee20008000800 */
[----:B------:R-:W-:-:S02]  /*0970*/  @!P0 IMAD.MOV.U32 R23, RZ, RZ, R55 ;  /* 0x000000ffff178224 */ /* 0x000fc400078e0037 */
[----:B------:R-:W-:Y:S01]  /*0980*/  @!P0 IMAD.MOV.U32 R66, RZ, RZ, R50 ;  /* 0x000000ffff428224 */ /* 0x000fe200078e0032 */
[----:B------:R-:W4:Y:S01]  /*0990*/  LDCU.64 UR16, c[0x0][0x408] ;  /* 0x00008100ff1077ac */ /* 0x000f220008000a00 */
[----:B------:R-:W-:Y:S02]  /*09a0*/  IMAD R55, R48, -0x2daee0ad, RZ ;  /* 0xd2511f5330377824 */ /* 0x000fe400078e02ff */
[----:B------:R-:W-:Y:S02]  /*09b0*/  IMAD R53, R54, -0x326172a9, RZ ;  /* 0xcd9e8d5736357824 */ /* 0x000fe400078e02ff */
[----:B------:R-:W-:-:S04]  /*09c0*/  IMAD.HI.U32 R50, R52, -0x326172a9, RZ ;  /* 0xcd9e8d5734327827 */ /* 0x000fc800078e00ff */
[----:B------:R-:W-:Y:S01]  /*09d0*/  IMAD.HI.U32 R48, R49, -0x2daee0ad, RZ ;  /* 0xd2511f5331307827 */ /* 0x000fe200078e00ff */
[----:B------:R-:W-:Y:S01]  /*09e0*/  LOP3.LUT R50, R53, UR6, R50, 0x96, !PT ;  /* 0x0000000635327c12 */ /* 0x000fe2000f8e9632 */
[----:B------:R-:W-:Y:S02]  /*09f0*/  UIADD3 UR6, UPT, UPT, UR15, -0x24c28bd8, URZ ;  /* 0xdb3d74280f067890 */ /* 0x000fe4000fffe0ff */
[----:B------:R-:W-:Y:S01]  /*0a00*/  @P0 IMAD.MOV.U32 R67, RZ, RZ, R51 ;  /* 0x000000ffff430224 */ /* 0x000fe200078e0033 */
[----:B------:R-:W-:Y:S01]  /*0a10*/  LOP3.LUT R48, R55, UR8, R48, 0x96, !PT ;  /* 0x0000000837307c12 */ /* 0x000fe2000f8e9630 */
[----:B------:R-:W-:Y:S01]  /*0a20*/  IMAD R54, R49, -0x2daee0ad, RZ ;  /* 0xd2511f5331367824 */ /* 0x000fe200078e02ff */
[----:B------:R-:W-:Y:S01]  /*0a30*/  @!P0 MOV R67, R51 ;  /* 0x0000003300438202 */ /* 0x000fe20000000f00 */
[----:B------:R-:W-:Y:S02]  /*0a40*/  IMAD R52, R52, -0x326172a9, RZ ;  /* 0xcd9e8d5734347824 */ /* 0x000fe400078e02ff */
[----:B------:R-:W-:-:S04]  /*0a50*/  IMAD.HI.U32 R51, R48, -0x326172a9, RZ ;  /* 0xcd9e8d5730337827 */ /* 0x000fc800078e00ff */
[----:B------:R-:W-:Y:S01]  /*0a60*/  IMAD.HI.U32 R49, R50, -0x2daee0ad, RZ ;  /* 0xd2511f5332317827 */ /* 0x000fe200078e00ff */
[----:B------:R-:W-:-:S03]  /*0a70*/  LOP3.LUT R51, R52, UR9, R51, 0x96, !PT ;  /* 0x0000000934337c12 */ /* 0x000fc6000f8e9633 */
[----:B------:R-:W-:Y:S01]  /*0a80*/  @P0 IMAD.MOV.U32 R68, RZ, RZ, R45 ;  /* 0x000000ffff440224 */ /* 0x000fe200078e002d */
[----:B------:R-:W-:Y:S01]  /*0a90*/  LOP3.LUT R49, R54, UR7, R49, 0x96, !PT ;  /* 0x0000000736317c12 */ /* 0x000fe2000f8e9631 */
[----:B------:R-:W-:Y:S01]  /*0aa0*/  @P0 IMAD.MOV.U32 R69, RZ, RZ, R44 ;  /* 0x000000ffff450224 */ /* 0x000fe200078e002c */
[----:B------:R-:W-:Y:S01]  /*0ab0*/  @!P0 MOV R69, R44 ;  /* 0x0000002c00458202 */ /* 0x000fe20000000f00 */
[----:B------:R-:W-:Y:S02]  /*0ac0*/  @!P0 IMAD.MOV.U32 R68, RZ, RZ, R45 ;  /* 0x000000ffff448224 */ /* 0x000fe400078e002d */
[----:B------:R-:W-:Y:S02]  /*0ad0*/  IMAD R45, R48, -0x326172a9, RZ ;  /* 0xcd9e8d57302d7824 */ /* 0x000fe400078e02ff */
[----:B------:R-:W-:-:S04]  /*0ae0*/  IMAD.HI.U32 R44, R49, -0x326172a9, RZ ;  /* 0xcd9e8d57312c7827 */ /* 0x000fc800078e00ff */
[----:B------:R-:W-:Y:S01]  /*0af0*/  IMAD R53, R50, -0x2daee0ad, RZ ;  /* 0xd2511f5332357824 */ /* 0x000fe200078e02ff */
[----:B------:R-:W-:Y:S01]  /*0b00*/  LOP3.LUT R44, R45, UR5, R44, 0x96, !PT ;  /* 0x000000052d2c7c12 */ /* 0x000fe2000f8e962c */
[----:B------:R-:W-:-:S04]  /*0b10*/  IMAD.HI.U32 R48, R51, -0x2daee0ad, RZ ;  /* 0xd2511f5333307827 */ /* 0x000fc800078e00ff */
[----:B------:R-:W-:Y:S01]  /*0b20*/  @P0 IMAD.MOV.U32 R71, RZ, RZ, R46 ;  /* 0x000000ffff470224 */ /* 0x000fe200078e002e */
[----:B------:R-:W-:Y:S01]  /*0b30*/  LOP3.LUT R48, R53, UR10, R48, 0x96, !PT ;  /* 0x0000000a35307c12 */ /* 0x000fe2000f8e9630 */
[----:B------:R-:W-:Y:S02]  /*0b40*/  @!P0 IMAD.MOV.U32 R71, RZ, RZ, R46 ;  /* 0x000000ffff478224 */ /* 0x000fe400078e002e */
[----:B------:R-:W-:Y:S02]  /*0b50*/  @!P0 IMAD.MOV.U32 R70, RZ, RZ, R47 ;  /* 0x000000ffff468224 */ /* 0x000fe400078e002f */
[----:B------:R-:W-:Y:S02]  /*0b60*/  IMAD R46, R49, -0x326172a9, RZ ;  /* 0xcd9e8d57312e7824 */ /* 0x000fe400078e02ff */
[----:B------:R-:W-:-:S04]  /*0b70*/  IMAD.HI.U32 R45, R48, -0x326172a9, RZ ;  /* 0xcd9e8d57302d7827 */ /* 0x000fc800078e00ff */
[----:B------:R-:W-:Y:S01]  /*0b80*/  IMAD R50, R51, -0x2daee0ad, RZ ;  /* 0xd2511f5333327824 */ /* 0x000fe200078e02ff */
[----:B------:R-:W-:Y:S01]  /*0b90*/  LOP3.LUT R45, R46, UR11, R45, 0x96, !PT ;  /* 0x0000000b2e2d7c12 */ /* 0x000fe2000f8e962d */
[----:B------:R-:W-:Y:S01]  /*0ba0*/  IMAD.HI.U32 R47, R44, -0x2daee0ad, RZ ;  /* 0xd2511f532c2f7827 */ /* 0x000fe200078e00ff */
[----:B------:R-:W0:Y:S03]  /*0bb0*/  LDCU.128 UR8, c[0x0][0x3f0] ;  /* 0x00007e00ff0877ac */ /* 0x000e260008000c00 */
[----:B------:R-:W-:Y:S01]  /*0bc0*/  @P0 IMAD.MOV.U32 R72, RZ, RZ, R41 ;  /* 0x000000ffff480224 */ /* 0x000fe200078e0029 */
[----:B------:R-:W-:Y:S01]  /*0bd0*/  LOP3.LUT R47, R50, UR6, R47, 0x96, !PT ;  /* 0x00000006322f7c12 */ /* 0x000fe2000f8e962f */
[----:B------:R-:W-:Y:S01]  /*0be0*/  IMAD R44, R44, -0x2daee0ad, RZ ;  /* 0xd2511f532c2c7824 */ /* 0x000fe200078e02ff */
[----:B------:R-:W-:Y:S01]  /*0bf0*/  @!P0 MOV R72, R41 ;  /* 0x0000002900488202 */ /* 0x000fe20000000f00 */
[----:B------:R-:W-:-:S04]  /*0c00*/  IMAD.HI.U32 R93, R45, -0x2daee0ad, RZ ;  /* 0xd2511f532d5d7827 */ /* 0x000fc800078e00ff */
[----:B------:R-:W-:Y:S01]  /*0c10*/  IMAD R41, R48, -0x326172a9, RZ ;  /* 0xcd9e8d5730297824 */ /* 0x000fe200078e02ff */
[----:B------:R-:W-:Y:S01]  /*0c20*/  LOP3.LUT R93, R44, UR18, R93, 0x96, !PT ;  /* 0x000000122c5d7c12 */ /* 0x000fe2000f8e965d */
[----:B------:R-:W-:Y:S01]  /*0c30*/  IMAD.HI.U32 R92, R47, -0x326172a9, RZ ;  /* 0xcd9e8d572f5c7827 */ /* 0x000fe200078e00ff */
[----:B------:R-:W0:Y:S03]  /*0c40*/  LDCU.64 UR18, c[0x0][0x3a0] ;  /* 0x00007400ff1277ac */ /* 0x000e260008000a00 */
[----:B------:R-:W-:Y:S01]  /*0c50*/  @P0 IMAD.MOV.U32 R75, RZ, RZ, R42 ;  /* 0x000000ffff4b0224 */ /* 0x000fe200078e002a */
[----:B------:R-:W-:Y:S01]  /*0c60*/  @!P0 MOV R75, R42 ;  /* 0x0000002a004b8202 */ /* 0x000fe20000000f00 */
[--C-:B------:R-:W-:Y:S01]  /*0c70*/  @P0 IMAD.MOV.U32 R74, RZ, RZ, R43.reuse ;  /* 0x000000ffff4a0224 */ /* 0x100fe200078e002b */
[----:B------:R-:W-:Y:S01]  /*0c80*/  LOP3.LUT R92, R41, UR20, R92, 0x96, !PT ;  /* 0x00000014295c7c12 */ /* 0x000fe2000f8e965c */
[----:B------:R-:W-:Y:S01]  /*0c90*/  @!P0 IMAD.MOV.U32 R73, RZ, RZ, R40 ;  /* 0x000000ffff498224 */ /* 0x000fe200078e0028 */
[----:B------:R-:W0:Y:S01]  /*0ca0*/  LDCU.64 UR20, c[0x0][0x380] ;  /* 0x00007000ff1477ac */ /* 0x000e220008000a00 */
[----:B------:R-:W-:-:S02]  /*0cb0*/  @!P0 IMAD.MOV.U32 R74, RZ, RZ, R43 ;  /* 0x000000ffff4a8224 */ /* 0x000fc400078e002b */
[----:B------:R-:W-:Y:S02]  /*0cc0*/  IMAD.MOV.U32 R91, RZ, RZ, RZ ;  /* 0x000000ffff5b7224 */ /* 0x000fe400078e00ff */
[----:B------:R-:W-:Y:S02]  /*0cd0*/  IMAD R94, R45, -0x2daee0ad, RZ ;  /* 0xd2511f532d5e7824 */ /* 0x000fe400078e02ff */
[----:B-1234-:R-:W-:-:S07]  /*0ce0*/  IMAD R90, R47, -0x326172a9, RZ ;  /* 0xcd9e8d572f5a7824 */ /* 0x01efce00078e02ff */
.L_x_5414:
[----:B0-----:R-:W-:-:S06]  /*0cf0*/  UIMAD.WIDE UR6, UR4, 0x4, UR8 ;  /* 0x00000004040678a5 */ /* 0x001fcc000f8e0208 */
[----:B------:R-:W-:Y:S01]  /*0d00*/  MOV R106, UR6 ;  /* 0x00000006006a7c02 */ /* 0x000fe20008000f00 */
[----:B------:R-:W-:-:S05]  /*0d10*/  IMAD.U32 R107, RZ, RZ, UR7 ;  /* 0x00000007ff6b7e24 */ /* 0x000fca000f8e00ff */
[----:B------:R-:W2:Y:S01]  /*0d20*/  LDG.E R106, desc[UR12][R106.64] ;  /* 0x0000000c6a6a7981 */ /* 0x000ea2000c1e1900 */
[----:B------:R-:W-:Y:S01]  /*0d30*/  UIMAD.WIDE UR6, UR4, 0x4, UR10 ;  /* 0x00000004040678a5 */ /* 0x000fe2000f8e020a */
[----:B-1----:R-:W0:Y:S01]  /*0d40*/  S2R R60, SR_TID.X ;  /* 0x00000000003c7919 */ /* 0x002e220000002100 */
[----:B------:R-:W-:-:S04]  /*0d50*/  IMAD.MOV.U32 R103, RZ, RZ, RZ ;  /* 0x000000ffff677224 */ /* 0x000fc800078e00ff */
[----:B------:R-:W-:Y:S01]  /*0d60*/  IMAD.U32 R51, RZ, RZ, UR7 ;  /* 0x00000007ff337e24 */ /* 0x000fe2000f8e00ff */
[----:B--2---:R-:W-:-:S13]  /*0d70*/  ISETP.GE.AND P1, PT, R106, 0x1, PT ;  /* 0x000000016a00780c */ /* 0x004fda0003f26270 */
[----:B------:R-:W1:Y:S01]  /*0d80*/  @P1 LDC.64 R48, c[0x0][0x390] ;  /* 0x0000e400ff301b82 */ /* 0x000e620000000a00 */
[----:B------:R-:W-:-:S04]  /*0d90*/  @P1 VIADD R50, R106, 0xffffffff ;  /* 0xffffffff6a321836 */ /* 0x000fc80000000000 */
[----:B------:R-:W-:Y:S01]  /*0da0*/  @P1 IMAD R52, R50, UR23, RZ ;  /* 0x0000001732341c24 */ /* 0x000fe2000f8e02ff */
[----:B------:R-:W-:-:S04]  /*0db0*/  MOV R50, UR6 ;  /* 0x0000000600327c02 */ /* 0x000fc80008000f00 */
[----:B------:R-:W-:Y:S02]  /*0dc0*/  @P1 SHF.R.S32.HI R53, RZ, 0x1f, R52 ;  /* 0x0000001fff351819 */ /* 0x000fe40000011434 */
[----:B------:R2:W3:Y:S02]  /*0dd0*/  LDG.E R50, desc[UR12][R50.64] ;  /* 0x0000000c32327981 */ /* 0x0004e4000c1e1900 */
[----:B------:R-:W-:-:S04]  /*0de0*/  @P1 LEA.HI R53, R53, R52, RZ, 0x3 ;  /* 0x0000003435351211 */ /* 0x000fc800078f18ff */
[----:B0-----:R-:W-:-:S05]  /*0df0*/  @P1 LEA.HI.SX32 R103, R53, R60, 0x1d ;  /* 0x0000003c35671211 */ /* 0x001fca00078feaff */
[----:B-1----:R-:W-:-:S05]  /*0e00*/  @P1 IMAD.WIDE.U32 R48, R103, 0x10, R48 ;  /* 0x0000001067301825 */ /* 0x002fca00078e0030 */
[----:B-----5:R0:W5:Y:S01]  /*0e10*/  @P1 LDG.E.128 R40, desc[UR12][R48.64] ;  /* 0x0000000c30281981 */ /* 0x020162000c1e1d00 */
[----:B------:R-:W-:Y:S01]  /*0e20*/  ISETP.NE.U32.AND P0, PT, RZ, UR18, PT ;  /* 0x00000012ff007c0c */ /* 0x000fe2000bf05070 */
[----:B------:R-:W-:-:S03]  /*0e30*/  UIMAD UR5, UR4, UR23, URZ ;  /* 0x00000017040572a4 */ /* 0x000fc6000f8e02ff */
[----:B------:R-:W-:Y:S01]  /*0e40*/  ISETP.NE.AND.EX P0, PT, RZ, UR19, PT, P0 ;  /* 0x00000013ff007c0c */ /* 0x000fe2000bf05300 */
[----:B------:R-:W-:-:S04]  /*0e50*/  USHF.R.S32.HI UR6, URZ, 0x1f, UR5 ;  /* 0x0000001fff067899 */ /* 0x000fc80008011405 */
[----:B------:R-:W-:-:S06]  /*0e60*/  ULEA.HI UR6, UR6, UR5, URZ, 0x3 ;  /* 0x0000000506067291 */ /* 0x000fcc000f8f18ff */
[----:B--2---:R-:W-:-:S04]  /*0e70*/  MOV R51, UR6 ;  /* 0x0000000600337c02 */ /* 0x004fc80008000f00 */
[----:B------:R-:W-:Y:S02]  /*0e80*/  LEA.HI.SX32 R116, R51, R60, 0x1d ;  /* 0x0000003c33747211 */ /* 0x000fe400078feaff */
[----:B---3--:R-:W-:Y:S01]  /*0e90*/  R2UR UR5, R50 ;  /* 0x00000000320572ca */ /* 0x008fe200000e0000 */
[----:B0-----:R-:W-:-:S14]  /*0ea0*/  @!P0 BRA `(.L_x_5141) ;  /* 0x00000034003c8947 */ /* 0x001fdc0003800000 */
[----:B------:R-:W0:Y:S02]  /*0eb0*/  LDC.64 R44, c[0x0][0x3a0] ;  /* 0x0000e800ff2c7b82 */ /* 0x000e240000000a00 */
[----:B0-----:R-:W-:-:S06]  /*0ec0*/  IMAD.WIDE.U32 R44, R116, 0x10, R44 ;  /* 0x00000010742c7825 */ /* 0x001fcc00078e002c */
[----:B------:R-:W2:Y:S01]  /*0ed0*/  LDG.E.128 R44, desc[UR12][R44.64] ;  /* 0x0000000c2c2c7981 */ /* 0x000ea2000c1e1d00 */
[----:B------:R-:W-:-:S13]  /*0ee0*/  ISETP.GT.AND P2, PT, R106, RZ, PT ;  /* 0x000000ff6a00720c */ /* 0x000fda0003f44270 */
[----:B------:R-:W-:Y:S02]  /*0ef0*/  @!P2 IMAD.MOV.U32 R48, RZ, RZ, R95 ;  /* 0x000000ffff30a224 */ /* 0x000fe400078e005f */
[----:B------:R-:W-:Y:S02]  /*0f00*/  @!P2 IMAD.MOV.U32 R56, RZ, RZ, R94 ;  /* 0x000000ffff38a224 */ /* 0x000fe400078e005e */
[----:B--2---:R-:W-:Y:S01]  /*0f10*/  @!P2 HADD2.F32 R59, -RZ, R44.H0_H0 ;  /* 0x2000002cff3ba230 */ /* 0x004fe20000004100 */
        /* <DEDUP_REMOVED lines=16> */
.L_x_5144:
        /* <DEDUP_REMOVED lines=12> */
.L_x_5145:
        /* <DEDUP_REMOVED lines=61> */
.L_x_5143:
        /* <DEDUP_REMOVED lines=12> */
.L_x_5142:
        /* <DEDUP_REMOVED lines=20> */
.L_x_5148:
        /* <DEDUP_REMOVED lines=12> */
.L_x_5149:
        /* <DEDUP_REMOVED lines=59> */
[----:B------:R-:W-:Y:S02]  /*1b20*/  HFMA2 R49, -RZ, RZ, 0, 0 ;  /* 0x00000000ff317431 */ /* 0x000fe400000001ff */
[----:B------:R-:W-:-:S07]  /*1b30*/  IMAD.MOV.U32 R50, RZ, RZ, R56 ;  /* 0x000000ffff327224 */ /* 0x000fce00078e0038 */
.L_x_5147:
[----:B------:R-:W-:Y:S01]  /*1b40*/  I2FP.F32.U32 R48, R50 ;  /* 0x0000003200307245 */ /* 0x000fe20000201000 */
[----:B-----5:R-:W-:Y:S02]  /*1b50*/  HADD2.F32 R50, -RZ, R40.H1_H1 ;  /* 0x30000028ff327230 */ /* 0x020fe40000004100 */
        /* <DEDUP_REMOVED lines=10> */
.L_x_5146:
        /* <DEDUP_REMOVED lines=20> */
.L_x_5152:
        /* <DEDUP_REMOVED lines=12> */
.L_x_5153:
        /* <DEDUP_REMOVED lines=61> */
.L_x_5151:
        /* <DEDUP_REMOVED lines=12> */
.L_x_5150:
        /* <DEDUP_REMOVED lines=20> */
.L_x_5156:
        /* <DEDUP_REMOVED lines=12> */
.L_x_5157:
        /* <DEDUP_REMOVED lines=61> */
.L_x_5155:
[----:B------:R-:W-:Y:S01]  /*2860*/  I2FP.F32.U32 R48, R50 ;  /* 0x0000003200307245 */ /* 0x000fe20000201000 */
[----:B-----5:R-:W-:Y:S01]  /*2870*/  HADD2.F32 R50, -RZ, R41.H1_H1 ;  /* 0x30000029ff327230 */ /* 0x020fe20000004100 */
[----:B------:R-:W-:Y:S01]  /*2880*/  MOV R51, 0x2f800000 ;  /* 0x2f80000000337802 */ /* 0x000fe20000000f00 */
[----:B------:R-:W-:-:S03]  /*2890*/  HADD2.F32 R53, -RZ, R45.H1_H1 ;  /* 0x3000002dff357230 */ /* 0x000fc60000004100 */
[----:B------:R-:W-:Y:S01]  /*28a0*/  FMUL.FTZ R50, R50, UR17 ;  /* 0x0000001132327c20 */ /* 0x000fe20008410000 */
[----:B------:R-:W-:Y:S01]  /*28b0*/  FFMA.FTZ R48, R48, R51, 1.1641532182693481445e-10 ;  /* 0x2f00000030307423 */ /* 0x000fe20000010033 */
[----:B------:R-:W-:Y:S02]  /*28c0*/  HADD2.F32 R51, -RZ, R14.H1_H1 ;  /* 0x3000000eff337230 */ /* 0x000fe40000004100 */
[----:B------:R-:W-:Y:S02]  /*28d0*/  FMUL.FTZ R50, R50, UR16 ;  /* 0x0000001032327c20 */ /* 0x000fe40008410000 */
[----:B------:R-:W-:-:S04]  /*28e0*/  FSETP.GTU.FTZ.AND P3, PT, R48, UR22, PT ;  /* 0x0000001630007c0b */ /* 0x000fc8000bf7c000 */
[----:B------:R-:W-:Y:S02]  /*28f0*/  FSEL R50, R50, RZ, !P3 ;  /* 0x000000ff32327208 */ /* 0x000fe40005800000 */
[----:B------:R-:W-:-:S03]  /*2900*/  SEL R86, RZ, 0x1, P3 ;  /* 0x00000001ff567807 */ /* 0x000fc60001800000 */
[----:B------:R-:W-:-:S07]  /*2910*/  FFMA.FTZ R56, R50, R51, R53 ;  /* 0x0000003332387223 */ /* 0x000fce0000010035 */
.L_x_5154:
        /* <DEDUP_REMOVED lines=20> */
.L_x_5160:
        /* <DEDUP_REMOVED lines=12> */
.L_x_5161:
        /* <DEDUP_REMOVED lines=60> */
.L_x_5159:
[----:B------:R-:W-:Y:S01]  /*2ee0*/  HFMA2 R52, -RZ, RZ, 0.1171875, 0 ;  /* 0x2f800000ff347431 */ /* 0x000fe200000001ff */
[----:B------:R-:W-:Y:S01]  /*2ef0*/  I2FP.F32.U32 R49, R50 ;  /* 0x0000003200317245 */ /* 0x000fe20000201000 */
[----:B-----5:R-:W-:Y:S02]  /*2f00*/  HADD2.F32 R50, -RZ, R42.H0_H0 ;  /* 0x2000002aff327230 */ /* 0x020fe40000004100 */
        /* <DEDUP_REMOVED lines=9> */
.L_x_5158:
        /* <DEDUP_REMOVED lines=20> */
.L_x_5164:
        /* <DEDUP_REMOVED lines=12> */
.L_x_5165:
        /* <DEDUP_REMOVED lines=61> */
.L_x_5163:
        /* <DEDUP_REMOVED lines=12> */
.L_x_5162:
        /* <DEDUP_REMOVED lines=20> */
.L_x_5168:
        /* <DEDUP_REMOVED lines=12> */
.L_x_5169:
        /* <DEDUP_REMOVED lines=57> */
[----:B------:R-:W-:Y:S01]  /*3bc0*/  IMAD.MOV.U32 R50, RZ, RZ, R61 ;  /* 0x000000ffff327224 */ /* 0x000fe200078e003d */
[----:B------:R-:W-:Y:S01]  /*3bd0*/  LOP3.LUT R93, R48, UR7, R99, 0x96, !PT ;  /* 0x00000007305d7c12 */ /* 0x000fe2000f8e9663 */
[----:B------:R-:W-:-:S07]  /*3be0*/  HFMA2 R48, -RZ, RZ, 0, 0 ;  /* 0x00000000ff307431 */ /* 0x000fce00000001ff */
.L_x_5167:
        /* <DEDUP_REMOVED lines=12> */
.L_x_5166:
        /* <DEDUP_REMOVED lines=20> */
.L_x_5172:
        /* <DEDUP_REMOVED lines=12> */
.L_x_5173:
        /* <DEDUP_REMOVED lines=59> */
[----:B------:R-:W-:Y:S02]  /*4260*/  LOP3.LUT R93, R50, UR7, R49, 0x96, !PT ;  /* 0x00000007325d7c12 */ /* 0x000fe4000f8e9631 */
[----:B------:R-:W-:-:S07]  /*4270*/  MOV R49, R98 ;  /* 0x0000006200317202 */ /* 0x000fce0000000f00 */
.L_x_5171:
[----:B------:R-:W-:Y:S01]  /*4280*/  I2FP.F32.U32 R48, R49 ;  /* 0x0000003100307245 */ /* 0x000fe20000201000 */
[----:B-----5:R-:W-:Y:S01]  /*4290*/  HADD2.F32 R49, -RZ, R43.H1_H1 ;  /* 0x3000002bff317230 */ /* 0x020fe20000004100 */
[----:B------:R-:W-:Y:S01]  /*42a0*/  MOV R51, 0x2f800000 ;  /* 0x2f80000000337802 */ /* 0x000fe20000000f00 */
        /* <DEDUP_REMOVED lines=9> */
.L_x_5170:
[----:B------:R-:W-:Y:S02]  /*4340*/  F2FP.F16.F32.PACK_AB R51, RZ, R52 ;  /* 0x00000034ff33723e */ /* 0x000fe400000000ff */
[----:B------:R-:W-:Y:S02]  /*4350*/  PRMT R50, R95, 0x5410, R96 ;  /* 0x000054105f327816 */ /* 0x000fe40000000060 */
[----:B------:R-:W-:Y:S02]  /*4360*/  PRMT R49, R94, 0x5410, R85 ;  /* 0x000054105e317816 */ /* 0x000fe40000000055 */
[----:B------:R-:W-:Y:S02]  /*4370*/  PRMT R48, R84, 0x5410, R83 ;  /* 0x0000541054307816 */ /* 0x000fe40000000053 */
[----:B------:R-:W-:Y:S01]  /*4380*/  PRMT R51, R82, 0x5410, R51 ;  /* 0x0000541052337816 */ /* 0x000fe20000000033 */
[----:B------:R-:W-:Y:S06]  /*4390*/  BRA `(.L_x_5174) ;  /* 0x0000003000a07947 */ /* 0x000fec0003800000 */
.L_x_5141:
[----:B------:R-:W-:Y:S01]  /*43a0*/  IMAD.MOV.U32 R59, RZ, RZ, RZ ;  /* 0x000000ffff3b7224 */ /* 0x000fe200078e00ff */
        /* <DEDUP_REMOVED lines=18> */
.L_x_5177:
        /* <DEDUP_REMOVED lines=12> */
.L_x_5178:
        /* <DEDUP_REMOVED lines=61> */
.L_x_5176:
        /* <DEDUP_REMOVED lines=11> */
.L_x_5175:
        /* <DEDUP_REMOVED lines=16> */
.L_x_5181:
        /* <DEDUP_REMOVED lines=12> */
.L_x_5182:
        /* <DEDUP_REMOVED lines=61> */
.L_x_5180:
        /* <DEDUP_REMOVED lines=11> */
.L_x_5179:
        /* <DEDUP_REMOVED lines=16> */
.L_x_5185:
        /* <DEDUP_REMOVED lines=12> */
.L_x_5186:
        /* <DEDUP_REMOVED lines=61> */
.L_x_5184:
[----:B------:R-:W-:Y:S01]  /*55e0*/  I2FP.F32.U32 R49, R50 ;  /* 0x0000003200317245 */ /* 0x000fe20000201000 */
[----:B------:R-:W-:Y:S02]  /*55f0*/  HFMA2 R50, -RZ, RZ, 0.1171875, 0 ;  /* 0x2f800000ff327431 */ /* 0x000fe400000001ff */
        /* <DEDUP_REMOVED lines=8> */
[----:B------:R-:W-:-:S07]  /*5680*/  FMUL.FTZ R57, R57, R50 ;  /* 0x0000003239397220 */ /* 0x000fce0000410000 */
.L_x_5183:
        /* <DEDUP_REMOVED lines=16> */
.L_x_5189:
        /* <DEDUP_REMOVED lines=12> */
.L_x_5190:
        /* <DEDUP_REMOVED lines=61> */
.L_x_5188:
        /* <DEDUP_REMOVED lines=11> */
.L_x_5187:
        /* <DEDUP_REMOVED lines=16> */
.L_x_5193:
        /* <DEDUP_REMOVED lines=12> */
.L_x_5194:
        /* <DEDUP_REMOVED lines=61> */
.L_x_5192:
        /* <DEDUP_REMOVED lines=11> */
.L_x_5191:
        /* <DEDUP_REMOVED lines=16> */
.L_x_5197:
        /* <DEDUP_REMOVED lines=12> */
.L_x_5198:
        /* <DEDUP_REMOVED lines=61> */
.L_x_5196:
        /* <DEDUP_REMOVED lines=11> */
.L_x_5195:
        /* <DEDUP_REMOVED lines=16> */
.L_x_5201:
        /* <DEDUP_REMOVED lines=12> */
.L_x_5202:
        /* <DEDUP_REMOVED lines=61> */
.L_x_5200:
        /* <DEDUP_REMOVED lines=11> */
.L_x_5199:
        /* <DEDUP_REMOVED lines=16> */
.L_x_5205:
        /* <DEDUP_REMOVED lines=12> */
.L_x_5206:
        /* <DEDUP_REMOVED lines=61> */
.L_x_5204:
        /* <DEDUP_REMOVED lines=11> */
.L_x_5203:
[----:B------:R-:W-:Y:S02]  /*75d0*/  F2FP.F16.F32.PACK_AB R51, RZ, R52 ;  /* 0x00000034ff33723e */ /* 0x000fe400000000ff */
[----:B------:R-:W-:Y:S02]  /*75e0*/  PRMT R50, R95, 0x5410, R96 ;  /* 0x000054105f327816 */ /* 0x000fe40000000060 */
[----:B------:R-:W-:Y:S02]  /*75f0*/  PRMT R49, R94, 0x5410, R85 ;  /* 0x000054105e317816 */ /* 0x000fe40000000055 */
[----:B------:R-:W-:Y:S02]  /*7600*/  PRMT R48, R84, 0x5410, R83 ;  /* 0x0000541054307816 */ /* 0x000fe40000000053 */
[----:B------:R-:W-:-:S07]  /*7610*/  PRMT R51, R82, 0x5410, R51 ;  /* 0x0000541052337816 */ /* 0x000fce0000000033 */
.L_x_5174:
        /* <DEDUP_REMOVED lines=30> */
.L_x_5207:
[----:B-----5:R2:W5:Y:S04]  /*7800*/  @P1 LDG.E.128 R40, desc[UR12][R80.64] ;  /* 0x0000000c50281981 */ /* 0x020568000c1e1d00 */
[----:B------:R2:W5:Y:S01]  /*7810*/  @P0 LDG.E.128 R44, desc[UR12][R62.64] ;  /* 0x0000000c3e2c0981 */ /* 0x000562000c1e1d00 */
[----:B------:R-:W-:Y:S05]  /*7820*/  @!P0 BRA `(.L_x_5208) ;  /* 0x0000003400288947 */ /* 0x000fea0003800000 */
[----:B------:R-:W-:-:S13]  /*7830*/  ISETP.GT.AND P2, PT, R106, RZ, PT ;  /* 0x000000ff6a00720c */ /* 0x000fda0003f44270 */
[----:B--2--5:R-:W-:Y:S01]  /*7840*/  @!P2 HADD2.F32 R80, -RZ, R44.H0_H0 ;  /* 0x2000002cff50a230 */ /* 0x024fe20000004100 */
[----:B01----:R-:W-:Y:S01]  /*7850*/  @!P2 MOV R48, R97 ;  /* 0x000000610030a202 */ /* 0x003fe20000000f00 */
        /* <DEDUP_REMOVED lines=17> */
.L_x_5211:
        /* <DEDUP_REMOVED lines=12> */
.L_x_5212:
        /* <DEDUP_REMOVED lines=57> */
[----:B------:R-:W-:Y:S02]  /*7dc0*/  MOV R90, R50 ;  /* 0x00000032005a7202 */ /* 0x000fe40000000f00 */
[----:B------:R-:W-:Y:S01]  /*7dd0*/  LOP3.LUT R93, R48, UR7, R85, 0x96, !PT ;  /* 0x00000007305d7c12 */ /* 0x000fe2000f8e9655 */
[----:B------:R-:W-:-:S07]  /*7de0*/  HFMA2 R48, -RZ, RZ, 0, 0 ;  /* 0x00000000ff307431 */ /* 0x000fce00000001ff */
.L_x_5210:
        /* <DEDUP_REMOVED lines=12> */
.L_x_5209:
        /* <DEDUP_REMOVED lines=20> */
.L_x_5215:
        /* <DEDUP_REMOVED lines=12> */
.L_x_5216:
        /* <DEDUP_REMOVED lines=61> */
.L_x_5214:
[----:B------:R-:W-:Y:S01]  /*8480*/  I2FP.F32.U32 R48, R50 ;  /* 0x0000003200307245 */ /* 0x000fe20000201000 */
[----:B------:R-:W-:Y:S01]  /*8490*/  HADD2.F32 R50, -RZ, R40.H1_H1 ;  /* 0x30000028ff327230 */ /* 0x000fe20000004100 */
        /* <DEDUP_REMOVED lines=10> */
.L_x_5213:
        /* <DEDUP_REMOVED lines=20> */
.L_x_5219:
        /* <DEDUP_REMOVED lines=12> */
.L_x_5220:
        /* <DEDUP_REMOVED lines=60> */
.L_x_5218:
[----:B------:R-:W-:Y:S01]  /*8b00*/  I2FP.F32.U32 R49, R50 ;  /* 0x0000003200317245 */ /* 0x000fe20000201000 */
[----:B------:R-:W-:Y:S02]  /*8b10*/  HFMA2 R50, -RZ, RZ, 0.1171875, 0 ;  /* 0x2f800000ff327431 */ /* 0x000fe400000001ff */
        /* <DEDUP_REMOVED lines=10> */
.L_x_5217:
        /* <DEDUP_REMOVED lines=20> */
.L_x_5223:
        /* <DEDUP_REMOVED lines=12> */
.L_x_5224:
        /* <DEDUP_REMOVED lines=61> */
.L_x_5222:
        /* <DEDUP_REMOVED lines=12> */
.L_x_5221:
        /* <DEDUP_REMOVED lines=20> */
.L_x_5227:
        /* <DEDUP_REMOVED lines=12> */
.L_x_5228:
        /* <DEDUP_REMOVED lines=60> */
.L_x_5226:
        /* <DEDUP_REMOVED lines=12> */
.L_x_5225:
        /* <DEDUP_REMOVED lines=20> */
.L_x_5231:
        /* <DEDUP_REMOVED lines=12> */
.L_x_5232:
        /* <DEDUP_REMOVED lines=56> */
[----:B------:R-:W-:Y:S02]  /*9e50*/  MOV R90, R50 ;  /* 0x00000032005a7202 */ /* 0x000fe40000000f00 */
[----:B------:R-:W-:Y:S01]  /*9e60*/  LOP3.LUT R92, R92, UR6, R51, 0x96, !PT ;  /* 0x000000065c5c7c12 */ /* 0x000fe2000f8e9633 */
[----:B------:R-:W-:Y:S01]  /*9e70*/  IMAD.MOV.U32 R50, RZ, RZ, R94 ;  /* 0x000000ffff327224 */ /* 0x000fe200078e005e */
[----:B------:R-:W-:-:S07]  /*9e80*/  LOP3.LUT R93, R48, UR7, R63, 0x96, !PT ;  /* 0x00000007305d7c12 */ /* 0x000fce000f8e963f */
.L_x_5230:
        /* <DEDUP_REMOVED lines=12> */
.L_x_5229:
        /* <DEDUP_REMOVED lines=20> */
.L_x_5235:
        /* <DEDUP_REMOVED lines=12> */
.L_x_5236:
        /* <DEDUP_REMOVED lines=61> */
.L_x_5234:
[----:B------:R-:W-:Y:S01]  /*a520*/  I2FP.F32.U32 R49, R50 ;  /* 0x0000003200317245 */ /* 0x000fe20000201000 */
[----:B------:R-:W-:Y:S01]  /*a530*/  HADD2.F32 R51, -RZ, R43.H0_H0 ;  /* 0x2000002bff337230 */ /* 0x000fe20000004100 */
[----:B------:R-:W-:Y:S01]  /*a540*/  MOV R50, 0x2f800000 ;  /* 0x2f80000000327802 */ /* 0x000fe20000000f00 */
        /* <DEDUP_REMOVED lines=9> */
.L_x_5233:
        /* <DEDUP_REMOVED lines=20> */
.L_x_5239:
        /* <DEDUP_REMOVED lines=12> */
.L_x_5240:
        /* <DEDUP_REMOVED lines=61> */
.L_x_5238:
[----:B------:R-:W-:Y:S01]  /*abb0*/  I2FP.F32.U32 R48, R49 ;  /* 0x0000003100307245 */ /* 0x000fe20000201000 */
[----:B------:R-:W-:Y:S02]  /*abc0*/  HADD2.F32 R50, -RZ, R43.H1_H1 ;  /* 0x3000002bff327230 */ /* 0x000fe40000004100 */
        /* <DEDUP_REMOVED lines=10> */
.L_x_5237:
[----:B------:R-:W-:Y:S02]  /*ac70*/  F2FP.F16.F32.PACK_AB R51, RZ, R62 ;  /* 0x0000003eff33723e */ /* 0x000fe400000000ff */
[----:B------:R-:W-:Y:S02]  /*ac80*/  PRMT R50, R101, 0x5410, R104 ;  /* 0x0000541065327816 */ /* 0x000fe40000000068 */
[----:B------:R-:W-:Y:S02]  /*ac90*/  PRMT R49, R100, 0x5410, R99 ;  /* 0x0000541064317816 */ /* 0x000fe40000000063 */
[----:B------:R-:W-:Y:S02]  /*aca0*/  PRMT R48, R98, 0x5410, R97 ;  /* 0x0000541062307816 */ /* 0x000fe40000000061 */
[----:B------:R-:W-:Y:S01]  /*acb0*/  PRMT R51, R96, 0x5410, R51 ;  /* 0x0000541060337816 */ /* 0x000fe20000000033 */
[----:B------:R-:W-:Y:S06]  /*acc0*/  BRA `(.L_x_5241) ;  /* 0x0000003000a07947 */ /* 0x000fec0003800000 */
.L_x_5208:
[----:B--2---:R-:W-:Y:S01]  /*acd0*/  MOV R80, RZ ;  /* 0x000000ff00507202 */ /* 0x004fe20000000f00 */
        /* <DEDUP_REMOVED lines=18> */
.L_x_5244:
        /* <DEDUP_REMOVED lines=12> */
.L_x_5245:
        /* <DEDUP_REMOVED lines=61> */
.L_x_5243:
        /* <DEDUP_REMOVED lines=11> */
.L_x_5242:
        /* <DEDUP_REMOVED lines=16> */
.L_x_5248:
        /* <DEDUP_REMOVED lines=12> */
.L_x_5249:
        /* <DEDUP_REMOVED lines=61> */
.L_x_5247:
        /* <DEDUP_REMOVED lines=11> */
.L_x_5246:
        /* <DEDUP_REMOVED lines=16> */
.L_x_5252:
        /* <DEDUP_REMOVED lines=12> */
.L_x_5253:
        /* <DEDUP_REMOVED lines=61> */
.L_x_5251:
        /* <DEDUP_REMOVED lines=11> */
.L_x_5250:
        /* <DEDUP_REMOVED lines=16> */
.L_x_5256:
        /* <DEDUP_REMOVED lines=12> */
.L_x_5257:
        /* <DEDUP_REMOVED lines=61> */
.L_x_5255:
        /* <DEDUP_REMOVED lines=11> */
.L_x_5254:
        /* <DEDUP_REMOVED lines=16> */
.L_x_5260:
        /* <DEDUP_REMOVED lines=12> */
.L_x_5261:
        /* <DEDUP_REMOVED lines=61> */
.L_x_5259:
        /* <DEDUP_REMOVED lines=11> */
.L_x_5258:
        /* <DEDUP_REMOVED lines=16> */
.L_x_5264:
        /* <DEDUP_REMOVED lines=12> */
.L_x_5265:
        /* <DEDUP_REMOVED lines=61> */
.L_x_5263:
        /* <DEDUP_REMOVED lines=11> */
.L_x_5262:
        /* <DEDUP_REMOVED lines=16> */
.L_x_5268:
        /* <DEDUP_REMOVED lines=12> */
.L_x_5269:
        /* <DEDUP_REMOVED lines=61> */
.L_x_5267:
        /* <DEDUP_REMOVED lines=11> */
.L_x_5266:
        /* <DEDUP_REMOVED lines=16> */
.L_x_5272:
        /* <DEDUP_REMOVED lines=12> */
.L_x_5273:
        /* <DEDUP_REMOVED lines=61> */
.L_x_5271:
        /* <DEDUP_REMOVED lines=10> */
[----:B------:R-:W-:-:S07]  /*def0*/  FMUL.FTZ R62, R49, R62 ;  /* 0x0000003e313e7220 */ /* 0x000fce0000410000 */
.L_x_5270:
[----:B------:R-:W-:Y:S02]  /*df00*/  F2FP.F16.F32.PACK_AB R51, RZ, R62 ;  /* 0x0000003eff33723e */ /* 0x000fe400000000ff */
[----:B------:R-:W-:Y:S02]  /*df10*/  PRMT R50, R101, 0x5410, R104 ;  /* 0x0000541065327816 */ /* 0x000fe40000000068 */
[----:B------:R-:W-:Y:S02]  /*df20*/  PRMT R49, R99, 0x5410, R100 ;  /* 0x0000541063317816 */ /* 0x000fe40000000064 */
[----:B------:R-:W-:Y:S02]  /*df30*/  PRMT R48, R98, 0x5410, R97 ;  /* 0x0000541062307816 */ /* 0x000fe40000000061 */
[----:B------:R-:W-:-:S07]  /*df40*/  PRMT R51, R96, 0x5410, R51 ;  /* 0x0000541060337816 */ /* 0x000fce0000000033 */
.L_x_5241:
[C---:B------:R-:W-:Y:S01]  /*df50*/  IADD3 R99, PT, PT, R116.reuse, 0x100, RZ ;  /* 0x0000010074637810 */ /* 0x040fe20007ffe0ff */
        /* <DEDUP_REMOVED lines=30> */
.L_x_5274:
[----:B-----5:R1:W5:Y:S04]  /*e140*/  @P1 LDG.E.128 R40, desc[UR12][R96.64] ;  /* 0x0000000c60281981 */ /* 0x020368000c1e1d00 */
[----:B------:R1:W5:Y:S01]  /*e150*/  @P0 LDG.E.128 R44, desc[UR12][R94.64] ;  /* 0x0000000c5e2c0981 */ /* 0x000362000c1e1d00 */
[----:B------:R-:W-:Y:S05]  /*e160*/  @!P0 BRA `(.L_x_5275) ;  /* 0x0000003400348947 */ /* 0x000fea0003800000 */
[----:B------:R-:W-:-:S13]  /*e170*/  ISETP.GT.AND P2, PT, R106, RZ, PT ;  /* 0x000000ff6a00720c */ /* 0x000fda0003f44270 */
[----:B-----5:R-:W-:Y:S01]  /*e180*/  @!P2 HADD2.F32 R99, -RZ, R44.H0_H0 ;  /* 0x2000002cff63a230 */ /* 0x020fe20000004100 */
[----:B-1----:R-:W-:Y:S01]  /*e190*/  @!P2 MOV R96, R85 ;  /* 0x000000550060a202 */ /* 0x002fe20000000f00 */
[----:B0-----:R-:W-:Y:S01]  /*e1a0*/  @!P2 IMAD.MOV.U32 R48, RZ, RZ, R102 ;  /* 0x000000ffff30a224 */ /* 0x001fe200078e0066 */
        /* <DEDUP_REMOVED lines=16> */
.L_x_5278:
        /* <DEDUP_REMOVED lines=12> */
.L_x_5279:
        /* <DEDUP_REMOVED lines=60> */
.L_x_5277:
        /* <DEDUP_REMOVED lines=12> */
.L_x_5276:
        /* <DEDUP_REMOVED lines=20> */
.L_x_5282:
        /* <DEDUP_REMOVED lines=12> */
.L_x_5283:
        /* <DEDUP_REMOVED lines=61> */
.L_x_5281:
        /* <DEDUP_REMOVED lines=12> */
.L_x_5280:
        /* <DEDUP_REMOVED lines=20> */
.L_x_5286:
        /* <DEDUP_REMOVED lines=12> */
.L_x_5287:
        /* <DEDUP_REMOVED lines=61> */
.L_x_5285:
        /* <DEDUP_REMOVED lines=12> */
.L_x_5284:
        /* <DEDUP_REMOVED lines=20> */
.L_x_5290:
        /* <DEDUP_REMOVED lines=12> */
.L_x_5291:
        /* <DEDUP_REMOVED lines=61> */
.L_x_5289:
        /* <DEDUP_REMOVED lines=12> */
.L_x_5288:
        /* <DEDUP_REMOVED lines=20> */
.L_x_5294:
        /* <DEDUP_REMOVED lines=12> */
.L_x_5295:
        /* <DEDUP_REMOVED lines=61> */
.L_x_5293:
        /* <DEDUP_REMOVED lines=12> */
.L_x_5292:
        /* <DEDUP_REMOVED lines=20> */
.L_x_5298:
        /* <DEDUP_REMOVED lines=12> */
.L_x_5299:
        /* <DEDUP_REMOVED lines=61> */
.L_x_5297:
        /* <DEDUP_REMOVED lines=12> */
.L_x_5296:
        /* <DEDUP_REMOVED lines=20> */
.L_x_5302:
        /* <DEDUP_REMOVED lines=12> */
.L_x_5303:
        /* <DEDUP_REMOVED lines=61> */
.L_x_5301:
[----:B------:R-:W-:Y:S01]  /*10e90*/  I2FP.F32.U32 R49, R50 ;  /* 0x0000003200317245 */ /* 0x000fe20000201000 */
[----:B------:R-:W-:Y:S01]  /*10ea0*/  HADD2.F32 R51, -RZ, R43.H0_H0 ;  /* 0x2000002bff337230 */ /* 0x000fe20000004100 */
[----:B------:R-:W-:Y:S01]  /*10eb0*/  MOV R50, 0x2f800000 ;  /* 0x2f80000000327802 */ /* 0x000fe20000000f00 */
[----:B------:R-:W-:-:S03]  /*10ec0*/  HADD2.F32 R94, -RZ, R47.H0_H0 ;  /* 0x2000002fff5e7230 */ /* 0x000fc60000004100 */
[----:B------:R-:W-:Y:S01]  /*10ed0*/  FMUL.FTZ R51, R51, UR17 ;  /* 0x0000001133337c20 */ /* 0x000fe20008410000 */
[----:B------:R-:W-:Y:S01]  /*10ee0*/  FFMA.FTZ R49, R49, R50, 1.1641532182693481445e-10 ;  /* 0x2f00000031317423 */ /* 0x000fe20000010032 */
[----:B------:R-:W-:Y:S02]  /*10ef0*/  HADD2.F32 R50, -RZ, R67.H0_H0 ;  /* 0x20000043ff327230 */ /* 0x000fe40000004100 */
[----:B------:R-:W-:Y:S02]  /*10f00*/  FMUL.FTZ R51, R51, UR16 ;  /* 0x0000001033337c20 */ /* 0x000fe40008410000 */
[----:B------:R-:W-:-:S04]  /*10f10*/  FSETP.GTU.FTZ.AND P3, PT, R49, UR22, PT ;  /* 0x0000001631007c0b */ /* 0x000fc8000bf7c000 */
[----:B------:R-:W-:Y:S02]  /*10f20*/  FSEL R101, R51, RZ, !P3 ;  /* 0x000000ff33657208 */ /* 0x000fe40005800000 */
[----:B------:R-:W-:-:S03]  /*10f30*/  SEL R77, RZ, 0x1, P3 ;  /* 0x00000001ff4d7807 */ /* 0x000fc60001800000 */
[----:B------:R-:W-:-:S07]  /*10f40*/  FFMA.FTZ R101, R101, R50, R94 ;  /* 0x0000003265657223 */ /* 0x000fce000001005e */
.L_x_5300:
        /* <DEDUP_REMOVED lines=20> */
.L_x_5306:
        /* <DEDUP_REMOVED lines=12> */
.L_x_5307:
        /* <DEDUP_REMOVED lines=61> */
.L_x_5305:
        /* <DEDUP_REMOVED lines=12> */
.L_x_5304:
[----:B------:R-:W-:Y:S02]  /*115e0*/  F2FP.F16.F32.PACK_AB R51, RZ, R97 ;  /* 0x00000061ff33723e */ /* 0x000fe400000000ff */
[----:B------:R-:W-:Y:S02]  /*115f0*/  PRMT R50, R111, 0x5410, R114 ;  /* 0x000054106f327816 */ /* 0x000fe40000000072 */
[----:B------:R-:W-:Y:S02]  /*11600*/  PRMT R49, R110, 0x5410, R109 ;  /* 0x000054106e317816 */ /* 0x000fe4000000006d */
[----:B------:R-:W-:Y:S02]  /*11610*/  PRMT R48, R108, 0x5410, R105 ;  /* 0x000054106c307816 */ /* 0x000fe40000000069 */
[----:B------:R-:W-:Y:S01]  /*11620*/  PRMT R51, R104, 0x5410, R51 ;  /* 0x0000541068337816 */ /* 0x000fe20000000033 */
[----:B------:R-:W-:Y:S06]  /*11630*/  BRA `(.L_x_5308) ;  /* 0x0000003000a07947 */ /* 0x000fec0003800000 */
.L_x_5275:
[----:B------:R-:W-:Y:S01]  /*11640*/  MOV R99, RZ ;  /* 0x000000ff00637202 */ /* 0x000fe20000000f00 */
        /* <DEDUP_REMOVED lines=18> */
.L_x_5311:
        /* <DEDUP_REMOVED lines=12> */
.L_x_5312:
        /* <DEDUP_REMOVED lines=61> */
.L_x_5310:
        /* <DEDUP_REMOVED lines=11> */
.L_x_5309:
        /* <DEDUP_REMOVED lines=16> */
.L_x_5315:
        /* <DEDUP_REMOVED lines=12> */
.L_x_5316:
        /* <DEDUP_REMOVED lines=61> */
.L_x_5314:
        /* <DEDUP_REMOVED lines=11> */
.L_x_5313:
        /* <DEDUP_REMOVED lines=16> */
.L_x_5319:
        /* <DEDUP_REMOVED lines=12> */
.L_x_5320:
        /* <DEDUP_REMOVED lines=61> */
.L_x_5318:
        /* <DEDUP_REMOVED lines=11> */
.L_x_5317:
[----:B------:R-:W-:Y:S01]  /*12930*/  F2FP.F16.F32.PACK_AB R109, RZ, R102 ;  /* 0x00000066ff6d723e */ /* 0x000fe200000000ff */
        /* <DEDUP_REMOVED lines=15> */
.L_x_5323:
        /* <DEDUP_REMOVED lines=12> */
.L_x_5324:
        /* <DEDUP_REMOVED lines=61> */
.L_x_5322:
        /* <DEDUP_REMOVED lines=11> */
.L_x_5321:
        /* <DEDUP_REMOVED lines=16> */
.L_x_5327:
        /* <DEDUP_REMOVED lines=12> */
.L_x_5328:
        /* <DEDUP_REMOVED lines=61> */
.L_x_5326:
        /* <DEDUP_REMOVED lines=11> */
.L_x_5325:
        /* <DEDUP_REMOVED lines=16> */
.L_x_5331:
        /* <DEDUP_REMOVED lines=12> */
.L_x_5332:
        /* <DEDUP_REMOVED lines=61> */
.L_x_5330:
        /* <DEDUP_REMOVED lines=11> */
.L_x_5329:
        /* <DEDUP_REMOVED lines=16> */
.L_x_5335:
        /* <DEDUP_REMOVED lines=12> */
.L_x_5336:
        /* <DEDUP_REMOVED lines=61> */
.L_x_5334:
        /* <DEDUP_REMOVED lines=11> */
.L_x_5333:
        /* <DEDUP_REMOVED lines=16> */
.L_x_5339:
        /* <DEDUP_REMOVED lines=12> */
.L_x_5340:
        /* <DEDUP_REMOVED lines=61> */
.L_x_5338:
        /* <DEDUP_REMOVED lines=11> */
.L_x_5337:
[----:B------:R-:W-:Y:S02]  /*14870*/  F2FP.F16.F32.PACK_AB R51, RZ, R97 ;  /* 0x00000061ff33723e */ /* 0x000fe400000000ff */
[----:B------:R-:W-:Y:S02]  /*14880*/  PRMT R50, R111, 0x5410, R114 ;  /* 0x000054106f327816 */ /* 0x000fe40000000072 */
[----:B------:R-:W-:Y:S02]  /*14890*/  PRMT R49, R109, 0x5410, R110 ;  /* 0x000054106d317816 */ /* 0x000fe4000000006e */
[----:B------:R-:W-:Y:S02]  /*148a0*/  PRMT R48, R108, 0x5410, R105 ;  /* 0x000054106c307816 */ /* 0x000fe40000000069 */
[----:B------:R-:W-:-:S07]  /*148b0*/  PRMT R51, R104, 0x5410, R51 ;  /* 0x0000541068337816 */ /* 0x000fce0000000033 */
.L_x_5308:
        /* <DEDUP_REMOVED lines=11> */
[----:B------:R-:W-:Y:S02]  /*14970*/  LOP3.LUT R50, R76, 0xffff, RZ, 0xc0, !PT ;  /* 0x0000ffff4c327812 */ /* 0x000fe400078ec0ff */
[----:B------:R-:W-:Y:S02]  /*14980*/  PRMT R95, R78, 0x7104, RZ ;  /* 0x000071044e5f7816 */ /* 0x000fe400000000ff */
[----:B------:R-:W-:Y:S02]  /*14990*/  LOP3.LUT R51, R48, 0xff0000, RZ, 0xc0, !PT ;  /* 0x00ff000030337812 */ /* 0x000fe400078ec0ff */
[----:B------:R-:W0:Y:S01]  /*149a0*/  LDC.64 R48, c[0x0][0x3b0] ;  /* 0x0000ec00ff307b82 */ /* 0x000e220000000a00 */
[----:B------:R-:W-:Y:S02]  /*149b0*/  LOP3.LUT R104, R86, 0xff, RZ, 0xc0, !PT ;  /* 0x000000ff56687812 */ /* 0x000fe400078ec0ff */
[----:B------:R-:W-:-:S02]  /*149c0*/  PRMT R50, R51, 0x4210, R50 ;  /* 0x0000421033327816 */ /* 0x000fc40000000032 */
[----:B------:R-:W-:Y:S01]  /*149d0*/  LOP3.LUT R94, R87, 0xff, RZ, 0xc0, !PT ;  /* 0x000000ff575e7812 */ /* 0x000fe200078ec0ff */
[----:B------:R-:W-:Y:S01]  /*149e0*/  IMAD.WIDE.U32 R104, R104, 0x1000000, RZ ;  /* 0x0100000068687825 */ /* 0x000fe200078e00ff */
[----:B------:R-:W-:Y:S02]  /*149f0*/  LOP3.LUT R50, R50, 0xff00, R95, 0xf8, !PT ;  /* 0x0000ff0032327812 */ /* 0x000fe400078ef85f */
[----:B------:R-:W-:Y:S01]  /*14a00*/  LOP3.LUT R51, R88, 0xff, RZ, 0xc0, !PT ;  /* 0x000000ff58337812 */ /* 0x000fe200078ec0ff */
[----:B------:R-:W-:Y:S01]  /*14a10*/  IMAD.WIDE.U32 R94, R94, 0x10000, RZ ;  /* 0x000100005e5e7825 */ /* 0x000fe200078e00ff */
[----:B------:R-:W-:Y:S02]  /*14a20*/  LOP3.LUT R119, R50, 0xff, R79, 0xf8, !PT ;  /* 0x000000ff32777812 */ /* 0x000fe400078ef84f */
[----:B------:R-:W-:Y:S01]  /*14a30*/  IADD3 R103, PT, PT, R103, 0x200, RZ ;  /* 0x0000020067677810 */ /* 0x000fe20007ffe0ff */
[----:B------:R-:W-:Y:S01]  /*14a40*/  IMAD.WIDE.U32 R50, R51, 0x100, RZ ;  /* 0x0000010033327825 */ /* 0x000fe200078e00ff */
[----:B------:R-:W-:-:S02]  /*14a50*/  LOP3.LUT R119, R95, R119, R105, 0xfe, !PT ;  /* 0x000000775f777212 */ /* 0x000fc400078efe69 */
[----:B------:R-:W-:Y:S02]  /*14a60*/  LOP3.LUT R94, R50, R104, R94, 0xfe, !PT ;  /* 0x00000068325e7212 */ /* 0x000fe400078efe5e */
[----:B------:R-:W-:Y:S02]  /*14a70*/  LOP3.LUT R51, R119, R51, RZ, 0xfc, !PT ;  /* 0x0000003377337212 */ /* 0x000fe400078efcff */
[----:B------:R-:W-:Y:S01]  /*14a80*/  LOP3.LUT R50, R94, 0xff, R89, 0xf8, !PT ;  /* 0x000000ff5e327812 */ /* 0x000fe200078ef859 */
[----:B0-----:R-:W-:-:S05]  /*14a90*/  IMAD.WIDE.U32 R48, R103, 0x8, R48 ;  /* 0x0000000867307825 */ /* 0x001fca00078e0030 */
[----:B------:R0:W-:Y:S02]  /*14aa0*/  STG.E.64 desc[UR12][R48.64], R50 ;  /* 0x0000003230007986 */ /* 0x0001e4000c101b0c */
.L_x_5341:
[----:B-----5:R1:W5:Y:S04]  /*14ab0*/  @P1 LDG.E.128 R40, desc[UR12][R114.64] ;  /* 0x0000000c72281981 */ /* 0x020368000c1e1d00 */
        /* <DEDUP_REMOVED lines=22> */
.L_x_5345:
        /* <DEDUP_REMOVED lines=12> */
.L_x_5346:
        /* <DEDUP_REMOVED lines=60> */
.L_x_5344:
        /* <DEDUP_REMOVED lines=12> */
.L_x_5343:
        /* <DEDUP_REMOVED lines=20> */
.L_x_5349:
        /* <DEDUP_REMOVED lines=12> */
.L_x_5350:
        /* <DEDUP_REMOVED lines=61> */
.L_x_5348:
        /* <DEDUP_REMOVED lines=12> */
.L_x_5347:
[----:B-1----:R-:W-:Y:S01]  /*157f0*/  F2FP.F16.F32.PACK_AB R115, RZ, R107 ;  /* 0x0000006bff73723e */ /* 0x002fe200000000ff */
        /* <DEDUP_REMOVED lines=19> */
.L_x_5353:
        /* <DEDUP_REMOVED lines=12> */
.L_x_5354:
        /* <DEDUP_REMOVED lines=61> */
.L_x_5352:
        /* <DEDUP_REMOVED lines=12> */
.L_x_5351:
        /* <DEDUP_REMOVED lines=20> */
.L_x_5357:
        /* <DEDUP_REMOVED lines=12> */
.L_x_5358:
        /* <DEDUP_REMOVED lines=61> */
.L_x_5356:
        /* <DEDUP_REMOVED lines=12> */
.L_x_5355:
        /* <DEDUP_REMOVED lines=20> */
.L_x_5361:
        /* <DEDUP_REMOVED lines=12> */
.L_x_5362:
        /* <DEDUP_REMOVED lines=61> */
.L_x_5360:
        /* <DEDUP_REMOVED lines=12> */
.L_x_5359:
        /* <DEDUP_REMOVED lines=20> */
.L_x_5365:
        /* <DEDUP_REMOVED lines=12> */
.L_x_5366:
        /* <DEDUP_REMOVED lines=61> */
.L_x_5364:
        /* <DEDUP_REMOVED lines=12> */
.L_x_5363:
        /* <DEDUP_REMOVED lines=20> */
.L_x_5369:
        /* <DEDUP_REMOVED lines=12> */
.L_x_5370:
        /* <DEDUP_REMOVED lines=61> */
.L_x_5368:
        /* <DEDUP_REMOVED lines=12> */
.L_x_5367:
        /* <DEDUP_REMOVED lines=15> */
[-C--:B------:R-:W-:Y:S01]  /*179b0*/  @!P0 MOV R94, R120.reuse ;  /* 0x00000078005e8202 */ /* 0x080fe20000000f00 */
[----:B------:R-:W-:Y:S01]  /*179c0*/  @P0 VIADD R95, R49, 0x1 ;  /* 0x00000001315f0836 */ /* 0x000fe20000000000 */
[----:B------:R-:W-:Y:S01]  /*179d0*/  @P0 MOV R94, R120 ;  /* 0x00000078005e0202 */ /* 0x000fe20000000f00 */
[----:B------:R-:W-:Y:S01]  /*179e0*/  @P0 IMAD.MOV.U32 R48, RZ, RZ, R92 ;  /* 0x000000ffff300224 */ /* 0x000fe200078e005c */
[----:B------:R-:W-:Y:S06]  /*179f0*/  BRA `(.L_x_5372) ;  /* 0x0000000400207947 */ /* 0x000fec0003800000 */
.L_x_5373:
        /* <DEDUP_REMOVED lines=12> */
.L_x_5374:
        /* <DEDUP_REMOVED lines=55> */
[----:B------:R-:W-:Y:S02]  /*17e30*/  UIADD3 UR6, UPT, UPT, UR15, -0x695add53, URZ ;  /* 0x96a522ad0f067890 */ /* 0x000fe4000fffe0ff */
[----:B------:R-:W-:-:S04]  /*17e40*/  IMAD.MOV.U32 R90, RZ, RZ, R50 ;  /* 0x000000ffff5a7224 */ /* 0x000fc800078e0032 */
[----:B------:R-:W-:Y:S01]  /*17e50*/  LOP3.LUT R93, R48, UR6, R95, 0x96, !PT ;  /* 0x00000006305d7c12 */ /* 0x000fe2000f8e965f */
[----:B------:R-:W-:Y:S01]  /*17e60*/  IMAD.MOV.U32 R95, RZ, RZ, RZ ;  /* 0x000000ffff5f7224 */ /* 0x000fe200078e00ff */
[----:B------:R-:W-:-:S07]  /*17e70*/  MOV R48, R120 ;  /* 0x0000007800307202 */ /* 0x000fce0000000f00 */
.L_x_5372:
[----:B------:R-:W-:Y:S01]  /*17e80*/  HFMA2 R49, -RZ, RZ, 0.1171875, 0 ;  /* 0x2f800000ff317431 */ /* 0x000fe200000001ff */
[----:B------:R-:W-:Y:S01]  /*17e90*/  I2FP.F32.U32 R48, R48 ;  /* 0x0000003000307245 */ /* 0x000fe20000201000 */
[----:B------:R-:W-:-:S05]  /*17ea0*/  HADD2.F32 R50, -RZ, R43.H1_H1 ;  /* 0x3000002bff327230 */ /* 0x000fca0000004100 */
[----:B------:R-:W-:Y:S01]  /*17eb0*/  FMUL.FTZ R50, R50, UR17 ;  /* 0x0000001132327c20 */ /* 0x000fe20008410000 */
[----:B------:R-:W-:-:S03]  /*17ec0*/  FFMA.FTZ R48, R48, R49, 1.1641532182693481445e-10 ;  /* 0x2f00000030307423 */ /* 0x000fc60000010031 */
[----:B------:R-:W-:Y:S02]  /*17ed0*/  FMUL.FTZ R50, R50, UR16 ;  /* 0x0000001032327c20 */ /* 0x000fe40008410000 */
[----:B------:R-:W-:Y:S01]  /*17ee0*/  FSETP.GTU.FTZ.AND P0, PT, R48, UR22, PT ;  /* 0x0000001630007c0b */ /* 0x000fe2000bf1c000 */
[----:B------:R-:W-:-:S03]  /*17ef0*/  HADD2.F32 R48, -RZ, R74.H1_H1 ;  /* 0x3000004aff307230 */ /* 0x000fc60000004100 */
[----:B------:R-:W-:Y:S01]  /*17f00*/  FSEL R109, R50, RZ, !P0 ;  /* 0x000000ff326d7208 */ /* 0x000fe20004000000 */
[----:B------:R-:W-:Y:S01]  /*17f10*/  HADD2.F32 R50, -RZ, R47.H1_H1 ;  /* 0x3000002fff327230 */ /* 0x000fe20000004100 */
[----:B------:R-:W-:-:S04]  /*17f20*/  SEL R76, RZ, 0x1, P0 ;  /* 0x00000001ff4c7807 */ /* 0x000fc80000000000 */
[----:B------:R-:W-:-:S07]  /*17f30*/  FFMA.FTZ R109, R109, R48, R50 ;  /* 0x000000306d6d7223 */ /* 0x000fce0000010032 */
.L_x_5371:
[----:B------:R-:W-:Y:S02]  /*17f40*/  F2FP.F16.F32.PACK_AB R51, RZ, R109 ;  /* 0x0000006dff33723e */ /* 0x000fe400000000ff */
[----:B------:R-:W-:Y:S02]  /*17f50*/  PRMT R50, R121, 0x5410, R122 ;  /* 0x0000541079327816 */ /* 0x000fe4000000007a */
[----:B------:R-:W-:Y:S02]  /*17f60*/  PRMT R49, R118, 0x5410, R119 ;  /* 0x0000541076317816 */ /* 0x000fe40000000077 */
[----:B------:R-:W-:Y:S02]  /*17f70*/  PRMT R48, R117, 0x5410, R115 ;  /* 0x0000541075307816 */ /* 0x000fe40000000073 */
[----:B------:R-:W-:Y:S01]  /*17f80*/  PRMT R51, R114, 0x5410, R51 ;  /* 0x0000541072337816 */ /* 0x000fe20000000033 */
[----:B------:R-:W-:Y:S06]  /*17f90*/  BRA `(.L_x_5375) ;  /* 0x00000030009c7947 */ /* 0x000fec0003800000 */
.L_x_5342:
[----:B------:R-:W-:Y:S01]  /*17fa0*/  IMAD.MOV.U32 R110, RZ, RZ, RZ ;  /* 0x000000ffff6e7224 */ /* 0x000fe200078e00ff */
        /* <DEDUP_REMOVED lines=18> */
.L_x_5378:
        /* <DEDUP_REMOVED lines=12> */
.L_x_5379:
        /* <DEDUP_REMOVED lines=60> */
.L_x_5377:
        /* <DEDUP_REMOVED lines=11> */
.L_x_5376:
        /* <DEDUP_REMOVED lines=16> */
.L_x_5382:
        /* <DEDUP_REMOVED lines=12> */
.L_x_5383:
        /* <DEDUP_REMOVED lines=61> */
.L_x_5381:
        /* <DEDUP_REMOVED lines=11> */
.L_x_5380:
        /* <DEDUP_REMOVED lines=16> */
.L_x_5386:
        /* <DEDUP_REMOVED lines=12> */
.L_x_5387:
        /* <DEDUP_REMOVED lines=61> */
.L_x_5385:
        /* <DEDUP_REMOVED lines=11> */
.L_x_5384:
        /* <DEDUP_REMOVED lines=16> */
.L_x_5390:
        /* <DEDUP_REMOVED lines=12> */
.L_x_5391:
        /* <DEDUP_REMOVED lines=61> */
.L_x_5389:
        /* <DEDUP_REMOVED lines=11> */
.L_x_5388:
        /* <DEDUP_REMOVED lines=16> */
.L_x_5394:
        /* <DEDUP_REMOVED lines=12> */
.L_x_5395:
        /* <DEDUP_REMOVED lines=61> */
.L_x_5393:
        /* <DEDUP_REMOVED lines=11> */
.L_x_5392:
        /* <DEDUP_REMOVED lines=16> */
.L_x_5398:
        /* <DEDUP_REMOVED lines=12> */
.L_x_5399:
        /* <DEDUP_REMOVED lines=61> */
.L_x_5397:
        /* <DEDUP_REMOVED lines=11> */
.L_x_5396:
        /* <DEDUP_REMOVED lines=16> */
.L_x_5402:
        /* <DEDUP_REMOVED lines=12> */
.L_x_5403:
        /* <DEDUP_REMOVED lines=61> */
.L_x_5401:
        /* <DEDUP_REMOVED lines=11> */
.L_x_5400:
        /* <DEDUP_REMOVED lines=16> */
.L_x_5406:
        /* <DEDUP_REMOVED lines=12> */
.L_x_5407:
        /* <DEDUP_REMOVED lines=54> */
[----:B------:R-:W-:Y:S02]  /*1b0a0*/  IMAD.MOV.U32 R90, RZ, RZ, R114 ;  /* 0x000000ffff5a7224 */ /* 0x000fe400078e0072 */
[----:B------:R-:W-:Y:S02]  /*1b0b0*/  IMAD.WIDE.U32 R48, R48, -0x2daee0ad, RZ ;  /* 0xd2511f5330307825 */ /* 0x000fe400078e00ff */
[----:B------:R-:W-:Y:S01]  /*1b0c0*/  LOP3.LUT R92, R92, UR6, R115, 0x96, !PT ;  /* 0x000000065c5c7c12 */ /* 0x000fe2000f8e9673 */
[----:B------:R-:W-:-:S06]  /*1b0d0*/  UIADD3 UR6, UPT, UPT, UR15, -0x695add53, URZ ;  /* 0x96a522ad0f067890 */ /* 0x000fcc000fffe0ff */
[----:B------:R-:W-:Y:S02]  /*1b0e0*/  LOP3.LUT R93, R50, UR6, R49, 0x96, !PT ;  /* 0x00000006325d7c12 */ /* 0x000fe4000f8e9631 */
[----:B------:R-:W-:Y:S01]  /*1b0f0*/  MOV R49, R94 ;  /* 0x0000005e00317202 */ /* 0x000fe20000000f00 */
[----:B------:R-:W-:-:S07]  /*1b100*/  IMAD.MOV.U32 R94, RZ, RZ, R48 ;  /* 0x000000ffff5e7224 */ /* 0x000fce00078e0030 */
.L_x_5405:
        /* <DEDUP_REMOVED lines=11> */
.L_x_5404:
[----:B------:R-:W-:Y:S02]  /*1b1c0*/  F2FP.F16.F32.PACK_AB R51, RZ, R109 ;  /* 0x0000006dff33723e */ /* 0x000fe400000000ff */
[----:B------:R-:W-:Y:S02]  /*1b1d0*/  PRMT R50, R122, 0x5410, R123 ;  /* 0x000054107a327816 */ /* 0x000fe4000000007b */
[----:B------:R-:W-:Y:S02]  /*1b1e0*/  PRMT R49, R121, 0x5410, R120 ;  /* 0x0000541079317816 */ /* 0x000fe40000000078 */
[----:B------:R-:W-:Y:S02]  /*1b1f0*/  PRMT R48, R119, 0x5410, R118 ;  /* 0x0000541077307816 */ /* 0x000fe40000000076 */
[----:B------:R-:W-:-:S07]  /*1b200*/  PRMT R51, R117, 0x5410, R51 ;  /* 0x0000541075337816 */ /* 0x000fce0000000033 */
.L_x_5375:
        /* <DEDUP_REMOVED lines=35> */
[----:B------:R-:W-:Y:S02]  /*1b440*/  SHF.L.U32 R48, R77, 0x10, RZ ;  /* 0x000000104d307819 */ /* 0x000fe400000006ff */
[----:B------:R-:W-:Y:S02]  /*1b450*/  LOP3.LUT R50, R76, 0xffff, RZ, 0xc0, !PT ;  /* 0x0000ffff4c327812 */ /* 0x000fe400078ec0ff */
[----:B------:R-:W-:Y:S02]  /*1b460*/  LOP3.LUT R51, R48, 0xff0000, RZ, 0xc0, !PT ;  /* 0x00ff000030337812 */ /* 0x000fe400078ec0ff */
[----:B------:R-:W0:Y:S01]  /*1b470*/  LDC.64 R48, c[0x0][0x3b0] ;  /* 0x0000ec00ff307b82 */ /* 0x000e220000000a00 */
[----:B------:R-:W-:Y:S02]  /*1b480*/  PRMT R113, R78, 0x7104, RZ ;  /* 0x000071044e717816 */ /* 0x000fe400000000ff */
[----:B------:R-:W-:Y:S02]  /*1b490*/  PRMT R50, R51, 0x4210, R50 ;  /* 0x0000421033327816 */ /* 0x000fe40000000032 */
[----:B------:R-:W-:-:S02]  /*1b4a0*/  LOP3.LUT R114, R86, 0xff, RZ, 0xc0, !PT ;  /* 0x000000ff56727812 */ /* 0x000fc400078ec0ff */
[----:B------:R-:W-:Y:S02]  /*1b4b0*/  LOP3.LUT R50, R50, 0xff00, R113, 0xf8, !PT ;  /* 0x0000ff0032327812 */ /* 0x000fe400078ef871 */
[----:B------:R-:W-:Y:S01]  /*1b4c0*/  LOP3.LUT R112, R87, 0xff, RZ, 0xc0, !PT ;  /* 0x000000ff57707812 */ /* 0x000fe200078ec0ff */
[----:B------:R-:W-:Y:S01]  /*1b4d0*/  IMAD.WIDE.U32 R114, R114, 0x1000000, RZ ;  /* 0x0100000072727825 */ /* 0x000fe200078e00ff */
[----:B------:R-:W-:Y:S02]  /*1b4e0*/  LOP3.LUT R51, R88, 0xff, RZ, 0xc0, !PT ;  /* 0x000000ff58337812 */ /* 0x000fe400078ec0ff */
[----:B------:R-:W-:Y:S01]  /*1b4f0*/  LOP3.LUT R117, R50, 0xff, R79, 0xf8, !PT ;  /* 0x000000ff32757812 */ /* 0x000fe200078ef84f */
[----:B------:R-:W-:-:S04]  /*1b500*/  IMAD.WIDE.U32 R112, R112, 0x10000, RZ ;  /* 0x0001000070707825 */ /* 0x000fc800078e00ff */
[----:B------:R-:W-:Y:S01]  /*1b510*/  IMAD.WIDE.U32 R50, R51, 0x100, RZ ;  /* 0x0000010033327825 */ /* 0x000fe200078e00ff */
[----:B------:R-:W-:Y:S02]  /*1b520*/  LOP3.LUT R117, R113, R117, R115, 0xfe, !PT ;  /* 0x0000007571757212 */ /* 0x000fe400078efe73 */
[----:B------:R-:W-:Y:S01]  /*1b530*/  LOP3.LUT R112, R50, R114, R112, 0xfe, !PT ;  /* 0x0000007232707212 */ /* 0x000fe200078efe70 */
[----:B0-----:R-:W-:Y:S01]  /*1b540*/  IMAD.WIDE.U32 R48, R111, 0x8, R48 ;  /* 0x000000086f307825 */ /* 0x001fe200078e0030 */
[----:B------:R-:W-:Y:S02]  /*1b550*/  LOP3.LUT R51, R117, R51, RZ, 0xfc, !PT ;  /* 0x0000003375337212 */ /* 0x000fe400078efcff */
[----:B------:R-:W-:-:S05]  /*1b560*/  LOP3.LUT R50, R112, 0xff, R89, 0xf8, !PT ;  /* 0x000000ff70327812 */ /* 0x000fca00078ef859 */
[----:B------:R0:W-:Y:S02]  /*1b570*/  STG.E.64 desc[UR12][R48.64], R50 ;  /* 0x0000003230007986 */ /* 0x0001e4000c101b0c */
.L_x_5408:
[----:B0-----:R-:W0:Y:S01]  /*1b580*/  SHFL.BFLY PT, R49, R116, 0x1, 0x1f ;  /* 0x0c201f0074317f89 */ /* 0x001e2200000e0000 */
[C---:B------:R-:W-:Y:S01]  /*1b590*/  LOP3.LUT P0, RZ, R60.reuse, 0x1f, RZ, 0xc0, !PT ;  /* 0x0000001f3cff7812 */ /* 0x040fe2000780c0ff */
[----:B------:R-:W-:Y:S01]  /*1b5a0*/  BSSY.RECONVERGENT B0, `(.L_x_5409) ;  /* 0x0000060000007945 */ /* 0x000fe20003800200 */
        /* <DEDUP_REMOVED lines=95> */
.L_x_5410:
[----:B------:R-:W-:Y:S05]  /*1bba0*/  BSYNC.RECONVERGENT B0 ;  /* 0x0000000000007941 */ /* 0x000fea0003800200 */
.L_x_5409:
        /* <DEDUP_REMOVED lines=12> */
.L_x_5412:
[----:B------:R-:W-:Y:S05]  /*1bc70*/  BSYNC.RECONVERGENT B0 ;  /* 0x0000000000007941 */ /* 0x000fea0003800200 */
.L_x_5411:
[----:B------:R-:W1:Y:S01]  /*1bc80*/  SHFL.DOWN PT, R112, R113, 0x4, 0x1f ;  /* 0x08801f0071707f89 */ /* 0x000e6200000e0000 */
[-C--:B------:R-:W-:Y:S01]  /*1bc90*/  I2FP.F32.U32 R114, R113.reuse ;  /* 0x0000007100727245 */ /* 0x080fe20000201000 */
[----:B------:R-:W-:Y:S01]  /*1bca0*/  UISETP.GE.AND UP1, UPT, UR5, 0x1, UPT ;  /* 0x000000010500788c */ /* 0x000fe2000bf26270 */
[----:B------:R-:W-:Y:S01]  /*1bcb0*/  ISETP.NE.AND P0, PT, R60, RZ, PT ;  /* 0x000000ff3c00720c */ /* 0x000fe20003f05270 */
[----:B0-----:R-:W0:Y:S01]  /*1bcc0*/  SHFL.DOWN PT, R115, R48, 0x4, 0x1f ;  /* 0x08801f0030737f89 */ /* 0x001e2200000e0000 */
[----:B------:R-:W-:Y:S02]  /*1bcd0*/  ISETP.NE.AND P1, PT, RZ, UR24, PT ;  /* 0x00000018ff007c0c */ /* 0x000fe4000bf25270 */
[----:B-1----:R-:W-:Y:S02]  /*1bce0*/  IADD3 R51, PT, PT, R112, R113, RZ ;  /* 0x0000007170337210 */ /* 0x002fe40007ffe0ff */
[----:B------:R-:W-:Y:S02]  /*1bcf0*/  I2FP.F32.S32 R116, R112 ;  /* 0x0000007000747245 */ /* 0x000fe40000201400 */
[----:B------:R-:W-:Y:S01]  /*1bd00*/  I2FP.F32.S32 R50, R51 ;  /* 0x0000003300327245 */ /* 0x000fe20000201400 */
[----:B------:R-:W1:Y:S02]  /*1bd10*/  SHFL.DOWN PT, R112, R49, 0x4, 0x1f ;  /* 0x08801f0031707f89 */ /* 0x000e6400000e0000 */
[C---:B0-----:R-:W-:Y:S01]  /*1bd20*/  FMUL.FTZ R117, R115.reuse, R116 ;  /* 0x0000007473757220 */ /* 0x041fe20000410000 */
[----:B------:R-:W0:Y:S01]  /*1bd30*/  MUFU.RCP R111, R50 ;  /* 0x00000032006f7308 */ /* 0x000e220000001000 */
[----:B------:R-:W-:Y:S01]  /*1bd40*/  FADD.FTZ R115, -R115, R48 ;  /* 0x0000003073737221 */ /* 0x000fe20000010100 */
[----:B------:R-:W2:Y:S01]  /*1bd50*/  SHFL.DOWN PT, R120, R51, 0x2, 0x1f ;  /* 0x08401f0033787f89 */ /* 0x000ea200000e0000 */
[----:B------:R-:W-:-:S02]  /*1bd60*/  FFMA.FTZ R118, R114, R48, R117 ;  /* 0x0000003072767223 */ /* 0x000fc40000010075 */
[----:B------:R-:W-:-:S04]  /*1bd70*/  FMUL.FTZ R115, R115, R115 ;  /* 0x0000007373737220 */ /* 0x000fc80000410000 */
[----:B------:R-:W-:-:S04]  /*1bd80*/  FMUL.FTZ R115, R115, R114 ;  /* 0x0000007273737220 */ /* 0x000fc80000410000 */
[----:B------:R-:W-:Y:S01]  /*1bd90*/  FMUL.FTZ R115, R115, R116 ;  /* 0x0000007473737220 */ /* 0x000fe20000410000 */
[----:B0-----:R-:W-:Y:S01]  /*1bda0*/  FMUL.FTZ R113, R111, R118 ;  /* 0x000000766f717220 */ /* 0x001fe20000410000 */
[----:B-1----:R-:W-:-:S04]  /*1bdb0*/  FADD.FTZ R112, R112, R49 ;  /* 0x0000003170707221 */ /* 0x002fc80000010000 */
[----:B------:R-:W0:Y:S01]  /*1bdc0*/  SHFL.DOWN PT, R114, R113, 0x2, 0x1f ;  /* 0x08401f0071727f89 */ /* 0x000e2200000e0000 */
[----:B------:R-:W-:Y:S01]  /*1bdd0*/  FFMA.FTZ R112, R111, R115, R112 ;  /* 0x000000736f707223 */ /* 0x000fe20000010070 */
[----:B--2---:R-:W-:Y:S01]  /*1bde0*/  IMAD.IADD R48, R51, 0x1, R120 ;  /* 0x0000000133307824 */ /* 0x004fe200078e0278 */
[----:B------:R-:W-:-:S03]  /*1bdf0*/  I2FP.F32.S32 R120, R120 ;  /* 0x0000007800787245 */ /* 0x000fc60000201400 */
[----:B------:R-:W1:Y:S01]  /*1be00*/  SHFL.DOWN PT, R111, R112, 0x2, 0x1f ;  /* 0x08401f00706f7f89 */ /* 0x000e6200000e0000 */
[----:B------:R-:W-:-:S04]  /*1be10*/  I2FP.F32.S32 R49, R48 ;  /* 0x0000003000317245 */ /* 0x000fc80000201400 */
[----:B------:R-:W2:Y:S01]  /*1be20*/  MUFU.RCP R115, R49 ;  /* 0x0000003100737308 */ /* 0x000ea20000001000 */
[----:B0-----:R-:W-:Y:S01]  /*1be30*/  FMUL.FTZ R51, R114, R120 ;  /* 0x0000007872337220 */ /* 0x001fe20000410000 */
[----:B------:R-:W-:-:S03]  /*1be40*/  FADD.FTZ R114, R113, -R114 ;  /* 0x8000007271727221 */ /* 0x000fc60000010000 */
[----:B------:R-:W-:Y:S01]  /*1be50*/  FFMA.FTZ R116, R50, R113, R51 ;  /* 0x0000007132747223 */ /* 0x000fe20000010033 */
[----:B------:R-:W-:Y:S01]  /*1be60*/  FMUL.FTZ R113, R114, R114 ;  /* 0x0000007272717220 */ /* 0x000fe20000410000 */
[----:B------:R-:W0:Y:S01]  /*1be70*/  SHFL.DOWN PT, R51, R48, 0x1, 0x1f ;  /* 0x08201f0030337f89 */ /* 0x000e2200000e0000 */
[----:B-1----:R-:W-:Y:S02]  /*1be80*/  FADD.FTZ R114, R112, R111 ;  /* 0x0000006f70727221 */ /* 0x002fe40000010000 */
[----:B------:R-:W-:Y:S01]  /*1be90*/  FMUL.FTZ R113, R50, R113 ;  /* 0x0000007132717220 */ /* 0x000fe20000410000 */
[----:B--2---:R-:W-:-:S03]  /*1bea0*/  FMUL.FTZ R50, R115, R116 ;  /* 0x0000007473327220 */ /* 0x004fc60000410000 */
[----:B------:R-:W-:Y:S02]  /*1beb0*/  FMUL.FTZ R113, R113, R120 ;  /* 0x0000007871717220 */ /* 0x000fe40000410000 */
[----:B------:R-:W1:Y:S02]  /*1bec0*/  SHFL.DOWN PT, R111, R50, 0x1, 0x1f ;  /* 0x08201f00326f7f89 */ /* 0x000e6400000e0000 */
[----:B------:R-:W-:-:S05]  /*1bed0*/  FFMA.FTZ R113, R115, R113, R114 ;  /* 0x0000007173717223 */ /* 0x000fca0000010072 */
[----:B------:R-:W2:Y:S01]  /*1bee0*/  SHFL.DOWN PT, R112, R113, 0x1, 0x1f ;  /* 0x08201f0071707f89 */ /* 0x000ea200000e0000 */
[-C--:B0-----:R-:W-:Y:S02]  /*1bef0*/  IADD3 R114, PT, PT, R48, R51.reuse, RZ ;  /* 0x0000003330727210 */ /* 0x081fe40007ffe0ff */
[----:B------:R-:W-:Y:S02]  /*1bf00*/  I2FP.F32.S32 R115, R51 ;  /* 0x0000003300737245 */ /* 0x000fe40000201400 */
[----:B------:R-:W-:Y:S01]  /*1bf10*/  I2FP.F32.S32 R114, R114 ;  /* 0x0000007200727245 */ /* 0x000fe20000201400 */
[----:B-1----:R-:W-:-:S05]  /*1bf20*/  FADD.FTZ R48, R50, -R111 ;  /* 0x8000006f32307221 */ /* 0x002fca0000010000 */
[----:B------:R-:W0:Y:S01]  /*1bf30*/  MUFU.RCP R114, R114 ;  /* 0x0000007200727308 */ /* 0x000e220000001000 */
[----:B------:R-:W-:Y:S01]  /*1bf40*/  FMUL.FTZ R116, R111, R115 ;  /* 0x000000736f747220 */ /* 0x000fe20000410000 */
[----:B------:R-:W-:-:S03]  /*1bf50*/  FMUL.FTZ R48, R48, R48 ;  /* 0x0000003030307220 */ /* 0x000fc60000410000 */
[C---:B------:R-:W-:Y:S01]  /*1bf60*/  FFMA.FTZ R51, R49.reuse, R50, R116 ;  /* 0x0000003231337223 */ /* 0x040fe20000010074 */
[----:B------:R-:W-:-:S04]  /*1bf70*/  FMUL.FTZ R48, R49, R48 ;  /* 0x0000003031307220 */ /* 0x000fc80000410000 */
[----:B------:R-:W-:Y:S02]  /*1bf80*/  FMUL.FTZ R48, R48, R115 ;  /* 0x0000007330307220 */ /* 0x000fe40000410000 */
[----:B------:R-:W1:Y:S01]  /*1bf90*/  LDC R115, c[0x0][0x448] ;  /* 0x00011200ff737b82 */ /* 0x000e620000000800 */
[----:B0-----:R-:W-:Y:S01]  /*1bfa0*/  FMUL.FTZ R49, R114, R51 ;  /* 0x0000003372317220 */ /* 0x001fe20000410000 */
[----:B--2---:R-:W-:-:S06]  /*1bfb0*/  FADD.FTZ R51, R113, R112 ;  /* 0x0000007071337221 */ /* 0x004fcc0000010000 */
[----:B------:R-:W0:Y:S01]  /*1bfc0*/  @!P0 LDC.64 R112, c[0x0][0x3c0] ;  /* 0x0000f000ff708b82 */ /* 0x000e220000000a00 */
[----:B------:R-:W-:Y:S01]  /*1bfd0*/  FFMA.FTZ R114, R114, R48, R51 ;  /* 0x0000003072727223 */ /* 0x000fe20000010033 */
[----:B------:R-:W2:Y:S05]  /*1bfe0*/  SHFL.IDX PT, R49, R49, RZ, 0x1f ;  /* 0x00001fff31317589 */ /* 0x000eaa00000e0000 */
[----:B------:R-:W1:Y:S01]  /*1bff0*/  SHFL.IDX PT, R114, R114, RZ, 0x1f ;  /* 0x00001fff72727589 */ /* 0x000e6200000e0000 */
[----:B------:R-:W3:Y:S01]  /*1c000*/  @!P0 LDC.64 R50, c[0x0][0x3c8] ;  /* 0x0000f200ff328b82 */ /* 0x000ee20000000a00 */
[----:B--2---:R-:W-:-:S05]  /*1c010*/  FMUL.FTZ R48, R49, R49 ;  /* 0x0000003131307220 */ /* 0x004fca0000410000 */
[----:B------:R-:W-:Y:S01]  /*1c020*/  FSEL R111, R48, RZ, P1 ;  /* 0x000000ff306f7208 */ /* 0x000fe20000800000 */
[----:B-1----:R-:W-:Y:S01]  /*1c030*/  FFMA.FTZ R48, R114, UR25, R115 ;  /* 0x0000001972307c23 */ /* 0x002fe20008010073 */
[----:B------:R-:W-:-:S03]  /*1c040*/  MOV R115, UR4 ;  /* 0x0000000400737c02 */ /* 0x000fc60008000f00 */
[----:B------:R-:W-:Y:S01]  /*1c050*/  FADD.FTZ R48, R48, R111 ;  /* 0x0000006f30307221 */ /* 0x000fe20000010000 */
[----:B------:R-:W-:Y:S02]  /*1c060*/  IMAD.U32 R111, RZ, RZ, UR4 ;  /* 0x00000004ff6f7e24 */ /* 0x000fe4000f8e00ff */
[----:B---3--:R-:W-:-:S03]  /*1c070*/  @!P0 IMAD.WIDE R50, R115, 0x4, R50 ;  /* 0x0000000473328825 */ /* 0x008fc600078e0232 */
[----:B------:R-:W1:Y:S01]  /*1c080*/  MUFU.RSQ R48, R48 ;  /* 0x0000003000307308 */ /* 0x000e620000001400 */
[----:B0-----:R-:W-:-:S05]  /*1c090*/  @!P0 IMAD.WIDE R112, R111, 0x4, R112 ;  /* 0x000000046f708825 */ /* 0x001fca00078e0270 */
[----:B------:R0:W-:Y:S04]  /*1c0a0*/  @!P0 STG.E desc[UR12][R112.64], R49 ;  /* 0x0000003170008986 */ /* 0x0001e8000c10190c */
[----:B-1----:R0:W-:Y:S01]  /*1c0b0*/  @!P0 STG.E desc[UR12][R50.64], R48 ;  /* 0x0000003032008986 */ /* 0x0021e2000c10190c */
[----:B------:R-:W-:Y:S05]  /*1c0c0*/  BRA.U !UP1, `(.L_x_5413) ;  /* 0x0000000d090c7547 */ /* 0x000fea000b800000 */
[----:B0-----:R-:W-:Y:S01]  /*1c0d0*/  FSEL R49, R49, RZ, !P1 ;  /* 0x000000ff31317208 */ /* 0x001fe20004800000 */
[--C-:B------:R-:W-:Y:S01]  /*1c0e0*/  HADD2.F32 R114, -RZ, R19.reuse.H1_H1 ;  /* 0x30000013ff727230 */ /* 0x100fe20000004100 */
[----:B------:R-:W-:Y:S01]  /*1c0f0*/  UIADD3 UR5, UPT, UPT, UR5, -0x1, URZ ;  /* 0xffffffff05057890 */ /* 0x000fe2000fffe0ff */
[----:B------:R-:W-:Y:S02]  /*1c100*/  HADD2.F32 R116, -RZ, R36.H1_H1 ;  /* 0x30000024ff747230 */ /* 0x000fe40000004100 */
        /* <DEDUP_REMOVED lines=33> */
[C---:B------:R-:W-:Y:S01]  /*1c320*/  FMUL.FTZ R49, R48.reuse, R58 ;  /* 0x0000003a30317220 */ /* 0x040fe20000410000 */
[----:B------:R-:W-:Y:S02]  /*1c330*/  HADD2.F32 R112, -RZ, R36.H0_H0 ;  /* 0x20000024ff707230 */ /* 0x000fe40000004100 */
[C---:B------:R-:W-:Y:S01]  /*1c340*/  FMUL.FTZ R59, R48.reuse, R59 ;  /* 0x0000003b303b7220 */ /* 0x040fe20000410000 */
[----:B------:R-:W-:Y:S02]  /*1c350*/  HADD2.F32 R118, -RZ, R18.H0_H0 ;  /* 0x20000012ff767230 */ /* 0x000fe40000004100 */
[----:B------:R-:W-:Y:S01]  /*1c360*/  FMUL.FTZ R51, R48, R57 ;  /* 0x0000003930337220 */ /* 0x000fe20000410000 */
[--C-:B------:R-:W-:Y:S02]  /*1c370*/  HADD2.F32 R120, -RZ, R37.reuse.H0_H0 ;  /* 0x20000025ff787230 */ /* 0x100fe40000004100 */
[----:B------:R-:W-:Y:S01]  /*1c380*/  FFMA.FTZ R57, R49, R114, R116 ;  /* 0x0000007231397223 */ /* 0x000fe20000010074 */
[----:B------:R-:W-:Y:S01]  /*1c390*/  FFMA.FTZ R58, R59, R50, R112 ;  /* 0x000000323b3a7223 */ /* 0x000fe20000010070 */
[----:B------:R-:W-:-:S02]  /*1c3a0*/  HADD2.F32 R59, -RZ, R37.H1_H1 ;  /* 0x30000025ff3b7230 */ /* 0x000fc40000004100 */
[C---:B------:R-:W-:Y:S01]  /*1c3b0*/  FMUL.FTZ R56, R48.reuse, R56 ;  /* 0x0000003830387220 */ /* 0x040fe20000410000 */
[----:B------:R-:W-:Y:S01]  /*1c3c0*/  FFMA.FTZ R49, R51, R118, R120 ;  /* 0x0000007633317223 */ /* 0x000fe20000010078 */
[----:B------:R-:W-:Y:S02]  /*1c3d0*/  HADD2.F32 R51, -RZ, R18.H1_H1 ;  /* 0x30000012ff337230 */ /* 0x000fe40000004100 */
[C---:B------:R-:W-:Y:S01]  /*1c3e0*/  FMUL.FTZ R55, R48.reuse, R55 ;  /* 0x0000003730377220 */ /* 0x040fe20000410000 */
[--C-:B------:R-:W-:Y:S02]  /*1c3f0*/  HADD2.F32 R50, -RZ, R17.reuse.H0_H0 ;  /* 0x20000011ff327230 */ /* 0x100fe40000004100 */
[----:B------:R-:W-:Y:S01]  /*1c400*/  FMUL.FTZ R111, R48, R54 ;  /* 0x00000036306f7220 */ /* 0x000fe20000410000 */
[----:B------:R-:W-:Y:S02]  /*1c410*/  HADD2.F32 R112, -RZ, R38.H0_H0 ;  /* 0x20000026ff707230 */ /* 0x000fe40000004100 */
[----:B------:R-:W-:Y:S01]  /*1c420*/  FFMA.FTZ R54, R56, R51, R59 ;  /* 0x0000003338367223 */ /* 0x000fe2000001003b */
[----:B------:R-:W-:-:S02]  /*1c430*/  HADD2.F32 R114, -RZ, R17.H1_H1 ;  /* 0x30000011ff727230 */ /* 0x000fc40000004100 */
[C---:B------:R-:W-:Y:S01]  /*1c440*/  FMUL.FTZ R51, R48.reuse, R52 ;  /* 0x0000003430337220 */ /* 0x040fe20000410000 */
[----:B------:R-:W-:Y:S02]  /*1c450*/  HADD2.F32 R116, -RZ, R38.H1_H1 ;  /* 0x30000026ff747230 */ /* 0x000fe40000004100 */
[----:B------:R-:W-:Y:S01]  /*1c460*/  FFMA.FTZ R55, R55, R50, R112 ;  /* 0x0000003237377223 */ /* 0x000fe20000010070 */
[----:B------:R-:W-:Y:S02]  /*1c470*/  HADD2.F32 R56, -RZ, R16.H0_H0 ;  /* 0x20000010ff387230 */ /* 0x000fe40000004100 */
[----:B------:R-:W-:Y:S01]  /*1c480*/  FMUL.FTZ R53, R48, R53 ;  /* 0x0000003530357220 */ /* 0x000fe20000410000 */
[----:B------:R-:W-:Y:S02]  /*1c490*/  HADD2.F32 R112, -RZ, R39.H0_H0 ;  /* 0x20000027ff707230 */ /* 0x000fe40000004100 */
        /* <DEDUP_REMOVED lines=9> */
[----:B------:R-:W-:-:S02]  /*1c530*/  HADD2.F32 R53, -RZ, R11.H1_H1 ;  /* 0x3000000bff357230 */ /* 0x000fc40000004100 */
[C---:B------:R-:W-:Y:S01]  /*1c540*/  FMUL.FTZ R61, R48.reuse, R61 ;  /* 0x0000003d303d7220 */ /* 0x040fe20000410000 */
[----:B------:R-:W-:Y:S02]  /*1c550*/  HADD2.F32 R59, -RZ, R32.H1_H1 ;  /* 0x30000020ff3b7230 */ /* 0x000fe40000004100 */
[----:B------:R-:W-:Y:S01]  /*1c560*/  FFMA.FTZ R51, R51, R114, R116 ;  /* 0x0000007233337223 */ /* 0x000fe20000010074 */
[--C-:B------:R-:W-:Y:S02]  /*1c570*/  HADD2.F32 R114, -RZ, R10.reuse.H1_H1 ;  /* 0x3000000aff727230 */ /* 0x100fe40000004100 */
[----:B------:R-:W-:Y:S01]  /*1c580*/  FMUL.FTZ R83, R48, R83 ;  /* 0x0000005330537220 */ /* 0x000fe20000410000 */
[----:B------:R-:W-:Y:S02]  /*1c590*/  HADD2.F32 R116, -RZ, R33.H1_H1 ;  /* 0x30000021ff747230 */ /* 0x000fe40000004100 */
[----:B------:R-:W-:Y:S01]  /*1c5a0*/  FFMA.FTZ R56, R56, R53, R59 ;  /* 0x0000003538387223 */ /* 0x000fe2000001003b */
[----:B------:R-:W-:-:S02]  /*1c5b0*/  HADD2.F32 R80, -RZ, R10.H0_H0 ;  /* 0x2000000aff507230 */ /* 0x000fc40000004100 */
[C---:B------:R-:W-:Y:S01]  /*1c5c0*/  FMUL.FTZ R82, R48.reuse, R82 ;  /* 0x0000005230527220 */ /* 0x040fe20000410000 */
[----:B------:R-:W-:Y:S02]  /*1c5d0*/  HADD2.F32 R112, -RZ, R33.H0_H0 ;  /* 0x20000021ff707230 */ /* 0x000fe40000004100 */
[----:B------:R-:W-:Y:S01]  /*1c5e0*/  FFMA.FTZ R53, R61, R114, R116 ;  /* 0x000000723d357223 */ /* 0x000fe20000010074 */
[--C-:B------:R-:W-:Y:S02]  /*1c5f0*/  HADD2.F32 R61, -RZ, R9.reuse.H0_H0 ;  /* 0x20000009ff3d7230 */ /* 0x100fe40000004100 */
[----:B------:R-:W-:Y:S01]  /*1c600*/  FMUL.FTZ R63, R48, R63 ;  /* 0x0000003f303f7220 */ /* 0x000fe20000410000 */
[----:B------:R-:W-:Y:S02]  /*1c610*/  HADD2.F32 R81, -RZ, R34.H0_H0 ;  /* 0x20000022ff517230 */ /* 0x000fe40000004100 */
[----:B------:R-:W-:Y:S01]  /*1c620*/  FFMA.FTZ R59, R83, R80, R112 ;  /* 0x00000050533b7223 */ /* 0x000fe20000010070 */
[----:B------:R-:W-:-:S02]  /*1c630*/  HADD2.F32 R80, -RZ, R9.H1_H1 ;  /* 0x30000009ff507230 */ /* 0x000fc40000004100 */
[----:B------:R-:W-:Y:S01]  /*1c640*/  FMUL.FTZ R84, R48, R84 ;  /* 0x0000005430547220 */ /* 0x000fe20000410000 */
[----:B------:R-:W-:Y:S02]  /*1c650*/  HADD2.F32 R114, -RZ, R34.H1_H1 ;  /* 0x30000022ff727230 */ /* 0x000fe40000004100 */
        /* <DEDUP_REMOVED lines=17> */
[----:B------:R-:W-:Y:S02]  /*1c770*/  HADD2.F32 R99, -RZ, R20.H1_H1 ;  /* 0x30000014ff637230 */ /* 0x000fe40000004100 */
[----:B------:R-:W-:Y:S01]  /*1c780*/  FMUL.FTZ R97, R48, R97 ;  /* 0x0000006130617220 */ /* 0x000fe20000410000 */
[----:B------:R-:W-:Y:S02]  /*1c790*/  HADD2.F32 R117, -RZ, R64.H0_H0 ;  /* 0x20000040ff757230 */ /* 0x000fe40000004100 */
[----:B------:R-:W-:Y:S01]  /*1c7a0*/  FFMA.FTZ R61, R98, R83, R115 ;  /* 0x00000053623d7223 */ /* 0x000fe20000010073 */
[----:B------:R-:W-:-:S02]  /*1c7b0*/  HADD2.F32 R115, -RZ, R29.H1_H1 ;  /* 0x3000001dff737230 */ /* 0x000fc40000004100 */
[C---:B------:R-:W-:Y:S01]  /*1c7c0*/  FMUL.FTZ R98, R48.reuse, R96 ;  /* 0x0000006030627220 */ /* 0x040fe20000410000 */
[----:B------:R-:W-:Y:S02]  /*1c7d0*/  HADD2.F32 R119, -RZ, R30.H0_H0 ;  /* 0x2000001eff777230 */ /* 0x000fe40000004100 */
[----:B------:R-:W-:Y:S01]  /*1c7e0*/  FMUL.FTZ R102, R48, R102 ;  /* 0x0000006630667220 */ /* 0x000fe20000410000 */
[----:B------:R-:W-:Y:S02]  /*1c7f0*/  HADD2.F32 R84, -RZ, R23.H1_H1 ;  /* 0x30000017ff547230 */ /* 0x000fe40000004100 */
[----:B------:R-:W-:Y:S01]  /*1c800*/  FFMA.FTZ R98, R98, R99, R115 ;  /* 0x0000006362627223 */ /* 0x000fe20000010073 */
[----:B------:R-:W-:Y:S02]  /*1c810*/  HADD2.F32 R81, -RZ, R20.H0_H0 ;  /* 0x20000014ff517230 */ /* 0x000fe40000004100 */
[----:B------:R-:W-:Y:S01]  /*1c820*/  FFMA.FTZ R99, R100, R117, R119 ;  /* 0x0000007564637223 */ /* 0x000fe20000010077 */
[----:B------:R-:W-:-:S02]  /*1c830*/  HADD2.F32 R100, -RZ, R31.H1_H1 ;  /* 0x3000001fff647230 */ /* 0x000fc40000004100 */
[C---:B------:R-:W-:Y:S01]  /*1c840*/  FMUL.FTZ R101, R48.reuse, R101 ;  /* 0x0000006530657220 */ /* 0x040fe20000410000 */
[----:B------:R-:W-:Y:S02]  /*1c850*/  HADD2.F32 R83, -RZ, R29.H0_H0 ;  /* 0x2000001dff537230 */ /* 0x000fe40000004100 */
[----:B------:R-:W-:Y:S01]  /*1c860*/  FMUL.FTZ R85, R48, R85 ;  /* 0x0000005530557220 */ /* 0x000fe20000410000 */
[----:B------:R-:W-:Y:S02]  /*1c870*/  HADD2.F32 R116, -RZ, R23.H0_H0 ;  /* 0x20000017ff747230 */ /* 0x000fe40000004100 */
[----:B------:R-:W-:Y:S01]  /*1c880*/  FFMA.FTZ R115, R97, R84, R100 ;  /* 0x0000005461737223 */ /* 0x000fe20000010064 */
[----:B------:R-:W-:Y:S02]  /*1c890*/  HADD2.F32 R82, -RZ, R31.H0_H0 ;  /* 0x2000001fff527230 */ /* 0x000fe40000004100 */
[----:B------:R-:W-:Y:S01]  /*1c8a0*/  FFMA.FTZ R96, R102, R81, R83 ;  /* 0x0000005166607223 */ /* 0x000fe20000010053 */
[----:B------:R-:W-:Y:S01]  /*1c8b0*/  FMUL.FTZ R97, R48, R110 ;  /* 0x0000006e30617220 */ /* 0x000fe20000410000 */
[----:B------:R-:W-:Y:S01]  /*1c8c0*/  HADD2.F32 R102, -RZ, R64.H1_H1 ;  /* 0x30000040ff667230 */ /* 0x000fe20000004100 */
[----:B------:R-:W-:Y:S01]  /*1c8d0*/  UIMAD UR5, UR5, UR23, URZ ;  /* 0x00000017050572a4 */ /* 0x000fe2000f8e02ff */
[----:B------:R-:W-:-:S02]  /*1c8e0*/  HADD2.F32 R80, -RZ, R30.H1_H1 ;  /* 0x3000001eff507230 */ /* 0x000fc40000004100 */
[----:B------:R-:W-:Y:S01]  /*1c8f0*/  FFMA.FTZ R116, R101, R116, R82 ;  /* 0x0000007465747223 */ /* 0x000fe20000010052 */
[----:B------:R-:W-:Y:S02]  /*1c900*/  HADD2.F32 R84, -RZ, R68.H0_H0 ;  /* 0x20000044ff547230 */ /* 0x000fe40000004100 */
[C---:B------:R-:W-:Y:S01]  /*1c910*/  FMUL.FTZ R101, R48.reuse, R108 ;  /* 0x0000006c30657220 */ /* 0x040fe20000410000 */
[----:B------:R-:W-:Y:S02]  /*1c920*/  HADD2.F32 R110, -RZ, R25.H0_H0 ;  /* 0x20000019ff6e7230 */ /* 0x000fe40000004100 */
[----:B------:R-:W-:Y:S01]  /*1c930*/  FFMA.FTZ R102, R85, R102, R80 ;  /* 0x0000006655667223 */ /* 0x000fe20000010050 */
[----:B------:R-:W-:Y:S01]  /*1c940*/  USHF.R.S32.HI UR6, URZ, 0x1f, UR5 ;  /* 0x0000001fff067899 */ /* 0x000fe20008011405 */
[--C-:B------:R-:W-:Y:S02]  /*1c950*/  HADD2.F32 R81, -RZ, R69.reuse.H1_H1 ;  /* 0x30000045ff517230 */ /* 0x100fe40000004100 */
[----:B------:R-:W-:Y:S01]  /*1c960*/  FMUL.FTZ R100, R48, R107 ;  /* 0x0000006b30647220 */ /* 0x000fe20000410000 */
[----:B------:R-:W-:Y:S01]  /*1c970*/  FFMA.FTZ R101, R101, R84, R110 ;  /* 0x0000005465657223 */ /* 0x000fe2000001006e */
[--C-:B------:R-:W-:Y:S01]  /*1c980*/  HADD2.F32 R83, -RZ, R24.reuse.H1_H1 ;  /* 0x30000018ff537230 */ /* 0x100fe20000004100 */
[----:B------:R-:W0:Y:S01]  /*1c990*/  LDC.64 R84, c[0x0][0x428] ;  /* 0x00010a00ff547b82 */ /* 0x000e220000000a00 */
[----:B------:R-:W-:Y:S01]  /*1c9a0*/  HADD2.F32 R80, -RZ, R69.H0_H0 ;  /* 0x20000045ff507230 */ /* 0x000fe20000004100 */
[----:B------:R-:W-:Y:S01]  /*1c9b0*/  ULEA.HI UR6, UR6, UR5, URZ, 0x3 ;  /* 0x0000000506067291 */ /* 0x000fe2000f8f18ff */
        /* <DEDUP_REMOVED lines=9> */
[C---:B------:R-:W-:Y:S01]  /*1ca50*/  FMUL.FTZ R106, R48.reuse, R106 ;  /* 0x0000006a306a7220 */ /* 0x040fe20000410000 */
[----:B------:R-:W-:Y:S02]  /*1ca60*/  IMAD.U32 R105, RZ, RZ, UR6 ;  /* 0x00000006ff697e24 */ /* 0x000fe4000f8e00ff */
[----:B------:R-:W-:Y:S01]  /*1ca70*/  FMUL.FTZ R80, R48, R103 ;  /* 0x0000006730507220 */ /* 0x000fe20000410000 */
[----:B------:R-:W-:Y:S01]  /*1ca80*/  FFMA.FTZ R103, R104, R81, R83 ;  /* 0x0000005168677223 */ /* 0x000fe20000010053 */
[----:B------:R-:W-:Y:S02]  /*1ca90*/  HADD2.F32 R81, -RZ, R71.H1_H1 ;  /* 0x30000047ff517230 */ /* 0x000fe40000004100 */
[----:B------:R-:W-:Y:S01]  /*1caa0*/  FMUL.FTZ R108, R48, R109 ;  /* 0x0000006d306c7220 */ /* 0x000fe20000410000 */
        /* <DEDUP_REMOVED lines=10> */
[C---:B------:R-:W-:Y:S01]  /*1cb50*/  VIADD R83, R105.reuse, 0x200 ;  /* 0x0000020069537836 */ /* 0x040fe20000000000 */
[C---:B------:R-:W-:Y:S01]  /*1cb60*/  IADD3 R109, PT, PT, R105.reuse, 0x300, RZ ;  /* 0x00000300696d7810 */ /* 0x040fe20007ffe0ff */
[----:B0-----:R-:W-:-:S04]  /*1cb70*/  IMAD.WIDE.U32 R104, R105, 0x10, R84 ;  /* 0x0000001069687825 */ /* 0x001fc800078e0054 */
[----:B------:R-:W-:Y:S01]  /*1cb80*/  FFMA.FTZ R108, R108, R119, R121 ;  /* 0x000000776c6c7223 */ /* 0x000fe20000010079 */
[----:B------:R-:W-:Y:S02]  /*1cb90*/  F2FP.F16.F32.PACK_AB R51, R51, R111 ;  /* 0x0000006f3333723e */ /* 0x000fe400000000ff */
        /* <DEDUP_REMOVED lines=22> */
.L_x_5413:
[----:B------:R-:W-:Y:S02]  /*1cd00*/  UIADD3 UR4, UPT, UPT, UR4, UR20, URZ ;  /* 0x0000001404047290 */ /* 0x000fe4000fffe0ff */
[----:B------:R-:W-:Y:S02]  /*1cd10*/  UPLOP3.LUT UP0, UPT, UPT, UPT, UP0, 0x40, 0x4 ;  /* 0x000000000004789c */ /* 0x000fe40003f0e800 */
[----:B------:R-:W-:-:S09]  /*1cd20*/  UISETP.GE.AND UP1, UPT, UR4, UR21, UPT ;  /* 0x000000150400728c */ /* 0x000fd2000bf26270 */
[----:B------:R-:W-:Y:S05]  /*1cd30*/  BRA.U !UP1, `(.L_x_5414) ;  /* 0xfffffe3d09ec7547 */ /* 0x000fea000b83ffff */
[----:B------:R-:W-:Y:S05]  /*1cd40*/  EXIT ;  /* 0x000000000000794d */ /* 0x000fea0003800000 */
.L_x_5415:
        /* <DEDUP_REMOVED lines=11> */
.L_x_27491:


//--------------------- .text._ZN10layer_norm13ln_fwd_kernelINS_13Kernel_traitsIf13__nv_bfloat16S2_S2_fjLj8192ELj1ELj1ELj8ELj16ENS_18Kernel_traits_baseILj8192EfS2_S2_S2_fjLj256EEEEELb0ELb0ELb0ELb0EEEvNS_9FwdParamsE --------------------------
	.section	.text._ZN10layer_norm13ln_fwd_kernelINS_13Kernel_traitsIf13__nv_bfloat16S2_S2_fjLj8192ELj1ELj1ELj8ELj16ENS_18Kernel_traits_baseILj8192EfS2_S2_S2_fjLj256EEEEELb0ELb0ELb0ELb0EEEvNS_9FwdParamsE,"ax",@progbits
	.align	128
        .global         _ZN10layer_norm13ln_fwd_kernelINS_13Kernel_traitsIf13__nv_bfloat16S2_S2_fjLj8192ELj1ELj1ELj8ELj16ENS_18Kernel_traits_baseILj8192EfS2_S2_S2_fjLj256EEEEELb0ELb0ELb0ELb0EEEvNS_9FwdParamsE
        .type           _ZN10layer_norm13ln_fwd_kernelINS_13Kernel_traitsIf13__nv_bfloat16S2_S2_fjLj8192ELj1ELj1ELj8ELj16ENS_18Kernel_traits_baseILj8192EfS2_S2_S2_fjLj256EEEEELb0ELb0ELb0ELb0EEEvNS_9FwdParamsE,@function
        .size           _ZN10layer_norm13ln_fwd_kernelINS_13Kernel_traitsIf13__nv_bfloat16S2_S2_fjLj8192ELj1ELj1ELj8ELj16ENS_18Kernel_traits_baseILj8192EfS2_S2_S2_fjLj256EEEEELb0ELb0ELb0ELb0EEEvNS_9FwdParamsE,(.L_x_27492 - _ZN10layer_norm13ln_fwd_kernelINS_13Kernel_traitsIf13__nv_bfloat16S2_S2_fjLj8192ELj1ELj1ELj8ELj16ENS_18Kernel_traits_baseILj8192EfS2_S2_S2_fjLj256EEEEELb0ELb0ELb0ELb0EEEvNS_9FwdParamsE)
        .other          _ZN10layer_norm13ln_fwd_kernelINS_13Kernel_traitsIf13__nv_bfloat16S2_S2_fjLj8192ELj1ELj1ELj8ELj16ENS_18Kernel_traits_baseILj8192EfS2_S2_S2_fjLj256EEEEELb0ELb0ELb0ELb0EEEvNS_9FwdParamsE,@"STO_CUDA_ENTRY STV_DEFAULT"
_ZN10layer_norm13ln_fwd_kernelINS_13Kernel_traitsIf13__nv_bfloat16S2_S2_fjLj8192ELj1ELj1ELj8ELj16ENS_18Kernel_traits_baseILj8192EfS2_S2_S2_fjLj256EEEEELb0ELb0ELb0ELb0EEEvNS_9FwdParamsE:
.text._ZN10layer_norm13ln_fwd_kernelINS_13Kernel_traitsIf13__nv_bfloat16S2_S2_fjLj8192ELj1ELj1ELj8ELj16ENS_18Kernel_traits_baseILj8192EfS2_S2_S2_fjLj256EEEEELb0ELb0ELb0ELb0EEEvNS_9FwdParamsE:
        /* <DEDUP_REMOVED lines=32> */
[----:B------:R-:W-:Y:S01]  /*0200*/  @P0 LOP3.LUT R19, R19, 0x100, RZ, 0xfc, !PT ;  /* 0x0000010013130812 */ /* 0x000fe200078efcff */
[----:B------:R0:W5:Y:S04]  /*0210*/  @P0 LDG.E.128 R76, desc[UR8][R2.64+0x10] ;  /* 0x00001008024c0981 */ /* 0x000168000c1e1d00 */
[----:B------:R0:W5:Y:S01]  /*0220*/  @P0 LD.E.128 R72, desc[UR8][R4.64] ;  /* 0x0000000804480980 */ /* 0x000162000c101d00 */
[----:B------:R-:W1:Y:S01]  /*0230*/  @P2 LDC.64 R16, c[0x0][0x438] ;  /* 0x00010e00ff102b82 */ /* 0x000e620000000a00 */
[----:B--2---:R-:W-:-:S02]  /*0240*/  @P1 IMAD.WIDE.U32 R6, R19, 0x20, R6 ;  /* 0x0000002013061825 */ /* 0x004fc400078e0006 */
[----:B------:R0:W5:Y:S04]  /*0250*/  @P0 LD.E.128 R68, desc[UR8][R4.64+0x10] ;  /* 0x0000100804440980 */ /* 0x000168000c101d00 */
[----:B------:R0:W5:Y:S01]  /*0260*/  @P1 LDG.E.128 R64, desc[UR8][R6.64] ;  /* 0x0000000806401981 */ /* 0x000162000c1e1d00 */
[C---:B---3--:R-:W-:Y:S01]  /*0270*/  @P1 IMAD.WIDE.U32 R8, R19.reuse, 0x20, R8 ;  /* 0x0000002013081825 */ /* 0x048fe200078e0008 */
[----:B------:R-:W-:Y:S02]  /*0280*/  @P1 IADD3 R19, PT, PT, R19, 0x100, RZ ;  /* 0x0000010013131810 */ /* 0x000fe40007ffe0ff */
[----:B------:R0:W5:Y:S04]  /*0290*/  @P1 LDG.E.128 R60, desc[UR8][R6.64+0x10] ;  /* 0x00001008063c1981 */ /* 0x000168000c1e1d00 */
[----:B------:R0:W5:Y:S01]  /*02a0*/  @P1 LD.E.128 R56, desc[UR8][R8.64] ;  /* 0x0000000808381980 */ /* 0x000162000c101d00 */
[----:B----4-:R-:W-:-:S03]  /*02b0*/  @P2 IMAD.WIDE.U32 R14, R19, 0x20, R14 ;  /* 0x00000020130e2825 */ /* 0x010fc600078e000e */
[----:B------:R0:W5:Y:S04]  /*02c0*/  @P1 LD.E.128 R52, desc[UR8][R8.64+0x10] ;  /* 0x0000100808341980 */ /* 0x000168000c101d00 */
[----:B------:R0:W5:Y:S01]  /*02d0*/  @P2 LDG.E.128 R48, desc[UR8][R14.64] ;  /* 0x000000080e302981 */ /* 0x000162000c1e1d00 */
[----:B-1----:R-:W-:-:S03]  /*02e0*/  @P2 IMAD.WIDE.U32 R16, R19, 0x20, R16 ;  /* 0x0000002013102825 */ /* 0x002fc600078e0010 */
[----:B------:R0:W5:Y:S04]  /*02f0*/  @P2 LDG.E.128 R44, desc[UR8][R14.64+0x10] ;  /* 0x000010080e2c2981 */ /* 0x000168000c1e1d00 */
[----:B------:R0:W5:Y:S04]  /*0300*/  @P2 LD.E.128 R40, desc[UR8][R16.64] ;  /* 0x0000000810282980 */ /* 0x000168000c101d00 */
[----:B------:R0:W5:Y:S01]  /*0310*/  @P2 LD.E.128 R36, desc[UR8][R16.64+0x10] ;  /* 0x0000100810242980 */ /* 0x000162000c101d00 */
[----:B------:R-:W-:Y:S02]  /*0320*/  ISETP.GE.U32.AND P0, PT, R11, 0x400, PT ;  /* 0x000004000b00780c */ /* 0x000fe40003f06070 */
[----:B------:R-:W-:-:S11]  /*0330*/  @P2 IADD3 R19, PT, PT, R19, 0x100, RZ ;  /* 0x0000010013132810 */ /* 0x000fd60007ffe0ff */
[----:B0-----:R-:W-:Y:S05]  /*0340*/  @!P0 BRA `(.L_x_5418) ;  /* 0x0000000000c08947 */ /* 0x001fea0003800000 */
[----:B------:R-:W0:Y:S08]  /*0350*/  LDC.64 R2, c[0x0][0x3d0] ;  /* 0x0000f400ff027b82 */ /* 0x000e300000000a00 */
[----:B------:R-:W1:Y:S01]  /*0360*/  LDC.64 R4, c[0x0][0x438] ;  /* 0x00010e00ff047b82 */ /* 0x000e620000000a00 */
[----:B0-----:R-:W-:-:S05]  /*0370*/  IMAD.WIDE.U32 R2, R19, 0x20, R2 ;  /* 0x0000002013027825 */ /* 0x001fca00078e0002 */
[----:B------:R0:W5:Y:S01]  /*0380*/  LDG.E.128 R32, desc[UR8][R2.64] ;  /* 0x0000000802207981 */ /* 0x000162000c1e1d00 */
[----:B-1----:R-:W-:-:S03]  /*0390*/  IMAD.WIDE.U32 R4, R19, 0x20, R4 ;  /* 0x0000002013047825 */ /* 0x002fc600078e0004 */
[----:B------:R0:W5:Y:S04]  /*03a0*/  LDG.E.128 R28, desc[UR8][R2.64+0x10] ;  /* 0x00001008021c7981 */ /* 0x000168000c1e1d00 */
[----:B------:R0:W5:Y:S04]  /*03b0*/  LD.E.128 R24, desc[UR8][R4.64] ;  /* 0x0000000804187980 */ /* 0x000168000c101d00 */
[----:B------:R0:W5:Y:S01]  /*03c0*/  LD.E.128 R20, desc[UR8][R4.64+0x10] ;  /* 0x0000100804147980 */ /* 0x000162000c101d00 */
[----:B------:R-:W-:Y:S05]  /*03d0*/  BRA `(.L_x_5418) ;  /* 0x00000000009c7947 */ /* 0x000fea0003800000 */
.L_x_5417:
        /* <DEDUP_REMOVED lines=12> */
[----:B------:R-:W-:Y:S02]  /*04a0*/  @P1 IADD3 R19, PT, PT, R19, 0x100, RZ ;  /* 0x0000010013131810 */ /* 0x000fe40007ffe0ff */
[----:B------:R0:W5:Y:S04]  /*04b0*/  @P0 LDG.E.128 R76, desc[UR8][R4.64+0x10] ;  /* 0x00001008044c0981 */ /* 0x000168000c1e1d00 */
[----:B------:R0:W5:Y:S01]  /*04c0*/  @P1 LDG.E.128 R64, desc[UR8][R6.64] ;  /* 0x0000000806401981 */ /* 0x000162000c1e1d00 */
[C---:B--2---:R-:W-:Y:S01]  /*04d0*/  @P2 IMAD.WIDE.U32 R8, R19.reuse, 0x20, R8 ;  /* 0x0000002013082825 */ /* 0x044fe200078e0008 */
[----:B------:R-:W-:-:S02]  /*04e0*/  @P2 IADD3 R19, PT, PT, R19, 0x100, RZ ;  /* 0x0000010013132810 */ /* 0x000fc40007ffe0ff */
[----:B------:R0:W5:Y:S04]  /*04f0*/  @P1 LDG.E.128 R60, desc[UR8][R6.64+0x10] ;  /* 0x00001008063c1981 */ /* 0x000168000c1e1d00 */
[----:B------:R0:W5:Y:S01]  /*0500*/  @P2 LDG.E.128 R48, desc[UR8][R8.64] ;  /* 0x0000000808302981 */ /* 0x000162000c1e1d00 */
[----:B---3--:R-:W-:-:S03]  /*0510*/  @P3 IMAD.WIDE.U32 R2, R19, 0x20, R14 ;  /* 0x0000002013023825 */ /* 0x008fc600078e000e */
[----:B------:R0:W5:Y:S04]  /*0520*/  @P2 LDG.E.128 R44, desc[UR8][R8.64+0x10] ;  /* 0x00001008082c2981 */ /* 0x000168000c1e1d00 */
[----:B------:R0:W5:Y:S04]  /*0530*/  @P3 LDG.E.128 R32, desc[UR8][R2.64] ;  /* 0x0000000802203981 */ /* 0x000168000c1e1d00 */
[----:B------:R0:W5:Y:S01]  /*0540*/  @P3 LDG.E.128 R28, desc[UR8][R2.64+0x10] ;  /* 0x00001008021c3981 */ /* 0x000162000c1e1d00 */
[----:B------:R-:W-:Y:S02]  /*0550*/  CS2R R38, SRZ ;  /* 0x0000000000267805 */ /* 0x000fe4000001ff00 */
[----:B------:R-:W-:-:S02]  /*0560*/  CS2R R36, SRZ ;  /* 0x0000000000247805 */ /* 0x000fc4000001ff00 */
[----:B------:R-:W-:Y:S02]  /*0570*/  CS2R R42, SRZ ;  /* 0x00000000002a7805 */ /* 0x000fe4000001ff00 */
[----:B------:R-:W-:Y:S02]  /*0580*/  CS2R R40, SRZ ;  /* 0x0000000000287805 */ /* 0x000fe4000001ff00 */
[----:B------:R-:W-:Y:S02]  /*0590*/  CS2R R54, SRZ ;  /* 0x0000000000367805 */ /* 0x000fe4000001ff00 */
[----:B------:R-:W-:Y:S02]  /*05a0*/  CS2R R52, SRZ ;  /* 0x0000000000347805 */ /* 0x000fe4000001ff00 */
[----:B------:R-:W-:Y:S02]  /*05b0*/  CS2R R58, SRZ ;  /* 0x00000000003a7805 */ /* 0x000fe4000001ff00 */
[----:B------:R-:W-:-:S02]  /*05c0*/  CS2R R56, SRZ ;  /* 0x0000000000387805 */ /* 0x000fc4000001ff00 */
[----:B------:R-:W-:Y:S02]  /*05d0*/  CS2R R70, SRZ ;  /* 0x0000000000467805 */ /* 0x000fe4000001ff00 */
[----:B------:R-:W-:Y:S02]  /*05e0*/  CS2R R68, SRZ ;  /* 0x0000000000447805 */ /* 0x000fe4000001ff00 */
[----:B------:R-:W-:Y:S02]  /*05f0*/  CS2R R74, SRZ ;  /* 0x00000000004a7805 */ /* 0x000fe4000001ff00 */
[----:B------:R-:W-:Y:S02]  /*0600*/  CS2R R72, SRZ ;  /* 0x0000000000487805 */ /* 0x000fe4000001ff00 */
[----:B------:R-:W-:Y:S02]  /*0610*/  @P3 CS2R R22, SRZ ;  /* 0x0000000000163805 */ /* 0x000fe4000001ff00 */
[----:B------:R-:W-:-:S02]  /*0620*/  @P3 CS2R R20, SRZ ;  /* 0x0000000000143805 */ /* 0x000fc4000001ff00 */
[----:B------:R-:W-:Y:S02]  /*0630*/  @P3 CS2R R26, SRZ ;  /* 0x00000000001a3805 */ /* 0x000fe4000001ff00 */
[----:B0-----:R-:W-:-:S07]  /*0640*/  @P3 CS2R R24, SRZ ;  /* 0x0000000000183805 */ /* 0x001fce000001ff00 */
.L_x_5418:
[----:B------:R-:W-:Y:S05]  /*0650*/  BSYNC.RECONVERGENT B0 ;  /* 0x0000000000007941 */ /* 0x000fea0003800200 */
.L_x_5416:
[----:B------:R-:W1:Y:S02]  /*0660*/  LDCU UR4, c[0x0][0x384] ;  /* 0x00007080ff0477ac */ /* 0x000e640008000800 */
[----:B-1----:R-:W-:-:S06]  /*0670*/  UISETP.GE.AND UP1, UPT, UR6, UR4, UPT ;  /* 0x000000040600728c */ /* 0x002fcc000bf26270 */
[----:B------:R-:W-:-:S13]  /*0680*/  PLOP3.LUT P0, PT, PT, PT, UP1, 0x80, 0x8 ;  /* 0x000000000008781c */ /* 0x000fda0003f0f018 */
[----:B------:R-:W-:Y:S05]  /*0690*/  @P0 EXIT ;  /* 0x000000000000094d */ /* 0x000fea0003800000 */
[----:B------:R-:W-:Y:S01]  /*06a0*/  SHF.R.S32.HI R10, RZ, 0x3, R10 ;  /* 0x00000003ff0a7819 */ /* 0x000fe2000001140a */
[----:B------:R-:W-:Y:S01]  /*06b0*/  UISETP.NE.U32.AND UP1, UPT, UR10, URZ, UPT ;  /* 0x000000ff0a00728c */ /* 0x000fe2000bf25070 */
[----:B------:R-:W1:Y:S02]  /*06c0*/  LDCU UR13, c[0x0][0x388] ;  /* 0x00007100ff0d77ac */ /* 0x000e640008000800 */
[C---:B0-----:R-:W-:Y:S02]  /*06d0*/  LOP3.LUT R2, R10.reuse, 0xff, RZ, 0xc0, !PT ;  /* 0x000000ff0a027812 */ /* 0x041fe400078ec0ff */
[----:B------:R-:W-:Y:S01]  /*06e0*/  LOP3.LUT R8, R10, 0xffffff00, RZ, 0xc0, !PT ;  /* 0xffffff000a087812 */ /* 0x000fe200078ec0ff */
[----:B------:R-:W-:Y:S01]  /*06f0*/  UISETP.NE.AND.EX UP1, UPT, UR11, URZ, UPT, UP1 ;  /* 0x000000ff0b00728c */ /* 0x000fe2000bf25310 */
[----:B------:R-:W-:Y:S01]  /*0700*/  VIADDMNMX R13, R2, -R13, RZ, !PT ;  /* 0x8000000d020d7246 */ /* 0x000fe200078001ff */
[----:B------:R-:W-:Y:S01]  /*0710*/  IMAD R0, R0, -0x20, R2 ;  /* 0xffffffe000007824 */ /* 0x000fe200078e0202 */
[----:B------:R-:W0:Y:S02]  /*0720*/  LDCU.U8 UR7, c[0x0][0x410] ;  /* 0x00008200ff0777ac */ /* 0x000e240008000000 */
[----:B------:R-:W-:-:S02]  /*0730*/  VIMNMX R13, PT, PT, R13, 0x20, PT ;  /* 0x000000200d0d7848 */ /* 0x000fc40003fe0100 */
[----:B------:R-:W-:Y:S01]  /*0740*/  VIMNMX R0, PT, PT, RZ, R0, !PT ;  /* 0x00000000ff007248 */ /* 0x000fe20007fe0100 */
[----:B------:R-:W2:Y:S01]  /*0750*/  LDCU UR12, c[0x0][0x400] ;  /* 0x00008000ff0c77ac */ /* 0x000ea20008000800 */
[-C--:B------:R-:W-:Y:S02]  /*0760*/  LEA R13, R13, R8.reuse, 0x3 ;  /* 0x000000080d0d7211 */ /* 0x080fe400078e18ff */
[----:B------:R-:W-:Y:S01]  /*0770*/  VIMNMX R3, PT, PT, R0, 0x20, PT ;  /* 0x0000002000037848 */ /* 0x000fe20003fe0100 */
[----:B------:R-:W3:Y:S01]  /*0780*/  LDCU.64 UR16, c[0x0][0x3a0] ;  /* 0x00007400ff1077ac */ /* 0x000ee20008000a00 */
[----:B------:R-:W-:Y:S02]  /*0790*/  I2FP.F32.U32 R10, R13 ;  /* 0x0000000d000a7245 */ /* 0x000fe40000201000 */
[----:B------:R-:W-:Y:S01]  /*07a0*/  PLOP3.LUT P0, PT, PT, PT, UP1, 0x80, 0x8 ;  /* 0x000000000008781c */ /* 0x000fe20003f0f018 */
[----:B------:R-:W4:Y:S01]  /*07b0*/  LDCU.64 UR18, c[0x0][0x3e0] ;  /* 0x00007c00ff1277ac */ /* 0x000f220008000a00 */
[----:B------:R-:W-:-:S02]  /*07c0*/  LEA R8, R3, R8, 0x3 ;  /* 0x0000000803087211 */ /* 0x000fc400078e18ff */
[----:B------:R-:W0:Y:S01]  /*07d0*/  MUFU.RCP R10, R10 ;  /* 0x0000000a000a7308 */ /* 0x000e220000001000 */
[----:B------:R-:W0:Y:S01]  /*07e0*/  LDCU.64 UR14, c[0x0][0x380] ;  /* 0x00007000ff0e77ac */ /* 0x000e220008000a00 */
[----:B-1----:R-:W-:-:S11]  /*07f0*/  UPLOP3.LUT UP2, UPT, UPT, UPT, UPT, 0x40, 0x4 ;  /* 0x000000000004789c */ /* 0x002fd60003f4e870 */
.L_x_5451:
[----:B01234-:R-:W1:Y:S01]  /*0800*/  @P0 LDC.64 R84, c[0x0][0x3e0] ;  /* 0x0000f800ff540b82 */ /* 0x01fe620000000a00 */
[----:B------:R-:W-:-:S05]  /*0810*/  MOV R13, UR6 ;  /* 0x00000006000d7c02 */ /* 0x000fca0008000f00 */
[----:B-1----:R-:W-:-:S06]  /*0820*/  @P0 IMAD.WIDE R84, R13, 0x2, R84 ;  /* 0x000000020d540825 */ /* 0x002fcc00078e0254 */
[----:B------:R-:W2:Y:S01]  /*0830*/  @P0 LDG.E.U16 R84, desc[UR8][R84.64] ;  /* 0x0000000854540981 */ /* 0x000ea2000c1e1500 */
[----:B------:R-:W-:Y:S01]  /*0840*/  UIMAD UR4, UR6, UR13, URZ ;  /* 0x0000000d060472a4 */ /* 0x000fe2000f8e02ff */
[----:B------:R-:W-:Y:S01]  /*0850*/  ISETP.GE.U32.AND P1, PT, R11, 0x100, PT ;  /* 0x000001000b00780c */ /* 0x000fe20003f26070 */
[----:B------:R-:W-:Y:S01]  /*0860*/  HFMA2 R110, -RZ, RZ, 1.875, 0 ;  /* 0x3f800000ff6e7431 */ /* 0x000fe200000001ff */
[----:B------:R-:W-:Y:S01]  /*0870*/  BSSY.RECONVERGENT B0, `(.L_x_5419) ;  /* 0x000006e000007945 */ /* 0x000fe20003800200 */
[----:B------:R-:W-:-:S04]  /*0880*/  USHF.R.S32.HI UR5, URZ, 0x1f, UR4 ;  /* 0x0000001fff057899 */ /* 0x000fc80008011404 */
[----:B------:R-:W-:-:S06]  /*0890*/  ULEA.HI UR5, UR5, UR4, URZ, 0x3 ;  /* 0x0000000405057291 */ /* 0x000fcc000f8f18ff */
[----:B------:R-:W-:-:S04]  /*08a0*/  MOV R13, UR5 ;  /* 0x00000005000d7c02 */ /* 0x000fc80008000f00 */
[----:B------:R-:W-:-:S04]  /*08b0*/  LEA.HI.SX32 R13, R13, R12, 0x1d ;  /* 0x0000000c0d0d7211 */ /* 0x000fc800078feaff */
[----:B------:R-:W-:Y:S02]  /*08c0*/  MOV R111, R13 ;  /* 0x0000000d006f7202 */ /* 0x000fe40000000f00 */
[----:B--2---:R-:W-:Y:S01]  /*08d0*/  @P0 SHF.L.U32 R110, R84, 0x10, RZ ;  /* 0x00000010546e0819 */ /* 0x004fe200000006ff */
[----:B------:R-:W-:Y:S06]  /*08e0*/  @!P1 BRA `(.L_x_5420) ;  /* 0x0000000400989947 */ /* 0x000fec0003800000 */
[----:B------:R-:W1:Y:S02]  /*08f0*/  LDC.64 R2, c[0x0][0x390] ;  /* 0x0000e400ff027b82 */ /* 0x000e640000000a00 */
[----:B-1----:R-:W-:-:S05]  /*0900*/  IMAD.WIDE.U32 R2, R13, 0x10, R2 ;  /* 0x000000100d027825 */ /* 0x002fca00078e0002 */
[----:B------:R1:W5:Y:S01]  /*0910*/  LDG.E.128 R4, desc[UR8][R2.64] ;  /* 0x0000000802047981 */ /* 0x000362000c1e1d00 */
[----:B---3--:R-:W-:-:S04]  /*0920*/  UISETP.NE.U32.AND UP1, UPT, UR16, URZ, UPT ;  /* 0x000000ff1000728c */ /* 0x008fc8000bf25070 */
[----:B------:R-:W-:-:S09]  /*0930*/  UISETP.NE.AND.EX UP1, UPT, UR17, URZ, UPT, UP1 ;  /* 0x000000ff1100728c */ /* 0x000fd2000bf25310 */
[----:B-1----:R-:W-:Y:S05]  /*0940*/  BRA.U !UP1, `(.L_x_5421) ;  /* 0x0000000109a07547 */ /* 0x002fea000b800000 */
[----:B------:R-:W1:Y:S02]  /*0950*/  LDC.64 R2, c[0x0][0x3a0] ;  /* 0x0000e800ff027b82 */ /* 0x000e640000000a00 */
[----:B-1----:R-:W-:-:S05]  /*0960*/  IMAD.WIDE.U32 R2, R13, 0x10, R2 ;  /* 0x000000100d027825 */ /* 0x002fca00078e0002 */
[----:B------:R1:W2:Y:S01]  /*0970*/  LDG.E.128 R16, desc[UR8][R2.64] ;  /* 0x0000000802107981 */ /* 0x0002a2000c1e1d00 */
        /* <DEDUP_REMOVED lines=8> */
[----:B-1----:R-:W-:Y:S02]  /*0a00*/  SHF.L.U32 R3, R0, 0x10, RZ ;  /* 0x0000001000037819 */ /* 0x002fe400000006ff */
[----:B------:R-:W-:Y:S02]  /*0a10*/  SHF.L.U32 R111, R111, 0x10, RZ ;  /* 0x000000106f6f7819 */ /* 0x000fe400000006ff */
[C---:B--2---:R-:W-:Y:S02]  /*0a20*/  PRMT R5, R16.reuse, 0x7632, R5 ;  /* 0x0000763210057816 */ /* 0x044fe40000000005 */
[----:B------:R-:W-:-:S02]  /*0a30*/  SHF.L.U32 R6, R16, 0x10, RZ ;  /* 0x0000001010067819 */ /* 0x000fc400000006ff */
[C---:B------:R-:W-:Y:S02]  /*0a40*/  PRMT R16, R18.reuse, 0x7632, R16 ;  /* 0x0000763212107816 */ /* 0x040fe40000000010 */
[----:B------:R-:W-:Y:S01]  /*0a50*/  SHF.L.U32 R2, R18, 0x10, RZ ;  /* 0x0000001012027819 */ /* 0x000fe200000006ff */
[-C--:B------:R-:W-:Y:S01]  /*0a60*/  FFMA.FTZ R6, R9, R110.reuse, R6 ;  /* 0x0000006e09067223 */ /* 0x080fe20000010006 */
[----:B------:R-:W-:Y:S02]  /*0a70*/  PRMT R18, R19, 0x7632, R18 ;  /* 0x0000763213127816 */ /* 0x000fe40000000012 */
[----:B------:R-:W-:Y:S01]  /*0a80*/  PRMT R7, R17, 0x7632, R7 ;  /* 0x0000763211077816 */ /* 0x000fe20000000007 */
[----:B------:R-:W-:Y:S01]  /*0a90*/  FFMA.FTZ R2, R87, R110, R2 ;  /* 0x0000006e57027223 */ /* 0x000fe20000010002 */
[----:B------:R-:W-:Y:S02]  /*0aa0*/  SHF.L.U32 R4, R17, 0x10, RZ ;  /* 0x0000001011047819 */ /* 0x000fe400000006ff */
        /* <DEDUP_REMOVED lines=18> */
.L_x_5421:
[----:B----4-:R-:W-:-:S04]  /*0bd0*/  UISETP.NE.U32.AND UP1, UPT, UR18, URZ, UPT ;  /* 0x000000ff1200728c */ /* 0x010fc8000bf25070 */
[----:B------:R-:W-:-:S06]  /*0be0*/  UISETP.NE.AND.EX UP1, UPT, UR19, URZ, UPT, UP1 ;  /* 0x000000ff1300728c */ /* 0x000fcc000bf25310 */
[----:B------:R-:W-:-:S13]  /*0bf0*/  PLOP3.LUT P0, PT, PT, PT, UP1, 0x80, 0x8 ;  /* 0x000000000008781c */ /* 0x000fda0003f0f018 */
[----:B------:R-:W-:Y:S05]  /*0c00*/  @!P0 BRA `(.L_x_5423) ;  /* 0x0000000000648947 */ /* 0x000fea0003800000 */
[C---:B-----5:R-:W-:Y:S02]  /*0c10*/  PRMT R2, R5.reuse, 0x7632, R2 ;  /* 0x0000763205027816 */ /* 0x060fe40000000002 */
[C---:B------:R-:W-:Y:S02]  /*0c20*/  SHF.L.U32 R3, R4.reuse, 0x10, RZ ;  /* 0x0000001004037819 */ /* 0x040fe400000006ff */
[----:B------:R-:W-:Y:S02]  /*0c30*/  SHF.L.U32 R5, R5, 0x10, RZ ;  /* 0x0000001005057819 */ /* 0x000fe400000006ff */
[----:B------:R-:W-:Y:S02]  /*0c40*/  PRMT R0, R4, 0x7632, R0 ;  /* 0x0000763204007816 */ /* 0x000fe40000000000 */
[----:B------:R-:W-:Y:S01]  /*0c50*/  PRMT R9, R6, 0x7632, R9 ;  /* 0x0000763206097816 */ /* 0x000fe20000000009 */
[----:B------:R-:W-:Y:S01]  /*0c60*/  FMUL.FTZ R4, R5, R110 ;  /* 0x0000006e05047220 */ /* 0x000fe20000410000 */
[----:B------:R-:W-:-:S02]  /*0c70*/  PRMT R16, R7, 0x7632, R16 ;  /* 0x0000763207107816 */ /* 0x000fc40000000010 */
[----:B------:R-:W-:Y:S01]  /*0c80*/  SHF.L.U32 R17, R6, 0x10, RZ ;  /* 0x0000001006117819 */ /* 0x000fe200000006ff */
[-C--:B------:R-:W-:Y:S01]  /*0c90*/  FMUL.FTZ R6, R3, R110.reuse ;  /* 0x0000006e03067220 */ /* 0x080fe20000410000 */
        /* <DEDUP_REMOVED lines=9> */
[----:B------:R-:W-:Y:S01]  /*0d30*/  FMUL.FTZ R7, R7, R110 ;  /* 0x0000006e07077220 */ /* 0x000fe20000410000 */
[----:B------:R-:W-:Y:S01]  /*0d40*/  F2FP.BF16.F32.PACK_AB R16, R3, R6 ;  /* 0x000000060310723e */ /* 0x000fe200000010ff */
[----:B------:R-:W-:-:S02]  /*0d50*/  FMUL.FTZ R5, R5, R110 ;  /* 0x0000006e05057220 */ /* 0x000fc40000410000 */
[----:B------:R-:W-:Y:S02]  /*0d60*/  F2FP.BF16.F32.PACK_AB R19, R9, R0 ;  /* 0x000000000913723e */ /* 0x000fe400000010ff */
[----:B------:R-:W-:Y:S02]  /*0d70*/  F2FP.BF16.F32.PACK_AB R18, R7, R2 ;  /* 0x000000020712723e */ /* 0x000fe400000010ff */
[----:B------:R-:W-:Y:S01]  /*0d80*/  F2FP.BF16.F32.PACK_AB R17, R5, R4 ;  /* 0x000000040511723e */ /* 0x000fe200000010ff */
[----:B------:R-:W-:Y:S06]  /*0d90*/  BRA `(.L_x_5422) ;  /* 0x0000000000507947 */ /* 0x000fec0003800000 */
.L_x_5423:
[C---:B-----5:R-:W-:Y:S02]  /*0da0*/  PRMT R2, R5.reuse, 0x7632, R2 ;  /* 0x0000763205027816 */ /* 0x060fe40000000002 */
[----:B------:R-:W-:Y:S02]  /*0db0*/  SHF.L.U32 R5, R5, 0x10, RZ ;  /* 0x0000001005057819 */ /* 0x000fe400000006ff */
[----:B------:R-:W-:Y:S02]  /*0dc0*/  SHF.L.U32 R3, R4, 0x10, RZ ;  /* 0x0000001004037819 */ /* 0x000fe400000006ff */
[C---:B------:R-:W-:Y:S02]  /*0dd0*/  SHF.L.U32 R85, R6.reuse, 0x10, RZ ;  /* 0x0000001006557819 */ /* 0x040fe400000006ff */
[----:B------:R-:W-:Y:S01]  /*0de0*/  PRMT R9, R6, 0x7632, R9 ;  /* 0x0000763206097816 */ /* 0x000fe20000000009 */
[-C--:B------:R-:W-:Y:S01]  /*0df0*/  FMUL.FTZ R6, R3, R110.reuse ;  /* 0x0000006e03067220 */ /* 0x080fe20000410000 */
[----:B------:R-:W-:Y:S01]  /*0e00*/  PRMT R0, R4, 0x7632, R0 ;  /* 0x0000763204007816 */ /* 0x000fe20000000000 */
[----:B------:R-:W-:Y:S01]  /*0e10*/  FMUL.FTZ R4, R5, R110 ;  /* 0x0000006e05047220 */ /* 0x000fe20000410000 */
[----:B------:R-:W-:-:S02]  /*0e20*/  PRMT R84, R7, 0x7632, R84 ;  /* 0x0000763207547816 */ /* 0x000fc40000000054 */
[----:B------:R-:W-:Y:S02]  /*0e30*/  SHF.L.U32 R7, R7, 0x10, RZ ;  /* 0x0000001007077819 */ /* 0x000fe400000006ff */
[----:B------:R-:W-:Y:S01]  /*0e40*/  SHF.L.U32 R5, R2, 0x10, RZ ;  /* 0x0000001002057819 */ /* 0x000fe200000006ff */
[-C--:B------:R-:W-:Y:S01]  /*0e50*/  FMUL.FTZ R2, R85, R110.reuse ;  /* 0x0000006e55027220 */ /* 0x080fe20000410000 */
[----:B------:R-:W-:Y:S02]  /*0e60*/  SHF.L.U32 R9, R9, 0x10, RZ ;  /* 0x0000001009097819 */ /* 0x000fe400000006ff */
[----:B------:R-:W-:Y:S01]  /*0e70*/  SHF.L.U32 R3, R0, 0x10, RZ ;  /* 0x0000001000037819 */ /* 0x000fe200000006ff */
[-C--:B------:R-:W-:Y:S01]  /*0e80*/  FMUL.FTZ R0, R7, R110.reuse ;  /* 0x0000006e07007220 */ /* 0x080fe20000410000 */
[----:B------:R-:W-:Y:S01]  /*0e90*/  SHF.L.U32 R85, R84, 0x10, RZ ;  /* 0x0000001054557819 */ /* 0x000fe200000006ff */
[-C--:B------:R-:W-:Y:S01]  /*0ea0*/  FMUL.FTZ R7, R9, R110.reuse ;  /* 0x0000006e09077220 */ /* 0x080fe20000410000 */
[-C--:B------:R-:W-:Y:S01]  /*0eb0*/  FMUL.FTZ R5, R5, R110.reuse ;  /* 0x0000006e05057220 */ /* 0x080fe20000410000 */
[----:B------:R-:W-:-:S02]  /*0ec0*/  FMUL.FTZ R3, R3, R110 ;  /* 0x0000006e03037220 */ /* 0x000fc40000410000 */
[----:B------:R-:W-:-:S07]  /*0ed0*/  FMUL.FTZ R9, R85, R110 ;  /* 0x0000006e55097220 */ /* 0x000fce0000410000 */
.L_x_5422:
[----:B------:R-:W1:Y:S01]  /*0ee0*/  @UP0 LDCU.64 UR4, c[0x0][0x3a8] ;  /* 0x00007500ff0407ac */ /* 0x000e620008000a00 */
[----:B------:R-:W-:Y:S01]  /*0ef0*/  PLOP3.LUT P2, PT, PT, PT, UP0, 0x80, 0x8 ;  /* 0x000000000008781c */ /* 0x000fe20003f4f008 */
[----:B------:R-:W-:Y:S01]  /*0f00*/  HFMA2 R84, -RZ, RZ, 0, 9.5367431640625e-07 ;  /* 0x00000010ff547431 */ /* 0x000fe200000001ff */
[----:B------:R-:W-:Y:S02]  /*0f10*/  PLOP3.LUT P3, PT, PT, PT, UP0, 0x80, 0x8 ;  /* 0x000000000008781c */ /* 0x000fe40003f6f008 */
[----:B------:R-:W-:-:S09]  /*0f20*/  IADD3 R111, PT, PT, R13, 0x100, RZ ;  /* 0x000001000d6f7810 */ /* 0x000fd20007ffe0ff */
[----:B-1----:R-:W-:-:S05]  /*0f30*/  @P2 IMAD.WIDE.U32 R84, R13, R84, UR4 ;  /* 0x000000040d542e25 */ /* 0x002fca000f8e0054 */
[----:B------:R1:W-:Y:S02]  /*0f40*/  @P3 STG.E.128 desc[UR8][R84.64], R16 ;  /* 0x0000001054003986 */ /* 0x0003e4000c101d08 */
.L_x_5420:
[----:B0--34-:R-:W-:Y:S05]  /*0f50*/  BSYNC.RECONVERGENT B0 ;  /* 0x0000000000007941 */ /* 0x019fea0003800200 */
.L_x_5419:
[----:B------:R-:W-:Y:S01]  /*0f60*/  ISETP.GE.U32.AND P2, PT, R11, 0x200, PT ;  /* 0x000002000b00780c */ /* 0x000fe20003f46070 */
[----:B------:R-:W-:-:S12]  /*0f70*/  BSSY.RECONVERGENT B0, `(.L_x_5424) ;  /* 0x0000067000007945 */ /* 0x000fd80003800200 */
[----:B------:R-:W-:Y:S05]  /*0f80*/  @!P2 BRA `(.L_x_5425) ;  /* 0x000000040094a947 */ /* 0x000fea0003800000 */
[----:B------:R-:W0:Y:S02]  /*0f90*/  LDC.64 R14, c[0x0][0x390] ;  /* 0x0000e400ff0e7b82 */ /* 0x000e240000000a00 */
[----:B0-----:R-:W-:-:S05]  /*0fa0*/  IMAD.WIDE.U32 R14, R111, 0x10, R14 ;  /* 0x000000106f0e7825 */ /* 0x001fca00078e000e */
[----:B-1----:R0:W5:Y:S01]  /*0fb0*/  LDG.E.128 R84, desc[UR8][R14.64] ;  /* 0x000000080e547981 */ /* 0x002162000c1e1d00 */
[----:B------:R-:W-:-:S04]  /*0fc0*/  UISETP.NE.U32.AND UP1, UPT, UR16, URZ, UPT ;  /* 0x000000ff1000728c */ /* 0x000fc8000bf25070 */
[----:B------:R-:W-:-:S09]  /*0fd0*/  UISETP.NE.AND.EX UP1, UPT, UR17, URZ, UPT, UP1 ;  /* 0x000000ff1100728c */ /* 0x000fd2000bf25310 */
[----:B0-----:R-:W-:Y:S05]  /*0fe0*/  BRA.U !UP1, `(.L_x_5426) ;  /* 0x0000000109a07547 */ /* 0x001fea000b800000 */
[----:B------:R-:W0:Y:S02]  /*0ff0*/  LDC.64 R14, c[0x0][0x3a0] ;  /* 0x0000e800ff0e7b82 */ /* 0x000e240000000a00 */
[----:B0-----:R-:W-:-:S05]  /*1000*/  IMAD.WIDE.U32 R14, R111, 0x10, R14 ;  /* 0x000000106f0e7825 */ /* 0x001fca00078e000e */
[----:B------:R-:W2:Y:S01]  /*1010*/  LDG.E.128 R16, desc[UR8][R14.64] ;  /* 0x000000080e107981 */ /* 0x000ea2000c1e1d00 */
[C---:B-----5:R-:W-:Y:S02]  /*1020*/  PRMT R88, R84.reuse, 0x7632, R88 ;  /* 0x0000763254587816 */ /* 0x060fe40000000058 */
[----:B------:R-:W-:Y:S02]  /*1030*/  SHF.L.U32 R89, R84, 0x10, RZ ;  /* 0x0000001054597819 */ /* 0x000fe400000006ff */
[C---:B------:R-:W-:Y:S02]  /*1040*/  PRMT R90, R85.reuse, 0x7632, R90 ;  /* 0x00007632555a7816 */ /* 0x040fe4000000005a */
[C---:B------:R-:W-:Y:S02]  /*1050*/  PRMT R92, R86.reuse, 0x7632, R92 ;  /* 0x00007632565c7816 */ /* 0x040fe4000000005c */
[----:B------:R-:W-:Y:S02]  /*1060*/  SHF.L.U32 R91, R86, 0x10, RZ ;  /* 0x00000010565b7819 */ /* 0x000fe400000006ff */
[----:B------:R-:W-:-:S02]  /*1070*/  SHF.L.U32 R85, R85, 0x10, RZ ;  /* 0x0000001055557819 */ /* 0x000fc400000006ff */
[C---:B------:R-:W-:Y:S02]  /*1080*/  PRMT R112, R87.reuse, 0x7632, R112 ;  /* 0x0000763257707816 */ /* 0x040fe40000000070 */
[----:B------:R-:W-:Y:S02]  /*1090*/  SHF.L.U32 R87, R87, 0x10, RZ ;  /* 0x0000001057577819 */ /* 0x000fe400000006ff */
[----:B------:R-:W-:Y:S02]  /*10a0*/  SHF.L.U32 R115, R112, 0x10, RZ ;  /* 0x0000001070737819 */ /* 0x000fe400000006ff */
[C---:B--2---:R-:W-:Y:S02]  /*10b0*/  PRMT R84, R16.reuse, 0x7632, R84 ;  /* 0x0000763210547816 */ /* 0x044fe40000000054 */
[----:B------:R-:W-:Y:S02]  /*10c0*/  SHF.L.U32 R16, R16, 0x10, RZ ;  /* 0x0000001010107819 */ /* 0x000fe400000006ff */
[----:B------:R-:W-:-:S02]  /*10d0*/  SHF.L.U32 R86, R17, 0x10, RZ ;  /* 0x0000001011567819 */ /* 0x000fc400000006ff */
[----:B------:R-:W-:Y:S01]  /*10e0*/  PRMT R14, R17, 0x7632, R14 ;  /* 0x00007632110e7816 */ /* 0x000fe2000000000e */
[-C--:B------:R-:W-:Y:S01]  /*10f0*/  FFMA.FTZ R15, R89, R110.reuse, R16 ;  /* 0x0000006e590f7223 */ /* 0x080fe20000010010 */
[----:B------:R-:W-:Y:S01]  /*1100*/  PRMT R93, R18, 0x7632, R93 ;  /* 0x00007632125d7816 */ /* 0x000fe2000000005d */
[----:B------:R-:W-:Y:S01]  /*1110*/  FFMA.FTZ R89, R85, R110, R86 ;  /* 0x0000006e55597223 */ /* 0x000fe20000010056 */
[C---:B------:R-:W-:Y:S02]  /*1120*/  PRMT R113, R19.reuse, 0x7632, R113 ;  /* 0x0000763213717816 */ /* 0x040fe40000000071 */
[----:B------:R-:W-:Y:S02]  /*1130*/  SHF.L.U32 R114, R19, 0x10, RZ ;  /* 0x0000001013727819 */ /* 0x000fe400000006ff */
[----:B------:R-:W-:Y:S02]  /*1140*/  SHF.L.U32 R17, R88, 0x10, RZ ;  /* 0x0000001058117819 */ /* 0x000fe400000006ff */
[----:B------:R-:W-:-:S02]  /*1150*/  SHF.L.U32 R85, R92, 0x10, RZ ;  /* 0x000000105c557819 */ /* 0x000fc400000006ff */
[----:B------:R-:W-:Y:S02]  /*1160*/  SHF.L.U32 R18, R18, 0x10, RZ ;  /* 0x0000001012127819 */ /* 0x000fe400000006ff */
[----:B------:R-:W-:Y:S02]  /*1170*/  SHF.L.U32 R19, R90, 0x10, RZ ;  /* 0x000000105a137819 */ /* 0x000fe400000006ff */
        /* <DEDUP_REMOVED lines=8> */
[-C--:B------:R-:W-:Y:S01]  /*1200*/  FFMA.FTZ R88, R19, R110.reuse, R88 ;  /* 0x0000006e13587223 */ /* 0x080fe20000010058 */
[----:B------:R-:W-:Y:S01]  /*1210*/  F2FP.BF16.F32.PACK_AB R19, R92, R93 ;  /* 0x0000005d5c13723e */ /* 0x000fe200000010ff */
[----:B------:R-:W-:Y:S01]  /*1220*/  FFMA.FTZ R90, R17, R110, R84 ;  /* 0x0000006e115a7223 */ /* 0x000fe20000010054 */
[----:B------:R-:W-:Y:S02]  /*1230*/  F2FP.BF16.F32.PACK_AB R18, R14, R91 ;  /* 0x0000005b0e12723e */ /* 0x000fe400000010ff */
[----:B------:R-:W-:Y:S02]  /*1240*/  F2FP.BF16.F32.PACK_AB R17, R88, R89 ;  /* 0x000000595811723e */ /* 0x000fe400000010ff */
[----:B------:R-:W-:Y:S01]  /*1250*/  F2FP.BF16.F32.PACK_AB R16, R90, R15 ;  /* 0x0000000f5a10723e */ /* 0x000fe200000010ff */
[----:B------:R-:W-:Y:S06]  /*1260*/  BRA `(.L_x_5427) ;  /* 0x0000000000c07947 */ /* 0x000fec0003800000 */
.L_x_5426:
        /* <DEDUP_REMOVED lines=21> */
[----:B------:R-:W-:-:S02]  /*13c0*/  FMUL.FTZ R14, R113, R110 ;  /* 0x0000006e710e7220 */ /* 0x000fc40000410000 */
[----:B------:R-:W-:Y:S01]  /*13d0*/  FMUL.FTZ R92, R115, R110 ;  /* 0x0000006e735c7220 */ /* 0x000fe20000410000 */
[----:B------:R-:W-:Y:S06]  /*13e0*/  BRA `(.L_x_5427) ;  /* 0x0000000000607947 */ /* 0x000fec0003800000 */
.L_x_5428:
[C---:B-----5:R-:W-:Y:S02]  /*13f0*/  PRMT R16, R85.reuse, 0x7632, R16 ;  /* 0x0000763255107816 */ /* 0x060fe40000000010 */
[----:B------:R-:W-:Y:S02]  /*1400*/  SHF.L.U32 R85, R85, 0x10, RZ ;  /* 0x0000001055557819 */ /* 0x000fe400000006ff */
[----:B------:R-:W-:Y:S02]  /*1410*/  PRMT R19, R87, 0x7632, R19 ;  /* 0x0000763257137816 */ /* 0x000fe40000000013 */
        /* <DEDUP_REMOVED lines=21> */
.L_x_5427:
[----:B------:R-:W0:Y:S01]  /*1570*/  @UP0 LDCU.64 UR4, c[0x0][0x3a8] ;  /* 0x00007500ff0407ac */ /* 0x000e220008000a00 */
[----:B------:R-:W-:Y:S02]  /*1580*/  PLOP3.LUT P3, PT, PT, PT, UP0, 0x80, 0x8 ;  /* 0x000000000008781c */ /* 0x000fe40003f6f008 */
[----:B------:R-:W-:Y:S02]  /*1590*/  PLOP3.LUT P4, PT, PT, PT, UP0, 0x80, 0x8 ;  /* 0x000000000008781c */ /* 0x000fe40003f8f008 */
[----:B------:R-:W-:-:S09]  /*15a0*/  MOV R84, 0x10 ;  /* 0x0000001000547802 */ /* 0x000fd20000000f00 */
[C---:B0-----:R-:W-:Y:S01]  /*15b0*/  @P3 IMAD.WIDE.U32 R84, R111.reuse, R84, UR4 ;  /* 0x000000046f543e25 */ /* 0x041fe2000f8e0054 */
[----:B------:R-:W-:-:S04]  /*15c0*/  IADD3 R111, PT, PT, R111, 0x100, RZ ;  /* 0x000001006f6f7810 */ /* 0x000fc80007ffe0ff */
[----:B------:R0:W-:Y:S03]  /*15d0*/  @P4 STG.E.128 desc[UR8][R84.64], R16 ;  /* 0x0000001054004986 */ /* 0x0001e6000c101d08 */
.L_x_5425:
[----:B------:R-:W-:Y:S05]  /*15e0*/  BSYNC.RECONVERGENT B0 ;  /* 0x0000000000007941 */ /* 0x000fea0003800200 */
.L_x_5424:
        /* <DEDUP_REMOVED lines=21> */
[----:B--2---:R-:W-:Y:S02]  /*1740*/  SHF.L.U32 R98, R17, 0x10, RZ ;  /* 0x0000001011627819 */ /* 0x004fe400000006ff */
[C---:B------:R-:W-:Y:S02]  /*1750*/  PRMT R84, R16.reuse, 0x7632, R84 ;  /* 0x0000763210547816 */ /* 0x040fe40000000054 */
[----:B------:R-:W-:Y:S01]  /*1760*/  SHF.L.U32 R86, R16, 0x10, RZ ;  /* 0x0000001010567819 */ /* 0x000fe200000006ff */
[----:B------:R-:W-:Y:S01]  /*1770*/  FFMA.FTZ R97, R85, R110, R98 ;  /* 0x0000006e55617223 */ /* 0x000fe20000010062 */
[----:B------:R-:W-:-:S02]  /*1780*/  PRMT R16, R17, 0x7632, R16 ;  /* 0x0000763211107816 */ /* 0x000fc40000000010 */
[----:B------:R-:W-:Y:S01]  /*1790*/  PRMT R101, R18, 0x7632, R101 ;  /* 0x0000763212657816 */ /* 0x000fe20000000065 */
[----:B------:R-:W-:Y:S01]  /*17a0*/  FFMA.FTZ R95, R95, R110, R86 ;  /* 0x0000006e5f5f7223 */ /* 0x000fe20000010056 */
[C---:B------:R-:W-:Y:S02]  /*17b0*/  PRMT R113, R19.reuse, 0x7632, R113 ;  /* 0x0000763213717816 */ /* 0x040fe40000000071 */
[----:B------:R-:W-:Y:S02]  /*17c0*/  SHF.L.U32 R114, R19, 0x10, RZ ;  /* 0x0000001013727819 */ /* 0x000fe400000006ff */
[----:B------:R-:W-:Y:S02]  /*17d0*/  SHF.L.U32 R85, R100, 0x10, RZ ;  /* 0x0000001064557819 */ /* 0x000fe400000006ff */
[----:B------:R-:W-:Y:S02]  /*17e0*/  SHF.L.U32 R18, R18, 0x10, RZ ;  /* 0x0000001012127819 */ /* 0x000fe400000006ff */
[----:B------:R-:W-:-:S02]  /*17f0*/  SHF.L.U32 R17, R94, 0x10, RZ ;  /* 0x000000105e117819 */ /* 0x000fc400000006ff */
[----:B------:R-:W-:Y:S01]  /*1800*/  SHF.L.U32 R19, R96, 0x10, RZ ;  /* 0x0000001060137819 */ /* 0x000fe200000006ff */
[-C--:B------:R-:W-:Y:S01]  /*1810*/  FFMA.FTZ R99, R99, R110.reuse, R18 ;  /* 0x0000006e63637223 */ /* 0x080fe20000010012 */
[----:B------:R-:W-:Y:S02]  /*1820*/  SHF.L.U32 R100, R113, 0x10, RZ ;  /* 0x0000001071647819 */ /* 0x000fe400000006ff */
[----:B------:R-:W-:Y:S01]  /*1830*/  SHF.L.U32 R98, R101, 0x10, RZ ;  /* 0x0000001065627819 */ /* 0x000fe200000006ff */
[-C--:B------:R-:W-:Y:S01]  /*1840*/  FFMA.FTZ R101, R87, R110.reuse, R114 ;  /* 0x0000006e57657223 */ /* 0x080fe20000010072 */
[----:B------:R-:W-:Y:S01]  /*1850*/  SHF.L.U32 R16, R16, 0x10, RZ ;  /* 0x0000001010107819 */ /* 0x000fe200000006ff */
[-C--:B------:R-:W-:Y:S01]  /*1860*/  FFMA.FTZ R100, R115, R110.reuse, R100 ;  /* 0x0000006e73647223 */ /* 0x080fe20000010064 */
[----:B------:R-:W-:Y:S01]  /*1870*/  SHF.L.U32 R84, R84, 0x10, RZ ;  /* 0x0000001054547819 */ /* 0x000fe200000006ff */
[-C--:B------:R-:W-:Y:S02]  /*1880*/  FFMA.FTZ R98, R85, R110.reuse, R98 ;  /* 0x0000006e55627223 */ /* 0x080fe40000010062 */
[-C--:B------:R-:W-:Y:S01]  /*1890*/  FFMA.FTZ R96, R19, R110.reuse, R16 ;  /* 0x0000006e13607223 */ /* 0x080fe20000010010 */
[----:B------:R-:W-:Y:S01]  /*18a0*/  F2FP.BF16.F32.PACK_AB R19, R100, R101 ;  /* 0x000000656413723e */ /* 0x000fe200000010ff */
[----:B------:R-:W-:Y:S01]  /*18b0*/  FFMA.FTZ R94, R17, R110, R84 ;  /* 0x0000006e115e7223 */ /* 0x000fe20000010054 */
[----:B------:R-:W-:-:S02]  /*18c0*/  F2FP.BF16.F32.PACK_AB R18, R98, R99 ;  /* 0x000000636212723e */ /* 0x000fc400000010ff */
[----:B------:R-:W-:Y:S02]  /*18d0*/  F2FP.BF16.F32.PACK_AB R17, R96, R97 ;  /* 0x000000616011723e */ /* 0x000fe400000010ff */
[----:B------:R-:W-:Y:S01]  /*18e0*/  F2FP.BF16.F32.PACK_AB R16, R94, R95 ;  /* 0x0000005f5e10723e */ /* 0x000fe200000010ff */
[----:B------:R-:W-:Y:S06]  /*18f0*/  BRA `(.L_x_5432) ;  /* 0x0000000000c07947 */ /* 0x000fec0003800000 */
.L_x_5431:
        /* <DEDUP_REMOVED lines=24> */
.L_x_5433:
        /* <DEDUP_REMOVED lines=24> */
.L_x_5432:
[----:B------:R-:W0:Y:S01]  /*1c00*/  @UP0 LDCU.64 UR4, c[0x0][0x3a8] ;  /* 0x00007500ff0407ac */ /* 0x000e220008000a00 */
[----:B------:R-:W-:Y:S01]  /*1c10*/  PLOP3.LUT P4, PT, PT, PT, UP0, 0x80, 0x8 ;  /* 0x000000000008781c */ /* 0x000fe20003f8f008 */
[----:B------:R-:W-:Y:S01]  /*1c20*/  HFMA2 R84, -RZ, RZ, 0, 9.5367431640625e-07 ;  /* 0x00000010ff547431 */ /* 0x000fe200000001ff */
[----:B------:R-:W-:-:S11]  /*1c30*/  PLOP3.LUT P5, PT, PT, PT, UP0, 0x80, 0x8 ;  /* 0x000000000008781c */ /* 0x000fd60003faf008 */
[C---:B0-----:R-:W-:Y:S01]  /*1c40*/  @P4 IMAD.WIDE.U32 R84, R111.reuse, R84, UR4 ;  /* 0x000000046f544e25 */ /* 0x041fe2000f8e0054 */
[----:B------:R-:W-:-:S04]  /*1c50*/  IADD3 R111, PT, PT, R111, 0x100, RZ ;  /* 0x000001006f6f7810 */ /* 0x000fc80007ffe0ff */
[----:B------:R2:W-:Y:S03]  /*1c60*/  @P5 STG.E.128 desc[UR8][R84.64], R16 ;  /* 0x0000001054005986 */ /* 0x0005e6000c101d08 */
.L_x_5430:
[----:B------:R-:W-:Y:S05]  /*1c70*/  BSYNC.RECONVERGENT B0 ;  /* 0x0000000000007941 */ /* 0x000fea0003800200 */
.L_x_5429:
        /* <DEDUP_REMOVED lines=21> */
[----:B------:R-:W-:Y:S02]  /*1dd0*/  SHF.L.U32 R87, R87, 0x10, RZ ;  /* 0x0000001057577819 */ /* 0x000fe400000006ff */
[----:B--2---:R-:W-:Y:S02]  /*1de0*/  SHF.L.U32 R102, R17, 0x10, RZ ;  /* 0x0000001011667819 */ /* 0x004fe400000006ff */
[----:B------:R-:W-:-:S02]  /*1df0*/  PRMT R112, R19, 0x7632, R112 ;  /* 0x0000763213707816 */ /* 0x000fc40000000070 */
[----:B------:R-:W-:Y:S01]  /*1e00*/  SHF.L.U32 R114, R19, 0x10, RZ ;  /* 0x0000001013727819 */ /* 0x000fe200000006ff */
[-C--:B------:R-:W-:Y:S01]  /*1e10*/  FFMA.FTZ R105, R85, R110.reuse, R102 ;  /* 0x0000006e55697223 */ /* 0x080fe20000010066 */
[----:B------:R-:W-:Y:S02]  /*1e20*/  PRMT R19, R16, 0x7632, R19 ;  /* 0x0000763210137816 */ /* 0x000fe40000000013 */
[----:B------:R-:W-:Y:S01]  /*1e30*/  PRMT R86, R17, 0x7632, R86 ;  /* 0x0000763211567816 */ /* 0x000fe20000000056 */
[----:B------:R-:W-:Y:S01]  /*1e40*/  FFMA.FTZ R109, R109, R110, R114 ;  /* 0x0000006e6d6d7223 */ /* 0x000fe20000010072 */
[----:B------:R-:W-:Y:S02]  /*1e50*/  PRMT R106, R18, 0x7632, R106 ;  /* 0x00007632126a7816 */ /* 0x000fe4000000006a */
        /* <DEDUP_REMOVED lines=19> */
.L_x_5436:
        /* <DEDUP_REMOVED lines=8> */
[C---:B------:R-:W-:Y:S02]  /*2010*/  PRMT R84, R85.reuse, 0x7632, R84 ;  /* 0x0000763255547816 */ /* 0x040fe40000000054 */
[----:B------:R-:W-:Y:S01]  /*2020*/  SHF.L.U32 R85, R85, 0x10, RZ ;  /* 0x0000001055557819 */ /* 0x000fe200000006ff */
[----:B------:R-:W-:Y:S01]  /*2030*/  FMUL.FTZ R103, R103, R110 ;  /* 0x0000006e67677220 */ /* 0x000fe20000410000 */
[----:B------:R-:W-:-:S02]  /*2040*/  PRMT R102, R86, 0x7632, R102 ;  /* 0x0000763256667816 */ /* 0x000fc40000000066 */
[----:B------:R-:W-:Y:S01]  /*2050*/  SHF.L.U32 R107, R86, 0x10, RZ ;  /* 0x00000010566b7819 */ /* 0x000fe200000006ff */
[-C--:B------:R-:W-:Y:S01]  /*2060*/  FMUL.FTZ R105, R85, R110.reuse ;  /* 0x0000006e55697220 */ /* 0x080fe20000410000 */
[----:B------:R-:W-:Y:S02]  /*2070*/  SHF.L.U32 R115, R104, 0x10, RZ ;  /* 0x0000001068737819 */ /* 0x000fe400000006ff */
        /* <DEDUP_REMOVED lines=9> */
.L_x_5438:
        /* <DEDUP_REMOVED lines=24> */
.L_x_5437:
[----:B------:R-:W0:Y:S01]  /*2290*/  @UP0 LDCU.64 UR4, c[0x0][0x3a8] ;  /* 0x00007500ff0407ac */ /* 0x000e220008000a00 */
[----:B------:R-:W-:Y:S02]  /*22a0*/  PLOP3.LUT P5, PT, PT, PT, UP0, 0x80, 0x8 ;  /* 0x000000000008781c */ /* 0x000fe40003faf008 */
[----:B------:R-:W-:Y:S02]  /*22b0*/  PLOP3.LUT P6, PT, PT, PT, UP0, 0x80, 0x8 ;  /* 0x000000000008781c */ /* 0x000fe40003fcf008 */
[----:B------:R-:W-:-:S09]  /*22c0*/  MOV R84, 0x10 ;  /* 0x0000001000547802 */ /* 0x000fd20000000f00 */
[----:B0-----:R-:W-:-:S05]  /*22d0*/  @P5 IMAD.WIDE.U32 R84, R111, R84, UR4 ;  /* 0x000000046f545e25 */ /* 0x001fca000f8e0054 */
[----:B------:R3:W-:Y:S02]  /*22e0*/  @P6 STG.E.128 desc[UR8][R84.64], R16 ;  /* 0x0000001054006986 */ /* 0x0007e4000c101d08 */
.L_x_5435:
[----:B------:R-:W-:Y:S05]  /*22f0*/  BSYNC.RECONVERGENT B0 ;  /* 0x0000000000007941 */ /* 0x000fea0003800200 */
.L_x_5434:
        /* <DEDUP_REMOVED lines=138> */
.L_x_5440:
[----:B------:R-:W-:Y:S05]  /*2ba0*/  BSYNC.RECONVERGENT B0 ;  /* 0x0000000000007941 */ /* 0x000fea0003800200 */
.L_x_5439:
        /* <DEDUP_REMOVED lines=12> */
.L_x_5442:
[----:B------:R-:W-:Y:S05]  /*2c70*/  BSYNC.RECONVERGENT B0 ;  /* 0x0000000000007941 */ /* 0x000fea0003800200 */
.L_x_5441:
[----:B------:R-:W1:Y:S01]  /*2c80*/  SHFL.DOWN PT, R110, R113, 0x4, 0x1f ;  /* 0x08801f00716e7f89 */ /* 0x000e6200000e0000 */
[----:B------:R-:W-:Y:S01]  /*2c90*/  I2FP.F32.S32 R114, R113 ;  /* 0x0000007100727245 */ /* 0x000fe20000201400 */
[----:B------:R-:W-:Y:S01]  /*2ca0*/  BSSY.RECONVERGENT B0, `(.L_x_5443) ;  /* 0x0000064000007945 */ /* 0x000fe20003800200 */
        /* <DEDUP_REMOVED lines=10> */
[----:B------:R-:W-:-:S02]  /*2d50*/  FADD.FTZ R115, -R115, R84 ;  /* 0x0000005473737221 */ /* 0x000fc40000010100 */
[----:B------:R-:W-:Y:S02]  /*2d60*/  FFMA.FTZ R118, R114, R84, R117 ;  /* 0x0000005472767223 */ /* 0x000fe40000010075 */
[----:B------:R-:W-:-:S04]  /*2d70*/  FMUL.FTZ R115, R115, R115 ;  /* 0x0000007373737220 */ /* 0x000fc80000410000 */
[----:B------:R-:W-:Y:S01]  /*2d80*/  FMUL.FTZ R115, R115, R114 ;  /* 0x0000007273737220 */ /* 0x000fe20000410000 */
[----:B--2---:R-:W-:-:S03]  /*2d90*/  FADD.FTZ R114, R112, R85 ;  /* 0x0000005570727221 */ /* 0x004fc60000010000 */
        /* <DEDUP_REMOVED lines=16> */
[----:B------:R-:W-:Y:S01]  /*2ea0*/  FMUL.FTZ R113, R86, R113 ;  /* 0x0000007156717220 */ /* 0x000fe20000410000 */
[----:B------:R-:W-:-:S03]  /*2eb0*/  MOV R117, UR6 ;  /* 0x0000000600757c02 */ /* 0x000fc60008000f00 */
        /* <DEDUP_REMOVED lines=25> */
[----:B------:R-:W-:Y:S01]  /*3050*/  MOV R115, UR6 ;  /* 0x0000000600737c02 */ /* 0x000fe20008000f00 */
[----:B---3--:R-:W-:Y:S01]  /*3060*/  @!P6 IMAD.WIDE R84, R117, 0x4, R84 ;  /* 0x000000047554e825 */ /* 0x008fe200078e0254 */
[----:B------:R-:W-:-:S03]  /*3070*/  FSEL R112, R111, RZ, !P5 ;  /* 0x000000ff6f707208 */ /* 0x000fc60006800000 */
[----:B------:R-:W-:Y:S01]  /*3080*/  FADD.FTZ R113, R110, R113 ;  /* 0x000000716e717221 */ /* 0x000fe20000010000 */
[----:B0-----:R-:W-:-:S05]  /*3090*/  @!P6 IMAD.WIDE R86, R115, 0x4, R86 ;  /* 0x000000047356e825 */ /* 0x001fca00078e0256 */
[----:B------:R-:W0:Y:S01]  /*30a0*/  MUFU.RSQ R113, R113 ;  /* 0x0000007100717308 */ /* 0x000e220000001400 */
[----:B------:R1:W-:Y:S04]  /*30b0*/  @!P6 STG.E desc[UR8][R86.64], R111 ;  /* 0x0000006f5600e986 */ /* 0x0003e8000c101908 */
[----:B0-----:R1:W-:Y:S01]  /*30c0*/  @!P6 STG.E desc[UR8][R84.64], R113 ;  /* 0x000000715400e986 */ /* 0x0013e2000c101908 */
[----:B------:R-:W-:Y:S05]  /*30d0*/  @!P1 BRA `(.L_x_5444) ;  /* 0x0000000000809947 */ /* 0x000fea0003800000 */
[--C-:B-1----:R-:W-:Y:S01]  /*30e0*/  FADD.FTZ R84, R6, -R112.reuse ;  /* 0x8000007006547221 */ /* 0x102fe20000010000 */
[--C-:B------:R-:W-:Y:S01]  /*30f0*/  FADD.FTZ R86, R3, -R112.reuse ;  /* 0x8000007003567221 */ /* 0x100fe20000010000 */
[----:B------:R-:W0:Y:S01]  /*3100*/  LDC.64 R110, c[0x0][0x428] ;  /* 0x00010a00ff6e7b82 */ /* 0x000e220000000a00 */
[--C-:B------:R-:W-:Y:S01]  /*3110*/  FADD.FTZ R116, R2, -R112.reuse ;  /* 0x8000007002747221 */ /* 0x100fe20000010000 */
[C---:B------:R-:W-:Y:S01]  /*3120*/  FMUL.FTZ R85, R113.reuse, R84 ;  /* 0x0000005471557220 */ /* 0x040fe20000410000 */
[----:B------:R-:W-:Y:S01]  /*3130*/  FMUL.FTZ R86, R113, R86 ;  /* 0x0000005671567220 */ /* 0x000fe20000410000 */
[--C-:B------:R-:W-:Y:S01]  /*3140*/  FADD.FTZ R114, R5, -R112.reuse ;  /* 0x8000007005727221 */ /* 0x100fe20000010000 */
[----:B------:R-:W-:Y:S01]  /*3150*/  FADD.FTZ R118, R0, -R112 ;  /* 0x8000007000767221 */ /* 0x000fe20000010000 */
[----:B-----5:R-:W-:Y:S01]  /*3160*/  FFMA.FTZ R84, R85, R80, R72 ;  /* 0x0000005055547223 */ /* 0x020fe20000010048 */
[----:B------:R-:W-:Y:S01]  /*3170*/  FFMA.FTZ R85, R86, R81, R73 ;  /* 0x0000005156557223 */ /* 0x000fe20000010049 */
[--C-:B------:R-:W-:Y:S01]  /*3180*/  FADD.FTZ R86, R4, -R112.reuse ;  /* 0x8000007004567221 */ /* 0x100fe20000010000 */
[--C-:B------:R-:W-:Y:S01]  /*3190*/  FADD.FTZ R120, R9, -R112.reuse ;  /* 0x8000007009787221 */ /* 0x100fe20000010000 */
[C---:B------:R-:W-:Y:S01]  /*31a0*/  FMUL.FTZ R87, R113.reuse, R116 ;  /* 0x0000007471577220 */ /* 0x040fe20000410000 */
[----:B------:R-:W-:Y:S01]  /*31b0*/  FMUL.FTZ R114, R113, R114 ;  /* 0x0000007271727220 */ /* 0x000fe20000410000 */
[----:B------:R-:W-:Y:S01]  /*31c0*/  F2FP.BF16.F32.PACK_AB R84, R85, R84 ;  /* 0x000000545554723e */ /* 0x000fe200000010ff */
[----:B------:R-:W-:Y:S01]  /*31d0*/  FMUL.FTZ R85, R113, R86 ;  /* 0x0000005671557220 */ /* 0x000fe20000410000 */
[----:B------:R-:W-:Y:S01]  /*31e0*/  FADD.FTZ R86, R7, -R112 ;  /* 0x8000007007567221 */ /* 0x000fe20000010000 */
[C---:B------:R-:W-:Y:S01]  /*31f0*/  FMUL.FTZ R115, R113.reuse, R118 ;  /* 0x0000007671737220 */ /* 0x040fe20000410000 */
[----:B------:R-:W-:Y:S01]  /*3200*/  FMUL.FTZ R120, R113, R120 ;  /* 0x0000007871787220 */ /* 0x000fe20000410000 */
[----:B------:R-:W-:Y:S01]  /*3210*/  FFMA.FTZ R85, R85, R82, R74 ;  /* 0x0000005255557223 */ /* 0x000fe2000001004a */
[----:B------:R-:W-:Y:S01]  /*3220*/  FMUL.FTZ R116, R113, R86 ;  /* 0x0000005671747220 */ /* 0x000fe20000410000 */
[----:B------:R-:W-:Y:S01]  /*3230*/  FFMA.FTZ R86, R87, R76, R68 ;  /* 0x0000004c57567223 */ /* 0x000fe20000010044 */
        /* <DEDUP_REMOVED lines=8> */
[----:B------:R-:W-:-:S03]  /*32c0*/  IADD3 R13, PT, PT, R13, 0x100, RZ ;  /* 0x000001000d0d7810 */ /* 0x000fc60007ffe0ff */
[----:B------:R0:W-:Y:S04]  /*32d0*/  STG.E.128 desc[UR8][R110.64], R84 ;  /* 0x000000546e007986 */ /* 0x0001e8000c101d08 */
.L_x_5444:
[----:B------:R-:W-:Y:S05]  /*32e0*/  BSYNC.RECONVERGENT B0 ;  /* 0x0000000000007941 */ /* 0x000fea0003800200 */
.L_x_5443:
[----:B------:R-:W-:Y:S04]  /*32f0*/  BSSY.RECONVERGENT B0, `(.L_x_5445) ;  /* 0x0000022000007945 */ /* 0x000fe80003800200 */
[----:B------:R-:W-:Y:S05]  /*3300*/  @!P2 BRA `(.L_x_5446) ;  /* 0x000000000080a947 */ /* 0x000fea0003800000 */
[--C-:B01----:R-:W-:Y:S01]  /*3310*/  FADD.FTZ R84, R15, -R112.reuse ;  /* 0x800000700f547221 */ /* 0x103fe20000010000 */
        /* <DEDUP_REMOVED lines=14> */
[C---:B------:R-:W-:Y:S01]  /*3400*/  FMUL.FTZ R85, R113.reuse, R86 ;  /* 0x0000005671557220 */ /* 0x040fe20000410000 */
        /* <DEDUP_REMOVED lines=16> */
.L_x_5446:
[----:B------:R-:W-:Y:S05]  /*3510*/  BSYNC.RECONVERGENT B0 ;  /* 0x0000000000007941 */ /* 0x000fea0003800200 */
.L_x_5445:
[----:B------:R-:W-:Y:S04]  /*3520*/  BSSY.RECONVERGENT B0, `(.L_x_5447) ;  /* 0x0000022000007945 */ /* 0x000fe80003800200 */
[----:B------:R-:W-:Y:S05]  /*3530*/  @!P3 BRA `(.L_x_5448) ;  /* 0x000000000080b947 */ /* 0x000fea0003800000 */
[--C-:B012---:R-:W-:Y:S01]  /*3540*/  FADD.FTZ R84, R95, -R112.reuse ;  /* 0x800000705f547221 */ /* 0x107fe20000010000 */
        /* <DEDUP_REMOVED lines=31> */
.L_x_5448:
[----:B------:R-:W-:Y:S05]  /*3740*/  BSYNC.RECONVERGENT B0 ;  /* 0x0000000000007941 */ /* 0x000fea0003800200 */
.L_x_5447:
        /* <DEDUP_REMOVED lines=19> */
[----:B-----5:R-:W-:Y:S01]  /*3880*/  FFMA.FTZ R87, R87, R30, R22 ;  /* 0x0000001e57577223 */ /* 0x020fe20000010016 */
[----:B------:R-:W-:Y:S01]  /*3890*/  FFMA.FTZ R122, R122, R31, R23 ;  /* 0x0000001f7a7a7223 */ /* 0x000fe20000010017 */
[----:B------:R-:W-:Y:S01]  /*38a0*/  FFMA.FTZ R112, R111, R32, R24 ;  /* 0x000000206f707223 */ /* 0x000fe20000010018 */
        /* <DEDUP_REMOVED lines=9> */
[----:B------:R-:W-:-:S05]  /*3940*/  F2FP.BF16.F32.PACK_AB R84, R113, R112 ;  /* 0x000000707154723e */ /* 0x000fca00000010ff */
[----:B------:R4:W-:Y:S02]  /*3950*/  STG.E.128 desc[UR8][R110.64], R84 ;  /* 0x000000546e007986 */ /* 0x0009e4000c101d08 */
.L_x_5450:
[----:B------:R-:W-:Y:S05]  /*3960*/  BSYNC.RECONVERGENT B0 ;  /* 0x0000000000007941 */ /* 0x000fea0003800200 */
.L_x_5449:
[----:B------:R-:W-:Y:S02]  /*3970*/  UIADD3 UR6, UPT, UPT, UR6, UR14, URZ ;  /* 0x0000000e06067290 */ /* 0x000fe4000fffe0ff */
[----:B------:R-:W-:Y:S02]  /*3980*/  UPLOP3.LUT UP2, UPT, UPT, UPT, UP2, 0x40, 0x4 ;  /* 0x000000000004789c */ /* 0x000fe40003f4e820 */
[----:B------:R-:W-:-:S09]  /*3990*/  UISETP.GE.AND UP1, UPT, UR6, UR15, UPT ;  /* 0x0000000f0600728c */ /* 0x000fd2000bf26270 */
[----:B------:R-:W-:Y:S05]  /*39a0*/  BRA.U !UP1, `(.L_x_5451) ;  /* 0xffffffcd09947547 */ /* 0x000fea000b83ffff */
[----:B------:R-:W-:Y:S05]  /*39b0*/  EXIT ;  /* 0x000000000000794d */ /* 0x000fea0003800000 */
.L_x_5452:
        /* <DEDUP_REMOVED lines=12> */
.L_x_27492:


//--------------------- .text._ZN10layer_norm13ln_fwd_kernelINS_13Kernel_traitsIf13__nv_bfloat16S2_S2_fjLj8192ELj1ELj1ELj8ELj16ENS_18Kernel_traits_baseILj8192EfS2_S2_S2_fjLj256EEEEELb0ELb0ELb0ELb1EEEvNS_9FwdParamsE --------------------------
	.section	.text._ZN10layer_norm13ln_fwd_kernelINS_13Kernel_traitsIf13__nv_bfloat16S2_S2_fjLj8192ELj1ELj1ELj8ELj16ENS_18Kernel_traits_baseILj8192EfS2_S2_S2_fjLj256EEEEELb0ELb0ELb0ELb1EEEvNS_9FwdParamsE,"ax",@progbits
	.align	128
        .global         _ZN10layer_norm13ln_fwd_kernelINS_13Kernel_traitsIf13__nv_bfloat16S2_S2_fjLj8192ELj1ELj1ELj8ELj16ENS_18Kernel_traits_baseILj8192EfS2_S2_S2_fjLj256EEEEELb0ELb0ELb0ELb1EEEvNS_9FwdParamsE
        .type           _ZN10layer_norm13ln_fwd_kernelINS_13Kernel_traitsIf13__nv_bfloat16S2_S2_fjLj8192ELj1ELj1ELj8ELj16ENS_18Kernel_traits_baseILj8192EfS2_S2_S2_fjLj256EEEEELb0ELb0ELb0ELb1EEEvNS_9FwdParamsE,@function
        .size           _ZN10layer_norm13ln_fwd_kernelINS_13Kernel_traitsIf13__nv_bfloat16S2_S2_fjLj8192ELj1ELj1ELj8ELj16ENS_18Kernel_traits_baseILj8192EfS2_S2_S2_fjLj256EEEEELb0ELb0ELb0ELb1EEEvNS_9FwdParamsE,(.L_x_27493 - _ZN10layer_norm13ln_fwd_kernelINS_13Kernel_traitsIf13__nv_bfloat16S2_S2_fjLj8192ELj1ELj1ELj8ELj16ENS_18Kernel_traits_baseILj8192EfS2_S2_S2_fjLj256EEEEELb0ELb0ELb0ELb1EEEvNS_9FwdParamsE)
        .other          _ZN10layer_norm13ln_fwd_kernelINS_13Kernel_traitsIf13__nv_bfloat16S2_S2_fjLj8192ELj1ELj1ELj8ELj16ENS_18Kernel_traits_baseILj8192EfS2_S2_S2_fjLj256EEEEELb0ELb0ELb0ELb1EEEvNS_9FwdParamsE,@"STO_CUDA_ENTRY STV_DEFAULT"
_ZN10layer_norm13ln_fwd_kernelINS_13Kernel_traitsIf13__nv_bfloat16S2_S2_fjLj8192ELj1ELj1ELj8ELj16ENS_18Kernel_traits_baseILj8192EfS2_S2_S2_fjLj256EEEEELb0ELb0ELb0ELb1EEEvNS_9FwdParamsE:
.text._ZN10layer_norm13ln_fwd_kernelINS_13Kernel_traitsIf13__nv_bfloat16S2_S2_fjLj8192ELj1ELj1ELj8ELj16ENS_18Kernel_traits_baseILj8192EfS2_S2_S2_fjLj256EEEEELb0ELb0ELb0ELb1EEEvNS_9FwdParamsE:
[----:B------:R-:W-:Y:S01]  /*0000*/  LDC R1, c[0x0][0x37c] ;  /* 0x0000df00ff017b82 */ /* 0x000fe20000000800 */
[----:B------:R-:W0:Y:S01]  /*0010*/  LDCU.64 UR10, c[0x0][0x438] ;  /* 0x00008700ff0a77ac */ /* 0x000e220008000a00 */
[----:B------:R-:W1:Y:S06]  /*0020*/  S2R R0, SR_TID.X ;  /* 0x0000000000007919 */ /* 0x000e6c0000002100 */
[----:B------:R-:W2:Y:S01]  /*0030*/  LDC.64 R8, c[0x0][0x3e0] ;  /* 0x0000f800ff087b82 */ /* 0x000ea20000000a00 */
[----:B------:R-:W2:Y:S01]  /*0040*/  LDCU.64 UR8, c[0x0][0x3a0] ;  /* 0x00007400ff0877ac */ /* 0x000ea20008000a00 */
[----:B------:R-:W3:Y:S06]  /*0050*/  LDCU.64 UR6, c[0x0][0x358] ;  /* 0x00006b00ff0677ac */ /* 0x000eec0008000a00 */
[----:B------:R-:W4:Y:S01]  /*0060*/  S2UR UR4, SR_CTAID.X ;  /* 0x00000000000479c3 */ /* 0x000f220000002500 */
[----:B0-----:R-:W-:-:S04]  /*0070*/  UISETP.NE.U32.AND UP0, UPT, UR10, URZ, UPT ;  /* 0x000000ff0a00728c */ /* 0x001fc8000bf05070 */
[----:B------:R-:W-:Y:S01]  /*0080*/  UISETP.NE.AND.EX UP0, UPT, UR11, URZ, UPT, UP0 ;  /* 0x000000ff0b00728c */ /* 0x000fe2000bf05300 */
[----:B--2---:R-:W-:-:S04]  /*0090*/  LOP3.LUT P0, RZ, R8, UR8, RZ, 0xfc, !PT ;  /* 0x0000000808ff7c12 */ /* 0x004fc8000f80fcff */
[----:B------:R-:W-:Y:S02]  /*00a0*/  LOP3.LUT P0, RZ, R9, UR9, RZ, 0xfc, P0 ;  /* 0x0000000909ff7c12 */ /* 0x000fe4000800fcff */
[----:B-1----:R-:W-:Y:S02]  /*00b0*/  LOP3.LUT R2, R0, 0x1f, RZ, 0xc0, !PT ;  /* 0x0000001f00027812 */ /* 0x002fe400078ec0ff */
[----:B----4-:R-:W-:Y:S01]  /*00c0*/  MOV R3, UR4 ;  /* 0x0000000400037c02 */ /* 0x010fe20008000f00 */
[----:B---3--:R-:W-:Y:S08]  /*00d0*/  BRA.U !UP0, `(.L_x_5453) ;  /* 0x0000000108547547 */ /* 0x008ff0000b800000 */
[----:B------:R-:W0:Y:S08]  /*00e0*/  LDC.64 R4, c[0x0][0x3d0] ;  /* 0x0000f400ff047b82 */ /* 0x000e300000000a00 */
[----:B------:R-:W1:Y:S01]  /*00f0*/  LDC.64 R6, c[0x0][0x438] ;  /* 0x00010e00ff067b82 */ /* 0x000e620000000a00 */
[----:B0-----:R-:W-:-:S05]  /*0100*/  IMAD.WIDE.U32 R4, R0, 0x20, R4 ;  /* 0x0000002000047825 */ /* 0x001fca00078e0004 */
[----:B------:R0:W5:Y:S01]  /*0110*/  LDG.E.128 R80, desc[UR6][R4.64] ;  /* 0x0000000604507981 */ /* 0x000162000c1e1d00 */
[----:B-1----:R-:W-:-:S03]  /*0120*/  IMAD.WIDE.U32 R6, R0, 0x20, R6 ;  /* 0x0000002000067825 */ /* 0x002fc600078e0006 */
[----:B------:R0:W5:Y:S04]  /*0130*/  LDG.E.128 R76, desc[UR6][R4.64+0x10] ;  /* 0x00001006044c7981 */ /* 0x000168000c1e1d00 */
        /* <DEDUP_REMOVED lines=13> */
[----:B------:R0:W5:Y:S01]  /*0210*/  LDG.E.128 R20, desc[UR6][R6.64+0x6010] ;  /* 0x0060100606147981 */ /* 0x000162000c1e1d00 */
[----:B------:R-:W-:Y:S05]  /*0220*/  BRA `(.L_x_5454) ;  /* 0x0000000000687947 */ /* 0x000fea0003800000 */
.L_x_5453:
[----:B------:R-:W0:Y:S02]  /*0230*/  LDC.64 R4, c[0x0][0x3d0] ;  /* 0x0000f400ff047b82 */ /* 0x000e240000000a00 */
[----:B0-----:R-:W-:-:S05]  /*0240*/  IMAD.WIDE.U32 R4, R0, 0x20, R4 ;  /* 0x0000002000047825 */ /* 0x001fca00078e0004 */
        /* <DEDUP_REMOVED lines=23> */
[----:B0-----:R-:W-:-:S07]  /*03c0*/  CS2R R48, SRZ ;  /* 0x0000000000307805 */ /* 0x001fce000001ff00 */
.L_x_5454:
[----:B------:R-:W1:Y:S02]  /*03d0*/  LDCU UR4, c[0x0][0x384] ;  /* 0x00007080ff0477ac */ /* 0x000e640008000800 */
[----:B-1----:R-:W-:-:S13]  /*03e0*/  ISETP.GE.AND P1, PT, R3, UR4, PT ;  /* 0x0000000403007c0c */ /* 0x002fda000bf26270 */
[----:B------:R-:W-:Y:S05]  /*03f0*/  @P1 EXIT ;  /* 0x000000000000194d */ /* 0x000fea0003800000 */
[----:B------:R-:W-:Y:S01]  /*0400*/  ISETP.NE.U32.AND P1, PT, R8, RZ, PT ;  /* 0x000000ff0800720c */ /* 0x000fe20003f25070 */
[----:B------:R-:W1:Y:S03]  /*0410*/  LDCU UR8, c[0x0][0x388] ;  /* 0x00007100ff0877ac */ /* 0x000e660008000800 */
[----:B------:R-:W-:Y:S01]  /*0420*/  ISETP.NE.AND.EX P1, PT, R9, RZ, PT, P1 ;  /* 0x000000ff0900720c */ /* 0x000fe20003f25310 */
[----:B------:R-:W2:Y:S01]  /*0430*/  LDCU.U8 UR14, c[0x0][0x410] ;  /* 0x00008200ff0e77ac */ /* 0x000ea20008000000 */
[----:B------:R-:W3:Y:S01]  /*0440*/  LDCU UR9, c[0x0][0x400] ;  /* 0x00008000ff0977ac */ /* 0x000ee20008000800 */
[----:B------:R-:W4:Y:S01]  /*0450*/  LDCU.64 UR12, c[0x0][0x3e0] ;  /* 0x00007c00ff0c77ac */ /* 0x000f220008000a00 */
[----:B------:R-:W0:Y:S01]  /*0460*/  LDCU.64 UR10, c[0x0][0x3a0] ;  /* 0x00007400ff0a77ac */ /* 0x000e220008000a00 */
[----:B------:R-:W-:-:S11]  /*0470*/  UPLOP3.LUT UP2, UPT, UPT, UPT, UPT, 0x40, 0x4 ;  /* 0x000000000004789c */ /* 0x000fd60003f4e870 */
.L_x_5469:
[----:B0-----:R-:W2:Y:S01]  /*0480*/  @P1 LDC.64 R8, c[0x0][0x3e0] ;  /* 0x0000f800ff081b82 */ /* 0x001ea20000000a00 */
[----:B01----:R-:W-:Y:S01]  /*0490*/  IMAD R4, R3, UR8, RZ ;  /* 0x0000000803047c24 */ /* 0x003fe2000f8e02ff */
[----:B------:R-:W-:-:S04]  /*04a0*/  LOP3.LUT R7, R0, 0xe0, RZ, 0xc0, !PT ;  /* 0x000000e000077812 */ /* 0x000fc800078ec0ff */
[----:B------:R-:W-:Y:S02]  /*04b0*/  SHF.R.S32.HI R5, RZ, 0x1f, R4 ;  /* 0x0000001fff057819 */ /* 0x000fe40000011404 */
[----:B------:R-:W0:Y:S01]  /*04c0*/  LDC.64 R106, c[0x0][0x390] ;  /* 0x0000e400ff6a7b82 */ /* 0x000e220000000a00 */
[----:B------:R-:W-:Y:S02]  /*04d0*/  LOP3.LUT R12, R7, 0x1f, R0, 0xf8, !PT ;  /* 0x0000001f070c7812 */ /* 0x000fe400078ef800 */
[----:B------:R-:W-:-:S04]  /*04e0*/  LEA.HI R5, R5, R4, RZ, 0x3 ;  /* 0x0000000405057211 */ /* 0x000fc800078f18ff */
[----:B------:R-:W-:Y:S01]  /*04f0*/  LEA.HI.SX32 R12, R5, R12, 0x1d ;  /* 0x0000000c050c7211 */ /* 0x000fe200078feaff */
[----:B--2---:R-:W-:-:S06]  /*0500*/  @P1 IMAD.WIDE R8, R3, 0x2, R8 ;  /* 0x0000000203081825 */ /* 0x004fcc00078e0208 */
[----:B------:R-:W2:Y:S01]  /*0510*/  @P1 LDG.E.U16 R8, desc[UR6][R8.64] ;  /* 0x0000000608081981 */ /* 0x000ea2000c1e1500 */
[----:B0-----:R-:W-:-:S06]  /*0520*/  IMAD.WIDE.U32 R4, R12, 0x10, R106 ;  /* 0x000000100c047825 */ /* 0x001fcc00078e006a */
[----:B-----5:R-:W5:Y:S01]  /*0530*/  LDG.E.128 R4, desc[UR6][R4.64] ;  /* 0x0000000604047981 */ /* 0x020f62000c1e1d00 */
        /* <DEDUP_REMOVED lines=18> */
[C---:B--2---:R-:W-:Y:S02]  /*0660*/  PRMT R4, R8.reuse, 0x7632, R4 ;  /* 0x0000763208047816 */ /* 0x044fe40000000004 */
[----:B------:R-:W-:-:S02]  /*0670*/  SHF.L.U32 R6, R8, 0x10, RZ ;  /* 0x0000001008067819 */ /* 0x000fc400000006ff */
[C---:B------:R-:W-:Y:S02]  /*0680*/  PRMT R18, R10.reuse, 0x7632, R18 ;  /* 0x000076320a127816 */ /* 0x040fe40000000012 */
[----:B------:R-:W-:Y:S01]  /*0690*/  SHF.L.U32 R8, R9, 0x10, RZ ;  /* 0x0000001009087819 */ /* 0x000fe200000006ff */
[-C--:B------:R-:W-:Y:S01]  /*06a0*/  FFMA.FTZ R13, R13, R14.reuse, R6 ;  /* 0x0000000e0d0d7223 */ /* 0x080fe20000010006 */
[----:B------:R-:W-:Y:S02]  /*06b0*/  SHF.L.U32 R10, R10, 0x10, RZ ;  /* 0x000000100a0a7819 */ /* 0x000fe400000006ff */
[----:B------:R-:W-:Y:S01]  /*06c0*/  PRMT R7, R9, 0x7632, R7 ;  /* 0x0000763209077816 */ /* 0x000fe20000000007 */
[-C--:B------:R-:W-:Y:S01]  /*06d0*/  FFMA.FTZ R9, R5, R14.reuse, R8 ;  /* 0x0000000e05097223 */ /* 0x080fe20000010008 */
[----:B------:R-:W-:Y:S01]  /*06e0*/  PRMT R86, R11, 0x7632, R86 ;  /* 0x000076320b567816 */ /* 0x000fe20000000056 */
[----:B------:R-:W-:Y:S01]  /*06f0*/  FFMA.FTZ R6, R19, R14, R10 ;  /* 0x0000000e13067223 */ /* 0x000fe2000001000a */
[----:B------:R-:W-:-:S02]  /*0700*/  SHF.L.U32 R5, R16, 0x10, RZ ;  /* 0x0000001010057819 */ /* 0x000fc400000006ff */
[----:B------:R-:W-:Y:S02]  /*0710*/  SHF.L.U32 R10, R7, 0x10, RZ ;  /* 0x00000010070a7819 */ /* 0x000fe400000006ff */
[----:B------:R-:W-:Y:S02]  /*0720*/  SHF.L.U32 R88, R11, 0x10, RZ ;  /* 0x000000100b587819 */ /* 0x000fe400000006ff */
[----:B------:R-:W-:Y:S01]  /*0730*/  SHF.L.U32 R19, R84, 0x10, RZ ;  /* 0x0000001054137819 */ /* 0x000fe200000006ff */
[-C--:B------:R-:W-:Y:S01]  /*0740*/  FFMA.FTZ R10, R5, R14.reuse, R10 ;  /* 0x0000000e050a7223 */ /* 0x080fe2000001000a */
[----:B------:R-:W-:Y:S01]  /*0750*/  SHF.L.U32 R86, R86, 0x10, RZ ;  /* 0x0000001056567819 */ /* 0x000fe200000006ff */
[-C--:B------:R-:W-:Y:S01]  /*0760*/  FFMA.FTZ R11, R85, R14.reuse, R88 ;  /* 0x0000000e550b7223 */ /* 0x080fe20000010058 */
[----:B------:R-:W-:Y:S02]  /*0770*/  SHF.L.U32 R18, R18, 0x10, RZ ;  /* 0x0000001012127819 */ /* 0x000fe400000006ff */
        /* <DEDUP_REMOVED lines=9> */
.L_x_5455:
[----:B------:R-:W0:Y:S02]  /*0810*/  LDC.64 R8, c[0x0][0x3e0] ;  /* 0x0000f800ff087b82 */ /* 0x000e240000000a00 */
[----:B0-----:R-:W-:-:S04]  /*0820*/  ISETP.NE.U32.AND P1, PT, R8, RZ, PT ;  /* 0x000000ff0800720c */ /* 0x001fc80003f25070 */
[----:B------:R-:W-:-:S13]  /*0830*/  ISETP.NE.AND.EX P1, PT, R9, RZ, PT, P1 ;  /* 0x000000ff0900720c */ /* 0x000fda0003f25310 */
[----:B------:R-:W-:Y:S05]  /*0840*/  @!P1 BRA `(.L_x_5457) ;  /* 0x0000000000649947 */ /* 0x000fea0003800000 */
[C---:B-----5:R-:W-:Y:S02]  /*0850*/  PRMT R8, R4.reuse, 0x7632, R8 ;  /* 0x0000763204087816 */ /* 0x060fe40000000008 */
[----:B------:R-:W-:Y:S02]  /*0860*/  SHF.L.U32 R13, R4, 0x10, RZ ;  /* 0x00000010040d7819 */ /* 0x000fe400000006ff */
[C---:B------:R-:W-:Y:S02]  /*0870*/  PRMT R10, R6.reuse, 0x7632, R10 ;  /* 0x00007632060a7816 */ /* 0x040fe4000000000a */
[----:B------:R-:W-:Y:S01]  /*0880*/  SHF.L.U32 R11, R6, 0x10, RZ ;  /* 0x00000010060b7819 */ /* 0x000fe200000006ff */
[----:B------:R-:W-:Y:S01]  /*0890*/  FMUL.FTZ R13, R13, R14 ;  /* 0x0000000e0d0d7220 */ /* 0x000fe20000410000 */
[----:B------:R-:W-:Y:S02]  /*08a0*/  PRMT R4, R5, 0x7632, R4 ;  /* 0x0000763205047816 */ /* 0x000fe40000000004 */
[----:B------:R-:W-:-:S02]  /*08b0*/  PRMT R6, R7, 0x7632, R6 ;  /* 0x0000763207067816 */ /* 0x000fc40000000006 */
        /* <DEDUP_REMOVED lines=13> */
[----:B------:R-:W-:Y:S02]  /*0990*/  F2FP.BF16.F32.PACK_AB R19, R4, R11 ;  /* 0x0000000b0413723e */ /* 0x000fe400000010ff */
[----:B------:R-:W-:Y:S02]  /*09a0*/  F2FP.BF16.F32.PACK_AB R18, R8, R6 ;  /* 0x000000060812723e */ /* 0x000fe400000010ff */
[----:B------:R-:W-:Y:S02]  /*09b0*/  F2FP.BF16.F32.PACK_AB R17, R10, R9 ;  /* 0x000000090a11723e */ /* 0x000fe400000010ff */
[----:B------:R-:W-:Y:S01]  /*09c0*/  F2FP.BF16.F32.PACK_AB R16, R5, R13 ;  /* 0x0000000d0510723e */ /* 0x000fe200000010ff */
[----:B------:R-:W-:Y:S06]  /*09d0*/  BRA `(.L_x_5456) ;  /* 0x0000000000507947 */ /* 0x000fec0003800000 */
.L_x_5457:
        /* <DEDUP_REMOVED lines=19> */
[----:B------:R-:W-:-:S07]  /*0b10*/  FMUL.FTZ R4, R87, R14 ;  /* 0x0000000e57047220 */ /* 0x000fce0000410000 */
.L_x_5456:
        /* <DEDUP_REMOVED lines=14> */
[----:B------:R-:W-:Y:S02]  /*0c00*/  PRMT R88, R85, 0x7632, R88 ;  /* 0x0000763255587816 */ /* 0x000fe40000000058 */
[----:B------:R-:W-:-:S02]  /*0c10*/  PRMT R91, R87, 0x7632, R91 ;  /* 0x00007632575b7816 */ /* 0x000fc4000000005b */
[----:B------:R-:W-:Y:S02]  /*0c20*/  SHF.L.U32 R85, R85, 0x10, RZ ;  /* 0x0000001055557819 */ /* 0x000fe400000006ff */
[----:B------:R-:W-:Y:S02]  /*0c30*/  SHF.L.U32 R87, R87, 0x10, RZ ;  /* 0x0000001057577819 */ /* 0x000fe400000006ff */
[----:B------:R-:W-:Y:S02]  /*0c40*/  SHF.L.U32 R15, R15, 0x10, RZ ;  /* 0x000000100f0f7819 */ /* 0x000fe400000006ff */
[----:B------:R-:W-:Y:S02]  /*0c50*/  SHF.L.U32 R89, R88, 0x10, RZ ;  /* 0x0000001058597819 */ /* 0x000fe400000006ff */
[----:B------:R-:W-:Y:S02]  /*0c60*/  SHF.L.U32 R91, R91, 0x10, RZ ;  /* 0x000000105b5b7819 */ /* 0x000fe400000006ff */
[----:B--2---:R-:W-:-:S02]  /*0c70*/  PRMT R84, R16, 0x7632, R84 ;  /* 0x0000763210547816 */ /* 0x004fc40000000054 */
[----:B------:R-:W-:Y:S02]  /*0c80*/  SHF.L.U32 R86, R16, 0x10, RZ ;  /* 0x0000001010567819 */ /* 0x000fe400000006ff */
[C---:B------:R-:W-:Y:S02]  /*0c90*/  PRMT R16, R17.reuse, 0x7632, R16 ;  /* 0x0000763211107816 */ /* 0x040fe40000000010 */
[----:B------:R-:W-:Y:S01]  /*0ca0*/  SHF.L.U32 R94, R17, 0x10, RZ ;  /* 0x00000010115e7819 */ /* 0x000fe200000006ff */
[-C--:B------:R-:W-:Y:S01]  /*0cb0*/  FFMA.FTZ R95, R95, R14.reuse, R86 ;  /* 0x0000000e5f5f7223 */ /* 0x080fe20000010056 */
[C---:B------:R-:W-:Y:S02]  /*0cc0*/  PRMT R17, R18.reuse, 0x7632, R17 ;  /* 0x0000763212117816 */ /* 0x040fe40000000011 */
        /* <DEDUP_REMOVED lines=20> */
.L_x_5458:
[----:B----4-:R-:W-:-:S04]  /*0e10*/  UISETP.NE.U32.AND UP1, UPT, UR12, URZ, UPT ;  /* 0x000000ff0c00728c */ /* 0x010fc8000bf25070 */
[----:B------:R-:W-:-:S09]  /*0e20*/  UISETP.NE.AND.EX UP1, UPT, UR13, URZ, UPT, UP1 ;  /* 0x000000ff0d00728c */ /* 0x000fd2000bf25310 */
[----:B------:R-:W-:Y:S05]  /*0e30*/  BRA.U UP1, `(.L_x_5460) ;  /* 0x0000000101547547 */ /* 0x000fea000b800000 */
[C---:B-----5:R-:W-:Y:S02]  /*0e40*/  PRMT R15, R84.reuse, 0x7632, R15 ;  /* 0x00007632540f7816 */ /* 0x060fe4000000000f */
[----:B------:R-:W-:Y:S02]  /*0e50*/  SHF.L.U32 R95, R84, 0x10, RZ ;  /* 0x00000010545f7819 */ /* 0x000fe400000006ff */
[C---:B------:R-:W-:Y:S02]  /*0e60*/  PRMT R84, R85.reuse, 0x7632, R84 ;  /* 0x0000763255547816 */ /* 0x040fe40000000054 */
[----:B------:R-:W-:Y:S01]  /*0e70*/  SHF.L.U32 R85, R85, 0x10, RZ ;  /* 0x0000001055557819 */ /* 0x000fe200000006ff */
[-C--:B------:R-:W-:Y:S01]  /*0e80*/  FMUL.FTZ R95, R95, R14.reuse ;  /* 0x0000000e5f5f7220 */ /* 0x080fe20000410000 */
[C---:B0-----:R-:W-:Y:S02]  /*0e90*/  PRMT R88, R86.reuse, 0x7632, R88 ;  /* 0x0000763256587816 */ /* 0x041fe40000000058 */
        /* <DEDUP_REMOVED lines=15> */
.L_x_5460:
[----:B-----5:R-:W-:Y:S02]  /*0f90*/  PRMT R15, R84, 0x7632, R15 ;  /* 0x00007632540f7816 */ /* 0x020fe4000000000f */
[----:B0-----:R-:W-:Y:S02]  /*0fa0*/  PRMT R16, R85, 0x7632, R16 ;  /* 0x0000763255107816 */ /* 0x001fe40000000010 */
[----:B------:R-:W-:Y:S02]  /*0fb0*/  PRMT R17, R86, 0x7632, R17 ;  /* 0x0000763256117816 */ /* 0x000fe40000000011 */
        /* <DEDUP_REMOVED lines=15> */
[-C--:B------:R-:W-:Y:S01]  /*10b0*/  FMUL.FTZ R90, R17, R14.reuse ;  /* 0x0000000e115a7220 */ /* 0x080fe20000410000 */
[----:B------:R-:W-:Y:S01]  /*10c0*/  F2FP.BF16.F32.PACK_AB R16, R88, R95 ;  /* 0x0000005f5810723e */ /* 0x000fe200000010ff */
[----:B------:R-:W-:Y:S01]  /*10d0*/  FMUL.FTZ R89, R89, R14 ;  /* 0x0000000e59597220 */ /* 0x000fe20000410000 */
[----:B------:R-:W-:Y:S02]  /*10e0*/  F2FP.BF16.F32.PACK_AB R19, R91, R92 ;  /* 0x0000005c5b13723e */ /* 0x000fe400000010ff */
[----:B------:R-:W-:Y:S02]  /*10f0*/  F2FP.BF16.F32.PACK_AB R18, R90, R93 ;  /* 0x0000005d5a12723e */ /* 0x000fe400000010ff */
[----:B------:R-:W-:-:S07]  /*1100*/  F2FP.BF16.F32.PACK_AB R17, R89, R94 ;  /* 0x0000005e5911723e */ /* 0x000fce00000010ff */
.L_x_5459:
        /* <DEDUP_REMOVED lines=19> */
[C---:B--2---:R-:W-:Y:S02]  /*1240*/  PRMT R87, R18.reuse, 0x7632, R87 ;  /* 0x0000763212577816 */ /* 0x044fe40000000057 */
[----:B------:R-:W-:Y:S02]  /*1250*/  SHF.L.U32 R18, R18, 0x10, RZ ;  /* 0x0000001012127819 */ /* 0x000fe400000006ff */
[----:B------:R-:W-:-:S02]  /*1260*/  PRMT R84, R16, 0x7632, R84 ;  /* 0x0000763210547816 */ /* 0x000fc40000000054 */
[----:B------:R-:W-:Y:S01]  /*1270*/  SHF.L.U32 R86, R16, 0x10, RZ ;  /* 0x0000001010567819 */ /* 0x000fe200000006ff */
[-C--:B------:R-:W-:Y:S01]  /*1280*/  FFMA.FTZ R101, R101, R14.reuse, R18 ;  /* 0x0000000e65657223 */ /* 0x080fe20000010012 */
[----:B------:R-:W-:Y:S02]  /*1290*/  PRMT R16, R17, 0x7632, R16 ;  /* 0x0000763211107816 */ /* 0x000fe40000000010 */
[----:B------:R-:W-:Y:S01]  /*12a0*/  PRMT R104, R19, 0x7632, R104 ;  /* 0x0000763213687816 */ /* 0x000fe20000000068 */
[-C--:B------:R-:W-:Y:S01]  /*12b0*/  FFMA.FTZ R103, R103, R14.reuse, R86 ;  /* 0x0000000e67677223 */ /* 0x080fe20000010056 */
[----:B------:R-:W-:Y:S02]  /*12c0*/  SHF.L.U32 R100, R17, 0x10, RZ ;  /* 0x0000001011647819 */ /* 0x000fe400000006ff */
[----:B------:R-:W-:Y:S02]  /*12d0*/  SHF.L.U32 R108, R19, 0x10, RZ ;  /* 0x00000010136c7819 */ /* 0x000fe400000006ff */
[----:B------:R-:W-:Y:S01]  /*12e0*/  SHF.L.U32 R17, R97, 0x10, RZ ;  /* 0x0000001061117819 */ /* 0x000fe200000006ff */
[----:B------:R-:W-:Y:S01]  /*12f0*/  FFMA.FTZ R100, R85, R14, R100 ;  /* 0x0000000e55647223 */ /* 0x000fe20000010064 */
[----:B------:R-:W-:-:S02]  /*1300*/  SHF.L.U32 R97, R98, 0x10, RZ ;  /* 0x0000001062617819 */ /* 0x000fc400000006ff */
[----:B------:R-:W-:Y:S01]  /*1310*/  SHF.L.U32 R19, R102, 0x10, RZ ;  /* 0x0000001066137819 */ /* 0x000fe200000006ff */
[-C--:B------:R-:W-:Y:S01]  /*1320*/  FFMA.FTZ R102, R105, R14.reuse, R108 ;  /* 0x0000000e69667223 */ /* 0x080fe2000001006c */
[----:B------:R-:W-:Y:S02]  /*1330*/  SHF.L.U32 R104, R104, 0x10, RZ ;  /* 0x0000001068687819 */ /* 0x000fe400000006ff */
        /* <DEDUP_REMOVED lines=12> */
.L_x_5461:
[----:B----4-:R-:W-:-:S04]  /*1400*/  UISETP.NE.U32.AND UP1, UPT, UR12, URZ, UPT ;  /* 0x000000ff0c00728c */ /* 0x010fc8000bf25070 */
[----:B------:R-:W-:-:S09]  /*1410*/  UISETP.NE.AND.EX UP1, UPT, UR13, URZ, UPT, UP1 ;  /* 0x000000ff0d00728c */ /* 0x000fd2000bf25310 */
[----:B------:R-:W-:Y:S05]  /*1420*/  BRA.U UP1, `(.L_x_5463) ;  /* 0x0000000101547547 */ /* 0x000fea000b800000 */
[C---:B0----5:R-:W-:Y:S02]  /*1430*/  PRMT R96, R84.reuse, 0x7632, R96 ;  /* 0x0000763254607816 */ /* 0x061fe40000000060 */
        /* <DEDUP_REMOVED lines=20> */
.L_x_5463:
[----:B0----5:R-:W-:Y:S02]  /*1580*/  PRMT R16, R84, 0x7632, R16 ;  /* 0x0000763254107816 */ /* 0x021fe40000000010 */
[----:B------:R-:W-:Y:S02]  /*1590*/  PRMT R17, R85, 0x7632, R17 ;  /* 0x0000763255117816 */ /* 0x000fe40000000011 */
        /* <DEDUP_REMOVED lines=22> */
.L_x_5462:
[----:B------:R-:W0:Y:S01]  /*1700*/  @P0 LDC.64 R84, c[0x0][0x3a8] ;  /* 0x0000ea00ff540b82 */ /* 0x000e220000000a00 */
[----:B------:R-:W-:-:S05]  /*1710*/  IADD3 R104, PT, PT, R12, 0x300, RZ ;  /* 0x000003000c687810 */ /* 0x000fca0007ffe0ff */
[----:B------:R-:W-:-:S04]  /*1720*/  IMAD.WIDE.U32 R86, R104, 0x10, R106 ;  /* 0x0000001068567825 */ /* 0x000fc800078e006a */
[----:B0-----:R-:W-:-:S05]  /*1730*/  @P0 IMAD.WIDE.U32 R84, R15, 0x10, R84 ;  /* 0x000000100f540825 */ /* 0x001fca00078e0054 */
[----:B------:R0:W-:Y:S04]  /*1740*/  @P0 STG.E.128 desc[UR6][R84.64], R16 ;  /* 0x0000001054000986 */ /* 0x0001e8000c101d06 */
[----:B0-----:R-:W5:Y:S01]  /*1750*/  LDG.E.128 R84, desc[UR6][R86.64] ;  /* 0x0000000656547981 */ /* 0x001f62000c1e1d00 */
        /* <DEDUP_REMOVED lines=18> */
[C---:B------:R-:W-:Y:S02]  /*1880*/  SHF.L.U32 R86, R17.reuse, 0x10, RZ ;  /* 0x0000001011567819 */ /* 0x040fe400000006ff */
[----:B------:R-:W-:Y:S01]  /*1890*/  PRMT R106, R17, 0x7632, R106 ;  /* 0x00007632116a7816 */ /* 0x000fe2000000006a */
[-C--:B------:R-:W-:Y:S01]  /*18a0*/  FFMA.FTZ R110, R105, R14.reuse, R16 ;  /* 0x0000000e696e7223 */ /* 0x080fe20000010010 */
[----:B------:R-:W-:Y:S01]  /*18b0*/  PRMT R111, R18, 0x7632, R111 ;  /* 0x00007632126f7816 */ /* 0x000fe2000000006f */
[----:B------:R-:W-:Y:S01]  /*18c0*/  FFMA.FTZ R86, R107, R14, R86 ;  /* 0x0000000e6b567223 */ /* 0x000fe20000010056 */
[----:B------:R-:W-:Y:S02]  /*18d0*/  SHF.L.U32 R105, R112, 0x10, RZ ;  /* 0x0000001070697819 */ /* 0x000fe400000006ff */
[----:B------:R-:W-:-:S02]  /*18e0*/  SHF.L.U32 R17, R84, 0x10, RZ ;  /* 0x0000001054117819 */ /* 0x000fc400000006ff */
[----:B------:R-:W-:Y:S02]  /*18f0*/  SHF.L.U32 R18, R18, 0x10, RZ ;  /* 0x0000001012127819 */ /* 0x000fe400000006ff */
        /* <DEDUP_REMOVED lines=15> */
.L_x_5464:
        /* <DEDUP_REMOVED lines=24> */
.L_x_5466:
[C---:B-----5:R-:W-:Y:S02]  /*1b70*/  PRMT R106, R87.reuse, 0x7632, R106 ;  /* 0x00007632576a7816 */ /* 0x060fe4000000006a */
        /* <DEDUP_REMOVED lines=23> */
.L_x_5465:
        /* <DEDUP_REMOVED lines=130> */
.L_x_5468:
[----:B---34-:R-:W-:Y:S05]  /*2510*/  BSYNC.RECONVERGENT B0 ;  /* 0x0000000000007941 */ /* 0x018fea0003800200 */
.L_x_5467:
[----:B------:R-:W-:Y:S01]  /*2520*/  BAR.SYNC.DEFER_BLOCKING 0x0 ;  /* 0x0000000000007b1d */ /* 0x000fe20000010000 */
[----:B------:R-:W-:Y:S01]  /*2530*/  ISETP.GT.U32.AND P2, PT, R2, 0x7, PT ;  /* 0x000000070200780c */ /* 0x000fe20003f44070 */
[----:B------:R-:W-:Y:S01]  /*2540*/  HFMA2 R113, -RZ, RZ, 0, 0 ;  /* 0x00000000ff717431 */ /* 0x000fe200000001ff */
[----:B------:R-:W-:Y:S01]  /*2550*/  PLOP3.LUT P4, PT, PT, PT, UP2, 0x80, 0x8 ;  /* 0x000000000008781c */ /* 0x000fe20003f8f028 */
[----:B------:R-:W-:Y:S01]  /*2560*/  UPLOP3.LUT UP2, UPT, UPT, UPT, UP2, 0x40, 0x4 ;  /* 0x000000000004789c */ /* 0x000fe20003f4e820 */
[----:B------:R-:W-:-:S09]  /*2570*/  PLOP3.LUT P3, PT, PT, PT, PT, 0x8, 0x80 ;  /* 0x000000000080781c */ /* 0x000fd20003f6e170 */
[----:B0-----:R-:W0:Y:S01]  /*2580*/  @!P2 S2R R85, SR_CgaCtaId ;  /* 0x000000000055a919 */ /* 0x001e220000008800 */
[----:B------:R-:W-:Y:S02]  /*2590*/  @!P2 PLOP3.LUT P3, PT, P4, PT, PT, 0x80, 0x8 ;  /* 0x000000000008a81c */ /* 0x000fe4000276f070 */
[----:B------:R-:W-:Y:S02]  /*25a0*/  @!P2 MOV R14, 0x400 ;  /* 0x00000400000ea802 */ /* 0x000fe40000000f00 */
[----:B------:R-:W-:-:S04]  /*25b0*/  @!P2 MOV R113, 0x400 ;  /* 0x000004000071a802 */ /* 0x000fc80000000f00 */
[----:B------:R-:W-:Y:S02]  /*25c0*/  I2FP.F32.U32 R117, R113 ;  /* 0x0000007100757245 */ /* 0x000fe40000201000 */
[----:B0-----:R-:W-:Y:S02]  /*25d0*/  @!P2 LEA R111, R85, R14, 0x18 ;  /* 0x0000000e556fa211 */ /* 0x001fe400078ec0ff */
[----:B------:R-:W-:Y:S01]  /*25e0*/  CS2R R84, SRZ ;  /* 0x0000000000547805 */ /* 0x000fe2000001ff00 */
[----:B------:R-:W0:Y:S01]  /*25f0*/  SHFL.DOWN PT, R14, R113, 0x4, 0x1f ;  /* 0x08801f00710e7f89 */ /* 0x000e2200000e0000 */
[----:B------:R-:W-:Y:S02]  /*2600*/  @P3 IADD3 R111, PT, PT, R111, 0x40, RZ ;  /* 0x000000406f6f3810 */ /* 0x000fe40007ffe0ff */
[----:B------:R-:W-:Y:S02]  /*2610*/  ISETP.NE.AND P3, PT, RZ, UR14, PT ;  /* 0x0000000eff007c0c */ /* 0x000fe4000bf65270 */
[----:B------:R-:W-:-:S05]  /*2620*/  @!P2 LEA R114, R2, R111, 0x3 ;  /* 0x0000006f0272a211 */ /* 0x000fca00078e18ff */
[----:B------:R-:W1:Y:S01]  /*2630*/  @!P2 LDS.64 R84, [R114] ;  /* 0x000000007254a984 */ /* 0x000e620000000a00 */
[----:B------:R-:W-:Y:S02]  /*2640*/  ISETP.NE.AND P2, PT, R0, RZ, PT ;  /* 0x000000ff0000720c */ /* 0x000fe40003f45270 */
[----:B0-----:R-:W-:Y:S02]  /*2650*/  IADD3 R111, PT, PT, R14, R113, RZ ;  /* 0x000000710e6f7210 */ /* 0x001fe40007ffe0ff */
[----:B------:R-:W-:Y:S02]  /*2660*/  I2FP.F32.S32 R118, R14 ;  /* 0x0000000e00767245 */ /* 0x000fe40000201400 */
[----:B------:R-:W-:Y:S01]  /*2670*/  I2FP.F32.S32 R14, R111 ;  /* 0x0000006f000e7245 */ /* 0x000fe20000201400 */
[----:B------:R-:W-:Y:S03]  /*2680*/  SHFL.DOWN PT, R120, R111, 0x2, 0x1f ;  /* 0x08401f006f787f89 */ /* 0x000fe600000e0000 */
[----:B------:R-:W0:Y:S01]  /*2690*/  MUFU.RCP R112, R14 ;  /* 0x0000000e00707308 */ /* 0x000e220000001000 */
[----:B-1----:R-:W1:Y:S02]  /*26a0*/  SHFL.DOWN PT, R115, R84, 0x4, 0x1f ;  /* 0x08801f0054737f89 */ /* 0x002e6400000e0000 */
[C---:B-1----:R-:W-:Y:S01]  /*26b0*/  FMUL.FTZ R116, R115.reuse, R118 ;  /* 0x0000007673747220 */ /* 0x042fe20000410000 */
[----:B------:R-:W-:-:S03]  /*26c0*/  FADD.FTZ R115, -R115, R84 ;  /* 0x0000005473737221 */ /* 0x000fc60000010100 */
[----:B------:R-:W-:Y:S01]  /*26d0*/  FFMA.FTZ R119, R117, R84, R116 ;  /* 0x0000005475777223 */ /* 0x000fe20000010074 */
[----:B------:R-:W-:Y:S01]  /*26e0*/  FMUL.FTZ R115, R115, R115 ;  /* 0x0000007373737220 */ /* 0x000fe20000410000 */
[----:B------:R-:W1:Y:S01]  /*26f0*/  SHFL.DOWN PT, R116, R85, 0x4, 0x1f ;  /* 0x08801f0055747f89 */ /* 0x000e6200000e0000 */
[-C--:B------:R-:W-:Y:S01]  /*2700*/  IADD3 R84, PT, PT, R111, R120.reuse, RZ ;  /* 0x000000786f547210 */ /* 0x080fe20007ffe0ff */
[----:B0-----:R-:W-:Y:S01]  /*2710*/  FMUL.FTZ R113, R112, R119 ;  /* 0x0000007770717220 */ /* 0x001fe20000410000 */
[----:B------:R-:W-:Y:S01]  /*2720*/  FMUL.FTZ R115, R115, R117 ;  /* 0x0000007573737220 */ /* 0x000fe20000410000 */
[----:B------:R-:W-:-:S03]  /*2730*/  I2FP.F32.S32 R120, R120 ;  /* 0x0000007800787245 */ /* 0x000fc60000201400 */
[----:B------:R-:W0:Y:S01]  /*2740*/  SHFL.DOWN PT, R114, R113, 0x2, 0x1f ;  /* 0x08401f0071727f89 */ /* 0x000e2200000e0000 */
[----:B------:R-:W-:Y:S01]  /*2750*/  FMUL.FTZ R118, R115, R118 ;  /* 0x0000007673767220 */ /* 0x000fe20000410000 */
[----:B-1----:R-:W-:Y:S01]  /*2760*/  FADD.FTZ R115, R116, R85 ;  /* 0x0000005574737221 */ /* 0x002fe20000010000 */
[----:B------:R-:W-:-:S03]  /*2770*/  I2FP.F32.S32 R85, R84 ;  /* 0x0000005400557245 */ /* 0x000fc60000201400 */
[----:B------:R-:W-:Y:S01]  /*2780*/  FFMA.FTZ R112, R112, R118, R115 ;  /* 0x0000007670707223 */ /* 0x000fe20000010073 */
[----:B------:R-:W1:Y:S01]  /*2790*/  MUFU.RCP R111, R85 ;  /* 0x00000055006f7308 */ /* 0x000e620000001000 */
[----:B0-----:R-:W-:Y:S01]  /*27a0*/  FMUL.FTZ R117, R114, R120 ;  /* 0x0000007872757220 */ /* 0x001fe20000410000 */
[----:B------:R-:W-:Y:S02]  /*27b0*/  FADD.FTZ R114, R113, -R114 ;  /* 0x8000007271727221 */ /* 0x000fe40000010000 */
[----:B------:R-:W0:Y:S01]  /*27c0*/  SHFL.DOWN PT, R115, R112, 0x2, 0x1f ;  /* 0x08401f0070737f89 */ /* 0x000e2200000e0000 */
[----:B------:R-:W-:Y:S01]  /*27d0*/  FFMA.FTZ R116, R14, R113, R117 ;  /* 0x000000710e747223 */ /* 0x000fe20000010075 */
[----:B------:R-:W-:Y:S02]  /*27e0*/  FMUL.FTZ R117, R114, R114 ;  /* 0x0000007272757220 */ /* 0x000fe40000410000 */
[----:B------:R-:W2:Y:S02]  /*27f0*/  SHFL.DOWN PT, R113, R84, 0x1, 0x1f ;  /* 0x08201f0054717f89 */ /* 0x000ea400000e0000 */
[----:B------:R-:W-:-:S04]  /*2800*/  FMUL.FTZ R117, R14, R117 ;  /* 0x000000750e757220 */ /* 0x000fc80000410000 */
[----:B------:R-:W-:Y:S01]  /*2810*/  FMUL.FTZ R117, R117, R120 ;  /* 0x0000007875757220 */ /* 0x000fe20000410000 */
[----:B-1----:R-:W-:Y:S01]  /*2820*/  FMUL.FTZ R14, R111, R116 ;  /* 0x000000746f0e7220 */ /* 0x002fe20000410000 */
[----:B0-----:R-:W-:-:S04]  /*2830*/  FADD.FTZ R114, R112, R115 ;  /* 0x0000007370727221 */ /* 0x001fc80000010000 */
[----:B------:R-:W0:Y:S01]  /*2840*/  SHFL.DOWN PT, R115, R14, 0x1, 0x1f ;  /* 0x08201f000e737f89 */ /* 0x000e2200000e0000 */
[----:B------:R-:W-:Y:S01]  /*2850*/  FFMA.FTZ R114, R111, R117, R114 ;  /* 0x000000756f727223 */ /* 0x000fe20000010072 */
[-C--:B--2---:R-:W-:Y:S02]  /*2860*/  IADD3 R112, PT, PT, R84, R113.reuse, RZ ;  /* 0x0000007154707210 */ /* 0x084fe40007ffe0ff */
[----:B------:R-:W-:Y:S02]  /*2870*/  I2FP.F32.S32 R113, R113 ;  /* 0x0000007100717245 */ /* 0x000fe40000201400 */
[----:B------:R-:W-:Y:S01]  /*2880*/  I2FP.F32.S32 R112, R112 ;  /* 0x0000007000707245 */ /* 0x000fe20000201400 */
[----:B------:R-:W1:Y:S05]  /*2890*/  SHFL.DOWN PT, R111, R114, 0x1, 0x1f ;  /* 0x08201f00726f7f89 */ /* 0x000e6a00000e0000 */
[----:B------:R-:W2:Y:S01]  /*28a0*/  MUFU.RCP R112, R112 ;  /* 0x0000007000707308 */ /* 0x000ea20000001000 */
[----:B0-----:R-:W-:Y:S01]  /*28b0*/  FMUL.FTZ R84, R115, R113 ;  /* 0x0000007173547220 */ /* 0x001fe20000410000 */
[----:B------:R-:W-:-:S03]  /*28c0*/  FADD.FTZ R115, R14, -R115 ;  /* 0x800000730e737221 */ /* 0x000fc60000010000 */
[----:B------:R-:W-:Y:S01]  /*28d0*/  FFMA.FTZ R117, R85, R14, R84 ;  /* 0x0000000e55757223 */ /* 0x000fe20000010054 */
[----:B------:R-:W-:-:S03]  /*28e0*/  FMUL.FTZ R84, R115, R115 ;  /* 0x0000007373547220 */ /* 0x000fc60000410000 */
[----:B--2---:R-:W-:Y:S01]  /*28f0*/  FMUL.FTZ R14, R112, R117 ;  /* 0x00000075700e7220 */ /* 0x004fe20000410000 */
[----:B------:R-:W-:Y:S01]  /*2900*/  FMUL.FTZ R84, R85, R84 ;  /* 0x0000005455547220 */ /* 0x000fe20000410000 */
[----:B-1----:R-:W-:Y:S02]  /*2910*/  FADD.FTZ R111, R114, R111 ;  /* 0x0000006f726f7221 */ /* 0x002fe40000010000 */
[----:B------:R-:W0:Y:S01]  /*2920*/  LDC R114, c[0x0][0x448] ;  /* 0x00011200ff727b82 */ /* 0x000e220000000800 */
[----:B------:R-:W-:Y:S01]  /*2930*/  FMUL.FTZ R84, R84, R113 ;  /* 0x0000007154547220 */ /* 0x000fe20000410000 */
[----:B------:R-:W1:Y:S03]  /*2940*/  SHFL.IDX PT, R14, R14, RZ, 0x1f ;  /* 0x00001fff0e0e7589 */ /* 0x000e6600000e0000 */
[----:B------:R-:W-:-:S03]  /*2950*/  FFMA.FTZ R113, R112, R84, R111 ;  /* 0x0000005470717223 */ /* 0x000fc6000001006f */
[----:B------:R-:W2:Y:S03]  /*2960*/  @!P2 LDC.64 R84, c[0x0][0x3c0] ;  /* 0x0000f000ff54ab82 */ /* 0x000ea60000000a00 */
[----:B------:R-:W0:Y:S01]  /*2970*/  SHFL.IDX PT, R113, R113, RZ, 0x1f ;  /* 0x00001fff71717589 */ /* 0x000e2200000e0000 */
[C---:B-1----:R-:W-:Y:S01]  /*2980*/  FMUL.FTZ R112, R14.reuse, R14 ;  /* 0x0000000e0e707220 */ /* 0x042fe20000410000 */
[----:B------:R-:W-:-:S04]  /*2990*/  FSEL R111, R14, RZ, !P3 ;  /* 0x000000ff0e6f7208 */ /* 0x000fc80005800000 */
[----:B------:R-:W-:Y:S01]  /*29a0*/  FSEL R115, R112, RZ, P3 ;  /* 0x000000ff70737208 */ /* 0x000fe20001800000 */
[----:B--2---:R-:W-:-:S04]  /*29b0*/  @!P2 IMAD.WIDE R84, R3, 0x4, R84 ;  /* 0x000000040354a825 */ /* 0x004fc800078e0254 */
[C---:B------:R-:W-:Y:S01]  /*29c0*/  FADD.FTZ R11, -R111.reuse, R11 ;  /* 0x0000000b6f0b7221 */ /* 0x040fe20000010100 */
[----:B------:R-:W-:Y:S01]  /*29d0*/  FADD.FTZ R6, -R111, R6 ;  /* 0x000000066f067221 */ /* 0x000fe20000010100 */
[----:B0-----:R-:W-:Y:S01]  /*29e0*/  FFMA.FTZ R112, R113, UR9, R114 ;  /* 0x0000000971707c23 */ /* 0x001fe20008010072 */
[C---:B------:R-:W-:Y:S01]  /*29f0*/  FADD.FTZ R8, -R111.reuse, R8 ;  /* 0x000000086f087221 */ /* 0x040fe20000010100 */
[C---:B------:R-:W-:Y:S01]  /*2a00*/  FADD.FTZ R4, -R111.reuse, R4 ;  /* 0x000000046f047221 */ /* 0x040fe20000010100 */
[C---:B------:R-:W-:Y:S01]  /*2a10*/  FADD.FTZ R13, -R111.reuse, R13 ;  /* 0x0000000d6f0d7221 */ /* 0x040fe20000010100 */
[----:B------:R-:W-:Y:S01]  /*2a20*/  FADD.FTZ R112, R112, R115 ;  /* 0x0000007370707221 */ /* 0x000fe20000010000 */
[C---:B------:R-:W-:Y:S01]  /*2a30*/  FADD.FTZ R5, -R111.reuse, R5 ;  /* 0x000000056f057221 */ /* 0x040fe20000010100 */
[----:B------:R-:W0:Y:S01]  /*2a40*/  LDC.64 R114, c[0x0][0x428] ;  /* 0x00010a00ff727b82 */ /* 0x000e220000000a00 */
        /* <DEDUP_REMOVED lines=27> */
[C---:B-1----:R-:W-:Y:S01]  /*2c00*/  FMUL.FTZ R11, R112.reuse, R11 ;  /* 0x0000000b700b7220 */ /* 0x042fe20000410000 */
[----:B------:R1:W-:Y:S01]  /*2c10*/  @!P2 STG.E desc[UR6][R84.64], R14 ;  /* 0x0000000e5400a986 */ /* 0x0003e2000c101906 */
[C---:B------:R-:W-:Y:S01]  /*2c20*/  FMUL.FTZ R111, R112.reuse, R6 ;  /* 0x00000006706f7220 */ /* 0x040fe20000410000 */
[C---:B------:R-:W-:Y:S01]  /*2c30*/  FMUL.FTZ R8, R112.reuse, R8 ;  /* 0x0000000870087220 */ /* 0x040fe20000410000 */
[C---:B------:R-:W-:Y:S01]  /*2c40*/  FMUL.FTZ R10, R112.reuse, R10 ;  /* 0x0000000a700a7220 */ /* 0x040fe20000410000 */
[C---:B------:R-:W-:Y:S01]  /*2c50*/  FMUL.FTZ R93, R112.reuse, R93 ;  /* 0x0000005d705d7220 */ /* 0x040fe20000410000 */
[----:B------:R-:W-:Y:S01]  /*2c60*/  FFMA.FTZ R6, R111, R76, R44 ;  /* 0x0000004c6f067223 */ /* 0x000fe2000001002c */
[C---:B------:R-:W-:Y:S01]  /*2c70*/  FMUL.FTZ R90, R112.reuse, R90 ;  /* 0x0000005a705a7220 */ /* 0x040fe20000410000 */
[----:B------:R-:W-:Y:S01]  /*2c80*/  FMUL.FTZ R13, R112, R13 ;  /* 0x0000000d700d7220 */ /* 0x000fe20000410000 */
[----:B0-----:R-:W-:-:S04]  /*2c90*/  IMAD.WIDE.U32 R118, R15, 0x10, R114 ;  /* 0x000000100f767825 */ /* 0x001fc800078e0072 */
[----:B------:R-:W-:Y:S01]  /*2ca0*/  FFMA.FTZ R10, R10, R83, R51 ;  /* 0x000000530a0a7223 */ /* 0x000fe20000010033 */
[----:B------:R-:W-:Y:S01]  /*2cb0*/  FMUL.FTZ R15, R112, R92 ;  /* 0x0000005c700f7220 */ /* 0x000fe20000410000 */
[----:B------:R-:W-:Y:S01]  /*2cc0*/  FFMA.FTZ R93, R93, R68, R36 ;  /* 0x000000445d5d7223 */ /* 0x000fe20000010024 */
[----:B-1----:R-:W-:-:S04]  /*2cd0*/  IMAD.WIDE.U32 R84, R12, 0x10, R114 ;  /* 0x000000100c547825 */ /* 0x002fc800078e0072 */
[----:B------:R-:W-:Y:S01]  /*2ce0*/  FMUL.FTZ R12, R112, R4 ;  /* 0x00000004700c7220 */ /* 0x000fe20000410000 */
[----:B------:R-:W-:Y:S01]  /*2cf0*/  FFMA.FTZ R4, R11, R78, R46 ;  /* 0x0000004e0b047223 */ /* 0x000fe2000001002e */
[----:B------:R-:W-:Y:S01]  /*2d00*/  FFMA.FTZ R11, R8, R77, R45 ;  /* 0x0000004d080b7223 */ /* 0x000fe2000001002d */
[C---:B------:R-:W-:Y:S01]  /*2d10*/  FMUL.FTZ R8, R112.reuse, R5 ;  /* 0x0000000570087220 */ /* 0x040fe20000410000 */
[----:B------:R-:W-:Y:S01]  /*2d20*/  FMUL.FTZ R5, R112, R9 ;  /* 0x0000000970057220 */ /* 0x000fe20000410000 */
[----:B------:R-:W-:Y:S01]  /*2d30*/  FFMA.FTZ R111, R12, R79, R47 ;  /* 0x0000004f0c6f7223 */ /* 0x000fe2000001002f */
[C---:B------:R-:W-:Y:S01]  /*2d40*/  FMUL.FTZ R12, R112.reuse, R89 ;  /* 0x00000059700c7220 */ /* 0x040fe20000410000 */
[----:B------:R-:W-:Y:S01]  /*2d50*/  F2FP.BF16.F32.PACK_AB R6, R11, R6 ;  /* 0x000000060b06723e */ /* 0x000fe200000010ff */
[----:B------:R-:W-:Y:S01]  /*2d60*/  FMUL.FTZ R11, R112, R94 ;  /* 0x0000005e700b7220 */ /* 0x000fe20000410000 */
[----:B------:R-:W-:Y:S01]  /*2d70*/  FFMA.FTZ R5, R5, R82, R50 ;  /* 0x0000005205057223 */ /* 0x000fe20000010032 */
[----:B------:R-:W-:-:S04]  /*2d80*/  IMAD.WIDE.U32 R116, R7, 0x10, R114 ;  /* 0x0000001007747825 */ /* 0x000fc800078e0072 */
[----:B------:R-:W-:Y:S01]  /*2d90*/  FMUL.FTZ R14, R112, R91 ;  /* 0x0000005b700e7220 */ /* 0x000fe20000410000 */
[----:B------:R-:W-:Y:S01]  /*2da0*/  FFMA.FTZ R90, R90, R69, R37 ;  /* 0x000000455a5a7223 */ /* 0x000fe20000010025 */
[----:B------:R-:W-:Y:S01]  /*2db0*/  F2FP.BF16.F32.PACK_AB R7, R111, R4 ;  /* 0x000000046f07723e */ /* 0x000fe200000010ff */
[----:B------:R-:W-:Y:S01]  /*2dc0*/  FFMA.FTZ R4, R13, R80, R48 ;  /* 0x000000500d047223 */ /* 0x000fe20000010030 */
[----:B------:R-:W-:Y:S01]  /*2dd0*/  FFMA.FTZ R9, R8, R81, R49 ;  /* 0x0000005108097223 */ /* 0x000fe20000010031 */
[----:B------:R-:W-:Y:S01]  /*2de0*/  FFMA.FTZ R8, R11, R74, R42 ;  /* 0x0000004a0b087223 */ /* 0x000fe2000001002a */
[----:B------:R-:W-:Y:S01]  /*2df0*/  FFMA.FTZ R13, R12, R75, R43 ;  /* 0x0000004b0c0d7223 */ /* 0x000fe2000001002b */
[----:B------:R-:W-:Y:S01]  /*2e00*/  FFMA.FTZ R11, R15, R70, R38 ;  /* 0x000000460f0b7223 */ /* 0x000fe20000010026 */
[----:B------:R-:W-:Y:S01]  /*2e10*/  FFMA.FTZ R14, R14, R71, R39 ;  /* 0x000000470e0e7223 */ /* 0x000fe20000010027 */
[----:B------:R-:W-:Y:S01]  /*2e20*/  F2FP.BF16.F32.PACK_AB R5, R10, R5 ;  /* 0x000000050a05723e */ /* 0x000fe200000010ff */
[----:B------:R-:W-:Y:S01]  /*2e30*/  FMUL.FTZ R95, R112, R95 ;  /* 0x0000005f705f7220 */ /* 0x000fe20000410000 */
[----:B------:R-:W-:Y:S01]  /*2e40*/  F2FP.BF16.F32.PACK_AB R10, R90, R93 ;  /* 0x0000005d5a0a723e */ /* 0x000fe200000010ff */
[C---:B------:R-:W-:Y:S01]  /*2e50*/  FMUL.FTZ R88, R112.reuse, R88 ;  /* 0x0000005870587220 */ /* 0x040fe20000410000 */
[----:B------:R-:W0:Y:S01]  /*2e60*/  @!P2 LDC.64 R90, c[0x0][0x3c8] ;  /* 0x0000f200ff5aab82 */ /* 0x000e220000000a00 */
[C---:B------:R-:W-:Y:S01]  /*2e70*/  FMUL.FTZ R15, R112.reuse, R100 ;  /* 0x00000064700f7220 */ /* 0x040fe20000410000 */
[C---:B------:R-:W-:Y:S01]  /*2e80*/  FMUL.FTZ R96, R112.reuse, R96 ;  /* 0x0000006070607220 */ /* 0x040fe20000410000 */
[C---:B------:R-:W-:Y:S01]  /*2e90*/  FMUL.FTZ R101, R112.reuse, R101 ;  /* 0x0000006570657220 */ /* 0x040fe20000410000 */
[C---:B------:R-:W-:Y:S01]  /*2ea0*/  FMUL.FTZ R92, R112.reuse, R97 ;  /* 0x00000061705c7220 */ /* 0x040fe20000410000 */
[----:B------:R-:W-:Y:S01]  /*2eb0*/  F2FP.BF16.F32.PACK_AB R4, R9, R4 ;  /* 0x000000040904723e */ /* 0x000fe200000010ff */
[----:B------:R-:W-:Y:S01]  /*2ec0*/  FMUL.FTZ R89, R112, R102 ;  /* 0x0000006670597220 */ /* 0x000fe20000410000 */
[----:B------:R-:W-:Y:S01]  /*2ed0*/  F2FP.BF16.F32.PACK_AB R9, R13, R8 ;  /* 0x000000080d09723e */ /* 0x000fe200000010ff */
[----:B------:R-:W-:Y:S01]  /*2ee0*/  FFMA.FTZ R8, R95, R72, R40 ;  /* 0x000000485f087223 */ /* 0x000fe20000010028 */
[----:B------:R-:W-:Y:S01]  /*2ef0*/  F2FP.BF16.F32.PACK_AB R11, R14, R11 ;  /* 0x0000000b0e0b723e */ /* 0x000fe200000010ff */
[----:B------:R-:W-:Y:S01]  /*2f00*/  FFMA.FTZ R13, R88, R73, R41 ;  /* 0x00000049580d7223 */ /* 0x000fe20000010029 */
[----:B------:R-:W-:Y:S01]  /*2f10*/  FMUL.FTZ R14, R112, R99 ;  /* 0x00000063700e7220 */ /* 0x000fe20000410000 */
[----:B------:R-:W-:Y:S01]  /*2f20*/  FFMA.FTZ R88, R15, R66, R34 ;  /* 0x000000420f587223 */ /* 0x000fe20000010022 */
[----:B------:R-:W-:Y:S01]  /*2f30*/  FFMA.FTZ R101, R101, R60, R28 ;  /* 0x0000003c65657223 */ /* 0x000fe2000001001c */
[----:B------:R-:W-:Y:S01]  /*2f40*/  FFMA.FTZ R92, R92, R61, R29 ;  /* 0x0000003d5c5c7223 */ /* 0x000fe2000001001d */
[----:B------:R-:W-:Y:S01]  /*2f50*/  FFMA.FTZ R93, R96, R67, R35 ;  /* 0x00000043605d7223 */ /* 0x000fe20000010023 */
[----:B------:R-:W-:Y:S01]  /*2f60*/  FFMA.FTZ R15, R89, R62, R30 ;  /* 0x0000003e590f7223 */ /* 0x000fe2000001001e */
[----:B------:R-:W-:Y:S01]  /*2f70*/  FMUL.FTZ R103, R112, R103 ;  /* 0x0000006770677220 */ /* 0x000fe20000410000 */
[----:B------:R-:W-:Y:S01]  /*2f80*/  FFMA.FTZ R89, R14, R65, R33 ;  /* 0x000000410e597223 */ /* 0x000fe20000010021 */
[----:B------:R-:W-:Y:S01]  /*2f90*/  F2FP.BF16.F32.PACK_AB R8, R13, R8 ;  /* 0x000000080d08723e */ /* 0x000fe200000010ff */
[----:B------:R-:W-:Y:S01]  /*2fa0*/  FMUL.FTZ R98, R112, R98 ;  /* 0x0000006270627220 */ /* 0x000fe20000410000 */
[----:B------:R-:W-:Y:S01]  /*2fb0*/  F2FP.BF16.F32.PACK_AB R14, R92, R101 ;  /* 0x000000655c0e723e */ /* 0x000fe200000010ff */
[----:B------:R-:W-:Y:S01]  /*2fc0*/  FFMA.FTZ R12, R103, R64, R32 ;  /* 0x00000040670c7223 */ /* 0x000fe20000010020 */
[----:B------:R-:W-:Y:S01]  /*2fd0*/  F2FP.BF16.F32.PACK_AB R13, R93, R88 ;  /* 0x000000585d0d723e */ /* 0x000fe200000010ff */
[----:B------:R-:W-:Y:S01]  /*2fe0*/  FFMA.FTZ R98, R98, R63, R31 ;  /* 0x0000003f62627223 */ /* 0x000fe2000001001f */
[----:B------:R-:W1:Y:S01]  /*2ff0*/  LDC.64 R92, c[0x0][0x380] ;  /* 0x0000e000ff5c7b82 */ /* 0x000e620000000a00 */
[C---:B------:R-:W-:Y:S01]  /*3000*/  FMUL.FTZ R94, R112.reuse, R87 ;  /* 0x00000057705e7220 */ /* 0x040fe20000410000 */
[----:B------:R-:W-:Y:S01]  /*3010*/  F2FP.BF16.F32.PACK_AB R12, R89, R12 ;  /* 0x0000000c590c723e */ /* 0x000fe200000010ff */
[----:B------:R-:W-:Y:S01]  /*3020*/  FMUL.FTZ R89, R112, R110 ;  /* 0x0000006e70597220 */ /* 0x000fe20000410000 */
[----:B------:R-:W-:Y:S01]  /*3030*/  F2FP.BF16.F32.PACK_AB R15, R98, R15 ;  /* 0x0000000f620f723e */ /* 0x000fe200000010ff */
        /* <DEDUP_REMOVED lines=10> */
[----:B------:R-:W-:Y:S01]  /*30e0*/  FFMA.FTZ R98, R98, R55, R23 ;  /* 0x0000003762627223 */ /* 0x000fe20000010017 */
[----:B------:R-:W-:Y:S01]  /*30f0*/  FFMA.FTZ R97, R86, R53, R21 ;  /* 0x0000003556617223 */ /* 0x000fe20000010015 */
[----:B------:R-:W-:Y:S01]  /*3100*/  FFMA.FTZ R106, R106, R59, R27 ;  /* 0x0000003b6a6a7223 */ /* 0x000fe2000001001b */
[----:B------:R-:W-:Y:S01]  /*3110*/  FFMA.FTZ R95, R94, R57, R25 ;  /* 0x000000395e5f7223 */ /* 0x000fe20000010019 */
[----:B0-----:R-:W-:Y:S01]  /*3120*/  @!P2 IMAD.WIDE R86, R3, 0x4, R90 ;  /* 0x000000040356a825 */ /* 0x001fe200078e025a */
[----:B------:R-:W-:-:S02]  /*3130*/  F2FP.BF16.F32.PACK_AB R91, R98, R109 ;  /* 0x0000006d625b723e */ /* 0x000fc400000010ff */
[----:B------:R-:W-:Y:S01]  /*3140*/  F2FP.BF16.F32.PACK_AB R90, R97, R96 ;  /* 0x00000060615a723e */ /* 0x000fe200000010ff */
[----:B------:R-:W-:Y:S01]  /*3150*/  IMAD.WIDE.U32 R114, R104, 0x10, R114 ;  /* 0x0000001068727825 */ /* 0x000fe200078e0072 */
[----:B------:R-:W-:Y:S01]  /*3160*/  F2FP.BF16.F32.PACK_AB R89, R106, R89 ;  /* 0x000000596a59723e */ /* 0x000fe200000010ff */
[----:B------:R0:W-:Y:S01]  /*3170*/  @!P2 STG.E desc[UR6][R86.64], R112 ;  /* 0x000000705600a986 */ /* 0x0001e2000c101906 */
[----:B------:R-:W-:Y:S02]  /*3180*/  F2FP.BF16.F32.PACK_AB R88, R95, R88 ;  /* 0x000000585f58723e */ /* 0x000fe400000010ff */
[----:B-1----:R-:W-:Y:S01]  /*3190*/  IADD3 R3, PT, PT, R3, R92, RZ ;  /* 0x0000005c03037210 */ /* 0x002fe20007ffe0ff */
[----:B------:R0:W-:Y:S03]  /*31a0*/  STG.E.128 desc[UR6][R84.64], R4 ;  /* 0x0000000454007986 */ /* 0x0001e6000c101d06 */
[----:B------:R-:W-:Y:S01]  /*31b0*/  ISETP.GE.AND P2, PT, R3, R93, PT ;  /* 0x0000005d0300720c */ /* 0x000fe20003f46270 */
[----:B------:R0:W-:Y:S04]  /*31c0*/  STG.E.128 desc[UR6][R116.64], R8 ;  /* 0x0000000874007986 */ /* 0x0001e8000c101d06 */
[----:B------:R0:W-:Y:S04]  /*31d0*/  STG.E.128 desc[UR6][R118.64], R12 ;  /* 0x0000000c76007986 */ /* 0x0001e8000c101d06 */
[----:B------:R0:W-:Y:S04]  /*31e0*/  STG.E.128 desc[UR6][R114.64], R88 ;  /* 0x0000005872007986 */ /* 0x0001e8000c101d06 */
[----:B------:R-:W-:Y:S05]  /*31f0*/  @!P2 BRA `(.L_x_5469) ;  /* 0xffffffd000a0a947 */ /* 0x000fea000383ffff */
[----:B------:R-:W-:Y:S05]  /*3200*/  EXIT ;  /* 0x000000000000794d */ /* 0x000fea0003800000 */
.L_x_5470:
        /* <DEDUP_REMOVED lines=15> */
.L_x_27493:


//--------------------- .text._ZN10layer_norm13ln_fwd_kernelINS_13Kernel_traitsIf13__nv_bfloat16S2_S2_fjLj8192ELj1ELj1ELj8ELj16ENS_18Kernel_traits_baseILj8192EfS2_S2_S2_fjLj256EEEEELb0ELb0ELb1ELb0EEEvNS_9FwdParamsE --------------------------
	.section	.text._ZN10layer_norm13ln_fwd_kernelINS_13Kernel_traitsIf13__nv_bfloat16S2_S2_fjLj8192ELj1ELj1ELj8ELj16ENS_18Kernel_traits_baseILj8192EfS2_S2_S2_fjLj256EEEEELb0ELb0ELb1ELb0EEEvNS_9FwdParamsE,"ax",@progbits
	.align	128
        .global         _ZN10layer_norm13ln_fwd_kernelINS_13Kernel_traitsIf13__nv_bfloat16S2_S2_fjLj8192ELj1ELj1ELj8ELj16ENS_18Kernel_traits_baseILj8192EfS2_S2_S2_fjLj256EEEEELb0ELb0ELb1ELb0EEEvNS_9FwdParamsE
        .type           _ZN10layer_norm13ln_fwd_kernelINS_13Kernel_traitsIf13__nv_bfloat16S2_S2_fjLj8192ELj1ELj1ELj8ELj16ENS_18Kernel_traits_baseILj8192EfS2_S2_S2_fjLj256EEEEELb0ELb0ELb1ELb0EEEvNS_9FwdParamsE,@function
        .size           _ZN10layer_norm13ln_fwd_kernelINS_13Kernel_traitsIf13__nv_bfloat16S2_S2_fjLj8192ELj1ELj1ELj8ELj16ENS_18Kernel_traits_baseILj8192EfS2_S2_S2_fjLj256EEEEELb0ELb0ELb1ELb0EEEvNS_9FwdParamsE,(.L_x_27494 - _ZN10layer_norm13ln_fwd_kernelINS_13Kernel_traitsIf13__nv_bfloat16S2_S2_fjLj8192ELj1ELj1ELj8ELj16ENS_18Kernel_traits_baseILj8192EfS2_S2_S2_fjLj256EEEEELb0ELb0ELb1ELb0EEEvNS_9FwdParamsE)
        .other          _ZN10layer_norm13ln_fwd_kernelINS_13Kernel_traitsIf13__nv_bfloat16S2_S2_fjLj8192ELj1ELj1ELj8ELj16ENS_18Kernel_traits_baseILj8192EfS2_S2_S2_fjLj256EEEEELb0ELb0ELb1ELb0EEEvNS_9FwdParamsE,@"STO_CUDA_ENTRY STV_DEFAULT"
_ZN10layer_norm13ln_fwd_kernelINS_13Kernel_traitsIf13__nv_bfloat16S2_S2_fjLj8192ELj1ELj1ELj8ELj16ENS_18Kernel_traits_baseILj8192EfS2_S2_S2_fjLj256EEEEELb0ELb0ELb1ELb0EEEvNS_9FwdParamsE:
.text._ZN10layer_norm13ln_fwd_kernelINS_13Kernel_traitsIf13__nv_bfloat16S2_S2_fjLj8192ELj1ELj1ELj8ELj16ENS_18Kernel_traits_baseILj8192EfS2_S2_S2_fjLj256EEEEELb0ELb0ELb1ELb0EEEvNS_9FwdParamsE:
        /* <DEDUP_REMOVED lines=11> */
[----:B0-----:R-:W-:-:S04]  /*00b0*/  LOP3.LUT R15, R14, 0xe0, RZ, 0xc0, !PT ;  /* 0x000000e00e0f7812 */ /* 0x001fc800078ec0ff */
[----:B------:R-:W-:Y:S02]  /*00c0*/  LOP3.LUT R17, R15, 0x1f, R14, 0xf8, !PT ;  /* 0x0000001f0f117812 */ /* 0x000fe400078ef80e */
[----:B------:R-:W-:Y:S02]  /*00d0*/  LOP3.LUT R14, R14, 0x1f, RZ, 0xc0, !PT ;  /* 0x0000001f0e0e7812 */ /* 0x000fe400078ec0ff */
        /* <DEDUP_REMOVED lines=44> */
.L_x_5472:
        /* <DEDUP_REMOVED lines=15> */
[----:B--2---:R-:W-:-:S03]  /*0490*/  @P2 IMAD.WIDE.U32 R8, R17, 0x20, R8 ;  /* 0x0000002011082825 */ /* 0x004fc600078e0008 */
[----:B------:R0:W5:Y:S01]  /*04a0*/  @P1 LDG.E.128 R68, desc[UR12][R6.64+0x10] ;  /* 0x0000100c06441981 */ /* 0x000162000c1e1d00 */
[----:B------:R-:W-:-:S03]  /*04b0*/  @P2 VIADD R17, R17, 0x100 ;  /* 0x0000010011112836 */ /* 0x000fc60000000000 */
        /* <DEDUP_REMOVED lines=21> */
.L_x_5473:
[----:B------:R-:W-:Y:S05]  /*0610*/  BSYNC.RECONVERGENT B0 ;  /* 0x0000000000007941 */ /* 0x000fea0003800200 */
.L_x_5471:
[----:B------:R-:W1:Y:S02]  /*0620*/  LDCU UR4, c[0x0][0x384] ;  /* 0x00007080ff0477ac */ /* 0x000e640008000800 */
[----:B-1----:R-:W-:-:S06]  /*0630*/  UISETP.GE.AND UP0, UPT, UR18, UR4, UPT ;  /* 0x000000041200728c */ /* 0x002fcc000bf06270 */
[----:B------:R-:W-:-:S13]  /*0640*/  PLOP3.LUT P0, PT, PT, PT, UP0, 0x80, 0x8 ;  /* 0x000000000008781c */ /* 0x000fda0003f0f008 */
[----:B------:R-:W-:Y:S05]  /*0650*/  @P0 EXIT ;  /* 0x000000000000094d */ /* 0x000fea0003800000 */
[----:B------:R-:W-:Y:S01]  /*0660*/  SHF.R.S32.HI R16, RZ, 0x3, R16 ;  /* 0x00000003ff107819 */ /* 0x000fe20000011410 */
[----:B------:R-:W1:Y:S03]  /*0670*/  LDCU UR22, c[0x0][0x388] ;  /* 0x00007100ff1677ac */ /* 0x000e660008000800 */
[C---:B0-----:R-:W-:Y:S01]  /*0680*/  LOP3.LUT R2, R16.reuse, 0xff, RZ, 0xc0, !PT ;  /* 0x000000ff10027812 */ /* 0x041fe200078ec0ff */
[----:B------:R-:W0:Y:S01]  /*0690*/  LDCU.U8 UR19, c[0x0][0x410] ;  /* 0x00008200ff1377ac */ /* 0x000e220008000000 */
[----:B------:R-:W-:Y:S02]  /*06a0*/  LOP3.LUT R3, R16, 0xffffff00, RZ, 0xc0, !PT ;  /* 0xffffff0010037812 */ /* 0x000fe400078ec0ff */
[----:B------:R-:W-:Y:S01]  /*06b0*/  VIADDMNMX R15, R2, -R15, RZ, !PT ;  /* 0x8000000f020f7246 */ /* 0x000fe200078001ff */
[----:B------:R-:W-:Y:S01]  /*06c0*/  IMAD R14, R14, -0x20, R2 ;  /* 0xffffffe00e0e7824 */ /* 0x000fe200078e0202 */
[----:B------:R-:W2:Y:S02]  /*06d0*/  LDCU UR20, c[0x0][0x400] ;  /* 0x00008000ff1477ac */ /* 0x000ea40008000800 */
[----:B------:R-:W-:-:S02]  /*06e0*/  VIMNMX R4, PT, PT, R15, 0x20, PT ;  /* 0x000000200f047848 */ /* 0x000fc40003fe0100 */
[----:B------:R-:W-:Y:S01]  /*06f0*/  VIMNMX R14, PT, PT, RZ, R14, !PT ;  /* 0x0000000eff0e7248 */ /* 0x000fe20007fe0100 */
[----:B------:R-:W3:Y:S01]  /*0700*/  LDCU.64 UR14, c[0x0][0x3a0] ;  /* 0x00007400ff0e77ac */ /* 0x000ee20008000a00 */
[-C--:B------:R-:W-:Y:S02]  /*0710*/  LEA R4, R4, R3.reuse, 0x3 ;  /* 0x0000000304047211 */ /* 0x080fe400078e18ff */
[----:B------:R-:W-:Y:S01]  /*0720*/  VIMNMX R14, PT, PT, R14, 0x20, PT ;  /* 0x000000200e0e7848 */ /* 0x000fe20003fe0100 */
[----:B------:R-:W4:Y:S01]  /*0730*/  LDCU.128 UR8, c[0x0][0x3f0] ;  /* 0x00007e00ff0877ac */ /* 0x000f220008000c00 */
[----:B------:R-:W-:Y:S02]  /*0740*/  I2FP.F32.U32 R4, R4 ;  /* 0x0000000400047245 */ /* 0x000fe40000201000 */
[----:B------:R-:W-:Y:S01]  /*0750*/  LEA R3, R14, R3, 0x3 ;  /* 0x000000030e037211 */ /* 0x000fe200078e18ff */
[----:B------:R-:W0:Y:S01]  /*0760*/  LDCU.64 UR16, c[0x0][0x380] ;  /* 0x00007000ff1077ac */ /* 0x000e220008000a00 */
[----:B------:R0:W0:Y:S01]  /*0770*/  MUFU.RCP R2, R4 ;  /* 0x0000000400027308 */ /* 0x0000220000001000 */
[----:B-1----:R-:W-:-:S11]  /*0780*/  UPLOP3.LUT UP1, UPT, UPT, UPT, UPT, 0x40, 0x4 ;  /* 0x000000000004789c */ /* 0x002fd60003f2e870 */
.L_x_5506:
[----:B----4-:R-:W-:-:S06]  /*0790*/  UIMAD.WIDE UR4, UR18, 0x4, UR8 ;  /* 0x00000004120478a5 */ /* 0x010fcc000f8e0208 */
[----:B0123--:R-:W-:Y:S01]  /*07a0*/  MOV R92, UR4 ;  /* 0x00000004005c7c02 */ /* 0x00ffe20008000f00 */
[----:B------:R-:W-:-:S05]  /*07b0*/  IMAD.U32 R93, RZ, RZ, UR5 ;  /* 0x00000005ff5d7e24 */ /* 0x000fca000f8e00ff */
[----:B------:R-:W4:Y:S01]  /*07c0*/  LDG.E R92, desc[UR12][R92.64] ;  /* 0x0000000c5c5c7981 */ /* 0x000f22000c1e1900 */
[----:B------:R-:W-:-:S06]  /*07d0*/  UIMAD.WIDE UR4, UR18, 0x4, UR10 ;  /* 0x00000004120478a5 */ /* 0x000fcc000f8e020a */
[----:B------:R-:W-:Y:S02]  /*07e0*/  MOV R22, UR4 ;  /* 0x0000000400167c02 */ /* 0x000fe40008000f00 */
[----:B------:R-:W-:-:S05]  /*07f0*/  MOV R23, UR5 ;  /* 0x0000000500177c02 */ /* 0x000fca0008000f00 */
[----:B------:R-:W2:Y:S01]  /*0800*/  LDG.E R22, desc[UR12][R22.64] ;  /* 0x0000000c16167981 */ /* 0x000ea2000c1e1900 */
[----:B------:R-:W-:Y:S01]  /*0810*/  UIMAD UR4, UR18, UR22, URZ ;  /* 0x00000016120472a4 */ /* 0x000fe2000f8e02ff */
[----:B------:R-:W-:Y:S01]  /*0820*/  ISETP.GE.U32.AND P0, PT, R0, 0x100, PT ;  /* 0x000001000000780c */ /* 0x000fe20003f06070 */
[----:B------:R-:W-:Y:S01]  /*0830*/  HFMA2 R100, -RZ, RZ, 0, 0 ;  /* 0x00000000ff647431 */ /* 0x000fe200000001ff */
[----:B------:R-:W1:Y:S01]  /*0840*/  S2R R96, SR_TID.X ;  /* 0x0000000000607919 */ /* 0x000e620000002100 */
[----:B------:R-:W-:Y:S01]  /*0850*/  BSSY.RECONVERGENT B0, `(.L_x_5474) ;  /* 0x0000084000007945 */ /* 0x000fe20003800200 */
[----:B----4-:R-:W-:-:S13]  /*0860*/  R2UR UR21, R92 ;  /* 0x000000005c1572ca */ /* 0x010fda00000e0000 */
        /* <DEDUP_REMOVED lines=8> */
[----:B--2---:R-:W-:-:S03]  /*08f0*/  R2UR UR6, R22 ;  /* 0x00000000160672ca */ /* 0x004fc600000e0000 */
[----:B------:R-:W-:Y:S02]  /*0900*/  MOV R23, UR5 ;  /* 0x0000000500177c02 */ /* 0x000fe40008000f00 */
[----:B------:R-:W-:Y:S02]  /*0910*/  IMAD.U32 R93, RZ, RZ, UR7 ;  /* 0x00000007ff5d7e24 */ /* 0x000fe4000f8e00ff */
[----:B-1----:R-:W-:-:S03]  /*0920*/  LEA.HI.SX32 R98, R23, R96, 0x1d ;  /* 0x0000006017627211 */ /* 0x002fc600078feaff */
[----:B------:R-:W-:Y:S01]  /*0930*/  @P4 LEA.HI.SX32 R100, R93, R96, 0x1d ;  /* 0x000000605d644211 */ /* 0x000fe200078feaff */
[----:B------:R-:W-:Y:S06]  /*0940*/  @!P0 BRA `(.L_x_5475) ;  /* 0x0000000400d08947 */ /* 0x000fec0003800000 */
[----:B---3--:R-:W-:-:S04]  /*0950*/  UISETP.NE.U32.AND UP0, UPT, UR14, URZ, UPT ;  /* 0x000000ff0e00728c */ /* 0x008fc8000bf05070 */
[----:B------:R-:W-:Y:S01]  /*0960*/  UISETP.NE.AND.EX UP0, UPT, UR15, URZ, UPT, UP0 ;  /* 0x000000ff0f00728c */ /* 0x000fe2000bf05300 */
[----:B------:R-:W-:Y:S10]  /*0970*/  BRA.U !UP2, `(.L_x_5476) ;  /* 0x000000010a0c7547 */ /* 0x000ff4000b800000 */
[----:B0-----:R-:W0:Y:S02]  /*0980*/  LDC.64 R4, c[0x0][0x390] ;  /* 0x0000e400ff047b82 */ /* 0x001e240000000a00 */
[----:B0-----:R-:W-:-:S05]  /*0990*/  IMAD.WIDE.U32 R4, R100, 0x10, R4 ;  /* 0x0000001064047825 */ /* 0x001fca00078e0004 */
[----:B------:R1:W5:Y:S02]  /*09a0*/  LDG.E.128 R24, desc[UR12][R4.64] ;  /* 0x0000000c04187981 */ /* 0x000364000c1e1d00 */
.L_x_5476:
        /* <DEDUP_REMOVED lines=8> */
[----:B------:R-:W-:Y:S02]  /*0a30*/  @P1 SHF.L.U32 R20, R25, 0x10, RZ ;  /* 0x0000001019141819 */ /* 0x000fe400000006ff */
[----:B------:R-:W-:Y:S01]  /*0a40*/  @P1 SHF.L.U32 R22, R22, 0x10, RZ ;  /* 0x0000001016161819 */ /* 0x000fe200000006ff */
[----:B------:R-:W1:Y:S08]  /*0a50*/  @P1 LDC R104, c[0x0][0x40c] ;  /* 0x00010300ff681b82 */ /* 0x000e700000000800 */
[----:B------:R-:W3:Y:S08]  /*0a60*/  @P1 LDC R103, c[0x0][0x40c] ;  /* 0x00010300ff671b82 */ /* 0x000ef00000000800 */
[----:B------:R-:W4:Y:S08]  /*0a70*/  @P1 LDC R23, c[0x0][0x40c] ;  /* 0x00010300ff171b82 */ /* 0x000f300000000800 */
[----:B------:R-:W4:Y:S01]  /*0a80*/  @P1 LDC R102, c[0x0][0x40c] ;  /* 0x00010300ff661b82 */ /* 0x000f220000000800 */
[C---:B--2---:R-:W-:Y:S01]  /*0a90*/  PRMT R4, R92.reuse, 0x7632, R4 ;  /* 0x000076325c047816 */ /* 0x044fe20000000004 */
[----:B------:R-:W-:Y:S01]  /*0aa0*/  IMAD.U32 R107, R95, 0x10000, RZ ;  /* 0x000100005f6b7824 */ /* 0x000fe200078e00ff */
[----:B------:R-:W-:-:S02]  /*0ab0*/  SHF.L.U32 R125, R92, 0x10, RZ ;  /* 0x000000105c7d7819 */ /* 0x000fc400000006ff */
[----:B------:R-:W-:Y:S02]  /*0ac0*/  SHF.L.U32 R5, R4, 0x10, RZ ;  /* 0x0000001004057819 */ /* 0x000fe400000006ff */
[----:B------:R-:W-:Y:S01]  /*0ad0*/  @P1 SHF.L.U32 R4, R11, 0x10, RZ ;  /* 0x000000100b041819 */ /* 0x000fe200000006ff */
[----:B------:R-:W-:Y:S01]  /*0ae0*/  IMAD.U32 R11, R93, 0x10000, RZ ;  /* 0x000100005d0b7824 */ /* 0x000fe200078e00ff */
[----:B------:R-:W-:Y:S02]  /*0af0*/  PRMT R95, R95, 0x7632, R95 ;  /* 0x000076325f5f7816 */ /* 0x000fe4000000005f */
[----:B------:R-:W-:Y:S01]  /*0b00*/  @P1 PRMT R92, R27, 0x7632, R92 ;  /* 0x000076321b5c1816 */ /* 0x000fe2000000005c */
[----:B0-----:R-:W-:Y:S01]  /*0b10*/  @P1 FFMA.FTZ R5, R4, R13, R5 ;  /* 0x0000000d04051223 */ /* 0x001fe20000010005 */
[----:B------:R-:W-:Y:S01]  /*0b20*/  PRMT R4, R93, 0x7632, R4 ;  /* 0x000076325d047816 */ /* 0x000fe20000000004 */
[----:B---3--:R-:W-:Y:S01]  /*0b30*/  @P1 FFMA.FTZ R11, R20, R103, R11 ;  /* 0x00000067140b1223 */ /* 0x008fe2000001000b */
[----:B------:R-:W-:Y:S01]  /*0b40*/  @P1 PRMT R93, R26, 0x7632, R93 ;  /* 0x000076321a5d1816 */ /* 0x000fe2000000005d */
[----:B------:R-:W0:Y:S01]  /*0b50*/  @P1 LDC R20, c[0x0][0x40c] ;  /* 0x00010300ff141b82 */ /* 0x000e220000000800 */
[----:B------:R-:W-:-:S02]  /*0b60*/  SHF.L.U32 R13, R4, 0x10, RZ ;  /* 0x00000010040d7819 */ /* 0x000fc400000006ff */
[----:B------:R-:W-:-:S03]  /*0b70*/  SHF.L.U32 R103, R94, 0x10, RZ ;  /* 0x000000105e677819 */ /* 0x000fc600000006ff */
[----:B-1----:R-:W-:Y:S01]  /*0b80*/  @P1 FFMA.FTZ R13, R22, R104, R13 ;  /* 0x00000068160d1223 */ /* 0x002fe2000001000d */
[----:B------:R-:W-:Y:S01]  /*0b90*/  PRMT R22, R94, 0x7632, R22 ;  /* 0x000076325e167816 */ /* 0x000fe20000000016 */
[----:B------:R-:W1:Y:S01]  /*0ba0*/  @P1 LDC R4, c[0x0][0x40c] ;  /* 0x00010300ff041b82 */ /* 0x000e620000000800 */
[----:B------:R-:W-:Y:S01]  /*0bb0*/  @P1 SHF.L.U32 R94, R93, 0x10, RZ ;  /* 0x000000105d5e1819 */ /* 0x000fe200000006ff */
[----:B------:R-:W-:Y:S01]  /*0bc0*/  @P1 IMAD.U32 R104, R26, 0x10000, RZ ;  /* 0x000100001a681824 */ /* 0x000fe200078e00ff */
[----:B------:R-:W-:Y:S02]  /*0bd0*/  SHF.L.U32 R105, R22, 0x10, RZ ;  /* 0x0000001016697819 */ /* 0x000fe400000006ff */
[----:B------:R-:W-:Y:S01]  /*0be0*/  @P1 SHF.L.U32 R93, R92, 0x10, RZ ;  /* 0x000000105c5d1819 */ /* 0x000fe200000006ff */
[----:B----4-:R-:W-:Y:S02]  /*0bf0*/  @P1 FFMA.FTZ R103, R104, R102, R103 ;  /* 0x0000006668671223 */ /* 0x010fe40000010067 */
[----:B------:R-:W2:Y:S01]  /*0c00*/  @P1 LDC R22, c[0x0][0x40c] ;  /* 0x00010300ff161b82 */ /* 0x000ea20000000800 */
[----:B------:R-:W-:Y:S01]  /*0c10*/  @P1 FFMA.FTZ R105, R94, R23, R105 ;  /* 0x000000175e691223 */ /* 0x000fe20000010069 */
[----:B------:R-:W-:Y:S01]  /*0c20*/  @P1 SHF.L.U32 R94, R27, 0x10, RZ ;  /* 0x000000101b5e1819 */ /* 0x000fe200000006ff */
[----:B------:R-:W-:-:S04]  /*0c30*/  @P1 IMAD.U32 R23, R24, 0x10000, RZ ;  /* 0x0001000018171824 */ /* 0x000fc800078e00ff */
[----:B0-----:R-:W-:Y:S01]  /*0c40*/  @P1 FFMA.FTZ R125, R23, R20, R125 ;  /* 0x00000014177d1223 */ /* 0x001fe2000001007d */
[----:B------:R-:W-:Y:S02]  /*0c50*/  F2FP.BF16.F32.PACK_AB R20, RZ, R5 ;  /* 0x00000005ff14723e */ /* 0x000fe400000010ff */
[----:B------:R-:W-:Y:S02]  /*0c60*/  F2FP.BF16.F32.PACK_AB R23, RZ, R105 ;  /* 0x00000069ff17723e */ /* 0x000fe400000010ff */
[----:B------:R-:W-:Y:S01]  /*0c70*/  F2FP.BF16.F32.PACK_AB R92, RZ, R125 ;  /* 0x0000007dff5c723e */ /* 0x000fe200000010ff */
[----:B-1----:R-:W-:Y:S01]  /*0c80*/  @P1 FFMA.FTZ R107, R94, R4, R107 ;  /* 0x000000045e6b1223 */ /* 0x002fe2000001006b */
[----:B------:R-:W-:Y:S02]  /*0c90*/  SHF.L.U32 R4, R95, 0x10, RZ ;  /* 0x000000105f047819 */ /* 0x000fe400000006ff */
[----:B------:R-:W-:Y:S02]  /*0ca0*/  F2FP.BF16.F32.PACK_AB R94, RZ, R103 ;  /* 0x00000067ff5e723e */ /* 0x000fe400000010ff */
[----:B------:R-:W-:-:S02]  /*0cb0*/  F2FP.BF16.F32.PACK_AB R102, RZ, R107 ;  /* 0x0000006bff66723e */ /* 0x000fc400000010ff */
[----:B------:R-:W-:Y:S01]  /*0cc0*/  PRMT R94, R94, 0x5410, R23 ;  /* 0x000054105e5e7816 */ /* 0x000fe20000000017 */
[----:B--2---:R-:W-:Y:S01]  /*0cd0*/  @P1 FFMA.FTZ R4, R93, R22, R4 ;  /* 0x000000165d041223 */ /* 0x004fe20000010004 */
[----:B------:R-:W-:Y:S02]  /*0ce0*/  F2FP.BF16.F32.PACK_AB R93, RZ, R11 ;  /* 0x0000000bff5d723e */ /* 0x000fe400000010ff */
[----:B------:R-:W-:Y:S02]  /*0cf0*/  F2FP.BF16.F32.PACK_AB R22, RZ, R13 ;  /* 0x0000000dff16723e */ /* 0x000fe400000010ff */
[----:B------:R-:W-:Y:S02]  /*0d00*/  F2FP.BF16.F32.PACK_AB R95, RZ, R4 ;  /* 0x00000004ff5f723e */ /* 0x000fe400000010ff */
[----:B------:R-:W-:Y:S02]  /*0d10*/  PRMT R93, R93, 0x5410, R22 ;  /* 0x000054105d5d7816 */ /* 0x000fe40000000016 */
[----:B------:R-:W-:-:S02]  /*0d20*/  PRMT R92, R92, 0x5410, R20 ;  /* 0x000054105c5c7816 */ /* 0x000fc40000000014 */
[----:B------:R-:W-:Y:S01]  /*0d30*/  PRMT R95, R102, 0x5410, R95 ;  /* 0x00005410665f7816 */ /* 0x000fe2000000005f */
[----:B------:R-:W-:Y:S06]  /*0d40*/  BRA `(.L_x_5478) ;  /* 0x0000000000bc7947 */ /* 0x000fec0003800000 */
.L_x_5477:
[----:B------:R-:W2:Y:S01]  /*0d50*/  @UP2 LDCU UR4, c[0x0][0x40c] ;  /* 0x00008180ff0427ac */ /* 0x000ea20008000800 */
[C---:B01---5:R-:W-:Y:S01]  /*0d60*/  @P4 SHF.L.U32 R4, R24.reuse, 0x10, RZ ;  /* 0x0000001018044819 */ /* 0x063fe200000006ff */
[----:B------:R-:W-:Y:S01]  /*0d70*/  HFMA2 R103, -RZ, RZ, 0, 0 ;  /* 0x00000000ff677431 */ /* 0x000fe200000001ff */
[----:B------:R-:W-:Y:S01]  /*0d80*/  MOV R125, RZ ;  /* 0x000000ff007d7202 */ /* 0x000fe20000000f00 */
[----:B------:R-:W0:Y:S01]  /*0d90*/  @UP2 LDCU UR7, c[0x0][0x40c] ;  /* 0x00008180ff0727ac */ /* 0x000e220008000800 */
[----:B------:R-:W-:Y:S01]  /*0da0*/  @P4 PRMT R20, R24, 0x7632, R20 ;  /* 0x0000763218144816 */ /* 0x000fe20000000014 */
[----:B------:R-:W-:Y:S01]  /*0db0*/  HFMA2 R107, -RZ, RZ, 0, 0 ;  /* 0x00000000ff6b7431 */ /* 0x000fe200000001ff */
[----:B------:R-:W-:Y:S01]  /*0dc0*/  @P4 PRMT R22, R25, 0x7632, R22 ;  /* 0x0000763219164816 */ /* 0x000fe20000000016 */
[----:B------:R-:W1:Y:S01]  /*0dd0*/  @UP2 LDCU UR24, c[0x0][0x40c] ;  /* 0x00008180ff1827ac */ /* 0x000e620008000800 */
[----:B------:R-:W-:Y:S01]  /*0de0*/  @P4 PRMT R23, R26, 0x7632, R23 ;  /* 0x000076321a174816 */ /* 0x000fe20000000017 */
[----:B------:R-:W-:Y:S01]  /*0df0*/  IMAD.MOV.U32 R11, RZ, RZ, RZ ;  /* 0x000000ffff0b7224 */ /* 0x000fe200078e00ff */
[----:B------:R-:W-:Y:S01]  /*0e00*/  @P4 PRMT R92, R27, 0x7632, R92 ;  /* 0x000076321b5c4816 */ /* 0x000fe2000000005c */
[----:B------:R-:W3:Y:S01]  /*0e10*/  @UP2 LDCU UR5, c[0x0][0x40c] ;  /* 0x00008180ff0527ac */ /* 0x000ee20008000800 */
[----:B------:R-:W-:Y:S01]  /*0e20*/  @P4 SHF.L.U32 R5, R25, 0x10, RZ ;  /* 0x0000001019054819 */ /* 0x000fe200000006ff */
[----:B------:R-:W-:Y:S01]  /*0e30*/  @P4 IMAD.U32 R20, R20, 0x10000, RZ ;  /* 0x0001000014144824 */ /* 0x000fe200078e00ff */
[----:B------:R-:W-:Y:S01]  /*0e40*/  @P4 SHF.L.U32 R13, R26, 0x10, RZ ;  /* 0x000000101a0d4819 */ /* 0x000fe200000006ff */
[----:B------:R-:W4:Y:S01]  /*0e50*/  @UP2 LDCU UR23, c[0x0][0x40c] ;  /* 0x00008180ff1727ac */ /* 0x000f220008000800 */
[----:B------:R-:W-:Y:S01]  /*0e60*/  @P4 SHF.L.U32 R93, R27, 0x10, RZ ;  /* 0x000000101b5d4819 */ /* 0x000fe200000006ff */
[----:B--2---:R-:W-:Y:S01]  /*0e70*/  @P4 FMUL.FTZ R125, R4, UR4 ;  /* 0x00000004047d4c20 */ /* 0x004fe20008410000 */
[----:B------:R-:W-:Y:S01]  /*0e80*/  @P4 SHF.L.U32 R22, R22, 0x10, RZ ;  /* 0x0000001016164819 */ /* 0x000fe200000006ff */
[----:B------:R-:W2:Y:S01]  /*0e90*/  @UP2 LDCU UR25, c[0x0][0x40c] ;  /* 0x00008180ff1927ac */ /* 0x000ea20008000800 */
[----:B------:R-:W-:Y:S01]  /*0ea0*/  @P4 SHF.L.U32 R23, R23, 0x10, RZ ;  /* 0x0000001017174819 */ /* 0x000fe200000006ff */
[----:B0-----:R-:W-:Y:S01]  /*0eb0*/  @P4 FMUL.FTZ R11, R5, UR7 ;  /* 0x00000007050b4c20 */ /* 0x001fe20008410000 */
[----:B------:R-:W-:Y:S01]  /*0ec0*/  @P4 SHF.L.U32 R92, R92, 0x10, RZ ;  /* 0x000000105c5c4819 */ /* 0x000fe200000006ff */
[----:B------:R-:W0:Y:S01]  /*0ed0*/  @UP2 LDCU UR26, c[0x0][0x40c] ;  /* 0x00008180ff1a27ac */ /* 0x000e220008000800 */
[----:B------:R-:W-:Y:S01]  /*0ee0*/  CS2R R4, SRZ ;  /* 0x0000000000047805 */ /* 0x000fe2000001ff00 */
[----:B-1----:R-:W-:Y:S01]  /*0ef0*/  @P4 FMUL.FTZ R103, R13, UR24 ;  /* 0x000000180d674c20 */ /* 0x002fe20008410000 */
[----:B------:R-:W-:Y:S01]  /*0f00*/  IMAD.MOV.U32 R13, RZ, RZ, RZ ;  /* 0x000000ffff0d7224 */ /* 0x000fe200078e00ff */
[----:B------:R-:W1:Y:S01]  /*0f10*/  @UP2 LDCU UR4, c[0x0][0x40c] ;  /* 0x00008180ff0427ac */ /* 0x000e620008000800 */
[----:B------:R-:W-:Y:S01]  /*0f20*/  MOV R105, RZ ;  /* 0x000000ff00697202 */ /* 0x000fe20000000f00 */
[----:B---3--:R-:W-:Y:S01]  /*0f30*/  @P4 FMUL.FTZ R5, R20, UR5 ;  /* 0x0000000514054c20 */ /* 0x008fe20008410000 */
[----:B------:R-:W-:Y:S01]  /*0f40*/  F2FP.BF16.F32.PACK_AB R94, RZ, R103 ;  /* 0x00000067ff5e723e */ /* 0x000fe200000010ff */
[----:B----4-:R-:W-:-:S03]  /*0f50*/  @P4 FMUL.FTZ R13, R22, UR23 ;  /* 0x00000017160d4c20 */ /* 0x010fc60008410000 */
[----:B------:R-:W-:Y:S01]  /*0f60*/  F2FP.BF16.F32.PACK_AB R20, RZ, R5 ;  /* 0x00000005ff14723e */ /* 0x000fe200000010ff */
[----:B--2---:R-:W-:Y:S01]  /*0f70*/  @P4 FMUL.FTZ R105, R23, UR25 ;  /* 0x0000001917694c20 */ /* 0x004fe20008410000 */
[----:B------:R-:W-:Y:S01]  /*0f80*/  F2FP.BF16.F32.PACK_AB R22, RZ, R13 ;  /* 0x0000000dff16723e */ /* 0x000fe200000010ff */
[----:B0-----:R-:W-:Y:S01]  /*0f90*/  @P4 FMUL.FTZ R107, R93, UR26 ;  /* 0x0000001a5d6b4c20 */ /* 0x001fe20008410000 */
[----:B------:R-:W-:Y:S02]  /*0fa0*/  F2FP.BF16.F32.PACK_AB R93, RZ, R11 ;  /* 0x0000000bff5d723e */ /* 0x000fe400000010ff */
[----:B------:R-:W-:Y:S01]  /*0fb0*/  F2FP.BF16.F32.PACK_AB R23, RZ, R105 ;  /* 0x00000069ff17723e */ /* 0x000fe200000010ff */
[----:B-1----:R-:W-:Y:S01]  /*0fc0*/  @P4 FMUL.FTZ R4, R92, UR4 ;  /* 0x000000045c044c20 */ /* 0x002fe20008410000 */
[----:B------:R-:W-:Y:S02]  /*0fd0*/  F2FP.BF16.F32.PACK_AB R95, RZ, R107 ;  /* 0x0000006bff5f723e */ /* 0x000fe400000010ff */
[----:B------:R-:W-:-:S02]  /*0fe0*/  F2FP.BF16.F32.PACK_AB R92, RZ, R125 ;  /* 0x0000007dff5c723e */ /* 0x000fc400000010ff */
[----:B------:R-:W-:Y:S02]  /*0ff0*/  F2FP.BF16.F32.PACK_AB R102, RZ, R4 ;  /* 0x00000004ff66723e */ /* 0x000fe400000010ff */
[----:B------:R-:W-:Y:S02]  /*1000*/  PRMT R92, R92, 0x5410, R20 ;  /* 0x000054105c5c7816 */ /* 0x000fe40000000014 */
[----:B------:R-:W-:Y:S02]  /*1010*/  PRMT R95, R95, 0x5410, R102 ;  /* 0x000054105f5f7816 */ /* 0x000fe40000000066 */
[----:B------:R-:W-:Y:S02]  /*1020*/  PRMT R93, R93, 0x5410, R22 ;  /* 0x000054105d5d7816 */ /* 0x000fe40000000016 */
[----:B------:R-:W-:-:S07]  /*1030*/  PRMT R94, R94, 0x5410, R23 ;  /* 0x000054105e5e7816 */ /* 0x000fce0000000017 */
.L_x_5478:
[----:B------:R-:W0:Y:S01]  /*1040*/  LDC.64 R22, c[0x0][0x3a8] ;  /* 0x0000ea00ff167b82 */ /* 0x000e220000000a00 */
[----:B------:R-:W-:Y:S02]  /*1050*/  VIADD R100, R100, 0x100 ;  /* 0x0000010064647836 */ /* 0x000fe40000000000 */
[C---:B0-----:R-:W-:Y:S01]  /*1060*/  IMAD.WIDE.U32 R22, R98.reuse, 0x10, R22 ;  /* 0x0000001062167825 */ /* 0x041fe200078e0016 */
[----:B------:R-:W-:-:S04]  /*1070*/  IADD3 R98, PT, PT, R98, 0x100, RZ ;  /* 0x0000010062627810 */ /* 0x000fc80007ffe0ff */
[----:B------:R1:W-:Y:S03]  /*1080*/  STG.E.128 desc[UR12][R22.64], R92 ;  /* 0x0000005c16007986 */ /* 0x0003e6000c101d0c */
.L_x_5475:
[----:B0--3--:R-:W-:Y:S05]  /*1090*/  BSYNC.RECONVERGENT B0 ;  /* 0x0000000000007941 */ /* 0x009fea0003800200 */
.L_x_5474:
[----:B------:R-:W-:Y:S01]  /*10a0*/  ISETP.GE.U32.AND P1, PT, R0, 0x200, PT ;  /* 0x000002000000780c */ /* 0x000fe20003f26070 */
[----:B------:R-:W-:-:S12]  /*10b0*/  BSSY.RECONVERGENT B0, `(.L_x_5479) ;  /* 0x0000078000007945 */ /* 0x000fd80003800200 */
[----:B------:R-:W-:Y:S05]  /*10c0*/  @!P1 BRA `(.L_x_5480) ;  /* 0x0000000400d89947 */ /* 0x000fea0003800000 */
[----:B------:R-:W-:-:S04]  /*10d0*/  UISETP.NE.U32.AND UP0, UPT, UR14, URZ, UPT ;  /* 0x000000ff0e00728c */ /* 0x000fc8000bf05070 */
[----:B------:R-:W-:Y:S01]  /*10e0*/  UISETP.NE.AND.EX UP0, UPT, UR15, URZ, UPT, UP0 ;  /* 0x000000ff0f00728c */ /* 0x000fe2000bf05300 */
[----:B------:R-:W-:Y:S10]  /*10f0*/  BRA.U !UP2, `(.L_x_5481) ;  /* 0x000000010a0c7547 */ /* 0x000ff4000b800000 */
[----:B------:R-:W0:Y:S02]  /*1100*/  LDC.64 R24, c[0x0][0x390] ;  /* 0x0000e400ff187b82 */ /* 0x000e240000000a00 */
[----:B0-----:R-:W-:-:S06]  /*1110*/  IMAD.WIDE.U32 R24, R100, 0x10, R24 ;  /* 0x0000001064187825 */ /* 0x001fcc00078e0018 */
[----:B------:R-:W5:Y:S02]  /*1120*/  LDG.E.128 R24, desc[UR12][R24.64] ;  /* 0x0000000c18187981 */ /* 0x000f64000c1e1d00 */
.L_x_5481:
[----:B------:R-:W-:Y:S05]  /*1130*/  BRA.U !UP0, `(.L_x_5482) ;  /* 0x0000000108e87547 */ /* 0x000fea000b800000 */
[----:B-1----:R-:W0:Y:S02]  /*1140*/  LDC.64 R92, c[0x0][0x3a0] ;  /* 0x0000e800ff5c7b82 */ /* 0x002e240000000a00 */
        /* <DEDUP_REMOVED lines=8> */
[----:B------:R-:W1:Y:S03]  /*11d0*/  @P2 LDC R23, c[0x0][0x40c] ;  /* 0x00010300ff172b82 */ /* 0x000e660000000800 */
[----:B------:R-:W-:-:S05]  /*11e0*/  @P2 SHF.L.U32 R22, R22, 0x10, RZ ;  /* 0x0000001016162819 */ /* 0x000fca00000006ff */
[----:B------:R-:W3:Y:S08]  /*11f0*/  @P2 LDC R104, c[0x0][0x40c] ;  /* 0x00010300ff682b82 */ /* 0x000ef00000000800 */
[----:B------:R-:W4:Y:S01]  /*1200*/  @P2 LDC R20, c[0x0][0x40c] ;  /* 0x00010300ff142b82 */ /* 0x000f220000000800 */
[----:B--2---:R-:W-:Y:S01]  /*1210*/  PRMT R6, R92, 0x7632, R6 ;  /* 0x000076325c067816 */ /* 0x004fe20000000006 */
[----:B------:R-:W-:Y:S01]  /*1220*/  IMAD.U32 R113, R95, 0x10000, RZ ;  /* 0x000100005f717824 */ /* 0x000fe200078e00ff */
[----:B------:R-:W-:-:S02]  /*1230*/  SHF.L.U32 R109, R94, 0x10, RZ ;  /* 0x000000105e6d7819 */ /* 0x000fc400000006ff */
[----:B------:R-:W-:Y:S02]  /*1240*/  SHF.L.U32 R7, R6, 0x10, RZ ;  /* 0x0000001006077819 */ /* 0x000fe400000006ff */
[----:B------:R-:W-:Y:S02]  /*1250*/  PRMT R6, R93, 0x7632, R6 ;  /* 0x000076325d067816 */ /* 0x000fe40000000006 */
[----:B------:R-:W-:Y:S01]  /*1260*/  PRMT R95, R95, 0x7632, R95 ;  /* 0x000076325f5f7816 */ /* 0x000fe2000000005f */
[----:B0-----:R-:W-:Y:S01]  /*1270*/  @P2 FFMA.FTZ R7, R8, R15, R7 ;  /* 0x0000000f08072223 */ /* 0x001fe20000010007 */
[----:B------:R-:W-:Y:S01]  /*1280*/  IMAD.U32 R15, R93, 0x10000, RZ ;  /* 0x000100005d0f7824 */ /* 0x000fe200078e00ff */
[----:B------:R-:W0:Y:S01]  /*1290*/  @P2 LDC R8, c[0x0][0x40c] ;  /* 0x00010300ff082b82 */ /* 0x000e220000000800 */
[----:B------:R-:W-:Y:S02]  /*12a0*/  SHF.L.U32 R17, R6, 0x10, RZ ;  /* 0x0000001006117819 */ /* 0x000fe400000006ff */
[----:B-1----:R-:W-:Y:S01]  /*12b0*/  @P2 FFMA.FTZ R15, R102, R23, R15 ;  /* 0x00000017660f2223 */ /* 0x002fe2000001000f */
[----:B------:R-:W-:Y:S01]  /*12c0*/  PRMT R23, R94, 0x7632, R23 ;  /* 0x000076325e177816 */ /* 0x000fe20000000017 */
[----:B------:R-:W-:-:S02]  /*12d0*/  @P2 IMAD.U32 R102, R26, 0x10000, RZ ;  /* 0x000100001a662824 */ /* 0x000fc400078e00ff */
[----:B---3--:R-:W-:Y:S01]  /*12e0*/  @P2 FFMA.FTZ R17, R22, R104, R17 ;  /* 0x0000006816112223 */ /* 0x008fe20000010011 */
[----:B------:R-:W-:Y:S01]  /*12f0*/  @P2 PRMT R93, R26, 0x7632, R93 ;  /* 0x000076321a5d2816 */ /* 0x000fe2000000005d */
[----:B------:R-:W1:Y:S01]  /*1300*/  @P2 LDC R6, c[0x0][0x40c] ;  /* 0x00010300ff062b82 */ /* 0x000e620000000800 */
[----:B------:R-:W-:Y:S01]  /*1310*/  SHF.L.U32 R111, R23, 0x10, RZ ;  /* 0x00000010176f7819 */ /* 0x000fe200000006ff */
[----:B----4-:R-:W-:Y:S01]  /*1320*/  @P2 FFMA.FTZ R109, R102, R20, R109 ;  /* 0x00000014666d2223 */ /* 0x010fe2000001006d */
[----:B------:R-:W-:Y:S02]  /*1330*/  @P2 SHF.L.U32 R94, R93, 0x10, RZ ;  /* 0x000000105d5e2819 */ /* 0x000fe400000006ff */
[----:B------:R-:W-:Y:S02]  /*1340*/  @P2 PRMT R20, R27, 0x7632, R20 ;  /* 0x000076321b142816 */ /* 0x000fe40000000014 */
[----:B------:R-:W-:Y:S01]  /*1350*/  SHF.L.U32 R93, R92, 0x10, RZ ;  /* 0x000000105c5d7819 */ /* 0x000fe200000006ff */
[----:B------:R-:W2:Y:S01]  /*1360*/  @P2 LDC R22, c[0x0][0x40c] ;  /* 0x00010300ff162b82 */ /* 0x000ea20000000800 */
[----:B------:R-:W-:-:S07]  /*1370*/  @P2 IMAD.U32 R92, R24, 0x10000, RZ ;  /* 0x00010000185c2824 */ /* 0x000fce00078e00ff */
[----:B------:R-:W3:Y:S01]  /*1380*/  @P2 LDC R23, c[0x0][0x40c] ;  /* 0x00010300ff172b82 */ /* 0x000ee20000000800 */
[----:B0-----:R-:W-:Y:S01]  /*1390*/  @P2 FFMA.FTZ R111, R94, R8, R111 ;  /* 0x000000085e6f2223 */ /* 0x001fe2000001006f */
[----:B------:R-:W-:Y:S02]  /*13a0*/  @P2 SHF.L.U32 R8, R27, 0x10, RZ ;  /* 0x000000101b082819 */ /* 0x000fe400000006ff */
[----:B------:R-:W-:-:S03]  /*13b0*/  F2FP.BF16.F32.PACK_AB R94, RZ, R109 ;  /* 0x0000006dff5e723e */ /* 0x000fc600000010ff */
[----:B-1----:R-:W-:Y:S01]  /*13c0*/  @P2 FFMA.FTZ R113, R8, R6, R113 ;  /* 0x0000000608712223 */ /* 0x002fe20000010071 */
[----:B------:R-:W-:Y:S02]  /*13d0*/  SHF.L.U32 R8, R95, 0x10, RZ ;  /* 0x000000105f087819 */ /* 0x000fe400000006ff */
[----:B------:R-:W-:Y:S02]  /*13e0*/  @P2 SHF.L.U32 R95, R20, 0x10, RZ ;  /* 0x00000010145f2819 */ /* 0x000fe400000006ff */
[----:B------:R-:W-:Y:S02]  /*13f0*/  @!P2 MOV R6, R93 ;  /* 0x0000005d0006a202 */ /* 0x000fe40000000f00 */
[----:B------:R-:W-:Y:S01]  /*1400*/  F2FP.BF16.F32.PACK_AB R20, RZ, R7 ;  /* 0x00000007ff14723e */ /* 0x000fe200000010ff */
[----:B--2---:R-:W-:Y:S01]  /*1410*/  @P2 FFMA.FTZ R6, R92, R22, R93 ;  /* 0x000000165c062223 */ /* 0x004fe2000001005d */
[----:B------:R-:W-:Y:S02]  /*1420*/  F2FP.BF16.F32.PACK_AB R93, RZ, R15 ;  /* 0x0000000fff5d723e */ /* 0x000fe400000010ff */
[----:B------:R-:W-:-:S02]  /*1430*/  F2FP.BF16.F32.PACK_AB R22, RZ, R17 ;  /* 0x00000011ff16723e */ /* 0x000fc400000010ff */
[----:B------:R-:W-:Y:S02]  /*1440*/  F2FP.BF16.F32.PACK_AB R102, RZ, R113 ;  /* 0x00000071ff66723e */ /* 0x000fe400000010ff */
[----:B------:R-:W-:Y:S01]  /*1450*/  F2FP.BF16.F32.PACK_AB R92, RZ, R6 ;  /* 0x00000006ff5c723e */ /* 0x000fe200000010ff */
[----:B---3--:R-:W-:Y:S01]  /*1460*/  @P2 FFMA.FTZ R8, R95, R23, R8 ;  /* 0x000000175f082223 */ /* 0x008fe20000010008 */
[----:B------:R-:W-:Y:S02]  /*1470*/  F2FP.BF16.F32.PACK_AB R23, RZ, R111 ;  /* 0x0000006fff17723e */ /* 0x000fe400000010ff */
[----:B------:R-:W-:Y:S02]  /*1480*/  PRMT R93, R93, 0x5410, R22 ;  /* 0x000054105d5d7816 */ /* 0x000fe40000000016 */
[----:B------:R-:W-:Y:S02]  /*1490*/  F2FP.BF16.F32.PACK_AB R95, RZ, R8 ;  /* 0x00000008ff5f723e */ /* 0x000fe400000010ff */
[----:B------:R-:W-:-:S02]  /*14a0*/  PRMT R94, R94, 0x5410, R23 ;  /* 0x000054105e5e7816 */ /* 0x000fc40000000017 */
[----:B------:R-:W-:Y:S02]  /*14b0*/  PRMT R92, R92, 0x5410, R20 ;  /* 0x000054105c5c7816 */ /* 0x000fe40000000014 */
[----:B------:R-:W-:Y:S01]  /*14c0*/  PRMT R95, R102, 0x5410, R95 ;  /* 0x00005410665f7816 */ /* 0x000fe2000000005f */
[----:B------:R-:W-:Y:S06]  /*14d0*/  BRA `(.L_x_5483) ;  /* 0x0000000000c07947 */ /* 0x000fec0003800000 */
.L_x_5482:
[----:B------:R-:W0:Y:S01]  /*14e0*/  @UP2 LDCU UR4, c[0x0][0x40c] ;  /* 0x00008180ff0427ac */ /* 0x000e220008000800 */
[----:B------:R-:W-:Y:S02]  /*14f0*/  HFMA2 R6, -RZ, RZ, 0, 0 ;  /* 0x00000000ff067431 */ /* 0x000fe400000001ff */
[----:B-----5:R-:W-:Y:S02]  /*1500*/  @P4 IMAD.U32 R7, R24, 0x10000, RZ ;  /* 0x0001000018074824 */ /* 0x020fe400078e00ff */
[----:B------:R-:W-:Y:S01]  /*1510*/  HFMA2 R109, -RZ, RZ, 0, 0 ;  /* 0x00000000ff6d7431 */ /* 0x000fe200000001ff */
[----:B------:R-:W2:Y:S01]  /*1520*/  @UP2 LDCU UR7, c[0x0][0x40c] ;  /* 0x00008180ff0727ac */ /* 0x000ea20008000800 */
[C---:B------:R-:W-:Y:S01]  /*1530*/  @P4 SHF.L.U32 R8, R25.reuse, 0x10, RZ ;  /* 0x0000001019084819 */ /* 0x040fe200000006ff */
[----:B------:R-:W-:Y:S01]  /*1540*/  @P4 IMAD.U32 R17, R26, 0x10000, RZ ;  /* 0x000100001a114824 */ /* 0x000fe200078e00ff */
[----:B------:R-:W-:Y:S01]  /*1550*/  @P4 PRMT R20, R24, 0x7632, R20 ;  /* 0x0000763218144816 */ /* 0x000fe20000000014 */
[----:B------:R-:W3:Y:S01]  /*1560*/  @UP2 LDCU UR24, c[0x0][0x40c] ;  /* 0x00008180ff1827ac */ /* 0x000ee20008000800 */
[----:B-1----:R-:W-:Y:S01]  /*1570*/  @P4 PRMT R22, R25, 0x7632, R22 ;  /* 0x0000763219164816 */ /* 0x002fe20000000016 */
[----:B------:R-:W-:Y:S01]  /*1580*/  IMAD.MOV.U32 R113, RZ, RZ, RZ ;  /* 0x000000ffff717224 */ /* 0x000fe200078e00ff */
[----:B------:R-:W-:Y:S01]  /*1590*/  @P4 PRMT R23, R26, 0x7632, R23 ;  /* 0x000076321a174816 */ /* 0x000fe20000000017 */
[----:B------:R-:W1:Y:S01]  /*15a0*/  @UP2 LDCU UR5, c[0x0][0x40c] ;  /* 0x00008180ff0527ac */ /* 0x000e620008000800 */
[C---:B------:R-:W-:Y:S01]  /*15b0*/  @P4 PRMT R92, R27.reuse, 0x7632, R92 ;  /* 0x000076321b5c4816 */ /* 0x040fe2000000005c */
[----:B------:R-:W-:Y:S01]  /*15c0*/  @P4 IMAD.U32 R22, R22, 0x10000, RZ ;  /* 0x0001000016164824 */ /* 0x000fe200078e00ff */
[----:B------:R-:W-:Y:S01]  /*15d0*/  MOV R15, RZ ;  /* 0x000000ff000f7202 */ /* 0x000fe20000000f00 */
[----:B------:R-:W4:Y:S01]  /*15e0*/  @UP2 LDCU UR23, c[0x0][0x40c] ;  /* 0x00008180ff1727ac */ /* 0x000f220008000800 */
[----:B------:R-:W-:Y:S01]  /*15f0*/  @P4 SHF.L.U32 R93, R27, 0x10, RZ ;  /* 0x000000101b5d4819 */ /* 0x000fe200000006ff */
[----:B0-----:R-:W-:Y:S01]  /*1600*/  @P4 FMUL.FTZ R6, R7, UR4 ;  /* 0x0000000407064c20 */ /* 0x001fe20008410000 */
[----:B------:R-:W-:Y:S01]  /*1610*/  @P4 SHF.L.U32 R20, R20, 0x10, RZ ;  /* 0x0000001014144819 */ /* 0x000fe200000006ff */
[----:B------:R-:W0:Y:S01]  /*1620*/  @UP2 LDCU UR25, c[0x0][0x40c] ;  /* 0x00008180ff1927ac */ /* 0x000e220008000800 */
[----:B------:R-:W-:Y:S01]  /*1630*/  @P4 SHF.L.U32 R23, R23, 0x10, RZ ;  /* 0x0000001017174819 */ /* 0x000fe200000006ff */
[----:B--2---:R-:W-:Y:S01]  /*1640*/  @P4 FMUL.FTZ R15, R8, UR7 ;  /* 0x00000007080f4c20 */ /* 0x004fe20008410000 */
[----:B------:R-:W-:Y:S01]  /*1650*/  HFMA2 R8, -RZ, RZ, 0, 0 ;  /* 0x00000000ff087431 */ /* 0x000fe200000001ff */
[----:B------:R-:W2:Y:S01]  /*1660*/  @UP2 LDCU UR26, c[0x0][0x40c] ;  /* 0x00008180ff1a27ac */ /* 0x000ea20008000800 */
[----:B------:R-:W-:Y:S01]  /*1670*/  @P4 SHF.L.U32 R92, R92, 0x10, RZ ;  /* 0x000000105c5c4819 */ /* 0x000fe200000006ff */
[----:B---3--:R-:W-:Y:S01]  /*1680*/  @P4 FMUL.FTZ R109, R17, UR24 ;  /* 0x00000018116d4c20 */ /* 0x008fe20008410000 */
[----:B------:R-:W-:Y:S01]  /*1690*/  HFMA2 R17, -RZ, RZ, 0, 0 ;  /* 0x00000000ff117431 */ /* 0x000fe200000001ff */
[----:B------:R-:W3:Y:S01]  /*16a0*/  @UP2 LDCU UR4, c[0x0][0x40c] ;  /* 0x00008180ff0427ac */ /* 0x000ee20008000800 */
[----:B------:R-:W-:Y:S01]  /*16b0*/  MOV R7, RZ ;  /* 0x000000ff00077202 */ /* 0x000fe20000000f00 */
[----:B-1----:R-:W-:Y:S01]  /*16c0*/  @P4 FMUL.FTZ R7, R20, UR5 ;  /* 0x0000000514074c20 */ /* 0x002fe20008410000 */
[----:B------:R-:W-:-:S02]  /*16d0*/  MOV R111, RZ ;  /* 0x000000ff006f7202 */ /* 0x000fc40000000f00 */
[----:B------:R-:W-:Y:S01]  /*16e0*/  F2FP.BF16.F32.PACK_AB R94, RZ, R109 ;  /* 0x0000006dff5e723e */ /* 0x000fe200000010ff */
[----:B----4-:R-:W-:Y:S01]  /*16f0*/  @P4 FMUL.FTZ R17, R22, UR23 ;  /* 0x0000001716114c20 */ /* 0x010fe20008410000 */
[----:B------:R-:W-:Y:S01]  /*1700*/  F2FP.BF16.F32.PACK_AB R20, RZ, R7 ;  /* 0x00000007ff14723e */ /* 0x000fe200000010ff */
[----:B0-----:R-:W-:-:S03]  /*1710*/  @P4 FMUL.FTZ R111, R23, UR25 ;  /* 0x00000019176f4c20 */ /* 0x001fc60008410000 */
[----:B------:R-:W-:Y:S01]  /*1720*/  F2FP.BF16.F32.PACK_AB R22, RZ, R17 ;  /* 0x00000011ff16723e */ /* 0x000fe200000010ff */
[----:B--2---:R-:W-:Y:S01]  /*1730*/  @P4 FMUL.FTZ R113, R93, UR26 ;  /* 0x0000001a5d714c20 */ /* 0x004fe20008410000 */
[----:B------:R-:W-:Y:S02]  /*1740*/  F2FP.BF16.F32.PACK_AB R93, RZ, R15 ;  /* 0x0000000fff5d723e */ /* 0x000fe400000010ff */
[----:B------:R-:W-:Y:S01]  /*1750*/  F2FP.BF16.F32.PACK_AB R23, RZ, R111 ;  /* 0x0000006fff17723e */ /* 0x000fe200000010ff */
[----:B---3--:R-:W-:Y:S01]  /*1760*/  @P4 FMUL.FTZ R8, R92, UR4 ;  /* 0x000000045c084c20 */ /* 0x008fe20008410000 */
[----:B------:R-:W-:Y:S02]  /*1770*/  F2FP.BF16.F32.PACK_AB R95, RZ, R113 ;  /* 0x00000071ff5f723e */ /* 0x000fe400000010ff */
[----:B------:R-:W-:Y:S02]  /*1780*/  F2FP.BF16.F32.PACK_AB R92, RZ, R6 ;  /* 0x00000006ff5c723e */ /* 0x000fe400000010ff */
[----:B------:R-:W-:-:S02]  /*1790*/  F2FP.BF16.F32.PACK_AB R102, RZ, R8 ;  /* 0x00000008ff66723e */ /* 0x000fc400000010ff */
[----:B------:R-:W-:Y:S02]  /*17a0*/  PRMT R92, R92, 0x5410, R20 ;  /* 0x000054105c5c7816 */ /* 0x000fe40000000014 */
[----:B------:R-:W-:Y:S02]  /*17b0*/  PRMT R95, R95, 0x5410, R102 ;  /* 0x000054105f5f7816 */ /* 0x000fe40000000066 */
[----:B------:R-:W-:Y:S02]  /*17c0*/  PRMT R93, R93, 0x5410, R22 ;  /* 0x000054105d5d7816 */ /* 0x000fe40000000016 */
[----:B------:R-:W-:-:S07]  /*17d0*/  PRMT R94, R94, 0x5410, R23 ;  /* 0x000054105e5e7816 */ /* 0x000fce0000000017 */
.L_x_5483:
[----:B------:R-:W0:Y:S01]  /*17e0*/  LDC.64 R22, c[0x0][0x3a8] ;  /* 0x0000ea00ff167b82 */ /* 0x000e220000000a00 */
[----:B------:R-:W-:Y:S01]  /*17f0*/  IADD3 R100, PT, PT, R100, 0x100, RZ ;  /* 0x0000010064647810 */ /* 0x000fe20007ffe0ff */
[C---:B0-----:R-:W-:Y:S01]  /*1800*/  IMAD.WIDE.U32 R22, R98.reuse, 0x10, R22 ;  /* 0x0000001062167825 */ /* 0x041fe200078e0016 */
[----:B------:R-:W-:-:S04]  /*1810*/  IADD3 R98, PT, PT, R98, 0x100, RZ ;  /* 0x0000010062627810 */ /* 0x000fc80007ffe0ff */
[----:B------:R0:W-:Y:S03]  /*1820*/  STG.E.128 desc[UR12][R22.64], R92 ;  /* 0x0000005c16007986 */ /* 0x0001e6000c101d0c */
.L_x_5480:
[----:B------:R-:W-:Y:S05]  /*1830*/  BSYNC.RECONVERGENT B0 ;  /* 0x0000000000007941 */ /* 0x000fea0003800200 */
.L_x_5479:
        /* <DEDUP_REMOVED lines=9> */
.L_x_5486:
[----:B------:R-:W-:Y:S05]  /*18d0*/  BRA.U !UP0, `(.L_x_5487) ;  /* 0x0000000108e87547 */ /* 0x000fea000b800000 */
[----:B------:R-:W2:Y:S02]  /*18e0*/  LDC.64 R20, c[0x0][0x3a0] ;  /* 0x0000e800ff147b82 */ /* 0x000ea40000000a00 */
[----:B--2---:R-:W-:-:S06]  /*18f0*/  IMAD.WIDE.U32 R20, R98, 0x10, R20 ;  /* 0x0000001062147825 */ /* 0x004fcc00078e0014 */
[----:B01----:R-:W2:Y:S01]  /*1900*/  LDG.E.128 R20, desc[UR12][R20.64] ;  /* 0x0000000c14147981 */ /* 0x003ea2000c1e1d00 */
[----:B------:R-:W-:-:S13]  /*1910*/  ISETP.LT.AND P3, PT, RZ, UR21, PT ;  /* 0x00000015ff007c0c */ /* 0x000fda000bf61270 */
[----:B------:R-:W0:Y:S01]  /*1920*/  @P3 LDC R12, c[0x0][0x40c] ;  /* 0x00010300ff0c3b82 */ /* 0x000e220000000800 */
[----:B-----5:R-:W-:Y:S02]  /*1930*/  @P3 PRMT R10, R24, 0x7632, R10 ;  /* 0x00007632180a3816 */ /* 0x020fe4000000000a */
[C---:B------:R-:W-:Y:S02]  /*1940*/  @P3 PRMT R93, R25.reuse, 0x7632, R93 ;  /* 0x00007632195d3816 */ /* 0x040fe4000000005d */
[----:B------:R-:W-:Y:S02]  /*1950*/  @P3 SHF.L.U32 R10, R10, 0x10, RZ ;  /* 0x000000100a0a3819 */ /* 0x000fe400000006ff */
[----:B------:R-:W-:Y:S01]  /*1960*/  @P3 SHF.L.U32 R102, R25, 0x10, RZ ;  /* 0x0000001019663819 */ /* 0x000fe200000006ff */
[----:B------:R-:W1:Y:S01]  /*1970*/  @P3 LDC R104, c[0x0][0x40c] ;  /* 0x00010300ff683b82 */ /* 0x000e620000000800 */
[----:B------:R-:W-:-:S07]  /*1980*/  @P3 IMAD.U32 R94, R93, 0x10000, RZ ;  /* 0x000100005d5e3824 */ /* 0x000fce00078e00ff */
[----:B------:R-:W3:Y:S08]  /*1990*/  @P3 LDC R95, c[0x0][0x40c] ;  /* 0x00010300ff5f3b82 */ /* 0x000ef00000000800 */
[----:B------:R-:W4:Y:S01]  /*19a0*/  @P3 LDC R92, c[0x0][0x40c] ;  /* 0x00010300ff5c3b82 */ /* 0x000f220000000800 */
[----:B--2---:R-:W-:Y:S01]  /*19b0*/  PRMT R9, R20, 0x7632, R9 ;  /* 0x0000763214097816 */ /* 0x004fe20000000009 */
[----:B------:R-:W-:Y:S01]  /*19c0*/  IMAD.U32 R119, R23, 0x10000, RZ ;  /* 0x0001000017777824 */ /* 0x000fe200078e00ff */
[----:B------:R-:W-:-:S02]  /*19d0*/  SHF.L.U32 R19, R21, 0x10, RZ ;  /* 0x0000001015137819 */ /* 0x000fc400000006ff */
[C---:B------:R-:W-:Y:S01]  /*19e0*/  PRMT R93, R22.reuse, 0x7632, R93 ;  /* 0x00007632165d7816 */ /* 0x040fe2000000005d */
[----:B------:R-:W-:Y:S01]  /*19f0*/  IMAD.U32 R9, R9, 0x10000, RZ ;  /* 0x0001000009097824 */ /* 0x000fe200078e00ff */
[----:B------:R-:W-:Y:S01]  /*1a00*/  SHF.L.U32 R115, R22, 0x10, RZ ;  /* 0x0000001016737819 */ /* 0x000fe200000006ff */
[----:B---3--:R-:W-:Y:S01]  /*1a10*/  @P3 FFMA.FTZ R19, R102, R95, R19 ;  /* 0x0000005f66133223 */ /* 0x008fe20000010013 */
[----:B------:R-:W-:Y:S01]  /*1a20*/  SHF.L.U32 R117, R93, 0x10, RZ ;  /* 0x000000105d757819 */ /* 0x000fe200000006ff */
[----:B0-----:R-:W-:Y:S01]  /*1a30*/  @P3 FFMA.FTZ R9, R10, R12, R9 ;  /* 0x0000000c0a093223 */ /* 0x001fe20000010009 */
[----:B------:R-:W-:Y:S01]  /*1a40*/  PRMT R10, R21, 0x7632, R10 ;  /* 0x00007632150a7816 */ /* 0x000fe2000000000a */
[----:B------:R-:W0:Y:S01]  /*1a50*/  @P3 LDC R12, c[0x0][0x40c] ;  /* 0x00010300ff0c3b82 */ /* 0x000e220000000800 */
[----:B------:R-:W-:Y:S02]  /*1a60*/  @P3 SHF.L.U32 R102, R26, 0x10, RZ ;  /* 0x000000101a663819 */ /* 0x000fe400000006ff */
[----:B------:R-:W-:-:S03]  /*1a70*/  SHF.L.U32 R21, R10, 0x10, RZ ;  /* 0x000000100a157819 */ /* 0x000fc600000006ff */
[----:B----4-:R-:W-:Y:S01]  /*1a80*/  @P3 FFMA.FTZ R115, R102, R92, R115 ;  /* 0x0000005c66733223 */ /* 0x010fe20000010073 */
[----:B------:R-:W-:Y:S01]  /*1a90*/  @P3 SHF.L.U32 R92, R27, 0x10, RZ ;  /* 0x000000101b5c3819 */ /* 0x000fe200000006ff */
[----:B------:R-:W2:Y:S01]  /*1aa0*/  @P3 LDC R10, c[0x0][0x40c] ;  /* 0x00010300ff0a3b82 */ /* 0x000ea20000000800 */
[----:B-1----:R-:W-:Y:S01]  /*1ab0*/  @P3 FFMA.FTZ R21, R94, R104, R21 ;  /* 0x000000685e153223 */ /* 0x002fe20000010015 */
[----:B------:R-:W-:-:S04]  /*1ac0*/  @P3 PRMT R94, R26, 0x7632, R94 ;  /* 0x000076321a5e3816 */ /* 0x000fc8000000005e */
[----:B------:R-:W-:Y:S02]  /*1ad0*/  @P3 SHF.L.U32 R94, R94, 0x10, RZ ;  /* 0x000000105e5e3819 */ /* 0x000fe400000006ff */
[----:B------:R-:W1:Y:S08]  /*1ae0*/  @P3 LDC R22, c[0x0][0x40c] ;  /* 0x00010300ff163b82 */ /* 0x000e700000000800 */
[----:B------:R-:W3:Y:S01]  /*1af0*/  @P3 LDC R93, c[0x0][0x40c] ;  /* 0x00010300ff5d3b82 */ /* 0x000ee20000000800 */
[----:B0-----:R-:W-:Y:S01]  /*1b00*/  @P3 FFMA.FTZ R117, R94, R12, R117 ;  /* 0x0000000c5e753223 */ /* 0x001fe20000010075 */
[----:B------:R-:W-:-:S02]  /*1b10*/  PRMT R12, R23, 0x7632, R12 ;  /* 0x00007632170c7816 */ /* 0x000fc4000000000c */
[----:B------:R-:W-:Y:S02]  /*1b20*/  SHF.L.U32 R23, R20, 0x10, RZ ;  /* 0x0000001014177819 */ /* 0x000fe400000006ff */
[----:B------:R-:W-:Y:S01]  /*1b30*/  @P3 PRMT R20, R27, 0x7632, R20 ;  /* 0x000076321b143816 */ /* 0x000fe20000000014 */
[----:B--2---:R-:W-:Y:S01]  /*1b40*/  @P3 FFMA.FTZ R119, R92, R10, R119 ;  /* 0x0000000a5c773223 */ /* 0x004fe20000010077 */
[----:B------:R-:W-:Y:S02]  /*1b50*/  SHF.L.U32 R12, R12, 0x10, RZ ;  /* 0x000000100c0c7819 */ /* 0x000fe400000006ff */
[----:B------:R-:W-:Y:S01]  /*1b60*/  @P3 SHF.L.U32 R92, R24, 0x10, RZ ;  /* 0x00000010185c3819 */ /* 0x000fe200000006ff */
[----:B------:R-:W-:Y:S01]  /*1b70*/  @P3 IMAD.U32 R95, R20, 0x10000, RZ ;  /* 0x00010000145f3824 */ /* 0x000fe200078e00ff */
[----:B------:R-:W-:Y:S02]  /*1b80*/  @!P3 MOV R10, R23 ;  /* 0x00000017000ab202 */ /* 0x000fe40000000f00 */
[----:B------:R-:W-:Y:S01]  /*1b90*/  F2FP.BF16.F32.PACK_AB R20, RZ, R9 ;  /* 0x00000009ff14723e */ /* 0x000fe200000010ff */
[----:B-1----:R-:W-:Y:S01]  /*1ba0*/  @P3 FFMA.FTZ R10, R92, R22, R23 ;  /* 0x000000165c0a3223 */ /* 0x002fe20000010017 */
[----:B------:R-:W-:-:S02]  /*1bb0*/  F2FP.BF16.F32.PACK_AB R22, RZ, R21 ;  /* 0x00000015ff16723e */ /* 0x000fc400000010ff */
[----:B------:R-:W-:Y:S02]  /*1bc0*/  F2FP.BF16.F32.PACK_AB R94, RZ, R115 ;  /* 0x00000073ff5e723e */ /* 0x000fe400000010ff */
[----:B------:R-:W-:Y:S02]  /*1bd0*/  F2FP.BF16.F32.PACK_AB R23, RZ, R117 ;  /* 0x00000075ff17723e */ /* 0x000fe400000010ff */
[----:B------:R-:W-:Y:S01]  /*1be0*/  F2FP.BF16.F32.PACK_AB R102, RZ, R119 ;  /* 0x00000077ff66723e */ /* 0x000fe200000010ff */
[----:B---3--:R-:W-:Y:S01]  /*1bf0*/  @P3 FFMA.FTZ R12, R95, R93, R12 ;  /* 0x0000005d5f0c3223 */ /* 0x008fe2000001000c */
        /* <DEDUP_REMOVED lines=8> */
.L_x_5487:
[----:B------:R-:W2:Y:S01]  /*1c80*/  @UP2 LDCU UR4, c[0x0][0x40c] ;  /* 0x00008180ff0427ac */ /* 0x000ea20008000800 */
[----:B------:R-:W-:Y:S01]  /*1c90*/  HFMA2 R10, -RZ, RZ, 0, 0 ;  /* 0x00000000ff0a7431 */ /* 0x000fe200000001ff */
[----:B-----5:R-:W-:Y:S01]  /*1ca0*/  @P4 SHF.L.U32 R9, R24, 0x10, RZ ;  /* 0x0000001018094819 */ /* 0x020fe200000006ff */
[----:B------:R-:W-:Y:S01]  /*1cb0*/  HFMA2 R115, -RZ, RZ, 0, 0 ;  /* 0x00000000ff737431 */ /* 0x000fe200000001ff */
[----:B------:R-:W3:Y:S01]  /*1cc0*/  @UP2 LDCU UR24, c[0x0][0x40c] ;  /* 0x00008180ff1827ac */ /* 0x000ee20008000800 */
[C---:B------:R-:W-:Y:S01]  /*1cd0*/  @P4 SHF.L.U32 R20, R26.reuse, 0x10, RZ ;  /* 0x000000101a144819 */ /* 0x040fe200000006ff */
[C---:B------:R-:W-:Y:S01]  /*1ce0*/  @P4 IMAD.U32 R12, R25.reuse, 0x10000, RZ ;  /* 0x00010000190c4824 */ /* 0x040fe200078e00ff */
[----:B01----:R-:W-:Y:S01]  /*1cf0*/  @P4 PRMT R22, R25, 0x7632, R22 ;  /* 0x0000763219164816 */ /* 0x003fe20000000016 */
[----:B------:R-:W0:Y:S01]  /*1d00*/  @UP2 LDCU UR7, c[0x0][0x40c] ;  /* 0x00008180ff0727ac */ /* 0x000e220008000800 */
[----:B------:R-:W-:Y:S01]  /*1d10*/  @P4 PRMT R23, R26, 0x7632, R23 ;  /* 0x000076321a174816 */ /* 0x000fe20000000017 */
[----:B------:R-:W-:Y:S01]  /*1d20*/  HFMA2 R21, -RZ, RZ, 0, 0 ;  /* 0x00000000ff157431 */ /* 0x000fe200000001ff */
[C---:B------:R-:W-:Y:S01]  /*1d30*/  @P4 PRMT R92, R27.reuse, 0x7632, R92 ;  /* 0x000076321b5c4816 */ /* 0x040fe2000000005c */
[----:B------:R-:W1:Y:S01]  /*1d40*/  @UP2 LDCU UR5, c[0x0][0x40c] ;  /* 0x00008180ff0527ac */ /* 0x000e620008000800 */
[----:B------:R-:W-:Y:S01]  /*1d50*/  MOV R19, RZ ;  /* 0x000000ff00137202 */ /* 0x000fe20000000f00 */
[----:B------:R-:W-:Y:S01]  /*1d60*/  @P4 IMAD.U32 R22, R22, 0x10000, RZ ;  /* 0x0001000016164824 */ /* 0x000fe200078e00ff */
[----:B------:R-:W-:Y:S01]  /*1d70*/  @P4 SHF.L.U32 R93, R27, 0x10, RZ ;  /* 0x000000101b5d4819 */ /* 0x000fe200000006ff */
[----:B------:R-:W4:Y:S01]  /*1d80*/  @UP2 LDCU UR23, c[0x0][0x40c] ;  /* 0x00008180ff1727ac */ /* 0x000f220008000800 */
[----:B------:R-:W-:Y:S01]  /*1d90*/  @P4 SHF.L.U32 R23, R23, 0x10, RZ ;  /* 0x0000001017174819 */ /* 0x000fe200000006ff */
[----:B--2---:R-:W-:Y:S01]  /*1da0*/  @P4 FMUL.FTZ R10, R9, UR4 ;  /* 0x00000004090a4c20 */ /* 0x004fe20008410000 */
[----:B------:R-:W-:Y:S01]  /*1db0*/  @P4 SHF.L.U32 R92, R92, 0x10, RZ ;  /* 0x000000105c5c4819 */ /* 0x000fe200000006ff */
[----:B------:R-:W2:Y:S01]  /*1dc0*/  @UP2 LDCU UR25, c[0x0][0x40c] ;  /* 0x00008180ff1927ac */ /* 0x000ea20008000800 */
[----:B------:R-:W-:Y:S01]  /*1dd0*/  MOV R9, RZ ;  /* 0x000000ff00097202 */ /* 0x000fe20000000f00 */
[----:B---3--:R-:W-:Y:S01]  /*1de0*/  @P4 FMUL.FTZ R115, R20, UR24 ;  /* 0x0000001814734c20 */ /* 0x008fe20008410000 */
[----:B------:R-:W-:Y:S01]  /*1df0*/  @P4 PRMT R20, R24, 0x7632, R20 ;  /* 0x0000763218144816 */ /* 0x000fe20000000014 */
[----:B------:R-:W3:Y:S01]  /*1e00*/  @UP2 LDCU UR26, c[0x0][0x40c] ;  /* 0x00008180ff1a27ac */ /* 0x000ee20008000800 */
[----:B------:R-:W-:-:S02]  /*1e10*/  IMAD.MOV.U32 R117, RZ, RZ, RZ ;  /* 0x000000ffff757224 */ /* 0x000fc400078e00ff */
[----:B0-----:R-:W-:Y:S01]  /*1e20*/  @P4 FMUL.FTZ R19, R12, UR7 ;  /* 0x000000070c134c20 */ /* 0x001fe20008410000 */
[----:B------:R-:W-:Y:S01]  /*1e30*/  HFMA2 R12, -RZ, RZ, 0, 0 ;  /* 0x00000000ff0c7431 */ /* 0x000fe200000001ff */
[----:B------:R-:W0:Y:S01]  /*1e40*/  @UP2 LDCU UR4, c[0x0][0x40c] ;  /* 0x00008180ff0427ac */ /* 0x000e220008000800 */
[----:B------:R-:W-:Y:S02]  /*1e50*/  @P4 SHF.L.U32 R20, R20, 0x10, RZ ;  /* 0x0000001014144819 */ /* 0x000fe400000006ff */
[----:B------:R-:W-:Y:S02]  /*1e60*/  MOV R119, RZ ;  /* 0x000000ff00777202 */ /* 0x000fe40000000f00 */
[----:B------:R-:W-:Y:S01]  /*1e70*/  F2FP.BF16.F32.PACK_AB R94, RZ, R115 ;  /* 0x00000073ff5e723e */ /* 0x000fe200000010ff */
[----:B-1----:R-:W-:Y:S01]  /*1e80*/  @P4 FMUL.FTZ R9, R20, UR5 ;  /* 0x0000000514094c20 */ /* 0x002fe20008410000 */
[----:B----4-:R-:W-:Y:S01]  /*1e90*/  @P4 FMUL.FTZ R21, R22, UR23 ;  /* 0x0000001716154c20 */ /* 0x010fe20008410000 */
[----:B--2---:R-:W-:-:S03]  /*1ea0*/  @P4 FMUL.FTZ R117, R23, UR25 ;  /* 0x0000001917754c20 */ /* 0x004fc60008410000 */
[----:B------:R-:W-:Y:S02]  /*1eb0*/  F2FP.BF16.F32.PACK_AB R20, RZ, R9 ;  /* 0x00000009ff14723e */ /* 0x000fe400000010ff */
[----:B------:R-:W-:Y:S01]  /*1ec0*/  F2FP.BF16.F32.PACK_AB R22, RZ, R21 ;  /* 0x00000015ff16723e */ /* 0x000fe200000010ff */
[----:B---3--:R-:W-:Y:S01]  /*1ed0*/  @P4 FMUL.FTZ R119, R93, UR26 ;  /* 0x0000001a5d774c20 */ /* 0x008fe20008410000 */
[----:B------:R-:W-:Y:S02]  /*1ee0*/  F2FP.BF16.F32.PACK_AB R93, RZ, R19 ;  /* 0x00000013ff5d723e */ /* 0x000fe400000010ff */
[----:B------:R-:W-:Y:S01]  /*1ef0*/  F2FP.BF16.F32.PACK_AB R23, RZ, R117 ;  /* 0x00000075ff17723e */ /* 0x000fe200000010ff */
[----:B0-----:R-:W-:Y:S01]  /*1f00*/  @P4 FMUL.FTZ R12, R92, UR4 ;  /* 0x000000045c0c4c20 */ /* 0x001fe20008410000 */
[----:B------:R-:W-:Y:S02]  /*1f10*/  F2FP.BF16.F32.PACK_AB R95, RZ, R119 ;  /* 0x00000077ff5f723e */ /* 0x000fe400000010ff */
[----:B------:R-:W-:-:S02]  /*1f20*/  F2FP.BF16.F32.PACK_AB R92, RZ, R10 ;  /* 0x0000000aff5c723e */ /* 0x000fc400000010ff */
[----:B------:R-:W-:Y:S02]  /*1f30*/  F2FP.BF16.F32.PACK_AB R102, RZ, R12 ;  /* 0x0000000cff66723e */ /* 0x000fe400000010ff */
[----:B------:R-:W-:Y:S02]  /*1f40*/  PRMT R92, R92, 0x5410, R20 ;  /* 0x000054105c5c7816 */ /* 0x000fe40000000014 */
[----:B------:R-:W-:Y:S02]  /*1f50*/  PRMT R95, R95, 0x5410, R102 ;  /* 0x000054105f5f7816 */ /* 0x000fe40000000066 */
[----:B------:R-:W-:Y:S02]  /*1f60*/  PRMT R93, R93, 0x5410, R22 ;  /* 0x000054105d5d7816 */ /* 0x000fe40000000016 */
[----:B------:R-:W-:-:S07]  /*1f70*/  PRMT R94, R94, 0x5410, R23 ;  /* 0x000054105e5e7816 */ /* 0x000fce0000000017 */
.L_x_5488:
[----:B------:R-:W0:Y:S01]  /*1f80*/  LDC.64 R22, c[0x0][0x3a8] ;  /* 0x0000ea00ff167b82 */ /* 0x000e220000000a00 */
[----:B------:R-:W-:Y:S01]  /*1f90*/  IADD3 R100, PT, PT, R100, 0x100, RZ ;  /* 0x0000010064647810 */ /* 0x000fe20007ffe0ff */
[C---:B0-----:R-:W-:Y:S01]  /*1fa0*/  IMAD.WIDE.U32 R22, R98.reuse, 0x10, R22 ;  /* 0x0000001062167825 */ /* 0x041fe200078e0016 */
[----:B------:R-:W-:-:S04]  /*1fb0*/  IADD3 R98, PT, PT, R98, 0x100, RZ ;  /* 0x0000010062627810 */ /* 0x000fc80007ffe0ff */
[----:B------:R2:W-:Y:S03]  /*1fc0*/  STG.E.128 desc[UR12][R22.64], R92 ;  /* 0x0000005c16007986 */ /* 0x0005e6000c101d0c */
.L_x_5485:
[----:B------:R-:W-:Y:S05]  /*1fd0*/  BSYNC.RECONVERGENT B0 ;  /* 0x0000000000007941 */ /* 0x000fea0003800200 */
.L_x_5484:
[----:B------:R-:W-:Y:S01]  /*1fe0*/  ISETP.GE.U32.AND P3, PT, R0, 0x400, PT ;  /* 0x000004000000780c */ /* 0x000fe20003f66070 */
[----:B------:R-:W-:-:S12]  /*1ff0*/  BSSY.RECONVERGENT B0, `(.L_x_5489) ;  /* 0x0000076000007945 */ /* 0x000fd80003800200 */
[----:B------:R-:W-:Y:S05]  /*2000*/  @!P3 BRA `(.L_x_5490) ;  /* 0x0000000400d0b947 */ /* 0x000fea0003800000 */
[----:B------:R-:W-:-:S04]  /*2010*/  UISETP.NE.U32.AND UP0, UPT, UR14, URZ, UPT ;  /* 0x000000ff0e00728c */ /* 0x000fc8000bf05070 */
[----:B------:R-:W-:Y:S01]  /*2020*/  UISETP.NE.AND.EX UP0, UPT, UR15, URZ, UPT, UP0 ;  /* 0x000000ff0f00728c */ /* 0x000fe2000bf05300 */
[----:B------:R-:W-:Y:S10]  /*2030*/  BRA.U !UP2, `(.L_x_5491) ;  /* 0x000000010a0c7547 */ /* 0x000ff4000b800000 */
[----:B012---:R-:W0:Y:S02]  /*2040*/  LDC.64 R22, c[0x0][0x390] ;  /* 0x0000e400ff167b82 */ /* 0x007e240000000a00 */
[----:B0-----:R-:W-:-:S05]  /*2050*/  IMAD.WIDE.U32 R22, R100, 0x10, R22 ;  /* 0x0000001064167825 */ /* 0x001fca00078e0016 */
[----:B------:R3:W5:Y:S02]  /*2060*/  LDG.E.128 R24, desc[UR12][R22.64] ;  /* 0x0000000c16187981 */ /* 0x000764000c1e1d00 */
.L_x_5491:
[----:B------:R-:W-:Y:S05]  /*2070*/  BRA.U !UP0, `(.L_x_5492) ;  /* 0x0000000108e87547 */ /* 0x000fea000b800000 */
[----:B0123--:R-:W0:Y:S02]  /*2080*/  LDC.64 R22, c[0x0][0x3a0] ;  /* 0x0000e800ff167b82 */ /* 0x00fe240000000a00 */
[----:B0-----:R-:W-:-:S05]  /*2090*/  IMAD.WIDE.U32 R22, R98, 0x10, R22 ;  /* 0x0000001062167825 */ /* 0x001fca00078e0016 */
[----:B------:R0:W2:Y:S01]  /*20a0*/  LDG.E.128 R92, desc[UR12][R22.64] ;  /* 0x0000000c165c7981 */ /* 0x0000a2000c1e1d00 */
[----:B------:R-:W-:-:S13]  /*20b0*/  ISETP.LT.AND P4, PT, RZ, UR21, PT ;  /* 0x00000015ff007c0c */ /* 0x000fda000bf81270 */
[----:B------:R-:W1:Y:S01]  /*20c0*/  @P4 LDC R102, c[0x0][0x40c] ;  /* 0x00010300ff664b82 */ /* 0x000e620000000800 */
[----:B-----5:R-:W-:Y:S01]  /*20d0*/  @P4 PRMT R20, R24, 0x7632, R20 ;  /* 0x0000763218144816 */ /* 0x020fe20000000014 */
[C---:B------:R-:W-:Y:S01]  /*20e0*/  @P4 IMAD.U32 R104, R25.reuse, 0x10000, RZ ;  /* 0x0001000019684824 */ /* 0x040fe200078e00ff */
[----:B------:R-:W-:Y:S02]  /*20f0*/  @P4 PRMT R100, R25, 0x7632, R100 ;  /* 0x0000763219644816 */ /* 0x000fe40000000064 */
[----:B------:R-:W-:-:S03]  /*2100*/  @P4 SHF.L.U32 R20, R20, 0x10, RZ ;  /* 0x0000001014144819 */ /* 0x000fc600000006ff */
[----:B------:R-:W3:Y:S01]  /*2110*/  @P4 LDC R108, c[0x0][0x40c] ;  /* 0x00010300ff6c4b82 */ /* 0x000ee20000000800 */
[----:B------:R-:W-:-:S07]  /*2120*/  @P4 IMAD.U32 R100, R100, 0x10000, RZ ;  /* 0x0001000064644824 */ /* 0x000fce00078e00ff */
[----:B------:R-:W4:Y:S08]  /*2130*/  @P4 LDC R16, c[0x0][0x40c] ;  /* 0x00010300ff104b82 */ /* 0x000f300000000800 */
[----:B------:R-:W4:Y:S08]  /*2140*/  @P4 LDC R14, c[0x0][0x40c] ;  /* 0x00010300ff0e4b82 */ /* 0x000f300000000800 */
[----:B------:R-:W4:Y:S08]  /*2150*/  @P4 LDC R106, c[0x0][0x40c] ;  /* 0x00010300ff6a4b82 */ /* 0x000f300000000800 */
[----:B0-----:R-:W0:Y:S01]  /*2160*/  @P4 LDC R23, c[0x0][0x40c] ;  /* 0x00010300ff174b82 */ /* 0x001e220000000800 */
[C---:B--2---:R-:W-:Y:S01]  /*2170*/  PRMT R18, R92.reuse, 0x7632, R18 ;  /* 0x000076325c127816 */ /* 0x044fe20000000012 */
[----:B------:R-:W-:Y:S01]  /*2180*/  IMAD.U32 R92, R92, 0x10000, RZ ;  /* 0x000100005c5c7824 */ /* 0x000fe200078e00ff */
[----:B------:R-:W-:-:S02]  /*2190*/  PRMT R22, R93, 0x7632, R22 ;  /* 0x000076325d167816 */ /* 0x000fc40000000016 */
[----:B------:R-:W-:Y:S02]  /*21a0*/  SHF.L.U32 R97, R18, 0x10, RZ ;  /* 0x0000001012617819 */ /* 0x000fe400000006ff */
[----:B------:R-:W-:Y:S02]  /*21b0*/  SHF.L.U32 R101, R22, 0x10, RZ ;  /* 0x0000001016657819 */ /* 0x000fe400000006ff */
[----:B------:R-:W2:Y:S01]  /*21c0*/  @P4 LDC R22, c[0x0][0x40c] ;  /* 0x00010300ff164b82 */ /* 0x000ea20000000800 */
[----:B-1----:R-:W-:Y:S01]  /*21d0*/  @P4 FFMA.FTZ R97, R20, R102, R97 ;  /* 0x0000006614614223 */ /* 0x002fe20000010061 */
[----:B------:R-:W-:Y:S01]  /*21e0*/  SHF.L.U32 R99, R93, 0x10, RZ ;  /* 0x000000105d637819 */ /* 0x000fe200000006ff */
[----:B---3--:R-:W-:Y:S01]  /*21f0*/  @P4 FFMA.FTZ R101, R100, R108, R101 ;  /* 0x0000006c64654223 */ /* 0x008fe20000010065 */
[----:B------:R-:W-:Y:S02]  /*2200*/  PRMT R18, R94, 0x7632, R18 ;  /* 0x000076325e127816 */ /* 0x000fe40000000012 */
[----:B------:R-:W-:Y:S01]  /*2210*/  @P4 PRMT R93, R26, 0x7632, R93 ;  /* 0x000076321a5d4816 */ /* 0x000fe2000000005d */
[----:B----4-:R-:W-:Y:S01]  /*2220*/  @P4 FFMA.FTZ R99, R104, R106, R99 ;  /* 0x0000006a68634223 */ /* 0x010fe20000010063 */
[----:B------:R-:W1:Y:S01]  /*2230*/  @P4 LDC R20, c[0x0][0x40c] ;  /* 0x00010300ff144b82 */ /* 0x000e620000000800 */
[----:B------:R-:W-:-:S02]  /*2240*/  @P4 SHF.L.U32 R100, R26, 0x10, RZ ;  /* 0x000000101a644819 */ /* 0x000fc400000006ff */
[----:B------:R-:W-:Y:S02]  /*2250*/  SHF.L.U32 R121, R94, 0x10, RZ ;  /* 0x000000105e797819 */ /* 0x000fe400000006ff */
[----:B------:R-:W-:Y:S02]  /*2260*/  SHF.L.U32 R123, R18, 0x10, RZ ;  /* 0x00000010127b7819 */ /* 0x000fe400000006ff */
[----:B------:R-:W-:Y:S01]  /*2270*/  @P4 SHF.L.U32 R18, R93, 0x10, RZ ;  /* 0x000000105d124819 */ /* 0x000fe200000006ff */
[----:B------:R-:W-:Y:S01]  /*2280*/  @P4 FFMA.FTZ R121, R100, R16, R121 ;  /* 0x0000001064794223 */ /* 0x000fe20000010079 */
[C---:B------:R-:W-:Y:S02]  /*2290*/  SHF.L.U32 R16, R95.reuse, 0x10, RZ ;  /* 0x000000105f107819 */ /* 0x040fe400000006ff */
[----:B------:R-:W-:Y:S01]  /*22a0*/  PRMT R95, R95, 0x7632, R95 ;  /* 0x000076325f5f7816 */ /* 0x000fe2000000005f */
[----:B------:R-:W-:Y:S01]  /*22b0*/  @P4 FFMA.FTZ R123, R18, R14, R123 ;  /* 0x0000000e127b4223 */ /* 0x000fe2000001007b */
[----:B------:R-:W-:-:S02]  /*22c0*/  @P4 PRMT R14, R27, 0x7632, R14 ;  /* 0x000076321b0e4816 */ /* 0x000fc4000000000e */
[----:B------:R-:W-:Y:S02]  /*22d0*/  @P4 SHF.L.U32 R100, R27, 0x10, RZ ;  /* 0x000000101b644819 */ /* 0x000fe400000006ff */
[----:B------:R-:W-:Y:S01]  /*22e0*/  @P4 SHF.L.U32 R94, R24, 0x10, RZ ;  /* 0x00000010185e4819 */ /* 0x000fe200000006ff */
[----:B------:R-:W-:Y:S01]  /*22f0*/  @P4 IMAD.U32 R93, R14, 0x10000, RZ ;  /* 0x000100000e5d4824 */ /* 0x000fe200078e00ff */
[----:B------:R-:W-:Y:S02]  /*2300*/  SHF.L.U32 R18, R95, 0x10, RZ ;  /* 0x000000105f127819 */ /* 0x000fe400000006ff */
[----:B------:R-:W-:Y:S01]  /*2310*/  @!P4 MOV R14, R92 ;  /* 0x0000005c000ec202 */ /* 0x000fe20000000f00 */
[----:B0-----:R-:W-:Y:S01]  /*2320*/  @P4 FFMA.FTZ R14, R94, R23, R92 ;  /* 0x000000175e0e4223 */ /* 0x001fe2000001005c */
[----:B------:R-:W-:Y:S01]  /*2330*/  F2FP.BF16.F32.PACK_AB R94, RZ, R121 ;  /* 0x00000079ff5e723e */ /* 0x000fe200000010ff */
[----:B-1----:R-:W-:Y:S01]  /*2340*/  @P4 FFMA.FTZ R16, R100, R20, R16 ;  /* 0x0000001464104223 */ /* 0x002fe20000010010 */
[----:B--2---:R-:W-:Y:S01]  /*2350*/  @P4 FFMA.FTZ R18, R93, R22, R18 ;  /* 0x000000165d124223 */ /* 0x004fe20000010012 */
        /* <DEDUP_REMOVED lines=12> */
.L_x_5492:
[----:B------:R-:W4:Y:S01]  /*2420*/  @UP2 LDCU UR4, c[0x0][0x40c] ;  /* 0x00008180ff0427ac */ /* 0x000f220008000800 */
[----:B------:R-:W-:Y:S01]  /*2430*/  HFMA2 R14, -RZ, RZ, 0, 0 ;  /* 0x00000000ff0e7431 */ /* 0x000fe200000001ff */
[----:B-----5:R-:W-:Y:S01]  /*2440*/  @P4 SHF.L.U32 R16, R24, 0x10, RZ ;  /* 0x0000001018104819 */ /* 0x020fe200000006ff */
[----:B------:R-:W-:Y:S01]  /*2450*/  HFMA2 R121, -RZ, RZ, 0, 0 ;  /* 0x00000000ff797431 */ /* 0x000fe200000001ff */
[----:B------:R-:W4:Y:S01]  /*2460*/  @UP2 LDCU UR24, c[0x0][0x40c] ;  /* 0x00008180ff1827ac */ /* 0x000f220008000800 */
[C---:B------:R-:W-:Y:S01]  /*2470*/  @P4 SHF.L.U32 R20, R26.reuse, 0x10, RZ ;  /* 0x000000101a144819 */ /* 0x040fe200000006ff */
[C---:B------:R-:W-:Y:S01]  /*2480*/  @P4 IMAD.U32 R18, R25.reuse, 0x10000, RZ ;  /* 0x0001000019124824 */ /* 0x040fe200078e00ff */
[----:B0123--:R-:W-:Y:S01]  /*2490*/  @P4 PRMT R22, R25, 0x7632, R22 ;  /* 0x0000763219164816 */ /* 0x00ffe20000000016 */
        /* <DEDUP_REMOVED lines=8> */
[----:B------:R-:W2:Y:S01]  /*2520*/  @UP2 LDCU UR23, c[0x0][0x40c] ;  /* 0x00008180ff1727ac */ /* 0x000ea20008000800 */
[----:B------:R-:W-:Y:S01]  /*2530*/  @P4 SHF.L.U32 R23, R23, 0x10, RZ ;  /* 0x0000001017174819 */ /* 0x000fe200000006ff */
[----:B----4-:R-:W-:Y:S01]  /*2540*/  @P4 FMUL.FTZ R14, R16, UR4 ;  /* 0x00000004100e4c20 */ /* 0x010fe20008410000 */
[----:B------:R-:W-:Y:S01]  /*2550*/  @P4 SHF.L.U32 R92, R92, 0x10, RZ ;  /* 0x000000105c5c4819 */ /* 0x000fe200000006ff */
[----:B------:R-:W3:Y:S01]  /*2560*/  @UP2 LDCU UR25, c[0x0][0x40c] ;  /* 0x00008180ff1927ac */ /* 0x000ee20008000800 */
[----:B------:R-:W-:Y:S01]  /*2570*/  MOV R97, RZ ;  /* 0x000000ff00617202 */ /* 0x000fe20000000f00 */
[----:B------:R-:W-:Y:S01]  /*2580*/  @P4 FMUL.FTZ R121, R20, UR24 ;  /* 0x0000001814794c20 */ /* 0x000fe20008410000 */
[----:B------:R-:W-:Y:S01]  /*2590*/  @P4 PRMT R20, R24, 0x7632, R20 ;  /* 0x0000763218144816 */ /* 0x000fe20000000014 */
[----:B------:R-:W4:Y:S01]  /*25a0*/  @UP2 LDCU UR26, c[0x0][0x40c] ;  /* 0x00008180ff1a27ac */ /* 0x000f220008000800 */
        /* <DEDUP_REMOVED lines=8> */
[----:B--2---:R-:W-:Y:S01]  /*2630*/  @P4 FMUL.FTZ R101, R22, UR23 ;  /* 0x0000001716654c20 */ /* 0x004fe20008410000 */
[----:B---3--:R-:W-:-:S03]  /*2640*/  @P4 FMUL.FTZ R123, R23, UR25 ;  /* 0x00000019177b4c20 */ /* 0x008fc60008410000 */
[----:B------:R-:W-:Y:S02]  /*2650*/  F2FP.BF16.F32.PACK_AB R20, RZ, R97 ;  /* 0x00000061ff14723e */ /* 0x000fe400000010ff */
[----:B------:R-:W-:Y:S01]  /*2660*/  F2FP.BF16.F32.PACK_AB R22, RZ, R101 ;  /* 0x00000065ff16723e */ /* 0x000fe200000010ff */
[----:B----4-:R-:W-:Y:S01]  /*2670*/  @P4 FMUL.FTZ R16, R93, UR26 ;  /* 0x0000001a5d104c20 */ /* 0x010fe20008410000 */
        /* <DEDUP_REMOVED lines=10> */
.L_x_5493:
[----:B------:R-:W0:Y:S02]  /*2720*/  LDC.64 R22, c[0x0][0x3a8] ;  /* 0x0000ea00ff167b82 */ /* 0x000e240000000a00 */
[----:B0-----:R-:W-:-:S05]  /*2730*/  IMAD.WIDE.U32 R22, R98, 0x10, R22 ;  /* 0x0000001062167825 */ /* 0x001fca00078e0016 */
[----:B------:R3:W-:Y:S02]  /*2740*/  STG.E.128 desc[UR12][R22.64], R92 ;  /* 0x0000005c16007986 */ /* 0x0007e4000c101d0c */
.L_x_5490:
[----:B------:R-:W-:Y:S05]  /*2750*/  BSYNC.RECONVERGENT B0 ;  /* 0x0000000000007941 */ /* 0x000fea0003800200 */
.L_x_5489:
[----:B------:R-:W-:Y:S01]  /*2760*/  FADD.FTZ R20, RZ, R125 ;  /* 0x0000007dff147221 */ /* 0x000fe20000010000 */
[C---:B------:R-:W-:Y:S01]  /*2770*/  ISETP.GT.U32.AND P6, PT, R0.reuse, 0x1ff, PT ;  /* 0x000001ff0000780c */ /* 0x040fe20003fc4070 */
[----:B------:R-:W-:Y:S01]  /*2780*/  BSSY.RECONVERGENT B0, `(.L_x_5494) ;  /* 0x0000084000007945 */ /* 0x000fe20003800200 */
[C---:B------:R-:W-:Y:S01]  /*2790*/  ISETP.GT.U32.AND P5, PT, R0.reuse, 0x2ff, PT ;  /* 0x000002ff0000780c */ /* 0x040fe20003fa4070 */
[----:B------:R-:W-:Y:S01]  /*27a0*/  FADD.FTZ R20, R5, R20 ;  /* 0x0000001405147221 */ /* 0x000fe20000010000 */
[----:B------:R-:W-:Y:S02]  /*27b0*/  ISETP.GT.U32.AND P4, PT, R0, 0x3ff, PT ;  /* 0x000003ff0000780c */ /* 0x000fe40003f84070 */
[----:B------:R-:W-:Y:S01]  /*27c0*/  MOV R100, RZ ;  /* 0x000000ff00647202 */ /* 0x000fe20000000f00 */
[----:B------:R-:W-:-:S04]  /*27d0*/  FADD.FTZ R20, R11, R20 ;  /* 0x000000140b147221 */ /* 0x000fc80000010000 */
[----:B------:R-:W-:-:S04]  /*27e0*/  FADD.FTZ R20, R13, R20 ;  /* 0x000000140d147221 */ /* 0x000fc80000010000 */
[----:B------:R-:W-:-:S04]  /*27f0*/  FADD.FTZ R20, R103, R20 ;  /* 0x0000001467147221 */ /* 0x000fc80000010000 */
[----:B------:R-:W-:-:S04]  /*2800*/  FADD.FTZ R20, R105, R20 ;  /* 0x0000001469147221 */ /* 0x000fc80000010000 */
[----:B0123--:R-:W-:-:S04]  /*2810*/  FADD.FTZ R23, R107, R20 ;  /* 0x000000146b177221 */ /* 0x00ffc80000010000 */
        /* <DEDUP_REMOVED lines=122> */
.L_x_5495:
[----:B------:R-:W-:Y:S05]  /*2fc0*/  BSYNC.RECONVERGENT B0 ;  /* 0x0000000000007941 */ /* 0x000fea0003800200 */
.L_x_5494:
        /* <DEDUP_REMOVED lines=11> */
[----:B------:R0:W1:Y:S03]  /*3080*/  LDS.64 R22, [R20+UR4] ;  /* 0x0000000414167984 */ /* 0x0000660008000a00 */
.L_x_5497:
[----:B------:R-:W-:Y:S05]  /*3090*/  BSYNC.RECONVERGENT B0 ;  /* 0x0000000000007941 */ /* 0x000fea0003800200 */
.L_x_5496:
[----:B------:R-:W2:Y:S01]  /*30a0*/  SHFL.DOWN PT, R95, R100, 0x4, 0x1f ;  /* 0x08801f00645f7f89 */ /* 0x000ea200000e0000 */
[----:B------:R-:W-:Y:S01]  /*30b0*/  I2FP.F32.S32 R104, R100 ;  /* 0x0000006400687245 */ /* 0x000fe20000201400 */
[----:B------:R-:W-:Y:S01]  /*30c0*/  UISETP.GE.AND UP0, UPT, UR6, 0x1, UPT ;  /* 0x000000010600788c */ /* 0x000fe2000bf06270 */
[----:B------:R-:W-:Y:S01]  /*30d0*/  ISETP.NE.AND P4, PT, R96, RZ, PT ;  /* 0x000000ff6000720c */ /* 0x000fe20003f85270 */
[----:B-1----:R-:W1:Y:S01]  /*30e0*/  SHFL.DOWN PT, R94, R22, 0x4, 0x1f ;  /* 0x08801f00165e7f89 */ /* 0x002e6200000e0000 */
[----:B------:R-:W-:-:S03]  /*30f0*/  ISETP.NE.AND P5, PT, RZ, UR19, PT ;  /* 0x00000013ff007c0c */ /* 0x000fc6000bfa5270 */
[----:B------:R-:W3:Y:S01]  /*3100*/  SHFL.DOWN PT, R98, R23, 0x4, 0x1f ;  /* 0x08801f0017627f89 */ /* 0x000ee200000e0000 */
[----:B--2---:R-:W-:Y:S02]  /*3110*/  IADD3 R102, PT, PT, R95, R100, RZ ;  /* 0x000000645f667210 */ /* 0x004fe40007ffe0ff */
[----:B------:R-:W-:Y:S02]  /*3120*/  I2FP.F32.S32 R106, R95 ;  /* 0x0000005f006a7245 */ /* 0x000fe40000201400 */
[----:B0-----:R-:W-:Y:S01]  /*3130*/  I2FP.F32.S32 R20, R102 ;  /* 0x0000006600147245 */ /* 0x001fe20000201400 */
[----:B------:R-:W0:Y:S02]  /*3140*/  SHFL.DOWN PT, R92, R102, 0x2, 0x1f ;  /* 0x08401f00665c7f89 */ /* 0x000e2400000e0000 */
[C---:B-1----:R-:W-:Y:S01]  /*3150*/  FMUL.FTZ R95, R94.reuse, R106 ;  /* 0x0000006a5e5f7220 */ /* 0x042fe20000410000 */
[----:B------:R-:W1:Y:S01]  /*3160*/  MUFU.RCP R93, R20 ;  /* 0x00000014005d7308 */ /* 0x000e620000001000 */
[----:B------:R-:W-:Y:S01]  /*3170*/  FADD.FTZ R94, -R94, R22 ;  /* 0x000000165e5e7221 */ /* 0x000fe20000010100 */
[----:B---3--:R-:W-:Y:S01]  /*3180*/  FADD.FTZ R98, R98, R23 ;  /* 0x0000001762627221 */ /* 0x008fe20000010000 */
[----:B------:R-:W-:-:S02]  /*3190*/  FFMA.FTZ R100, R104, R22, R95 ;  /* 0x0000001668647223 */ /* 0x000fc4000001005f */
[----:B------:R-:W-:-:S04]  /*31a0*/  FMUL.FTZ R94, R94, R94 ;  /* 0x0000005e5e5e7220 */ /* 0x000fc80000410000 */
[----:B------:R-:W-:-:S04]  /*31b0*/  FMUL.FTZ R94, R94, R104 ;  /* 0x000000685e5e7220 */ /* 0x000fc80000410000 */
[----:B------:R-:W-:Y:S01]  /*31c0*/  FMUL.FTZ R94, R94, R106 ;  /* 0x0000006a5e5e7220 */ /* 0x000fe20000410000 */
[----:B-1----:R-:W-:-:S03]  /*31d0*/  FMUL.FTZ R95, R93, R100 ;  /* 0x000000645d5f7220 */ /* 0x002fc60000410000 */
[----:B------:R-:W-:Y:S01]  /*31e0*/  FFMA.FTZ R94, R93, R94, R98 ;  /* 0x0000005e5d5e7223 */ /* 0x000fe20000010062 */
[-C--:B0-----:R-:W-:Y:S01]  /*31f0*/  IADD3 R22, PT, PT, R102, R92.reuse, RZ ;  /* 0x0000005c66167210 */ /* 0x081fe20007ffe0ff */
        /* <DEDUP_REMOVED lines=13> */
[-C--:B---3--:R-:W-:Y:S02]  /*32d0*/  IADD3 R22, PT, PT, R22, R93.reuse, RZ ;  /* 0x0000005d16167210 */ /* 0x088fe40007ffe0ff */
[----:B------:R-:W0:Y:S01]  /*32e0*/  SHFL.DOWN PT, R100, R92, 0x1, 0x1f ;  /* 0x08201f005c647f89 */ /* 0x000e2200000e0000 */
[----:B------:R-:W-:Y:S01]  /*32f0*/  FMUL.FTZ R20, R20, R104 ;  /* 0x0000006814147220 */ /* 0x000fe20000410000 */
[----:B------:R-:W-:Y:S02]  /*3300*/  I2FP.F32.S32 R22, R22 ;  /* 0x0000001600167245 */ /* 0x000fe40000201400 */
[----:B------:R-:W-:Y:S01]  /*3310*/  I2FP.F32.S32 R98, R93 ;  /* 0x0000005d00627245 */ /* 0x000fe20000201400 */
[----:B------:R-:W-:-:S02]  /*3320*/  FFMA.FTZ R20, R102, R20, R95 ;  /* 0x0000001466147223 */ /* 0x000fc4000001005f */
        /* <DEDUP_REMOVED lines=16> */
[----:B--2---:R-:W-:-:S05]  /*3430*/  FMUL.FTZ R20, R95, R95 ;  /* 0x0000005f5f147220 */ /* 0x004fca0000410000 */
[----:B------:R-:W-:Y:S01]  /*3440*/  FSEL R98, R20, RZ, P5 ;  /* 0x000000ff14627208 */ /* 0x000fe20002800000 */
[----:B-1----:R-:W-:Y:S01]  /*3450*/  FFMA.FTZ R20, R94, UR20, R102 ;  /* 0x000000145e147c23 */ /* 0x002fe20008010066 */
[----:B------:R-:W-:-:S03]  /*3460*/  IMAD.U32 R94, RZ, RZ, UR18 ;  /* 0x00000012ff5e7e24 */ /* 0x000fc6000f8e00ff */
[----:B------:R-:W-:Y:S01]  /*3470*/  FADD.FTZ R20, R20, R98 ;  /* 0x0000006214147221 */ /* 0x000fe20000010000 */
[----:B------:R-:W-:Y:S01]  /*3480*/  MOV R98, UR18 ;  /* 0x0000001200627c02 */ /* 0x000fe20008000f00 */
[----:B---3--:R-:W-:-:S04]  /*3490*/  @!P4 IMAD.WIDE R22, R94, 0x4, R22 ;  /* 0x000000045e16c825 */ /* 0x008fc800078e0216 */
[----:B------:R-:W1:Y:S01]  /*34a0*/  MUFU.RSQ R20, R20 ;  /* 0x0000001400147308 */ /* 0x000e620000001400 */
[----:B0-----:R-:W-:-:S05]  /*34b0*/  @!P4 IMAD.WIDE R92, R98, 0x4, R92 ;  /* 0x00000004625cc825 */ /* 0x001fca00078e025c */
[----:B------:R0:W-:Y:S04]  /*34c0*/  @!P4 STG.E desc[UR12][R92.64], R95 ;  /* 0x0000005f5c00c986 */ /* 0x0001e8000c10190c */
[----:B-1----:R0:W-:Y:S01]  /*34d0*/  @!P4 STG.E desc[UR12][R22.64], R20 ;  /* 0x000000141600c986 */ /* 0x0021e2000c10190c */
[----:B------:R-:W-:Y:S05]  /*34e0*/  BRA.U !UP0, `(.L_x_5498) ;  /* 0x0000000908487547 */ /* 0x000fea000b800000 */
[----:B------:R-:W-:Y:S01]  /*34f0*/  UIADD3 UR4, UPT, UPT, UR6, -0x1, URZ ;  /* 0xffffffff06047890 */ /* 0x000fe2000fffe0ff */
[----:B------:R-:W-:Y:S01]  /*3500*/  BSSY.RECONVERGENT B0, `(.L_x_5499) ;  /* 0x0000028000007945 */ /* 0x000fe20003800200 */
[----:B------:R-:W-:Y:S02]  /*3510*/  FSEL R98, R95, RZ, !P5 ;  /* 0x000000ff5f627208 */ /* 0x000fe40006800000 */
[----:B------:R-:W-:-:S04]  /*3520*/  UIMAD UR4, UR4, UR22, URZ ;  /* 0x00000016040472a4 */ /* 0x000fc8000f8e02ff */
[----:B------:R-:W-:-:S04]  /*3530*/  USHF.R.S32.HI UR5, URZ, 0x1f, UR4 ;  /* 0x0000001fff057899 */ /* 0x000fc80008011404 */
[----:B------:R-:W-:-:S06]  /*3540*/  ULEA.HI UR5, UR5, UR4, URZ, 0x3 ;  /* 0x0000000405057291 */ /* 0x000fcc000f8f18ff */
[----:B0-----:R-:W-:-:S04]  /*3550*/  MOV R23, UR5 ;  /* 0x0000000500177c02 */ /* 0x001fc80008000f00 */
[----:B------:R-:W-:Y:S01]  /*3560*/  LEA.HI.SX32 R96, R23, R96, 0x1d ;  /* 0x0000006017607211 */ /* 0x000fe200078feaff */
[----:B------:R-:W-:Y:S06]  /*3570*/  @!P0 BRA `(.L_x_5500) ;  /* 0x0000000000808947 */ /* 0x000fec0003800000 */
[--C-:B------:R-:W-:Y:S01]  /*3580*/  FADD.FTZ R23, R125, -R98.reuse ;  /* 0x800000627d177221 */ /* 0x100fe20000010000 */
[--C-:B------:R-:W-:Y:S01]  /*3590*/  FADD.FTZ R93, R5, -R98.reuse ;  /* 0x80000062055d7221 */ /* 0x100fe20000010000 */
[--C-:B------:R-:W-:Y:S01]  /*35a0*/  FADD.FTZ R95, R11, -R98.reuse ;  /* 0x800000620b5f7221 */ /* 0x100fe20000010000 */
[--C-:B------:R-:W-:Y:S01]  /*35b0*/  FADD.FTZ R100, R103, -R98.reuse ;  /* 0x8000006267647221 */ /* 0x100fe20000010000 */
[C---:B------:R-:W-:Y:S01]  /*35c0*/  FMUL.FTZ R23, R20.reuse, R23 ;  /* 0x0000001714177220 */ /* 0x040fe20000410000 */
[----:B------:R-:W-:Y:S01]  /*35d0*/  FMUL.FTZ R22, R20, R93 ;  /* 0x0000005d14167220 */ /* 0x000fe20000410000 */
[--C-:B------:R-:W-:Y:S01]  /*35e0*/  FADD.FTZ R102, R105, -R98.reuse ;  /* 0x8000006269667221 */ /* 0x100fe20000010000 */
[----:B------:R-:W-:Y:S01]  /*35f0*/  FADD.FTZ R106, R4, -R98 ;  /* 0x80000062046a7221 */ /* 0x000fe20000010000 */
[----:B-----5:R-:W-:Y:S01]  /*3600*/  FFMA.FTZ R92, R23, R88, R80 ;  /* 0x00000058175c7223 */ /* 0x020fe20000010050 */
[----:B------:R-:W-:Y:S01]  /*3610*/  FFMA.FTZ R93, R22, R89, R81 ;  /* 0x00000059165d7223 */ /* 0x000fe20000010051 */
[C---:B------:R-:W-:Y:S01]  /*3620*/  FMUL.FTZ R95, R20.reuse, R95 ;  /* 0x0000005f145f7220 */ /* 0x040fe20000410000 */
[----:B------:R-:W0:Y:S01]  /*3630*/  LDC.64 R22, c[0x0][0x428] ;  /* 0x00010a00ff167b82 */ /* 0x000e220000000a00 */
[C---:B------:R-:W-:Y:S01]  /*3640*/  FMUL.FTZ R100, R20.reuse, R100 ;  /* 0x0000006414647220 */ /* 0x040fe20000410000 */
[C---:B------:R-:W-:Y:S01]  /*3650*/  FMUL.FTZ R102, R20.reuse, R102 ;  /* 0x0000006614667220 */ /* 0x040fe20000410000 */
[----:B------:R-:W-:Y:S01]  /*3660*/  F2FP.BF16.F32.PACK_AB R92, R93, R92 ;  /* 0x0000005c5d5c723e */ /* 0x000fe200000010ff */
[----:B------:R-:W-:Y:S01]  /*3670*/  FADD.FTZ R93, R13, -R98 ;  /* 0x800000620d5d7221 */ /* 0x000fe20000010000 */
[----:B------:R-:W-:Y:S01]  /*3680*/  FMUL.FTZ R106, R20, R106 ;  /* 0x0000006a146a7220 */ /* 0x000fe20000410000 */
[----:B------:R-:W-:-:S02]  /*3690*/  FFMA.FTZ R100, R100, R84, R76 ;  /* 0x0000005464647223 */ /* 0x000fc4000001004c */
[----:B------:R-:W-:Y:S01]  /*36a0*/  FMUL.FTZ R94, R20, R93 ;  /* 0x0000005d145e7220 */ /* 0x000fe20000410000 */
[----:B------:R-:W-:Y:S01]  /*36b0*/  FADD.FTZ R93, R107, -R98 ;  /* 0x800000626b5d7221 */ /* 0x000fe20000010000 */
[----:B------:R-:W-:Y:S02]  /*36c0*/  FFMA.FTZ R106, R106, R87, R79 ;  /* 0x000000576a6a7223 */ /* 0x000fe4000001004f */
[----:B------:R-:W-:Y:S01]  /*36d0*/  FFMA.FTZ R94, R94, R91, R83 ;  /* 0x0000005b5e5e7223 */ /* 0x000fe20000010053 */
[----:B------:R-:W-:Y:S01]  /*36e0*/  FMUL.FTZ R104, R20, R93 ;  /* 0x0000005d14687220 */ /* 0x000fe20000410000 */
[----:B------:R-:W-:Y:S01]  /*36f0*/  FFMA.FTZ R93, R95, R90, R82 ;  /* 0x0000005a5f5d7223 */ /* 0x000fe20000010052 */
[----:B------:R-:W-:Y:S02]  /*3700*/  FFMA.FTZ R95, R102, R85, R77 ;  /* 0x00000055665f7223 */ /* 0x000fe4000001004d */
[----:B------:R-:W-:Y:S02]  /*3710*/  FFMA.FTZ R104, R104, R86, R78 ;  /* 0x0000005668687223 */ /* 0x000fe4000001004e */
[----:B------:R-:W-:-:S02]  /*3720*/  F2FP.BF16.F32.PACK_AB R93, R94, R93 ;  /* 0x0000005d5e5d723e */ /* 0x000fc400000010ff */
[----:B------:R-:W-:Y:S02]  /*3730*/  F2FP.BF16.F32.PACK_AB R94, R95, R100 ;  /* 0x000000645f5e723e */ /* 0x000fe400000010ff */
[----:B------:R-:W-:Y:S01]  /*3740*/  F2FP.BF16.F32.PACK_AB R95, R106, R104 ;  /* 0x000000686a5f723e */ /* 0x000fe200000010ff */
[C---:B0-----:R-:W-:Y:S01]  /*3750*/  IMAD.WIDE.U32 R22, R96.reuse, 0x10, R22 ;  /* 0x0000001060167825 */ /* 0x041fe200078e0016 */
[----:B------:R-:W-:-:S04]  /*3760*/  IADD3 R96, PT, PT, R96, 0x100, RZ ;  /* 0x0000010060607810 */ /* 0x000fc80007ffe0ff */
[----:B------:R0:W-:Y:S03]  /*3770*/  STG.E.128 desc[UR12][R22.64], R92 ;  /* 0x0000005c16007986 */ /* 0x0001e6000c101d0c */
.L_x_5500:
[----:B------:R-:W-:Y:S05]  /*3780*/  BSYNC.RECONVERGENT B0 ;  /* 0x0000000000007941 */ /* 0x000fea0003800200 */
.L_x_5499:
[----:B------:R-:W-:Y:S04]  /*3790*/  BSSY.RECONVERGENT B0, `(.L_x_5501) ;  /* 0x0000022000007945 */ /* 0x000fe80003800200 */
[----:B------:R-:W-:Y:S05]  /*37a0*/  @!P1 BRA `(.L_x_5502) ;  /* 0x0000000000809947 */ /* 0x000fea0003800000 */
[--C-:B0-----:R-:W-:Y:S01]  /*37b0*/  FADD.FTZ R23, R6, -R98.reuse ;  /* 0x8000006206177221 */ /* 0x101fe20000010000 */
        /* <DEDUP_REMOVED lines=31> */
.L_x_5502:
[----:B------:R-:W-:Y:S05]  /*39b0*/  BSYNC.RECONVERGENT B0 ;  /* 0x0000000000007941 */ /* 0x000fea0003800200 */
.L_x_5501:
[----:B------:R-:W-:Y:S04]  /*39c0*/  BSSY.RECONVERGENT B0, `(.L_x_5503) ;  /* 0x0000022000007945 */ /* 0x000fe80003800200 */
[----:B------:R-:W-:Y:S05]  /*39d0*/  @!P2 BRA `(.L_x_5504) ;  /* 0x000000000080a947 */ /* 0x000fea0003800000 */
[--C-:B01----:R-:W-:Y:S01]  /*39e0*/  FADD.FTZ R23, R10, -R98.reuse ;  /* 0x800000620a177221 */ /* 0x103fe20000010000 */
        /* <DEDUP_REMOVED lines=31> */
.L_x_5504:
[----:B------:R-:W-:Y:S05]  /*3be0*/  BSYNC.RECONVERGENT B0 ;  /* 0x0000000000007941 */ /* 0x000fea0003800200 */
.L_x_5503:
        /* <DEDUP_REMOVED lines=33> */
.L_x_5505:
[----:B------:R-:W-:Y:S05]  /*3e00*/  BSYNC.RECONVERGENT B0 ;  /* 0x0000000000007941 */ /* 0x000fea0003800200 */
.L_x_5498:
[----:B------:R-:W-:Y:S02]  /*3e10*/  UIADD3 UR18, UPT, UPT, UR18, UR16, URZ ;  /* 0x0000001012127290 */ /* 0x000fe4000fffe0ff */
[----:B------:R-:W-:Y:S02]  /*3e20*/  UPLOP3.LUT UP1, UPT, UPT, UPT, UP1, 0x40, 0x4 ;  /* 0x000000000004789c */ /* 0x000fe40003f2e810 */
[----:B------:R-:W-:-:S09]  /*3e30*/  UISETP.GE.AND UP0, UPT, UR18, UR17, UPT ;  /* 0x000000111200728c */ /* 0x000fd2000bf06270 */
[----:B------:R-:W-:Y:S05]  /*3e40*/  BRA.U !UP0, `(.L_x_5506) ;  /* 0xffffffc908507547 */ /* 0x000fea000b83ffff */
[----:B------:R-:W-:Y:S05]  /*3e50*/  EXIT ;  /* 0x000000000000794d */ /* 0x000fea0003800000 */
.L_x_5507:
        /* <DEDUP_REMOVED lines=10> */
.L_x_27494:


//--------------------- .text._ZN10layer_norm13ln_fwd_kernelINS_13Kernel_traitsIf13__nv_bfloat16S2_S2_fjLj8192ELj1ELj1ELj8ELj16ENS_18Kernel_traits_baseILj8192EfS2_S2_S2_fjLj256EEEEELb0ELb0ELb1ELb1EEEvNS_9FwdParamsE --------------------------
	.section	.text._ZN10layer_norm13ln_fwd_kernelINS_13Kernel_traitsIf13__nv_bfloat16S2_S2_fjLj8192ELj1ELj1ELj8ELj16ENS_18Kernel_traits_baseILj8192EfS2_S2_S2_fjLj256EEEEELb0ELb0ELb1ELb1EEEvNS_9FwdParamsE,"ax",@progbits
	.align	128
        .global         _ZN10layer_norm13ln_fwd_kernelINS_13Kernel_traitsIf13__nv_bfloat16S2_S2_fjLj8192ELj1ELj1ELj8ELj16ENS_18Kernel_traits_baseILj8192EfS2_S2_S2_fjLj256EEEEELb0ELb0ELb1ELb1EEEvNS_9FwdParamsE
        .type           _ZN10layer_norm13ln_fwd_kernelINS_13Kernel_traitsIf13__nv_bfloat16S2_S2_fjLj8192ELj1ELj1ELj8ELj16ENS_18Kernel_traits_baseILj8192EfS2_S2_S2_fjLj256EEEEELb0ELb0ELb1ELb1EEEvNS_9FwdParamsE,@function
        .size           _ZN10layer_norm13ln_fwd_kernelINS_13Kernel_traitsIf13__nv_bfloat16S2_S2_fjLj8192ELj1ELj1ELj8ELj16ENS_18Kernel_traits_baseILj8192EfS2_S2_S2_fjLj256EEEEELb0ELb0ELb1ELb1EEEvNS_9FwdParamsE,(.L_x_27495 - _ZN10layer_norm13ln_fwd_kernelINS_13Kernel_traitsIf13__nv_bfloat16S2_S2_fjLj8192ELj1ELj1ELj8ELj16ENS_18Kernel_traits_baseILj8192EfS2_S2_S2_fjLj256EEEEELb0ELb0ELb1ELb1EEEvNS_9FwdParamsE)
        .other          _ZN10layer_norm13ln_fwd_kernelINS_13Kernel_traitsIf13__nv_bfloat16S2_S2_fjLj8192ELj1ELj1ELj8ELj16ENS_18Kernel_traits_baseILj8192EfS2_S2_S2_fjLj256EEEEELb0ELb0ELb1ELb1EEEvNS_9FwdParamsE,@"STO_CUDA_ENTRY STV_DEFAULT"
_ZN10layer_norm13ln_fwd_kernelINS_13Kernel_traitsIf13__nv_bfloat16S2_S2_fjLj8192ELj1ELj1ELj8ELj16ENS_18Kernel_traits_baseILj8192EfS2_S2_S2_fjLj256EEEEELb0ELb0ELb1ELb1EEEvNS_9FwdParamsE:
.text._ZN10layer_norm13ln_fwd_kernelINS_13Kernel_traitsIf13__nv_bfloat16S2_S2_fjLj8192ELj1ELj1ELj8ELj16ENS_18Kernel_traits_baseILj8192EfS2_S2_S2_fjLj256EEEEELb0ELb0ELb1ELb1EEEvNS_9FwdParamsE:
[----:B------:R-:W-:Y:S01]  /*0000*/  LDC R1, c[0x0][0x37c] ;  /* 0x0000df00ff017b82 */ /* 0x000fe20000000800 */
[----:B------:R-:W0:Y:S01]  /*0010*/  LDCU.64 UR4, c[0x0][0x438] ;  /* 0x00008700ff0477ac */ /* 0x000e220008000a00 */
[----:B------:R-:W1:Y:S06]  /*0020*/  S2R R76, SR_TID.X ;  /* 0x00000000004c7919 */ /* 0x000e6c0000002100 */
[----:B------:R-:W2:Y:S01]  /*0030*/  S2UR UR7, SR_CTAID.X ;  /* 0x00000000000779c3 */ /* 0x000ea20000002500 */
[----:B------:R-:W3:Y:S01]  /*0040*/  LDCU.64 UR12, c[0x0][0x358] ;  /* 0x00006b00ff0c77ac */ /* 0x000ee20008000a00 */
[----:B0-----:R-:W-:-:S04]  /*0050*/  UISETP.NE.U32.AND UP0, UPT, UR4, URZ, UPT ;  /* 0x000000ff0400728c */ /* 0x001fc8000bf05070 */
[----:B------:R-:W-:Y:S01]  /*0060*/  UISETP.NE.AND.EX UP0, UPT, UR5, URZ, UPT, UP0 ;  /* 0x000000ff0500728c */ /* 0x000fe2000bf05300 */
[----:B-1----:R-:W-:-:S08]  /*0070*/  LOP3.LUT R78, R76, 0x1f, RZ, 0xc0, !PT ;  /* 0x0000001f4c4e7812 */ /* 0x002fd000078ec0ff */
[----:B--23--:R-:W-:Y:S05]  /*0080*/  BRA.U !UP0, `(.L_x_5508) ;  /* 0x0000000108547547 */ /* 0x00cfea000b800000 */
        /* <DEDUP_REMOVED lines=21> */
.L_x_5508:
        /* <DEDUP_REMOVED lines=26> */
.L_x_5509:
[----:B------:R-:W1:Y:S02]  /*0380*/  LDCU UR4, c[0x0][0x384] ;  /* 0x00007080ff0477ac */ /* 0x000e640008000800 */
[----:B-1----:R-:W-:-:S06]  /*0390*/  UISETP.GE.AND UP0, UPT, UR7, UR4, UPT ;  /* 0x000000040700728c */ /* 0x002fcc000bf06270 */
[----:B------:R-:W-:-:S13]  /*03a0*/  PLOP3.LUT P0, PT, PT, PT, UP0, 0x80, 0x8 ;  /* 0x000000000008781c */ /* 0x000fda0003f0f008 */
[----:B------:R-:W-:Y:S05]  /*03b0*/  @P0 EXIT ;  /* 0x000000000000094d */ /* 0x000fea0003800000 */
[----:B------:R-:W1:Y:S01]  /*03c0*/  LDCU.U8 UR4, c[0x0][0x410] ;  /* 0x00008200ff0477ac */ /* 0x000e620008000000 */
[----:B------:R-:W2:Y:S01]  /*03d0*/  LDCU UR14, c[0x0][0x388] ;  /* 0x00007100ff0e77ac */ /* 0x000ea20008000800 */
[----:B------:R-:W3:Y:S01]  /*03e0*/  LDCU UR15, c[0x0][0x400] ;  /* 0x00008000ff0f77ac */ /* 0x000ee20008000800 */
[----:B------:R-:W4:Y:S01]  /*03f0*/  LDCU.128 UR8, c[0x0][0x3f0] ;  /* 0x00007e00ff0877ac */ /* 0x000f220008000c00 */
[----:B------:R-:W0:Y:S01]  /*0400*/  LDCU.64 UR16, c[0x0][0x3a0] ;  /* 0x00007400ff1077ac */ /* 0x000e220008000a00 */
[----:B-1----:R-:W-:Y:S01]  /*0410*/  ISETP.NE.AND P0, PT, RZ, UR4, PT ;  /* 0x00000004ff007c0c */ /* 0x002fe2000bf05270 */
[----:B------:R-:W1:Y:S01]  /*0420*/  LDCU.64 UR18, c[0x0][0x380] ;  /* 0x00007000ff1277ac */ /* 0x000e620008000a00 */
[----:B--23--:R-:W-:-:S11]  /*0430*/  UPLOP3.LUT UP1, UPT, UPT, UPT, UPT, 0x40, 0x4 ;  /* 0x000000000004789c */ /* 0x00cfd60003f2e870 */
.L_x_5519:
[----:B----4-:R-:W-:-:S06]  /*0440*/  UIMAD.WIDE UR4, UR7, 0x4, UR8 ;  /* 0x00000004070478a5 */ /* 0x010fcc000f8e0208 */
[----:B0-2---:R-:W-:Y:S02]  /*0450*/  MOV R72, UR4 ;  /* 0x0000000400487c02 */ /* 0x005fe40008000f00 */
[----:B------:R-:W-:-:S05]  /*0460*/  MOV R73, UR5 ;  /* 0x0000000500497c02 */ /* 0x000fca0008000f00 */
[----:B------:R-:W2:Y:S01]  /*0470*/  LDG.E R72, desc[UR12][R72.64] ;  /* 0x0000000c48487981 */ /* 0x000ea2000c1e1900 */
[----:B------:R-:W-:Y:S01]  /*0480*/  HFMA2 R82, -RZ, RZ, 0, 0 ;  /* 0x00000000ff527431 */ /* 0x000fe200000001ff */
[----:B--2---:R-:W-:-:S13]  /*0490*/  R2UR UR20, R72 ;  /* 0x00000000481472ca */ /* 0x004fda00000e0000 */
[----:B------:R-:W-:-:S06]  /*04a0*/  UISETP.GE.AND UP0, UPT, UR20, 0x1, UPT ;  /* 0x000000011400788c */ /* 0x000fcc000bf06270 */
[----:B------:R-:W-:-:S05]  /*04b0*/  PLOP3.LUT P1, PT, PT, PT, UP0, 0x80, 0x8 ;  /* 0x000000000008781c */ /* 0x000fca0003f2f008 */
[----:B------:R-:W-:-:S06]  /*04c0*/  @UP0 UIADD3 UR4, UPT, UPT, UR20, -0x1, URZ ;  /* 0xffffffff14040890 */ /* 0x000fcc000fffe0ff */
[----:B------:R-:W-:Y:S01]  /*04d0*/  MOV R0, UR4 ;  /* 0x0000000400007c02 */ /* 0x000fe20008000f00 */
[----:B------:R-:W-:Y:S01]  /*04e0*/  UIMAD.WIDE UR4, UR7, 0x4, UR10 ;  /* 0x00000004070478a5 */ /* 0x000fe2000f8e020a */
[----:B0-----:R-:W0:Y:S03]  /*04f0*/  @P1 LDC.64 R2, c[0x0][0x390] ;  /* 0x0000e400ff021b82 */ /* 0x001e260000000a00 */
        /* <DEDUP_REMOVED lines=14> */
[----:B------:R-:W-:-:S04]  /*05e0*/  MOV R75, UR5 ;  /* 0x00000005004b7c02 */ /* 0x000fc80008000f00 */
        /* <DEDUP_REMOVED lines=12> */
[----:B------:R-:W-:Y:S01]  /*06b0*/  @P2 IMAD.U32 R86, R2, 0x10000, RZ ;  /* 0x0001000002562824 */ /* 0x000fe200078e00ff */
[----:B------:R-:W-:Y:S02]  /*06c0*/  @P2 SHF.L.U32 R80, R3, 0x10, RZ ;  /* 0x0000001003502819 */ /* 0x000fe400000006ff */
[----:B------:R-:W-:-:S04]  /*06d0*/  @P2 SHF.L.U32 R84, R5, 0x10, RZ ;  /* 0x0000001005542819 */ /* 0x000fc800000006ff */
[----:B------:R-:W3:Y:S08]  /*06e0*/  @P2 LDC R83, c[0x0][0x40c] ;  /* 0x00010300ff532b82 */ /* 0x000ef00000000800 */
[----:B------:R-:W4:Y:S08]  /*06f0*/  @P2 LDC R90, c[0x0][0x40c] ;  /* 0x00010300ff5a2b82 */ /* 0x000f300000000800 */
[----:B------:R-:W1:Y:S08]  /*0700*/  @P2 LDC R93, c[0x0][0x40c] ;  /* 0x00010300ff5d2b82 */ /* 0x000e700000000800 */
[----:B------:R-:W1:Y:S08]  /*0710*/  @P2 LDC R94, c[0x0][0x40c] ;  /* 0x00010300ff5e2b82 */ /* 0x000e700000000800 */
[----:B------:R-:W1:Y:S08]  /*0720*/  @P2 LDC R95, c[0x0][0x40c] ;  /* 0x00010300ff5f2b82 */ /* 0x000e700000000800 */
[----:B------:R-:W1:Y:S08]  /*0730*/  @P2 LDC R88, c[0x0][0x40c] ;  /* 0x00010300ff582b82 */ /* 0x000e700000000800 */
[----:B------:R-:W1:Y:S01]  /*0740*/  @P2 LDC R96, c[0x0][0x40c] ;  /* 0x00010300ff602b82 */ /* 0x000e620000000800 */
[----:B--2---:R-:W-:-:S02]  /*0750*/  SHF.L.U32 R89, R73, 0x10, RZ ;  /* 0x0000001049597819 */ /* 0x004fc400000006ff */
[----:B------:R-:W-:Y:S02]  /*0760*/  PRMT R73, R73, 0x7632, R73 ;  /* 0x0000763249497816 */ /* 0x000fe40000000049 */
[----:B------:R-:W-:Y:S01]  /*0770*/  PRMT R2, R72, 0x7632, R2 ;  /* 0x0000763248027816 */ /* 0x000fe20000000002 */
[----:B----4-:R-:W-:Y:S01]  /*0780*/  @P2 FFMA.FTZ R89, R84, R90, R89 ;  /* 0x0000005a54592223 */ /* 0x010fe20000010059 */
[----:B------:R-:W-:Y:S02]  /*0790*/  SHF.L.U32 R87, R73, 0x10, RZ ;  /* 0x0000001049577819 */ /* 0x000fe400000006ff */
[----:B------:R-:W-:Y:S02]  /*07a0*/  SHF.L.U32 R91, R2, 0x10, RZ ;  /* 0x00000010025b7819 */ /* 0x000fe400000006ff */
[----:B------:R-:W-:Y:S01]  /*07b0*/  SHF.L.U32 R85, R74, 0x10, RZ ;  /* 0x000000104a557819 */ /* 0x000fe200000006ff */
[----:B0-----:R-:W-:Y:S01]  /*07c0*/  @P2 FFMA.FTZ R87, R86, R92, R87 ;  /* 0x0000005c56572223 */ /* 0x001fe20000010057 */
[----:B------:R-:W-:Y:S01]  /*07d0*/  SHF.L.U32 R81, R75, 0x10, RZ ;  /* 0x000000104b517819 */ /* 0x000fe200000006ff */
[----:B---3--:R-:W-:Y:S01]  /*07e0*/  @P2 FFMA.FTZ R91, R80, R83, R91 ;  /* 0x00000053505b2223 */ /* 0x008fe2000001005b */
[----:B------:R-:W-:Y:S01]  /*07f0*/  PRMT R74, R74, 0x7632, R74 ;  /* 0x000076324a4a7816 */ /* 0x000fe2000000004a */
[----:B------:R-:W-:Y:S01]  /*0800*/  @P2 IMAD.U32 R80, R79, 0x10000, RZ ;  /* 0x000100004f502824 */ /* 0x000fe200078e00ff */
[----:B------:R-:W-:-:S02]  /*0810*/  PRMT R75, R75, 0x7632, R75 ;  /* 0x000076324b4b7816 */ /* 0x000fc4000000004b */
[----:B------:R-:W-:Y:S02]  /*0820*/  SHF.L.U32 R3, R72, 0x10, RZ ;  /* 0x0000001048037819 */ /* 0x000fe400000006ff */
[----:B------:R-:W-:Y:S02]  /*0830*/  @P2 SHF.L.U32 R86, R77, 0x10, RZ ;  /* 0x000000104d562819 */ /* 0x000fe400000006ff */
[----:B------:R-:W-:Y:S02]  /*0840*/  @P2 SHF.L.U32 R72, R6, 0x10, RZ ;  /* 0x0000001006482819 */ /* 0x000fe400000006ff */
[----:B------:R-:W-:Y:S02]  /*0850*/  @P2 SHF.L.U32 R84, R7, 0x10, RZ ;  /* 0x0000001007542819 */ /* 0x000fe400000006ff */
[----:B------:R-:W-:Y:S01]  /*0860*/  SHF.L.U32 R83, R74, 0x10, RZ ;  /* 0x000000104a537819 */ /* 0x000fe200000006ff */
[----:B-1----:R-:W-:Y:S01]  /*0870*/  @P2 FFMA.FTZ R85, R72, R93, R85 ;  /* 0x0000005d48552223 */ /* 0x002fe20000010055 */
[----:B------:R-:W-:Y:S01]  /*0880*/  @P2 SHF.L.U32 R2, R4, 0x10, RZ ;  /* 0x0000001004022819 */ /* 0x000fe200000006ff */
[----:B------:R-:W-:Y:S01]  /*0890*/  @P2 FFMA.FTZ R81, R84, R95, R81 ;  /* 0x0000005f54512223 */ /* 0x000fe20000010051 */
[----:B------:R-:W-:Y:S01]  /*08a0*/  SHF.L.U32 R77, R75, 0x10, RZ ;  /* 0x000000104b4d7819 */ /* 0x000fe200000006ff */
[----:B------:R-:W-:Y:S01]  /*08b0*/  @P2 FFMA.FTZ R83, R80, R94, R83 ;  /* 0x0000005e50532223 */ /* 0x000fe20000010053 */
[----:B------:R-:W-:Y:S01]  /*08c0*/  @!P2 MOV R79, R3 ;  /* 0x00000003004fa202 */ /* 0x000fe20000000f00 */
        /* <DEDUP_REMOVED lines=15> */
.L_x_5510:
[----:B------:R-:W0:Y:S01]  /*09c0*/  @P1 LDC R73, c[0x0][0x40c] ;  /* 0x00010300ff491b82 */ /* 0x000e220000000800 */
[----:B------:R-:W-:Y:S01]  /*09d0*/  @P1 IMAD.U32 R72, R3, 0x10000, RZ ;  /* 0x0001000003481824 */ /* 0x000fe200078e00ff */
[----:B------:R-:W-:Y:S02]  /*09e0*/  @P1 SHF.L.U32 R2, R2, 0x10, RZ ;  /* 0x0000001002021819 */ /* 0x000fe400000006ff */
[----:B------:R-:W-:Y:S02]  /*09f0*/  @P1 SHF.L.U32 R79, R79, 0x10, RZ ;  /* 0x000000104f4f1819 */ /* 0x000fe400000006ff */
[----:B------:R-:W-:Y:S02]  /*0a00*/  MOV R91, RZ ;  /* 0x000000ff005b7202 */ /* 0x000fe40000000f00 */
[----:B------:R-:W2:Y:S01]  /*0a10*/  @P1 LDC R81, c[0x0][0x40c] ;  /* 0x00010300ff511b82 */ /* 0x000ea20000000800 */
[----:B------:R-:W-:Y:S02]  /*0a20*/  MOV R87, RZ ;  /* 0x000000ff00577202 */ /* 0x000fe40000000f00 */
[----:B------:R-:W-:-:S02]  /*0a30*/  MOV R83, RZ ;  /* 0x000000ff00537202 */ /* 0x000fc40000000f00 */
[----:B------:R-:W-:Y:S02]  /*0a40*/  @P1 SHF.L.U32 R84, R77, 0x10, RZ ;  /* 0x000000104d541819 */ /* 0x000fe400000006ff */
[----:B------:R-:W-:Y:S01]  /*0a50*/  MOV R85, RZ ;  /* 0x000000ff00557202 */ /* 0x000fe20000000f00 */
[----:B------:R-:W3:Y:S01]  /*0a60*/  @P1 LDC R80, c[0x0][0x40c] ;  /* 0x00010300ff501b82 */ /* 0x000ee20000000800 */
[----:B------:R-:W-:Y:S02]  /*0a70*/  MOV R77, RZ ;  /* 0x000000ff004d7202 */ /* 0x000fe40000000f00 */
[----:B------:R-:W-:-:S05]  /*0a80*/  MOV R89, RZ ;  /* 0x000000ff00597202 */ /* 0x000fca0000000f00 */
[----:B------:R-:W4:Y:S01]  /*0a90*/  @P1 LDC R74, c[0x0][0x40c] ;  /* 0x00010300ff4a1b82 */ /* 0x000f220000000800 */
[----:B0-----:R-:W-:Y:S01]  /*0aa0*/  @P1 FMUL.FTZ R91, R72, R73 ;  /* 0x00000049485b1220 */ /* 0x001fe20000410000 */
[----:B------:R-:W-:Y:S02]  /*0ab0*/  @P1 SHF.L.U32 R73, R6, 0x10, RZ ;  /* 0x0000001006491819 */ /* 0x000fe400000006ff */
[----:B------:R-:W-:-:S04]  /*0ac0*/  @P1 SHF.L.U32 R72, R5, 0x10, RZ ;  /* 0x0000001005481819 */ /* 0x000fc800000006ff */
[----:B------:R-:W0:Y:S01]  /*0ad0*/  @P1 LDC R95, c[0x0][0x40c] ;  /* 0x00010300ff5f1b82 */ /* 0x000e220000000800 */
[----:B--2---:R-:W-:Y:S01]  /*0ae0*/  @P1 FMUL.FTZ R87, R2, R81 ;  /* 0x0000005102571220 */ /* 0x004fe20000410000 */
[----:B------:R-:W-:Y:S02]  /*0af0*/  @P1 SHF.L.U32 R2, R4, 0x10, RZ ;  /* 0x0000001004021819 */ /* 0x000fe400000006ff */
[----:B------:R-:W-:-:S04]  /*0b00*/  MOV R81, RZ ;  /* 0x000000ff00517202 */ /* 0x000fc80000000f00 */
[----:B------:R-:W2:Y:S01]  /*0b10*/  @P1 LDC R3, c[0x0][0x40c] ;  /* 0x00010300ff031b82 */ /* 0x000ea20000000800 */
[----:B---3--:R-:W-:Y:S01]  /*0b20*/  @P1 FMUL.FTZ R83, R79, R80 ;  /* 0x000000504f531220 */ /* 0x008fe20000410000 */
[----:B------:R-:W-:Y:S01]  /*0b30*/  @P1 SHF.L.U32 R80, R7, 0x10, RZ ;  /* 0x0000001007501819 */ /* 0x000fe200000006ff */
[----:B------:R-:W-:-:S05]  /*0b40*/  IMAD.MOV.U32 R79, RZ, RZ, RZ ;  /* 0x000000ffff4f7224 */ /* 0x000fca00078e00ff */
[----:B------:R-:W3:Y:S01]  /*0b50*/  @P1 LDC R75, c[0x0][0x40c] ;  /* 0x00010300ff4b1b82 */ /* 0x000ee20000000800 */
[----:B----4-:R-:W-:-:S05]  /*0b60*/  @P1 FMUL.FTZ R85, R73, R74 ;  /* 0x0000004a49551220 */ /* 0x010fca0000410000 */
[----:B------:R-:W-:Y:S02]  /*0b70*/  F2FP.BF16.F32.PACK_AB R74, RZ, R85 ;  /* 0x00000055ff4a723e */ /* 0x000fe400000010ff */
[----:B------:R-:W4:Y:S01]  /*0b80*/  @P1 LDC R93, c[0x0][0x40c] ;  /* 0x00010300ff5d1b82 */ /* 0x000f220000000800 */
[----:B0-----:R-:W-:-:S05]  /*0b90*/  @P1 FMUL.FTZ R77, R84, R95 ;  /* 0x0000005f544d1220 */ /* 0x001fca0000410000 */
[----:B------:R-:W-:Y:S01]  /*0ba0*/  F2FP.BF16.F32.PACK_AB R84, RZ, R77 ;  /* 0x0000004dff54723e */ /* 0x000fe200000010ff */
[----:B--2---:R-:W-:Y:S01]  /*0bb0*/  @P1 FMUL.FTZ R79, R2, R3 ;  /* 0x00000003024f1220 */ /* 0x004fe20000410000 */
[----:B------:R-:W-:Y:S02]  /*0bc0*/  F2FP.BF16.F32.PACK_AB R2, RZ, R91 ;  /* 0x0000005bff02723e */ /* 0x000fe400000010ff */
[----:B------:R-:W-:Y:S01]  /*0bd0*/  F2FP.BF16.F32.PACK_AB R3, RZ, R87 ;  /* 0x00000057ff03723e */ /* 0x000fe200000010ff */
[----:B---3--:R-:W-:Y:S01]  /*0be0*/  @P1 FMUL.FTZ R89, R72, R75 ;  /* 0x0000004b48591220 */ /* 0x008fe20000410000 */
[----:B------:R-:W-:Y:S02]  /*0bf0*/  F2FP.BF16.F32.PACK_AB R75, RZ, R83 ;  /* 0x00000053ff4b723e */ /* 0x000fe400000010ff */
[----:B------:R-:W-:Y:S02]  /*0c00*/  F2FP.BF16.F32.PACK_AB R72, RZ, R79 ;  /* 0x0000004fff48723e */ /* 0x000fe400000010ff */
[----:B------:R-:W-:-:S02]  /*0c10*/  F2FP.BF16.F32.PACK_AB R73, RZ, R89 ;  /* 0x00000059ff49723e */ /* 0x000fc400000010ff */
[----:B------:R-:W-:Y:S01]  /*0c20*/  PRMT R74, R74, 0x5410, R75 ;  /* 0x000054104a4a7816 */ /* 0x000fe2000000004b */
[----:B----4-:R-:W-:Y:S01]  /*0c30*/  @P1 FMUL.FTZ R81, R80, R93 ;  /* 0x0000005d50511220 */ /* 0x010fe20000410000 */
[----:B------:R-:W-:Y:S02]  /*0c40*/  PRMT R72, R72, 0x5410, R2 ;  /* 0x0000541048487816 */ /* 0x000fe40000000002 */
[----:B------:R-:W-:Y:S02]  /*0c50*/  PRMT R73, R73, 0x5410, R3 ;  /* 0x0000541049497816 */ /* 0x000fe40000000003 */
[----:B------:R-:W-:-:S04]  /*0c60*/  F2FP.BF16.F32.PACK_AB R80, RZ, R81 ;  /* 0x00000051ff50723e */ /* 0x000fc800000010ff */
[----:B------:R-:W-:-:S07]  /*0c70*/  PRMT R75, R80, 0x5410, R84 ;  /* 0x00005410504b7816 */ /* 0x000fce0000000054 */
.L_x_5511:
[----:B------:R-:W0:Y:S01]  /*0c80*/  LDC.64 R2, c[0x0][0x3a8] ;  /* 0x0000ea00ff027b82 */ /* 0x000e220000000a00 */
[----:B------:R-:W-:-:S07]  /*0c90*/  @P1 VIADD R97, R82, 0x100 ;  /* 0x0000010052611836 */ /* 0x000fce0000000000 */
[----:B------:R-:W2:Y:S01]  /*0ca0*/  @P1 LDC.64 R94, c[0x0][0x390] ;  /* 0x0000e400ff5e1b82 */ /* 0x000ea20000000a00 */
[----:B0-----:R-:W-:-:S05]  /*0cb0*/  IMAD.WIDE.U32 R92, R0, 0x10, R2 ;  /* 0x00000010005c7825 */ /* 0x001fca00078e0002 */
[----:B------:R0:W-:Y:S01]  /*0cc0*/  STG.E.128 desc[UR12][R92.64], R72 ;  /* 0x000000485c007986 */ /* 0x0001e2000c101d0c */
[----:B--2---:R-:W-:-:S05]  /*0cd0*/  @P1 IMAD.WIDE.U32 R94, R97, 0x10, R94 ;  /* 0x00000010615e1825 */ /* 0x004fca00078e005e */
        /* <DEDUP_REMOVED lines=12> */
[----:B------:R-:W-:Y:S02]  /*0da0*/  @P2 SHF.L.U32 R90, R86, 0x10, RZ ;  /* 0x00000010565a2819 */ /* 0x000fe400000006ff */
[----:B------:R-:W-:Y:S02]  /*0db0*/  @P2 SHF.L.U32 R88, R88, 0x10, RZ ;  /* 0x0000001058582819 */ /* 0x000fe400000006ff */
[----:B------:R-:W-:Y:S02]  /*0dc0*/  @P2 SHF.L.U32 R96, R5, 0x10, RZ ;  /* 0x0000001005602819 */ /* 0x000fe400000006ff */
[----:B------:R-:W-:Y:S01]  /*0dd0*/  @P2 SHF.L.U32 R84, R84, 0x10, RZ ;  /* 0x0000001054542819 */ /* 0x000fe200000006ff */
[----:B------:R-:W3:Y:S01]  /*0de0*/  @P2 LDC R98, c[0x0][0x40c] ;  /* 0x00010300ff622b82 */ /* 0x000ee20000000800 */
[----:B------:R-:W-:-:S07]  /*0df0*/  @P2 SHF.L.U32 R80, R80, 0x10, RZ ;  /* 0x0000001050502819 */ /* 0x000fce00000006ff */
[----:B------:R-:W4:Y:S08]  /*0e00*/  @P2 LDC R100, c[0x0][0x40c] ;  /* 0x00010300ff642b82 */ /* 0x000f300000000800 */
[----:B------:R-:W1:Y:S08]  /*0e10*/  @P2 LDC R102, c[0x0][0x40c] ;  /* 0x00010300ff662b82 */ /* 0x000e700000000800 */
[----:B------:R-:W1:Y:S08]  /*0e20*/  @P2 LDC R104, c[0x0][0x40c] ;  /* 0x00010300ff682b82 */ /* 0x000e700000000800 */
[----:B------:R-:W1:Y:S08]  /*0e30*/  @P2 LDC R106, c[0x0][0x40c] ;  /* 0x00010300ff6a2b82 */ /* 0x000e700000000800 */
[----:B------:R-:W1:Y:S08]  /*0e40*/  @P2 LDC R92, c[0x0][0x40c] ;  /* 0x00010300ff5c2b82 */ /* 0x000e700000000800 */
[----:B------:R-:W1:Y:S01]  /*0e50*/  @P2 LDC R108, c[0x0][0x40c] ;  /* 0x00010300ff6c2b82 */ /* 0x000e620000000800 */
[----:B--2---:R-:W-:Y:S01]  /*0e60*/  PRMT R86, R72, 0x7632, R86 ;  /* 0x0000763248567816 */ /* 0x004fe20000000056 */
[----:B------:R-:W-:Y:S01]  /*0e70*/  IMAD.U32 R109, R74, 0x10000, RZ ;  /* 0x000100004a6d7824 */ /* 0x000fe200078e00ff */
[----:B------:R-:W-:-:S02]  /*0e80*/  SHF.L.U32 R95, R73, 0x10, RZ ;  /* 0x00000010495f7819 */ /* 0x000fc400000006ff */
[----:B------:R-:W-:Y:S02]  /*0e90*/  SHF.L.U32 R97, R86, 0x10, RZ ;  /* 0x0000001056617819 */ /* 0x000fe400000006ff */
[----:B------:R-:W-:Y:S01]  /*0ea0*/  PRMT R73, R73, 0x7632, R73 ;  /* 0x0000763249497816 */ /* 0x000fe20000000049 */
[----:B---3--:R-:W-:Y:S01]  /*0eb0*/  @P2 FFMA.FTZ R95, R96, R98, R95 ;  /* 0x00000062605f2223 */ /* 0x008fe2000001005f */
[C---:B------:R-:W-:Y:S01]  /*0ec0*/  SHF.L.U32 R105, R75.reuse, 0x10, RZ ;  /* 0x000000104b697819 */ /* 0x040fe200000006ff */
[----:B0-----:R-:W-:Y:S01]  /*0ed0*/  @P2 FFMA.FTZ R97, R88, R94, R97 ;  /* 0x0000005e58612223 */ /* 0x001fe20000010061 */
[----:B------:R-:W-:Y:S02]  /*0ee0*/  PRMT R74, R74, 0x7632, R74 ;  /* 0x000076324a4a7816 */ /* 0x000fe4000000004a */
[----:B------:R-:W-:Y:S02]  /*0ef0*/  PRMT R75, R75, 0x7632, R75 ;  /* 0x000076324b4b7816 */ /* 0x000fe4000000004b */
[----:B------:R-:W-:-:S02]  /*0f00*/  SHF.L.U32 R93, R73, 0x10, RZ ;  /* 0x00000010495d7819 */ /* 0x000fc400000006ff */
[----:B------:R-:W-:Y:S01]  /*0f10*/  SHF.L.U32 R103, R72, 0x10, RZ ;  /* 0x0000001048677819 */ /* 0x000fe200000006ff */
[----:B------:R-:W-:Y:S01]  /*0f20*/  @P2 IMAD.U32 R72, R4, 0x10000, RZ ;  /* 0x0001000004482824 */ /* 0x000fe200078e00ff */
[----:B------:R-:W-:Y:S01]  /*0f30*/  @P2 SHF.L.U32 R86, R6, 0x10, RZ ;  /* 0x0000001006562819 */ /* 0x000fe200000006ff */
[----:B----4-:R-:W-:Y:S01]  /*0f40*/  @P2 FFMA.FTZ R93, R90, R100, R93 ;  /* 0x000000645a5d2223 */ /* 0x010fe2000001005d */
[----:B------:R-:W-:Y:S01]  /*0f50*/  @P2 SHF.L.U32 R88, R7, 0x10, RZ ;  /* 0x0000001007582819 */ /* 0x000fe200000006ff */
[----:B-1----:R-:W-:Y:S01]  /*0f60*/  @P2 FFMA.FTZ R103, R72, R92, R103 ;  /* 0x0000005c48672223 */ /* 0x002fe20000010067 */
[----:B------:R-:W-:Y:S01]  /*0f70*/  SHF.L.U32 R107, R74, 0x10, RZ ;  /* 0x000000104a6b7819 */ /* 0x000fe200000006ff */
[----:B------:R-:W-:Y:S01]  /*0f80*/  @P2 FFMA.FTZ R109, R86, R102, R109 ;  /* 0x00000066566d2223 */ /* 0x000fe2000001006d */
        /* <DEDUP_REMOVED lines=17> */
.L_x_5512:
[----:B------:R-:W0:Y:S01]  /*10a0*/  @P1 LDC R95, c[0x0][0x40c] ;  /* 0x00010300ff5f1b82 */ /* 0x000e220000000800 */
[----:B------:R-:W-:Y:S01]  /*10b0*/  HFMA2 R93, -RZ, RZ, 0, 0 ;  /* 0x00000000ff5d7431 */ /* 0x000fe200000001ff */
[----:B------:R-:W-:Y:S01]  /*10c0*/  @P1 SHF.L.U32 R86, R86, 0x10, RZ ;  /* 0x0000001056561819 */ /* 0x000fe200000006ff */
[----:B------:R-:W-:Y:S01]  /*10d0*/  HFMA2 R105, -RZ, RZ, 0, 0 ;  /* 0x00000000ff697431 */ /* 0x000fe200000001ff */
[----:B------:R-:W-:Y:S02]  /*10e0*/  @P1 SHF.L.U32 R84, R84, 0x10, RZ ;  /* 0x0000001054541819 */ /* 0x000fe400000006ff */
[----:B------:R-:W-:Y:S02]  /*10f0*/  @P1 SHF.L.U32 R88, R88, 0x10, RZ ;  /* 0x0000001058581819 */ /* 0x000fe400000006ff */
[----:B------:R-:W2:Y:S01]  /*1100*/  @P1 LDC R101, c[0x0][0x40c] ;  /* 0x00010300ff651b82 */ /* 0x000ea20000000800 */
[----:B------:R-:W-:Y:S02]  /*1110*/  MOV R107, RZ ;  /* 0x000000ff006b7202 */ /* 0x000fe40000000f00 */
[----:B------:R-:W-:-:S02]  /*1120*/  MOV R97, RZ ;  /* 0x000000ff00617202 */ /* 0x000fc40000000f00 */
[----:B------:R-:W-:Y:S02]  /*1130*/  @P1 SHF.L.U32 R72, R4, 0x10, RZ ;  /* 0x0000001004481819 */ /* 0x000fe400000006ff */
[----:B------:R-:W-:Y:S01]  /*1140*/  @P1 SHF.L.U32 R74, R5, 0x10, RZ ;  /* 0x00000010054a1819 */ /* 0x000fe200000006ff */
[----:B------:R-:W3:Y:S01]  /*1150*/  @P1 LDC R75, c[0x0][0x40c] ;  /* 0x00010300ff4b1b82 */ /* 0x000ee20000000800 */
[----:B------:R-:W-:Y:S02]  /*1160*/  MOV R103, RZ ;  /* 0x000000ff00677202 */ /* 0x000fe40000000f00 */
[----:B------:R-:W-:-:S05]  /*1170*/  MOV R109, RZ ;  /* 0x000000ff006d7202 */ /* 0x000fca0000000f00 */
[----:B------:R-:W4:Y:S01]  /*1180*/  @P1 LDC R73, c[0x0][0x40c] ;  /* 0x00010300ff491b82 */ /* 0x000f220000000800 */
[----:B0-----:R-:W-:Y:S01]  /*1190*/  @P1 FMUL.FTZ R93, R86, R95 ;  /* 0x0000005f565d1220 */ /* 0x001fe20000410000 */
[----:B------:R-:W-:-:S06]  /*11a0*/  HFMA2 R95, -RZ, RZ, 0, 0 ;  /* 0x00000000ff5f7431 */ /* 0x000fcc00000001ff */
[----:B------:R-:W0:Y:S01]  /*11b0*/  @P1 LDC R111, c[0x0][0x40c] ;  /* 0x00010300ff6f1b82 */ /* 0x000e220000000800 */
[----:B--2---:R-:W-:Y:S01]  /*11c0*/  @P1 FMUL.FTZ R107, R84, R101 ;  /* 0x00000065546b1220 */ /* 0x004fe20000410000 */
[----:B------:R-:W-:Y:S02]  /*11d0*/  HFMA2 R101, -RZ, RZ, 0, 0 ;  /* 0x00000000ff657431 */ /* 0x000fe400000001ff */
[----:B------:R-:W-:Y:S02]  /*11e0*/  @P1 IMAD.U32 R84, R80, 0x10000, RZ ;  /* 0x0001000050541824 */ /* 0x000fe400078e00ff */
[----:B------:R-:W-:Y:S02]  /*11f0*/  @P1 IMAD.U32 R80, R7, 0x10000, RZ ;  /* 0x0001000007501824 */ /* 0x000fe400078e00ff */
[----:B------:R-:W2:Y:S01]  /*1200*/  @P1 LDC R115, c[0x0][0x40c] ;  /* 0x00010300ff731b82 */ /* 0x000ea20000000800 */
[----:B---3--:R-:W-:Y:S01]  /*1210*/  @P1 FMUL.FTZ R97, R88, R75 ;  /* 0x0000004b58611220 */ /* 0x008fe20000410000 */
[----:B------:R-:W-:-:S06]  /*1220*/  @P1 SHF.L.U32 R75, R6, 0x10, RZ ;  /* 0x00000010064b1819 */ /* 0x000fcc00000006ff */
[----:B------:R-:W3:Y:S01]  /*1230*/  @P1 LDC R90, c[0x0][0x40c] ;  /* 0x00010300ff5a1b82 */ /* 0x000ee20000000800 */
[----:B----4-:R-:W-:Y:S01]  /*1240*/  @P1 FMUL.FTZ R103, R72, R73 ;  /* 0x0000004948671220 */ /* 0x010fe20000410000 */
[----:B------:R-:W-:-:S04]  /*1250*/  F2FP.BF16.F32.PACK_AB R73, RZ, R97 ;  /* 0x00000061ff49723e */ /* 0x000fc800000010ff */
[----:B------:R-:W-:Y:S02]  /*1260*/  F2FP.BF16.F32.PACK_AB R72, RZ, R103 ;  /* 0x00000067ff48723e */ /* 0x000fe400000010ff */
[----:B------:R-:W4:Y:S01]  /*1270*/  @P1 LDC R113, c[0x0][0x40c] ;  /* 0x00010300ff711b82 */ /* 0x000f220000000800 */
[----:B0-----:R-:W-:Y:S01]  /*1280*/  @P1 FMUL.FTZ R95, R74, R111 ;  /* 0x0000006f4a5f1220 */ /* 0x001fe20000410000 */
[----:B------:R-:W-:-:S04]  /*1290*/  PRMT R72, R72, 0x5410, R73 ;  /* 0x0000541048487816 */ /* 0x000fc80000000049 */
[----:B------:R-:W-:Y:S01]  /*12a0*/  F2FP.BF16.F32.PACK_AB R74, RZ, R95 ;  /* 0x0000005fff4a723e */ /* 0x000fe200000010ff */
[----:B--2---:R-:W-:Y:S01]  /*12b0*/  @P1 FMUL.FTZ R101, R84, R115 ;  /* 0x0000007354651220 */ /* 0x004fe20000410000 */
[----:B------:R-:W-:-:S04]  /*12c0*/  F2FP.BF16.F32.PACK_AB R84, RZ, R107 ;  /* 0x0000006bff54723e */ /* 0x000fc800000010ff */
[----:B------:R-:W-:Y:S01]  /*12d0*/  F2FP.BF16.F32.PACK_AB R88, RZ, R101 ;  /* 0x00000065ff58723e */ /* 0x000fe200000010ff */
[----:B---3--:R-:W-:Y:S01]  /*12e0*/  @P1 FMUL.FTZ R109, R75, R90 ;  /* 0x0000005a4b6d1220 */ /* 0x008fe20000410000 */
[----:B------:R-:W-:-:S04]  /*12f0*/  F2FP.BF16.F32.PACK_AB R75, RZ, R93 ;  /* 0x0000005dff4b723e */ /* 0x000fc800000010ff */
[----:B------:R-:W-:Y:S01]  /*1300*/  PRMT R73, R74, 0x5410, R75 ;  /* 0x000054104a497816 */ /* 0x000fe2000000004b */
[----:B----4-:R-:W-:Y:S01]  /*1310*/  @P1 FMUL.FTZ R105, R80, R113 ;  /* 0x0000007150691220 */ /* 0x010fe20000410000 */
[----:B------:R-:W-:-:S04]  /*1320*/  F2FP.BF16.F32.PACK_AB R80, RZ, R109 ;  /* 0x0000006dff50723e */ /* 0x000fc800000010ff */
[----:B------:R-:W-:Y:S02]  /*1330*/  F2FP.BF16.F32.PACK_AB R86, RZ, R105 ;  /* 0x00000069ff56723e */ /* 0x000fe400000010ff */
[----:B------:R-:W-:Y:S02]  /*1340*/  PRMT R74, R80, 0x5410, R84 ;  /* 0x00005410504a7816 */ /* 0x000fe40000000054 */
[----:B------:R-:W-:-:S07]  /*1350*/  PRMT R75, R86, 0x5410, R88 ;  /* 0x00005410564b7816 */ /* 0x000fce0000000058 */
.L_x_5513:
[----:B------:R-:W0:Y:S01]  /*1360*/  @P1 LDC.64 R110, c[0x0][0x390] ;  /* 0x0000e400ff6e1b82 */ /* 0x000e220000000a00 */
[----:B------:R-:W-:Y:S01]  /*1370*/  @P1 IADD3 R113, PT, PT, R82, 0x200, RZ ;  /* 0x0000020052711810 */ /* 0x000fe20007ffe0ff */
[----:B------:R-:W-:-:S05]  /*1380*/  IMAD.WIDE.U32 R98, R99, 0x10, R2 ;  /* 0x0000001063627825 */ /* 0x000fca00078e0002 */
[----:B------:R2:W-:Y:S01]  /*1390*/  STG.E.128 desc[UR12][R98.64], R72 ;  /* 0x0000004862007986 */ /* 0x0005e2000c101d0c */
[----:B0-----:R-:W-:-:S05]  /*13a0*/  @P1 IMAD.WIDE.U32 R110, R113, 0x10, R110 ;  /* 0x00000010716e1825 */ /* 0x001fca00078e006e */
[----:B------:R2:W5:Y:S01]  /*13b0*/  @P1 LDG.E.128 R4, desc[UR12][R110.64] ;  /* 0x0000000c6e041981 */ /* 0x000562000c1e1d00 */
[----:B------:R-:W-:Y:S05]  /*13c0*/  BRA.U !UP0, `(.L_x_5514) ;  /* 0x0000000108e87547 */ /* 0x000fea000b800000 */
[----:B--2---:R-:W0:Y:S01]  /*13d0*/  LDC.64 R72, c[0x0][0x3a0] ;  /* 0x0000e800ff487b82 */ /* 0x004e220000000a00 */
[----:B------:R-:W-:-:S05]  /*13e0*/  IADD3 R75, PT, PT, R0, 0x200, RZ ;  /* 0x00000200004b7810 */ /* 0x000fca0007ffe0ff */
        /* <DEDUP_REMOVED lines=16> */
[----:B--2---:R-:W-:Y:S01]  /*14f0*/  SHF.L.U32 R115, R73, 0x10, RZ ;  /* 0x0000001049737819 */ /* 0x004fe200000006ff */
[----:B------:R-:W-:Y:S01]  /*1500*/  IMAD.U32 R119, R74, 0x10000, RZ ;  /* 0x000100004a777824 */ /* 0x000fe200078e00ff */
[----:B------:R-:W-:-:S02]  /*1510*/  PRMT R80, R72, 0x7632, R80 ;  /* 0x0000763248507816 */ /* 0x000fc40000000050 */
        /* <DEDUP_REMOVED lines=8> */
[----:B------:R-:W-:-:S02]  /*15a0*/  PRMT R74, R74, 0x7632, R74 ;  /* 0x000076324a4a7816 */ /* 0x000fc4000000004a */
[----:B------:R-:W-:Y:S02]  /*15b0*/  PRMT R75, R75, 0x7632, R75 ;  /* 0x000076324b4b7816 */ /* 0x000fe4000000004b */
[C---:B------:R-:W-:Y:S02]  /*15c0*/  @P2 PRMT R72, R6.reuse, 0x7632, R72 ;  /* 0x0000763206482816 */ /* 0x040fe40000000048 */
[----:B------:R-:W-:Y:S01]  /*15d0*/  @P2 PRMT R73, R7, 0x7632, R73 ;  /* 0x0000763207492816 */ /* 0x000fe20000000049 */
[----:B------:R-:W-:Y:S01]  /*15e0*/  IMAD.U32 R80, R75, 0x10000, RZ ;  /* 0x000100004b507824 */ /* 0x000fe200078e00ff */
[----:B------:R-:W-:Y:S02]  /*15f0*/  @P2 SHF.L.U32 R96, R6, 0x10, RZ ;  /* 0x0000001006602819 */ /* 0x000fe400000006ff */
[----:B------:R-:W-:Y:S02]  /*1600*/  @P2 SHF.L.U32 R98, R7, 0x10, RZ ;  /* 0x0000001007622819 */ /* 0x000fe400000006ff */
[----:B------:R-:W-:Y:S01]  /*1610*/  @P2 SHF.L.U32 R94, R4, 0x10, RZ ;  /* 0x00000010045e2819 */ /* 0x000fe200000006ff */
[----:B-1----:R-:W-:Y:S01]  /*1620*/  @P2 FFMA.FTZ R119, R96, R86, R119 ;  /* 0x0000005660772223 */ /* 0x002fe20000010077 */
[----:B------:R-:W-:Y:S01]  /*1630*/  @P2 SHF.L.U32 R72, R72, 0x10, RZ ;  /* 0x0000001048482819 */ /* 0x000fe200000006ff */
[----:B------:R-:W-:Y:S01]  /*1640*/  @P2 FFMA.FTZ R123, R98, R92, R123 ;  /* 0x0000005c627b2223 */ /* 0x000fe2000001007b */
[----:B------:R-:W-:Y:S01]  /*1650*/  SHF.L.U32 R121, R74, 0x10, RZ ;  /* 0x000000104a797819 */ /* 0x000fe200000006ff */
[----:B------:R-:W-:Y:S01]  /*1660*/  @P2 FFMA.FTZ R125, R94, R90, R125 ;  /* 0x0000005a5e7d2223 */ /* 0x000fe2000001007d */
[----:B------:R-:W-:-:S02]  /*1670*/  @P2 SHF.L.U32 R73, R73, 0x10, RZ ;  /* 0x0000001049492819 */ /* 0x000fc400000006ff */
[----:B------:R-:W-:Y:S01]  /*1680*/  F2FP.BF16.F32.PACK_AB R74, RZ, R117 ;  /* 0x00000075ff4a723e */ /* 0x000fe200000010ff */
[----:B------:R-:W-:Y:S01]  /*1690*/  @P2 FFMA.FTZ R121, R72, R84, R121 ;  /* 0x0000005448792223 */ /* 0x000fe20000010079 */
[----:B------:R-:W-:Y:S01]  /*16a0*/  F2FP.BF16.F32.PACK_AB R84, RZ, R113 ;  /* 0x00000071ff54723e */ /* 0x000fe200000010ff */
[----:B------:R-:W-:Y:S01]  /*16b0*/  @P2 FFMA.FTZ R80, R73, R88, R80 ;  /* 0x0000005849502223 */ /* 0x000fe20000010050 */
[----:B------:R-:W-:Y:S02]  /*16c0*/  F2FP.BF16.F32.PACK_AB R73, RZ, R115 ;  /* 0x00000073ff49723e */ /* 0x000fe400000010ff */
        /* <DEDUP_REMOVED lines=10> */
.L_x_5514:
[----:B--2---:R-:W0:Y:S01]  /*1770*/  @P1 LDC R75, c[0x0][0x40c] ;  /* 0x00010300ff4b1b82 */ /* 0x004e220000000800 */
[----:B-----5:R-:W-:Y:S01]  /*1780*/  @P1 PRMT R72, R4, 0x7632, R72 ;  /* 0x0000763204481816 */ /* 0x020fe20000000048 */
[----:B------:R-:W-:Y:S01]  /*1790*/  HFMA2 R117, -RZ, RZ, 0, 0 ;  /* 0x00000000ff757431 */ /* 0x000fe200000001ff */
[----:B------:R-:W-:Y:S01]  /*17a0*/  @P1 PRMT R73, R5, 0x7632, R73 ;  /* 0x0000763205491816 */ /* 0x000fe20000000049 */
[----:B------:R-:W-:Y:S01]  /*17b0*/  HFMA2 R115, -RZ, RZ, 0, 0 ;  /* 0x00000000ff737431 */ /* 0x000fe200000001ff */
[----:B------:R-:W-:Y:S01]  /*17c0*/  @P1 PRMT R74, R6, 0x7632, R74 ;  /* 0x00007632064a1816 */ /* 0x000fe2000000004a */
[----:B------:R-:W-:Y:S01]  /*17d0*/  HFMA2 R123, -RZ, RZ, 0, 0 ;  /* 0x00000000ff7b7431 */ /* 0x000fe200000001ff */
[----:B------:R-:W-:Y:S01]  /*17e0*/  @P1 SHF.L.U32 R72, R72, 0x10, RZ ;  /* 0x0000001048481819 */ /* 0x000fe200000006ff */
[----:B------:R-:W2:Y:S01]  /*17f0*/  @P1 LDC R80, c[0x0][0x40c] ;  /* 0x00010300ff501b82 */ /* 0x000ea20000000800 */
[----:B------:R-:W-:Y:S02]  /*1800*/  @P1 SHF.L.U32 R73, R73, 0x10, RZ ;  /* 0x0000001049491819 */ /* 0x000fe400000006ff */
[----:B------:R-:W-:-:S02]  /*1810*/  @P1 SHF.L.U32 R74, R74, 0x10, RZ ;  /* 0x000000104a4a1819 */ /* 0x000fc400000006ff */
[----:B------:R-:W-:Y:S02]  /*1820*/  MOV R113, RZ ;  /* 0x000000ff00717202 */ /* 0x000fe40000000f00 */
[----:B------:R-:W-:Y:S01]  /*1830*/  MOV R121, RZ ;  /* 0x000000ff00797202 */ /* 0x000fe20000000f00 */
[----:B------:R-:W3:Y:S01]  /*1840*/  @P1 LDC R111, c[0x0][0x40c] ;  /* 0x00010300ff6f1b82 */ /* 0x000ee20000000800 */
[----:B------:R-:W-:Y:S02]  /*1850*/  @P1 SHF.L.U32 R88, R7, 0x10, RZ ;  /* 0x0000001007581819 */ /* 0x000fe400000006ff */
[----:B------:R-:W-:Y:S02]  /*1860*/  MOV R125, RZ ;  /* 0x000000ff007d7202 */ /* 0x000fe40000000f00 */
[----:B------:R-:W-:-:S03]  /*1870*/  MOV R119, RZ ;  /* 0x000000ff00777202 */ /* 0x000fc60000000f00 */
[----:B------:R-:W4:Y:S01]  /*1880*/  @P1 LDC R84, c[0x0][0x40c] ;  /* 0x00010300ff541b82 */ /* 0x000f220000000800 */
[----:B0-----:R-:W-:Y:S01]  /*1890*/  @P1 FMUL.FTZ R113, R72, R75 ;  /* 0x0000004b48711220 */ /* 0x001fe20000410000 */
[----:B------:R-:W-:Y:S02]  /*18a0*/  @P1 PRMT R72, R7, 0x7632, R72 ;  /* 0x0000763207481816 */ /* 0x000fe40000000048 */
[----:B------:R-:W-:Y:S02]  /*18b0*/  @P1 SHF.L.U32 R75, R6, 0x10, RZ ;  /* 0x00000010064b1819 */ /* 0x000fe400000006ff */
[----:B------:R-:W-:Y:S02]  /*18c0*/  @P1 SHF.L.U32 R72, R72, 0x10, RZ ;  /* 0x0000001048481819 */ /* 0x000fe400000006ff */
[----:B------:R-:W0:Y:S01]  /*18d0*/  @P1 LDC R99, c[0x0][0x40c] ;  /* 0x00010300ff631b82 */ /* 0x000e220000000800 */
[----:B--2---:R-:W-:Y:S01]  /*18e0*/  @P1 FMUL.FTZ R117, R73, R80 ;  /* 0x0000005049751220 */ /* 0x004fe20000410000 */
[----:B------:R-:W-:-:S02]  /*18f0*/  HFMA2 R80, -RZ, RZ, 0, 0 ;  /* 0x00000000ff507431 */ /* 0x000fc400000001ff */
[----:B------:R-:W-:-:S04]  /*1900*/  @P1 IMAD.U32 R73, R4, 0x10000, RZ ;  /* 0x0001000004491824 */ /* 0x000fc800078e00ff */
[----:B------:R-:W2:Y:S01]  /*1910*/  @P1 LDC R92, c[0x0][0x40c] ;  /* 0x00010300ff5c1b82 */ /* 0x000ea20000000800 */
[----:B---3--:R-:W-:Y:S01]  /*1920*/  @P1 FMUL.FTZ R121, R74, R111 ;  /* 0x0000006f4a791220 */ /* 0x008fe20000410000 */
[----:B------:R-:W-:-:S06]  /*1930*/  @P1 SHF.L.U32 R74, R5, 0x10, RZ ;  /* 0x00000010054a1819 */ /* 0x000fcc00000006ff */
[----:B------:R-:W3:Y:S01]  /*1940*/  @P1 LDC R86, c[0x0][0x40c] ;  /* 0x00010300ff561b82 */ /* 0x000ee20000000800 */
[----:B----4-:R-:W-:Y:S01]  /*1950*/  @P1 FMUL.FTZ R125, R73, R84 ;  /* 0x00000054497d1220 */ /* 0x010fe20000410000 */
[----:B------:R-:W-:-:S06]  /*1960*/  F2FP.BF16.F32.PACK_AB R73, RZ, R113 ;  /* 0x00000071ff49723e */ /* 0x000fcc00000010ff */
[----:B------:R-:W4:Y:S01]  /*1970*/  @P1 LDC R90, c[0x0][0x40c] ;  /* 0x00010300ff5a1b82 */ /* 0x000f220000000800 */
[----:B0-----:R-:W-:-:S05]  /*1980*/  @P1 FMUL.FTZ R115, R74, R99 ;  /* 0x000000634a731220 */ /* 0x001fca0000410000 */
[----:B------:R-:W-:Y:S01]  /*1990*/  F2FP.BF16.F32.PACK_AB R74, RZ, R115 ;  /* 0x00000073ff4a723e */ /* 0x000fe200000010ff */
[----:B--2---:R-:W-:Y:S01]  /*19a0*/  @P1 FMUL.FTZ R80, R72, R92 ;  /* 0x0000005c48501220 */ /* 0x004fe20000410000 */
[----:B------:R-:W-:-:S04]  /*19b0*/  F2FP.BF16.F32.PACK_AB R72, RZ, R125 ;  /* 0x0000007dff48723e */ /* 0x000fc800000010ff */
[----:B------:R-:W-:Y:S01]  /*19c0*/  PRMT R72, R72, 0x5410, R73 ;  /* 0x0000541048487816 */ /* 0x000fe20000000049 */
[----:B---3--:R-:W-:Y:S01]  /*19d0*/  @P1 FMUL.FTZ R119, R75, R86 ;  /* 0x000000564b771220 */ /* 0x008fe20000410000 */
[----:B------:R-:W-:Y:S02]  /*19e0*/  F2FP.BF16.F32.PACK_AB R75, RZ, R117 ;  /* 0x00000075ff4b723e */ /* 0x000fe400000010ff */
[----:B------:R-:W-:Y:S02]  /*19f0*/  F2FP.BF16.F32.PACK_AB R86, RZ, R121 ;  /* 0x00000079ff56723e */ /* 0x000fe400000010ff */
[----:B------:R-:W-:Y:S02]  /*1a00*/  F2FP.BF16.F32.PACK_AB R84, RZ, R119 ;  /* 0x00000077ff54723e */ /* 0x000fe400000010ff */
[----:B------:R-:W-:Y:S01]  /*1a10*/  PRMT R73, R74, 0x5410, R75 ;  /* 0x000054104a497816 */ /* 0x000fe2000000004b */
[----:B----4-:R-:W-:Y:S01]  /*1a20*/  @P1 FMUL.FTZ R123, R88, R90 ;  /* 0x0000005a587b1220 */ /* 0x010fe20000410000 */
[----:B------:R-:W-:-:S02]  /*1a30*/  F2FP.BF16.F32.PACK_AB R90, RZ, R80 ;  /* 0x00000050ff5a723e */ /* 0x000fc400000010ff */
[----:B------:R-:W-:Y:S02]  /*1a40*/  PRMT R74, R84, 0x5410, R86 ;  /* 0x00005410544a7816 */ /* 0x000fe40000000056 */
[----:B------:R-:W-:-:S04]  /*1a50*/  F2FP.BF16.F32.PACK_AB R88, RZ, R123 ;  /* 0x0000007bff58723e */ /* 0x000fc800000010ff */
[----:B------:R-:W-:-:S07]  /*1a60*/  PRMT R75, R88, 0x5410, R90 ;  /* 0x00005410584b7816 */ /* 0x000fce000000005a */
.L_x_5515:
        /* <DEDUP_REMOVED lines=9> */
[----:B--2---:R-:W0:Y:S02]  /*1b00*/  LDC.64 R72, c[0x0][0x3a0] ;  /* 0x0000e800ff487b82 */ /* 0x004e240000000a00 */
[----:B0-----:R-:W-:-:S06]  /*1b10*/  IMAD.WIDE.U32 R72, R100, 0x10, R72 ;  /* 0x0000001064487825 */ /* 0x001fcc00078e0048 */
[----:B------:R-:W2:Y:S01]  /*1b20*/  LDG.E.128 R72, desc[UR12][R72.64] ;  /* 0x0000000c48487981 */ /* 0x000ea2000c1e1d00 */
[----:B------:R-:W-:-:S06]  /*1b30*/  UISETP.GT.AND UP0, UPT, UR20, URZ, UPT ;  /* 0x000000ff1400728c */ /* 0x000fcc000bf04270 */
[----:B------:R-:W-:-:S05]  /*1b40*/  PLOP3.LUT P1, PT, PT, PT, UP0, 0x80, 0x8 ;  /* 0x000000000008781c */ /* 0x000fca0003f2f008 */
[----:B------:R-:W0:Y:S01]  /*1b50*/  @UP0 LDCU UR4, c[0x0][0x40c] ;  /* 0x00008180ff0407ac */ /* 0x000e220008000800 */
[----:B------:R-:W3:Y:S01]  /*1b60*/  @UP0 LDCU UR20, c[0x0][0x40c] ;  /* 0x00008180ff1407ac */ /* 0x000ee20008000800 */
[----:B------:R-:W4:Y:S06]  /*1b70*/  @UP0 LDCU UR22, c[0x0][0x40c] ;  /* 0x00008180ff1607ac */ /* 0x000f2c0008000800 */
[C---:B-----5:R-:W-:Y:S02]  /*1b80*/  @P1 SHF.L.U32 R99, R6.reuse, 0x10, RZ ;  /* 0x0000001006631819 */ /* 0x060fe400000006ff */
[----:B------:R-:W-:Y:S01]  /*1b90*/  @P1 SHF.L.U32 R111, R7, 0x10, RZ ;  /* 0x00000010076f1819 */ /* 0x000fe200000006ff */
[----:B------:R-:W1:Y:S01]  /*1ba0*/  @UP0 LDCU UR23, c[0x0][0x40c] ;  /* 0x00008180ff1707ac */ /* 0x000e620008000800 */
[----:B------:R-:W-:-:S02]  /*1bb0*/  @P1 PRMT R88, R6, 0x7632, R88 ;  /* 0x0000763206581816 */ /* 0x000fc40000000058 */
[----:B------:R-:W-:Y:S01]  /*1bc0*/  @P1 PRMT R96, R7, 0x7632, R96 ;  /* 0x0000763207601816 */ /* 0x000fe20000000060 */
[----:B------:R-:W4:Y:S01]  /*1bd0*/  @UP0 LDCU UR21, c[0x0][0x40c] ;  /* 0x00008180ff1507ac */ /* 0x000f220008000800 */
[----:B------:R-:W4:Y:S01]  /*1be0*/  @UP0 LDCU UR5, c[0x0][0x40c] ;  /* 0x00008180ff0507ac */ /* 0x000f220008000800 */
[C---:B--2---:R-:W-:Y:S02]  /*1bf0*/  SHF.L.U32 R92, R75.reuse, 0x10, RZ ;  /* 0x000000104b5c7819 */ /* 0x044fe400000006ff */
[----:B------:R-:W-:Y:S02]  /*1c00*/  PRMT R98, R75, 0x7632, R98 ;  /* 0x000076324b627816 */ /* 0x000fe40000000062 */
[----:B------:R-:W-:Y:S01]  /*1c10*/  SHF.L.U32 R94, R72, 0x10, RZ ;  /* 0x00000010485e7819 */ /* 0x000fe200000006ff */
[----:B-1----:R-:W-:Y:S01]  /*1c20*/  @P1 FFMA.FTZ R92, R111, UR23, R92 ;  /* 0x000000176f5c1c23 */ /* 0x002fe2000801005c */
[C---:B------:R-:W-:Y:S02]  /*1c30*/  SHF.L.U32 R82, R73.reuse, 0x10, RZ ;  /* 0x0000001049527819 */ /* 0x040fe400000006ff */
[----:B------:R-:W-:Y:S01]  /*1c40*/  PRMT R84, R73, 0x7632, R84 ;  /* 0x0000763249547816 */ /* 0x000fe20000000054 */
[----:B------:R-:W-:Y:S01]  /*1c50*/  @P1 IMAD.U32 R73, R4, 0x10000, RZ ;  /* 0x0001000004491824 */ /* 0x000fe200078e00ff */
[----:B------:R-:W-:-:S02]  /*1c60*/  @P1 SHF.L.U32 R75, R5, 0x10, RZ ;  /* 0x00000010054b1819 */ /* 0x000fc400000006ff */
[C---:B------:R-:W-:Y:S01]  /*1c70*/  SHF.L.U32 R90, R74.reuse, 0x10, RZ ;  /* 0x000000104a5a7819 */ /* 0x040fe200000006ff */
[----:B0-----:R-:W-:Y:S01]  /*1c80*/  @P1 FFMA.FTZ R94, R73, UR4, R94 ;  /* 0x00000004495e1c23 */ /* 0x001fe2000801005e */
[----:B------:R-:W0:Y:S01]  /*1c90*/  @UP0 LDCU UR4, c[0x0][0x40c] ;  /* 0x00008180ff0407ac */ /* 0x000e220008000800 */
[----:B---3--:R-:W-:Y:S01]  /*1ca0*/  @P1 FFMA.FTZ R82, R75, UR20, R82 ;  /* 0x000000144b521c23 */ /* 0x008fe20008010052 */
[----:B------:R-:W-:Y:S01]  /*1cb0*/  PRMT R86, R74, 0x7632, R86 ;  /* 0x000076324a567816 */ /* 0x000fe20000000056 */
[----:B----4-:R-:W-:Y:S01]  /*1cc0*/  @P1 FFMA.FTZ R90, R99, UR22, R90 ;  /* 0x00000016635a1c23 */ /* 0x010fe2000801005a */
[----:B------:R-:W1:Y:S01]  /*1cd0*/  @UP0 LDCU UR20, c[0x0][0x40c] ;  /* 0x00008180ff1407ac */ /* 0x000e620008000800 */
[----:B------:R-:W-:Y:S02]  /*1ce0*/  PRMT R0, R72, 0x7632, R0 ;  /* 0x0000763248007816 */ /* 0x000fe40000000000 */
[----:B------:R-:W-:Y:S02]  /*1cf0*/  @P1 PRMT R74, R5, 0x7632, R74 ;  /* 0x00007632054a1816 */ /* 0x000fe4000000004a */
[----:B------:R-:W-:-:S02]  /*1d00*/  @P1 PRMT R72, R4, 0x7632, R72 ;  /* 0x0000763204481816 */ /* 0x000fc40000000048 */
[----:B------:R-:W-:Y:S02]  /*1d10*/  @P1 SHF.L.U32 R75, R74, 0x10, RZ ;  /* 0x000000104a4b1819 */ /* 0x000fe400000006ff */
[----:B------:R-:W-:Y:S02]  /*1d20*/  @P1 SHF.L.U32 R99, R88, 0x10, RZ ;  /* 0x0000001058631819 */ /* 0x000fe400000006ff */
[----:B------:R-:W-:Y:S02]  /*1d30*/  @P1 SHF.L.U32 R111, R96, 0x10, RZ ;  /* 0x00000010606f1819 */ /* 0x000fe400000006ff */
[----:B------:R-:W-:Y:S02]  /*1d40*/  SHF.L.U32 R84, R84, 0x10, RZ ;  /* 0x0000001054547819 */ /* 0x000fe400000006ff */
[----:B------:R-:W-:Y:S02]  /*1d50*/  @P1 SHF.L.U32 R73, R72, 0x10, RZ ;  /* 0x0000001048491819 */ /* 0x000fe400000006ff */
[----:B------:R-:W-:Y:S01]  /*1d60*/  SHF.L.U32 R96, R0, 0x10, RZ ;  /* 0x0000001000607819 */ /* 0x000fe200000006ff */
[----:B------:R-:W-:Y:S01]  /*1d70*/  @P1 FFMA.FTZ R84, R75, UR21, R84 ;  /* 0x000000154b541c23 */ /* 0x000fe20008010054 */
[----:B------:R-:W-:-:S02]  /*1d80*/  SHF.L.U32 R86, R86, 0x10, RZ ;  /* 0x0000001056567819 */ /* 0x000fc400000006ff */
[----:B------:R-:W-:Y:S01]  /*1d90*/  SHF.L.U32 R88, R98, 0x10, RZ ;  /* 0x0000001062587819 */ /* 0x000fe200000006ff */
[----:B------:R-:W-:Y:S01]  /*1da0*/  @P1 FFMA.FTZ R96, R73, UR5, R96 ;  /* 0x0000000549601c23 */ /* 0x000fe20008010060 */
[----:B------:R-:W-:Y:S01]  /*1db0*/  F2FP.BF16.F32.PACK_AB R73, RZ, R82 ;  /* 0x00000052ff49723e */ /* 0x000fe200000010ff */
[----:B-1----:R-:W-:Y:S01]  /*1dc0*/  @P1 FFMA.FTZ R86, R99, UR20, R86 ;  /* 0x0000001463561c23 */ /* 0x002fe20008010056 */
[----:B------:R-:W-:Y:S01]  /*1dd0*/  F2FP.BF16.F32.PACK_AB R74, RZ, R84 ;  /* 0x00000054ff4a723e */ /* 0x000fe200000010ff */
[----:B0-----:R-:W-:Y:S01]  /*1de0*/  @P1 FFMA.FTZ R88, R111, UR4, R88 ;  /* 0x000000046f581c23 */ /* 0x001fe20008010058 */
[----:B------:R-:W-:Y:S02]  /*1df0*/  F2FP.BF16.F32.PACK_AB R102, RZ, R92 ;  /* 0x0000005cff66723e */ /* 0x000fe400000010ff */
[----:B------:R-:W-:Y:S02]  /*1e00*/  F2FP.BF16.F32.PACK_AB R72, RZ, R94 ;  /* 0x0000005eff48723e */ /* 0x000fe400000010ff */
[----:B------:R-:W-:-:S02]  /*1e10*/  F2FP.BF16.F32.PACK_AB R98, RZ, R90 ;  /* 0x0000005aff62723e */ /* 0x000fc400000010ff */
[----:B------:R-:W-:Y:S02]  /*1e20*/  F2FP.BF16.F32.PACK_AB R75, RZ, R88 ;  /* 0x00000058ff4b723e */ /* 0x000fe400000010ff */
[----:B------:R-:W-:Y:S02]  /*1e30*/  F2FP.BF16.F32.PACK_AB R0, RZ, R96 ;  /* 0x00000060ff00723e */ /* 0x000fe400000010ff */
[----:B------:R-:W-:Y:S02]  /*1e40*/  F2FP.BF16.F32.PACK_AB R99, RZ, R86 ;  /* 0x00000056ff63723e */ /* 0x000fe400000010ff */
[----:B------:R-:W-:Y:S02]  /*1e50*/  PRMT R73, R73, 0x5410, R74 ;  /* 0x0000541049497816 */ /* 0x000fe4000000004a */
[----:B------:R-:W-:Y:S02]  /*1e60*/  PRMT R75, R102, 0x5410, R75 ;  /* 0x00005410664b7816 */ /* 0x000fe4000000004b */
[----:B------:R-:W-:-:S02]  /*1e70*/  PRMT R72, R72, 0x5410, R0 ;  /* 0x0000541048487816 */ /* 0x000fc40000000000 */
[----:B------:R-:W-:Y:S01]  /*1e80*/  PRMT R74, R98, 0x5410, R99 ;  /* 0x00005410624a7816 */ /* 0x000fe20000000063 */
[----:B------:R-:W-:Y:S06]  /*1e90*/  BRA `(.L_x_5517) ;  /* 0x0000000000c07947 */ /* 0x000fec0003800000 */
.L_x_5516:
[----:B------:R-:W0:Y:S01]  /*1ea0*/  @P1 LDC R82, c[0x0][0x40c] ;  /* 0x00010300ff521b82 */ /* 0x000e220000000800 */
[----:B--2--5:R-:W-:Y:S01]  /*1eb0*/  @P1 PRMT R72, R5, 0x7632, R72 ;  /* 0x0000763205481816 */ /* 0x024fe20000000048 */
[----:B------:R-:W-:Y:S01]  /*1ec0*/  HFMA2 R86, -RZ, RZ, 0, 0 ;  /* 0x00000000ff567431 */ /* 0x000fe200000001ff */
[----:B------:R-:W-:Y:S01]  /*1ed0*/  @P1 PRMT R73, R6, 0x7632, R73 ;  /* 0x0000763206491816 */ /* 0x000fe20000000049 */
[----:B------:R-:W-:Y:S01]  /*1ee0*/  IMAD.MOV.U32 R96, RZ, RZ, RZ ;  /* 0x000000ffff607224 */ /* 0x000fe200078e00ff */
[----:B------:R-:W-:Y:S01]  /*1ef0*/  @P1 PRMT R74, R7, 0x7632, R74 ;  /* 0x00007632074a1816 */ /* 0x000fe2000000004a */
[----:B------:R-:W-:Y:S01]  /*1f00*/  HFMA2 R94, -RZ, RZ, 0, 0 ;  /* 0x00000000ff5e7431 */ /* 0x000fe200000001ff */
[----:B------:R-:W-:Y:S01]  /*1f10*/  @P1 PRMT R0, R4, 0x7632, R0 ;  /* 0x0000763204001816 */ /* 0x000fe20000000000 */
[----:B------:R-:W2:Y:S01]  /*1f20*/  @P1 LDC R90, c[0x0][0x40c] ;  /* 0x00010300ff5a1b82 */ /* 0x000ea20000000800 */
[----:B------:R-:W-:Y:S02]  /*1f30*/  @P1 SHF.L.U32 R72, R72, 0x10, RZ ;  /* 0x0000001048481819 */ /* 0x000fe400000006ff */
[----:B------:R-:W-:-:S02]  /*1f40*/  @P1 SHF.L.U32 R73, R73, 0x10, RZ ;  /* 0x0000001049491819 */ /* 0x000fc400000006ff */
[----:B------:R-:W-:Y:S02]  /*1f50*/  @P1 SHF.L.U32 R74, R74, 0x10, RZ ;  /* 0x000000104a4a1819 */ /* 0x000fe400000006ff */
[----:B------:R-:W-:Y:S01]  /*1f60*/  @P1 SHF.L.U32 R0, R0, 0x10, RZ ;  /* 0x0000001000001819 */ /* 0x000fe200000006ff */
[----:B------:R-:W3:Y:S01]  /*1f70*/  @P1 LDC R92, c[0x0][0x40c] ;  /* 0x00010300ff5c1b82 */ /* 0x000ee20000000800 */
[----:B------:R-:W-:Y:S02]  /*1f80*/  MOV R84, RZ ;  /* 0x000000ff00547202 */ /* 0x000fe40000000f00 */
[----:B------:R-:W-:-:S05]  /*1f90*/  MOV R88, RZ ;  /* 0x000000ff00587202 */ /* 0x000fca0000000f00 */
[----:B------:R-:W4:Y:S01]  /*1fa0*/  @P1 LDC R99, c[0x0][0x40c] ;  /* 0x00010300ff631b82 */ /* 0x000f220000000800 */
[----:B0-----:R-:W-:Y:S01]  /*1fb0*/  @P1 FMUL.FTZ R84, R72, R82 ;  /* 0x0000005248541220 */ /* 0x001fe20000410000 */
[----:B------:R-:W-:Y:S02]  /*1fc0*/  @P1 SHF.L.U32 R72, R5, 0x10, RZ ;  /* 0x0000001005481819 */ /* 0x000fe400000006ff */
[----:B------:R-:W-:-:S04]  /*1fd0*/  MOV R82, RZ ;  /* 0x000000ff00527202 */ /* 0x000fc80000000f00 */
[----:B------:R-:W0:Y:S01]  /*1fe0*/  @P1 LDC R111, c[0x0][0x40c] ;  /* 0x00010300ff6f1b82 */ /* 0x000e220000000800 */
[----:B--2---:R-:W-:Y:S01]  /*1ff0*/  @P1 FMUL.FTZ R86, R73, R90 ;  /* 0x0000005a49561220 */ /* 0x004fe20000410000 */
[----:B------:R-:W-:Y:S01]  /*2000*/  HFMA2 R90, -RZ, RZ, 0, 0 ;  /* 0x00000000ff5a7431 */ /* 0x000fe200000001ff */
[----:B------:R-:W-:-:S05]  /*2010*/  @P1 SHF.L.U32 R73, R6, 0x10, RZ ;  /* 0x0000001006491819 */ /* 0x000fca00000006ff */
[----:B------:R-:W2:Y:S01]  /*2020*/  @P1 LDC R98, c[0x0][0x40c] ;  /* 0x00010300ff621b82 */ /* 0x000ea20000000800 */
[----:B---3--:R-:W-:Y:S01]  /*2030*/  @P1 FMUL.FTZ R88, R74, R92 ;  /* 0x0000005c4a581220 */ /* 0x008fe20000410000 */
[----:B------:R-:W-:Y:S02]  /*2040*/  @P1 SHF.L.U32 R74, R7, 0x10, RZ ;  /* 0x00000010074a1819 */ /* 0x000fe400000006ff */
[----:B------:R-:W-:-:S04]  /*2050*/  MOV R92, RZ ;  /* 0x000000ff005c7202 */ /* 0x000fc80000000f00 */
[----:B------:R-:W3:Y:S01]  /*2060*/  @P1 LDC R75, c[0x0][0x40c] ;  /* 0x00010300ff4b1b82 */ /* 0x000ee20000000800 */
[----:B----4-:R-:W-:Y:S01]  /*2070*/  @P1 FMUL.FTZ R96, R0, R99 ;  /* 0x0000006300601220 */ /* 0x010fe20000410000 */
[----:B------:R-:W-:-:S06]  /*2080*/  @P1 IMAD.U32 R0, R4, 0x10000, RZ ;  /* 0x0001000004001824 */ /* 0x000fcc00078e00ff */
[----:B------:R-:W4:Y:S01]  /*2090*/  @P1 LDC R102, c[0x0][0x40c] ;  /* 0x00010300ff661b82 */ /* 0x000f220000000800 */
[----:B0-----:R-:W-:Y:S01]  /*20a0*/  @P1 FMUL.FTZ R82, R72, R111 ;  /* 0x0000006f48521220 */ /* 0x001fe20000410000 */
[----:B--2---:R-:W-:-:S04]  /*20b0*/  @P1 FMUL.FTZ R90, R73, R98 ;  /* 0x00000062495a1220 */ /* 0x004fc80000410000 */
[----:B------:R-:W-:Y:S02]  /*20c0*/  F2FP.BF16.F32.PACK_AB R73, RZ, R82 ;  /* 0x00000052ff49723e */ /* 0x000fe400000010ff */
[----:B------:R-:W-:Y:S01]  /*20d0*/  F2FP.BF16.F32.PACK_AB R98, RZ, R86 ;  /* 0x00000056ff62723e */ /* 0x000fe200000010ff */
[----:B---3--:R-:W-:Y:S01]  /*20e0*/  @P1 FMUL.FTZ R94, R0, R75 ;  /* 0x0000004b005e1220 */ /* 0x008fe20000410000 */
[----:B------:R-:W-:Y:S02]  /*20f0*/  F2FP.BF16.F32.PACK_AB R75, RZ, R90 ;  /* 0x0000005aff4b723e */ /* 0x000fe400000010ff */
[----:B------:R-:W-:Y:S02]  /*2100*/  F2FP.BF16.F32.PACK_AB R0, RZ, R96 ;  /* 0x00000060ff00723e */ /* 0x000fe400000010ff */
[----:B------:R-:W-:Y:S01]  /*2110*/  F2FP.BF16.F32.PACK_AB R72, RZ, R94 ;  /* 0x0000005eff48723e */ /* 0x000fe200000010ff */
[----:B----4-:R-:W-:Y:S01]  /*2120*/  @P1 FMUL.FTZ R92, R74, R102 ;  /* 0x000000664a5c1220 */ /* 0x010fe20000410000 */
[----:B------:R-:W-:-:S02]  /*2130*/  F2FP.BF16.F32.PACK_AB R74, RZ, R84 ;  /* 0x00000054ff4a723e */ /* 0x000fc400000010ff */
[----:B------:R-:W-:Y:S02]  /*2140*/  F2FP.BF16.F32.PACK_AB R102, RZ, R88 ;  /* 0x00000058ff66723e */ /* 0x000fe400000010ff */
[----:B------:R-:W-:Y:S02]  /*2150*/  F2FP.BF16.F32.PACK_AB R99, RZ, R92 ;  /* 0x0000005cff63723e */ /* 0x000fe400000010ff */
[----:B------:R-:W-:Y:S02]  /*2160*/  PRMT R73, R73, 0x5410, R74 ;  /* 0x0000541049497816 */ /* 0x000fe4000000004a */
[----:B------:R-:W-:Y:S02]  /*2170*/  PRMT R74, R75, 0x5410, R98 ;  /* 0x000054104b4a7816 */ /* 0x000fe40000000062 */
[----:B------:R-:W-:Y:S02]  /*2180*/  PRMT R72, R72, 0x5410, R0 ;  /* 0x0000541048487816 */ /* 0x000fe40000000000 */
[----:B------:R-:W-:-:S07]  /*2190*/  PRMT R75, R99, 0x5410, R102 ;  /* 0x00005410634b7816 */ /* 0x000fce0000000066 */
.L_x_5517:
[----:B------:R-:W-:Y:S01]  /*21a0*/  FADD.FTZ R0, RZ, R79 ;  /* 0x0000004fff007221 */ /* 0x000fe20000010000 */
[----:B------:R-:W0:Y:S01]  /*21b0*/  S2UR UR5, SR_CgaCtaId ;  /* 0x00000000000579c3 */ /* 0x000e220000008800 */
        /* <DEDUP_REMOVED lines=116> */
[----:B------:R-:W-:-:S04]  /*2900*/  @!P1 SHF.R.U32.HI R0, RZ, 0x2, R76 ;  /* 0x00000002ff009819 */ /* 0x000fc8000001164c */
[----:B------:R-:W0:Y:S01]  /*2910*/  SHFL.BFLY PT, R102, R99, 0x2, 0x1f ;  /* 0x0c401f0063667f89 */ /* 0x000e2200000e0000 */
[----:B------:R-:W-:Y:S01]  /*2920*/  @!P1 LOP3.LUT R100, R0, 0x38, RZ, 0xc0, !PT ;  /* 0x0000003800649812 */ /* 0x000fe200078ec0ff */
[----:B0-----:R-:W-:-:S05]  /*2930*/  FADD.FTZ R102, R99, R102 ;  /* 0x0000006663667221 */ /* 0x001fca0000010000 */
[----:B------:R-:W0:Y:S02]  /*2940*/  SHFL.BFLY PT, R111, R102, 0x4, 0x1f ;  /* 0x0c801f00666f7f89 */ /* 0x000e2400000e0000 */
[----:B0-----:R-:W-:Y:S01]  /*2950*/  FADD.FTZ R111, R102, R111 ;  /* 0x0000006f666f7221 */ /* 0x001fe20000010000 */
[----:B------:R-:W-:Y:S02]  /*2960*/  MOV R102, RZ ;  /* 0x000000ff00667202 */ /* 0x000fe40000000f00 */
[----:B------:R-:W-:Y:S02]  /*2970*/  @!P2 MOV R102, 0x400 ;  /* 0x000004000066a802 */ /* 0x000fe40000000f00 */
[----:B------:R-:W0:Y:S02]  /*2980*/  SHFL.BFLY PT, R104, R111, 0x8, 0x1f ;  /* 0x0d001f006f687f89 */ /* 0x000e2400000e0000 */
[----:B------:R-:W-:Y:S01]  /*2990*/  I2FP.F32.U32 R73, R102 ;  /* 0x0000006600497245 */ /* 0x000fe20000201000 */
[----:B0-----:R-:W-:Y:S01]  /*29a0*/  FADD.FTZ R104, R111, R104 ;  /* 0x000000686f687221 */ /* 0x001fe20000010000 */
[----:B------:R-:W-:-:S04]  /*29b0*/  CS2R R110, SRZ ;  /* 0x00000000006e7805 */ /* 0x000fc8000001ff00 */
[----:B------:R-:W0:Y:S02]  /*29c0*/  SHFL.BFLY PT, R106, R104, 0x10, 0x1f ;  /* 0x0e001f00686a7f89 */ /* 0x000e2400000e0000 */
[----:B0-----:R-:W-:Y:S01]  /*29d0*/  FADD.FTZ R99, R104, R106 ;  /* 0x0000006a68637221 */ /* 0x001fe20000010000 */
[----:B------:R-:W-:Y:S01]  /*29e0*/  @!P2 LEA R104, R78, UR4, 0x3 ;  /* 0x000000044e68ac11 */ /* 0x000fe2000f8e18ff */
[----:B------:R-:W0:Y:S04]  /*29f0*/  SHFL.DOWN PT, R106, R102, 0x4, 0x1f ;  /* 0x08801f00666a7f89 */ /* 0x000e2800000e0000 */
[----:B------:R-:W-:Y:S01]  /*2a00*/  @!P1 STS.64 [R100+UR4], R98 ;  /* 0x0000006264009988 */ /* 0x000fe20008000a04 */
[----:B------:R-:W-:Y:S01]  /*2a10*/  BAR.SYNC.DEFER_BLOCKING 0x0 ;  /* 0x0000000000007b1d */ /* 0x000fe20000010000 */
[----:B------:R-:W-:Y:S01]  /*2a20*/  ISETP.NE.AND P1, PT, R76, RZ, PT ;  /* 0x000000ff4c00720c */ /* 0x000fe20003f25270 */
[----:B0-----:R-:W-:Y:S01]  /*2a30*/  IMAD.IADD R112, R106, 0x1, R102 ;  /* 0x000000016a707824 */ /* 0x001fe200078e0266 */
[----:B------:R-:W-:-:S04]  /*2a40*/  I2FP.F32.S32 R75, R106 ;  /* 0x0000006a004b7245 */ /* 0x000fc80000201400 */
[----:B------:R-:W-:Y:S01]  /*2a50*/  I2FP.F32.S32 R0, R112 ;  /* 0x0000007000007245 */ /* 0x000fe20000201400 */
[----:B------:R-:W-:Y:S03]  /*2a60*/  SHFL.DOWN PT, R2, R112, 0x2, 0x1f ;  /* 0x08401f0070027f89 */ /* 0x000fe600000e0000 */
[----:B------:R-:W0:Y:S01]  /*2a70*/  MUFU.RCP R114, R0 ;  /* 0x0000000000727308 */ /* 0x000e220000001000 */
[----:B------:R-:W2:Y:S04]  /*2a80*/  @!P2 LDS.64 R110, [R104] ;  /* 0x00000000686ea984 */ /* 0x000ea80000000a00 */
[----:B--2---:R-:W2:Y:S04]  /*2a90*/  SHFL.DOWN PT, R108, R110, 0x4, 0x1f ;  /* 0x08801f006e6c7f89 */ /* 0x004ea800000e0000 */
[----:B------:R-:W3:Y:S01]  /*2aa0*/  SHFL.DOWN PT, R72, R111, 0x4, 0x1f ;  /* 0x08801f006f487f89 */ /* 0x000ee200000e0000 */
[C---:B--2---:R-:W-:Y:S01]  /*2ab0*/  FMUL.FTZ R74, R108.reuse, R75 ;  /* 0x0000004b6c4a7220 */ /* 0x044fe20000410000 */
[----:B------:R-:W-:-:S03]  /*2ac0*/  FADD.FTZ R108, -R108, R110 ;  /* 0x0000006e6c6c7221 */ /* 0x000fc60000010100 */
[----:B------:R-:W-:Y:S01]  /*2ad0*/  FFMA.FTZ R3, R73, R110, R74 ;  /* 0x0000006e49037223 */ /* 0x000fe2000001004a */
[----:B------:R-:W-:Y:S01]  /*2ae0*/  FMUL.FTZ R108, R108, R108 ;  /* 0x0000006c6c6c7220 */ /* 0x000fe20000410000 */
[----:B---3--:R-:W-:Y:S01]  /*2af0*/  FADD.FTZ R111, R72, R111 ;  /* 0x0000006f486f7221 */ /* 0x008fe20000010000 */
[-C--:B------:R-:W-:Y:S01]  /*2b00*/  IADD3 R72, PT, PT, R112, R2.reuse, RZ ;  /* 0x0000000270487210 */ /* 0x080fe20007ffe0ff */
[----:B0-----:R-:W-:Y:S01]  /*2b10*/  FMUL.FTZ R3, R114, R3 ;  /* 0x0000000372037220 */ /* 0x001fe20000410000 */
[----:B------:R-:W-:Y:S01]  /*2b20*/  FMUL.FTZ R108, R108, R73 ;  /* 0x000000496c6c7220 */ /* 0x000fe20000410000 */
[----:B------:R-:W-:Y:S02]  /*2b30*/  I2FP.F32.S32 R2, R2 ;  /* 0x0000000200027245 */ /* 0x000fe40000201400 */
[----:B------:R-:W-:Y:S01]  /*2b40*/  I2FP.F32.S32 R73, R72 ;  /* 0x0000004800497245 */ /* 0x000fe20000201400 */
[----:B------:R-:W0:Y:S01]  /*2b50*/  SHFL.DOWN PT, R74, R3, 0x2, 0x1f ;  /* 0x08401f00034a7f89 */ /* 0x000e2200000e0000 */
[----:B------:R-:W-:-:S02]  /*2b60*/  FMUL.FTZ R108, R108, R75 ;  /* 0x0000004b6c6c7220 */ /* 0x000fc40000410000 */
[----:B------:R-:W2:Y:S01]  /*2b70*/  MUFU.RCP R98, R73 ;  /* 0x0000004900627308 */ /* 0x000ea20000001000 */
[----:B------:R-:W3:Y:S01]  /*2b80*/  SHFL.DOWN PT, R75, R72, 0x1, 0x1f ;  /* 0x08201f00484b7f89 */ /* 0x000ee200000e0000 */
[----:B------:R-:W-:-:S05]  /*2b90*/  FFMA.FTZ R108, R114, R108, R111 ;  /* 0x0000006c726c7223 */ /* 0x000fca000001006f */
[----:B------:R-:W4:Y:S01]  /*2ba0*/  SHFL.DOWN PT, R99, R108, 0x2, 0x1f ;  /* 0x08401f006c637f89 */ /* 0x000f2200000e0000 */
[----:B0-----:R-:W-:Y:S01]  /*2bb0*/  FMUL.FTZ R111, R74, R2 ;  /* 0x000000024a6f7220 */ /* 0x001fe20000410000 */
[----:B------:R-:W-:-:S03]  /*2bc0*/  FADD.FTZ R74, R3, -R74 ;  /* 0x8000004a034a7221 */ /* 0x000fc60000010000 */
[----:B------:R-:W-:Y:S01]  /*2bd0*/  FFMA.FTZ R111, R0, R3, R111 ;  /* 0x00000003006f7223 */ /* 0x000fe2000001006f */
[----:B------:R-:W-:Y:S01]  /*2be0*/  FMUL.FTZ R3, R74, R74 ;  /* 0x0000004a4a037220 */ /* 0x000fe20000410000 */
[----:B---3--:R-:W-:Y:S02]  /*2bf0*/  IADD3 R72, PT, PT, R72, R75, RZ ;  /* 0x0000004b48487210 */ /* 0x008fe40007ffe0ff */
[----:B--2---:R-:W-:Y:S01]  /*2c00*/  FMUL.FTZ R74, R98, R111 ;  /* 0x0000006f624a7220 */ /* 0x004fe20000410000 */
[----:B------:R-:W-:Y:S01]  /*2c10*/  FMUL.FTZ R3, R0, R3 ;  /* 0x0000000300037220 */ /* 0x000fe20000410000 */
[----:B----4-:R-:W-:Y:S01]  /*2c20*/  FADD.FTZ R99, R108, R99 ;  /* 0x000000636c637221 */ /* 0x010fe20000010000 */
[----:B------:R-:W-:Y:S02]  /*2c30*/  I2FP.F32.S32 R72, R72 ;  /* 0x0000004800487245 */ /* 0x000fe40000201400 */
[----:B------:R-:W0:Y:S01]  /*2c40*/  SHFL.DOWN PT, R111, R74, 0x1, 0x1f ;  /* 0x08201f004a6f7f89 */ /* 0x000e2200000e0000 */
[----:B------:R-:W-:Y:S01]  /*2c50*/  FMUL.FTZ R3, R3, R2 ;  /* 0x0000000203037220 */ /* 0x000fe20000410000 */
[----:B------:R-:W-:-:S02]  /*2c60*/  I2FP.F32.S32 R75, R75 ;  /* 0x0000004b004b7245 */ /* 0x000fc40000201400 */
[----:B------:R-:W2:Y:S01]  /*2c70*/  MUFU.RCP R72, R72 ;  /* 0x0000004800487308 */ /* 0x000ea20000001000 */
[----:B------:R-:W-:-:S05]  /*2c80*/  FFMA.FTZ R3, R98, R3, R99 ;  /* 0x0000000362037223 */ /* 0x000fca0000010063 */
[----:B------:R-:W3:Y:S01]  /*2c90*/  SHFL.DOWN PT, R0, R3, 0x1, 0x1f ;  /* 0x08201f0003007f89 */ /* 0x000ee200000e0000 */
[----:B0-----:R-:W-:Y:S01]  /*2ca0*/  FADD.FTZ R2, R74, -R111 ;  /* 0x8000006f4a027221 */ /* 0x001fe20000010000 */
[----:B------:R-:W-:-:S03]  /*2cb0*/  FMUL.FTZ R98, R111, R75 ;  /* 0x0000004b6f627220 */ /* 0x000fc60000410000 */
[----:B------:R-:W-:Y:S01]  /*2cc0*/  FMUL.FTZ R2, R2, R2 ;  /* 0x0000000202027220 */ /* 0x000fe20000410000 */
[C---:B------:R-:W-:Y:S02]  /*2cd0*/  FFMA.FTZ R99, R73.reuse, R74, R98 ;  /* 0x0000004a49637223 */ /* 0x040fe40000010062 */
[----:B------:R-:W0:Y:S01]  /*2ce0*/  LDC R98, c[0x0][0x448] ;  /* 0x00011200ff627b82 */ /* 0x000e220000000800 */
[----:B------:R-:W-:Y:S01]  /*2cf0*/  FMUL.FTZ R2, R73, R2 ;  /* 0x0000000249027220 */ /* 0x000fe20000410000 */
[----:B--2---:R-:W-:Y:S01]  /*2d00*/  FMUL.FTZ R99, R72, R99 ;  /* 0x0000006348637220 */ /* 0x004fe20000410000 */
[----:B---3--:R-:W-:Y:S02]  /*2d10*/  FADD.FTZ R73, R3, R0 ;  /* 0x0000000003497221 */ /* 0x008fe40000010000 */
[----:B------:R-:W-:-:S03]  /*2d20*/  FMUL.FTZ R2, R2, R75 ;  /* 0x0000004b02027220 */ /* 0x000fc60000410000 */
[----:B------:R-:W2:Y:S01]  /*2d30*/  SHFL.IDX PT, R99, R99, RZ, 0x1f ;  /* 0x00001fff63637589 */ /* 0x000ea200000e0000 */
[----:B------:R-:W-:Y:S02]  /*2d40*/  FFMA.FTZ R0, R72, R2, R73 ;  /* 0x0000000248007223 */ /* 0x000fe40000010049 */
[----:B------:R-:W3:Y:S03]  /*2d50*/  @!P1 LDC.64 R72, c[0x0][0x3c0] ;  /* 0x0000f000ff489b82 */ /* 0x000ee60000000a00 */
[----:B------:R-:W0:Y:S05]  /*2d60*/  SHFL.IDX PT, R111, R0, RZ, 0x1f ;  /* 0x00001fff006f7589 */ /* 0x000e2a00000e0000 */
[----:B------:R-:W4:Y:S01]  /*2d70*/  @!P1 LDC.64 R2, c[0x0][0x3c8] ;  /* 0x0000f200ff029b82 */ /* 0x000f220000000a00 */
[----:B--2---:R-:W-:-:S05]  /*2d80*/  FMUL.FTZ R74, R99, R99 ;  /* 0x00000063634a7220 */ /* 0x004fca0000410000 */
[----:B------:R-:W-:Y:S01]  /*2d90*/  FSEL R75, R74, RZ, P0 ;  /* 0x000000ff4a4b7208 */ /* 0x000fe20000000000 */
[----:B0-----:R-:W-:Y:S01]  /*2da0*/  FFMA.FTZ R74, R111, UR15, R98 ;  /* 0x0000000f6f4a7c23 */ /* 0x001fe20008010062 */
[----:B------:R-:W-:-:S03]  /*2db0*/  MOV R111, UR7 ;  /* 0x00000007006f7c02 */ /* 0x000fc60008000f00 */
[----:B------:R-:W-:Y:S01]  /*2dc0*/  FADD.FTZ R75, R74, R75 ;  /* 0x0000004b4a4b7221 */ /* 0x000fe20000010000 */
[----:B------:R-:W-:Y:S01]  /*2dd0*/  MOV R74, UR7 ;  /* 0x00000007004a7c02 */ /* 0x000fe20008000f00 */
[----:B---3--:R-:W-:-:S04]  /*2de0*/  @!P1 IMAD.WIDE R72, R111, 0x4, R72 ;  /* 0x000000046f489825 */ /* 0x008fc800078e0248 */
[----:B------:R-:W0:Y:S01]  /*2df0*/  MUFU.RSQ R75, R75 ;  /* 0x0000004b004b7308 */ /* 0x000e220000001400 */
[----:B----4-:R-:W-:Y:S01]  /*2e00*/  @!P1 IMAD.WIDE R2, R74, 0x4, R2 ;  /* 0x000000044a029825 */ /* 0x010fe200078e0202 */
[----:B------:R2:W-:Y:S04]  /*2e10*/  @!P1 STG.E desc[UR12][R72.64], R99 ;  /* 0x0000006348009986 */ /* 0x0005e8000c10190c */
[----:B0-----:R2:W-:Y:S01]  /*2e20*/  @!P1 STG.E desc[UR12][R2.64], R75 ;  /* 0x0000004b02009986 */ /* 0x0015e2000c10190c */
[----:B------:R-:W-:Y:S05]  /*2e30*/  BRA.U !UP0, `(.L_x_5518) ;  /* 0x00000009080c7547 */ /* 0x000fea000b800000 */
[----:B------:R-:W-:Y:S01]  /*2e40*/  UIADD3 UR4, UPT, UPT, UR6, -0x1, URZ ;  /* 0xffffffff06047890 */ /* 0x000fe2000fffe0ff */
[----:B--2---:R-:W-:-:S03]  /*2e50*/  FSEL R72, R99, RZ, !P0 ;  /* 0x000000ff63487208 */ /* 0x004fc60004000000 */
[----:B------:R-:W-:Y:S02]  /*2e60*/  UIMAD UR4, UR4, UR14, URZ ;  /* 0x0000000e040472a4 */ /* 0x000fe4000f8e02ff */
        /* <DEDUP_REMOVED lines=32> */
[----:B------:R-:W-:Y:S01]  /*3070*/  USHF.R.S32.HI UR5, URZ, 0x1f, UR4 ;  /* 0x0000001fff057899 */ /* 0x000fe20008011404 */
[----:B------:R-:W0:Y:S01]  /*3080*/  LDC.64 R72, c[0x0][0x428] ;  /* 0x00010a00ff487b82 */ /* 0x000e220000000a00 */
[C---:B------:R-:W-:Y:S01]  /*3090*/  FMUL.FTZ R3, R75.reuse, R0 ;  /* 0x000000004b037220 */ /* 0x040fe20000410000 */
[C---:B------:R-:W-:Y:S01]  /*30a0*/  FMUL.FTZ R2, R75.reuse, R2 ;  /* 0x000000024b027220 */ /* 0x040fe20000410000 */
[----:B------:R-:W-:Y:S01]  /*30b0*/  ULEA.HI UR5, UR5, UR4, URZ, 0x3 ;  /* 0x0000000405057291 */ /* 0x000fe2000f8f18ff */
[C---:B------:R-:W-:Y:S01]  /*30c0*/  FMUL.FTZ R85, R75.reuse, R104 ;  /* 0x000000684b557220 */ /* 0x040fe20000410000 */
[C---:B------:R-:W-:Y:S01]  /*30d0*/  FMUL.FTZ R81, R75.reuse, R100 ;  /* 0x000000644b517220 */ /* 0x040fe20000410000 */
[C---:B------:R-:W-:Y:S01]  /*30e0*/  FMUL.FTZ R79, R75.reuse, R108 ;  /* 0x0000006c4b4f7220 */ /* 0x040fe20000410000 */
[C---:B------:R-:W-:Y:S01]  /*30f0*/  FMUL.FTZ R101, R75.reuse, R94 ;  /* 0x0000005e4b657220 */ /* 0x040fe20000410000 */
[C---:B------:R-:W-:Y:S01]  /*3100*/  FMUL.FTZ R107, R75.reuse, R92 ;  /* 0x0000005c4b6b7220 */ /* 0x040fe20000410000 */
[----:B------:R-:W-:Y:S01]  /*3110*/  MOV R87, UR5 ;  /* 0x0000000500577c02 */ /* 0x000fe20008000f00 */
[C---:B------:R-:W-:Y:S01]  /*3120*/  FMUL.FTZ R77, R75.reuse, R74 ;  /* 0x0000004a4b4d7220 */ /* 0x040fe20000410000 */
[C---:B------:R-:W-:Y:S01]  /*3130*/  FMUL.FTZ R98, R75.reuse, R98 ;  /* 0x000000624b627220 */ /* 0x040fe20000410000 */
[----:B------:R-:W-:Y:S01]  /*3140*/  FMUL.FTZ R102, R75, R102 ;  /* 0x000000664b667220 */ /* 0x000fe20000410000 */
[----:B------:R-:W-:Y:S01]  /*3150*/  LEA.HI.SX32 R87, R87, R76, 0x1d ;  /* 0x0000004c57577211 */ /* 0x000fe200078feaff */
[C---:B------:R-:W-:Y:S01]  /*3160*/  FMUL.FTZ R106, R75.reuse, R106 ;  /* 0x0000006a4b6a7220 */ /* 0x040fe20000410000 */
[C---:B------:R-:W-:Y:S01]  /*3170*/  FMUL.FTZ R110, R75.reuse, R110 ;  /* 0x0000006e4b6e7220 */ /* 0x040fe20000410000 */
[----:B------:R-:W-:Y:S01]  /*3180*/  FMUL.FTZ R93, R75, R112 ;  /* 0x000000704b5d7220 */ /* 0x000fe20000410000 */
[----:B------:R-:W-:Y:S01]  /*3190*/  IADD3 R89, PT, PT, R87, 0x100, RZ ;  /* 0x0000010057597810 */ /* 0x000fe20007ffe0ff */
[----:B------:R-:W-:Y:S01]  /*31a0*/  FMUL.FTZ R114, R75, R114 ;  /* 0x000000724b727220 */ /* 0x000fe20000410000 */
[----:B------:R-:W-:Y:S01]  /*31b0*/  IADD3 R91, PT, PT, R87, 0x200, RZ ;  /* 0x00000200575b7810 */ /* 0x000fe20007ffe0ff */
        /* <DEDUP_REMOVED lines=18> */
[----:B------:R-:W-:Y:S01]  /*32e0*/  IADD3 R99, PT, PT, R87, 0x300, RZ ;  /* 0x0000030057637810 */ /* 0x000fe20007ffe0ff */
[----:B------:R-:W-:Y:S01]  /*32f0*/  FFMA.FTZ R75, R85, R66, R34 ;  /* 0x00000042554b7223 */ /* 0x000fe20000010022 */
[----:B------:R-:W-:Y:S01]  /*3300*/  FFMA.FTZ R3, R3, R68, R36 ;  /* 0x0000004403037223 */ /* 0x000fe20000010024 */
[----:B------:R-:W-:Y:S01]  /*3310*/  FFMA.FTZ R2, R2, R69, R37 ;  /* 0x0000004502027223 */ /* 0x000fe20000010025 */
[----:B0-----:R-:W-:-:S04]  /*3320*/  IMAD.WIDE.U32 R84, R87, 0x10, R72 ;  /* 0x0000001057547825 */ /* 0x001fc800078e0048 */
[----:B------:R-:W-:Y:S01]  /*3330*/  FFMA.FTZ R74, R81, R64, R32 ;  /* 0x00000040514a7223 */ /* 0x000fe20000010020 */
[----:B------:R-:W-:Y:S01]  /*3340*/  FFMA.FTZ R82, R83, R56, R24 ;  /* 0x0000003853527223 */ /* 0x000fe20000010018 */
[----:B------:R-:W-:Y:S01]  /*3350*/  FFMA.FTZ R83, R97, R58, R26 ;  /* 0x0000003a61537223 */ /* 0x000fe2000001001a */
[----:B------:R-:W-:-:S04]  /*3360*/  IMAD.WIDE.U32 R86, R89, 0x10, R72 ;  /* 0x0000001059567825 */ /* 0x000fc800078e0048 */
[----:B------:R-:W-:Y:S01]  /*3370*/  FFMA.FTZ R81, R118, R57, R25 ;  /* 0x0000003976517223 */ /* 0x000fe20000010019 */
[----:B------:R-:W-:Y:S01]  /*3380*/  FFMA.FTZ R98, R98, R71, R39 ;  /* 0x0000004762627223 */ /* 0x000fe20000010027 */
[----:B------:R-:W-:Y:S01]  /*3390*/  FFMA.FTZ R97, R115, R54, R22 ;  /* 0x0000003673617223 */ /* 0x000fe20000010016 */
[----:B------:R-:W-:-:S04]  /*33a0*/  IMAD.WIDE.U32 R88, R91, 0x10, R72 ;  /* 0x000000105b587825 */ /* 0x000fc800078e0048 */
[----:B------:R-:W-:Y:S01]  /*33b0*/  FFMA.FTZ R100, R100, R55, R23 ;  /* 0x0000003764647223 */ /* 0x000fe20000010017 */
[----:B------:R-:W-:Y:S01]  /*33c0*/  FFMA.FTZ R106, R106, R67, R35 ;  /* 0x000000436a6a7223 */ /* 0x000fe20000010023 */
[----:B------:R-:W-:Y:S01]  /*33d0*/  F2FP.BF16.F32.PACK_AB R82, R81, R82 ;  /* 0x000000525152723e */ /* 0x000fe200000010ff */
[----:B------:R-:W-:-:S04]  /*33e0*/  IMAD.WIDE.U32 R90, R99, 0x10, R72 ;  /* 0x00000010635a7825 */ /* 0x000fc800078e0048 */
[----:B------:R-:W-:Y:S01]  /*33f0*/  FFMA.FTZ R73, R77, R70, R38 ;  /* 0x000000464d497223 */ /* 0x000fe20000010026 */
[----:B------:R-:W-:Y:S01]  /*3400*/  F2FP.BF16.F32.PACK_AB R72, R2, R3 ;  /* 0x000000030248723e */ /* 0x000fe200000010ff */
[----:B------:R-:W-:Y:S01]  /*3410*/  FFMA.FTZ R99, R123, R50, R18 ;  /* 0x000000327b637223 */ /* 0x000fe20000010012 */
[----:B------:R-:W-:Y:S01]  /*3420*/  FFMA.FTZ R2, R80, R51, R19 ;  /* 0x0000003350027223 */ /* 0x000fe20000010013 */
[----:B------:R-:W-:Y:S01]  /*3430*/  FFMA.FTZ R77, R102, R65, R33 ;  /* 0x00000041664d7223 */ /* 0x000fe20000010021 */
        /* <DEDUP_REMOVED lines=20> */
[----:B------:R-:W-:-:S02]  /*3580*/  F2FP.BF16.F32.PACK_AB R75, R106, R75 ;  /* 0x0000004b6a4b723e */ /* 0x000fc400000010ff */
[----:B------:R-:W-:Y:S02]  /*3590*/  F2FP.BF16.F32.PACK_AB R74, R77, R74 ;  /* 0x0000004a4d4a723e */ /* 0x000fe400000010ff */
[----:B------:R-:W-:Y:S02]  /*35a0*/  F2FP.BF16.F32.PACK_AB R83, R122, R83 ;  /* 0x000000537a53723e */ /* 0x000fe400000010ff */
[----:B------:R-:W-:Y:S01]  /*35b0*/  F2FP.BF16.F32.PACK_AB R81, R114, R81 ;  /* 0x000000517251723e */ /* 0x000fe200000010ff */
[----:B------:R0:W-:Y:S01]  /*35c0*/  STG.E.128 desc[UR12][R84.64], R72 ;  /* 0x0000004854007986 */ /* 0x0001e2000c101d0c */
[----:B------:R-:W-:Y:S02]  /*35d0*/  F2FP.BF16.F32.PACK_AB R80, R110, R79 ;  /* 0x0000004f6e50723e */ /* 0x000fe400000010ff */
[----:B------:R-:W-:Y:S02]  /*35e0*/  F2FP.BF16.F32.PACK_AB R98, R3, R98 ;  /* 0x000000620362723e */ /* 0x000fe400000010ff */
[----:B------:R-:W-:Y:S01]  /*35f0*/  F2FP.BF16.F32.PACK_AB R96, R0, R95 ;  /* 0x0000005f0060723e */ /* 0x000fe200000010ff */
[----:B------:R0:W-:Y:S01]  /*3600*/  STG.E.128 desc[UR12][R86.64], R80 ;  /* 0x0000005056007986 */ /* 0x0001e2000c101d0c */
[----:B------:R-:W-:-:S02]  /*3610*/  F2FP.BF16.F32.PACK_AB R95, R100, R107 ;  /* 0x0000006b645f723e */ /* 0x000fc400000010ff */
[----:B------:R-:W-:Y:S01]  /*3620*/  F2FP.BF16.F32.PACK_AB R94, R108, R105 ;  /* 0x000000696c5e723e */ /* 0x000fe200000010ff */
[----:B------:R0:W-:Y:S01]  /*3630*/  STG.E.128 desc[UR12][R88.64], R96 ;  /* 0x0000006058007986 */ /* 0x0001e2000c101d0c */
[----:B------:R-:W-:Y:S02]  /*3640*/  F2FP.BF16.F32.PACK_AB R93, R2, R93 ;  /* 0x0000005d025d723e */ /* 0x000fe400000010ff */
[----:B------:R-:W-:-:S05]  /*3650*/  F2FP.BF16.F32.PACK_AB R92, R92, R101 ;  /* 0x000000655c5c723e */ /* 0x000fca00000010ff */
[----:B------:R0:W-:Y:S02]  /*3660*/  STG.E.128 desc[UR12][R90.64], R92 ;  /* 0x0000005c5a007986 */ /* 0x0001e4000c101d0c */
.L_x_5518:
[----:B-1----:R-:W-:Y:S02]  /*3670*/  UIADD3 UR7, UPT, UPT, UR7, UR18, URZ ;  /* 0x0000001207077290 */ /* 0x002fe4000fffe0ff */
[----:B------:R-:W-:Y:S02]  /*3680*/  UPLOP3.LUT UP1, UPT, UPT, UPT, UP1, 0x40, 0x4 ;  /* 0x000000000004789c */ /* 0x000fe40003f2e810 */
[----:B------:R-:W-:-:S09]  /*3690*/  UISETP.GE.AND UP0, UPT, UR7, UR19, UPT ;  /* 0x000000130700728c */ /* 0x000fd2000bf06270 */
[----:B------:R-:W-:Y:S05]  /*36a0*/  BRA.U !UP0, `(.L_x_5519) ;  /* 0xffffffcd08647547 */ /* 0x000fea000b83ffff */
[----:B------:R-:W-:Y:S05]  /*36b0*/  EXIT ;  /* 0x000000000000794d */ /* 0x000fea0003800000 */
.L_x_5520:
        /* <DEDUP_REMOVED lines=12> */
.L_x_27495:


//--------------------- .text._ZN10layer_norm13ln_fwd_kernelINS_13Kernel_traitsIf13__nv_bfloat16S2_S2_fjLj8192ELj1ELj1ELj8ELj16ENS_18Kernel_traits_baseILj8192EfS2_S2_S2_fjLj256EEEEELb0ELb1ELb0ELb0EEEvNS_9FwdParamsE --------------------------
	.section	.text._ZN10layer_norm13ln_fwd_kernelINS_13Kernel_traitsIf13__nv_bfloat16S2_S2_fjLj8192ELj1ELj1ELj8ELj16ENS_18Kernel_traits_baseILj8192EfS2_S2_S2_fjLj256EEEEELb0ELb1ELb0ELb0EEEvNS_9FwdParamsE,"ax",@progbits
	.align	128
        .global         _ZN10layer_norm13ln_fwd_kernelINS_13Kernel_traitsIf13__nv_bfloat16S2_S2_fjLj8192ELj1ELj1ELj8ELj16ENS_18Kernel_traits_baseILj8192EfS2_S2_S2_fjLj256EEEEELb0ELb1ELb0ELb0EEEvNS_9FwdParamsE
        .type           _ZN10layer_norm13ln_fwd_kernelINS_13Kernel_traitsIf13__nv_bfloat16S2_S2_fjLj8192ELj1ELj1ELj8ELj16ENS_18Kernel_traits_baseILj8192EfS2_S2_S2_fjLj256EEEEELb0ELb1ELb0ELb0EEEvNS_9FwdParamsE,@function
        .size           _ZN10layer_norm13ln_fwd_kernelINS_13Kernel_traitsIf13__nv_bfloat16S2_S2_fjLj8192ELj1ELj1ELj8ELj16ENS_18Kernel_traits_baseILj8192EfS2_S2_S2_fjLj256EEEEELb0ELb1ELb0ELb0EEEvNS_9FwdParamsE,(.L_x_27496 - _ZN10layer_norm13ln_fwd_kernelINS_13Kernel_traitsIf13__nv_bfloat16S2_S2_fjLj8192ELj1ELj1ELj8ELj16ENS_18Kernel_traits_baseILj8192EfS2_S2_S2_fjLj256EEEEELb0ELb1ELb0ELb0EEEvNS_9FwdParamsE)
        .other          _ZN10layer_norm13ln_fwd_kernelINS_13Kernel_traitsIf13__nv_bfloat16S2_S2_fjLj8192ELj1ELj1ELj8ELj16ENS_18Kernel_traits_baseILj8192EfS2_S2_S2_fjLj256EEEEELb0ELb1ELb0ELb0EEEvNS_9FwdParamsE,@"STO_CUDA_ENTRY STV_DEFAULT"
_ZN10layer_norm13ln_fwd_kernelINS_13Kernel_traitsIf13__nv_bfloat16S2_S2_fjLj8192ELj1ELj1ELj8ELj16ENS_18Kernel_traits_baseILj8192EfS2_S2_S2_fjLj256EEEEELb0ELb1ELb0ELb0EEEvNS_9FwdParamsE:
.text._ZN10layer_norm13ln_fwd_kernelINS_13Kernel_traitsIf13__nv_bfloat16S2_S2_fjLj8192ELj1ELj1ELj8ELj16ENS_18Kernel_traits_baseILj8192EfS2_S2_S2_fjLj256EEEEELb0ELb1ELb0ELb0EEEvNS_9FwdParamsE:
        /* <DEDUP_REMOVED lines=23> */
[----:B------:R-:W3:Y:S08]  /*0170*/  @P2 LDC.64 R16, c[0x0][0x3d0] ;  /* 0x0000f400ff102b82 */ /* 0x000ef00000000a00 */
[----:B------:R-:W4:Y:S08]  /*0180*/  @P2 LDC.64 R18, c[0x0][0x438] ;  /* 0x00010e00ff122b82 */ /* 0x000f300000000a00 */
[----:B------:R-:W4:Y:S01]  /*0190*/  @P2 LDC.64 R20, c[0x0][0x3e8] ;  /* 0x0000fa00ff142b82 */ /* 0x000f220000000a00 */
[----:B0-----:R-:W-:-:S04]  /*01a0*/  @P1 IMAD.WIDE.U32 R10, R23, 0x20, R10 ;  /* 0x00000020170a1825 */ /* 0x001fc800078e000a */
[C---:B-1----:R-:W-:Y:S01]  /*01b0*/  @P1 IMAD.WIDE.U32 R12, R23.reuse, 0x20, R12 ;  /* 0x00000020170c1825 */ /* 0x042fe200078e000c */
[----:B------:R0:W5:Y:S02]  /*01c0*/  @P1 LDG.E.128 R76, desc[UR6][R10.64] ;  /* 0x000000060a4c1981 */ /* 0x000164000c1e1d00 */
[----:B------:R-:W1:Y:S01]  /*01d0*/  @P0 LDC.64 R4, c[0x0][0x3d0] ;  /* 0x0000f400ff040b82 */ /* 0x000e620000000a00 */
[C---:B--2---:R-:W-:Y:S01]  /*01e0*/  @P1 IMAD.WIDE.U32 R14, R23.reuse, 0x20, R14 ;  /* 0x00000020170e1825 */ /* 0x044fe200078e000e */
[----:B------:R-:W-:Y:S01]  /*01f0*/  @P1 IADD3 R23, PT, PT, R23, 0x100, RZ ;  /* 0x0000010017171810 */ /* 0x000fe20007ffe0ff */
[----:B------:R0:W5:Y:S04]  /*0200*/  @P1 LDG.E.128 R72, desc[UR6][R10.64+0x10] ;  /* 0x000010060a481981 */ /* 0x000168000c1e1d00 */
[C---:B---3--:R-:W-:Y:S01]  /*0210*/  @P2 IMAD.WIDE.U32 R16, R23.reuse, 0x20, R16 ;  /* 0x0000002017102825 */ /* 0x048fe200078e0010 */
[----:B------:R0:W5:Y:S01]  /*0220*/  @P1 LD.E.128 R68, desc[UR6][R12.64] ;  /* 0x000000060c441980 */ /* 0x000162000c101d00 */
[----:B------:R-:W2:Y:S02]  /*0230*/  @P0 LDC.64 R6, c[0x0][0x438] ;  /* 0x00010e00ff060b82 */ /* 0x000ea40000000a00 */
[C---:B----4-:R-:W-:Y:S01]  /*0240*/  @P2 IMAD.WIDE.U32 R18, R23.reuse, 0x20, R18 ;  /* 0x0000002017122825 */ /* 0x050fe200078e0012 */
[----:B------:R0:W5:Y:S03]  /*0250*/  @P1 LD.E.128 R64, desc[UR6][R12.64+0x10] ;  /* 0x000010060c401980 */ /* 0x000166000c101d00 */
[----:B------:R-:W-:Y:S01]  /*0260*/  @P2 IMAD.WIDE.U32 R20, R23, 0x20, R20 ;  /* 0x0000002017142825 */ /* 0x000fe200078e0014 */
[----:B------:R0:W5:Y:S01]  /*0270*/  @P1 LDG.E.128 R60, desc[UR6][R14.64] ;  /* 0x000000060e3c1981 */ /* 0x000162000c1e1d00 */
[----:B------:R-:W3:Y:S03]  /*0280*/  @P0 LDC.64 R8, c[0x0][0x3e8] ;  /* 0x0000fa00ff080b82 */ /* 0x000ee60000000a00 */
[----:B------:R0:W5:Y:S01]  /*0290*/  @P1 LDG.E.128 R56, desc[UR6][R14.64+0x10] ;  /* 0x000010060e381981 */ /* 0x000162000c1e1d00 */
[----:B-1----:R-:W-:-:S03]  /*02a0*/  @P0 IMAD.WIDE.U32 R4, R107, 0x20, R4 ;  /* 0x000000206b040825 */ /* 0x002fc600078e0004 */
[----:B------:R0:W5:Y:S04]  /*02b0*/  @P2 LDG.E.128 R52, desc[UR6][R16.64] ;  /* 0x0000000610342981 */ /* 0x000168000c1e1d00 */
[----:B------:R0:W5:Y:S04]  /*02c0*/  @P2 LDG.E.128 R48, desc[UR6][R16.64+0x10] ;  /* 0x0000100610302981 */ /* 0x000168000c1e1d00 */
[----:B------:R0:W5:Y:S01]  /*02d0*/  @P2 LD.E.128 R44, desc[UR6][R18.64] ;  /* 0x00000006122c2980 */ /* 0x000162000c101d00 */
[----:B--2---:R-:W-:-:S03]  /*02e0*/  @P0 IMAD.WIDE.U32 R6, R107, 0x20, R6 ;  /* 0x000000206b060825 */ /* 0x004fc600078e0006 */
[----:B------:R0:W5:Y:S04]  /*02f0*/  @P2 LD.E.128 R40, desc[UR6][R18.64+0x10] ;  /* 0x0000100612282980 */ /* 0x000168000c101d00 */
[----:B------:R0:W5:Y:S01]  /*0300*/  @P2 LDG.E.128 R36, desc[UR6][R20.64] ;  /* 0x0000000614242981 */ /* 0x000162000c1e1d00 */
[----:B---3--:R-:W-:-:S03]  /*0310*/  @P0 IMAD.WIDE.U32 R8, R107, 0x20, R8 ;  /* 0x000000206b080825 */ /* 0x008fc600078e0008 */
[----:B------:R0:W5:Y:S04]  /*0320*/  @P2 LDG.E.128 R32, desc[UR6][R20.64+0x10] ;  /* 0x0000100614202981 */ /* 0x000168000c1e1d00 */
[----:B------:R0:W5:Y:S04]  /*0330*/  @P0 LDG.E.128 R100, desc[UR6][R4.64] ;  /* 0x0000000604640981 */ /* 0x000168000c1e1d00 */
[----:B------:R0:W5:Y:S04]  /*0340*/  @P0 LDG.E.128 R96, desc[UR6][R4.64+0x10] ;  /* 0x0000100604600981 */ /* 0x000168000c1e1d00 */
[----:B------:R0:W5:Y:S04]  /*0350*/  @P0 LD.E.128 R92, desc[UR6][R6.64] ;  /* 0x00000006065c0980 */ /* 0x000168000c101d00 */
[----:B------:R0:W5:Y:S04]  /*0360*/  @P0 LD.E.128 R88, desc[UR6][R6.64+0x10] ;  /* 0x0000100606580980 */ /* 0x000168000c101d00 */
[----:B------:R0:W5:Y:S04]  /*0370*/  @P0 LDG.E.128 R84, desc[UR6][R8.64] ;  /* 0x0000000608540981 */ /* 0x000168000c1e1d00 */
[----:B------:R0:W5:Y:S01]  /*0380*/  @P0 LDG.E.128 R80, desc[UR6][R8.64+0x10] ;  /* 0x0000100608500981 */ /* 0x000162000c1e1d00 */
[----:B------:R-:W-:-:S02]  /*0390*/  ISETP.GE.U32.AND P0, PT, R3, 0x400, PT ;  /* 0x000004000300780c */ /* 0x000fc40003f06070 */
[----:B------:R-:W-:-:S11]  /*03a0*/  @P2 IADD3 R23, PT, PT, R23, 0x100, RZ ;  /* 0x0000010017172810 */ /* 0x000fd60007ffe0ff */
[----:B0-----:R-:W-:Y:S05]  /*03b0*/  @!P0 BRA `(.L_x_5523) ;  /* 0x0000000400148947 */ /* 0x001fea0003800000 */
[----:B------:R-:W0:Y:S08]  /*03c0*/  LDC.64 R4, c[0x0][0x3d0] ;  /* 0x0000f400ff047b82 */ /* 0x000e300000000a00 */
[----:B------:R-:W1:Y:S08]  /*03d0*/  LDC.64 R6, c[0x0][0x438] ;  /* 0x00010e00ff067b82 */ /* 0x000e700000000a00 */
[----:B------:R-:W2:Y:S01]  /*03e0*/  LDC.64 R104, c[0x0][0x3e8] ;  /* 0x0000fa00ff687b82 */ /* 0x000ea20000000a00 */
[----:B0-----:R-:W-:-:S05]  /*03f0*/  IMAD.WIDE.U32 R4, R23, 0x20, R4 ;  /* 0x0000002017047825 */ /* 0x001fca00078e0004 */
[----:B------:R0:W5:Y:S01]  /*0400*/  LDG.E.128 R28, desc[UR6][R4.64] ;  /* 0x00000006041c7981 */ /* 0x000162000c1e1d00 */
[----:B-1----:R-:W-:-:S03]  /*0410*/  IMAD.WIDE.U32 R6, R23, 0x20, R6 ;  /* 0x0000002017067825 */ /* 0x002fc600078e0006 */
[----:B------:R0:W5:Y:S04]  /*0420*/  LDG.E.128 R24, desc[UR6][R4.64+0x10] ;  /* 0x0000100604187981 */ /* 0x000168000c1e1d00 */
[----:B------:R0:W5:Y:S01]  /*0430*/  LD.E.128 R16, desc[UR6][R6.64+0x10] ;  /* 0x0000100606107980 */ /* 0x000162000c101d00 */
[----:B--2---:R-:W-:-:S03]  /*0440*/  IMAD.WIDE.U32 R104, R23, 0x20, R104 ;  /* 0x0000002017687825 */ /* 0x004fc600078e0068 */
[----:B------:R0:W5:Y:S04]  /*0450*/  LD.E.128 R20, desc[UR6][R6.64] ;  /* 0x0000000606147980 */ /* 0x000168000c101d00 */
[----:B------:R0:W5:Y:S04]  /*0460*/  LDG.E.128 R12, desc[UR6][R104.64] ;  /* 0x00000006680c7981 */ /* 0x000168000c1e1d00 */
[----:B------:R0:W5:Y:S01]  /*0470*/  LDG.E.128 R8, desc[UR6][R104.64+0x10] ;  /* 0x0000100668087981 */ /* 0x000162000c1e1d00 */
[----:B------:R-:W-:Y:S05]  /*0480*/  BRA `(.L_x_5523) ;  /* 0x0000000000e07947 */ /* 0x000fea0003800000 */
.L_x_5522:
[C---:B------:R-:W-:Y:S02]  /*0490*/  ISETP.GE.U32.AND P1, PT, R3.reuse, 0x200, PT ;  /* 0x000002000300780c */ /* 0x040fe40003f26070 */
[C---:B------:R-:W-:Y:S02]  /*04a0*/  ISETP.GE.U32.AND P0, PT, R3.reuse, 0x100, PT ;  /* 0x000001000300780c */ /* 0x040fe40003f06070 */
[----:B------:R-:W-:Y:S02]  /*04b0*/  MOV R71, R107 ;  /* 0x0000006b00477202 */ /* 0x000fe40000000f00 */
[C---:B------:R-:W-:Y:S02]  /*04c0*/  ISETP.GE.U32.AND P2, PT, R3.reuse, 0x300, PT ;  /* 0x000003000300780c */ /* 0x040fe40003f46070 */
[----:B------:R-:W-:-:S05]  /*04d0*/  ISETP.GE.U32.AND P3, PT, R3, 0x400, PT ;  /* 0x000004000300780c */ /* 0x000fca0003f66070 */
[----:B------:R-:W0:Y:S02]  /*04e0*/  @P1 LDC.64 R4, c[0x0][0x3d0] ;  /* 0x0000f400ff041b82 */ /* 0x000e240000000a00 */
[----:B------:R-:W-:-:S06]  /*04f0*/  @P0 LOP3.LUT R71, R107, 0x100, RZ, 0xfc, !PT ;  /* 0x000001006b470812 */ /* 0x000fcc00078efcff */
[----:B------:R-:W1:Y:S08]  /*0500*/  @P1 LDC.64 R6, c[0x0][0x3e8] ;  /* 0x0000fa00ff061b82 */ /* 0x000e700000000a00 */
[----:B------:R-:W2:Y:S01]  /*0510*/  @P2 LDC.64 R44, c[0x0][0x3d0] ;  /* 0x0000f400ff2c2b82 */ /* 0x000ea20000000a00 */
[----:B0-----:R-:W-:-:S07]  /*0520*/  @P1 IMAD.WIDE.U32 R4, R71, 0x20, R4 ;  /* 0x0000002047041825 */ /* 0x001fce00078e0004 */
[----:B------:R-:W0:Y:S01]  /*0530*/  @P2 LDC.64 R46, c[0x0][0x3e8] ;  /* 0x0000fa00ff2e2b82 */ /* 0x000e220000000a00 */
[----:B------:R-:W5:Y:S01]  /*0540*/  @P1 LDG.E.128 R76, desc[UR6][R4.64] ;  /* 0x00000006044c1981 */ /* 0x000f62000c1e1d00 */
[----:B-1----:R-:W-:-:S03]  /*0550*/  @P1 IMAD.WIDE.U32 R6, R71, 0x20, R6 ;  /* 0x0000002047061825 */ /* 0x002fc600078e0006 */
[----:B------:R-:W5:Y:S03]  /*0560*/  @P1 LDG.E.128 R72, desc[UR6][R4.64+0x10] ;  /* 0x0000100604481981 */ /* 0x000f66000c1e1d00 */
[----:B------:R-:W1:Y:S01]  /*0570*/  @P0 LDC.64 R40, c[0x0][0x3d0] ;  /* 0x0000f400ff280b82 */ /* 0x000e620000000a00 */
[----:B------:R-:W-:Y:S01]  /*0580*/  @P1 IADD3 R71, PT, PT, R71, 0x100, RZ ;  /* 0x0000010047471810 */ /* 0x000fe20007ffe0ff */
[----:B------:R-:W5:Y:S04]  /*0590*/  @P1 LDG.E.128 R60, desc[UR6][R6.64] ;  /* 0x00000006063c1981 */ /* 0x000f68000c1e1d00 */
[----:B--2---:R-:W-:Y:S01]  /*05a0*/  @P2 IMAD.WIDE.U32 R44, R71, 0x20, R44 ;  /* 0x00000020472c2825 */ /* 0x004fe200078e002c */
[----:B------:R-:W5:Y:S01]  /*05b0*/  @P1 LDG.E.128 R56, desc[UR6][R6.64+0x10] ;  /* 0x0000100606381981 */ /* 0x000f62000c1e1d00 */
[----:B------:R-:W2:Y:S01]  /*05c0*/  @P0 LDC.64 R42, c[0x0][0x3e8] ;  /* 0x0000fa00ff2a0b82 */ /* 0x000ea20000000a00 */
[----:B------:R-:W-:-:S02]  /*05d0*/  CS2R R90, SRZ ;  /* 0x00000000005a7805 */ /* 0x000fc4000001ff00 */
[----:B------:R-:W-:Y:S01]  /*05e0*/  CS2R R88, SRZ ;  /* 0x0000000000587805 */ /* 0x000fe2000001ff00 */
[----:B------:R-:W5:Y:S01]  /*05f0*/  @P2 LDG.E.128 R52, desc[UR6][R44.64] ;  /* 0x000000062c342981 */ /* 0x000f62000c1e1d00 */
[----:B0-----:R-:W-:-:S03]  /*0600*/  @P2 IMAD.WIDE.U32 R66, R71, 0x20, R46 ;  /* 0x0000002047422825 */ /* 0x001fc600078e002e */
[----:B------:R-:W0:Y:S01]  /*0610*/  @P3 LDC.64 R64, c[0x0][0x3d0] ;  /* 0x0000f400ff403b82 */ /* 0x000e220000000a00 */
[----:B------:R-:W-:Y:S01]  /*0620*/  @P2 IADD3 R71, PT, PT, R71, 0x100, RZ ;  /* 0x0000010047472810 */ /* 0x000fe20007ffe0ff */
[----:B------:R3:W5:Y:S06]  /*0630*/  @P2 LDG.E.128 R48, desc[UR6][R44.64+0x10] ;  /* 0x000010062c302981 */ /* 0x00076c000c1e1d00 */
[----:B------:R-:W4:Y:S01]  /*0640*/  @P3 LDC.64 R68, c[0x0][0x3e8] ;  /* 0x0000fa00ff443b82 */ /* 0x000f220000000a00 */
[C---:B-1----:R-:W-:Y:S01]  /*0650*/  @P0 IMAD.WIDE.U32 R40, R107.reuse, 0x20, R40 ;  /* 0x000000206b280825 */ /* 0x042fe200078e0028 */
[----:B------:R-:W5:Y:S03]  /*0660*/  @P2 LDG.E.128 R36, desc[UR6][R66.64] ;  /* 0x0000000642242981 */ /* 0x000f66000c1e1d00 */
[----:B--2---:R-:W-:Y:S01]  /*0670*/  @P0 IMAD.WIDE.U32 R42, R107, 0x20, R42 ;  /* 0x000000206b2a0825 */ /* 0x004fe200078e002a */
[----:B------:R-:W5:Y:S01]  /*0680*/  @P0 LDG.E.128 R100, desc[UR6][R40.64] ;  /* 0x0000000628640981 */ /* 0x000f62000c1e1d00 */
[----:B------:R-:W-:-:S02]  /*0690*/  CS2R R46, SRZ ;  /* 0x00000000002e7805 */ /* 0x000fc4000001ff00 */
[----:B------:R-:W-:Y:S02]  /*06a0*/  CS2R R94, SRZ ;  /* 0x00000000005e7805 */ /* 0x000fe4000001ff00 */
[----:B------:R-:W-:Y:S01]  /*06b0*/  CS2R R92, SRZ ;  /* 0x00000000005c7805 */ /* 0x000fe2000001ff00 */
[----:B------:R1:W5:Y:S01]  /*06c0*/  @P0 LDG.E.128 R96, desc[UR6][R40.64+0x10] ;  /* 0x0000100628600981 */ /* 0x000362000c1e1d00 */
[----:B0-----:R-:W-:-:S03]  /*06d0*/  @P3 IMAD.WIDE.U32 R64, R71, 0x20, R64 ;  /* 0x0000002047403825 */ /* 0x001fc600078e0040 */
[----:B------:R-:W5:Y:S01]  /*06e0*/  @P0 LDG.E.128 R84, desc[UR6][R42.64] ;  /* 0x000000062a540981 */ /* 0x000f62000c1e1d00 */
[----:B---3--:R-:W-:Y:S02]  /*06f0*/  CS2R R44, SRZ ;  /* 0x00000000002c7805 */ /* 0x008fe4000001ff00 */
[----:B------:R-:W-:Y:S02]  /*0700*/  @P3 CS2R R18, SRZ ;  /* 0x0000000000123805 */ /* 0x000fe4000001ff00 */
[----:B------:R-:W-:Y:S01]  /*0710*/  @P3 CS2R R16, SRZ ;  /* 0x0000000000103805 */ /* 0x000fe2000001ff00 */
[----:B------:R0:W5:Y:S01]  /*0720*/  @P0 LDG.E.128 R80, desc[UR6][R42.64+0x10] ;  /* 0x000010062a500981 */ /* 0x000162000c1e1d00 */
[----:B----4-:R-:W-:-:S03]  /*0730*/  @P3 IMAD.WIDE.U32 R68, R71, 0x20, R68 ;  /* 0x0000002047443825 */ /* 0x010fc600078e0044 */
[----:B------:R2:W5:Y:S01]  /*0740*/  @P2 LDG.E.128 R32, desc[UR6][R66.64+0x10] ;  /* 0x0000100642202981 */ /* 0x000562000c1e1d00 */
[----:B-1----:R-:W-:Y:S02]  /*0750*/  CS2R R40, SRZ ;  /* 0x0000000000287805 */ /* 0x002fe4000001ff00 */
[----:B------:R-:W-:Y:S02]  /*0760*/  CS2R R70, SRZ ;  /* 0x0000000000467805 */ /* 0x000fe4000001ff00 */
[----:B------:R-:W-:Y:S01]  /*0770*/  @P3 CS2R R22, SRZ ;  /* 0x0000000000163805 */ /* 0x000fe2000001ff00 */
[----:B------:R-:W5:Y:S01]  /*0780*/  @P3 LDG.E.128 R28, desc[UR6][R64.64] ;  /* 0x00000006401c3981 */ /* 0x000f62000c1e1d00 */
[----:B------:R-:W-:Y:S02]  /*0790*/  @P3 CS2R R20, SRZ ;  /* 0x0000000000143805 */ /* 0x000fe4000001ff00 */
[----:B0-----:R-:W-:Y:S01]  /*07a0*/  CS2R R42, SRZ ;  /* 0x00000000002a7805 */ /* 0x001fe2000001ff00 */
[----:B------:R0:W5:Y:S01]  /*07b0*/  @P3 LDG.E.128 R24, desc[UR6][R64.64+0x10] ;  /* 0x0000100640183981 */ /* 0x000162000c1e1d00 */
[----:B--2---:R-:W-:-:S03]  /*07c0*/  CS2R R66, SRZ ;  /* 0x0000000000427805 */ /* 0x004fc6000001ff00 */
[----:B------:R-:W5:Y:S04]  /*07d0*/  @P3 LDG.E.128 R12, desc[UR6][R68.64] ;  /* 0x00000006440c3981 */ /* 0x000f68000c1e1d00 */
[----:B------:R1:W5:Y:S01]  /*07e0*/  @P3 LDG.E.128 R8, desc[UR6][R68.64+0x10] ;  /* 0x0000100644083981 */ /* 0x000362000c1e1d00 */
[----:B0-----:R-:W-:Y:S02]  /*07f0*/  CS2R R64, SRZ ;  /* 0x0000000000407805 */ /* 0x001fe4000001ff00 */
[----:B-1----:R-:W-:-:S07]  /*0800*/  CS2R R68, SRZ ;  /* 0x0000000000447805 */ /* 0x002fce000001ff00 */
.L_x_5523:
[----:B------:R-:W-:Y:S05]  /*0810*/  BSYNC.RECONVERGENT B0 ;  /* 0x0000000000007941 */ /* 0x000fea0003800200 */
.L_x_5521:
[----:B------:R-:W1:Y:S02]  /*0820*/  LDCU UR4, c[0x0][0x384] ;  /* 0x00007080ff0477ac */ /* 0x000e640008000800 */
[----:B-1----:R-:W-:-:S13]  /*0830*/  ISETP.GE.AND P0, PT, R2, UR4, PT ;  /* 0x0000000402007c0c */ /* 0x002fda000bf06270 */
[----:B------:R-:W-:Y:S05]  /*0840*/  @P0 EXIT ;  /* 0x000000000000094d */ /* 0x000fea0003800000 */
[----:B------:R-:W-:Y:S01]  /*0850*/  SHF.R.S32.HI R0, RZ, 0x3, R0 ;  /* 0x00000003ff007819 */ /* 0x000fe20000011400 */
[----:B0-----:R-:W0:Y:S01]  /*0860*/  LDC.64 R104, c[0x0][0x3e0] ;  /* 0x0000f800ff687b82 */ /* 0x001e220000000a00 */
[C---:B------:R-:W-:Y:S01]  /*0870*/  LOP3.LUT R5, R107.reuse, 0xe0, RZ, 0xc0, !PT ;  /* 0x000000e06b057812 */ /* 0x040fe200078ec0ff */
[----:B------:R-:W1:Y:S01]  /*0880*/  LDCU UR12, c[0x0][0x388] ;  /* 0x00007100ff0c77ac */ /* 0x000e620008000800 */
[C---:B------:R-:W-:Y:S02]  /*0890*/  LOP3.LUT R4, R0.reuse, 0xff, RZ, 0xc0, !PT ;  /* 0x000000ff00047812 */ /* 0x040fe400078ec0ff */
[----:B------:R-:W-:Y:S01]  /*08a0*/  LOP3.LUT R0, R0, 0xffffff00, RZ, 0xc0, !PT ;  /* 0xffffff0000007812 */ /* 0x000fe200078ec0ff */
[----:B------:R-:W2:Y:S01]  /*08b0*/  LDCU.U8 UR10, c[0x0][0x410] ;  /* 0x00008200ff0a77ac */ /* 0x000ea20008000000 */
[----:B------:R-:W-:Y:S02]  /*08c0*/  VIADDMNMX R5, R4, -R5, RZ, !PT ;  /* 0x8000000504057246 */ /* 0x000fe400078001ff */
[----:B------:R-:W-:Y:S01]  /*08d0*/  SHF.L.U32 R6, R107, 0x5, RZ ;  /* 0x000000056b067819 */ /* 0x000fe200000006ff */
        /* <DEDUP_REMOVED lines=9> */
[----:B------:R0:W0:Y:S02]  /*0970*/  MUFU.RCP R108, R5 ;  /* 0x00000005006c7308 */ /* 0x0000240000001000 */
[----:B0-----:R-:W-:-:S02]  /*0980*/  ISETP.NE.U32.AND P0, PT, R104, RZ, PT ;  /* 0x000000ff6800720c */ /* 0x001fc40003f05070 */
[----:B------:R-:W-:Y:S02]  /*0990*/  LEA R109, R7, R0, 0x3 ;  /* 0x00000000076d7211 */ /* 0x000fe400078e18ff */
[----:B-1234-:R-:W-:-:S13]  /*09a0*/  ISETP.NE.AND.EX P0, PT, R105, RZ, PT, P0 ;  /* 0x000000ff6900720c */ /* 0x01efda0003f05300 */
.L_x_5552:
        /* <DEDUP_REMOVED lines=25> */
[----:B------:R-:W-:Y:S02]  /*0b40*/  SHF.L.U32 R111, R104, 0x10, RZ ;  /* 0x00000010686f7819 */ /* 0x000fe400000006ff */
[C---:B------:R-:W-:Y:S01]  /*0b50*/  PRMT R116, R106.reuse, 0x7632, R116 ;  /* 0x000076326a747816 */ /* 0x040fe20000000074 */
[-C--:B------:R-:W-:Y:S01]  /*0b60*/  FMUL.FTZ R105, R105, R0.reuse ;  /* 0x0000000069697220 */ /* 0x080fe20000410000 */
[----:B------:R-:W-:Y:S01]  /*0b70*/  SHF.L.U32 R113, R106, 0x10, RZ ;  /* 0x000000106a717819 */ /* 0x000fe200000006ff */
[----:B------:R-:W-:Y:S01]  /*0b80*/  FMUL.FTZ R111, R111, R0 ;  /* 0x000000006f6f7220 */ /* 0x000fe20000410000 */
[----:B------:R-:W-:-:S02]  /*0b90*/  PRMT R112, R104, 0x7632, R112 ;  /* 0x0000763268707816 */ /* 0x000fc40000000070 */
[----:B------:R-:W-:Y:S01]  /*0ba0*/  PRMT R117, R107, 0x7632, R117 ;  /* 0x000076326b757816 */ /* 0x000fe20000000075 */
[----:B------:R-:W-:Y:S01]  /*0bb0*/  FMUL.FTZ R115, R113, R0 ;  /* 0x0000000071737220 */ /* 0x000fe20000410000 */
[----:B------:R-:W-:Y:S02]  /*0bc0*/  SHF.L.U32 R107, R107, 0x10, RZ ;  /* 0x000000106b6b7819 */ /* 0x000fe400000006ff */
[----:B------:R-:W-:Y:S02]  /*0bd0*/  SHF.L.U32 R145, R116, 0x10, RZ ;  /* 0x0000001074917819 */ /* 0x000fe400000006ff */
[----:B------:R-:W-:-:S05]  /*0be0*/  SHF.L.U32 R147, R117, 0x10, RZ ;  /* 0x0000001075937819 */ /* 0x000fca00000006ff */
[----:B------:R-:W-:Y:S01]  /*0bf0*/  FMUL.FTZ R144, R147, R0 ;  /* 0x0000000093907220 */ /* 0x000fe20000410000 */
[----:B--2---:R-:W-:Y:S02]  /*0c00*/  SHF.L.U32 R106, R5, 0x10, RZ ;  /* 0x00000010056a7819 */ /* 0x004fe400000006ff */
[----:B------:R-:W-:Y:S02]  /*0c10*/  SHF.L.U32 R104, R4, 0x10, RZ ;  /* 0x0000001004687819 */ /* 0x000fe400000006ff */
[----:B------:R-:W-:Y:S01]  /*0c20*/  SHF.L.U32 R118, R6, 0x10, RZ ;  /* 0x0000001006767819 */ /* 0x000fe200000006ff */
[----:B------:R-:W-:Y:S01]  /*0c30*/  FFMA.FTZ R113, R105, R86, R106 ;  /* 0x0000005669717223 */ /* 0x000fe2000001006a */
[----:B------:R-:W-:Y:S01]  /*0c40*/  FMUL.FTZ R105, R107, R0 ;  /* 0x000000006b697220 */ /* 0x000fe20000410000 */
[----:B------:R-:W-:Y:S01]  /*0c50*/  FFMA.FTZ R111, R111, R84, R104 ;  /* 0x000000546f6f7223 */ /* 0x000fe20000010068 */
[----:B------:R-:W-:Y:S01]  /*0c60*/  SHF.L.U32 R104, R7, 0x10, RZ ;  /* 0x0000001007687819 */ /* 0x000fe200000006ff */
[----:B------:R-:W-:Y:S01]  /*0c70*/  FFMA.FTZ R115, R115, R80, R118 ;  /* 0x0000005073737223 */ /* 0x000fe20000010076 */
[----:B------:R-:W-:Y:S01]  /*0c80*/  SHF.L.U32 R107, R114, 0x10, RZ ;  /* 0x00000010726b7819 */ /* 0x000fe200000006ff */
[----:B------:R-:W-:Y:S01]  /*0c90*/  FMUL.FTZ R114, R145, R0 ;  /* 0x0000000091727220 */ /* 0x000fe20000410000 */
[----:B------:R-:W-:Y:S01]  /*0ca0*/  PRMT R106, R5, 0x7632, R106 ;  /* 0x00007632056a7816 */ /* 0x000fe2000000006a */
[----:B------:R-:W-:Y:S01]  /*0cb0*/  FFMA.FTZ R117, R105, R82, R104 ;  /* 0x0000005269757223 */ /* 0x000fe20000010068 */
[----:B------:R-:W-:Y:S01]  /*0cc0*/  SHF.L.U32 R105, R112, 0x10, RZ ;  /* 0x0000001070697819 */ /* 0x000fe200000006ff */
[----:B------:R-:W-:Y:S01]  /*0cd0*/  FMUL.FTZ R116, R107, R0 ;  /* 0x000000006b747220 */ /* 0x000fe20000410000 */
[----:B------:R-:W-:-:S02]  /*0ce0*/  PRMT R107, R6, 0x7632, R107 ;  /* 0x00007632066b7816 */ /* 0x000fc4000000006b */
[----:B------:R-:W-:Y:S01]  /*0cf0*/  PRMT R112, R7, 0x7632, R112 ;  /* 0x0000763207707816 */ /* 0x000fe20000000070 */
[----:B------:R-:W-:Y:S01]  /*0d00*/  FMUL.FTZ R118, R105, R0 ;  /* 0x0000000069767220 */ /* 0x000fe20000410000 */
[----:B------:R-:W-:Y:S02]  /*0d10*/  PRMT R104, R4, 0x7632, R104 ;  /* 0x0000763204687816 */ /* 0x000fe40000000068 */
        /* <DEDUP_REMOVED lines=13> */
.L_x_5526:
        /* <DEDUP_REMOVED lines=27> */
[----:B------:R-:W-:-:S02]  /*0fa0*/  FMUL.FTZ R118, R118, R85 ;  /* 0x0000005576767220 */ /* 0x000fc40000410000 */
[----:B------:R-:W-:Y:S02]  /*0fb0*/  F2FP.BF16.F32.PACK_AB R106, R114, R115 ;  /* 0x00000073726a723e */ /* 0x000fe400000010ff */
[----:B------:R-:W-:Y:S02]  /*0fc0*/  F2FP.BF16.F32.PACK_AB R107, R112, R117 ;  /* 0x00000075706b723e */ /* 0x000fe400000010ff */
[----:B------:R-:W-:Y:S02]  /*0fd0*/  F2FP.BF16.F32.PACK_AB R105, R116, R113 ;  /* 0x000000717469723e */ /* 0x000fe400000010ff */
[----:B------:R-:W-:-:S07]  /*0fe0*/  F2FP.BF16.F32.PACK_AB R104, R118, R111 ;  /* 0x0000006f7668723e */ /* 0x000fce00000010ff */
.L_x_5527:
[----:B------:R-:W0:Y:S01]  /*0ff0*/  LDC.64 R146, c[0x0][0x3a8] ;  /* 0x0000ea00ff927b82 */ /* 0x000e220000000a00 */
[C---:B------:R-:W-:Y:S01]  /*1000*/  IADD3 R144, PT, PT, R110.reuse, 0x100, RZ ;  /* 0x000001006e907810 */ /* 0x040fe20007ffe0ff */
[----:B0-----:R-:W-:-:S05]  /*1010*/  IMAD.WIDE.U32 R146, R110, 0x10, R146 ;  /* 0x000000106e927825 */ /* 0x001fca00078e0092 */
[----:B------:R0:W-:Y:S02]  /*1020*/  STG.E.128 desc[UR6][R146.64], R104 ;  /* 0x0000006892007986 */ /* 0x0001e4000c101d06 */
.L_x_5525:
[----:B------:R-:W-:Y:S05]  /*1030*/  BSYNC.RECONVERGENT B0 ;  /* 0x0000000000007941 */ /* 0x000fea0003800200 */
.L_x_5524:
        /* <DEDUP_REMOVED lines=12> */
[----:B-----5:R-:W-:Y:S02]  /*1100*/  PRMT R122, R105, 0x7632, R122 ;  /* 0x00007632697a7816 */ /* 0x020fe4000000007a */
[----:B------:R-:W-:Y:S02]  /*1110*/  PRMT R146, R107, 0x7632, R146 ;  /* 0x000076326b927816 */ /* 0x000fe40000000092 */
[----:B------:R-:W-:Y:S02]  /*1120*/  SHF.L.U32 R119, R104, 0x10, RZ ;  /* 0x0000001068777819 */ /* 0x000fe400000006ff */
[----:B------:R-:W-:Y:S02]  /*1130*/  SHF.L.U32 R105, R105, 0x10, RZ ;  /* 0x0000001069697819 */ /* 0x000fe400000006ff */
[----:B0-----:R-:W-:Y:S01]  /*1140*/  SHF.L.U32 R121, R106, 0x10, RZ ;  /* 0x000000106a797819 */ /* 0x001fe200000006ff */
[-C--:B------:R-:W-:Y:S01]  /*1150*/  FMUL.FTZ R119, R119, R0.reuse ;  /* 0x0000000077777220 */ /* 0x080fe20000410000 */
        /* <DEDUP_REMOVED lines=16> */
[----:B------:R-:W-:-:S02]  /*1260*/  PRMT R126, R6, 0x7632, R126 ;  /* 0x00007632067e7816 */ /* 0x000fc4000000007e */
[----:B------:R-:W-:Y:S02]  /*1270*/  PRMT R148, R7, 0x7632, R148 ;  /* 0x0000763207947816 */ /* 0x000fe40000000094 */
[----:B------:R-:W-:Y:S02]  /*1280*/  SHF.L.U32 R105, R120, 0x10, RZ ;  /* 0x0000001078697819 */ /* 0x000fe400000006ff */
        /* <DEDUP_REMOVED lines=11> */
[----:B------:R-:W-:-:S02]  /*1340*/  FFMA.FTZ R124, R124, R63, R147 ;  /* 0x0000003f7c7c7223 */ /* 0x000fc40000010093 */
[----:B------:R-:W-:Y:S01]  /*1350*/  FFMA.FTZ R122, R122, R57, R151 ;  /* 0x000000397a7a7223 */ /* 0x000fe20000010097 */
[----:B------:R-:W-:Y:S01]  /*1360*/  FFMA.FTZ R126, R126, R61, R107 ;  /* 0x0000003d7e7e7223 */ /* 0x000fe2000001006b */
[----:B------:R-:W-:Y:S01]  /*1370*/  FFMA.FTZ R120, R120, R59, R155 ;  /* 0x0000003b78787223 */ /* 0x000fe2000001009b */
[----:B------:R-:W-:Y:S02]  /*1380*/  F2FP.BF16.F32.PACK_AB R105, R124, R121 ;  /* 0x000000797c69723e */ /* 0x000fe400000010ff */
[----:B------:R-:W-:Y:S02]  /*1390*/  F2FP.BF16.F32.PACK_AB R106, R122, R123 ;  /* 0x0000007b7a6a723e */ /* 0x000fe400000010ff */
[----:B------:R-:W-:Y:S02]  /*13a0*/  F2FP.BF16.F32.PACK_AB R107, R120, R125 ;  /* 0x0000007d786b723e */ /* 0x000fe400000010ff */
[----:B------:R-:W-:Y:S01]  /*13b0*/  F2FP.BF16.F32.PACK_AB R104, R126, R119 ;  /* 0x000000777e68723e */ /* 0x000fe200000010ff */
[----:B------:R-:W-:Y:S06]  /*13c0*/  BRA `(.L_x_5531) ;  /* 0x0000000000807947 */ /* 0x000fec0003800000 */
.L_x_5530:
[C---:B-----5:R-:W-:Y:S02]  /*13d0*/  PRMT R119, R104.reuse, 0x7632, R119 ;  /* 0x0000763268777816 */ /* 0x060fe40000000077 */
[----:B0-----:R-:W-:Y:S02]  /*13e0*/  SHF.L.U32 R121, R104, 0x10, RZ ;  /* 0x0000001068797819 */ /* 0x001fe400000006ff */
        /* <DEDUP_REMOVED lines=30> */
.L_x_5531:
[----:B------:R-:W0:Y:S02]  /*15d0*/  LDC.64 R146, c[0x0][0x3a8] ;  /* 0x0000ea00ff927b82 */ /* 0x000e240000000a00 */
[C---:B0-----:R-:W-:Y:S01]  /*15e0*/  IMAD.WIDE.U32 R146, R144.reuse, 0x10, R146 ;  /* 0x0000001090927825 */ /* 0x041fe200078e0092 */
[----:B------:R-:W-:-:S04]  /*15f0*/  IADD3 R144, PT, PT, R144, 0x100, RZ ;  /* 0x0000010090907810 */ /* 0x000fc80007ffe0ff */
[----:B------:R1:W-:Y:S03]  /*1600*/  STG.E.128 desc[UR6][R146.64], R104 ;  /* 0x0000006892007986 */ /* 0x0003e6000c101d06 */
.L_x_5529:
[----:B------:R-:W-:Y:S05]  /*1610*/  BSYNC.RECONVERGENT B0 ;  /* 0x0000000000007941 */ /* 0x000fea0003800200 */
.L_x_5528:
        /* <DEDUP_REMOVED lines=57> */
.L_x_5534:
        /* <DEDUP_REMOVED lines=32> */
.L_x_5535:
[----:B------:R-:W0:Y:S02]  /*1bb0*/  LDC.64 R146, c[0x0][0x3a8] ;  /* 0x0000ea00ff927b82 */ /* 0x000e240000000a00 */
[C---:B0-----:R-:W-:Y:S01]  /*1bc0*/  IMAD.WIDE.U32 R146, R144.reuse, 0x10, R146 ;  /* 0x0000001090927825 */ /* 0x041fe200078e0092 */
[----:B------:R-:W-:-:S04]  /*1bd0*/  IADD3 R144, PT, PT, R144, 0x100, RZ ;  /* 0x0000010090907810 */ /* 0x000fc80007ffe0ff */
[----:B------:R2:W-:Y:S03]  /*1be0*/  STG.E.128 desc[UR6][R146.64], R104 ;  /* 0x0000006892007986 */ /* 0x0005e6000c101d06 */
.L_x_5533:
[----:B------:R-:W-:Y:S05]  /*1bf0*/  BSYNC.RECONVERGENT B0 ;  /* 0x0000000000007941 */ /* 0x000fea0003800200 */
.L_x_5532:
        /* <DEDUP_REMOVED lines=12> */
[C---:B0----5:R-:W-:Y:S02]  /*1cc0*/  PRMT R136, R104.reuse, 0x7632, R136 ;  /* 0x0000763268887816 */ /* 0x061fe40000000088 */
[----:B------:R-:W-:Y:S02]  /*1cd0*/  SHF.L.U32 R135, R104, 0x10, RZ ;  /* 0x0000001068877819 */ /* 0x000fe400000006ff */
[C---:B------:R-:W-:Y:S02]  /*1ce0*/  PRMT R104, R105.reuse, 0x7632, R104 ;  /* 0x0000763269687816 */ /* 0x040fe40000000068 */
[----:B------:R-:W-:Y:S01]  /*1cf0*/  SHF.L.U32 R105, R105, 0x10, RZ ;  /* 0x0000001069697819 */ /* 0x000fe200000006ff */
[-C--:B------:R-:W-:Y:S01]  /*1d00*/  FMUL.FTZ R135, R135, R0.reuse ;  /* 0x0000000087877220 */ /* 0x080fe20000410000 */
[C---:B------:R-:W-:Y:S02]  /*1d10*/  SHF.L.U32 R137, R106.reuse, 0x10, RZ ;  /* 0x000000106a897819 */ /* 0x040fe400000006ff */
[----:B------:R-:W-:Y:S01]  /*1d20*/  SHF.L.U32 R142, R5, 0x10, RZ ;  /* 0x00000010058e7819 */ /* 0x000fe200000006ff */
[-C--:B------:R-:W-:Y:S01]  /*1d30*/  FMUL.FTZ R105, R105, R0.reuse ;  /* 0x0000000069697220 */ /* 0x080fe20000410000 */
[----:B------:R-:W-:Y:S01]  /*1d40*/  PRMT R138, R106, 0x7632, R138 ;  /* 0x000076326a8a7816 */ /* 0x000fe2000000008a */
[----:B------:R-:W-:Y:S01]  /*1d50*/  FMUL.FTZ R139, R137, R0 ;  /* 0x00000000898b7220 */ /* 0x000fe20000410000 */
[----:B------:R-:W-:Y:S01]  /*1d60*/  PRMT R106, R107, 0x7632, R106 ;  /* 0x000076326b6a7816 */ /* 0x000fe2000000006a */
[----:B------:R-:W-:Y:S01]  /*1d70*/  FFMA.FTZ R137, R105, R14, R142 ;  /* 0x0000000e69897223 */ /* 0x000fe2000001008e */
[----:B------:R-:W-:-:S02]  /*1d80*/  SHF.L.U32 R140, R4, 0x10, RZ ;  /* 0x00000010048c7819 */ /* 0x000fc400000006ff */
[----:B------:R-:W-:Y:S02]  /*1d90*/  SHF.L.U32 R145, R107, 0x10, RZ ;  /* 0x000000106b917819 */ /* 0x000fe400000006ff */
[----:B------:R-:W-:Y:S01]  /*1da0*/  SHF.L.U32 R105, R136, 0x10, RZ ;  /* 0x0000001088697819 */ /* 0x000fe200000006ff */
[----:B------:R-:W-:Y:S01]  /*1db0*/  FFMA.FTZ R135, R135, R12, R140 ;  /* 0x0000000c87877223 */ /* 0x000fe2000001008c */
[----:B------:R-:W-:Y:S01]  /*1dc0*/  SHF.L.U32 R107, R104, 0x10, RZ ;  /* 0x00000010686b7819 */ /* 0x000fe200000006ff */
[-C--:B------:R-:W-:Y:S01]  /*1dd0*/  FMUL.FTZ R147, R145, R0.reuse ;  /* 0x0000000091937220 */ /* 0x080fe20000410000 */
[----:B------:R-:W-:Y:S01]  /*1de0*/  SHF.L.U32 R141, R138, 0x10, RZ ;  /* 0x000000108a8d7819 */ /* 0x000fe200000006ff */
[-C--:B------:R-:W-:Y:S01]  /*1df0*/  FMUL.FTZ R142, R105, R0.reuse ;  /* 0x00000000698e7220 */ /* 0x080fe20000410000 */
[----:B------:R-:W-:Y:S01]  /*1e00*/  SHF.L.U32 R149, R106, 0x10, RZ ;  /* 0x000000106a957819 */ /* 0x000fe200000006ff */
[-C--:B------:R-:W-:Y:S01]  /*1e10*/  FMUL.FTZ R140, R107, R0.reuse ;  /* 0x000000006b8c7220 */ /* 0x080fe20000410000 */
[C---:B------:R-:W-:Y:S01]  /*1e20*/  SHF.L.U32 R146, R6.reuse, 0x10, RZ ;  /* 0x0000001006927819 */ /* 0x040fe200000006ff */
[-C--:B------:R-:W-:Y:S01]  /*1e30*/  FMUL.FTZ R138, R141, R0.reuse ;  /* 0x000000008d8a7220 */ /* 0x080fe20000410000 */
[----:B------:R-:W-:Y:S01]  /*1e40*/  PRMT R105, R6, 0x7632, R105 ;  /* 0x0000763206697816 */ /* 0x000fe20000000069 */
[----:B------:R-:W-:Y:S01]  /*1e50*/  FMUL.FTZ R136, R149, R0 ;  /* 0x0000000095887220 */ /* 0x000fe20000410000 */
[----:B------:R-:W-:Y:S01]  /*1e60*/  PRMT R0, R4, 0x7632, R0 ;  /* 0x0000763204007816 */ /* 0x000fe20000000000 */
[----:B------:R-:W-:Y:S01]  /*1e70*/  FFMA.FTZ R139, R139, R8, R146 ;  /* 0x000000088b8b7223 */ /* 0x000fe20000010092 */
[----:B------:R-:W-:-:S02]  /*1e80*/  PRMT R106, R7, 0x7632, R106 ;  /* 0x00007632076a7816 */ /* 0x000fc4000000006a */
[----:B------:R-:W-:Y:S02]  /*1e90*/  PRMT R104, R5, 0x7632, R104 ;  /* 0x0000763205687816 */ /* 0x000fe40000000068 */
[----:B------:R-:W-:Y:S02]  /*1ea0*/  SHF.L.U32 R145, R105, 0x10, RZ ;  /* 0x0000001069917819 */ /* 0x000fe400000006ff */
[----:B------:R-:W-:Y:S02]  /*1eb0*/  SHF.L.U32 R146, R7, 0x10, RZ ;  /* 0x0000001007927819 */ /* 0x000fe400000006ff */
[----:B------:R-:W-:Y:S01]  /*1ec0*/  SHF.L.U32 R149, R106, 0x10, RZ ;  /* 0x000000106a957819 */ /* 0x000fe200000006ff */
[----:B------:R-:W-:Y:S01]  /*1ed0*/  FFMA.FTZ R138, R138, R9, R145 ;  /* 0x000000098a8a7223 */ /* 0x000fe20000010091 */
[----:B------:R-:W-:Y:S01]  /*1ee0*/  SHF.L.U32 R107, R104, 0x10, RZ ;  /* 0x00000010686b7819 */ /* 0x000fe200000006ff */
[----:B------:R-:W-:Y:S01]  /*1ef0*/  FFMA.FTZ R141, R147, R10, R146 ;  /* 0x0000000a938d7223 */ /* 0x000fe20000010092 */
        /* <DEDUP_REMOVED lines=9> */
.L_x_5538:
[C---:B-----5:R-:W-:Y:S02]  /*1f90*/  PRMT R135, R104.reuse, 0x7632, R135 ;  /* 0x0000763268877816 */ /* 0x060fe40000000087 */
[----:B0-----:R-:W-:Y:S02]  /*1fa0*/  SHF.L.U32 R137, R104, 0x10, RZ ;  /* 0x0000001068897819 */ /* 0x001fe400000006ff */
[----:B------:R-:W-:Y:S02]  /*1fb0*/  PRMT R104, R105, 0x7632, R104 ;  /* 0x0000763269687816 */ /* 0x000fe40000000068 */
[C---:B------:R-:W-:Y:S01]  /*1fc0*/  PRMT R136, R106.reuse, 0x7632, R136 ;  /* 0x000076326a887816 */ /* 0x040fe20000000088 */
[----:B------:R-:W-:Y:S01]  /*1fd0*/  FMUL.FTZ R137, R137, R0 ;  /* 0x0000000089897220 */ /* 0x000fe20000410000 */
[----:B------:R-:W-:Y:S02]  /*1fe0*/  SHF.L.U32 R139, R106, 0x10, RZ ;  /* 0x000000106a8b7819 */ /* 0x000fe400000006ff */
        /* <DEDUP_REMOVED lines=26> */
.L_x_5539:
[----:B------:R-:W0:Y:S02]  /*2190*/  LDC.64 R146, c[0x0][0x3a8] ;  /* 0x0000ea00ff927b82 */ /* 0x000e240000000a00 */
[----:B0-----:R-:W-:-:S05]  /*21a0*/  IMAD.WIDE.U32 R144, R144, 0x10, R146 ;  /* 0x0000001090907825 */ /* 0x001fca00078e0092 */
[----:B------:R3:W-:Y:S02]  /*21b0*/  STG.E.128 desc[UR6][R144.64], R104 ;  /* 0x0000006890007986 */ /* 0x0007e4000c101d06 */
.L_x_5537:
[----:B------:R-:W-:Y:S05]  /*21c0*/  BSYNC.RECONVERGENT B0 ;  /* 0x0000000000007941 */ /* 0x000fea0003800200 */
.L_x_5536:
        /* <DEDUP_REMOVED lines=138> */
.L_x_5541:
[----:B------:R-:W-:Y:S05]  /*2a70*/  BSYNC.RECONVERGENT B0 ;  /* 0x0000000000007941 */ /* 0x000fea0003800200 */
.L_x_5540:
        /* <DEDUP_REMOVED lines=12> */
.L_x_5543:
[----:B------:R-:W-:Y:S05]  /*2b40*/  BSYNC.RECONVERGENT B0 ;  /* 0x0000000000007941 */ /* 0x000fea0003800200 */
.L_x_5542:
        /* <DEDUP_REMOVED lines=57> */
[C---:B-1----:R-:W-:Y:S01]  /*2ee0*/  FMUL.FTZ R0, R145.reuse, R145 ;  /* 0x0000009191007220 */ /* 0x042fe20000410000 */
[----:B------:R-:W-:Y:S01]  /*2ef0*/  FSEL R152, R145, RZ, !P6 ;  /* 0x000000ff91987208 */ /* 0x000fe20007000000 */
[----:B--2---:R-:W-:-:S03]  /*2f00*/  @!P5 IMAD.WIDE R104, R2, 0x4, R104 ;  /* 0x000000040268d825 */ /* 0x004fc600078e0268 */
[----:B------:R-:W-:Y:S01]  /*2f10*/  FSEL R143, R0, RZ, P6 ;  /* 0x000000ff008f7208 */ /* 0x000fe20003000000 */
[----:B0-----:R-:W-:Y:S01]  /*2f20*/  FFMA.FTZ R0, R147, UR11, R146 ;  /* 0x0000000b93007c23 */ /* 0x001fe20008010092 */
[----:B------:R0:W-:Y:S03]  /*2f30*/  @!P5 STG.E desc[UR6][R104.64], R145 ;  /* 0x000000916800d986 */ /* 0x0001e6000c101906 */
[----:B------:R-:W-:Y:S01]  /*2f40*/  FADD.FTZ R0, R0, R143 ;  /* 0x0000008f00007221 */ /* 0x000fe20000010000 */
[----:B---3--:R-:W-:-:S05]  /*2f50*/  @!P5 IMAD.WIDE R106, R2, 0x4, R106 ;  /* 0x00000004026ad825 */ /* 0x008fca00078e026a */
[----:B------:R-:W1:Y:S02]  /*2f60*/  MUFU.RSQ R0, R0 ;  /* 0x0000000000007308 */ /* 0x000e640000001400 */
[----:B-1----:R0:W-:Y:S01]  /*2f70*/  @!P5 STG.E desc[UR6][R106.64], R0 ;  /* 0x000000006a00d986 */ /* 0x0021e2000c101906 */
[----:B------:R-:W-:Y:S05]  /*2f80*/  @!P1 BRA `(.L_x_5545) ;  /* 0x0000000000809947 */ /* 0x000fea0003800000 */
[----:B0-----:R-:W0:Y:S01]  /*2f90*/  LDC.64 R144, c[0x0][0x428] ;  /* 0x00010a00ff907b82 */ /* 0x001e220000000a00 */
        /* <DEDUP_REMOVED lines=24> */
[----:B------:R-:W-:Y:S01]  /*3120*/  F2FP.BF16.F32.PACK_AB R104, R105, R104 ;  /* 0x000000686968723e */ /* 0x000fe200000010ff */
[----:B0-----:R-:W-:Y:S01]  /*3130*/  IMAD.WIDE.U32 R144, R110, 0x10, R144 ;  /* 0x000000106e907825 */ /* 0x001fe200078e0090 */
[----:B------:R-:W-:-:S02]  /*3140*/  F2FP.BF16.F32.PACK_AB R106, R107, R106 ;  /* 0x0000006a6b6a723e */ /* 0x000fc400000010ff */
[----:B------:R-:W-:Y:S02]  /*3150*/  F2FP.BF16.F32.PACK_AB R105, R146, R143 ;  /* 0x0000008f9269723e */ /* 0x000fe400000010ff */
[----:B------:R-:W-:Y:S02]  /*3160*/  F2FP.BF16.F32.PACK_AB R107, R150, R153 ;  /* 0x00000099966b723e */ /* 0x000fe400000010ff */
[----:B------:R-:W-:-:S03]  /*3170*/  IADD3 R110, PT, PT, R110, 0x100, RZ ;  /* 0x000001006e6e7810 */ /* 0x000fc60007ffe0ff */
[----:B------:R1:W-:Y:S04]  /*3180*/  STG.E.128 desc[UR6][R144.64], R104 ;  /* 0x0000006890007986 */ /* 0x0003e8000c101d06 */
.L_x_5545:
[----:B------:R-:W-:Y:S05]  /*3190*/  BSYNC.RECONVERGENT B0 ;  /* 0x0000000000007941 */ /* 0x000fea0003800200 */
.L_x_5544:
[----:B------:R-:W-:Y:S04]  /*31a0*/  BSSY.RECONVERGENT B0, `(.L_x_5546) ;  /* 0x0000022000007945 */ /* 0x000fe80003800200 */
[----:B------:R-:W-:Y:S05]  /*31b0*/  @!P2 BRA `(.L_x_5547) ;  /* 0x000000000080a947 */ /* 0x000fea0003800000 */
[----:B01----:R-:W0:Y:S01]  /*31c0*/  LDC.64 R144, c[0x0][0x428] ;  /* 0x00010a00ff907b82 */ /* 0x003e220000000a00 */
        /* <DEDUP_REMOVED lines=31> */
.L_x_5547:
[----:B------:R-:W-:Y:S05]  /*33c0*/  BSYNC.RECONVERGENT B0 ;  /* 0x0000000000007941 */ /* 0x000fea0003800200 */
.L_x_5546:
        /* <DEDUP_REMOVED lines=34> */
.L_x_5549:
[----:B------:R-:W-:Y:S05]  /*35f0*/  BSYNC.RECONVERGENT B0 ;  /* 0x0000000000007941 */ /* 0x000fea0003800200 */
.L_x_5548:
        /* <DEDUP_REMOVED lines=33> */
.L_x_5551:
[----:B------:R-:W-:Y:S05]  /*3810*/  BSYNC.RECONVERGENT B0 ;  /* 0x0000000000007941 */ /* 0x000fea0003800200 */
.L_x_5550:
[----:B01234-:R-:W0:Y:S01]  /*3820*/  LDC.64 R104, c[0x0][0x380] ;  /* 0x0000e000ff687b82 */ /* 0x01fe220000000a00 */
[----:B------:R-:W-:Y:S01]  /*3830*/  UPLOP3.LUT UP1, UPT, UPT, UPT, UP1, 0x40, 0x4 ;  /* 0x000000000004789c */ /* 0x000fe20003f2e810 */
[----:B0-----:R-:W-:-:S04]  /*3840*/  IADD3 R2, PT, PT, R2, R104, RZ ;  /* 0x0000006802027210 */ /* 0x001fc80007ffe0ff */
[----:B------:R-:W-:-:S13]  /*3850*/  ISETP.GE.AND P1, PT, R2, R105, PT ;  /* 0x000000690200720c */ /* 0x000fda0003f26270 */
[----:B------:R-:W-:Y:S05]  /*3860*/  @!P1 BRA `(.L_x_5552) ;  /* 0xffffffd000509947 */ /* 0x000fea000383ffff */
[----:B------:R-:W-:Y:S05]  /*3870*/  EXIT ;  /* 0x000000000000794d */ /* 0x000fea0003800000 */
.L_x_5553:
        /* <DEDUP_REMOVED lines=16> */
.L_x_27496:


//--------------------- .text._ZN10layer_norm13ln_fwd_kernelINS_13Kernel_traitsIf13__nv_bfloat16S2_S2_fjLj8192ELj1ELj1ELj8ELj16ENS_18Kernel_traits_baseILj8192EfS2_S2_S2_fjLj256EEEEELb0ELb1ELb0ELb1EEEvNS_9FwdParamsE --------------------------
	.section	.text._ZN10layer_norm13ln_fwd_kernelINS_13Kernel_traitsIf13__nv_bfloat16S2_S2_fjLj8192ELj1ELj1ELj8ELj16ENS_18Kernel_traits_baseILj8192EfS2_S2_S2_fjLj256EEEEELb0ELb1ELb0ELb1EEEvNS_9FwdParamsE,"ax",@progbits
	.align	128
        .global         _ZN10layer_norm13ln_fwd_kernelINS_13Kernel_traitsIf13__nv_bfloat16S2_S2_fjLj8192ELj1ELj1ELj8ELj16ENS_18Kernel_traits_baseILj8192EfS2_S2_S2_fjLj256EEEEELb0ELb1ELb0ELb1EEEvNS_9FwdParamsE
        .type           _ZN10layer_norm13ln_fwd_kernelINS_13Kernel_traitsIf13__nv_bfloat16S2_S2_fjLj8192ELj1ELj1ELj8ELj16ENS_18Kernel_traits_baseILj8192EfS2_S2_S2_fjLj256EEEEELb0ELb1ELb0ELb1EEEvNS_9FwdParamsE,@function
        .size           _ZN10layer_norm13ln_fwd_kernelINS_13Kernel_traitsIf13__nv_bfloat16S2_S2_fjLj8192ELj1ELj1ELj8ELj16ENS_18Kernel_traits_baseILj8192EfS2_S2_S2_fjLj256EEEEELb0ELb1ELb0ELb1EEEvNS_9FwdParamsE,(.L_x_27497 - _ZN10layer_norm13ln_fwd_kernelINS_13Kernel_traitsIf13__nv_bfloat16S2_S2_fjLj8192ELj1ELj1ELj8ELj16ENS_18Kernel_traits_baseILj8192EfS2_S2_S2_fjLj256EEEEELb0ELb1ELb0ELb1EEEvNS_9FwdParamsE)
        .other          _ZN10layer_norm13ln_fwd_kernelINS_13Kernel_traitsIf13__nv_bfloat16S2_S2_fjLj8192ELj1ELj1ELj8ELj16ENS_18Kernel_traits_baseILj8192EfS2_S2_S2_fjLj256EEEEELb0ELb1ELb0ELb1EEEvNS_9FwdParamsE,@"STO_CUDA_ENTRY STV_DEFAULT"
_ZN10layer_norm13ln_fwd_kernelINS_13Kernel_traitsIf13__nv_bfloat16S2_S2_fjLj8192ELj1ELj1ELj8ELj16ENS_18Kernel_traits_baseILj8192EfS2_S2_S2_fjLj256EEEEELb0ELb1ELb0ELb1EEEvNS_9FwdParamsE:
.text._ZN10layer_norm13ln_fwd_kernelINS_13Kernel_traitsIf13__nv_bfloat16S2_S2_fjLj8192ELj1ELj1ELj8ELj16ENS_18Kernel_traits_baseILj8192EfS2_S2_S2_fjLj256EEEEELb0ELb1ELb0ELb1EEEvNS_9FwdParamsE:
[----:B------:R-:W-:Y:S01]  /*0000*/  LDC R1, c[0x0][0x37c] ;  /* 0x0000df00ff017b82 */ /* 0x000fe20000000800 */
[----:B------:R-:W0:Y:S07]  /*0010*/  LDCU.64 UR8, c[0x0][0x438] ;  /* 0x00008700ff0877ac */ /* 0x000e2e0008000a00 */
[----:B------:R-:W1:Y:S01]  /*0020*/  S2UR UR4, SR_CTAID.X ;  /* 0x00000000000479c3 */ /* 0x000e620000002500 */
[----:B------:R-:W2:Y:S01]  /*0030*/  S2R R3, SR_TID.X ;  /* 0x0000000000037919 */ /* 0x000ea20000002100 */
[----:B------:R-:W3:Y:S01]  /*0040*/  LDCU.64 UR6, c[0x0][0x358] ;  /* 0x00006b00ff0677ac */ /* 0x000ee20008000a00 */
[----:B0-----:R-:W-:-:S04]  /*0050*/  UISETP.NE.U32.AND UP0, UPT, UR8, URZ, UPT ;  /* 0x000000ff0800728c */ /* 0x001fc8000bf05070 */
[----:B------:R-:W-:Y:S01]  /*0060*/  UISETP.NE.AND.EX UP0, UPT, UR9, URZ, UPT, UP0 ;  /* 0x000000ff0900728c */ /* 0x000fe2000bf05300 */
[----:B-1----:R-:W-:-:S08]  /*0070*/  MOV R2, UR4 ;  /* 0x0000000400027c02 */ /* 0x002fd00008000f00 */
[----:B---3--:R-:W-:Y:S05]  /*0080*/  BRA.U !UP0, `(.L_x_5554) ;  /* 0x00000001087c7547 */ /* 0x008fea000b800000 */
[----:B------:R-:W2:Y:S08]  /*0090*/  LDC.64 R4, c[0x0][0x3d0] ;  /* 0x0000f400ff047b82 */ /* 0x000eb00000000a00 */
[----:B------:R-:W0:Y:S08]  /*00a0*/  LDC.64 R6, c[0x0][0x438] ;  /* 0x00010e00ff067b82 */ /* 0x000e300000000a00 */
[----:B------:R-:W1:Y:S01]  /*00b0*/  LDC.64 R104, c[0x0][0x3e8] ;  /* 0x0000fa00ff687b82 */ /* 0x000e620000000a00 */
[----:B--2---:R-:W-:-:S05]  /*00c0*/  IMAD.WIDE.U32 R4, R3, 0x20, R4 ;  /* 0x0000002003047825 */ /* 0x004fca00078e0004 */
[----:B------:R2:W5:Y:S01]  /*00d0*/  LDG.E.128 R100, desc[UR6][R4.64] ;  /* 0x0000000604647981 */ /* 0x000562000c1e1d00 */
[----:B0-----:R-:W-:-:S03]  /*00e0*/  IMAD.WIDE.U32 R6, R3, 0x20, R6 ;  /* 0x0000002003067825 */ /* 0x001fc600078e0006 */
[----:B------:R2:W5:Y:S04]  /*00f0*/  LDG.E.128 R96, desc[UR6][R4.64+0x10] ;  /* 0x0000100604607981 */ /* 0x000568000c1e1d00 */
        /* <DEDUP_REMOVED lines=24> */
.L_x_5554:
[----:B------:R-:W2:Y:S08]  /*0280*/  LDC.64 R4, c[0x0][0x3d0] ;  /* 0x0000f400ff047b82 */ /* 0x000eb00000000a00 */
[----:B------:R-:W0:Y:S01]  /*0290*/  LDC.64 R6, c[0x0][0x3e8] ;  /* 0x0000fa00ff067b82 */ /* 0x000e220000000a00 */
[----:B--2---:R-:W-:-:S05]  /*02a0*/  IMAD.WIDE.U32 R4, R3, 0x20, R4 ;  /* 0x0000002003047825 */ /* 0x004fca00078e0004 */
[----:B------:R1:W5:Y:S01]  /*02b0*/  LDG.E.128 R100, desc[UR6][R4.64] ;  /* 0x0000000604647981 */ /* 0x000362000c1e1d00 */
[----:B0-----:R-:W-:-:S03]  /*02c0*/  IMAD.WIDE.U32 R6, R3, 0x20, R6 ;  /* 0x0000002003067825 */ /* 0x001fc600078e0006 */
        /* <DEDUP_REMOVED lines=30> */
[----:B-1----:R-:W-:-:S07]  /*04b0*/  CS2R R68, SRZ ;  /* 0x0000000000447805 */ /* 0x002fce000001ff00 */
.L_x_5555:
[----:B------:R-:W0:Y:S02]  /*04c0*/  LDCU UR4, c[0x0][0x384] ;  /* 0x00007080ff0477ac */ /* 0x000e240008000800 */
[----:B0-----:R-:W-:-:S13]  /*04d0*/  ISETP.GE.AND P0, PT, R2, UR4, PT ;  /* 0x0000000402007c0c */ /* 0x001fda000bf06270 */
[----:B------:R-:W-:Y:S05]  /*04e0*/  @P0 EXIT ;  /* 0x000000000000094d */ /* 0x000fea0003800000 */
[----:B--2---:R-:W0:Y:S01]  /*04f0*/  LDC.64 R4, c[0x0][0x3e0] ;  /* 0x0000f800ff047b82 */ /* 0x004e220000000a00 */
[----:B------:R-:W1:Y:S01]  /*0500*/  LDCU UR10, c[0x0][0x388] ;  /* 0x00007100ff0a77ac */ /* 0x000e620008000800 */
[----:B------:R-:W2:Y:S01]  /*0510*/  LDCU.U8 UR12, c[0x0][0x410] ;  /* 0x00008200ff0c77ac */ /* 0x000ea20008000000 */
[----:B------:R-:W3:Y:S01]  /*0520*/  LDCU UR11, c[0x0][0x400] ;  /* 0x00008000ff0b77ac */ /* 0x000ee20008000800 */
[----:B------:R-:W4:Y:S01]  /*0530*/  LDCU.64 UR8, c[0x0][0x3a0] ;  /* 0x00007400ff0877ac */ /* 0x000f220008000a00 */
[----:B------:R-:W-:Y:S01]  /*0540*/  UPLOP3.LUT UP0, UPT, UPT, UPT, UPT, 0x40, 0x4 ;  /* 0x000000000004789c */ /* 0x000fe20003f0e870 */
[----:B0-----:R-:W-:-:S04]  /*0550*/  ISETP.NE.U32.AND P0, PT, R4, RZ, PT ;  /* 0x000000ff0400720c */ /* 0x001fc80003f05070 */
[----:B-1234-:R-:W-:-:S13]  /*0560*/  ISETP.NE.AND.EX P0, PT, R5, RZ, PT, P0 ;  /* 0x000000ff0500720c */ /* 0x01efda0003f05300 */
.L_x_5568:
[----:B0-----:R-:W0:Y:S01]  /*0570*/  S2R R112, SR_TID.X ;  /* 0x0000000000707919 */ /* 0x001e220000002100 */
        /* <DEDUP_REMOVED lines=8> */
[----:B--2---:R-:W-:-:S05]  /*0600*/  IMAD.WIDE.U32 R106, R3, 0x10, R108 ;  /* 0x00000010036a7825 */ /* 0x004fca00078e006c */
[----:B-----5:R0:W5:Y:S01]  /*0610*/  LDG.E.128 R116, desc[UR6][R106.64] ;  /* 0x000000066a747981 */ /* 0x020162000c1e1d00 */
[----:B------:R-:W-:-:S04]  /*0620*/  ISETP.NE.U32.AND P1, PT, RZ, UR8, PT ;  /* 0x00000008ff007c0c */ /* 0x000fc8000bf25070 */
[----:B------:R-:W-:Y:S01]  /*0630*/  ISETP.NE.AND.EX P1, PT, RZ, UR9, PT, P1 ;  /* 0x00000009ff007c0c */ /* 0x000fe2000bf25310 */
[----:B------:R-:W-:Y:S01]  /*0640*/  HFMA2 R0, -RZ, RZ, 1.875, 0 ;  /* 0x3f800000ff007431 */ /* 0x000fe200000001ff */
[----:B---3--:R-:W-:-:S11]  /*0650*/  @P0 SHF.L.U32 R0, R104, 0x10, RZ ;  /* 0x0000001068000819 */ /* 0x008fd600000006ff */
[----:B0-----:R-:W-:Y:S05]  /*0660*/  @!P1 BRA `(.L_x_5556) ;  /* 0x0000000000c09947 */ /* 0x001fea0003800000 */
[----:B------:R-:W0:Y:S02]  /*0670*/  LDC.64 R4, c[0x0][0x3a0] ;  /* 0x0000e800ff047b82 */ /* 0x000e240000000a00 */
[----:B0-----:R-:W-:-:S06]  /*0680*/  IMAD.WIDE.U32 R4, R3, 0x10, R4 ;  /* 0x0000001003047825 */ /* 0x001fcc00078e0004 */
[----:B------:R-:W2:Y:S01]  /*0690*/  LDG.E.128 R4, desc[UR6][R4.64] ;  /* 0x0000000604047981 */ /* 0x000ea2000c1e1d00 */
[----:B-----5:R-:W-:Y:S02]  /*06a0*/  SHF.L.U32 R105, R116, 0x10, RZ ;  /* 0x0000001074697819 */ /* 0x020fe400000006ff */
[C---:B------:R-:W-:Y:S02]  /*06b0*/  SHF.L.U32 R113, R118.reuse, 0x10, RZ ;  /* 0x0000001076717819 */ /* 0x040fe400000006ff */
[----:B------:R-:W-:Y:S01]  /*06c0*/  SHF.L.U32 R111, R117, 0x10, RZ ;  /* 0x00000010756f7819 */ /* 0x000fe200000006ff */
[-C--:B------:R-:W-:Y:S01]  /*06d0*/  FMUL.FTZ R105, R105, R0.reuse ;  /* 0x0000000069697220 */ /* 0x080fe20000410000 */
[----:B------:R-:W-:Y:S02]  /*06e0*/  PRMT R114, R118, 0x7632, R114 ;  /* 0x0000763276727816 */ /* 0x000fe40000000072 */
[----:B------:R-:W-:Y:S01]  /*06f0*/  PRMT R107, R117, 0x7632, R107 ;  /* 0x00007632756b7816 */ /* 0x000fe2000000006b */
[-C--:B------:R-:W-:Y:S01]  /*0700*/  FMUL.FTZ R117, R113, R0.reuse ;  /* 0x0000000071757220 */ /* 0x080fe20000410000 */
[----:B------:R-:W-:Y:S01]  /*0710*/  PRMT R118, R119, 0x7632, R118 ;  /* 0x0000763277767816 */ /* 0x000fe20000000076 */
[----:B------:R-:W-:Y:S01]  /*0720*/  FMUL.FTZ R111, R111, R0 ;  /* 0x000000006f6f7220 */ /* 0x000fe20000410000 */
[----:B------:R-:W-:-:S02]  /*0730*/  SHF.L.U32 R119, R119, 0x10, RZ ;  /* 0x0000001077777819 */ /* 0x000fc400000006ff */
[----:B------:R-:W-:Y:S02]  /*0740*/  SHF.L.U32 R107, R107, 0x10, RZ ;  /* 0x000000106b6b7819 */ /* 0x000fe400000006ff */
[----:B------:R-:W-:Y:S01]  /*0750*/  PRMT R104, R116, 0x7632, R104 ;  /* 0x0000763274687816 */ /* 0x000fe20000000068 */
[-C--:B------:R-:W-:Y:S01]  /*0760*/  FMUL.FTZ R119, R119, R0.reuse ;  /* 0x0000000077777220 */ /* 0x080fe20000410000 */
[----:B------:R-:W-:Y:S01]  /*0770*/  SHF.L.U32 R121, R118, 0x10, RZ ;  /* 0x0000001076797819 */ /* 0x000fe200000006ff */
[----:B------:R-:W-:Y:S01]  /*0780*/  FMUL.FTZ R118, R107, R0 ;  /* 0x000000006b767220 */ /* 0x000fe20000410000 */
[----:B--2---:R-:W-:Y:S02]  /*0790*/  SHF.L.U32 R106, R4, 0x10, RZ ;  /* 0x00000010046a7819 */ /* 0x004fe400000006ff */
        /* <DEDUP_REMOVED lines=9> */
[----:B------:R-:W-:Y:S01]  /*0830*/  PRMT R107, R6, 0x7632, R107 ;  /* 0x00007632066b7816 */ /* 0x000fe2000000006b */
[-C--:B------:R-:W-:Y:S01]  /*0840*/  FMUL.FTZ R114, R121, R0.reuse ;  /* 0x0000000079727220 */ /* 0x080fe20000410000 */
        /* <DEDUP_REMOVED lines=18> */
.L_x_5556:
[----:B-----5:R-:W-:Y:S02]  /*0970*/  PRMT R104, R116, 0x7632, R104 ;  /* 0x0000763274687816 */ /* 0x020fe40000000068 */
[----:B------:R-:W-:Y:S02]  /*0980*/  PRMT R106, R117, 0x7632, R106 ;  /* 0x00007632756a7816 */ /* 0x000fe4000000006a */
[C---:B------:R-:W-:Y:S02]  /*0990*/  PRMT R110, R118.reuse, 0x7632, R110 ;  /* 0x00007632766e7816 */ /* 0x040fe4000000006e */
        /* <DEDUP_REMOVED lines=29> */
.L_x_5557:
[----:B------:R-:W0:Y:S01]  /*0b70*/  LDC.64 R110, c[0x0][0x3a8] ;  /* 0x0000ea00ff6e7b82 */ /* 0x000e220000000a00 */
[----:B------:R-:W-:-:S05]  /*0b80*/  IADD3 R121, PT, PT, R3, 0x100, RZ ;  /* 0x0000010003797810 */ /* 0x000fca0007ffe0ff */
[----:B------:R-:W-:Y:S02]  /*0b90*/  IMAD.WIDE.U32 R106, R121, 0x10, R108 ;  /* 0x00000010796a7825 */ /* 0x000fe400078e006c */
[----:B------:R-:W1:Y:S02]  /*0ba0*/  @P1 LDC.64 R122, c[0x0][0x3a0] ;  /* 0x0000e800ff7a1b82 */ /* 0x000e640000000a00 */
[----:B0-----:R-:W-:-:S05]  /*0bb0*/  IMAD.WIDE.U32 R104, R3, 0x10, R110 ;  /* 0x0000001003687825 */ /* 0x001fca00078e006e */
[----:B------:R0:W-:Y:S01]  /*0bc0*/  STG.E.128 desc[UR6][R104.64], R124 ;  /* 0x0000007c68007986 */ /* 0x0001e2000c101d06 */
[----:B-1----:R-:W-:-:S03]  /*0bd0*/  @P1 IMAD.WIDE.U32 R122, R121, 0x10, R122 ;  /* 0x00000010797a1825 */ /* 0x002fc600078e007a */
[----:B------:R0:W5:Y:S04]  /*0be0*/  LDG.E.128 R128, desc[UR6][R106.64] ;  /* 0x000000066a807981 */ /* 0x000168000c1e1d00 */
[----:B------:R0:W5:Y:S01]  /*0bf0*/  @P1 LDG.E.128 R4, desc[UR6][R122.64] ;  /* 0x000000067a041981 */ /* 0x000162000c1e1d00 */
[----:B------:R-:W-:Y:S05]  /*0c00*/  @!P1 BRA `(.L_x_5558) ;  /* 0x0000000000b49947 */ /* 0x000fea0003800000 */
[----:B0----5:R-:W-:Y:S02]  /*0c10*/  SHF.L.U32 R105, R128, 0x10, RZ ;  /* 0x0000001080697819 */ /* 0x021fe400000006ff */
[----:B------:R-:W-:Y:S02]  /*0c20*/  SHF.L.U32 R107, R129, 0x10, RZ ;  /* 0x00000010816b7819 */ /* 0x000fe400000006ff */
[----:B------:R-:W-:Y:S01]  /*0c30*/  SHF.L.U32 R123, R130, 0x10, RZ ;  /* 0x00000010827b7819 */ /* 0x000fe200000006ff */
[-C--:B------:R-:W-:Y:S01]  /*0c40*/  FMUL.FTZ R105, R105, R0.reuse ;  /* 0x0000000069697220 */ /* 0x080fe20000410000 */
        /* <DEDUP_REMOVED lines=11> */
[----:B------:R-:W-:Y:S02]  /*0d00*/  SHF.L.U32 R130, R7, 0x10, RZ ;  /* 0x0000001007827819 */ /* 0x000fe400000006ff */
[----:B------:R-:W-:Y:S01]  /*0d10*/  PRMT R122, R129, 0x7632, R122 ;  /* 0x00007632817a7816 */ /* 0x000fe2000000007a */
[----:B------:R-:W-:Y:S01]  /*0d20*/  FFMA.FTZ R129, R107, R30, R124 ;  /* 0x0000001e6b817223 */ /* 0x000fe2000001007c */
[----:B------:R-:W-:Y:S01]  /*0d30*/  FFMA.FTZ R131, R131, R24, R128 ;  /* 0x0000001883837223 */ /* 0x000fe20000010080 */
[----:B------:R-:W-:Y:S01]  /*0d40*/  FFMA.FTZ R133, R125, R26, R130 ;  /* 0x0000001a7d857223 */ /* 0x000fe20000010082 */
[----:B------:R-:W-:-:S02]  /*0d50*/  PRMT R105, R4, 0x7632, R105 ;  /* 0x0000763204697816 */ /* 0x000fc40000000069 */
[----:B------:R-:W-:Y:S02]  /*0d60*/  PRMT R106, R5, 0x7632, R106 ;  /* 0x00007632056a7816 */ /* 0x000fe4000000006a */
[----:B------:R-:W-:Y:S02]  /*0d70*/  PRMT R124, R6, 0x7632, R124 ;  /* 0x00007632067c7816 */ /* 0x000fe4000000007c */
        /* <DEDUP_REMOVED lines=10> */
[----:B------:R-:W-:Y:S01]  /*0e20*/  SHF.L.U32 R137, R124, 0x10, RZ ;  /* 0x000000107c897819 */ /* 0x000fe200000006ff */
[----:B------:R-:W-:Y:S01]  /*0e30*/  FFMA.FTZ R132, R132, R29, R105 ;  /* 0x0000001d84847223 */ /* 0x000fe20000010069 */
[----:B------:R-:W-:Y:S01]  /*0e40*/  SHF.L.U32 R141, R128, 0x10, RZ ;  /* 0x00000010808d7819 */ /* 0x000fe200000006ff */
[----:B------:R-:W-:Y:S01]  /*0e50*/  FMUL.FTZ R128, R135, R0 ;  /* 0x0000000087807220 */ /* 0x000fe20000410000 */
[----:B------:R-:W-:Y:S02]  /*0e60*/  FFMA.FTZ R130, R130, R31, R127 ;  /* 0x0000001f82827223 */ /* 0x000fe4000001007f */
[----:B------:R-:W-:Y:S01]  /*0e70*/  F2FP.BF16.F32.PACK_AB R136, R132, R123 ;  /* 0x0000007b8488723e */ /* 0x000fe200000010ff */
[----:B------:R-:W-:Y:S01]  /*0e80*/  FFMA.FTZ R122, R122, R27, R141 ;  /* 0x0000001b7a7a7223 */ /* 0x000fe2000001008d */
[----:B------:R-:W-:Y:S01]  /*0e90*/  FFMA.FTZ R128, R128, R25, R137 ;  /* 0x0000001980807223 */ /* 0x000fe20000010089 */
[----:B------:R-:W-:-:S03]  /*0ea0*/  F2FP.BF16.F32.PACK_AB R137, R130, R129 ;  /* 0x000000818289723e */ /* 0x000fc600000010ff */
[----:B------:R-:W-:Y:S02]  /*0eb0*/  F2FP.BF16.F32.PACK_AB R139, R122, R133 ;  /* 0x000000857a8b723e */ /* 0x000fe400000010ff */
[----:B------:R-:W-:Y:S01]  /*0ec0*/  F2FP.BF16.F32.PACK_AB R138, R128, R131 ;  /* 0x00000083808a723e */ /* 0x000fe200000010ff */
[----:B------:R-:W-:Y:S06]  /*0ed0*/  BRA `(.L_x_5559) ;  /* 0x0000000000807947 */ /* 0x000fec0003800000 */
.L_x_5558:
        /* <DEDUP_REMOVED lines=32> */
.L_x_5559:
        /* <DEDUP_REMOVED lines=9> */
[----:B-1---5:R-:W-:Y:S02]  /*1170*/  PRMT R126, R105, 0x7632, R126 ;  /* 0x00007632697e7816 */ /* 0x022fe4000000007e */
        /* <DEDUP_REMOVED lines=25> */
[----:B------:R-:W-:Y:S01]  /*1310*/  SHF.L.U32 R149, R136, 0x10, RZ ;  /* 0x0000001088957819 */ /* 0x000fe200000006ff */
[----:B------:R-:W-:Y:S01]  /*1320*/  FMUL.FTZ R140, R105, R0 ;  /* 0x00000000698c7220 */ /* 0x000fe20000410000 */
[----:B------:R-:W-:Y:S02]  /*1330*/  SHF.L.U32 R145, R127, 0x10, RZ ;  /* 0x000000107f917819 */ /* 0x000fe400000006ff */
[----:B------:R-:W-:-:S02]  /*1340*/  SHF.L.U32 R107, R104, 0x10, RZ ;  /* 0x00000010686b7819 */ /* 0x000fc400000006ff */
[----:B------:R-:W-:Y:S01]  /*1350*/  SHF.L.U32 R127, R106, 0x10, RZ ;  /* 0x000000106a7f7819 */ /* 0x000fe200000006ff */
[-C--:B------:R-:W-:Y:S01]  /*1360*/  FMUL.FTZ R136, R145, R0.reuse ;  /* 0x0000000091887220 */ /* 0x080fe20000410000 */
[----:B------:R-:W-:Y:S01]  /*1370*/  SHF.L.U32 R147, R134, 0x10, RZ ;  /* 0x0000001086937819 */ /* 0x000fe200000006ff */
[-C--:B------:R-:W-:Y:S01]  /*1380*/  FMUL.FTZ R134, R149, R0.reuse ;  /* 0x0000000095867220 */ /* 0x080fe20000410000 */
[----:B------:R-:W-:Y:S01]  /*1390*/  SHF.L.U32 R151, R138, 0x10, RZ ;  /* 0x000000108a977819 */ /* 0x000fe200000006ff */
[----:B------:R-:W-:Y:S01]  /*13a0*/  FMUL.FTZ R138, R125, R0 ;  /* 0x000000007d8a7220 */ /* 0x000fe20000410000 */
[----:B------:R-:W-:Y:S01]  /*13b0*/  FFMA.FTZ R140, R140, R21, R107 ;  /* 0x000000158c8c7223 */ /* 0x000fe2000001006b */
[----:B------:R-:W-:Y:S02]  /*13c0*/  FFMA.FTZ R136, R136, R17, R147 ;  /* 0x0000001188887223 */ /* 0x000fe40000010093 */
[----:B------:R-:W-:Y:S01]  /*13d0*/  FFMA.FTZ R134, R134, R19, R151 ;  /* 0x0000001386867223 */ /* 0x000fe20000010097 */
[----:B------:R-:W-:Y:S01]  /*13e0*/  FFMA.FTZ R138, R138, R23, R127 ;  /* 0x000000178a8a7223 */ /* 0x000fe2000001007f */
[----:B------:R-:W-:-:S02]  /*13f0*/  F2FP.BF16.F32.PACK_AB R104, R140, R137 ;  /* 0x000000898c68723e */ /* 0x000fc400000010ff */
[----:B------:R-:W-:Y:S02]  /*1400*/  F2FP.BF16.F32.PACK_AB R106, R136, R141 ;  /* 0x0000008d886a723e */ /* 0x000fe400000010ff */
[----:B------:R-:W-:Y:S02]  /*1410*/  F2FP.BF16.F32.PACK_AB R107, R134, R143 ;  /* 0x0000008f866b723e */ /* 0x000fe400000010ff */
[----:B------:R-:W-:Y:S01]  /*1420*/  F2FP.BF16.F32.PACK_AB R105, R138, R139 ;  /* 0x0000008b8a69723e */ /* 0x000fe200000010ff */
[----:B------:R-:W-:Y:S06]  /*1430*/  BRA `(.L_x_5561) ;  /* 0x0000000000807947 */ /* 0x000fec0003800000 */
.L_x_5560:
[C---:B-1---5:R-:W-:Y:S02]  /*1440*/  PRMT R124, R104.reuse, 0x7632, R124 ;  /* 0x00007632687c7816 */ /* 0x062fe4000000007c */
[----:B------:R-:W-:Y:S02]  /*1450*/  SHF.L.U32 R125, R104, 0x10, RZ ;  /* 0x00000010687d7819 */ /* 0x000fe400000006ff */
[C---:B------:R-:W-:Y:S02]  /*1460*/  PRMT R126, R106.reuse, 0x7632, R126 ;  /* 0x000076326a7e7816 */ /* 0x040fe4000000007e */
[----:B------:R-:W-:Y:S01]  /*1470*/  SHF.L.U32 R137, R106, 0x10, RZ ;  /* 0x000000106a897819 */ /* 0x000fe200000006ff */
[-C--:B------:R-:W-:Y:S01]  /*1480*/  FMUL.FTZ R125, R125, R0.reuse ;  /* 0x000000007d7d7220 */ /* 0x080fe20000410000 */
[----:B------:R-:W-:Y:S02]  /*1490*/  PRMT R104, R105, 0x7632, R104 ;  /* 0x0000763269687816 */ /* 0x000fe40000000068 */
[----:B------:R-:W-:Y:S01]  /*14a0*/  PRMT R106, R107, 0x7632, R106 ;  /* 0x000076326b6a7816 */ /* 0x000fe2000000006a */
        /* <DEDUP_REMOVED lines=25> */
.L_x_5561:
        /* <DEDUP_REMOVED lines=9> */
[----:B-1---5:R-:W-:Y:S02]  /*16d0*/  SHF.L.U32 R105, R124, 0x10, RZ ;  /* 0x000000107c697819 */ /* 0x022fe400000006ff */
[C---:B------:R-:W-:Y:S02]  /*16e0*/  SHF.L.U32 R107, R126.reuse, 0x10, RZ ;  /* 0x000000107e6b7819 */ /* 0x040fe400000006ff */
[----:B------:R-:W-:Y:S01]  /*16f0*/  PRMT R108, R126, 0x7632, R108 ;  /* 0x000076327e6c7816 */ /* 0x000fe2000000006c */
[-C--:B------:R-:W-:Y:S01]  /*1700*/  FMUL.FTZ R105, R105, R0.reuse ;  /* 0x0000000069697220 */ /* 0x080fe20000410000 */
[----:B------:R-:W-:Y:S01]  /*1710*/  SHF.L.U32 R126, R4, 0x10, RZ ;  /* 0x00000010047e7819 */ /* 0x000fe200000006ff */
[----:B------:R-:W-:Y:S01]  /*1720*/  FMUL.FTZ R107, R107, R0 ;  /* 0x000000006b6b7220 */ /* 0x000fe20000410000 */
[----:B------:R-:W-:Y:S02]  /*1730*/  PRMT R106, R125, 0x7632, R106 ;  /* 0x000076327d6a7816 */ /* 0x000fe4000000006a */
[----:B------:R-:W-:Y:S01]  /*1740*/  SHF.L.U32 R144, R6, 0x10, RZ ;  /* 0x0000001006907819 */ /* 0x000fe200000006ff */
[----:B------:R-:W-:Y:S01]  /*1750*/  FFMA.FTZ R109, R105, R12, R126 ;  /* 0x0000000c696d7223 */ /* 0x000fe2000001007e */
[----:B------:R-:W-:-:S02]  /*1760*/  PRMT R104, R124, 0x7632, R104 ;  /* 0x000076327c687816 */ /* 0x000fc40000000068 */
[----:B------:R-:W-:Y:S01]  /*1770*/  SHF.L.U32 R125, R125, 0x10, RZ ;  /* 0x000000107d7d7819 */ /* 0x000fe200000006ff */
[----:B------:R-:W-:Y:S01]  /*1780*/  FFMA.FTZ R147, R107, R8, R144 ;  /* 0x000000086b937223 */ /* 0x000fe20000010090 */
[----:B------:R-:W-:Y:S02]  /*1790*/  PRMT R124, R127, 0x7632, R124 ;  /* 0x000076327f7c7816 */ /* 0x000fe4000000007c */
[----:B------:R-:W-:Y:S01]  /*17a0*/  SHF.L.U32 R142, R5, 0x10, RZ ;  /* 0x00000010058e7819 */ /* 0x000fe200000006ff */
[----:B------:R-:W-:Y:S01]  /*17b0*/  FMUL.FTZ R125, R125, R0 ;  /* 0x000000007d7d7220 */ /* 0x000fe20000410000 */
        /* <DEDUP_REMOVED lines=30> */
.L_x_5562:
[C---:B-1---5:R-:W-:Y:S02]  /*19a0*/  PRMT R104, R124.reuse, 0x7632, R104 ;  /* 0x000076327c687816 */ /* 0x062fe40000000068 */
[----:B------:R-:W-:Y:S02]  /*19b0*/  SHF.L.U32 R105, R124, 0x10, RZ ;  /* 0x000000107c697819 */ /* 0x000fe400000006ff */
[----:B------:R-:W-:Y:S02]  /*19c0*/  PRMT R106, R125, 0x7632, R106 ;  /* 0x000076327d6a7816 */ /* 0x000fe4000000006a */
[----:B------:R-:W-:Y:S01]  /*19d0*/  PRMT R108, R126, 0x7632, R108 ;  /* 0x000076327e6c7816 */ /* 0x000fe2000000006c */
[----:B------:R-:W-:Y:S01]  /*19e0*/  FMUL.FTZ R105, R105, R0 ;  /* 0x0000000069697220 */ /* 0x000fe20000410000 */
[C---:B------:R-:W-:Y:S02]  /*19f0*/  PRMT R124, R127.reuse, 0x7632, R124 ;  /* 0x000076327f7c7816 */ /* 0x040fe4000000007c */
        /* <DEDUP_REMOVED lines=26> */
.L_x_5563:
        /* <DEDUP_REMOVED lines=129> */
.L_x_5565:
[----:B------:R-:W-:Y:S05]  /*23b0*/  BSYNC.RECONVERGENT B0 ;  /* 0x0000000000007941 */ /* 0x000fea0003800200 */
.L_x_5564:
        /* <DEDUP_REMOVED lines=15> */
.L_x_5567:
[----:B------:R-:W-:Y:S05]  /*24b0*/  BSYNC.RECONVERGENT B0 ;  /* 0x0000000000007941 */ /* 0x000fea0003800200 */
.L_x_5566:
[----:B------:R-:W1:Y:S01]  /*24c0*/  SHFL.DOWN PT, R107, R0, 0x4, 0x1f ;  /* 0x08801f00006b7f89 */ /* 0x000e6200000e0000 */
[----:B------:R-:W-:Y:S01]  /*24d0*/  ISETP.NE.AND P2, PT, RZ, UR12, PT ;  /* 0x0000000cff007c0c */ /* 0x000fe2000bf45270 */
[----:B------:R-:W-:Y:S01]  /*24e0*/  UPLOP3.LUT UP0, UPT, UPT, UPT, UP0, 0x40, 0x4 ;  /* 0x000000000004789c */ /* 0x000fe20003f0e800 */
[----:B------:R-:W-:Y:S01]  /*24f0*/  ISETP.NE.AND P1, PT, R112, RZ, PT ;  /* 0x000000ff7000720c */ /* 0x000fe20003f25270 */
        /* <DEDUP_REMOVED lines=45> */
[----:B--2---:R-:W-:Y:S01]  /*27d0*/  FADD.FTZ R105, R106, R105 ;  /* 0x000000696a697221 */ /* 0x004fe20000010000 */
[----:B------:R-:W0:Y:S01]  /*27e0*/  LDC R104, c[0x0][0x448] ;  /* 0x00011200ff687b82 */ /* 0x000e220000000800 */
[----:B------:R-:W-:Y:S02]  /*27f0*/  FMUL.FTZ R107, R107, R155 ;  /* 0x0000009b6b6b7220 */ /* 0x000fe40000410000 */
[----:B------:R-:W1:Y:S02]  /*2800*/  SHFL.IDX PT, R153, R111, RZ, 0x1f ;  /* 0x00001fff6f997589 */ /* 0x000e6400000e0000 */
[----:B------:R-:W-:-:S03]  /*2810*/  FFMA.FTZ R110, R110, R107, R105 ;  /* 0x0000006b6e6e7223 */ /* 0x000fc60000010069 */
[----:B------:R-:W2:Y:S02]  /*2820*/  @!P1 LDC.64 R106, c[0x0][0x3c0] ;  /* 0x0000f000ff6a9b82 */ /* 0x000ea40000000a00 */
[----:B------:R-:W0:Y:S01]  /*2830*/  SHFL.IDX PT, R127, R110, RZ, 0x1f ;  /* 0x00001fff6e7f7589 */ /* 0x000e2200000e0000 */
[C---:B-1----:R-:W-:Y:S01]  /*2840*/  FMUL.FTZ R0, R153.reuse, R153 ;  /* 0x0000009999007220 */ /* 0x042fe20000410000 */
[----:B------:R-:W-:-:S04]  /*2850*/  FSEL R112, R153, RZ, !P2 ;  /* 0x000000ff99707208 */ /* 0x000fc80005000000 */
[----:B------:R-:W-:Y:S01]  /*2860*/  FSEL R105, R0, RZ, P2 ;  /* 0x000000ff00697208 */ /* 0x000fe20001000000 */
[C---:B------:R-:W-:Y:S01]  /*2870*/  FADD.FTZ R117, -R112.reuse, R117 ;  /* 0x0000007570757221 */ /* 0x040fe20000010100 */
[----:B0-----:R-:W-:Y:S01]  /*2880*/  FFMA.FTZ R0, R127, UR11, R104 ;  /* 0x0000000b7f007c23 */ /* 0x001fe20008010068 */
[C---:B------:R-:W-:Y:S01]  /*2890*/  FADD.FTZ R116, -R112.reuse, R116 ;  /* 0x0000007470747221 */ /* 0x040fe20000010100 */
[C---:B------:R-:W-:Y:S01]  /*28a0*/  FADD.FTZ R119, -R112.reuse, R119 ;  /* 0x0000007770777221 */ /* 0x040fe20000010100 */
[----:B------:R-:W-:Y:S01]  /*28b0*/  FADD.FTZ R115, -R112, R115 ;  /* 0x0000007370737221 */ /* 0x000fe20000010100 */
[----:B------:R-:W-:Y:S01]  /*28c0*/  FADD.FTZ R0, R0, R105 ;  /* 0x0000006900007221 */ /* 0x000fe20000010000 */
[C---:B------:R-:W-:Y:S01]  /*28d0*/  FADD.FTZ R133, -R112.reuse, R133 ;  /* 0x0000008570857221 */ /* 0x040fe20000010100 */
[----:B------:R-:W0:Y:S01]  /*28e0*/  LDC.64 R104, c[0x0][0x428] ;  /* 0x00010a00ff687b82 */ /* 0x000e220000000a00 */
        /* <DEDUP_REMOVED lines=18> */
[C---:B-1----:R-:W-:Y:S01]  /*2a10*/  FMUL.FTZ R117, R155.reuse, R117 ;  /* 0x000000759b757220 */ /* 0x042fe20000410000 */
[C---:B------:R-:W-:Y:S01]  /*2a20*/  FMUL.FTZ R119, R155.reuse, R119 ;  /* 0x000000779b777220 */ /* 0x040fe20000410000 */
[C---:B------:R-:W-:Y:S01]  /*2a30*/  FMUL.FTZ R116, R155.reuse, R116 ;  /* 0x000000749b747220 */ /* 0x040fe20000410000 */
[----:B------:R-:W-:Y:S01]  /*2a40*/  FMUL.FTZ R115, R155, R115 ;  /* 0x000000739b737220 */ /* 0x000fe20000410000 */
        /* <DEDUP_REMOVED lines=10> */
[----:B0-----:R-:W-:-:S04]  /*2af0*/  IMAD.WIDE.U32 R108, R3, 0x10, R104 ;  /* 0x00000010036c7825 */ /* 0x001fc800078e0068 */
[C---:B------:R-:W-:Y:S01]  /*2b00*/  FMUL.FTZ R133, R155.reuse, R133 ;  /* 0x000000859b857220 */ /* 0x040fe20000410000 */
[----:B------:R-:W-:Y:S01]  /*2b10*/  FMUL.FTZ R122, R155, R122 ;  /* 0x0000007a9b7a7220 */ /* 0x000fe20000410000 */
[----:B------:R-:W-:Y:S01]  /*2b20*/  FFMA.FTZ R0, R117, R96, R64 ;  /* 0x0000006075007223 */ /* 0x000fe20000010040 */
[----:B------:R-:W-:Y:S01]  /*2b30*/  FFMA.FTZ R112, R119, R98, R66 ;  /* 0x0000006277707223 */ /* 0x000fe20000010042 */
[----:B------:R-:W-:Y:S01]  /*2b40*/  FFMA.FTZ R3, R116, R97, R65 ;  /* 0x0000006174037223 */ /* 0x000fe20000010041 */
[----:B------:R-:W-:-:S04]  /*2b50*/  IMAD.WIDE.U32 R110, R121, 0x10, R104 ;  /* 0x00000010796e7825 */ /* 0x000fc800078e0068 */
[C---:B------:R-:W-:Y:S01]  /*2b60*/  FMUL.FTZ R113, R155.reuse, R113 ;  /* 0x000000719b717220 */ /* 0x040fe20000410000 */
[----:B------:R-:W-:Y:S01]  /*2b70*/  FFMA.FTZ R122, R122, R91, R59 ;  /* 0x0000005b7a7a7223 */ /* 0x000fe2000001003b */
[----:B------:R-:W-:Y:S01]  /*2b80*/  FMUL.FTZ R129, R155, R129 ;  /* 0x000000819b817220 */ /* 0x000fe20000410000 */
[--C-:B------:R-:W-:Y:S01]  /*2b90*/  IMAD.WIDE.U32 R116, R135, 0x10, R104.reuse ;  /* 0x0000001087747825 */ /* 0x100fe200078e0068 */
[----:B------:R-:W0:Y:S03]  /*2ba0*/  @!P1 LDC.64 R124, c[0x0][0x3c8] ;  /* 0x0000f200ff7c9b82 */ /* 0x000e260000000a00 */
[C---:B------:R-:W-:Y:S01]  /*2bb0*/  FMUL.FTZ R141, R155.reuse, R141 ;  /* 0x0000008d9b8d7220 */ /* 0x040fe20000410000 */
[----:B------:R-:W-:Y:S01]  /*2bc0*/  FMUL.FTZ R136, R155, R136 ;  /* 0x000000889b887220 */ /* 0x000fe20000410000 */
[----:B------:R-:W-:-:S04]  /*2bd0*/  IMAD.WIDE.U32 R118, R145, 0x10, R104 ;  /* 0x0000001091767825 */ /* 0x000fc800078e0068 */
[----:B------:R-:W-:Y:S01]  /*2be0*/  FFMA.FTZ R105, R115, R102, R70 ;  /* 0x0000006673697223 */ /* 0x000fe20000010046 */
[----:B------:R-:W-:Y:S01]  /*2bf0*/  FFMA.FTZ R115, R133, R90, R58 ;  /* 0x0000005a85737223 */ /* 0x000fe2000001003a */
[----:B------:R-:W-:Y:S01]  /*2c00*/  FMUL.FTZ R114, R155, R114 ;  /* 0x000000729b727220 */ /* 0x000fe20000410000 */
[----:B--2---:R-:W-:-:S04]  /*2c10*/  @!P1 IMAD.WIDE R106, R2, 0x4, R106 ;  /* 0x00000004026a9825 */ /* 0x004fc800078e026a */
[----:B------:R-:W-:Y:S01]  /*2c20*/  FFMA.FTZ R104, R113, R100, R68 ;  /* 0x0000006471687223 */ /* 0x000fe20000010044 */
[----:B------:R-:W-:Y:S01]  /*2c30*/  FMUL.FTZ R120, R155, R120 ;  /* 0x000000789b787220 */ /* 0x000fe20000410000 */
[----:B------:R-:W-:Y:S01]  /*2c40*/  FFMA.FTZ R113, R129, R94, R62 ;  /* 0x0000005e81717223 */ /* 0x000fe2000001003e */
[----:B------:R-:W-:Y:S01]  /*2c50*/  F2FP.BF16.F32.PACK_AB R115, R122, R115 ;  /* 0x000000737a73723e */ /* 0x000fe200000010ff */
[----:B------:R-:W-:Y:S01]  /*2c60*/  FMUL.FTZ R128, R155, R128 ;  /* 0x000000809b807220 */ /* 0x000fe20000410000 */
[----:B------:R-:W-:Y:S01]  /*2c70*/  FFMA.FTZ R122, R141, R80, R48 ;  /* 0x000000508d7a7223 */ /* 0x000fe20000010030 */
[----:B------:R-:W-:Y:S01]  /*2c80*/  FFMA.FTZ R129, R136, R81, R49 ;  /* 0x0000005188817223 */ /* 0x000fe20000010031 */
[----:B------:R1:W-:Y:S01]  /*2c90*/  @!P1 STG.E desc[UR6][R106.64], R153 ;  /* 0x000000996a009986 */ /* 0x0003e2000c101906 */
[----:B------:R-:W-:Y:S01]  /*2ca0*/  FFMA.FTZ R123, R114, R99, R67 ;  /* 0x00000063727b7223 */ /* 0x000fe20000010043 */
[C---:B------:R-:W-:Y:S01]  /*2cb0*/  FMUL.FTZ R127, R155.reuse, R127 ;  /* 0x0000007f9b7f7220 */ /* 0x040fe20000410000 */
[----:B------:R-:W-:Y:S01]  /*2cc0*/  FFMA.FTZ R121, R128, R89, R57 ;  /* 0x0000005980797223 */ /* 0x000fe20000010039 */
[C---:B------:R-:W-:Y:S01]  /*2cd0*/  FMUL.FTZ R132, R155.reuse, R132 ;  /* 0x000000849b847220 */ /* 0x040fe20000410000 */
[C---:B------:R-:W-:Y:S01]  /*2ce0*/  FMUL.FTZ R137, R155.reuse, R137 ;  /* 0x000000899b897220 */ /* 0x040fe20000410000 */
[----:B------:R-:W-:Y:S01]  /*2cf0*/  FMUL.FTZ R140, R155, R140 ;  /* 0x0000008c9b8c7220 */ /* 0x000fe20000410000 */
[----:B------:R-:W-:Y:S01]  /*2d00*/  F2FP.BF16.F32.PACK_AB R122, R129, R122 ;  /* 0x0000007a817a723e */ /* 0x000fe200000010ff */
[C---:B------:R-:W-:Y:S01]  /*2d10*/  FMUL.FTZ R131, R155.reuse, R131 ;  /* 0x000000839b837220 */ /* 0x040fe20000410000 */
[----:B------:R-:W2:Y:S01]  /*2d20*/  LDC.64 R128, c[0x0][0x380] ;  /* 0x0000e000ff807b82 */ /* 0x000ea20000000a00 */
[C---:B------:R-:W-:Y:S01]  /*2d30*/  FMUL.FTZ R126, R155.reuse, R126 ;  /* 0x0000007e9b7e7220 */ /* 0x040fe20000410000 */
[----:B------:R-:W-:Y:S01]  /*2d40*/  FMUL.FTZ R130, R155, R130 ;  /* 0x000000829b827220 */ /* 0x000fe20000410000 */
[----:B-1----:R-:W-:Y:S01]  /*2d50*/  F2FP.BF16.F32.PACK_AB R106, R3, R0 ;  /* 0x00000000036a723e */ /* 0x002fe200000010ff */
[----:B------:R-:W-:Y:S01]  /*2d60*/  FFMA.FTZ R3, R120, R101, R69 ;  /* 0x0000006578037223 */ /* 0x000fe20000010045 */
[----:B------:R-:W-:Y:S01]  /*2d70*/  F2FP.BF16.F32.PACK_AB R107, R123, R112 ;  /* 0x000000707b6b723e */ /* 0x000fe200000010ff */
[----:B------:R-:W-:Y:S01]  /*2d80*/  FFMA.FTZ R112, R127, R92, R60 ;  /* 0x0000005c7f707223 */ /* 0x000fe2000001003c */
[----:B------:R-:W-:Y:S01]  /*2d90*/  FFMA.FTZ R120, R137, R84, R52 ;  /* 0x0000005489787223 */ /* 0x000fe20000010034 */
[----:B------:R-:W-:Y:S01]  /*2da0*/  FFMA.FTZ R127, R140, R85, R53 ;  /* 0x000000558c7f7223 */ /* 0x000fe20000010035 */
[----:B------:R-:W-:Y:S01]  /*2db0*/  F2FP.BF16.F32.PACK_AB R104, R3, R104 ;  /* 0x000000680368723e */ /* 0x000fe200000010ff */
[----:B------:R-:W-:Y:S01]  /*2dc0*/  FFMA.FTZ R3, R132, R93, R61 ;  /* 0x0000005d84037223 */ /* 0x000fe2000001003d */
[----:B------:R-:W-:Y:S01]  /*2dd0*/  FFMA.FTZ R114, R131, R88, R56 ;  /* 0x0000005883727223 */ /* 0x000fe20000010038 */
[C---:B------:R-:W-:Y:S01]  /*2de0*/  FMUL.FTZ R139, R155.reuse, R139 ;  /* 0x0000008b9b8b7220 */ /* 0x040fe20000410000 */
[C---:B------:R-:W-:Y:S01]  /*2df0*/  FMUL.FTZ R138, R155.reuse, R138 ;  /* 0x0000008a9b8a7220 */ /* 0x040fe20000410000 */
[C---:B------:R-:W-:Y:S01]  /*2e00*/  FMUL.FTZ R143, R155.reuse, R143 ;  /* 0x0000008f9b8f7220 */ /* 0x040fe20000410000 */
[----:B------:R-:W-:Y:S01]  /*2e10*/  FMUL.FTZ R134, R155, R134 ;  /* 0x000000869b867220 */ /* 0x000fe20000410000 */
        /* <DEDUP_REMOVED lines=27> */
[----:B------:R-:W-:Y:S02]  /*2fd0*/  F2FP.BF16.F32.PACK_AB R113, R130, R113 ;  /* 0x000000718271723e */ /* 0x000fe400000010ff */
        /* <DEDUP_REMOVED lines=9> */
[----:B--2---:R-:W-:Y:S01]  /*3070*/  IADD3 R2, PT, PT, R2, R128, RZ ;  /* 0x0000008002027210 */ /* 0x004fe20007ffe0ff */
[----:B------:R0:W-:Y:S03]  /*3080*/  STG.E.128 desc[UR6][R116.64], R120 ;  /* 0x0000007874007986 */ /* 0x0001e6000c101d06 */
[----:B------:R-:W-:Y:S01]  /*3090*/  ISETP.GE.AND P1, PT, R2, R129, PT ;  /* 0x000000810200720c */ /* 0x000fe20003f26270 */
[----:B------:R0:W-:-:S12]  /*30a0*/  STG.E.128 desc[UR6][R118.64], R148 ;  /* 0x0000009476007986 */ /* 0x0001d8000c101d06 */
[----:B------:R-:W-:Y:S05]  /*30b0*/  @!P1 BRA `(.L_x_5568) ;  /* 0xffffffd4002c9947 */ /* 0x000fea000383ffff */
[----:B------:R-:W-:Y:S05]  /*30c0*/  EXIT ;  /* 0x000000000000794d */ /* 0x000fea0003800000 */
.L_x_5569:
        /* <DEDUP_REMOVED lines=11> */
.L_x_27497:


//--------------------- .text._ZN10layer_norm13ln_fwd_kernelINS_13Kernel_traitsIf13__nv_bfloat16S2_S2_fjLj8192ELj1ELj1ELj8ELj16ENS_18Kernel_traits_baseILj8192EfS2_S2_S2_fjLj256EEEEELb0ELb1ELb1ELb0EEEvNS_9FwdParamsE --------------------------
	.section	.text._ZN10layer_norm13ln_fwd_kernelINS_13Kernel_traitsIf13__nv_bfloat16S2_S2_fjLj8192ELj1ELj1ELj8ELj16ENS_18Kernel_traits_baseILj8192EfS2_S2_S2_fjLj256EEEEELb0ELb1ELb1ELb0EEEvNS_9FwdParamsE,"ax",@progbits
	.align	128
        .global         _ZN10layer_norm13ln_fwd_kernelINS_13Kernel_traitsIf13__nv_bfloat16S2_S2_fjLj8192ELj1ELj1ELj8ELj16ENS_18Kernel_traits_baseILj8192EfS2_S2_S2_fjLj256EEEEELb0ELb1ELb1ELb0EEEvNS_9FwdParamsE
        .type           _ZN10layer_norm13ln_fwd_kernelINS_13Kernel_traitsIf13__nv_bfloat16S2_S2_fjLj8192ELj1ELj1ELj8ELj16ENS_18Kernel_traits_baseILj8192EfS2_S2_S2_fjLj256EEEEELb0ELb1ELb1ELb0EEEvNS_9FwdParamsE,@function
        .size           _ZN10layer_norm13ln_fwd_kernelINS_13Kernel_traitsIf13__nv_bfloat16S2_S2_fjLj8192ELj1ELj1ELj8ELj16ENS_18Kernel_traits_baseILj8192EfS2_S2_S2_fjLj256EEEEELb0ELb1ELb1ELb0EEEvNS_9FwdParamsE,(.L_x_27498 - _ZN10layer_norm13ln_fwd_kernelINS_13Kernel_traitsIf13__nv_bfloat16S2_S2_fjLj8192ELj1ELj1ELj8ELj16ENS_18Kernel_traits_baseILj8192EfS2_S2_S2_fjLj256EEEEELb0ELb1ELb1ELb0EEEvNS_9FwdParamsE)
        .other          _ZN10layer_norm13ln_fwd_kernelINS_13Kernel_traitsIf13__nv_bfloat16S2_S2_fjLj8192ELj1ELj1ELj8ELj16ENS_18Kernel_traits_baseILj8192EfS2_S2_S2_fjLj256EEEEELb0ELb1ELb1ELb0EEEvNS_9FwdParamsE,@"STO_CUDA_ENTRY STV_DEFAULT"
_ZN10layer_norm13ln_fwd_kernelINS_13Kernel_traitsIf13__nv_bfloat16S2_S2_fjLj8192ELj1ELj1ELj8ELj16ENS_18Kernel_traits_baseILj8192EfS2_S2_S2_fjLj256EEEEELb0ELb1ELb1ELb0EEEvNS_9FwdParamsE:
.text._ZN10layer_norm13ln_fwd_kernelINS_13Kernel_traitsIf13__nv_bfloat16S2_S2_fjLj8192ELj1ELj1ELj8ELj16ENS_18Kernel_traits_baseILj8192EfS2_S2_S2_fjLj256EEEEELb0ELb1ELb1ELb0EEEvNS_9FwdParamsE:
        /* <DEDUP_REMOVED lines=28> */
[----:B------:R0:W5:Y:S04]  /*01c0*/  @P0 LDG.E.128 R100, desc[UR6][R4.64+0x10] ;  /* 0x0000100604640981 */ /* 0x000168000c1e1d00 */
[----:B------:R0:W5:Y:S02]  /*01d0*/  @P0 LD.E.128 R96, desc[UR6][R6.64] ;  /* 0x0000000606600980 */ /* 0x000164000c101d00 */
[----:B------:R-:W1:Y:S01]  /*01e0*/  @P1 LDC.64 R14, c[0x0][0x3e8] ;  /* 0x0000fa00ff0e1b82 */ /* 0x000e620000000a00 */
[C---:B--2---:R-:W-:Y:S01]  /*01f0*/  @P0 IMAD.WIDE.U32 R8, R109.reuse, 0x20, R8 ;  /* 0x000000206d080825 */ /* 0x044fe200078e0008 */
[----:B------:R-:W-:Y:S01]  /*0200*/  @P0 LOP3.LUT R109, R109, 0x100, RZ, 0xfc, !PT ;  /* 0x000001006d6d0812 */ /* 0x000fe200078efcff */
[----:B------:R0:W5:Y:S04]  /*0210*/  @P0 LD.E.128 R92, desc[UR6][R6.64+0x10] ;  /* 0x00001006065c0980 */ /* 0x000168000c101d00 */
[----:B------:R0:W5:Y:S01]  /*0220*/  @P0 LDG.E.128 R88, desc[UR6][R8.64] ;  /* 0x0000000608580981 */ /* 0x000162000c1e1d00 */
[----:B------:R-:W2:Y:S08]  /*0230*/  @P2 LDC.64 R16, c[0x0][0x3d0] ;  /* 0x0000f400ff102b82 */ /* 0x000eb00000000a00 */
[----:B------:R-:W0:Y:S08]  /*0240*/  @P2 LDC.64 R18, c[0x0][0x438] ;  /* 0x00010e00ff122b82 */ /* 0x000e300000000a00 */
[----:B------:R-:W0:Y:S01]  /*0250*/  @P2 LDC.64 R20, c[0x0][0x3e8] ;  /* 0x0000fa00ff142b82 */ /* 0x000e220000000a00 */
[C---:B---3--:R-:W-:Y:S01]  /*0260*/  @P1 IMAD.WIDE.U32 R10, R109.reuse, 0x20, R10 ;  /* 0x000000206d0a1825 */ /* 0x048fe200078e000a */
[----:B------:R3:W5:Y:S03]  /*0270*/  @P0 LDG.E.128 R84, desc[UR6][R8.64+0x10] ;  /* 0x0000100608540981 */ /* 0x000766000c1e1d00 */
[C---:B----4-:R-:W-:Y:S01]  /*0280*/  @P1 IMAD.WIDE.U32 R12, R109.reuse, 0x20, R12 ;  /* 0x000000206d0c1825 */ /* 0x050fe200078e000c */
[----:B------:R3:W5:Y:S03]  /*0290*/  @P1 LDG.E.128 R80, desc[UR6][R10.64] ;  /* 0x000000060a501981 */ /* 0x000766000c1e1d00 */
[C---:B-1----:R-:W-:Y:S01]  /*02a0*/  @P1 IMAD.WIDE.U32 R14, R109.reuse, 0x20, R14 ;  /* 0x000000206d0e1825 */ /* 0x042fe200078e000e */
[----:B------:R-:W-:Y:S01]  /*02b0*/  @P1 IADD3 R109, PT, PT, R109, 0x100, RZ ;  /* 0x000001006d6d1810 */ /* 0x000fe20007ffe0ff */
[----:B------:R3:W5:Y:S04]  /*02c0*/  @P1 LDG.E.128 R76, desc[UR6][R10.64+0x10] ;  /* 0x000010060a4c1981 */ /* 0x000768000c1e1d00 */
[C---:B--2---:R-:W-:Y:S01]  /*02d0*/  @P2 IMAD.WIDE.U32 R16, R109.reuse, 0x20, R16 ;  /* 0x000000206d102825 */ /* 0x044fe200078e0010 */
[----:B------:R3:W5:Y:S03]  /*02e0*/  @P1 LD.E.128 R72, desc[UR6][R12.64] ;  /* 0x000000060c481980 */ /* 0x000766000c101d00 */
[C---:B0-----:R-:W-:Y:S01]  /*02f0*/  @P2 IMAD.WIDE.U32 R18, R109.reuse, 0x20, R18 ;  /* 0x000000206d122825 */ /* 0x041fe200078e0012 */
[----:B------:R3:W5:Y:S03]  /*0300*/  @P1 LD.E.128 R68, desc[UR6][R12.64+0x10] ;  /* 0x000010060c441980 */ /* 0x000766000c101d00 */
[----:B------:R-:W-:Y:S01]  /*0310*/  @P2 IMAD.WIDE.U32 R20, R109, 0x20, R20 ;  /* 0x000000206d142825 */ /* 0x000fe200078e0014 */
[----:B------:R3:W5:Y:S04]  /*0320*/  @P1 LDG.E.128 R64, desc[UR6][R14.64] ;  /* 0x000000060e401981 */ /* 0x000768000c1e1d00 */
        /* <DEDUP_REMOVED lines=9> */
[----:B---3--:R-:W-:Y:S05]  /*03c0*/  @!P0 BRA `(.L_x_5572) ;  /* 0x0000000400108947 */ /* 0x008fea0003800000 */
        /* <DEDUP_REMOVED lines=13> */
.L_x_5571:
        /* <DEDUP_REMOVED lines=12> */
[----:B------:R-:W-:Y:S01]  /*0560*/  @P0 LOP3.LUT R109, R109, 0x100, RZ, 0xfc, !PT ;  /* 0x000001006d6d0812 */ /* 0x000fe200078efcff */
[----:B------:R-:W5:Y:S04]  /*0570*/  @P0 LDG.E.128 R100, desc[UR6][R8.64+0x10] ;  /* 0x0000100608640981 */ /* 0x000f68000c1e1d00 */
[----:B------:R-:W5:Y:S01]  /*0580*/  @P0 LDG.E.128 R88, desc[UR6][R10.64] ;  /* 0x000000060a580981 */ /* 0x000f62000c1e1d00 */
[----:B------:R-:W1:Y:S01]  /*0590*/  @P2 LDC.64 R68, c[0x0][0x3e8] ;  /* 0x0000fa00ff442b82 */ /* 0x000e620000000a00 */
[----:B--2---:R-:W-:-:S02]  /*05a0*/  @P1 IMAD.WIDE.U32 R44, R109, 0x20, R44 ;  /* 0x000000206d2c1825 */ /* 0x004fc400078e002c */
[----:B------:R-:W5:Y:S01]  /*05b0*/  @P0 LDG.E.128 R84, desc[UR6][R10.64+0x10] ;  /* 0x000010060a540981 */ /* 0x000f62000c1e1d00 */
[----:B------:R-:W-:Y:S02]  /*05c0*/  CS2R R74, SRZ ;  /* 0x00000000004a7805 */ /* 0x000fe4000001ff00 */
[----:B------:R-:W-:Y:S02]  /*05d0*/  CS2R R94, SRZ ;  /* 0x00000000005e7805 */ /* 0x000fe4000001ff00 */
[----:B------:R-:W-:Y:S01]  /*05e0*/  CS2R R92, SRZ ;  /* 0x00000000005c7805 */ /* 0x000fe2000001ff00 */
[----:B------:R-:W5:Y:S01]  /*05f0*/  @P1 LDG.E.128 R80, desc[UR6][R44.64] ;  /* 0x000000062c501981 */ /* 0x000f62000c1e1d00 */
[----:B------:R-:W2:Y:S01]  /*0600*/  @P3 LDC.64 R70, c[0x0][0x3d0] ;  /* 0x0000f400ff463b82 */ /* 0x000ea20000000a00 */
[C---:B---3--:R-:W-:Y:S01]  /*0610*/  @P1 IMAD.WIDE.U32 R48, R109.reuse, 0x20, R46 ;  /* 0x000000206d301825 */ /* 0x048fe200078e002e */
[----:B------:R-:W-:Y:S01]  /*0620*/  @P1 IADD3 R109, PT, PT, R109, 0x100, RZ ;  /* 0x000001006d6d1810 */ /* 0x000fe20007ffe0ff */
[----:B------:R3:W5:Y:S05]  /*0630*/  @P1 LDG.E.128 R76, desc[UR6][R44.64+0x10] ;  /* 0x000010062c4c1981 */ /* 0x00076a000c1e1d00 */
[----:B------:R-:W4:Y:S01]  /*0640*/  @P3 LDC.64 R72, c[0x0][0x3e8] ;  /* 0x0000fa00ff483b82 */ /* 0x000f220000000a00 */
[----:B0-----:R-:W-:Y:S01]  /*0650*/  @P2 IMAD.WIDE.U32 R50, R109, 0x20, R50 ;  /* 0x000000206d322825 */ /* 0x001fe200078e0032 */
[----:B------:R-:W5:Y:S01]  /*0660*/  @P1 LDG.E.128 R64, desc[UR6][R48.64] ;  /* 0x0000000630401981 */ /* 0x000f62000c1e1d00 */
[----:B------:R-:W-:-:S02]  /*0670*/  CS2R R46, SRZ ;  /* 0x00000000002e7805 */ /* 0x000fc4000001ff00 */
[----:B------:R-:W-:Y:S02]  /*0680*/  CS2R R98, SRZ ;  /* 0x0000000000627805 */ /* 0x000fe4000001ff00 */
[----:B------:R-:W-:Y:S01]  /*0690*/  CS2R R96, SRZ ;  /* 0x0000000000607805 */ /* 0x000fe2000001ff00 */
[----:B------:R0:W5:Y:S01]  /*06a0*/  @P1 LDG.E.128 R60, desc[UR6][R48.64+0x10] ;  /* 0x00001006303c1981 */ /* 0x000162000c1e1d00 */
[C---:B-1----:R-:W-:Y:S01]  /*06b0*/  @P2 IMAD.WIDE.U32 R68, R109.reuse, 0x20, R68 ;  /* 0x000000206d442825 */ /* 0x042fe200078e0044 */
[----:B------:R-:W-:Y:S02]  /*06c0*/  @P2 IADD3 R109, PT, PT, R109, 0x100, RZ ;  /* 0x000001006d6d2810 */ /* 0x000fe40007ffe0ff */
[----:B------:R-:W5:Y:S01]  /*06d0*/  @P2 LDG.E.128 R56, desc[UR6][R50.64] ;  /* 0x0000000632382981 */ /* 0x000f62000c1e1d00 */
[----:B---3--:R-:W-:Y:S02]  /*06e0*/  CS2R R44, SRZ ;  /* 0x00000000002c7805 */ /* 0x008fe4000001ff00 */
[----:B------:R-:W-:-:S02]  /*06f0*/  @P3 CS2R R22, SRZ ;  /* 0x0000000000163805 */ /* 0x000fc4000001ff00 */
[----:B------:R-:W-:Y:S01]  /*0700*/  @P3 CS2R R20, SRZ ;  /* 0x0000000000143805 */ /* 0x000fe2000001ff00 */
[----:B------:R1:W5:Y:S01]  /*0710*/  @P2 LDG.E.128 R52, desc[UR6][R50.64+0x10] ;  /* 0x0000100632342981 */ /* 0x000362000c1e1d00 */
[C---:B--2---:R-:W-:Y:S01]  /*0720*/  @P3 IMAD.WIDE.U32 R4, R109.reuse, 0x20, R70 ;  /* 0x000000206d043825 */ /* 0x044fe200078e0046 */
[----:B0-----:R-:W-:Y:S02]  /*0730*/  CS2R R48, SRZ ;  /* 0x0000000000307805 */ /* 0x001fe4000001ff00 */
[----:B------:R-:W5:Y:S04]  /*0740*/  @P2 LDG.E.128 R40, desc[UR6][R68.64] ;  /* 0x0000000644282981 */ /* 0x000f68000c1e1d00 */
[----:B------:R-:W5:Y:S01]  /*0750*/  @P3 LDG.E.128 R32, desc[UR6][R4.64] ;  /* 0x0000000604203981 */ /* 0x000f62000c1e1d00 */
[----:B----4-:R-:W-:-:S03]  /*0760*/  @P3 IMAD.WIDE.U32 R6, R109, 0x20, R72 ;  /* 0x000000206d063825 */ /* 0x010fc600078e0048 */
[----:B------:R-:W5:Y:S04]  /*0770*/  @P3 LDG.E.128 R28, desc[UR6][R4.64+0x10] ;  /* 0x00001006041c3981 */ /* 0x000f68000c1e1d00 */
[----:B------:R-:W5:Y:S04]  /*0780*/  @P3 LDG.E.128 R16, desc[UR6][R6.64] ;  /* 0x0000000606103981 */ /* 0x000f68000c1e1d00 */
[----:B------:R-:W5:Y:S01]  /*0790*/  @P3 LDG.E.128 R12, desc[UR6][R6.64+0x10] ;  /* 0x00001006060c3981 */ /* 0x000f62000c1e1d00 */
[----:B-1----:R-:W-:Y:S02]  /*07a0*/  CS2R R50, SRZ ;  /* 0x0000000000327805 */ /* 0x002fe4000001ff00 */
[----:B------:R-:W-:-:S02]  /*07b0*/  CS2R R70, SRZ ;  /* 0x0000000000467805 */ /* 0x000fc4000001ff00 */
[----:B------:R-:W-:Y:S01]  /*07c0*/  CS2R R72, SRZ ;  /* 0x0000000000487805 */ /* 0x000fe2000001ff00 */
[----:B------:R0:W5:Y:S01]  /*07d0*/  @P2 LDG.E.128 R36, desc[UR6][R68.64+0x10] ;  /* 0x0000100644242981 */ /* 0x000162000c1e1d00 */
[----:B------:R-:W-:Y:S02]  /*07e0*/  @P3 CS2R R26, SRZ ;  /* 0x00000000001a3805 */ /* 0x000fe4000001ff00 */
[----:B------:R-:W-:Y:S02]  /*07f0*/  @P3 CS2R R24, SRZ ;  /* 0x0000000000183805 */ /* 0x000fe4000001ff00 */
[----:B0-----:R-:W-:-:S07]  /*0800*/  CS2R R68, SRZ ;  /* 0x0000000000447805 */ /* 0x001fce000001ff00 */
.L_x_5572:
[----:B------:R-:W-:Y:S05]  /*0810*/  BSYNC.RECONVERGENT B0 ;  /* 0x0000000000007941 */ /* 0x000fea0003800200 */
.L_x_5570:
[----:B------:R-:W1:Y:S02]  /*0820*/  LDCU UR4, c[0x0][0x384] ;  /* 0x00007080ff0477ac */ /* 0x000e640008000800 */
[----:B-1----:R-:W-:-:S13]  /*0830*/  ISETP.GE.AND P0, PT, R2, UR4, PT ;  /* 0x0000000402007c0c */ /* 0x002fda000bf06270 */
[----:B------:R-:W-:Y:S05]  /*0840*/  @P0 EXIT ;  /* 0x000000000000094d */ /* 0x000fea0003800000 */
[----:B------:R-:W-:Y:S01]  /*0850*/  SHF.R.S32.HI R108, RZ, 0x3, R108 ;  /* 0x00000003ff6c7819 */ /* 0x000fe2000001146c */
[----:B------:R-:W1:Y:S03]  /*0860*/  LDCU.U8 UR10, c[0x0][0x410] ;  /* 0x00008200ff0a77ac */ /* 0x000e660008000000 */
[C---:B0-----:R-:W-:Y:S01]  /*0870*/  LOP3.LUT R5, R108.reuse, 0xff, RZ, 0xc0, !PT ;  /* 0x000000ff6c057812 */ /* 0x041fe200078ec0ff */
[----:B------:R-:W0:Y:S01]  /*0880*/  LDCU UR11, c[0x0][0x400] ;  /* 0x00008000ff0b77ac */ /* 0x000e220008000800 */
[----:B------:R-:W-:Y:S02]  /*0890*/  LOP3.LUT R108, R108, 0xffffff00, RZ, 0xc0, !PT ;  /* 0xffffff006c6c7812 */ /* 0x000fe400078ec0ff */
[----:B------:R-:W-:Y:S01]  /*08a0*/  VIADDMNMX R0, R5, -R0, RZ, !PT ;  /* 0x8000000005007246 */ /* 0x000fe200078001ff */
[----:B------:R-:W2:Y:S03]  /*08b0*/  LDCU.64 UR8, c[0x0][0x3a0] ;  /* 0x00007400ff0877ac */ /* 0x000ea60008000a00 */
[----:B------:R-:W-:Y:S01]  /*08c0*/  VIMNMX R7, PT, PT, R0, 0x20, PT ;  /* 0x0000002000077848 */ /* 0x000fe20003fe0100 */
[----:B------:R-:W-:Y:S01]  /*08d0*/  UPLOP3.LUT UP1, UPT, UPT, UPT, UPT, 0x40, 0x4 ;  /* 0x000000000004789c */ /* 0x000fe20003f2e870 */
[----:B------:R-:W-:-:S02]  /*08e0*/  SHF.L.U32 R0, R110, 0x5, RZ ;  /* 0x000000056e007819 */ /* 0x000fc400000006ff */
[----:B------:R-:W-:Y:S02]  /*08f0*/  LEA R7, R7, R108, 0x3 ;  /* 0x0000006c07077211 */ /* 0x000fe400078e18ff */
[----:B------:R-:W-:Y:S02]  /*0900*/  LOP3.LUT R0, R0, 0x3e0, RZ, 0xc0, !PT ;  /* 0x000003e000007812 */ /* 0x000fe400078ec0ff */
[----:B------:R-:W-:Y:S02]  /*0910*/  I2FP.F32.U32 R7, R7 ;  /* 0x0000000700077245 */ /* 0x000fe40000201000 */
[----:B------:R-:W-:Y:S02]  /*0920*/  VIADDMNMX R0, R5, -R0, RZ, !PT ;  /* 0x8000000005007246 */ /* 0x000fe400078001ff */
[----:B------:R3:W4:Y:S02]  /*0930*/  MUFU.RCP R112, R7 ;  /* 0x0000000700707308 */ /* 0x0007240000001000 */
[----:B------:R-:W-:-:S04]  /*0940*/  VIMNMX R113, PT, PT, R0, 0x20, PT ;  /* 0x0000002000717848 */ /* 0x000fc80003fe0100 */
[----:B012---:R-:W-:-:S07]  /*0950*/  LEA R113, R113, R108, 0x3 ;  /* 0x0000006c71717211 */ /* 0x007fce00078e18ff */
.L_x_5602:
[----:B------:R-:W0:Y:S08]  /*0960*/  LDC.64 R108, c[0x0][0x3f0] ;  /* 0x0000fc00ff6c7b82 */ /* 0x000e300000000a00 */
[----:B------:R-:W1:Y:S08]  /*0970*/  LDC.64 R110, c[0x0][0x3f8] ;  /* 0x0000fe00ff6e7b82 */ /* 0x000e700000000a00 */
[----:B------:R-:W2:Y:S01]  /*0980*/  LDC R179, c[0x0][0x388] ;  /* 0x0000e200ffb37b82 */ /* 0x000ea20000000800 */
[----:B0-----:R-:W-:-:S05]  /*0990*/  IMAD.WIDE R108, R2, 0x4, R108 ;  /* 0x00000004026c7825 */ /* 0x001fca00078e026c */
[----:B------:R-:W3:Y:S01]  /*09a0*/  LDG.E R0, desc[UR6][R108.64] ;  /* 0x000000066c007981 */ /* 0x000ee2000c1e1900 */
[----:B-1----:R-:W-:-:S05]  /*09b0*/  IMAD.WIDE R110, R2, 0x4, R110 ;  /* 0x00000004026e7825 */ /* 0x002fca00078e026e */
[----:B-----5:R0:W5:Y:S01]  /*09c0*/  LDG.E R114, desc[UR6][R110.64] ;  /* 0x000000066e727981 */ /* 0x020162000c1e1900 */
        /* <DEDUP_REMOVED lines=21> */
.L_x_5575:
[----:B------:R-:W-:Y:S05]  /*0b20*/  BRA.U !UP0, `(.L_x_5576) ;  /* 0x0000000508347547 */ /* 0x000fea000b800000 */
        /* <DEDUP_REMOVED lines=8> */
[----:B------:R-:W-:Y:S01]  /*0bb0*/  @P0 PRMT R119, R9, 0x7632, R119 ;  /* 0x0000763209770816 */ /* 0x000fe20000000077 */
[----:B------:R-:W1:Y:S08]  /*0bc0*/  @P0 LDC R115, c[0x0][0x40c] ;  /* 0x00010300ff730b82 */ /* 0x000e700000000800 */
[----:B------:R-:W3:Y:S08]  /*0bd0*/  @P0 LDC R121, c[0x0][0x40c] ;  /* 0x00010300ff790b82 */ /* 0x000ef00000000800 */
[----:B------:R-:W4:Y:S01]  /*0be0*/  @P0 LDC R123, c[0x0][0x40c] ;  /* 0x00010300ff7b0b82 */ /* 0x000f220000000800 */
[----:B0-----:R-:W-:-:S07]  /*0bf0*/  @P0 FMUL.FTZ R109, R108, R111 ;  /* 0x0000006f6c6d0220 */ /* 0x001fce0000410000 */
[----:B------:R-:W0:Y:S01]  /*0c00*/  @P0 LDC R124, c[0x0][0x40c] ;  /* 0x00010300ff7c0b82 */ /* 0x000e220000000800 */
[----:B-1----:R-:W-:-:S07]  /*0c10*/  @P0 FMUL.FTZ R110, R110, R115 ;  /* 0x000000736e6e0220 */ /* 0x002fce0000410000 */
[----:B------:R-:W1:Y:S08]  /*0c20*/  @P0 LDC R127, c[0x0][0x40c] ;  /* 0x00010300ff7f0b82 */ /* 0x000e700000000800 */
[----:B------:R-:W1:Y:S01]  /*0c30*/  @P0 LDC R129, c[0x0][0x40c] ;  /* 0x00010300ff810b82 */ /* 0x000e620000000800 */
[C---:B--2---:R-:W-:Y:S02]  /*0c40*/  @P0 PRMT R108, R4.reuse, 0x7632, R108 ;  /* 0x00007632046c0816 */ /* 0x044fe4000000006c */
[----:B------:R-:W-:-:S02]  /*0c50*/  @P0 SHF.L.U32 R122, R4, 0x10, RZ ;  /* 0x00000010047a0819 */ /* 0x000fc400000006ff */
[----:B------:R-:W-:Y:S02]  /*0c60*/  @P0 SHF.L.U32 R111, R108, 0x10, RZ ;  /* 0x000000106c6f0819 */ /* 0x000fe400000006ff */
[C---:B------:R-:W-:Y:S02]  /*0c70*/  @!P0 PRMT R117, R4.reuse, 0x7632, R117 ;  /* 0x0000763204758816 */ /* 0x040fe40000000075 */
[----:B------:R-:W-:Y:S02]  /*0c80*/  @P0 SHF.L.U32 R108, R9, 0x10, RZ ;  /* 0x00000010096c0819 */ /* 0x000fe400000006ff */
[----:B------:R-:W-:Y:S01]  /*0c90*/  @!P0 SHF.L.U32 R115, R4, 0x10, RZ ;  /* 0x0000001004738819 */ /* 0x000fe200000006ff */
[----:B------:R-:W-:Y:S01]  /*0ca0*/  @P0 FFMA.FTZ R115, R109, R88, R122 ;  /* 0x000000586d730223 */ /* 0x000fe2000001007a */
[----:B------:R-:W-:Y:S01]  /*0cb0*/  @!P0 SHF.L.U32 R117, R117, 0x10, RZ ;  /* 0x0000001075758819 */ /* 0x000fe200000006ff */
[----:B------:R-:W-:Y:S01]  /*0cc0*/  @P0 FFMA.FTZ R117, R110, R89, R111 ;  /* 0x000000596e750223 */ /* 0x000fe2000001006f */
[----:B------:R-:W-:Y:S01]  /*0cd0*/  @P0 SHF.L.U32 R122, R5, 0x10, RZ ;  /* 0x00000010057a0819 */ /* 0x000fe200000006ff */
[----:B---3--:R-:W-:Y:S01]  /*0ce0*/  @P0 FMUL.FTZ R109, R108, R121 ;  /* 0x000000796c6d0220 */ /* 0x008fe20000410000 */
[----:B------:R-:W-:-:S02]  /*0cf0*/  @P0 SHF.L.U32 R108, R119, 0x10, RZ ;  /* 0x00000010776c0819 */ /* 0x000fc400000006ff */
[C---:B------:R-:W-:Y:S02]  /*0d00*/  @P0 PRMT R110, R5.reuse, 0x7632, R110 ;  /* 0x00007632056e0816 */ /* 0x040fe4000000006e */
[----:B------:R-:W-:Y:S01]  /*0d10*/  @!P0 SHF.L.U32 R119, R5, 0x10, RZ ;  /* 0x0000001005778819 */ /* 0x000fe200000006ff */
[----:B------:R-:W-:Y:S01]  /*0d20*/  @P0 FFMA.FTZ R119, R109, R90, R122 ;  /* 0x0000005a6d770223 */ /* 0x000fe2000001007a */
[----:B------:R-:W-:Y:S01]  /*0d30*/  @!P0 PRMT R121, R5, 0x7632, R121 ;  /* 0x0000763205798816 */ /* 0x000fe20000000079 */
[----:B------:R-:W2:Y:S01]  /*0d40*/  @P0 LDC R122, c[0x0][0x40c] ;  /* 0x00010300ff7a0b82 */ /* 0x000ea20000000800 */
[----:B------:R-:W-:Y:S01]  /*0d50*/  @P0 SHF.L.U32 R109, R10, 0x10, RZ ;  /* 0x000000100a6d0819 */ /* 0x000fe200000006ff */
[----:B----4-:R-:W-:Y:S01]  /*0d60*/  @P0 FMUL.FTZ R108, R108, R123 ;  /* 0x0000007b6c6c0220 */ /* 0x010fe20000410000 */
[----:B------:R-:W-:Y:S01]  /*0d70*/  @P0 IMAD.U32 R111, R110, 0x10000, RZ ;  /* 0x000100006e6f0824 */ /* 0x000fe200078e00ff */
[----:B------:R-:W-:Y:S02]  /*0d80*/  @!P0 SHF.L.U32 R121, R121, 0x10, RZ ;  /* 0x0000001079798819 */ /* 0x000fe400000006ff */
[----:B------:R-:W-:Y:S01]  /*0d90*/  @P0 SHF.L.U32 R110, R6, 0x10, RZ ;  /* 0x00000010066e0819 */ /* 0x000fe200000006ff */
[----:B------:R-:W-:Y:S01]  /*0da0*/  @P0 FFMA.FTZ R121, R108, R91, R111 ;  /* 0x0000005b6c790223 */ /* 0x000fe2000001006f */
[----:B0-----:R-:W-:Y:S01]  /*0db0*/  @P0 FMUL.FTZ R109, R109, R124 ;  /* 0x0000007c6d6d0220 */ /* 0x001fe20000410000 */
[----:B------:R-:W-:-:S02]  /*0dc0*/  @P0 PRMT R108, R10, 0x7632, R108 ;  /* 0x000076320a6c0816 */ /* 0x000fc4000000006c */
[----:B------:R-:W-:Y:S01]  /*0dd0*/  @!P0 SHF.L.U32 R123, R6, 0x10, RZ ;  /* 0x00000010067b8819 */ /* 0x000fe200000006ff */
[----:B------:R-:W-:Y:S01]  /*0de0*/  @P0 FFMA.FTZ R123, R109, R84, R110 ;  /* 0x000000546d7b0223 */ /* 0x000fe2000001006e */
[----:B------:R-:W-:Y:S02]  /*0df0*/  @P0 SHF.L.U32 R108, R108, 0x10, RZ ;  /* 0x000000106c6c0819 */ /* 0x000fe400000006ff */
[C---:B------:R-:W-:Y:S02]  /*0e00*/  @P0 PRMT R109, R6.reuse, 0x7632, R109 ;  /* 0x00007632066d0816 */ /* 0x040fe4000000006d */
[----:B------:R-:W-:Y:S01]  /*0e10*/  @!P0 PRMT R125, R6, 0x7632, R125 ;  /* 0x00007632067d8816 */ /* 0x000fe2000000007d */
[----:B-1----:R-:W-:Y:S01]  /*0e20*/  @P0 FMUL.FTZ R108, R108, R127 ;  /* 0x0000007f6c6c0220 */ /* 0x002fe20000410000 */
[----:B------:R-:W-:Y:S02]  /*0e30*/  @P0 SHF.L.U32 R109, R109, 0x10, RZ ;  /* 0x000000106d6d0819 */ /* 0x000fe400000006ff */
[----:B------:R-:W-:-:S02]  /*0e40*/  @P0 PRMT R111, R11, 0x7632, R111 ;  /* 0x000076320b6f0816 */ /* 0x000fc4000000006f */
[----:B------:R-:W-:Y:S02]  /*0e50*/  @P0 SHF.L.U32 R110, R11, 0x10, RZ ;  /* 0x000000100b6e0819 */ /* 0x000fe400000006ff */
[----:B------:R-:W-:Y:S01]  /*0e60*/  @!P0 SHF.L.U32 R125, R125, 0x10, RZ ;  /* 0x000000107d7d8819 */ /* 0x000fe200000006ff */
[----:B------:R-:W-:Y:S01]  /*0e70*/  @P0 FFMA.FTZ R125, R108, R85, R109 ;  /* 0x000000556c7d0223 */ /* 0x000fe2000001006d */
[----:B------:R-:W-:Y:S01]  /*0e80*/  @P0 SHF.L.U32 R111, R111, 0x10, RZ ;  /* 0x000000106f6f0819 */ /* 0x000fe200000006ff */
[----:B------:R-:W-:Y:S01]  /*0e90*/  @P0 FMUL.FTZ R109, R110, R129 ;  /* 0x000000816e6d0220 */ /* 0x000fe20000410000 */
[C---:B------:R-:W-:Y:S02]  /*0ea0*/  @P0 PRMT R110, R7.reuse, 0x7632, R110 ;  /* 0x00007632076e0816 */ /* 0x040fe4000000006e */
[----:B------:R-:W-:Y:S01]  /*0eb0*/  @!P0 PRMT R129, R7, 0x7632, R129 ;  /* 0x0000763207818816 */ /* 0x000fe20000000081 */
[----:B--2---:R-:W-:Y:S01]  /*0ec0*/  @P0 FMUL.FTZ R108, R111, R122 ;  /* 0x0000007a6f6c0220 */ /* 0x004fe20000410000 */
[----:B------:R-:W-:-:S02]  /*0ed0*/  @P0 SHF.L.U32 R122, R7, 0x10, RZ ;  /* 0x00000010077a0819 */ /* 0x000fc400000006ff */
[----:B------:R-:W-:Y:S02]  /*0ee0*/  @P0 SHF.L.U32 R111, R110, 0x10, RZ ;  /* 0x000000106e6f0819 */ /* 0x000fe400000006ff */
[----:B------:R-:W-:Y:S01]  /*0ef0*/  @!P0 SHF.L.U32 R127, R7, 0x10, RZ ;  /* 0x00000010077f8819 */ /* 0x000fe200000006ff */
[----:B------:R-:W-:Y:S01]  /*0f00*/  @P0 FFMA.FTZ R127, R109, R86, R122 ;  /* 0x000000566d7f0223 */ /* 0x000fe2000001007a */
[----:B------:R-:W-:Y:S01]  /*0f10*/  @!P0 SHF.L.U32 R129, R129, 0x10, RZ ;  /* 0x0000001081818819 */ /* 0x000fe200000006ff */
[----:B------:R-:W-:Y:S01]  /*0f20*/  @P0 FFMA.FTZ R129, R108, R87, R111 ;  /* 0x000000576c810223 */ /* 0x000fe2000001006f */
[----:B------:R-:W-:Y:S02]  /*0f30*/  F2FP.BF16.F32.PACK_AB R108, RZ, R115 ;  /* 0x00000073ff6c723e */ /* 0x000fe400000010ff */
[----:B------:R-:W-:Y:S02]  /*0f40*/  F2FP.BF16.F32.PACK_AB R109, RZ, R117 ;  /* 0x00000075ff6d723e */ /* 0x000fe400000010ff */
        /* <DEDUP_REMOVED lines=11> */
.L_x_5576:
[----:B------:R-:W0:Y:S01]  /*1000*/  @P1 LDC R117, c[0x0][0x40c] ;  /* 0x00010300ff751b82 */ /* 0x000e220000000800 */
[----:B-----5:R-:W-:Y:S01]  /*1010*/  @P1 PRMT R108, R8, 0x7632, R108 ;  /* 0x00007632086c1816 */ /* 0x020fe2000000006c */
[----:B------:R-:W-:Y:S01]  /*1020*/  HFMA2 R121, -RZ, RZ, 0, 0 ;  /* 0x00000000ff797431 */ /* 0x000fe200000001ff */
[----:B------:R-:W-:Y:S01]  /*1030*/  @P1 PRMT R109, R9, 0x7632, R109 ;  /* 0x00007632096d1816 */ /* 0x000fe2000000006d */
[----:B------:R-:W-:Y:S01]  /*1040*/  HFMA2 R127, -RZ, RZ, 0, 0 ;  /* 0x00000000ff7f7431 */ /* 0x000fe200000001ff */
[----:B------:R-:W-:Y:S01]  /*1050*/  @P1 SHF.L.U32 R108, R108, 0x10, RZ ;  /* 0x000000106c6c1819 */ /* 0x000fe200000006ff */
[----:B------:R-:W-:Y:S01]  /*1060*/  IMAD.MOV.U32 R129, RZ, RZ, RZ ;  /* 0x000000ffff817224 */ /* 0x000fe200078e00ff */
[----:B------:R-:W-:Y:S01]  /*1070*/  @P1 PRMT R110, R10, 0x7632, R110 ;  /* 0x000076320a6e1816 */ /* 0x000fe2000000006e */
[----:B------:R-:W1:Y:S01]  /*1080*/  @P1 LDC R122, c[0x0][0x40c] ;  /* 0x00010300ff7a1b82 */ /* 0x000e620000000800 */
[----:B------:R-:W-:Y:S02]  /*1090*/  @P1 SHF.L.U32 R109, R109, 0x10, RZ ;  /* 0x000000106d6d1819 */ /* 0x000fe400000006ff */
[----:B------:R-:W-:-:S02]  /*10a0*/  @P1 PRMT R115, R11, 0x7632, R115 ;  /* 0x000076320b731816 */ /* 0x000fc40000000073 */
[----:B------:R-:W-:Y:S02]  /*10b0*/  @P1 SHF.L.U32 R111, R110, 0x10, RZ ;  /* 0x000000106e6f1819 */ /* 0x000fe400000006ff */
[----:B------:R-:W-:Y:S01]  /*10c0*/  @P1 SHF.L.U32 R115, R115, 0x10, RZ ;  /* 0x0000001073731819 */ /* 0x000fe200000006ff */
[----:B------:R-:W2:Y:S01]  /*10d0*/  @P1 LDC R124, c[0x0][0x40c] ;  /* 0x00010300ff7c1b82 */ /* 0x000ea20000000800 */
[----:B------:R-:W-:-:S07]  /*10e0*/  MOV R125, RZ ;  /* 0x000000ff007d7202 */ /* 0x000fce0000000f00 */
[----:B------:R-:W3:Y:S01]  /*10f0*/  @P1 LDC R130, c[0x0][0x40c] ;  /* 0x00010300ff821b82 */ /* 0x000ee20000000800 */
[----:B0-----:R-:W-:Y:S01]  /*1100*/  @P1 FMUL.FTZ R108, R108, R117 ;  /* 0x000000756c6c1220 */ /* 0x001fe20000410000 */
[----:B------:R-:W-:-:S03]  /*1110*/  MOV R117, RZ ;  /* 0x000000ff00757202 */ /* 0x000fc60000000f00 */
[----:B------:R-:W-:Y:S01]  /*1120*/  @P1 FMUL.FTZ R117, R108, R89 ;  /* 0x000000596c751220 */ /* 0x000fe20000410000 */
[----:B------:R-:W-:Y:S02]  /*1130*/  @P1 SHF.L.U32 R108, R8, 0x10, RZ ;  /* 0x00000010086c1819 */ /* 0x000fe400000006ff */
[----:B------:R-:W0:Y:S01]  /*1140*/  @P1 LDC R126, c[0x0][0x40c] ;  /* 0x00010300ff7e1b82 */ /* 0x000e220000000800 */
[----:B-1----:R-:W-:Y:S01]  /*1150*/  @P1 FMUL.FTZ R110, R109, R122 ;  /* 0x0000007a6d6e1220 */ /* 0x002fe20000410000 */
[----:B------:R-:W-:-:S03]  /*1160*/  @P1 SHF.L.U32 R109, R9, 0x10, RZ ;  /* 0x00000010096d1819 */ /* 0x000fc600000006ff */
[----:B------:R-:W-:Y:S01]  /*1170*/  @P1 FMUL.FTZ R121, R110, R91 ;  /* 0x0000005b6e791220 */ /* 0x000fe20000410000 */
[----:B------:R-:W-:Y:S02]  /*1180*/  @P1 SHF.L.U32 R110, R10, 0x10, RZ ;  /* 0x000000100a6e1819 */ /* 0x000fe400000006ff */
[----:B------:R-:W1:Y:S01]  /*1190*/  @P1 LDC R119, c[0x0][0x40c] ;  /* 0x00010300ff771b82 */ /* 0x000e620000000800 */
[----:B--2---:R-:W-:-:S04]  /*11a0*/  @P1 FMUL.FTZ R122, R111, R124 ;  /* 0x0000007c6f7a1220 */ /* 0x004fc80000410000 */
[----:B------:R-:W-:Y:S01]  /*11b0*/  @P1 FMUL.FTZ R125, R122, R85 ;  /* 0x000000557a7d1220 */ /* 0x000fe20000410000 */
[----:B------:R-:W-:Y:S02]  /*11c0*/  F2FP.BF16.F32.PACK_AB R122, RZ, R117 ;  /* 0x00000075ff7a723e */ /* 0x000fe400000010ff */
[----:B------:R-:W2:Y:S01]  /*11d0*/  @P1 LDC R123, c[0x0][0x40c] ;  /* 0x00010300ff7b1b82 */ /* 0x000ea20000000800 */
[----:B---3--:R-:W-:Y:S01]  /*11e0*/  @P1 FMUL.FTZ R124, R115, R130 ;  /* 0x00000082737c1220 */ /* 0x008fe20000410000 */
[----:B------:R-:W-:-:S03]  /*11f0*/  @P1 SHF.L.U32 R115, R11, 0x10, RZ ;  /* 0x000000100b731819 */ /* 0x000fc600000006ff */
[----:B------:R-:W-:Y:S01]  /*1200*/  @P1 FMUL.FTZ R129, R124, R87 ;  /* 0x000000577c811220 */ /* 0x000fe20000410000 */
[----:B------:R-:W-:Y:S02]  /*1210*/  F2FP.BF16.F32.PACK_AB R124, RZ, R125 ;  /* 0x0000007dff7c723e */ /* 0x000fe400000010ff */
[----:B------:R-:W3:Y:S01]  /*1220*/  @P1 LDC R128, c[0x0][0x40c] ;  /* 0x00010300ff801b82 */ /* 0x000ee20000000800 */
[----:B0-----:R-:W-:Y:S01]  /*1230*/  @P1 FMUL.FTZ R111, R109, R126 ;  /* 0x0000007e6d6f1220 */ /* 0x001fe20000410000 */
[----:B-1----:R-:W-:Y:S01]  /*1240*/  @P1 FMUL.FTZ R109, R108, R119 ;  /* 0x000000776c6d1220 */ /* 0x002fe20000410000 */
[----:B------:R-:W-:Y:S02]  /*1250*/  HFMA2 R119, -RZ, RZ, 0, 0 ;  /* 0x00000000ff777431 */ /* 0x000fe400000001ff */
[----:B------:R-:W-:Y:S01]  /*1260*/  @P1 FMUL.FTZ R119, R111, R90 ;  /* 0x0000005a6f771220 */ /* 0x000fe20000410000 */
[----:B--2---:R-:W-:Y:S01]  /*1270*/  @P1 FMUL.FTZ R181, R110, R123 ;  /* 0x0000007b6eb51220 */ /* 0x004fe20000410000 */
[----:B------:R-:W-:-:S02]  /*1280*/  MOV R123, RZ ;  /* 0x000000ff007b7202 */ /* 0x000fc40000000f00 */
[----:B------:R-:W-:Y:S01]  /*1290*/  F2FP.BF16.F32.PACK_AB R110, RZ, R121 ;  /* 0x00000079ff6e723e */ /* 0x000fe200000010ff */
[----:B------:R-:W-:Y:S01]  /*12a0*/  @P1 FMUL.FTZ R123, R181, R84 ;  /* 0x00000054b57b1220 */ /* 0x000fe20000410000 */
[----:B---3--:R-:W-:Y:S01]  /*12b0*/  @P1 FMUL.FTZ R183, R115, R128 ;  /* 0x0000008073b71220 */ /* 0x008fe20000410000 */
[----:B------:R-:W-:Y:S01]  /*12c0*/  MOV R115, RZ ;  /* 0x000000ff00737202 */ /* 0x000fe20000000f00 */
[----:B------:R-:W-:Y:S01]  /*12d0*/  @P1 FMUL.FTZ R115, R109, R88 ;  /* 0x000000586d731220 */ /* 0x000fe20000410000 */
[----:B------:R-:W-:Y:S01]  /*12e0*/  F2FP.BF16.F32.PACK_AB R109, RZ, R119 ;  /* 0x00000077ff6d723e */ /* 0x000fe200000010ff */
[----:B------:R-:W-:Y:S01]  /*12f0*/  @P1 FMUL.FTZ R127, R183, R86 ;  /* 0x00000056b77f1220 */ /* 0x000fe20000410000 */
[----:B------:R-:W-:Y:S02]  /*1300*/  F2FP.BF16.F32.PACK_AB R111, RZ, R123 ;  /* 0x0000007bff6f723e */ /* 0x000fe400000010ff */
[----:B------:R-:W-:Y:S02]  /*1310*/  F2FP.BF16.F32.PACK_AB R128, RZ, R129 ;  /* 0x00000081ff80723e */ /* 0x000fe400000010ff */
[----:B------:R-:W-:-:S02]  /*1320*/  F2FP.BF16.F32.PACK_AB R126, RZ, R127 ;  /* 0x0000007fff7e723e */ /* 0x000fc400000010ff */
[----:B------:R-:W-:Y:S02]  /*1330*/  F2FP.BF16.F32.PACK_AB R108, RZ, R115 ;  /* 0x00000073ff6c723e */ /* 0x000fe400000010ff */
[----:B------:R-:W-:Y:S02]  /*1340*/  PRMT R109, R109, 0x5410, R110 ;  /* 0x000054106d6d7816 */ /* 0x000fe4000000006e */
[----:B------:R-:W-:Y:S02]  /*1350*/  PRMT R110, R111, 0x5410, R124 ;  /* 0x000054106f6e7816 */ /* 0x000fe4000000007c */
[----:B------:R-:W-:Y:S02]  /*1360*/  PRMT R111, R126, 0x5410, R128 ;  /* 0x000054107e6f7816 */ /* 0x000fe40000000080 */
[----:B------:R-:W-:-:S07]  /*1370*/  PRMT R108, R108, 0x5410, R122 ;  /* 0x000054106c6c7816 */ /* 0x000fce000000007a */
.L_x_5577:
[----:B------:R-:W0:Y:S01]  /*1380*/  LDC.64 R180, c[0x0][0x3a8] ;  /* 0x0000ea00ffb47b82 */ /* 0x000e220000000a00 */
[----:B------:R-:W-:Y:S01]  /*1390*/  IADD3 R120, PT, PT, R120, 0x100, RZ ;  /* 0x0000010078787810 */ /* 0x000fe20007ffe0ff */
[C---:B0-----:R-:W-:Y:S01]  /*13a0*/  IMAD.WIDE.U32 R180, R118.reuse, 0x10, R180 ;  /* 0x0000001076b47825 */ /* 0x041fe200078e00b4 */
[----:B------:R-:W-:-:S04]  /*13b0*/  IADD3 R118, PT, PT, R118, 0x100, RZ ;  /* 0x0000010076767810 */ /* 0x000fc80007ffe0ff */
[----:B------:R0:W-:Y:S03]  /*13c0*/  STG.E.128 desc[UR6][R180.64], R108 ;  /* 0x0000006cb4007986 */ /* 0x0001e6000c101d06 */
.L_x_5574:
[----:B------:R-:W-:Y:S05]  /*13d0*/  BSYNC.RECONVERGENT B0 ;  /* 0x0000000000007941 */ /* 0x000fea0003800200 */
.L_x_5573:
        /* <DEDUP_REMOVED lines=12> */
[----:B------:R-:W-:Y:S02]  /*14a0*/  ISETP.GT.AND P0, PT, R0, RZ, PT ;  /* 0x000000ff0000720c */ /* 0x000fe40003f04270 */
[----:B0----5:R-:W-:Y:S02]  /*14b0*/  PRMT R108, R4, 0x7632, R108 ;  /* 0x00007632046c7816 */ /* 0x021fe4000000006c */
[----:B------:R-:W-:Y:S02]  /*14c0*/  SHF.L.U32 R133, R5, 0x10, RZ ;  /* 0x0000001005857819 */ /* 0x000fe400000006ff */
[----:B------:R-:W-:Y:S02]  /*14d0*/  SHF.L.U32 R131, R108, 0x10, RZ ;  /* 0x000000106c837819 */ /* 0x000fe400000006ff */
[----:B------:R-:W-:Y:S02]  /*14e0*/  SHF.L.U32 R141, R7, 0x10, RZ ;  /* 0x00000010078d7819 */ /* 0x000fe400000006ff */
[----:B------:R-:W-:-:S03]  /*14f0*/  SHF.L.U32 R137, R6, 0x10, RZ ;  /* 0x0000001006897819 */ /* 0x000fc600000006ff */
[----:B------:R-:W0:Y:S01]  /*1500*/  @P0 LDC R110, c[0x0][0x40c] ;  /* 0x00010300ff6e0b82 */ /* 0x000e220000000800 */
[----:B------:R-:W-:-:S04]  /*1510*/  @P0 PRMT R109, R8, 0x7632, R109 ;  /* 0x00007632086d0816 */ /* 0x000fc8000000006d */
[----:B------:R-:W-:-:S03]  /*1520*/  @P0 SHF.L.U32 R109, R109, 0x10, RZ ;  /* 0x000000106d6d0819 */ /* 0x000fc600000006ff */
[----:B------:R-:W1:Y:S08]  /*1530*/  @P0 LDC R122, c[0x0][0x40c] ;  /* 0x00010300ff7a0b82 */ /* 0x000e700000000800 */
[----:B------:R-:W2:Y:S08]  /*1540*/  @P0 LDC R111, c[0x0][0x40c] ;  /* 0x00010300ff6f0b82 */ /* 0x000eb00000000800 */
[----:B------:R-:W3:Y:S01]  /*1550*/  @P0 LDC R124, c[0x0][0x40c] ;  /* 0x00010300ff7c0b82 */ /* 0x000ee20000000800 */
[----:B0-----:R-:W-:Y:S01]  /*1560*/  @P0 FMUL.FTZ R108, R109, R110 ;  /* 0x0000006e6d6c0220 */ /* 0x001fe20000410000 */
[----:B------:R-:W-:-:S02]  /*1570*/  @P0 PRMT R109, R9, 0x7632, R109 ;  /* 0x00007632096d0816 */ /* 0x000fc4000000006d */
[----:B------:R-:W-:Y:S01]  /*1580*/  @P0 SHF.L.U32 R110, R9, 0x10, RZ ;  /* 0x00000010096e0819 */ /* 0x000fe200000006ff */
[----:B------:R-:W-:Y:S01]  /*1590*/  @P0 FFMA.FTZ R131, R108, R65, R131 ;  /* 0x000000416c830223 */ /* 0x000fe20000010083 */
[----:B------:R-:W-:Y:S02]  /*15a0*/  PRMT R108, R5, 0x7632, R108 ;  /* 0x00007632056c7816 */ /* 0x000fe4000000006c */
[----:B------:R-:W0:Y:S01]  /*15b0*/  @P0 LDC R126, c[0x0][0x40c] ;  /* 0x00010300ff7e0b82 */ /* 0x000e220000000800 */
[----:B------:R-:W-:Y:S02]  /*15c0*/  @P0 SHF.L.U32 R109, R109, 0x10, RZ ;  /* 0x000000106d6d0819 */ /* 0x000fe400000006ff */
[----:B------:R-:W-:-:S03]  /*15d0*/  SHF.L.U32 R135, R108, 0x10, RZ ;  /* 0x000000106c877819 */ /* 0x000fc600000006ff */
[----:B-1----:R-:W-:Y:S01]  /*15e0*/  @P0 FMUL.FTZ R108, R109, R122 ;  /* 0x0000007a6d6c0220 */ /* 0x002fe20000410000 */
[----:B------:R-:W-:Y:S01]  /*15f0*/  @P0 SHF.L.U32 R109, R10, 0x10, RZ ;  /* 0x000000100a6d0819 */ /* 0x000fe200000006ff */
[----:B------:R-:W1:Y:S01]  /*1600*/  @P0 LDC R143, c[0x0][0x40c] ;  /* 0x00010300ff8f0b82 */ /* 0x000e620000000800 */
[----:B--2---:R-:W-:Y:S01]  /*1610*/  @P0 FMUL.FTZ R110, R110, R111 ;  /* 0x0000006f6e6e0220 */ /* 0x004fe20000410000 */
[----:B------:R-:W-:Y:S01]  /*1620*/  @P0 FFMA.FTZ R135, R108, R67, R135 ;  /* 0x000000436c870223 */ /* 0x000fe20000010087 */
[----:B------:R-:W-:Y:S02]  /*1630*/  PRMT R108, R6, 0x7632, R108 ;  /* 0x00007632066c7816 */ /* 0x000fe4000000006c */
[----:B------:R-:W-:Y:S01]  /*1640*/  @P0 FFMA.FTZ R133, R110, R66, R133 ;  /* 0x000000426e850223 */ /* 0x000fe20000010085 */
[----:B------:R-:W-:Y:S02]  /*1650*/  @P0 SHF.L.U32 R110, R11, 0x10, RZ ;  /* 0x000000100b6e0819 */ /* 0x000fe400000006ff */
[----:B------:R-:W2:Y:S01]  /*1660*/  @P0 LDC R111, c[0x0][0x40c] ;  /* 0x00010300ff6f0b82 */ /* 0x000ea20000000800 */
[----:B---3--:R-:W-:Y:S01]  /*1670*/  @P0 FMUL.FTZ R124, R109, R124 ;  /* 0x0000007c6d7c0220 */ /* 0x008fe20000410000 */
[----:B------:R-:W-:Y:S01]  /*1680*/  @P0 PRMT R109, R10, 0x7632, R109 ;  /* 0x000076320a6d0816 */ /* 0x000fe2000000006d */
[----:B------:R-:W-:-:S02]  /*1690*/  IMAD.U32 R139, R108, 0x10000, RZ ;  /* 0x000100006c8b7824 */ /* 0x000fc400078e00ff */
[----:B------:R-:W-:Y:S01]  /*16a0*/  @P0 FFMA.FTZ R137, R124, R60, R137 ;  /* 0x0000003c7c890223 */ /* 0x000fe20000010089 */
[----:B------:R-:W-:Y:S02]  /*16b0*/  @P0 SHF.L.U32 R109, R109, 0x10, RZ ;  /* 0x000000106d6d0819 */ /* 0x000fe400000006ff */
[----:B------:R-:W3:Y:S02]  /*16c0*/  @P0 LDC R122, c[0x0][0x40c] ;  /* 0x00010300ff7a0b82 */ /* 0x000ee40000000800 */
[----:B------:R-:W-:Y:S01]  /*16d0*/  F2FP.BF16.F32.PACK_AB R124, RZ, R137 ;  /* 0x00000089ff7c723e */ /* 0x000fe200000010ff */
[----:B0-----:R-:W-:Y:S01]  /*16e0*/  @P0 FMUL.FTZ R108, R109, R126 ;  /* 0x0000007e6d6c0220 */ /* 0x001fe20000410000 */
[----:B------:R-:W-:-:S03]  /*16f0*/  @P0 PRMT R109, R11, 0x7632, R109 ;  /* 0x000076320b6d0816 */ /* 0x000fc6000000006d */
[----:B------:R-:W-:Y:S01]  /*1700*/  @P0 FFMA.FTZ R139, R108, R61, R139 ;  /* 0x0000003d6c8b0223 */ /* 0x000fe2000001008b */
[----:B-1----:R-:W-:Y:S01]  /*1710*/  @P0 FMUL.FTZ R110, R110, R143 ;  /* 0x0000008f6e6e0220 */ /* 0x002fe20000410000 */
[----:B------:R-:W-:Y:S02]  /*1720*/  PRMT R108, R7, 0x7632, R108 ;  /* 0x00007632076c7816 */ /* 0x000fe4000000006c */
[----:B------:R-:W-:Y:S01]  /*1730*/  @P0 SHF.L.U32 R109, R109, 0x10, RZ ;  /* 0x000000106d6d0819 */ /* 0x000fe200000006ff */
[----:B------:R-:W-:Y:S01]  /*1740*/  @P0 FFMA.FTZ R141, R110, R62, R141 ;  /* 0x0000003e6e8d0223 */ /* 0x000fe2000001008d */
[----:B------:R-:W-:Y:S02]  /*1750*/  @P0 SHF.L.U32 R110, R8, 0x10, RZ ;  /* 0x00000010086e0819 */ /* 0x000fe400000006ff */
[----:B------:R-:W-:Y:S02]  /*1760*/  SHF.L.U32 R143, R4, 0x10, RZ ;  /* 0x00000010048f7819 */ /* 0x000fe400000006ff */
[----:B------:R-:W-:Y:S01]  /*1770*/  SHF.L.U32 R145, R108, 0x10, RZ ;  /* 0x000000106c917819 */ /* 0x000fe200000006ff */
[----:B--2---:R-:W-:Y:S01]  /*1780*/  @P0 FMUL.FTZ R110, R110, R111 ;  /* 0x0000006f6e6e0220 */ /* 0x004fe20000410000 */
[----:B------:R-:W-:-:S02]  /*1790*/  F2FP.BF16.F32.PACK_AB R126, RZ, R139 ;  /* 0x0000008bff7e723e */ /* 0x000fc400000010ff */
[----:B------:R-:W-:Y:S01]  /*17a0*/  F2FP.BF16.F32.PACK_AB R128, RZ, R141 ;  /* 0x0000008dff80723e */ /* 0x000fe200000010ff */
[----:B------:R-:W-:Y:S01]  /*17b0*/  @P0 FFMA.FTZ R143, R110, R64, R143 ;  /* 0x000000406e8f0223 */ /* 0x000fe2000001008f */
[----:B------:R-:W-:Y:S01]  /*17c0*/  F2FP.BF16.F32.PACK_AB R110, RZ, R135 ;  /* 0x00000087ff6e723e */ /* 0x000fe200000010ff */
[----:B---3--:R-:W-:Y:S01]  /*17d0*/  @P0 FMUL.FTZ R108, R109, R122 ;  /* 0x0000007a6d6c0220 */ /* 0x008fe20000410000 */
[----:B------:R-:W-:Y:S02]  /*17e0*/  F2FP.BF16.F32.PACK_AB R109, RZ, R133 ;  /* 0x00000085ff6d723e */ /* 0x000fe400000010ff */
[----:B------:R-:W-:Y:S01]  /*17f0*/  F2FP.BF16.F32.PACK_AB R122, RZ, R131 ;  /* 0x00000083ff7a723e */ /* 0x000fe200000010ff */
[----:B------:R-:W-:Y:S01]  /*1800*/  @P0 FFMA.FTZ R145, R108, R63, R145 ;  /* 0x0000003f6c910223 */ /* 0x000fe20000010091 */
[----:B------:R-:W-:Y:S02]  /*1810*/  F2FP.BF16.F32.PACK_AB R108, RZ, R143 ;  /* 0x0000008fff6c723e */ /* 0x000fe400000010ff */
[----:B------:R-:W-:-:S02]  /*1820*/  PRMT R109, R109, 0x5410, R110 ;  /* 0x000054106d6d7816 */ /* 0x000fc4000000006e */
[----:B------:R-:W-:Y:S02]  /*1830*/  F2FP.BF16.F32.PACK_AB R111, RZ, R145 ;  /* 0x00000091ff6f723e */ /* 0x000fe400000010ff */
[----:B------:R-:W-:Y:S02]  /*1840*/  PRMT R110, R124, 0x5410, R126 ;  /* 0x000054107c6e7816 */ /* 0x000fe4000000007e */
[----:B------:R-:W-:Y:S02]  /*1850*/  PRMT R108, R108, 0x5410, R122 ;  /* 0x000054106c6c7816 */ /* 0x000fe4000000007a */
[----:B------:R-:W-:Y:S01]  /*1860*/  PRMT R111, R128, 0x5410, R111 ;  /* 0x00005410806f7816 */ /* 0x000fe2000000006f */
[----:B------:R-:W-:Y:S06]  /*1870*/  BRA `(.L_x_5581) ;  /* 0x0000000000e07947 */ /* 0x000fec0003800000 */
.L_x_5580:
[----:B------:R-:W1:Y:S01]  /*1880*/  @P1 LDC R131, c[0x0][0x40c] ;  /* 0x00010300ff831b82 */ /* 0x000e620000000800 */
[----:B0----5:R-:W-:Y:S01]  /*1890*/  @P1 PRMT R108, R8, 0x7632, R108 ;  /* 0x00007632086c1816 */ /* 0x021fe2000000006c */
[----:B------:R-:W-:Y:S01]  /*18a0*/  HFMA2 R139, -RZ, RZ, 0, 0 ;  /* 0x00000000ff8b7431 */ /* 0x000fe200000001ff */
[----:B------:R-:W-:Y:S01]  /*18b0*/  @P1 PRMT R109, R9, 0x7632, R109 ;  /* 0x00007632096d1816 */ /* 0x000fe2000000006d */
[----:B------:R-:W-:Y:S01]  /*18c0*/  HFMA2 R143, -RZ, RZ, 0, 0 ;  /* 0x00000000ff8f7431 */ /* 0x000fe200000001ff */
[----:B------:R-:W-:Y:S02]  /*18d0*/  @P1 SHF.L.U32 R108, R108, 0x10, RZ ;  /* 0x000000106c6c1819 */ /* 0x000fe400000006ff */
[----:B------:R-:W-:Y:S01]  /*18e0*/  @P1 PRMT R110, R10, 0x7632, R110 ;  /* 0x000076320a6e1816 */ /* 0x000fe2000000006e */
[----:B------:R-:W0:Y:S01]  /*18f0*/  @P1 LDC R128, c[0x0][0x40c] ;  /* 0x00010300ff801b82 */ /* 0x000e220000000800 */
[----:B------:R-:W-:Y:S02]  /*1900*/  @P1 PRMT R122, R11, 0x7632, R122 ;  /* 0x000076320b7a1816 */ /* 0x000fe4000000007a */
[----:B------:R-:W-:-:S02]  /*1910*/  @P1 SHF.L.U32 R109, R109, 0x10, RZ ;  /* 0x000000106d6d1819 */ /* 0x000fc400000006ff */
[----:B------:R-:W-:Y:S02]  /*1920*/  @P1 SHF.L.U32 R111, R110, 0x10, RZ ;  /* 0x000000106e6f1819 */ /* 0x000fe400000006ff */
[----:B------:R-:W-:Y:S01]  /*1930*/  @P1 SHF.L.U32 R124, R122, 0x10, RZ ;  /* 0x000000107a7c1819 */ /* 0x000fe200000006ff */
[----:B------:R-:W2:Y:S01]  /*1940*/  @P1 LDC R130, c[0x0][0x40c] ;  /* 0x00010300ff821b82 */ /* 0x000ea20000000800 */
[----:B------:R-:W-:-:S07]  /*1950*/  MOV R145, RZ ;  /* 0x000000ff00917202 */ /* 0x000fce0000000f00 */
[----:B------:R-:W3:Y:S01]  /*1960*/  @P1 LDC R135, c[0x0][0x40c] ;  /* 0x00010300ff871b82 */ /* 0x000ee20000000800 */
[----:B-1----:R-:W-:Y:S01]  /*1970*/  @P1 FMUL.FTZ R108, R108, R131 ;  /* 0x000000836c6c1220 */ /* 0x002fe20000410000 */
[----:B------:R-:W-:-:S06]  /*1980*/  HFMA2 R131, -RZ, RZ, 0, 0 ;  /* 0x00000000ff837431 */ /* 0x000fcc00000001ff */
[----:B------:R-:W1:Y:S01]  /*1990*/  @P1 LDC R126, c[0x0][0x40c] ;  /* 0x00010300ff7e1b82 */ /* 0x000e620000000800 */
[----:B0-----:R-:W-:Y:S01]  /*19a0*/  @P1 FMUL.FTZ R110, R109, R128 ;  /* 0x000000806d6e1220 */ /* 0x001fe20000410000 */
[----:B------:R-:W-:Y:S01]  /*19b0*/  @P1 FMUL.FTZ R131, R108, R65 ;  /* 0x000000416c831220 */ /* 0x000fe20000410000 */
[----:B------:R-:W-:Y:S02]  /*19c0*/  @P1 SHF.L.U32 R109, R9, 0x10, RZ ;  /* 0x00000010096d1819 */ /* 0x000fe400000006ff */
[----:B------:R-:W-:-:S03]  /*19d0*/  @P1 SHF.L.U32 R108, R8, 0x10, RZ ;  /* 0x00000010086c1819 */ /* 0x000fc600000006ff */
[----:B------:R-:W0:Y:S01]  /*19e0*/  @P1 LDC R133, c[0x0][0x40c] ;  /* 0x00010300ff851b82 */ /* 0x000e220000000800 */
[----:B--2---:R-:W-:-:S04]  /*19f0*/  @P1 FMUL.FTZ R122, R111, R130 ;  /* 0x000000826f7a1220 */ /* 0x004fc80000410000 */
[----:B------:R-:W-:Y:S01]  /*1a00*/  @P1 FMUL.FTZ R139, R122, R61 ;  /* 0x0000003d7a8b1220 */ /* 0x000fe20000410000 */
[----:B------:R-:W-:Y:S02]  /*1a10*/  @P1 SHF.L.U32 R122, R11, 0x10, RZ ;  /* 0x000000100b7a1819 */ /* 0x000fe400000006ff */
[----:B------:R-:W2:Y:S01]  /*1a20*/  @P1 LDC R137, c[0x0][0x40c] ;  /* 0x00010300ff891b82 */ /* 0x000ea20000000800 */
[----:B---3--:R-:W-:Y:S01]  /*1a30*/  @P1 FMUL.FTZ R124, R124, R135 ;  /* 0x000000877c7c1220 */ /* 0x008fe20000410000 */
[----:B------:R-:W-:Y:S01]  /*1a40*/  MOV R135, RZ ;  /* 0x000000ff00877202 */ /* 0x000fe20000000f00 */
[----:B------:R-:W-:Y:S01]  /*1a50*/  @P1 FMUL.FTZ R135, R110, R67 ;  /* 0x000000436e871220 */ /* 0x000fe20000410000 */
[----:B------:R-:W-:Y:S01]  /*1a60*/  @P1 SHF.L.U32 R110, R10, 0x10, RZ ;  /* 0x000000100a6e1819 */ /* 0x000fe200000006ff */
[----:B------:R-:W-:Y:S01]  /*1a70*/  @P1 FMUL.FTZ R145, R124, R63 ;  /* 0x0000003f7c911220 */ /* 0x000fe20000410000 */
[----:B------:R-:W-:Y:S02]  /*1a80*/  F2FP.BF16.F32.PACK_AB R124, RZ, R139 ;  /* 0x0000008bff7c723e */ /* 0x000fe400000010ff */
[----:B------:R-:W3:Y:S01]  /*1a90*/  @P1 LDC R141, c[0x0][0x40c] ;  /* 0x00010300ff8d1b82 */ /* 0x000ee20000000800 */
[----:B-1----:R-:W-:Y:S01]  /*1aa0*/  @P1 FMUL.FTZ R111, R109, R126 ;  /* 0x0000007e6d6f1220 */ /* 0x002fe20000410000 */
[----:B------:R-:W-:Y:S01]  /*1ab0*/  F2FP.BF16.F32.PACK_AB R128, RZ, R145 ;  /* 0x00000091ff80723e */ /* 0x000fe200000010ff */
[----:B0-----:R-:W-:Y:S01]  /*1ac0*/  @P1 FMUL.FTZ R109, R108, R133 ;  /* 0x000000856c6d1220 */ /* 0x001fe20000410000 */
[----:B------:R-:W-:-:S03]  /*1ad0*/  HFMA2 R133, -RZ, RZ, 0, 0 ;  /* 0x00000000ff857431 */ /* 0x000fc600000001ff */
[----:B------:R-:W-:Y:S01]  /*1ae0*/  @P1 FMUL.FTZ R143, R109, R64 ;  /* 0x000000406d8f1220 */ /* 0x000fe20000410000 */
[----:B------:R-:W-:Y:S01]  /*1af0*/  @P1 FMUL.FTZ R133, R111, R66 ;  /* 0x000000426f851220 */ /* 0x000fe20000410000 */
[----:B--2---:R-:W-:Y:S01]  /*1b00*/  @P1 FMUL.FTZ R181, R110, R137 ;  /* 0x000000896eb51220 */ /* 0x004fe20000410000 */
[----:B------:R-:W-:Y:S01]  /*1b10*/  IMAD.MOV.U32 R137, RZ, RZ, RZ ;  /* 0x000000ffff897224 */ /* 0x000fe200078e00ff */
[----:B------:R-:W-:Y:S02]  /*1b20*/  F2FP.BF16.F32.PACK_AB R110, RZ, R135 ;  /* 0x00000087ff6e723e */ /* 0x000fe400000010ff */
[----:B------:R-:W-:Y:S01]  /*1b30*/  @P1 FMUL.FTZ R137, R181, R60 ;  /* 0x0000003cb5891220 */ /* 0x000fe20000410000 */
[----:B------:R-:W-:Y:S02]  /*1b40*/  F2FP.BF16.F32.PACK_AB R109, RZ, R133 ;  /* 0x00000085ff6d723e */ /* 0x000fe400000010ff */
[----:B------:R-:W-:Y:S01]  /*1b50*/  F2FP.BF16.F32.PACK_AB R108, RZ, R143 ;  /* 0x0000008fff6c723e */ /* 0x000fe200000010ff */
[----:B---3--:R-:W-:Y:S01]  /*1b60*/  @P1 FMUL.FTZ R183, R122, R141 ;  /* 0x0000008d7ab71220 */ /* 0x008fe20000410000 */
[----:B------:R-:W-:-:S02]  /*1b70*/  MOV R141, RZ ;  /* 0x000000ff008d7202 */ /* 0x000fc40000000f00 */
[----:B------:R-:W-:Y:S01]  /*1b80*/  F2FP.BF16.F32.PACK_AB R111, RZ, R137 ;  /* 0x00000089ff6f723e */ /* 0x000fe200000010ff */
[----:B------:R-:W-:Y:S01]  /*1b90*/  @P1 FMUL.FTZ R141, R183, R62 ;  /* 0x0000003eb78d1220 */ /* 0x000fe20000410000 */
[----:B------:R-:W-:Y:S02]  /*1ba0*/  F2FP.BF16.F32.PACK_AB R122, RZ, R131 ;  /* 0x00000083ff7a723e */ /* 0x000fe400000010ff */
[----:B------:R-:W-:Y:S02]  /*1bb0*/  PRMT R109, R109, 0x5410, R110 ;  /* 0x000054106d6d7816 */ /* 0x000fe4000000006e */
[----:B------:R-:W-:Y:S02]  /*1bc0*/  F2FP.BF16.F32.PACK_AB R126, RZ, R141 ;  /* 0x0000008dff7e723e */ /* 0x000fe400000010ff */
[----:B------:R-:W-:Y:S02]  /*1bd0*/  PRMT R110, R111, 0x5410, R124 ;  /* 0x000054106f6e7816 */ /* 0x000fe4000000007c */
[----:B------:R-:W-:-:S02]  /*1be0*/  PRMT R111, R126, 0x5410, R128 ;  /* 0x000054107e6f7816 */ /* 0x000fc40000000080 */
[----:B------:R-:W-:-:S07]  /*1bf0*/  PRMT R108, R108, 0x5410, R122 ;  /* 0x000054106c6c7816 */ /* 0x000fce000000007a */
.L_x_5581:
[----:B------:R-:W0:Y:S01]  /*1c00*/  LDC.64 R180, c[0x0][0x3a8] ;  /* 0x0000ea00ffb47b82 */ /* 0x000e220000000a00 */
[----:B------:R-:W-:Y:S01]  /*1c10*/  IADD3 R120, PT, PT, R120, 0x100, RZ ;  /* 0x0000010078787810 */ /* 0x000fe20007ffe0ff */
[C---:B0-----:R-:W-:Y:S01]  /*1c20*/  IMAD.WIDE.U32 R180, R118.reuse, 0x10, R180 ;  /* 0x0000001076b47825 */ /* 0x041fe200078e00b4 */
[----:B------:R-:W-:-:S04]  /*1c30*/  IADD3 R118, PT, PT, R118, 0x100, RZ ;  /* 0x0000010076767810 */ /* 0x000fc80007ffe0ff */
[----:B------:R1:W-:Y:S03]  /*1c40*/  STG.E.128 desc[UR6][R180.64], R108 ;  /* 0x0000006cb4007986 */ /* 0x0003e6000c101d06 */
.L_x_5579:
[----:B------:R-:W-:Y:S05]  /*1c50*/  BSYNC.RECONVERGENT B0 ;  /* 0x0000000000007941 */ /* 0x000fea0003800200 */
.L_x_5578:
        /* <DEDUP_REMOVED lines=42> */
[----:B------:R-:W-:-:S02]  /*1f00*/  @P0 PRMT R109, R10, 0x7632, R109 ;  /* 0x000076320a6d0816 */ /* 0x000fc4000000006d */
[----:B------:R-:W-:Y:S01]  /*1f10*/  SHF.L.U32 R155, R108, 0x10, RZ ;  /* 0x000000106c9b7819 */ /* 0x000fe200000006ff */
        /* <DEDUP_REMOVED lines=11> */
[----:B------:R-:W-:Y:S01]  /*1fd0*/  @P0 SHF.L.U32 R110, R8, 0x10, RZ ;  /* 0x00000010086e0819 */ /* 0x000fe200000006ff */
[----:B------:R-:W-:Y:S01]  /*1fe0*/  IMAD.U32 R161, R108, 0x10000, RZ ;  /* 0x000100006ca17824 */ /* 0x000fe200078e00ff */
[----:B------:R-:W-:Y:S02]  /*1ff0*/  SHF.L.U32 R159, R4, 0x10, RZ ;  /* 0x00000010049f7819 */ /* 0x000fe400000006ff */
[----:B------:R-:W-:Y:S01]  /*2000*/  F2FP.BF16.F32.PACK_AB R126, RZ, R155 ;  /* 0x0000009bff7e723e */ /* 0x000fe200000010ff */
[----:B--2---:R-:W-:Y:S01]  /*2010*/  @P0 FMUL.FTZ R110, R110, R111 ;  /* 0x0000006f6e6e0220 */ /* 0x004fe20000410000 */
[----:B------:R-:W-:-:S03]  /*2020*/  F2FP.BF16.F32.PACK_AB R128, RZ, R157 ;  /* 0x0000009dff80723e */ /* 0x000fc600000010ff */
[----:B------:R-:W-:Y:S01]  /*2030*/  @P0 FFMA.FTZ R159, R110, R40, R159 ;  /* 0x000000286e9f0223 */ /* 0x000fe2000001009f */
[----:B------:R-:W-:Y:S01]  /*2040*/  F2FP.BF16.F32.PACK_AB R110, RZ, R151 ;  /* 0x00000097ff6e723e */ /* 0x000fe200000010ff */
[----:B---3--:R-:W-:Y:S01]  /*2050*/  @P0 FMUL.FTZ R108, R109, R122 ;  /* 0x0000007a6d6c0220 */ /* 0x008fe20000410000 */
[----:B------:R-:W-:Y:S02]  /*2060*/  F2FP.BF16.F32.PACK_AB R109, RZ, R149 ;  /* 0x00000095ff6d723e */ /* 0x000fe400000010ff */
[----:B------:R-:W-:Y:S01]  /*2070*/  F2FP.BF16.F32.PACK_AB R122, RZ, R147 ;  /* 0x00000093ff7a723e */ /* 0x000fe200000010ff */
[----:B------:R-:W-:Y:S01]  /*2080*/  @P0 FFMA.FTZ R161, R108, R39, R161 ;  /* 0x000000276ca10223 */ /* 0x000fe200000100a1 */
[----:B------:R-:W-:Y:S02]  /*2090*/  F2FP.BF16.F32.PACK_AB R108, RZ, R159 ;  /* 0x0000009fff6c723e */ /* 0x000fe400000010ff */
[----:B------:R-:W-:Y:S02]  /*20a0*/  PRMT R109, R109, 0x5410, R110 ;  /* 0x000054106d6d7816 */ /* 0x000fe4000000006e */
[----:B------:R-:W-:-:S02]  /*20b0*/  F2FP.BF16.F32.PACK_AB R111, RZ, R161 ;  /* 0x000000a1ff6f723e */ /* 0x000fc400000010ff */
[----:B------:R-:W-:Y:S02]  /*20c0*/  PRMT R110, R124, 0x5410, R126 ;  /* 0x000054107c6e7816 */ /* 0x000fe4000000007e */
[----:B------:R-:W-:Y:S02]  /*20d0*/  PRMT R108, R108, 0x5410, R122 ;  /* 0x000054106c6c7816 */ /* 0x000fe4000000007a */
[----:B------:R-:W-:Y:S01]  /*20e0*/  PRMT R111, R128, 0x5410, R111 ;  /* 0x00005410806f7816 */ /* 0x000fe2000000006f */
[----:B------:R-:W-:Y:S06]  /*20f0*/  BRA `(.L_x_5585) ;  /* 0x0000000000e07947 */ /* 0x000fec0003800000 */
.L_x_5584:
[----:B------:R-:W1:Y:S01]  /*2100*/  @P1 LDC R151, c[0x0][0x40c] ;  /* 0x00010300ff971b82 */ /* 0x000e620000000800 */
[----:B-----5:R-:W-:Y:S01]  /*2110*/  @P1 PRMT R122, R11, 0x7632, R122 ;  /* 0x000076320b7a1816 */ /* 0x020fe2000000007a */
[----:B------:R-:W-:Y:S01]  /*2120*/  HFMA2 R161, -RZ, RZ, 0, 0 ;  /* 0x00000000ffa17431 */ /* 0x000fe200000001ff */
[----:B0-----:R-:W-:Y:S01]  /*2130*/  @P1 PRMT R109, R9, 0x7632, R109 ;  /* 0x00007632096d1816 */ /* 0x001fe2000000006d */
        /* <DEDUP_REMOVED lines=12> */
[----:B------:R-:W-:-:S03]  /*2200*/  HFMA2 R151, -RZ, RZ, 0, 0 ;  /* 0x00000000ff977431 */ /* 0x000fc600000001ff */
[----:B------:R-:W-:-:S03]  /*2210*/  @P1 FMUL.FTZ R161, R124, R39 ;  /* 0x000000277ca11220 */ /* 0x000fc60000410000 */
[----:B------:R-:W1:Y:S01]  /*2220*/  @P1 LDC R153, c[0x0][0x40c] ;  /* 0x00010300ff991b82 */ /* 0x000e620000000800 */
[----:B0-----:R-:W-:Y:S01]  /*2230*/  @P1 FMUL.FTZ R110, R109, R128 ;  /* 0x000000806d6e1220 */ /* 0x001fe20000410000 */
[----:B------:R-:W-:Y:S02]  /*2240*/  @P1 SHF.L.U32 R109, R9, 0x10, RZ ;  /* 0x00000010096d1819 */ /* 0x000fe400000006ff */
[----:B------:R-:W-:Y:S01]  /*2250*/  F2FP.BF16.F32.PACK_AB R128, RZ, R161 ;  /* 0x000000a1ff80723e */ /* 0x000fe200000010ff */
[----:B------:R-:W-:Y:S01]  /*2260*/  @P1 FMUL.FTZ R151, R110, R43 ;  /* 0x0000002b6e971220 */ /* 0x000fe20000410000 */
[----:B------:R-:W-:Y:S02]  /*2270*/  @P1 SHF.L.U32 R110, R10, 0x10, RZ ;  /* 0x000000100a6e1819 */ /* 0x000fe400000006ff */
[----:B------:R-:W0:Y:S01]  /*2280*/  @P1 LDC R126, c[0x0][0x40c] ;  /* 0x00010300ff7e1b82 */ /* 0x000e220000000800 */
[----:B--2---:R-:W-:Y:S01]  /*2290*/  @P1 FMUL.FTZ R108, R108, R147 ;  /* 0x000000936c6c1220 */ /* 0x004fe20000410000 */
[----:B------:R-:W-:-:S03]  /*22a0*/  MOV R147, RZ ;  /* 0x000000ff00937202 */ /* 0x000fc60000000f00 */
[----:B------:R-:W-:Y:S01]  /*22b0*/  @P1 FMUL.FTZ R147, R108, R41 ;  /* 0x000000296c931220 */ /* 0x000fe20000410000 */
[----:B------:R-:W-:Y:S02]  /*22c0*/  @P1 SHF.L.U32 R108, R8, 0x10, RZ ;  /* 0x00000010086c1819 */ /* 0x000fe400000006ff */
[----:B------:R-:W2:Y:S01]  /*22d0*/  @P1 LDC R157, c[0x0][0x40c] ;  /* 0x00010300ff9d1b82 */ /* 0x000ea20000000800 */
[----:B---3--:R-:W-:-:S04]  /*22e0*/  @P1 FMUL.FTZ R122, R111, R130 ;  /* 0x000000826f7a1220 */ /* 0x008fc80000410000 */
[----:B------:R-:W-:Y:S01]  /*22f0*/  @P1 FMUL.FTZ R155, R122, R37 ;  /* 0x000000257a9b1220 */ /* 0x000fe20000410000 */
[----:B------:R-:W-:Y:S02]  /*2300*/  @P1 SHF.L.U32 R122, R11, 0x10, RZ ;  /* 0x000000100b7a1819 */ /* 0x000fe400000006ff */
[----:B------:R-:W3:Y:S01]  /*2310*/  @P1 LDC R149, c[0x0][0x40c] ;  /* 0x00010300ff951b82 */ /* 0x000ee20000000800 */
[----:B-1----:R-:W-:Y:S01]  /*2320*/  @P1 FMUL.FTZ R181, R110, R153 ;  /* 0x000000996eb51220 */ /* 0x002fe20000410000 */
[----:B------:R-:W-:Y:S01]  /*2330*/  HFMA2 R153, -RZ, RZ, 0, 0 ;  /* 0x00000000ff997431 */ /* 0x000fe200000001ff */
[----:B------:R-:W-:Y:S02]  /*2340*/  F2FP.BF16.F32.PACK_AB R110, RZ, R151 ;  /* 0x00000097ff6e723e */ /* 0x000fe400000010ff */
[----:B------:R-:W-:Y:S01]  /*2350*/  F2FP.BF16.F32.PACK_AB R124, RZ, R155 ;  /* 0x0000009bff7c723e */ /* 0x000fe200000010ff */
[----:B0-----:R-:W-:Y:S01]  /*2360*/  @P1 FMUL.FTZ R111, R109, R126 ;  /* 0x0000007e6d6f1220 */ /* 0x001fe20000410000 */
        /* <DEDUP_REMOVED lines=17> */
.L_x_5585:
[----:B------:R-:W0:Y:S01]  /*2480*/  LDC.64 R180, c[0x0][0x3a8] ;  /* 0x0000ea00ffb47b82 */ /* 0x000e220000000a00 */
[----:B------:R-:W-:Y:S01]  /*2490*/  IADD3 R120, PT, PT, R120, 0x100, RZ ;  /* 0x0000010078787810 */ /* 0x000fe20007ffe0ff */
[C---:B0-----:R-:W-:Y:S01]  /*24a0*/  IMAD.WIDE.U32 R180, R118.reuse, 0x10, R180 ;  /* 0x0000001076b47825 */ /* 0x041fe200078e00b4 */
[----:B------:R-:W-:-:S04]  /*24b0*/  IADD3 R118, PT, PT, R118, 0x100, RZ ;  /* 0x0000010076767810 */ /* 0x000fc80007ffe0ff */
[----:B------:R2:W-:Y:S03]  /*24c0*/  STG.E.128 desc[UR6][R180.64], R108 ;  /* 0x0000006cb4007986 */ /* 0x0005e6000c101d06 */
.L_x_5583:
[----:B------:R-:W-:Y:S05]  /*24d0*/  BSYNC.RECONVERGENT B0 ;  /* 0x0000000000007941 */ /* 0x000fea0003800200 */
.L_x_5582:
        /* <DEDUP_REMOVED lines=13> */
[----:B-----5:R-:W-:-:S11]  /*25b0*/  SHF.L.U32 R163, R5, 0x10, RZ ;  /* 0x0000001005a37819 */ /* 0x020fd600000006ff */
[----:B0-----:R-:W0:Y:S01]  /*25c0*/  @P0 LDC R111, c[0x0][0x40c] ;  /* 0x00010300ff6f0b82 */ /* 0x001e220000000800 */
[----:B------:R-:W-:Y:S02]  /*25d0*/  @P0 PRMT R0, R8, 0x7632, R0 ;  /* 0x0000763208000816 */ /* 0x000fe40000000000 */
[C---:B------:R-:W-:Y:S02]  /*25e0*/  @P0 SHF.L.U32 R108, R9.reuse, 0x10, RZ ;  /* 0x00000010096c0819 */ /* 0x040fe400000006ff */
[----:B------:R-:W-:Y:S01]  /*25f0*/  @P0 PRMT R110, R9, 0x7632, R110 ;  /* 0x00007632096e0816 */ /* 0x000fe2000000006e */
[----:B------:R-:W-:Y:S02]  /*2600*/  @P0 IMAD.U32 R0, R0, 0x10000, RZ ;  /* 0x0001000000000824 */ /* 0x000fe400078e00ff */
[----:B------:R-:W1:Y:S01]  /*2610*/  @P0 LDC R109, c[0x0][0x40c] ;  /* 0x00010300ff6d0b82 */ /* 0x000e620000000800 */
[----:B------:R-:W-:-:S07]  /*2620*/  @P0 SHF.L.U32 R110, R110, 0x10, RZ ;  /* 0x000000106e6e0819 */ /* 0x000fce00000006ff */
[----:B------:R-:W2:Y:S08]  /*2630*/  @P0 LDC R173, c[0x0][0x40c] ;  /* 0x00010300ffad0b82 */ /* 0x000eb00000000800 */
[----:B------:R-:W3:Y:S01]  /*2640*/  @P0 LDC R169, c[0x0][0x40c] ;  /* 0x00010300ffa90b82 */ /* 0x000ee20000000800 */
[----:B0-----:R-:W-:-:S04]  /*2650*/  @P0 FMUL.FTZ R120, R108, R111 ;  /* 0x0000006f6c780220 */ /* 0x001fc80000410000 */
[----:B------:R-:W-:-:S03]  /*2660*/  @P0 FFMA.FTZ R163, R120, R18, R163 ;  /* 0x0000001278a30223 */ /* 0x000fc600000100a3 */
[----:B------:R-:W0:Y:S01]  /*2670*/  @P0 LDC R122, c[0x0][0x40c] ;  /* 0x00010300ff7a0b82 */ /* 0x000e220000000800 */
[----:B-1----:R-:W-:Y:S01]  /*2680*/  @P0 FMUL.FTZ R108, R0, R109 ;  /* 0x0000006d006c0220 */ /* 0x002fe20000410000 */
[----:B------:R-:W-:Y:S02]  /*2690*/  PRMT R0, R4, 0x7632, R0 ;  /* 0x0000763204007816 */ /* 0x000fe40000000000 */
[----:B------:R-:W-:Y:S02]  /*26a0*/  PRMT R109, R5, 0x7632, R109 ;  /* 0x00007632056d7816 */ /* 0x000fe4000000006d */
[----:B------:R-:W-:Y:S02]  /*26b0*/  SHF.L.U32 R165, R0, 0x10, RZ ;  /* 0x0000001000a57819 */ /* 0x000fe400000006ff */
[----:B------:R-:W1:Y:S01]  /*26c0*/  @P0 LDC R175, c[0x0][0x40c] ;  /* 0x00010300ffaf0b82 */ /* 0x000e620000000800 */
[----:B------:R-:W-:Y:S02]  /*26d0*/  SHF.L.U32 R167, R109, 0x10, RZ ;  /* 0x000000106da77819 */ /* 0x000fe400000006ff */
[----:B------:R-:W-:Y:S01]  /*26e0*/  @P0 FFMA.FTZ R165, R108, R17, R165 ;  /* 0x000000116ca50223 */ /* 0x000fe200000100a5 */
[----:B------:R-:W-:-:S02]  /*26f0*/  @P0 PRMT R108, R10, 0x7632, R108 ;  /* 0x000076320a6c0816 */ /* 0x000fc4000000006c */
[----:B------:R-:W-:Y:S02]  /*2700*/  PRMT R0, R6, 0x7632, R0 ;  /* 0x0000763206007816 */ /* 0x000fe40000000000 */
[----:B------:R-:W4:Y:S01]  /*2710*/  @P0 LDC R111, c[0x0][0x40c] ;  /* 0x00010300ff6f0b82 */ /* 0x000f220000000800 */
[----:B------:R-:W-:Y:S01]  /*2720*/  @P0 SHF.L.U32 R108, R108, 0x10, RZ ;  /* 0x000000106c6c0819 */ /* 0x000fe200000006ff */
[----:B---3--:R-:W-:Y:S01]  /*2730*/  @P0 FMUL.FTZ R110, R110, R169 ;  /* 0x000000a96e6e0220 */ /* 0x008fe20000410000 */
[----:B------:R-:W-:Y:S02]  /*2740*/  @P0 SHF.L.U32 R109, R10, 0x10, RZ ;  /* 0x000000100a6d0819 */ /* 0x000fe400000006ff */
[----:B------:R-:W-:Y:S01]  /*2750*/  SHF.L.U32 R171, R0, 0x10, RZ ;  /* 0x0000001000ab7819 */ /* 0x000fe200000006ff */
[----:B--2---:R-:W-:Y:S01]  /*2760*/  @P0 FMUL.FTZ R108, R108, R173 ;  /* 0x000000ad6c6c0220 */ /* 0x004fe20000410000 */
[----:B------:R-:W-:Y:S01]  /*2770*/  @P0 SHF.L.U32 R0, R11, 0x10, RZ ;  /* 0x000000100b000819 */ /* 0x000fe200000006ff */
[----:B------:R-:W2:Y:S01]  /*2780*/  @P0 LDC R120, c[0x0][0x40c] ;  /* 0x00010300ff780b82 */ /* 0x000ea20000000800 */
[----:B0-----:R-:W-:Y:S01]  /*2790*/  @P0 FMUL.FTZ R122, R109, R122 ;  /* 0x0000007a6d7a0220 */ /* 0x001fe20000410000 */
[----:B------:R-:W-:Y:S01]  /*27a0*/  @P0 PRMT R109, R11, 0x7632, R109 ;  /* 0x000076320b6d0816 */ /* 0x000fe2000000006d */
[----:B------:R-:W-:Y:S01]  /*27b0*/  @P0 FFMA.FTZ R171, R108, R13, R171 ;  /* 0x0000000d6cab0223 */ /* 0x000fe200000100ab */
[----:B------:R-:W-:Y:S01]  /*27c0*/  @P0 FFMA.FTZ R167, R110, R19, R167 ;  /* 0x000000136ea70223 */ /* 0x000fe200000100a7 */
[----:B------:R-:W-:-:S02]  /*27d0*/  @P0 SHF.L.U32 R110, R8, 0x10, RZ ;  /* 0x00000010086e0819 */ /* 0x000fc400000006ff */
[----:B------:R-:W-:Y:S01]  /*27e0*/  @P0 SHF.L.U32 R109, R109, 0x10, RZ ;  /* 0x000000106d6d0819 */ /* 0x000fe200000006ff */
[----:B-1----:R-:W-:Y:S01]  /*27f0*/  @P0 FMUL.FTZ R108, R0, R175 ;  /* 0x000000af006c0220 */ /* 0x002fe20000410000 */
[C---:B------:R-:W-:Y:S02]  /*2800*/  PRMT R0, R7.reuse, 0x7632, R0 ;  /* 0x0000763207007816 */ /* 0x040fe40000000000 */
[----:B------:R-:W-:Y:S02]  /*2810*/  SHF.L.U32 R169, R6, 0x10, RZ ;  /* 0x0000001006a97819 */ /* 0x000fe400000006ff */
[----:B------:R-:W-:Y:S02]  /*2820*/  SHF.L.U32 R173, R7, 0x10, RZ ;  /* 0x0000001007ad7819 */ /* 0x000fe400000006ff */
[----:B------:R-:W-:Y:S01]  /*2830*/  SHF.L.U32 R175, R4, 0x10, RZ ;  /* 0x0000001004af7819 */ /* 0x000fe200000006ff */
[----:B----4-:R-:W-:Y:S01]  /*2840*/  @P0 FMUL.FTZ R110, R110, R111 ;  /* 0x0000006f6e6e0220 */ /* 0x010fe20000410000 */
[----:B------:R-:W-:Y:S01]  /*2850*/  SHF.L.U32 R177, R0, 0x10, RZ ;  /* 0x0000001000b17819 */ /* 0x000fe200000006ff */
[----:B------:R-:W-:Y:S01]  /*2860*/  @P0 FFMA.FTZ R169, R122, R12, R169 ;  /* 0x0000000c7aa90223 */ /* 0x000fe200000100a9 */
[----:B------:R-:W-:Y:S01]  /*2870*/  @P0 FFMA.FTZ R173, R108, R14, R173 ;  /* 0x0000000e6cad0223 */ /* 0x000fe200000100ad */
[----:B------:R-:W-:Y:S01]  /*2880*/  @P0 FFMA.FTZ R175, R110, R16, R175 ;  /* 0x000000106eaf0223 */ /* 0x000fe200000100af */
[----:B------:R-:W-:-:S02]  /*2890*/  F2FP.BF16.F32.PACK_AB R110, RZ, R167 ;  /* 0x000000a7ff6e723e */ /* 0x000fc400000010ff */
[----:B------:R-:W-:Y:S01]  /*28a0*/  F2FP.BF16.F32.PACK_AB R122, RZ, R171 ;  /* 0x000000abff7a723e */ /* 0x000fe200000010ff */
[----:B--2---:R-:W-:Y:S01]  /*28b0*/  @P0 FMUL.FTZ R0, R109, R120 ;  /* 0x000000786d000220 */ /* 0x004fe20000410000 */
[----:B------:R-:W-:Y:S02]  /*28c0*/  F2FP.BF16.F32.PACK_AB R109, RZ, R163 ;  /* 0x000000a3ff6d723e */ /* 0x000fe400000010ff */
[----:B------:R-:W-:Y:S01]  /*28d0*/  F2FP.BF16.F32.PACK_AB R120, RZ, R169 ;  /* 0x000000a9ff78723e */ /* 0x000fe200000010ff */
[----:B------:R-:W-:Y:S01]  /*28e0*/  @P0 FFMA.FTZ R177, R0, R15, R177 ;  /* 0x0000000f00b10223 */ /* 0x000fe200000100b1 */
        /* <DEDUP_REMOVED lines=9> */
.L_x_5588:
[----:B0-----:R-:W0:Y:S01]  /*2980*/  @P1 LDC R111, c[0x0][0x40c] ;  /* 0x00010300ff6f1b82 */ /* 0x001e220000000800 */
[----:B-----5:R-:W-:Y:S01]  /*2990*/  @P1 PRMT R108, R9, 0x7632, R108 ;  /* 0x00007632096c1816 */ /* 0x020fe2000000006c */
[----:B------:R-:W-:Y:S01]  /*29a0*/  HFMA2 R167, -RZ, RZ, 0, 0 ;  /* 0x00000000ffa77431 */ /* 0x000fe200000001ff */
[----:B------:R-:W-:Y:S02]  /*29b0*/  @P1 PRMT R0, R8, 0x7632, R0 ;  /* 0x0000763208001816 */ /* 0x000fe40000000000 */
[----:B------:R-:W-:Y:S02]  /*29c0*/  @P1 SHF.L.U32 R108, R108, 0x10, RZ ;  /* 0x000000106c6c1819 */ /* 0x000fe400000006ff */
[----:B------:R-:W-:Y:S01]  /*29d0*/  @P1 SHF.L.U32 R0, R0, 0x10, RZ ;  /* 0x0000001000001819 */ /* 0x000fe200000006ff */
[----:B------:R-:W1:Y:S01]  /*29e0*/  @P1 LDC R109, c[0x0][0x40c] ;  /* 0x00010300ff6d1b82 */ /* 0x000e620000000800 */
[----:B------:R-:W-:Y:S02]  /*29f0*/  @P1 PRMT R110, R11, 0x7632, R110 ;  /* 0x000076320b6e1816 */ /* 0x000fe4000000006e */
[----:B------:R-:W-:-:S02]  /*2a00*/  MOV R165, RZ ;  /* 0x000000ff00a57202 */ /* 0x000fc40000000f00 */
[----:B------:R-:W-:Y:S02]  /*2a10*/  @P1 SHF.L.U32 R110, R110, 0x10, RZ ;  /* 0x000000106e6e1819 */ /* 0x000fe400000006ff */
[----:B------:R-:W-:Y:S01]  /*2a20*/  @P1 SHF.L.U32 R122, R11, 0x10, RZ ;  /* 0x000000100b7a1819 */ /* 0x000fe200000006ff */
[----:B------:R-:W2:Y:S01]  /*2a30*/  @P1 LDC R120, c[0x0][0x40c] ;  /* 0x00010300ff781b82 */ /* 0x000ea20000000800 */
[----:B------:R-:W-:Y:S02]  /*2a40*/  MOV R177, RZ ;  /* 0x000000ff00b17202 */ /* 0x000fe40000000f00 */
[----:B------:R-:W-:-:S05]  /*2a50*/  MOV R175, RZ ;  /* 0x000000ff00af7202 */ /* 0x000fca0000000f00 */
[----:B------:R-:W3:Y:S01]  /*2a60*/  @P1 LDC R171, c[0x0][0x40c] ;  /* 0x00010300ffab1b82 */ /* 0x000ee20000000800 */
[----:B0-----:R-:W-:-:S04]  /*2a70*/  @P1 FMUL.FTZ R108, R108, R111 ;  /* 0x0000006f6c6c1220 */ /* 0x001fc80000410000 */
[----:B------:R-:W-:Y:S01]  /*2a80*/  @P1 FMUL.FTZ R167, R108, R19 ;  /* 0x000000136ca71220 */ /* 0x000fe20000410000 */
[----:B------:R-:W-:Y:S02]  /*2a90*/  @P1 SHF.L.U32 R108, R9, 0x10, RZ ;  /* 0x00000010096c1819 */ /* 0x000fe400000006ff */
[----:B------:R-:W0:Y:S01]  /*2aa0*/  @P1 LDC R163, c[0x0][0x40c] ;  /* 0x00010300ffa31b82 */ /* 0x000e220000000800 */
[----:B-1----:R-:W-:Y:S01]  /*2ab0*/  @P1 FMUL.FTZ R0, R0, R109 ;  /* 0x0000006d00001220 */ /* 0x002fe20000410000 */
[----:B------:R-:W-:-:S03]  /*2ac0*/  @P1 PRMT R109, R10, 0x7632, R109 ;  /* 0x000076320a6d1816 */ /* 0x000fc6000000006d */
[----:B------:R-:W-:Y:S01]  /*2ad0*/  @P1 FMUL.FTZ R165, R0, R17 ;  /* 0x0000001100a51220 */ /* 0x000fe20000410000 */
[----:B------:R-:W-:Y:S02]  /*2ae0*/  @P1 SHF.L.U32 R109, R109, 0x10, RZ ;  /* 0x000000106d6d1819 */ /* 0x000fe400000006ff */
[----:B------:R-:W1:Y:S03]  /*2af0*/  @P1 LDC R173, c[0x0][0x40c] ;  /* 0x00010300ffad1b82 */ /* 0x000e660000000800 */
[----:B--2---:R-:W-:Y:S01]  /*2b00*/  @P1 FMUL.FTZ R0, R109, R120 ;  /* 0x000000786d001220 */ /* 0x004fe20000410000 */
[----:B------:R-:W-:-:S04]  /*2b10*/  @P1 SHF.L.U32 R120, R10, 0x10, RZ ;  /* 0x000000100a781819 */ /* 0x000fc800000006ff */
[----:B------:R-:W2:Y:S01]  /*2b20*/  @P1 LDC R169, c[0x0][0x40c] ;  /* 0x00010300ffa91b82 */ /* 0x000ea20000000800 */
[----:B---3--:R-:W-:Y:S01]  /*2b30*/  @P1 FMUL.FTZ R110, R110, R171 ;  /* 0x000000ab6e6e1220 */ /* 0x008fe20000410000 */
[----:B------:R-:W-:Y:S02]  /*2b40*/  IMAD.MOV.U32 R171, RZ, RZ, RZ ;  /* 0x000000ffffab7224 */ /* 0x000fe400078e00ff */
[----:B------:R-:W-:Y:S01]  /*2b50*/  @P1 FMUL.FTZ R171, R0, R13 ;  /* 0x0000000d00ab1220 */ /* 0x000fe20000410000 */
[----:B------:R-:W-:Y:S01]  /*2b60*/  @P1 SHF.L.U32 R0, R8, 0x10, RZ ;  /* 0x0000001008001819 */ /* 0x000fe200000006ff */
[----:B------:R-:W-:Y:S01]  /*2b70*/  @P1 FMUL.FTZ R177, R110, R15 ;  /* 0x0000000f6eb11220 */ /* 0x000fe20000410000 */
[----:B------:R-:W-:Y:S01]  /*2b80*/  F2FP.BF16.F32.PACK_AB R110, RZ, R167 ;  /* 0x000000a7ff6e723e */ /* 0x000fe200000010ff */
[----:B------:R-:W3:Y:S01]  /*2b90*/  @P1 LDC R111, c[0x0][0x40c] ;  /* 0x00010300ff6f1b82 */ /* 0x000ee20000000800 */
[----:B0-----:R-:W-:Y:S01]  /*2ba0*/  @P1 FMUL.FTZ R109, R108, R163 ;  /* 0x000000a36c6d1220 */ /* 0x001fe20000410000 */
[----:B------:R-:W-:Y:S01]  /*2bb0*/  HFMA2 R163, -RZ, RZ, 0, 0 ;  /* 0x00000000ffa37431 */ /* 0x000fe200000001ff */
[----:B------:R-:W-:Y:S01]  /*2bc0*/  F2FP.BF16.F32.PACK_AB R124, RZ, R177 ;  /* 0x000000b1ff7c723e */ /* 0x000fe200000010ff */
[----:B-1----:R-:W-:Y:S01]  /*2bd0*/  @P1 FMUL.FTZ R183, R122, R173 ;  /* 0x000000ad7ab71220 */ /* 0x002fe20000410000 */
[----:B------:R-:W-:-:S02]  /*2be0*/  HFMA2 R173, -RZ, RZ, 0, 0 ;  /* 0x00000000ffad7431 */ /* 0x000fc400000001ff */
[----:B------:R-:W-:Y:S01]  /*2bf0*/  @P1 FMUL.FTZ R163, R109, R18 ;  /* 0x000000126da31220 */ /* 0x000fe20000410000 */
[----:B------:R-:W-:Y:S01]  /*2c00*/  @P1 FMUL.FTZ R173, R183, R14 ;  /* 0x0000000eb7ad1220 */ /* 0x000fe20000410000 */
[----:B--2---:R-:W-:Y:S01]  /*2c10*/  @P1 FMUL.FTZ R181, R120, R169 ;  /* 0x000000a978b51220 */ /* 0x004fe20000410000 */
[----:B------:R-:W-:Y:S02]  /*2c20*/  MOV R169, RZ ;  /* 0x000000ff00a97202 */ /* 0x000fe40000000f00 */
[----:B------:R-:W-:Y:S01]  /*2c30*/  F2FP.BF16.F32.PACK_AB R109, RZ, R163 ;  /* 0x000000a3ff6d723e */ /* 0x000fe200000010ff */
[----:B------:R-:W-:Y:S01]  /*2c40*/  @P1 FMUL.FTZ R169, R181, R12 ;  /* 0x0000000cb5a91220 */ /* 0x000fe20000410000 */
[----:B------:R-:W-:Y:S02]  /*2c50*/  F2FP.BF16.F32.PACK_AB R120, RZ, R171 ;  /* 0x000000abff78723e */ /* 0x000fe400000010ff */
[----:B------:R-:W-:Y:S01]  /*2c60*/  F2FP.BF16.F32.PACK_AB R122, RZ, R173 ;  /* 0x000000adff7a723e */ /* 0x000fe200000010ff */
[----:B---3--:R-:W-:Y:S01]  /*2c70*/  @P1 FMUL.FTZ R111, R0, R111 ;  /* 0x0000006f006f1220 */ /* 0x008fe20000410000 */
[----:B------:R-:W-:-:S02]  /*2c80*/  F2FP.BF16.F32.PACK_AB R0, RZ, R165 ;  /* 0x000000a5ff00723e */ /* 0x000fc400000010ff */
[----:B------:R-:W-:Y:S01]  /*2c90*/  PRMT R109, R109, 0x5410, R110 ;  /* 0x000054106d6d7816 */ /* 0x000fe2000000006e */
[----:B------:R-:W-:Y:S01]  /*2ca0*/  @P1 FMUL.FTZ R175, R111, R16 ;  /* 0x000000106faf1220 */ /* 0x000fe20000410000 */
[----:B------:R-:W-:-:S04]  /*2cb0*/  F2FP.BF16.F32.PACK_AB R111, RZ, R169 ;  /* 0x000000a9ff6f723e */ /* 0x000fc800000010ff */
[----:B------:R-:W-:Y:S02]  /*2cc0*/  F2FP.BF16.F32.PACK_AB R108, RZ, R175 ;  /* 0x000000afff6c723e */ /* 0x000fe400000010ff */
[----:B------:R-:W-:Y:S02]  /*2cd0*/  PRMT R110, R111, 0x5410, R120 ;  /* 0x000054106f6e7816 */ /* 0x000fe40000000078 */
[----:B------:R-:W-:Y:S02]  /*2ce0*/  PRMT R111, R122, 0x5410, R124 ;  /* 0x000054107a6f7816 */ /* 0x000fe4000000007c */
[----:B------:R-:W-:-:S07]  /*2cf0*/  PRMT R108, R108, 0x5410, R0 ;  /* 0x000054106c6c7816 */ /* 0x000fce0000000000 */
.L_x_5589:
[----:B------:R-:W0:Y:S02]  /*2d00*/  LDC.64 R180, c[0x0][0x3a8] ;  /* 0x0000ea00ffb47b82 */ /* 0x000e240000000a00 */
[----:B0-----:R-:W-:-:S05]  /*2d10*/  IMAD.WIDE.U32 R180, R118, 0x10, R180 ;  /* 0x0000001076b47825 */ /* 0x001fca00078e00b4 */
[----:B------:R3:W-:Y:S02]  /*2d20*/  STG.E.128 desc[UR6][R180.64], R108 ;  /* 0x0000006cb4007986 */ /* 0x0007e4000c101d06 */
.L_x_5587:
[----:B------:R-:W-:Y:S05]  /*2d30*/  BSYNC.RECONVERGENT B0 ;  /* 0x0000000000007941 */ /* 0x000fea0003800200 */
.L_x_5586:
        /* <DEDUP_REMOVED lines=135> */
.L_x_5591:
[----:B------:R-:W-:Y:S05]  /*35b0*/  BSYNC.RECONVERGENT B0 ;  /* 0x0000000000007941 */ /* 0x000fea0003800200 */
.L_x_5590:
        /* <DEDUP_REMOVED lines=12> */
.L_x_5593:
[----:B------:R-:W-:Y:S05]  /*3680*/  BSYNC.RECONVERGENT B0 ;  /* 0x0000000000007941 */ /* 0x000fea0003800200 */
.L_x_5592:
[----:B------:R-:W2:Y:S01]  /*3690*/  SHFL.DOWN PT, R111, R120, 0x4, 0x1f ;  /* 0x08801f00786f7f89 */ /* 0x000ea200000e0000 */
[----:B------:R-:W-:Y:S02]  /*36a0*/  I2FP.F32.S32 R122, R120 ;  /* 0x00000078007a7245 */ /* 0x000fe40000201400 */
[----:B------:R-:W-:Y:S01]  /*36b0*/  ISETP.NE.AND P0, PT, R116, RZ, PT ;  /* 0x000000ff7400720c */ /* 0x000fe20003f05270 */
[----:B-1----:R-:W1:Y:S01]  /*36c0*/  SHFL.DOWN PT, R181, R108, 0x4, 0x1f ;  /* 0x08801f006cb57f89 */ /* 0x002e6200000e0000 */
[----:B------:R-:W-:-:S03]  /*36d0*/  ISETP.NE.AND P1, PT, RZ, UR10, PT ;  /* 0x0000000aff007c0c */ /* 0x000fc6000bf25270 */
[----:B0-----:R-:W0:Y:S01]  /*36e0*/  SHFL.DOWN PT, R0, R109, 0x4, 0x1f ;  /* 0x08801f006d007f89 */ /* 0x001e2200000e0000 */
[----:B--2---:R-:W-:Y:S02]  /*36f0*/  I2FP.F32.S32 R124, R111 ;  /* 0x0000006f007c7245 */ /* 0x004fe40000201400 */
[----:B------:R-:W-:-:S03]  /*3700*/  IADD3 R111, PT, PT, R111, R120, RZ ;  /* 0x000000786f6f7210 */ /* 0x000fc60007ffe0ff */
        /* <DEDUP_REMOVED lines=60> */
[----:B------:R-:W-:Y:S01]  /*3ad0*/  BSSY.RECONVERGENT B0, `(.L_x_5595) ;  /* 0x0000027000007945 */ /* 0x000fe20003800200 */
[----:B------:R-:W-:-:S03]  /*3ae0*/  FSEL R120, R185, RZ, !P1 ;  /* 0x000000ffb9787208 */ /* 0x000fc60004800000 */
[----:B------:R-:W-:-:S05]  /*3af0*/  IMAD R114, R114, R179, RZ ;  /* 0x000000b372727224 */ /* 0x000fca00078e02ff */
[----:B------:R-:W-:-:S04]  /*3b00*/  SHF.R.S32.HI R109, RZ, 0x1f, R114 ;  /* 0x0000001fff6d7819 */ /* 0x000fc80000011472 */
[----:B------:R-:W-:-:S04]  /*3b10*/  LEA.HI R109, R109, R114, RZ, 0x3 ;  /* 0x000000726d6d7211 */ /* 0x000fc800078f18ff */
[----:B------:R-:W-:Y:S01]  /*3b20*/  LEA.HI.SX32 R116, R109, R116, 0x1d ;  /* 0x000000746d747211 */ /* 0x000fe200078feaff */
[----:B------:R-:W-:Y:S06]  /*3b30*/  @!P2 BRA `(.L_x_5596) ;  /* 0x000000000080a947 */ /* 0x000fec0003800000 */
[--C-:B------:R-:W-:Y:S01]  /*3b40*/  FADD.FTZ R109, R115, -R120.reuse ;  /* 0x80000078736d7221 */ /* 0x100fe20000010000 */
[--C-:B------:R-:W-:Y:S01]  /*3b50*/  FADD.FTZ R111, R117, -R120.reuse ;  /* 0x80000078756f7221 */ /* 0x100fe20000010000 */
[----:B------:R-:W0:Y:S01]  /*3b60*/  LDC.64 R178, c[0x0][0x428] ;  /* 0x00010a00ffb27b82 */ /* 0x000e220000000a00 */
[--C-:B------:R-:W-:Y:S01]  /*3b70*/  FADD.FTZ R181, R121, -R120.reuse ;  /* 0x8000007879b57221 */ /* 0x100fe20000010000 */
[C---:B------:R-:W-:Y:S01]  /*3b80*/  FMUL.FTZ R109, R0.reuse, R109 ;  /* 0x0000006d006d7220 */ /* 0x040fe20000410000 */
[----:B------:R-:W-:Y:S01]  /*3b90*/  FMUL.FTZ R110, R0, R111 ;  /* 0x0000006f006e7220 */ /* 0x000fe20000410000 */
[--C-:B------:R-:W-:Y:S01]  /*3ba0*/  FADD.FTZ R111, R119, -R120.reuse ;  /* 0x80000078776f7221 */ /* 0x100fe20000010000 */
[----:B------:R-:W-:Y:S01]  /*3bb0*/  FADD.FTZ R183, R127, -R120 ;  /* 0x800000787fb77221 */ /* 0x000fe20000010000 */
[----:B------:R-:W-:Y:S01]  /*3bc0*/  FFMA.FTZ R108, R109, R104, R96 ;  /* 0x000000686d6c7223 */ /* 0x000fe20000010060 */
[----:B------:R-:W-:Y:S01]  /*3bd0*/  FFMA.FTZ R109, R110, R105, R97 ;  /* 0x000000696e6d7223 */ /* 0x000fe20000010061 */
[C---:B------:R-:W-:Y:S01]  /*3be0*/  FMUL.FTZ R110, R0.reuse, R181 ;  /* 0x000000b5006e7220 */ /* 0x040fe20000410000 */
[--C-:B------:R-:W-:Y:S01]  /*3bf0*/  FADD.FTZ R185, R129, -R120.reuse ;  /* 0x8000007881b97221 */ /* 0x100fe20000010000 */
        /* <DEDUP_REMOVED lines=12> */
[----:B------:R-:W-:Y:S01]  /*3cc0*/  FFMA.FTZ R111, R183, R102, R94 ;  /* 0x00000066b76f7223 */ /* 0x000fe2000001005e */
[----:B0-----:R-:W-:-:S04]  /*3cd0*/  IMAD.WIDE.U32 R178, R116, 0x10, R178 ;  /* 0x0000001074b27825 */ /* 0x001fc800078e00b2 */
[----:B------:R-:W-:Y:S01]  /*3ce0*/  FFMA.FTZ R114, R114, R101, R93 ;  /* 0x0000006572727223 */ /* 0x000fe2000001005d */
[----:B------:R-:W-:Y:S02]  /*3cf0*/  IADD3 R116, PT, PT, R116, 0x100, RZ ;  /* 0x0000010074747810 */ /* 0x000fe40007ffe0ff */
[----:B------:R-:W-:Y:S02]  /*3d00*/  F2FP.BF16.F32.PACK_AB R109, R110, R109 ;  /* 0x0000006d6e6d723e */ /* 0x000fe400000010ff */
[----:B------:R-:W-:Y:S02]  /*3d10*/  F2FP.BF16.F32.PACK_AB R110, R114, R181 ;  /* 0x000000b5726e723e */ /* 0x000fe400000010ff */
[----:B------:R-:W-:-:S05]  /*3d20*/  F2FP.BF16.F32.PACK_AB R111, R118, R111 ;  /* 0x0000006f766f723e */ /* 0x000fca00000010ff */
[----:B------:R0:W-:Y:S02]  /*3d30*/  STG.E.128 desc[UR6][R178.64], R108 ;  /* 0x0000006cb2007986 */ /* 0x0001e4000c101d06 */
.L_x_5596:
[----:B------:R-:W-:Y:S05]  /*3d40*/  BSYNC.RECONVERGENT B0 ;  /* 0x0000000000007941 */ /* 0x000fea0003800200 */
.L_x_5595:
[----:B------:R-:W-:Y:S04]  /*3d50*/  BSSY.RECONVERGENT B0, `(.L_x_5597) ;  /* 0x0000022000007945 */ /* 0x000fe80003800200 */
[----:B------:R-:W-:Y:S05]  /*3d60*/  @!P3 BRA `(.L_x_5598) ;  /* 0x000000000080b947 */ /* 0x000fea0003800000 */
[--C-:B0-----:R-:W-:Y:S01]  /*3d70*/  FADD.FTZ R109, R143, -R120.reuse ;  /* 0x800000788f6d7221 */ /* 0x101fe20000010000 */
        /* <DEDUP_REMOVED lines=31> */
.L_x_5598:
[----:B------:R-:W-:Y:S05]  /*3f70*/  BSYNC.RECONVERGENT B0 ;  /* 0x0000000000007941 */ /* 0x000fea0003800200 */
.L_x_5597:
        /* <DEDUP_REMOVED lines=34> */
.L_x_5600:
[----:B------:R-:W-:Y:S05]  /*41a0*/  BSYNC.RECONVERGENT B0 ;  /* 0x0000000000007941 */ /* 0x000fea0003800200 */
.L_x_5599:
[----:B------:R-:W-:Y:S04]  /*41b0*/  BSSY.RECONVERGENT B0, `(.L_x_5594) ;  /* 0x0000021000007945 */ /* 0x000fe80003800200 */
[----:B------:R-:W-:Y:S05]  /*41c0*/  @!P5 BRA `(.L_x_5601) ;  /* 0x00000000007cd947 */ /* 0x000fea0003800000 */
[----:B012---:R-:W0:Y:S01]  /*41d0*/  LDC.64 R178, c[0x0][0x428] ;  /* 0x00010a00ffb27b82 */ /* 0x007e220000000a00 */
[--C-:B------:R-:W-:Y:S01]  /*41e0*/  FADD.FTZ R189, R173, -R120.reuse ;  /* 0x80000078adbd7221 */ /* 0x100fe20000010000 */
[--C-:B------:R-:W-:Y:S01]  /*41f0*/  FADD.FTZ R191, R177, -R120.reuse ;  /* 0x80000078b1bf7221 */ /* 0x100fe20000010000 */
[--C-:B------:R-:W-:Y:S01]  /*4200*/  FADD.FTZ R111, R165, -R120.reuse ;  /* 0x80000078a56f7221 */ /* 0x100fe20000010000 */
[--C-:B------:R-:W-:Y:S01]  /*4210*/  FADD.FTZ R109, R175, -R120.reuse ;  /* 0x80000078af6d7221 */ /* 0x100fe20000010000 */
[C---:B------:R-:W-:Y:S01]  /*4220*/  FMUL.FTZ R189, R0.reuse, R189 ;  /* 0x000000bd00bd7220 */ /* 0x040fe20000410000 */
[C---:B------:R-:W-:Y:S01]  /*4230*/  FMUL.FTZ R108, R0.reuse, R191 ;  /* 0x000000bf006c7220 */ /* 0x040fe20000410000 */
[--C-:B------:R-:W-:Y:S01]  /*4240*/  FADD.FTZ R181, R163, -R120.reuse ;  /* 0x80000078a3b57221 */ /* 0x100fe20000010000 */
[--C-:B------:R-:W-:Y:S01]  /*4250*/  FADD.FTZ R183, R167, -R120.reuse ;  /* 0x80000078a7b77221 */ /* 0x100fe20000010000 */
[--C-:B------:R-:W-:Y:S01]  /*4260*/  FADD.FTZ R185, R169, -R120.reuse ;  /* 0x80000078a9b97221 */ /* 0x100fe20000010000 */
[----:B------:R-:W-:Y:S01]  /*4270*/  FMUL.FTZ R110, R0, R111 ;  /* 0x0000006f006e7220 */ /* 0x000fe20000410000 */
[----:B------:R-:W-:Y:S01]  /*4280*/  FADD.FTZ R187, R171, -R120 ;  /* 0x80000078abbb7221 */ /* 0x000fe20000010000 */
[----:B------:R-:W-:Y:S01]  /*4290*/  FFMA.FTZ R111, R189, R30, R22 ;  /* 0x0000001ebd6f7223 */ /* 0x000fe20000010016 */
[----:B------:R-:W-:Y:S01]  /*42a0*/  FFMA.FTZ R108, R108, R31, R23 ;  /* 0x0000001f6c6c7223 */ /* 0x000fe20000010017 */
[C---:B------:R-:W-:Y:S01]  /*42b0*/  FMUL.FTZ R109, R0.reuse, R109 ;  /* 0x0000006d006d7220 */ /* 0x040fe20000410000 */
[C---:B------:R-:W-:Y:S01]  /*42c0*/  FMUL.FTZ R181, R0.reuse, R181 ;  /* 0x000000b500b57220 */ /* 0x040fe20000410000 */
[C---:B------:R-:W-:Y:S01]  /*42d0*/  FMUL.FTZ R114, R0.reuse, R183 ;  /* 0x000000b700727220 */ /* 0x040fe20000410000 */
[C---:B------:R-:W-:Y:S01]  /*42e0*/  FMUL.FTZ R185, R0.reuse, R185 ;  /* 0x000000b900b97220 */ /* 0x040fe20000410000 */
[----:B------:R-:W-:Y:S01]  /*42f0*/  FMUL.FTZ R0, R0, R187 ;  /* 0x000000bb00007220 */ /* 0x000fe20000410000 */
[----:B------:R-:W-:Y:S01]  /*4300*/  F2FP.BF16.F32.PACK_AB R111, R108, R111 ;  /* 0x0000006f6c6f723e */ /* 0x000fe200000010ff */
[----:B------:R-:W-:Y:S01]  /*4310*/  FFMA.FTZ R108, R109, R32, R24 ;  /* 0x000000206d6c7223 */ /* 0x000fe20000010018 */
[----:B------:R-:W-:Y:S01]  /*4320*/  FFMA.FTZ R109, R181, R34, R26 ;  /* 0x00000022b56d7223 */ /* 0x000fe2000001001a */
[----:B------:R-:W-:Y:S01]  /*4330*/  FFMA.FTZ R185, R185, R28, R20 ;  /* 0x0000001cb9b97223 */ /* 0x000fe20000010014 */
[----:B------:R-:W-:Y:S01]  /*4340*/  FFMA.FTZ R0, R0, R29, R21 ;  /* 0x0000001d00007223 */ /* 0x000fe20000010015 */
[----:B------:R-:W-:Y:S01]  /*4350*/  FFMA.FTZ R114, R114, R35, R27 ;  /* 0x0000002372727223 */ /* 0x000fe2000001001b */
[----:B------:R-:W-:Y:S01]  /*4360*/  FFMA.FTZ R181, R110, R33, R25 ;  /* 0x000000216eb57223 */ /* 0x000fe20000010019 */
[----:B0-----:R-:W-:-:S02]  /*4370*/  IMAD.WIDE.U32 R178, R116, 0x10, R178 ;  /* 0x0000001074b27825 */ /* 0x001fc400078e00b2 */
[----:B------:R-:W-:Y:S02]  /*4380*/  F2FP.BF16.F32.PACK_AB R110, R0, R185 ;  /* 0x000000b9006e723e */ /* 0x000fe400000010ff */
[----:B------:R-:W-:Y:S02]  /*4390*/  F2FP.BF16.F32.PACK_AB R109, R114, R109 ;  /* 0x0000006d726d723e */ /* 0x000fe400000010ff */
[----:B------:R-:W-:-:S05]  /*43a0*/  F2FP.BF16.F32.PACK_AB R108, R181, R108 ;  /* 0x0000006cb56c723e */ /* 0x000fca00000010ff */
[----:B------:R3:W-:Y:S02]  /*43b0*/  STG.E.128 desc[UR6][R178.64], R108 ;  /* 0x0000006cb2007986 */ /* 0x0007e4000c101d06 */
.L_x_5601:
[----:B------:R-:W-:Y:S05]  /*43c0*/  BSYNC.RECONVERGENT B0 ;  /* 0x0000000000007941 */ /* 0x000fea0003800200 */
.L_x_5594:
[----:B0123--:R-:W0:Y:S01]  /*43d0*/  LDC.64 R108, c[0x0][0x380] ;  /* 0x0000e000ff6c7b82 */ /* 0x00fe220000000a00 */
[----:B------:R-:W-:Y:S01]  /*43e0*/  UPLOP3.LUT UP1, UPT, UPT, UPT, UP1, 0x40, 0x4 ;  /* 0x000000000004789c */ /* 0x000fe20003f2e810 */
[----:B0-----:R-:W-:-:S04]  /*43f0*/  IADD3 R2, PT, PT, R2, R108, RZ ;  /* 0x0000006c02027210 */ /* 0x001fc80007ffe0ff */
[----:B------:R-:W-:-:S13]  /*4400*/  ISETP.GE.AND P0, PT, R2, R109, PT ;  /* 0x0000006d0200720c */ /* 0x000fda0003f06270 */
[----:B------:R-:W-:Y:S05]  /*4410*/  @!P0 BRA `(.L_x_5602) ;  /* 0xffffffc400508947 */ /* 0x000fea000383ffff */
[----:B------:R-:W-:Y:S05]  /*4420*/  EXIT ;  /* 0x000000000000794d */ /* 0x000fea0003800000 */
.L_x_5603:
        /* <DEDUP_REMOVED lines=13> */
.L_x_27498:


//--------------------- .text._ZN10layer_norm13ln_fwd_kernelINS_13Kernel_traitsIf13__nv_bfloat16S2_S2_fjLj8192ELj1ELj1ELj8ELj16ENS_18Kernel_traits_baseILj8192EfS2_S2_S2_fjLj256EEEEELb0ELb1ELb1ELb1EEEvNS_9FwdParamsE --------------------------
	.section	.text._ZN10layer_norm13ln_fwd_kernelINS_13Kernel_traitsIf13__nv_bfloat16S2_S2_fjLj8192ELj1ELj1ELj8ELj16ENS_18Kernel_traits_baseILj8192EfS2_S2_S2_fjLj256EEEEELb0ELb1ELb1ELb1EEEvNS_9FwdParamsE,"ax",@progbits
	.align	128
        .global         _ZN10layer_norm13ln_fwd_kernelINS_13Kernel_traitsIf13__nv_bfloat16S2_S2_fjLj8192ELj1ELj1ELj8ELj16ENS_18Kernel_traits_baseILj8192EfS2_S2_S2_fjLj256EEEEELb0ELb1ELb1ELb1EEEvNS_9FwdParamsE
        .type           _ZN10layer_norm13ln_fwd_kernelINS_13Kernel_traitsIf13__nv_bfloat16S2_S2_fjLj8192ELj1ELj1ELj8ELj16ENS_18Kernel_traits_baseILj8192EfS2_S2_S2_fjLj256EEEEELb0ELb1ELb1ELb1EEEvNS_9FwdParamsE,@function
        .size           _ZN10layer_norm13ln_fwd_kernelINS_13Kernel_traitsIf13__nv_bfloat16S2_S2_fjLj8192ELj1ELj1ELj8ELj16ENS_18Kernel_traits_baseILj8192EfS2_S2_S2_fjLj256EEEEELb0ELb1ELb1ELb1EEEvNS_9FwdParamsE,(.L_x_27499 - _ZN10layer_norm13ln_fwd_kernelINS_13Kernel_traitsIf13__nv_bfloat16S2_S2_fjLj8192ELj1ELj1ELj8ELj16ENS_18Kernel_traits_baseILj8192EfS2_S2_S2_fjLj256EEEEELb0ELb1ELb1ELb1EEEvNS_9FwdParamsE)
        .other          _ZN10layer_norm13ln_fwd_kernelINS_13Kernel_traitsIf13__nv_bfloat16S2_S2_fjLj8192ELj1ELj1ELj8ELj16ENS_18Kernel_traits_baseILj8192EfS2_S2_S2_fjLj256EEEEELb0ELb1ELb1ELb1EEEvNS_9FwdParamsE,@"STO_CUDA_ENTRY STV_DEFAULT"
_ZN10layer_norm13ln_fwd_kernelINS_13Kernel_traitsIf13__nv_bfloat16S2_S2_fjLj8192ELj1ELj1ELj8ELj16ENS_18Kernel_traits_baseILj8192EfS2_S2_S2_fjLj256EEEEELb0ELb1ELb1ELb1EEEvNS_9FwdParamsE:
.text._ZN10layer_norm13ln_fwd_kernelINS_13Kernel_traitsIf13__nv_bfloat16S2_S2_fjLj8192ELj1ELj1ELj8ELj16ENS_18Kernel_traits_baseILj8192EfS2_S2_S2_fjLj256EEEEELb0ELb1ELb1ELb1EEEvNS_9FwdParamsE:
        /* <DEDUP_REMOVED lines=40> */
.L_x_5604:
        /* <DEDUP_REMOVED lines=36> */
.L_x_5605:
[----:B------:R-:W0:Y:S02]  /*04c0*/  LDCU UR4, c[0x0][0x384] ;  /* 0x00007080ff0477ac */ /* 0x000e240008000800 */
[----:B0-----:R-:W-:-:S13]  /*04d0*/  ISETP.GE.AND P0, PT, R2, UR4, PT ;  /* 0x0000000402007c0c */ /* 0x001fda000bf06270 */
[----:B------:R-:W-:Y:S05]  /*04e0*/  @P0 EXIT ;  /* 0x000000000000094d */ /* 0x000fea0003800000 */
[----:B------:R-:W0:Y:S01]  /*04f0*/  LDCU.U8 UR10, c[0x0][0x410] ;  /* 0x00008200ff0a77ac */ /* 0x000e220008000000 */
[----:B------:R-:W1:Y:S01]  /*0500*/  LDCU UR11, c[0x0][0x400] ;  /* 0x00008000ff0b77ac */ /* 0x000e620008000800 */
[----:B------:R-:W3:Y:S01]  /*0510*/  LDCU.64 UR8, c[0x0][0x3a0] ;  /* 0x00007400ff0877ac */ /* 0x000ee20008000a00 */
[----:B------:R-:W-:-:S11]  /*0520*/  UPLOP3.LUT UP0, UPT, UPT, UPT, UPT, 0x40, 0x4 ;  /* 0x000000000004789c */ /* 0x000fd60003f0e870 */
.L_x_5619:
[----:B------:R-:W4:Y:S08]  /*0530*/  LDC.64 R108, c[0x0][0x3f0] ;  /* 0x0000fc00ff6c7b82 */ /* 0x000f300000000a00 */
[----:B------:R-:W2:Y:S08]  /*0540*/  LDC R3, c[0x0][0x388] ;  /* 0x0000e200ff037b82 */ /* 0x000eb00000000800 */
[----:B------:R-:W0:Y:S01]  /*0550*/  LDC.64 R112, c[0x0][0x3f8] ;  /* 0x0000fe00ff707b82 */ /* 0x000e220000000a00 */
[----:B----4-:R-:W-:-:S05]  /*0560*/  IMAD.WIDE R108, R2, 0x4, R108 ;  /* 0x00000004026c7825 */ /* 0x010fca00078e026c */
[----:B------:R-:W4:Y:S01]  /*0570*/  LDG.E R0, desc[UR6][R108.64] ;  /* 0x000000066c007981 */ /* 0x000f22000c1e1900 */
[----:B------:R-:W-:Y:S02]  /*0580*/  HFMA2 R116, -RZ, RZ, 0, 0 ;  /* 0x00000000ff747431 */ /* 0x000fe400000001ff */
[----:B0-----:R-:W-:-:S06]  /*0590*/  IMAD.WIDE R112, R2, 0x4, R112 ;  /* 0x0000000402707825 */ /* 0x001fcc00078e0270 */
[----:B-----5:R0:W5:Y:S01]  /*05a0*/  LDG.E R112, desc[UR6][R112.64] ;  /* 0x0000000670707981 */ /* 0x020162000c1e1900 */
[----:B----4-:R-:W-:-:S13]  /*05b0*/  ISETP.GE.AND P1, PT, R0, 0x1, PT ;  /* 0x000000010000780c */ /* 0x010fda0003f26270 */
[----:B------:R-:W4:Y:S01]  /*05c0*/  @P1 S2R R120, SR_TID.X ;  /* 0x0000000000781919 */ /* 0x000f220000002100 */
[----:B------:R-:W1:Y:S01]  /*05d0*/  @P1 LDC.64 R110, c[0x0][0x390] ;  /* 0x0000e400ff6e1b82 */ /* 0x000e620000000a00 */
[----:B------:R-:W-:-:S05]  /*05e0*/  @P1 IADD3 R114, PT, PT, R0, -0x1, RZ ;  /* 0xffffffff00721810 */ /* 0x000fca0007ffe0ff */
[----:B--2---:R-:W-:-:S05]  /*05f0*/  @P1 IMAD R114, R114, R3, RZ ;  /* 0x0000000372721224 */ /* 0x004fca00078e02ff */
[----:B------:R-:W-:-:S04]  /*0600*/  @P1 SHF.R.S32.HI R115, RZ, 0x1f, R114 ;  /* 0x0000001fff731819 */ /* 0x000fc80000011472 */
[----:B------:R-:W-:-:S04]  /*0610*/  @P1 LEA.HI R115, R115, R114, RZ, 0x3 ;  /* 0x0000007273731211 */ /* 0x000fc800078f18ff */
[----:B----4-:R-:W-:-:S05]  /*0620*/  @P1 LEA.HI.SX32 R116, R115, R120, 0x1d ;  /* 0x0000007873741211 */ /* 0x010fca00078feaff */
[----:B-1----:R-:W-:-:S05]  /*0630*/  @P1 IMAD.WIDE.U32 R108, R116, 0x10, R110 ;  /* 0x00000010746c1825 */ /* 0x002fca00078e006e */
[----:B------:R0:W5:Y:S01]  /*0640*/  @P1 LDG.E.128 R8, desc[UR6][R108.64] ;  /* 0x000000066c081981 */ /* 0x000162000c1e1d00 */
[----:B---3--:R-:W-:Y:S01]  /*0650*/  ISETP.NE.U32.AND P0, PT, RZ, UR8, PT ;  /* 0x00000008ff007c0c */ /* 0x008fe2000bf05070 */
        /* <DEDUP_REMOVED lines=14> */
[----:B------:R-:W-:Y:S01]  /*0740*/  @P2 SHF.L.U32 R114, R9, 0x10, RZ ;  /* 0x0000001009722819 */ /* 0x000fe200000006ff */
[----:B------:R-:W1:Y:S08]  /*0750*/  @P2 LDC R113, c[0x0][0x40c] ;  /* 0x00010300ff712b82 */ /* 0x000e700000000800 */
[----:B------:R-:W3:Y:S08]  /*0760*/  @P2 LDC R115, c[0x0][0x40c] ;  /* 0x00010300ff732b82 */ /* 0x000ef00000000800 */
[----:B------:R-:W4:Y:S01]  /*0770*/  @P2 LDC R125, c[0x0][0x40c] ;  /* 0x00010300ff7d2b82 */ /* 0x000f220000000800 */
[----:B0-----:R-:W-:-:S07]  /*0780*/  @P2 FMUL.FTZ R109, R108, R111 ;  /* 0x0000006f6c6d2220 */ /* 0x001fce0000410000 */
[----:B------:R-:W0:Y:S01]  /*0790*/  @P2 LDC R127, c[0x0][0x40c] ;  /* 0x00010300ff7f2b82 */ /* 0x000e220000000800 */
[----:B-1----:R-:W-:-:S07]  /*07a0*/  @P2 FMUL.FTZ R110, R110, R113 ;  /* 0x000000716e6e2220 */ /* 0x002fce0000410000 */
[----:B------:R-:W1:Y:S01]  /*07b0*/  @P2 LDC R129, c[0x0][0x40c] ;  /* 0x00010300ff812b82 */ /* 0x000e620000000800 */
[----:B---3--:R-:W-:Y:S01]  /*07c0*/  @P2 FMUL.FTZ R115, R114, R115 ;  /* 0x0000007372732220 */ /* 0x008fe20000410000 */
[----:B------:R-:W-:-:S06]  /*07d0*/  @P2 SHF.L.U32 R114, R11, 0x10, RZ ;  /* 0x000000100b722819 */ /* 0x000fcc00000006ff */
[----:B------:R-:W3:Y:S08]  /*07e0*/  @P2 LDC R122, c[0x0][0x40c] ;  /* 0x00010300ff7a2b82 */ /* 0x000ef00000000800 */
[----:B------:R-:W3:Y:S01]  /*07f0*/  @P2 LDC R135, c[0x0][0x40c] ;  /* 0x00010300ff872b82 */ /* 0x000ee20000000800 */
[C---:B--2---:R-:W-:Y:S02]  /*0800*/  @P2 PRMT R108, R4.reuse, 0x7632, R108 ;  /* 0x00007632046c2816 */ /* 0x044fe4000000006c */
[----:B------:R-:W-:-:S02]  /*0810*/  @P2 SHF.L.U32 R118, R4, 0x10, RZ ;  /* 0x0000001004762819 */ /* 0x000fc400000006ff */
[----:B------:R-:W-:Y:S02]  /*0820*/  @P2 SHF.L.U32 R111, R108, 0x10, RZ ;  /* 0x000000106c6f2819 */ /* 0x000fe400000006ff */
[----:B------:R-:W-:Y:S02]  /*0830*/  @P2 PRMT R108, R9, 0x7632, R108 ;  /* 0x00007632096c2816 */ /* 0x000fe4000000006c */
[C---:B------:R-:W-:Y:S01]  /*0840*/  @!P2 SHF.L.U32 R117, R4.reuse, 0x10, RZ ;  /* 0x000000100475a819 */ /* 0x040fe200000006ff */
[----:B------:R-:W-:Y:S01]  /*0850*/  @P2 FFMA.FTZ R117, R109, R40, R118 ;  /* 0x000000286d752223 */ /* 0x000fe20000010076 */
[----:B------:R-:W-:Y:S02]  /*0860*/  @!P2 PRMT R113, R4, 0x7632, R113 ;  /* 0x000076320471a816 */ /* 0x000fe40000000071 */
[----:B------:R-:W-:Y:S02]  /*0870*/  @P2 SHF.L.U32 R108, R108, 0x10, RZ ;  /* 0x000000106c6c2819 */ /* 0x000fe400000006ff */
[----:B------:R-:W-:-:S02]  /*0880*/  @P2 PRMT R109, R5, 0x7632, R109 ;  /* 0x00007632056d2816 */ /* 0x000fc4000000006d */
[----:B------:R-:W-:Y:S01]  /*0890*/  @!P2 SHF.L.U32 R113, R113, 0x10, RZ ;  /* 0x000000107171a819 */ /* 0x000fe200000006ff */
[----:B------:R-:W-:Y:S01]  /*08a0*/  @P2 FFMA.FTZ R113, R110, R41, R111 ;  /* 0x000000296e712223 */ /* 0x000fe2000001006f */
[C---:B------:R-:W-:Y:S01]  /*08b0*/  @P2 SHF.L.U32 R120, R5.reuse, 0x10, RZ ;  /* 0x0000001005782819 */ /* 0x040fe200000006ff */
[----:B----4-:R-:W-:Y:S01]  /*08c0*/  @P2 FMUL.FTZ R108, R108, R125 ;  /* 0x0000007d6c6c2220 */ /* 0x010fe20000410000 */
[----:B------:R-:W-:Y:S02]  /*08d0*/  @!P2 PRMT R121, R5, 0x7632, R121 ;  /* 0x000076320579a816 */ /* 0x000fe40000000079 */
[----:B------:R-:W-:Y:S02]  /*08e0*/  @P2 SHF.L.U32 R109, R109, 0x10, RZ ;  /* 0x000000106d6d2819 */ /* 0x000fe400000006ff */
[C---:B------:R-:W-:Y:S02]  /*08f0*/  @P2 PRMT R111, R10.reuse, 0x7632, R111 ;  /* 0x000076320a6f2816 */ /* 0x040fe4000000006f */
[----:B------:R-:W-:-:S02]  /*0900*/  @P2 SHF.L.U32 R110, R10, 0x10, RZ ;  /* 0x000000100a6e2819 */ /* 0x000fc400000006ff */
[----:B------:R-:W-:Y:S02]  /*0910*/  @P2 PRMT R118, R11, 0x7632, R118 ;  /* 0x000076320b762816 */ /* 0x000fe40000000076 */
[----:B------:R-:W-:Y:S01]  /*0920*/  @!P2 SHF.L.U32 R119, R5, 0x10, RZ ;  /* 0x000000100577a819 */ /* 0x000fe200000006ff */
[----:B------:R-:W-:Y:S01]  /*0930*/  @P2 FFMA.FTZ R119, R115, R42, R120 ;  /* 0x0000002a73772223 */ /* 0x000fe20000010078 */
[----:B------:R-:W-:Y:S01]  /*0940*/  @!P2 SHF.L.U32 R121, R121, 0x10, RZ ;  /* 0x000000107979a819 */ /* 0x000fe200000006ff */
[----:B------:R-:W-:Y:S01]  /*0950*/  @P2 FFMA.FTZ R121, R108, R43, R109 ;  /* 0x0000002b6c792223 */ /* 0x000fe2000001006d */
[----:B------:R-:W-:Y:S01]  /*0960*/  @P2 SHF.L.U32 R111, R111, 0x10, RZ ;  /* 0x000000106f6f2819 */ /* 0x000fe200000006ff */
[----:B0-----:R-:W-:Y:S01]  /*0970*/  @P2 FMUL.FTZ R109, R110, R127 ;  /* 0x0000007f6e6d2220 */ /* 0x001fe20000410000 */
[----:B-1----:R-:W-:Y:S01]  /*0980*/  @P2 FMUL.FTZ R115, R114, R129 ;  /* 0x0000008172732220 */ /* 0x002fe20000410000 */
[----:B------:R-:W-:Y:S02]  /*0990*/  @P2 SHF.L.U32 R118, R118, 0x10, RZ ;  /* 0x0000001076762819 */ /* 0x000fe400000006ff */
[----:B------:R-:W-:Y:S01]  /*09a0*/  @P2 PRMT R110, R6, 0x7632, R110 ;  /* 0x00007632066e2816 */ /* 0x000fe2000000006e */
[----:B---3--:R-:W-:Y:S01]  /*09b0*/  @P2 FMUL.FTZ R108, R111, R122 ;  /* 0x0000007a6f6c2220 */ /* 0x008fe20000410000 */
[----:B------:R-:W-:Y:S01]  /*09c0*/  @P2 PRMT R114, R7, 0x7632, R114 ;  /* 0x0000763207722816 */ /* 0x000fe20000000072 */
[----:B------:R-:W-:Y:S01]  /*09d0*/  @P2 FMUL.FTZ R118, R118, R135 ;  /* 0x0000008776762220 */ /* 0x000fe20000410000 */
[----:B------:R-:W-:-:S02]  /*09e0*/  @P2 SHF.L.U32 R120, R6, 0x10, RZ ;  /* 0x0000001006782819 */ /* 0x000fc400000006ff */
[----:B------:R-:W-:Y:S02]  /*09f0*/  @!P2 PRMT R125, R6, 0x7632, R125 ;  /* 0x00007632067da816 */ /* 0x000fe4000000007d */
[C---:B------:R-:W-:Y:S02]  /*0a00*/  @P2 SHF.L.U32 R122, R7.reuse, 0x10, RZ ;  /* 0x00000010077a2819 */ /* 0x040fe400000006ff */
[----:B------:R-:W-:Y:S02]  /*0a10*/  @!P2 PRMT R131, R7, 0x7632, R131 ;  /* 0x000076320783a816 */ /* 0x000fe40000000083 */
[----:B------:R-:W-:Y:S02]  /*0a20*/  @P2 SHF.L.U32 R111, R110, 0x10, RZ ;  /* 0x000000106e6f2819 */ /* 0x000fe400000006ff */
[----:B------:R-:W-:Y:S02]  /*0a30*/  @P2 SHF.L.U32 R133, R114, 0x10, RZ ;  /* 0x0000001072852819 */ /* 0x000fe400000006ff */
[----:B------:R-:W-:Y:S01]  /*0a40*/  @!P2 SHF.L.U32 R127, R6, 0x10, RZ ;  /* 0x00000010067fa819 */ /* 0x000fe200000006ff */
        /* <DEDUP_REMOVED lines=20> */
.L_x_5606:
[----:B------:R-:W0:Y:S01]  /*0b90*/  @P1 LDC R110, c[0x0][0x40c] ;  /* 0x00010300ff6e1b82 */ /* 0x000e220000000800 */
[----:B-----5:R-:W-:Y:S02]  /*0ba0*/  @P1 PRMT R109, R9, 0x7632, R109 ;  /* 0x00007632096d1816 */ /* 0x020fe4000000006d */
[----:B------:R-:W-:Y:S02]  /*0bb0*/  @P1 PRMT R108, R8, 0x7632, R108 ;  /* 0x00007632086c1816 */ /* 0x000fe4000000006c */
[----:B------:R-:W-:Y:S02]  /*0bc0*/  @P1 SHF.L.U32 R109, R109, 0x10, RZ ;  /* 0x000000106d6d1819 */ /* 0x000fe400000006ff */
[----:B------:R-:W-:Y:S01]  /*0bd0*/  @P1 SHF.L.U32 R108, R108, 0x10, RZ ;  /* 0x000000106c6c1819 */ /* 0x000fe200000006ff */
[----:B------:R-:W1:Y:S01]  /*0be0*/  @P1 LDC R111, c[0x0][0x40c] ;  /* 0x00010300ff6f1b82 */ /* 0x000e620000000800 */
[----:B------:R-:W-:Y:S02]  /*0bf0*/  MOV R113, RZ ;  /* 0x000000ff00717202 */ /* 0x000fe40000000f00 */
[----:B------:R-:W-:-:S02]  /*0c00*/  MOV R121, RZ ;  /* 0x000000ff00797202 */ /* 0x000fc40000000f00 */
[----:B------:R-:W-:Y:S02]  /*0c10*/  MOV R125, RZ ;  /* 0x000000ff007d7202 */ /* 0x000fe40000000f00 */
[----:B------:R-:W-:Y:S01]  /*0c20*/  @P1 SHF.L.U32 R117, R11, 0x10, RZ ;  /* 0x000000100b751819 */ /* 0x000fe200000006ff */
[----:B------:R-:W2:Y:S01]  /*0c30*/  @P1 LDC R120, c[0x0][0x40c] ;  /* 0x00010300ff781b82 */ /* 0x000ea20000000800 */
[----:B------:R-:W-:Y:S02]  /*0c40*/  MOV R131, RZ ;  /* 0x000000ff00837202 */ /* 0x000fe40000000f00 */
[----:B------:R-:W-:Y:S02]  /*0c50*/  MOV R119, RZ ;  /* 0x000000ff00777202 */ /* 0x000fe40000000f00 */
[----:B------:R-:W-:Y:S02]  /*0c60*/  MOV R127, RZ ;  /* 0x000000ff007f7202 */ /* 0x000fe40000000f00 */
[----:B------:R-:W-:Y:S01]  /*0c70*/  MOV R129, RZ ;  /* 0x000000ff00817202 */ /* 0x000fe20000000f00 */
[----:B------:R-:W3:Y:S01]  /*0c80*/  @P1 LDC R124, c[0x0][0x40c] ;  /* 0x00010300ff7c1b82 */ /* 0x000ee20000000800 */
[----:B0-----:R-:W-:Y:S01]  /*0c90*/  @P1 FMUL.FTZ R110, R109, R110 ;  /* 0x0000006e6d6e1220 */ /* 0x001fe20000410000 */
[----:B------:R-:W-:-:S03]  /*0ca0*/  @P1 PRMT R109, R10, 0x7632, R109 ;  /* 0x000076320a6d1816 */ /* 0x000fc6000000006d */
[----:B------:R-:W-:Y:S01]  /*0cb0*/  @P1 FMUL.FTZ R121, R110, R43 ;  /* 0x0000002b6e791220 */ /* 0x000fe20000410000 */
[----:B------:R-:W-:Y:S02]  /*0cc0*/  @P1 SHF.L.U32 R109, R109, 0x10, RZ ;  /* 0x000000106d6d1819 */ /* 0x000fe400000006ff */
[----:B------:R-:W0:Y:S01]  /*0cd0*/  @P1 LDC R114, c[0x0][0x40c] ;  /* 0x00010300ff721b82 */ /* 0x000e220000000800 */
[----:B-1----:R-:W-:Y:S01]  /*0ce0*/  @P1 FMUL.FTZ R108, R108, R111 ;  /* 0x0000006f6c6c1220 */ /* 0x002fe20000410000 */
[----:B------:R-:W-:-:S03]  /*0cf0*/  @P1 PRMT R111, R11, 0x7632, R111 ;  /* 0x000076320b6f1816 */ /* 0x000fc6000000006f */
[----:B------:R-:W-:Y:S01]  /*0d00*/  @P1 FMUL.FTZ R113, R108, R41 ;  /* 0x000000296c711220 */ /* 0x000fe20000410000 */
[----:B------:R-:W-:Y:S02]  /*0d10*/  @P1 SHF.L.U32 R111, R111, 0x10, RZ ;  /* 0x000000106f6f1819 */ /* 0x000fe400000006ff */
[----:B------:R-:W1:Y:S01]  /*0d20*/  @P1 LDC R118, c[0x0][0x40c] ;  /* 0x00010300ff761b82 */ /* 0x000e620000000800 */
[----:B--2---:R-:W-:Y:S01]  /*0d30*/  @P1 FMUL.FTZ R108, R109, R120 ;  /* 0x000000786d6c1220 */ /* 0x004fe20000410000 */
[----:B------:R-:W-:-:S03]  /*0d40*/  @P1 SHF.L.U32 R109, R9, 0x10, RZ ;  /* 0x00000010096d1819 */ /* 0x000fc600000006ff */
[----:B------:R-:W-:Y:S01]  /*0d50*/  @P1 FMUL.FTZ R125, R108, R37 ;  /* 0x000000256c7d1220 */ /* 0x000fe20000410000 */
[----:B------:R-:W-:Y:S02]  /*0d60*/  @P1 SHF.L.U32 R108, R8, 0x10, RZ ;  /* 0x00000010086c1819 */ /* 0x000fe400000006ff */
[----:B------:R-:W2:Y:S01]  /*0d70*/  @P1 LDC R122, c[0x0][0x40c] ;  /* 0x00010300ff7a1b82 */ /* 0x000ea20000000800 */
[----:B---3--:R-:W-:Y:S01]  /*0d80*/  @P1 FMUL.FTZ R110, R111, R124 ;  /* 0x0000007c6f6e1220 */ /* 0x008fe20000410000 */
[----:B------:R-:W-:-:S03]  /*0d90*/  @P1 SHF.L.U32 R111, R10, 0x10, RZ ;  /* 0x000000100a6f1819 */ /* 0x000fc600000006ff */
[----:B------:R-:W-:Y:S01]  /*0da0*/  @P1 FMUL.FTZ R131, R110, R39 ;  /* 0x000000276e831220 */ /* 0x000fe20000410000 */
[----:B------:R-:W-:Y:S02]  /*0db0*/  F2FP.BF16.F32.PACK_AB R110, RZ, R125 ;  /* 0x0000007dff6e723e */ /* 0x000fe400000010ff */
[----:B------:R-:W3:Y:S01]  /*0dc0*/  @P1 LDC R115, c[0x0][0x40c] ;  /* 0x00010300ff731b82 */ /* 0x000ee20000000800 */
[----:B0-----:R-:W-:-:S04]  /*0dd0*/  @P1 FMUL.FTZ R109, R109, R114 ;  /* 0x000000726d6d1220 */ /* 0x001fc80000410000 */
[----:B------:R-:W-:Y:S01]  /*0de0*/  @P1 FMUL.FTZ R119, R109, R42 ;  /* 0x0000002a6d771220 */ /* 0x000fe20000410000 */
[----:B------:R-:W-:Y:S01]  /*0df0*/  F2FP.BF16.F32.PACK_AB R109, RZ, R121 ;  /* 0x00000079ff6d723e */ /* 0x000fe200000010ff */
[----:B-1----:R-:W-:-:S03]  /*0e00*/  @P1 FMUL.FTZ R111, R111, R118 ;  /* 0x000000766f6f1220 */ /* 0x002fc60000410000 */
[----:B------:R-:W-:Y:S01]  /*0e10*/  F2FP.BF16.F32.PACK_AB R137, RZ, R119 ;  /* 0x00000077ff89723e */ /* 0x000fe200000010ff */
[----:B------:R-:W-:Y:S01]  /*0e20*/  @P1 FMUL.FTZ R127, R111, R36 ;  /* 0x000000246f7f1220 */ /* 0x000fe20000410000 */
[----:B------:R-:W-:Y:S02]  /*0e30*/  F2FP.BF16.F32.PACK_AB R111, RZ, R131 ;  /* 0x00000083ff6f723e */ /* 0x000fe400000010ff */
[----:B------:R-:W-:Y:S01]  /*0e40*/  PRMT R137, R137, 0x5410, R109 ;  /* 0x0000541089897816 */ /* 0x000fe2000000006d */
[----:B--2---:R-:W-:Y:S01]  /*0e50*/  @P1 FMUL.FTZ R133, R117, R122 ;  /* 0x0000007a75851220 */ /* 0x004fe20000410000 */
[----:B------:R-:W-:Y:S02]  /*0e60*/  MOV R117, RZ ;  /* 0x000000ff00757202 */ /* 0x000fe40000000f00 */
[----:B------:R-:W-:Y:S01]  /*0e70*/  F2FP.BF16.F32.PACK_AB R138, RZ, R127 ;  /* 0x0000007fff8a723e */ /* 0x000fe200000010ff */
[----:B------:R-:W-:-:S03]  /*0e80*/  @P1 FMUL.FTZ R129, R133, R38 ;  /* 0x0000002685811220 */ /* 0x000fc60000410000 */
[----:B------:R-:W-:Y:S01]  /*0e90*/  PRMT R138, R138, 0x5410, R110 ;  /* 0x000054108a8a7816 */ /* 0x000fe2000000006e */
[----:B---3--:R-:W-:Y:S01]  /*0ea0*/  @P1 FMUL.FTZ R115, R108, R115 ;  /* 0x000000736c731220 */ /* 0x008fe20000410000 */
[----:B------:R-:W-:Y:S02]  /*0eb0*/  F2FP.BF16.F32.PACK_AB R108, RZ, R113 ;  /* 0x00000071ff6c723e */ /* 0x000fe400000010ff */
[----:B------:R-:W-:Y:S01]  /*0ec0*/  F2FP.BF16.F32.PACK_AB R139, RZ, R129 ;  /* 0x00000081ff8b723e */ /* 0x000fe200000010ff */
[----:B------:R-:W-:-:S03]  /*0ed0*/  @P1 FMUL.FTZ R117, R115, R40 ;  /* 0x0000002873751220 */ /* 0x000fc60000410000 */
[----:B------:R-:W-:Y:S02]  /*0ee0*/  PRMT R139, R139, 0x5410, R111 ;  /* 0x000054108b8b7816 */ /* 0x000fe4000000006f */
[----:B------:R-:W-:-:S04]  /*0ef0*/  F2FP.BF16.F32.PACK_AB R136, RZ, R117 ;  /* 0x00000075ff88723e */ /* 0x000fc800000010ff */
[----:B------:R-:W-:-:S07]  /*0f00*/  PRMT R136, R136, 0x5410, R108 ;  /* 0x0000541088887816 */ /* 0x000fce000000006c */
.L_x_5607:
        /* <DEDUP_REMOVED lines=12> */
[----:B------:R-:W-:Y:S02]  /*0fd0*/  ISETP.GT.AND P2, PT, R0, RZ, PT ;  /* 0x000000ff0000720c */ /* 0x000fe40003f44270 */
[----:B0----5:R-:W-:Y:S02]  /*0fe0*/  SHF.L.U32 R137, R5, 0x10, RZ ;  /* 0x0000001005897819 */ /* 0x021fe400000006ff */
[----:B------:R-:W-:Y:S02]  /*0ff0*/  SHF.L.U32 R139, R6, 0x10, RZ ;  /* 0x00000010068b7819 */ /* 0x000fe400000006ff */
[----:B------:R-:W-:Y:S02]  /*1000*/  SHF.L.U32 R145, R7, 0x10, RZ ;  /* 0x0000001007917819 */ /* 0x000fe400000006ff */
[----:B------:R-:W-:-:S05]  /*1010*/  SHF.L.U32 R147, R4, 0x10, RZ ;  /* 0x0000001004937819 */ /* 0x000fca00000006ff */
[----:B------:R-:W0:Y:S01]  /*1020*/  @P2 LDC R110, c[0x0][0x40c] ;  /* 0x00010300ff6e2b82 */ /* 0x000e220000000800 */
[----:B------:R-:W-:-:S04]  /*1030*/  @P2 PRMT R108, R8, 0x7632, R108 ;  /* 0x00007632086c2816 */ /* 0x000fc8000000006c */
[----:B------:R-:W-:Y:S02]  /*1040*/  @P2 SHF.L.U32 R109, R108, 0x10, RZ ;  /* 0x000000106c6d2819 */ /* 0x000fe400000006ff */
[----:B------:R-:W-:Y:S01]  /*1050*/  PRMT R108, R4, 0x7632, R108 ;  /* 0x00007632046c7816 */ /* 0x000fe2000000006c */
[----:B------:R-:W1:Y:S03]  /*1060*/  @P2 LDC R120, c[0x0][0x40c] ;  /* 0x00010300ff782b82 */ /* 0x000e660000000800 */
[----:B------:R-:W-:Y:S02]  /*1070*/  SHF.L.U32 R133, R108, 0x10, RZ ;  /* 0x000000106c857819 */ /* 0x000fe400000006ff */
[----:B------:R-:W-:-:S03]  /*1080*/  @P2 PRMT R108, R9, 0x7632, R108 ;  /* 0x00007632096c2816 */ /* 0x000fc6000000006c */
[----:B------:R-:W2:Y:S01]  /*1090*/  @P2 LDC R122, c[0x0][0x40c] ;  /* 0x00010300ff7a2b82 */ /* 0x000ea20000000800 */
[----:B0-----:R-:W-:-:S07]  /*10a0*/  @P2 FMUL.FTZ R110, R109, R110 ;  /* 0x0000006e6d6e2220 */ /* 0x001fce0000410000 */
[----:B------:R-:W0:Y:S01]  /*10b0*/  @P2 LDC R124, c[0x0][0x40c] ;  /* 0x00010300ff7c2b82 */ /* 0x000e220000000800 */
[----:B------:R-:W-:Y:S01]  /*10c0*/  @P2 SHF.L.U32 R109, R9, 0x10, RZ ;  /* 0x00000010096d2819 */ /* 0x000fe200000006ff */
[----:B------:R-:W-:-:S04]  /*10d0*/  @P2 FFMA.FTZ R133, R110, R33, R133 ;  /* 0x000000216e852223 */ /* 0x000fc80000010085 */
[----:B-1----:R-:W-:Y:S02]  /*10e0*/  @P2 FMUL.FTZ R120, R109, R120 ;  /* 0x000000786d782220 */ /* 0x002fe40000410000 */
[----:B------:R-:W1:Y:S01]  /*10f0*/  @P2 LDC R111, c[0x0][0x40c] ;  /* 0x00010300ff6f2b82 */ /* 0x000e620000000800 */
[----:B------:R-:W-:Y:S02]  /*1100*/  @P2 SHF.L.U32 R109, R108, 0x10, RZ ;  /* 0x000000106c6d2819 */ /* 0x000fe400000006ff */
[----:B------:R-:W-:Y:S01]  /*1110*/  PRMT R108, R5, 0x7632, R108 ;  /* 0x00007632056c7816 */ /* 0x000fe2000000006c */
[----:B------:R-:W-:Y:S01]  /*1120*/  @P2 FFMA.FTZ R137, R120, R34, R137 ;  /* 0x0000002278892223 */ /* 0x000fe20000010089 */
[----:B------:R-:W-:Y:S01]  /*1130*/  @P2 SHF.L.U32 R120, R11, 0x10, RZ ;  /* 0x000000100b782819 */ /* 0x000fe200000006ff */
[----:B--2---:R-:W-:Y:S02]  /*1140*/  @P2 FMUL.FTZ R110, R109, R122 ;  /* 0x0000007a6d6e2220 */ /* 0x004fe40000410000 */
[----:B------:R-:W2:Y:S01]  /*1150*/  @P2 LDC R118, c[0x0][0x40c] ;  /* 0x00010300ff762b82 */ /* 0x000ea20000000800 */
[----:B------:R-:W-:-:S02]  /*1160*/  SHF.L.U32 R135, R108, 0x10, RZ ;  /* 0x000000106c877819 */ /* 0x000fc400000006ff */
[C---:B------:R-:W-:Y:S02]  /*1170*/  @P2 PRMT R108, R10.reuse, 0x7632, R108 ;  /* 0x000076320a6c2816 */ /* 0x040fe4000000006c */
[----:B------:R-:W-:Y:S01]  /*1180*/  @P2 SHF.L.U32 R109, R10, 0x10, RZ ;  /* 0x000000100a6d2819 */ /* 0x000fe200000006ff */
[----:B------:R-:W-:Y:S01]  /*1190*/  @P2 FFMA.FTZ R135, R110, R35, R135 ;  /* 0x000000236e872223 */ /* 0x000fe20000010087 */
[----:B------:R-:W-:Y:S01]  /*11a0*/  @P2 SHF.L.U32 R108, R108, 0x10, RZ ;  /* 0x000000106c6c2819 */ /* 0x000fe200000006ff */
[----:B------:R-:W3:Y:S02]  /*11b0*/  @P2 LDC R141, c[0x0][0x40c] ;  /* 0x00010300ff8d2b82 */ /* 0x000ee40000000800 */
[----:B0-----:R-:W-:Y:S01]  /*11c0*/  @P2 FMUL.FTZ R124, R109, R124 ;  /* 0x0000007c6d7c2220 */ /* 0x001fe20000410000 */
[----:B------:R-:W-:-:S03]  /*11d0*/  @P2 SHF.L.U32 R109, R8, 0x10, RZ ;  /* 0x00000010086d2819 */ /* 0x000fc600000006ff */
[----:B------:R-:W-:Y:S02]  /*11e0*/  @P2 FFMA.FTZ R139, R124, R28, R139 ;  /* 0x0000001c7c8b2223 */ /* 0x000fe4000001008b */
[----:B------:R-:W0:Y:S01]  /*11f0*/  @P2 LDC R122, c[0x0][0x40c] ;  /* 0x00010300ff7a2b82 */ /* 0x000e220000000800 */
[----:B-1----:R-:W-:Y:S01]  /*1200*/  @P2 FMUL.FTZ R110, R108, R111 ;  /* 0x0000006f6c6e2220 */ /* 0x002fe20000410000 */
[----:B------:R-:W-:Y:S02]  /*1210*/  @P2 PRMT R111, R11, 0x7632, R111 ;  /* 0x000076320b6f2816 */ /* 0x000fe4000000006f */
[----:B------:R-:W-:Y:S02]  /*1220*/  PRMT R108, R6, 0x7632, R108 ;  /* 0x00007632066c7816 */ /* 0x000fe4000000006c */
[----:B------:R-:W-:Y:S01]  /*1230*/  @P2 SHF.L.U32 R111, R111, 0x10, RZ ;  /* 0x000000106f6f2819 */ /* 0x000fe200000006ff */
[----:B--2---:R-:W-:Y:S01]  /*1240*/  @P2 FMUL.FTZ R118, R109, R118 ;  /* 0x000000766d762220 */ /* 0x004fe20000410000 */
[----:B------:R-:W-:-:S03]  /*1250*/  PRMT R109, R7, 0x7632, R109 ;  /* 0x00007632076d7816 */ /* 0x000fc6000000006d */
[----:B------:R-:W-:Y:S01]  /*1260*/  @P2 FFMA.FTZ R147, R118, R32, R147 ;  /* 0x0000002076932223 */ /* 0x000fe20000010093 */
[----:B------:R-:W-:Y:S02]  /*1270*/  SHF.L.U32 R143, R109, 0x10, RZ ;  /* 0x000000106d8f7819 */ /* 0x000fe400000006ff */
[----:B------:R-:W-:Y:S01]  /*1280*/  F2FP.BF16.F32.PACK_AB R109, RZ, R137 ;  /* 0x00000089ff6d723e */ /* 0x000fe200000010ff */
[----:B---3--:R-:W-:Y:S01]  /*1290*/  @P2 FMUL.FTZ R120, R120, R141 ;  /* 0x0000008d78782220 */ /* 0x008fe20000410000 */
[----:B------:R-:W-:Y:S02]  /*12a0*/  SHF.L.U32 R141, R108, 0x10, RZ ;  /* 0x000000106c8d7819 */ /* 0x000fe400000006ff */
[----:B------:R-:W-:Y:S01]  /*12b0*/  F2FP.BF16.F32.PACK_AB R118, RZ, R133 ;  /* 0x00000085ff76723e */ /* 0x000fe200000010ff */
[----:B------:R-:W-:Y:S01]  /*12c0*/  @P2 FFMA.FTZ R145, R120, R30, R145 ;  /* 0x0000001e78912223 */ /* 0x000fe20000010091 */
[----:B------:R-:W-:Y:S01]  /*12d0*/  F2FP.BF16.F32.PACK_AB R120, RZ, R139 ;  /* 0x0000008bff78723e */ /* 0x000fe200000010ff */
[----:B------:R-:W-:Y:S01]  /*12e0*/  @P2 FFMA.FTZ R141, R110, R29, R141 ;  /* 0x0000001d6e8d2223 */ /* 0x000fe2000001008d */
[----:B------:R-:W-:Y:S01]  /*12f0*/  F2FP.BF16.F32.PACK_AB R110, RZ, R135 ;  /* 0x00000087ff6e723e */ /* 0x000fe200000010ff */
[----:B0-----:R-:W-:Y:S01]  /*1300*/  @P2 FMUL.FTZ R108, R111, R122 ;  /* 0x0000007a6f6c2220 */ /* 0x001fe20000410000 */
[----:B------:R-:W-:-:S02]  /*1310*/  F2FP.BF16.F32.PACK_AB R124, RZ, R145 ;  /* 0x00000091ff7c723e */ /* 0x000fc400000010ff */
[----:B------:R-:W-:Y:S01]  /*1320*/  F2FP.BF16.F32.PACK_AB R122, RZ, R141 ;  /* 0x0000008dff7a723e */ /* 0x000fe200000010ff */
[----:B------:R-:W-:Y:S01]  /*1330*/  @P2 FFMA.FTZ R143, R108, R31, R143 ;  /* 0x0000001f6c8f2223 */ /* 0x000fe2000001008f */
[----:B------:R-:W-:Y:S02]  /*1340*/  F2FP.BF16.F32.PACK_AB R108, RZ, R147 ;  /* 0x00000093ff6c723e */ /* 0x000fe400000010ff */
[----:B------:R-:W-:Y:S02]  /*1350*/  PRMT R109, R109, 0x5410, R110 ;  /* 0x000054106d6d7816 */ /* 0x000fe4000000006e */
[----:B------:R-:W-:Y:S02]  /*1360*/  F2FP.BF16.F32.PACK_AB R111, RZ, R143 ;  /* 0x0000008fff6f723e */ /* 0x000fe400000010ff */
[----:B------:R-:W-:Y:S02]  /*1370*/  PRMT R110, R120, 0x5410, R122 ;  /* 0x00005410786e7816 */ /* 0x000fe4000000007a */
[----:B------:R-:W-:-:S02]  /*1380*/  PRMT R108, R108, 0x5410, R118 ;  /* 0x000054106c6c7816 */ /* 0x000fc40000000076 */
[----:B------:R-:W-:Y:S01]  /*1390*/  PRMT R111, R124, 0x5410, R111 ;  /* 0x000054107c6f7816 */ /* 0x000fe2000000006f */
[----:B------:R-:W-:Y:S06]  /*13a0*/  BRA `(.L_x_5609) ;  /* 0x0000000000e07947 */ /* 0x000fec0003800000 */
.L_x_5608:
[----:B0-----:R-:W0:Y:S01]  /*13b0*/  @P1 LDC R110, c[0x0][0x40c] ;  /* 0x00010300ff6e1b82 */ /* 0x001e220000000800 */
[----:B-----5:R-:W-:Y:S01]  /*13c0*/  @P1 PRMT R109, R9, 0x7632, R109 ;  /* 0x00007632096d1816 */ /* 0x020fe2000000006d */
[----:B------:R-:W-:Y:S01]  /*13d0*/  HFMA2 R135, -RZ, RZ, 0, 0 ;  /* 0x00000000ff877431 */ /* 0x000fe200000001ff */
[----:B------:R-:W-:Y:S01]  /*13e0*/  @P1 PRMT R108, R8, 0x7632, R108 ;  /* 0x00007632086c1816 */ /* 0x000fe2000000006c */
[----:B------:R-:W-:Y:S01]  /*13f0*/  HFMA2 R139, -RZ, RZ, 0, 0 ;  /* 0x00000000ff8b7431 */ /* 0x000fe200000001ff */
[----:B------:R-:W-:Y:S01]  /*1400*/  @P1 SHF.L.U32 R109, R109, 0x10, RZ ;  /* 0x000000106d6d1819 */ /* 0x000fe200000006ff */
[----:B------:R-:W-:Y:S01]  /*1410*/  HFMA2 R143, -RZ, RZ, 0, 0 ;  /* 0x00000000ff8f7431 */ /* 0x000fe200000001ff */
[----:B------:R-:W-:Y:S01]  /*1420*/  @P1 SHF.L.U32 R108, R108, 0x10, RZ ;  /* 0x000000106c6c1819 */ /* 0x000fe200000006ff */
[----:B------:R-:W1:Y:S01]  /*1430*/  @P1 LDC R111, c[0x0][0x40c] ;  /* 0x00010300ff6f1b82 */ /* 0x000e620000000800 */
[----:B------:R-:W-:Y:S01]  /*1440*/  MOV R133, RZ ;  /* 0x000000ff00857202 */ /* 0x000fe20000000f00 */
[----:B------:R-:W-:Y:S01]  /*1450*/  HFMA2 R147, -RZ, RZ, 0, 0 ;  /* 0x00000000ff937431 */ /* 0x000fe200000001ff */
[----:B------:R-:W-:-:S02]  /*1460*/  MOV R141, RZ ;  /* 0x000000ff008d7202 */ /* 0x000fc40000000f00 */
[----:B------:R-:W-:-:S03]  /*1470*/  MOV R145, RZ ;  /* 0x000000ff00917202 */ /* 0x000fc60000000f00 */
[----:B------:R-:W2:Y:S08]  /*1480*/  @P1 LDC R122, c[0x0][0x40c] ;  /* 0x00010300ff7a1b82 */ /* 0x000eb00000000800 */
        /* <DEDUP_REMOVED lines=12> */
[----:B------:R-:W-:Y:S02]  /*1550*/  @P1 SHF.L.U32 R109, R9, 0x10, RZ ;  /* 0x00000010096d1819 */ /* 0x000fe400000006ff */
[----:B------:R-:W-:Y:S01]  /*1560*/  @P1 SHF.L.U32 R122, R11, 0x10, RZ ;  /* 0x000000100b7a1819 */ /* 0x000fe200000006ff */
        /* <DEDUP_REMOVED lines=8> */
[----:B0-----:R-:W-:Y:S01]  /*15f0*/  @P1 FMUL.FTZ R109, R109, R118 ;  /* 0x000000766d6d1220 */ /* 0x001fe20000410000 */
[----:B------:R-:W-:Y:S02]  /*1600*/  F2FP.BF16.F32.PACK_AB R118, RZ, R133 ;  /* 0x00000085ff76723e */ /* 0x000fe400000010ff */
[----:B------:R-:W-:Y:S01]  /*1610*/  F2FP.BF16.F32.PACK_AB R124, RZ, R143 ;  /* 0x0000008fff7c723e */ /* 0x000fe200000010ff */
[----:B-1----:R-:W-:Y:S01]  /*1620*/  @P1 FMUL.FTZ R111, R111, R120 ;  /* 0x000000786f6f1220 */ /* 0x002fe20000410000 */
[----:B------:R-:W-:-:S03]  /*1630*/  F2FP.BF16.F32.PACK_AB R120, RZ, R141 ;  /* 0x0000008dff78723e */ /* 0x000fc600000010ff */
[----:B------:R-:W-:Y:S01]  /*1640*/  @P1 FMUL.FTZ R139, R111, R28 ;  /* 0x0000001c6f8b1220 */ /* 0x000fe20000410000 */
[----:B--2---:R-:W-:Y:S01]  /*1650*/  @P1 FMUL.FTZ R151, R122, R137 ;  /* 0x000000897a971220 */ /* 0x004fe20000410000 */
[----:B------:R-:W-:Y:S01]  /*1660*/  MOV R137, RZ ;  /* 0x000000ff00897202 */ /* 0x000fe20000000f00 */
[----:B------:R-:W-:Y:S02]  /*1670*/  @P1 FMUL.FTZ R137, R109, R34 ;  /* 0x000000226d891220 */ /* 0x000fe40000410000 */
[----:B------:R-:W-:Y:S01]  /*1680*/  F2FP.BF16.F32.PACK_AB R111, RZ, R139 ;  /* 0x0000008bff6f723e */ /* 0x000fe200000010ff */
[----:B------:R-:W-:Y:S02]  /*1690*/  @P1 FMUL.FTZ R145, R151, R30 ;  /* 0x0000001e97911220 */ /* 0x000fe40000410000 */
[----:B------:R-:W-:Y:S01]  /*16a0*/  F2FP.BF16.F32.PACK_AB R109, RZ, R137 ;  /* 0x00000089ff6d723e */ /* 0x000fe200000010ff */
[----:B---3--:R-:W-:Y:S02]  /*16b0*/  @P1 FMUL.FTZ R149, R108, R149 ;  /* 0x000000956c951220 */ /* 0x008fe40000410000 */
[----:B------:R-:W-:-:S02]  /*16c0*/  F2FP.BF16.F32.PACK_AB R122, RZ, R145 ;  /* 0x00000091ff7a723e */ /* 0x000fc400000010ff */
[----:B------:R-:W-:Y:S01]  /*16d0*/  PRMT R109, R109, 0x5410, R110 ;  /* 0x000054106d6d7816 */ /* 0x000fe2000000006e */
[----:B------:R-:W-:Y:S01]  /*16e0*/  @P1 FMUL.FTZ R147, R149, R32 ;  /* 0x0000002095931220 */ /* 0x000fe20000410000 */
[----:B------:R-:W-:Y:S02]  /*16f0*/  PRMT R110, R111, 0x5410, R120 ;  /* 0x000054106f6e7816 */ /* 0x000fe40000000078 */
[----:B------:R-:W-:Y:S02]  /*1700*/  PRMT R111, R122, 0x5410, R124 ;  /* 0x000054107a6f7816 */ /* 0x000fe4000000007c */
[----:B------:R-:W-:-:S04]  /*1710*/  F2FP.BF16.F32.PACK_AB R108, RZ, R147 ;  /* 0x00000093ff6c723e */ /* 0x000fc800000010ff */
[----:B------:R-:W-:-:S07]  /*1720*/  PRMT R108, R108, 0x5410, R118 ;  /* 0x000054106c6c7816 */ /* 0x000fce0000000076 */
.L_x_5609:
        /* <DEDUP_REMOVED lines=13> */
[----:B--2--5:R-:W-:Y:S02]  /*1800*/  SHF.L.U32 R153, R5, 0x10, RZ ;  /* 0x0000001005997819 */ /* 0x024fe400000006ff */
        /* <DEDUP_REMOVED lines=60> */
.L_x_5610:
[----:B--2---:R-:W0:Y:S01]  /*1bd0*/  @P1 LDC R110, c[0x0][0x40c] ;  /* 0x00010300ff6e1b82 */ /* 0x004e220000000800 */
        /* <DEDUP_REMOVED lines=55> */
.L_x_5611:
        /* <DEDUP_REMOVED lines=18> */
[----:B------:R-:W-:Y:S02]  /*2070*/  @P0 PRMT R0, R8, 0x7632, R0 ;  /* 0x0000763208000816 */ /* 0x000fe40000000000 */
[----:B------:R-:W-:Y:S02]  /*2080*/  @P0 SHF.L.U32 R110, R9, 0x10, RZ ;  /* 0x00000010096e0819 */ /* 0x000fe400000006ff */
[----:B------:R-:W-:Y:S02]  /*2090*/  @P0 SHF.L.U32 R108, R0, 0x10, RZ ;  /* 0x00000010006c0819 */ /* 0x000fe400000006ff */
[----:B------:R-:W-:Y:S01]  /*20a0*/  PRMT R0, R4, 0x7632, R0 ;  /* 0x0000763204007816 */ /* 0x000fe20000000000 */
[----:B------:R-:W1:Y:S03]  /*20b0*/  @P0 LDC R111, c[0x0][0x40c] ;  /* 0x00010300ff6f0b82 */ /* 0x000e660000000800 */
[----:B------:R-:W-:-:S02]  /*20c0*/  SHF.L.U32 R165, R0, 0x10, RZ ;  /* 0x0000001000a57819 */ /* 0x000fc400000006ff */
[----:B------:R-:W-:-:S03]  /*20d0*/  @P0 PRMT R0, R9, 0x7632, R0 ;  /* 0x0000763209000816 */ /* 0x000fc60000000000 */
[----:B------:R-:W2:Y:S01]  /*20e0*/  @P0 LDC R116, c[0x0][0x40c] ;  /* 0x00010300ff740b82 */ /* 0x000ea20000000800 */
[----:B------:R-:W-:-:S07]  /*20f0*/  @P0 SHF.L.U32 R0, R0, 0x10, RZ ;  /* 0x0000001000000819 */ /* 0x000fce00000006ff */
[----:B------:R-:W3:Y:S01]  /*2100*/  @P0 LDC R169, c[0x0][0x40c] ;  /* 0x00010300ffa90b82 */ /* 0x000ee20000000800 */
[----:B0-----:R-:W-:Y:S01]  /*2110*/  @P0 FMUL.FTZ R108, R108, R109 ;  /* 0x0000006d6c6c0220 */ /* 0x001fe20000410000 */
[----:B------:R-:W-:-:S03]  /*2120*/  @P0 SHF.L.U32 R109, R10, 0x10, RZ ;  /* 0x000000100a6d0819 */ /* 0x000fc600000006ff */
[----:B------:R-:W-:-:S03]  /*2130*/  @P0 FFMA.FTZ R165, R108, R17, R165 ;  /* 0x000000116ca50223 */ /* 0x000fc600000100a5 */
[----:B------:R-:W0:Y:S01]  /*2140*/  @P0 LDC R175, c[0x0][0x40c] ;  /* 0x00010300ffaf0b82 */ /* 0x000e220000000800 */
[----:B-1----:R-:W-:-:S04]  /*2150*/  @P0 FMUL.FTZ R110, R110, R111 ;  /* 0x0000006f6e6e0220 */ /* 0x002fc80000410000 */
[----:B------:R-:W-:Y:S01]  /*2160*/  @P0 FFMA.FTZ R167, R110, R18, R167 ;  /* 0x000000126ea70223 */ /* 0x000fe200000100a7 */
[----:B------:R-:W-:Y:S02]  /*2170*/  @P0 PRMT R110, R10, 0x7632, R110 ;  /* 0x000076320a6e0816 */ /* 0x000fe4000000006e */
[----:B------:R-:W1:Y:S01]  /*2180*/  @P0 LDC R111, c[0x0][0x40c] ;  /* 0x00010300ff6f0b82 */ /* 0x000e620000000800 */
[----:B--2---:R-:W-:Y:S01]  /*2190*/  @P0 FMUL.FTZ R118, R109, R116 ;  /* 0x000000746d760220 */ /* 0x004fe20000410000 */
[----:B------:R-:W-:Y:S02]  /*21a0*/  PRMT R109, R6, 0x7632, R109 ;  /* 0x00007632066d7816 */ /* 0x000fe4000000006d */
[----:B------:R-:W-:Y:S01]  /*21b0*/  @P0 SHF.L.U32 R110, R110, 0x10, RZ ;  /* 0x000000106e6e0819 */ /* 0x000fe200000006ff */
[----:B------:R-:W-:Y:S01]  /*21c0*/  @P0 FFMA.FTZ R173, R118, R12, R173 ;  /* 0x0000000c76ad0223 */ /* 0x000fe200000100ad */
[----:B------:R-:W-:Y:S02]  /*21d0*/  SHF.L.U32 R171, R109, 0x10, RZ ;  /* 0x000000106dab7819 */ /* 0x000fe400000006ff */
[----:B------:R-:W2:Y:S01]  /*21e0*/  @P0 LDC R116, c[0x0][0x40c] ;  /* 0x00010300ff740b82 */ /* 0x000ea20000000800 */
[----:B---3--:R-:W-:Y:S01]  /*21f0*/  @P0 FMUL.FTZ R108, R0, R169 ;  /* 0x000000a9006c0220 */ /* 0x008fe20000410000 */
[----:B------:R-:W-:-:S02]  /*2200*/  PRMT R0, R5, 0x7632, R0 ;  /* 0x0000763205007816 */ /* 0x000fc40000000000 */
[----:B------:R-:W-:Y:S02]  /*2210*/  @P0 SHF.L.U32 R109, R8, 0x10, RZ ;  /* 0x00000010086d0819 */ /* 0x000fe400000006ff */
[----:B------:R-:W-:Y:S02]  /*2220*/  SHF.L.U32 R169, R0, 0x10, RZ ;  /* 0x0000001000a97819 */ /* 0x000fe400000006ff */
[----:B------:R-:W3:Y:S01]  /*2230*/  @P0 LDC R181, c[0x0][0x40c] ;  /* 0x00010300ffb50b82 */ /* 0x000ee20000000800 */
[----:B0-----:R-:W-:Y:S01]  /*2240*/  @P0 FMUL.FTZ R110, R110, R175 ;  /* 0x000000af6e6e0220 */ /* 0x001fe20000410000 */
[C---:B------:R-:W-:Y:S01]  /*2250*/  @P0 SHF.L.U32 R0, R11.reuse, 0x10, RZ ;  /* 0x000000100b000819 */ /* 0x040fe200000006ff */
[----:B------:R-:W-:Y:S01]  /*2260*/  @P0 FFMA.FTZ R169, R108, R19, R169 ;  /* 0x000000136ca90223 */ /* 0x000fe200000100a9 */
[----:B------:R-:W-:Y:S01]  /*2270*/  @P0 PRMT R108, R11, 0x7632, R108 ;  /* 0x000076320b6c0816 */ /* 0x000fe2000000006c */
[----:B------:R-:W-:Y:S02]  /*2280*/  @P0 FFMA.FTZ R171, R110, R13, R171 ;  /* 0x0000000d6eab0223 */ /* 0x000fe400000100ab */
[----:B-1----:R-:W-:Y:S01]  /*2290*/  @P0 FMUL.FTZ R110, R0, R111 ;  /* 0x0000006f006e0220 */ /* 0x002fe20000410000 */
[----:B------:R-:W-:-:S02]  /*22a0*/  PRMT R0, R7, 0x7632, R0 ;  /* 0x0000763207007816 */ /* 0x000fc40000000000 */
[----:B------:R-:W-:Y:S01]  /*22b0*/  @P0 SHF.L.U32 R108, R108, 0x10, RZ ;  /* 0x000000106c6c0819 */ /* 0x000fe200000006ff */
[----:B------:R-:W-:Y:S01]  /*22c0*/  @P0 FFMA.FTZ R177, R110, R14, R177 ;  /* 0x0000000e6eb10223 */ /* 0x000fe200000100b1 */
[----:B------:R-:W-:Y:S02]  /*22d0*/  SHF.L.U32 R175, R0, 0x10, RZ ;  /* 0x0000001000af7819 */ /* 0x000fe400000006ff */
[----:B------:R-:W-:Y:S01]  /*22e0*/  F2FP.BF16.F32.PACK_AB R110, RZ, R169 ;  /* 0x000000a9ff6e723e */ /* 0x000fe200000010ff */
[----:B--2---:R-:W-:Y:S01]  /*22f0*/  @P0 FMUL.FTZ R116, R109, R116 ;  /* 0x000000746d740220 */ /* 0x004fe20000410000 */
[----:B------:R-:W-:Y:S02]  /*2300*/  F2FP.BF16.F32.PACK_AB R109, RZ, R167 ;  /* 0x000000a7ff6d723e */ /* 0x000fe400000010ff */
[----:B------:R-:W-:Y:S01]  /*2310*/  F2FP.BF16.F32.PACK_AB R0, RZ, R165 ;  /* 0x000000a5ff00723e */ /* 0x000fe200000010ff */
[----:B------:R-:W-:Y:S01]  /*2320*/  @P0 FFMA.FTZ R179, R116, R16, R179 ;  /* 0x0000001074b30223 */ /* 0x000fe200000100b3 */
[----:B------:R-:W-:-:S02]  /*2330*/  F2FP.BF16.F32.PACK_AB R116, RZ, R173 ;  /* 0x000000adff74723e */ /* 0x000fc400000010ff */
[----:B------:R-:W-:Y:S01]  /*2340*/  F2FP.BF16.F32.PACK_AB R118, RZ, R171 ;  /* 0x000000abff76723e */ /* 0x000fe200000010ff */
[----:B---3--:R-:W-:Y:S01]  /*2350*/  @P0 FMUL.FTZ R108, R108, R181 ;  /* 0x000000b56c6c0220 */ /* 0x008fe20000410000 */
[----:B------:R-:W-:Y:S02]  /*2360*/  F2FP.BF16.F32.PACK_AB R120, RZ, R177 ;  /* 0x000000b1ff78723e */ /* 0x000fe400000010ff */
[----:B------:R-:W-:Y:S01]  /*2370*/  PRMT R109, R109, 0x5410, R110 ;  /* 0x000054106d6d7816 */ /* 0x000fe2000000006e */
[----:B------:R-:W-:Y:S01]  /*2380*/  @P0 FFMA.FTZ R175, R108, R15, R175 ;  /* 0x0000000f6caf0223 */ /* 0x000fe200000100af */
[----:B------:R-:W-:Y:S02]  /*2390*/  F2FP.BF16.F32.PACK_AB R108, RZ, R179 ;  /* 0x000000b3ff6c723e */ /* 0x000fe400000010ff */
[----:B------:R-:W-:Y:S02]  /*23a0*/  PRMT R110, R116, 0x5410, R118 ;  /* 0x00005410746e7816 */ /* 0x000fe40000000076 */
[----:B------:R-:W-:-:S02]  /*23b0*/  F2FP.BF16.F32.PACK_AB R111, RZ, R175 ;  /* 0x000000afff6f723e */ /* 0x000fc400000010ff */
[----:B------:R-:W-:Y:S02]  /*23c0*/  PRMT R108, R108, 0x5410, R0 ;  /* 0x000054106c6c7816 */ /* 0x000fe40000000000 */
[----:B------:R-:W-:Y:S01]  /*23d0*/  PRMT R111, R120, 0x5410, R111 ;  /* 0x00005410786f7816 */ /* 0x000fe2000000006f */
[----:B------:R-:W-:Y:S06]  /*23e0*/  BRA `(.L_x_5613) ;  /* 0x0000000000e07947 */ /* 0x000fec0003800000 */
.L_x_5612:
        /* <DEDUP_REMOVED lines=9> */
[----:B------:R-:W-:Y:S02]  /*2480*/  @P1 PRMT R110, R11, 0x7632, R110 ;  /* 0x000076320b6e1816 */ /* 0x000fe4000000006e */
[----:B------:R-:W-:-:S02]  /*2490*/  MOV R165, RZ ;  /* 0x000000ff00a57202 */ /* 0x000fc40000000f00 */
[----:B------:R-:W-:Y:S02]  /*24a0*/  @P1 SHF.L.U32 R110, R110, 0x10, RZ ;  /* 0x000000106e6e1819 */ /* 0x000fe400000006ff */
[----:B------:R-:W-:Y:S01]  /*24b0*/  @P1 SHF.L.U32 R118, R11, 0x10, RZ ;  /* 0x000000100b761819 */ /* 0x000fe200000006ff */
[----:B------:R-:W2:Y:S08]  /*24c0*/  @P1 LDC R116, c[0x0][0x40c] ;  /* 0x00010300ff741b82 */ /* 0x000eb00000000800 */
        /* <DEDUP_REMOVED lines=20> */
[----:B0-----:R-:W-:Y:S01]  /*2610*/  @P1 FMUL.FTZ R181, R116, R173 ;  /* 0x000000ad74b51220 */ /* 0x001fe20000410000 */
[----:B------:R-:W-:Y:S01]  /*2620*/  HFMA2 R173, -RZ, RZ, 0, 0 ;  /* 0x00000000ffad7431 */ /* 0x000fe200000001ff */
[----:B------:R-:W-:-:S02]  /*2630*/  F2FP.BF16.F32.PACK_AB R116, RZ, R171 ;  /* 0x000000abff74723e */ /* 0x000fc400000010ff */
[----:B------:R-:W-:Y:S01]  /*2640*/  F2FP.BF16.F32.PACK_AB R120, RZ, R175 ;  /* 0x000000afff78723e */ /* 0x000fe200000010ff */
[----:B-1----:R-:W-:Y:S01]  /*2650*/  @P1 FMUL.FTZ R109, R108, R167 ;  /* 0x000000a76c6d1220 */ /* 0x002fe20000410000 */
[----:B------:R-:W-:Y:S01]  /*2660*/  MOV R167, RZ ;  /* 0x000000ff00a77202 */ /* 0x000fe20000000f00 */
[----:B------:R-:W-:Y:S02]  /*2670*/  @P1 FMUL.FTZ R173, R181, R12 ;  /* 0x0000000cb5ad1220 */ /* 0x000fe40000410000 */
[----:B------:R-:W-:Y:S01]  /*2680*/  @P1 FMUL.FTZ R167, R109, R18 ;  /* 0x000000126da71220 */ /* 0x000fe20000410000 */
[----:B--2---:R-:W-:Y:S01]  /*2690*/  @P1 FMUL.FTZ R183, R118, R177 ;  /* 0x000000b176b71220 */ /* 0x004fe20000410000 */
[----:B------:R-:W-:-:S03]  /*26a0*/  MOV R177, RZ ;  /* 0x000000ff00b17202 */ /* 0x000fc60000000f00 */
[----:B------:R-:W-:Y:S01]  /*26b0*/  F2FP.BF16.F32.PACK_AB R109, RZ, R167 ;  /* 0x000000a7ff6d723e */ /* 0x000fe200000010ff */
[----:B------:R-:W-:-:S03]  /*26c0*/  @P1 FMUL.FTZ R177, R183, R14 ;  /* 0x0000000eb7b11220 */ /* 0x000fc60000410000 */
[----:B------:R-:W-:Y:S01]  /*26d0*/  PRMT R109, R109, 0x5410, R110 ;  /* 0x000054106d6d7816 */ /* 0x000fe2000000006e */
[----:B---3--:R-:W-:Y:S01]  /*26e0*/  @P1 FMUL.FTZ R111, R0, R111 ;  /* 0x0000006f006f1220 */ /* 0x008fe20000410000 */
[----:B------:R-:W-:Y:S02]  /*26f0*/  F2FP.BF16.F32.PACK_AB R0, RZ, R165 ;  /* 0x000000a5ff00723e */ /* 0x000fe400000010ff */
[----:B------:R-:W-:Y:S01]  /*2700*/  F2FP.BF16.F32.PACK_AB R118, RZ, R177 ;  /* 0x000000b1ff76723e */ /* 0x000fe200000010ff */
[----:B------:R-:W-:Y:S01]  /*2710*/  @P1 FMUL.FTZ R179, R111, R16 ;  /* 0x000000106fb31220 */ /* 0x000fe20000410000 */
[----:B------:R-:W-:-:S04]  /*2720*/  F2FP.BF16.F32.PACK_AB R111, RZ, R173 ;  /* 0x000000adff6f723e */ /* 0x000fc800000010ff */
[----:B------:R-:W-:Y:S02]  /*2730*/  F2FP.BF16.F32.PACK_AB R108, RZ, R179 ;  /* 0x000000b3ff6c723e */ /* 0x000fe400000010ff */
[----:B------:R-:W-:Y:S02]  /*2740*/  PRMT R110, R111, 0x5410, R116 ;  /* 0x000054106f6e7816 */ /* 0x000fe40000000074 */
[----:B------:R-:W-:Y:S02]  /*2750*/  PRMT R111, R118, 0x5410, R120 ;  /* 0x00005410766f7816 */ /* 0x000fe40000000078 */
[----:B------:R-:W-:-:S07]  /*2760*/  PRMT R108, R108, 0x5410, R0 ;  /* 0x000054106c6c7816 */ /* 0x000fce0000000000 */
.L_x_5613:
        /* <DEDUP_REMOVED lines=44> */
[----:B0-----:R-:W-:Y:S02]  /*2a30*/  FADD.FTZ R122, R118, R185 ;  /* 0x000000b9767a7221 */ /* 0x001fe40000010000 */
[----:B------:R-:W0:Y:S02]  /*2a40*/  S2R R118, SR_TID.X ;  /* 0x0000000000767919 */ /* 0x000e240000002100 */
        /* <DEDUP_REMOVED lines=11> */
[----:B------:R-:W-:Y:S01]  /*2b00*/  FADD.FTZ R181, -R122, R125 ;  /* 0x0000007d7ab57221 */ /* 0x000fe20000010100 */
[----:B0-----:R-:W-:-:S03]  /*2b10*/  LOP3.LUT P0, RZ, R118, 0x1f, RZ, 0xc0, !PT ;  /* 0x0000001f76ff7812 */ /* 0x001fc6000780c0ff */
        /* <DEDUP_REMOVED lines=73> */
.L_x_5615:
[----:B------:R-:W-:Y:S05]  /*2fb0*/  BSYNC.RECONVERGENT B0 ;  /* 0x0000000000007941 */ /* 0x000fea0003800200 */
.L_x_5614:
[----:B------:R-:W-:Y:S01]  /*2fc0*/  BAR.SYNC.DEFER_BLOCKING 0x0 ;  /* 0x0000000000007b1d */ /* 0x000fe20000010000 */
[----:B0-----:R-:W-:Y:S02]  /*2fd0*/  MOV R0, RZ ;  /* 0x000000ff00007202 */ /* 0x001fe40000000f00 */
[----:B------:R-:W-:-:S03]  /*2fe0*/  CS2R R108, SRZ ;  /* 0x00000000006c7805 */ /* 0x000fc6000001ff00 */
[----:B------:R-:W-:Y:S04]  /*2ff0*/  BSSY.RECONVERGENT B0, `(.L_x_5616) ;  /* 0x000000a000007945 */ /* 0x000fe80003800200 */
        /* <DEDUP_REMOVED lines=9> */
.L_x_5617:
[----:B------:R-:W-:Y:S05]  /*3090*/  BSYNC.RECONVERGENT B0 ;  /* 0x0000000000007941 */ /* 0x000fea0003800200 */
.L_x_5616:
        /* <DEDUP_REMOVED lines=67> */
[----:B------:R-:W-:Y:S01]  /*34d0*/  IADD3 R112, PT, PT, R112, -0x1, RZ ;  /* 0xffffffff70707810 */ /* 0x000fe20007ffe0ff */
[----:B------:R-:W0:Y:S01]  /*34e0*/  LDC.64 R108, c[0x0][0x428] ;  /* 0x00010a00ff6c7b82 */ /* 0x000e220000000a00 */
[----:B------:R-:W-:-:S03]  /*34f0*/  FSEL R0, R115, RZ, !P1 ;  /* 0x000000ff73007208 */ /* 0x000fc60004800000 */
[----:B------:R-:W-:Y:S02]  /*3500*/  IMAD R112, R112, R3, RZ ;  /* 0x0000000370707224 */ /* 0x000fe400078e02ff */
[C---:B------:R-:W-:Y:S01]  /*3510*/  FADD.FTZ R121, -R0.reuse, R121 ;  /* 0x0000007900797221 */ /* 0x040fe20000010100 */
[C---:B------:R-:W-:Y:S01]  /*3520*/  FADD.FTZ R125, -R0.reuse, R125 ;  /* 0x0000007d007d7221 */ /* 0x040fe20000010100 */
[C---:B------:R-:W-:Y:S01]  /*3530*/  FADD.FTZ R117, -R0.reuse, R117 ;  /* 0x0000007500757221 */ /* 0x040fe20000010100 */
[----:B------:R-:W-:Y:S01]  /*3540*/  SHF.R.S32.HI R3, RZ, 0x1f, R112 ;  /* 0x0000001fff037819 */ /* 0x000fe20000011470 */
[C---:B------:R-:W-:Y:S01]  /*3550*/  FADD.FTZ R110, -R0.reuse, R113 ;  /* 0x00000071006e7221 */ /* 0x040fe20000010100 */
[C---:B------:R-:W-:Y:S01]  /*3560*/  FADD.FTZ R119, -R0.reuse, R119 ;  /* 0x0000007700777221 */ /* 0x040fe20000010100 */
[C---:B------:R-:W-:Y:S01]  /*3570*/  FADD.FTZ R127, -R0.reuse, R127 ;  /* 0x0000007f007f7221 */ /* 0x040fe20000010100 */
[----:B------:R-:W-:Y:S01]  /*3580*/  LEA.HI R3, R3, R112, RZ, 0x3 ;  /* 0x0000007003037211 */ /* 0x000fe200078f18ff */
[C---:B------:R-:W-:Y:S01]  /*3590*/  FADD.FTZ R129, -R0.reuse, R129 ;  /* 0x0000008100817221 */ /* 0x040fe20000010100 */
[C---:B------:R-:W-:Y:S01]  /*35a0*/  FADD.FTZ R131, -R0.reuse, R131 ;  /* 0x0000008300837221 */ /* 0x040fe20000010100 */
[C---:B------:R-:W-:Y:S01]  /*35b0*/  FADD.FTZ R147, -R0.reuse, R147 ;  /* 0x0000009300937221 */ /* 0x040fe20000010100 */
[----:B------:R-:W-:Y:S01]  /*35c0*/  LEA.HI.SX32 R3, R3, R118, 0x1d ;  /* 0x0000007603037211 */ /* 0x000fe200078feaff */
        /* <DEDUP_REMOVED lines=25> */
[C---:B------:R-:W-:Y:S01]  /*3760*/  IADD3 R121, PT, PT, R3.reuse, 0x100, RZ ;  /* 0x0000010003797810 */ /* 0x040fe20007ffe0ff */
[C---:B------:R-:W-:Y:S01]  /*3770*/  FMUL.FTZ R113, R148.reuse, R117 ;  /* 0x0000007594717220 */ /* 0x040fe20000410000 */
[C---:B------:R-:W-:Y:S01]  /*3780*/  IADD3 R123, PT, PT, R3.reuse, 0x200, RZ ;  /* 0x00000200037b7810 */ /* 0x040fe20007ffe0ff */
[C---:B------:R-:W-:Y:S01]  /*3790*/  FMUL.FTZ R110, R148.reuse, R110 ;  /* 0x0000006e946e7220 */ /* 0x040fe20000410000 */
[C---:B------:R-:W-:Y:S01]  /*37a0*/  IADD3 R125, PT, PT, R3.reuse, 0x300, RZ ;  /* 0x00000300037d7810 */ /* 0x040fe20007ffe0ff */
[C---:B------:R-:W-:Y:S01]  /*37b0*/  FMUL.FTZ R127, R148.reuse, R127 ;  /* 0x0000007f947f7220 */ /* 0x040fe20000410000 */
[C---:B------:R-:W-:Y:S01]  /*37c0*/  FMUL.FTZ R129, R148.reuse, R129 ;  /* 0x0000008194817220 */ /* 0x040fe20000410000 */
[----:B------:R-:W-:Y:S01]  /*37d0*/  FMUL.FTZ R114, R148, R131 ;  /* 0x0000008394727220 */ /* 0x000fe20000410000 */
[----:B0-----:R-:W-:-:S04]  /*37e0*/  IMAD.WIDE.U32 R116, R3, 0x10, R108 ;  /* 0x0000001003747825 */ /* 0x001fc800078e006c */
[----:B------:R-:W-:Y:S01]  /*37f0*/  FFMA.FTZ R3, R110, R105, R73 ;  /* 0x000000696e037223 */ /* 0x000fe20000010049 */
[----:B------:R-:W-:Y:S01]  /*3800*/  FFMA.FTZ R111, R129, R102, R70 ;  /* 0x00000066816f7223 */ /* 0x000fe20000010046 */
[----:B------:R-:W-:Y:S01]  /*3810*/  FFMA.FTZ R114, R114, R103, R71 ;  /* 0x0000006772727223 */ /* 0x000fe20000010047 */
[----:B------:R-:W-:-:S04]  /*3820*/  IMAD.WIDE.U32 R120, R121, 0x10, R108 ;  /* 0x0000001079787825 */ /* 0x000fc800078e006c */
[----:B------:R-:W-:Y:S01]  /*3830*/  FFMA.FTZ R110, R127, R100, R68 ;  /* 0x000000647f6e7223 */ /* 0x000fe20000010044 */
[C---:B------:R-:W-:Y:S01]  /*3840*/  FMUL.FTZ R119, R148.reuse, R119 ;  /* 0x0000007794777220 */ /* 0x040fe20000410000 */
[----:B------:R-:W-:Y:S01]  /*3850*/  FMUL.FTZ R147, R148, R147 ;  /* 0x0000009394937220 */ /* 0x000fe20000410000 */
[----:B------:R-:W-:-:S04]  /*3860*/  IMAD.WIDE.U32 R122, R123, 0x10, R108 ;  /* 0x000000107b7a7825 */ /* 0x000fc800078e006c */
[C---:B------:R-:W-:Y:S01]  /*3870*/  FMUL.FTZ R126, R148.reuse, R133 ;  /* 0x00000085947e7220 */ /* 0x040fe20000410000 */
[C---:B------:R-:W-:Y:S01]  /*3880*/  FMUL.FTZ R137, R148.reuse, R137 ;  /* 0x0000008994897220 */ /* 0x040fe20000410000 */
[----:B------:R-:W-:Y:S01]  /*3890*/  FMUL.FTZ R128, R148, R135 ;  /* 0x0000008794807220 */ /* 0x000fe20000410000 */
[----:B------:R-:W-:-:S04]  /*38a0*/  IMAD.WIDE.U32 R124, R125, 0x10, R108 ;  /* 0x000000107d7c7825 */ /* 0x000fc800078e006c */
[----:B------:R-:W-:Y:S01]  /*38b0*/  FFMA.FTZ R108, R113, R104, R72 ;  /* 0x00000068716c7223 */ /* 0x000fe20000010048 */
        /* <DEDUP_REMOVED lines=24> */
[----:B------:R-:W-:Y:S01]  /*3a40*/  F2FP.BF16.F32.PACK_AB R110, R113, R110 ;  /* 0x0000006e716e723e */ /* 0x000fe200000010ff */
        /* <DEDUP_REMOVED lines=27> */
[----:B------:R-:W-:Y:S01]  /*3c00*/  F2FP.BF16.F32.PACK_AB R114, R119, R114 ;  /* 0x000000727772723e */ /* 0x000fe200000010ff */
[----:B------:R0:W-:Y:S01]  /*3c10*/  STG.E.128 desc[UR6][R116.64], R108 ;  /* 0x0000006c74007986 */ /* 0x0001e2000c101d06 */
[----:B------:R-:W-:Y:S02]  /*3c20*/  F2FP.BF16.F32.PACK_AB R113, R128, R113 ;  /* 0x000000718071723e */ /* 0x000fe400000010ff */
        /* <DEDUP_REMOVED lines=12> */
.L_x_5618:
[----:B0-----:R-:W0:Y:S01]  /*3cf0*/  LDC.64 R108, c[0x0][0x380] ;  /* 0x0000e000ff6c7b82 */ /* 0x001e220000000a00 */
[----:B------:R-:W-:Y:S01]  /*3d00*/  UPLOP3.LUT UP0, UPT, UPT, UPT, UP0, 0x40, 0x4 ;  /* 0x000000000004789c */ /* 0x000fe20003f0e800 */
[----:B0-----:R-:W-:-:S04]  /*3d10*/  IADD3 R2, PT, PT, R2, R108, RZ ;  /* 0x0000006c02027210 */ /* 0x001fc80007ffe0ff */
[----:B------:R-:W-:-:S13]  /*3d20*/  ISETP.GE.AND P0, PT, R2, R109, PT ;  /* 0x0000006d0200720c */ /* 0x000fda0003f06270 */
[----:B------:R-:W-:Y:S05]  /*3d30*/  @!P0 BRA `(.L_x_5619) ;  /* 0xffffffc400fc8947 */ /* 0x000fea000383ffff */
[----:B------:R-:W-:Y:S05]  /*3d40*/  EXIT ;  /* 0x000000000000794d */ /* 0x000fea0003800000 */
.L_x_5620:
        /* <DEDUP_REMOVED lines=11> */
.L_x_27499:


//--------------------- .text._ZN10layer_norm13ln_fwd_kernelINS_13Kernel_traitsIf13__nv_bfloat16S2_S2_fjLj8192ELj1ELj1ELj8ELj16ENS_18Kernel_traits_baseILj8192EfS2_S2_S2_fjLj256EEEEELb1ELb0ELb0ELb0EEEvNS_9FwdParamsE --------------------------
	.section	.text._ZN10layer_norm13ln_fwd_kernelINS_13Kernel_traitsIf13__nv_bfloat16S2_S2_fjLj8192ELj1ELj1ELj8ELj16ENS_18Kernel_traits_baseILj8192EfS2_S2_S2_fjLj256EEEEELb1ELb0ELb0ELb0EEEvNS_9FwdParamsE,"ax",@progbits
	.align	128
        .global         _ZN10layer_norm13ln_fwd_kernelINS_13Kernel_traitsIf13__nv_bfloat16S2_S2_fjLj8192ELj1ELj1ELj8ELj16ENS_18Kernel_traits_baseILj8192EfS2_S2_S2_fjLj256EEEEELb1ELb0ELb0ELb0EEEvNS_9FwdParamsE
        .type           _ZN10layer_norm13ln_fwd_kernelINS_13Kernel_traitsIf13__nv_bfloat16S2_S2_fjLj8192ELj1ELj1ELj8ELj16ENS_18Kernel_traits_baseILj8192EfS2_S2_S2_fjLj256EEEEELb1ELb0ELb0ELb0EEEvNS_9FwdParamsE,@function
        .size           _ZN10layer_norm13ln_fwd_kernelINS_13Kernel_traitsIf13__nv_bfloat16S2_S2_fjLj8192ELj1ELj1ELj8ELj16ENS_18Kernel_traits_baseILj8192EfS2_S2_S2_fjLj256EEEEELb1ELb0ELb0ELb0EEEvNS_9FwdParamsE,(.L_x_27500 - _ZN10layer_norm13ln_fwd_kernelINS_13Kernel_traitsIf13__nv_bfloat16S2_S2_fjLj8192ELj1ELj1ELj8ELj16ENS_18Kernel_traits_baseILj8192EfS2_S2_S2_fjLj256EEEEELb1ELb0ELb0ELb0EEEvNS_9FwdParamsE)
        .other          _ZN10layer_norm13ln_fwd_kernelINS_13Kernel_traitsIf13__nv_bfloat16S2_S2_fjLj8192ELj1ELj1ELj8ELj16ENS_18Kernel_traits_baseILj8192EfS2_S2_S2_fjLj256EEEEELb1ELb0ELb0ELb0EEEvNS_9FwdParamsE,@"STO_CUDA_ENTRY STV_DEFAULT"
_ZN10layer_norm13ln_fwd_kernelINS_13Kernel_traitsIf13__nv_bfloat16S2_S2_fjLj8192ELj1ELj1ELj8ELj16ENS_18Kernel_traits_baseILj8192EfS2_S2_S2_fjLj256EEEEELb1ELb0ELb0ELb0EEEvNS_9FwdParamsE:
.text._ZN10layer_norm13ln_fwd_kernelINS_13Kernel_traitsIf13__nv_bfloat16S2_S2_fjLj8192ELj1ELj1ELj8ELj16ENS_18Kernel_traits_baseILj8192EfS2_S2_S2_fjLj256EEEEELb1ELb0ELb0ELb0EEEvNS_9FwdParamsE:
[----:B------:R-:W0:Y:S01]  /*0000*/  LDC R1, c[0x0][0x37c] ;  /* 0x0000df00ff017b82 */ /* 0x000e220000000800 */
[----:B------:R-:W1:Y:S07]  /*0010*/  LDCU.U8 UR4, c[0x0][0x464] ;  /* 0x00008c80ff0477ac */ /* 0x000e6e0008000000 */
[----:B------:R-:W2:Y:S01]  /*0020*/  LDC R4, c[0x0][0x458] ;  /* 0x00011600ff047b82 */ /* 0x000ea20000000800 */
[----:B0-----:R-:W-:Y:S01]  /*0030*/  VIADD R1, R1, 0xfffffff0 ;  /* 0xfffffff001017836 */ /* 0x001fe20000000000 */
[----:B------:R-:W0:Y:S01]  /*0040*/  LDCU.64 UR8, c[0x0][0x450] ;  /* 0x00008a00ff0877ac */ /* 0x000e220008000a00 */
[----:B------:R-:W3:Y:S05]  /*0050*/  LDCU.64 UR6, c[0x0][0x358] ;  /* 0x00006b00ff0677ac */ /* 0x000eea0008000a00 */
[----:B------:R-:W2:Y:S01]  /*0060*/  LDC R5, c[0x0][0x45c] ;  /* 0x00011700ff057b82 */ /* 0x000ea20000000800 */
[----:B------:R-:W4:Y:S01]  /*0070*/  LDCU.64 UR10, c[0x0][0x438] ;  /* 0x00008700ff0a77ac */ /* 0x000f220008000a00 */
[----:B------:R-:W5:Y:S01]  /*0080*/  LDCU UR5, c[0x0][0x388] ;  /* 0x00007100ff0577ac */ /* 0x000f620008000800 */
[----:B-1----:R-:W-:Y:S01]  /*0090*/  ISETP.NE.AND P0, PT, RZ, UR4, PT ;  /* 0x00000004ff007c0c */ /* 0x002fe2000bf05270 */
[----:B0-----:R-:W-:Y:S01]  /*00a0*/  IMAD.U32 R2, RZ, RZ, UR8 ;  /* 0x00000008ff027e24 */ /* 0x001fe2000f8e00ff */
[----:B------:R-:W-:-:S11]  /*00b0*/  MOV R3, UR9 ;  /* 0x0000000900037c02 */ /* 0x000fd60008000f00 */
[----:B---3--:R-:W3:Y:S01]  /*00c0*/  @P0 LDG.E.64 R2, desc[UR6][R2.64] ;  /* 0x0000000602020981 */ /* 0x008ee2000c1e1b00 */
[----:B------:R-:W0:Y:S03]  /*00d0*/  @P0 LDC R9, c[0x0][0x460] ;  /* 0x00011800ff090b82 */ /* 0x000e260000000800 */
[----:B--2---:R-:W0:Y:S01]  /*00e0*/  @P0 LDG.E.64 R6, desc[UR6][R4.64] ;  /* 0x0000000604060981 */ /* 0x004e22000c1e1b00 */
[----:B----4-:R-:W-:Y:S01]  /*00f0*/  UISETP.NE.U32.AND UP0, UPT, UR10, URZ, UPT ;  /* 0x000000ff0a00728c */ /* 0x010fe2000bf05070 */
[----:B------:R-:W-:Y:S01]  /*0100*/  BSSY.RECONVERGENT B0, `(.L_x_5621) ;  /* 0x0000072000007945 */ /* 0x000fe20003800200 */
[----:B-----5:R-:W-:Y:S01]  /*0110*/  USHF.R.S32.HI UR4, URZ, 0x1f, UR5 ;  /* 0x0000001fff047899 */ /* 0x020fe20008011405 */
[----:B------:R-:W1:Y:S01]  /*0120*/  S2R R0, SR_TID.X ;  /* 0x0000000000007919 */ /* 0x000e620000002100 */
[----:B------:R-:W2:Y:S01]  /*0130*/  S2UR UR14, SR_CTAID.X ;  /* 0x00000000000e79c3 */ /* 0x000ea20000002500 */
[----:B------:R-:W-:-:S02]  /*0140*/  UISETP.NE.AND.EX UP0, UPT, UR11, URZ, UPT, UP0 ;  /* 0x000000ff0b00728c */ /* 0x000fc4000bf05300 */
[----:B------:R-:W-:-:S04]  /*0150*/  ULEA.HI UR4, UR4, UR5, URZ, 0x3 ;  /* 0x0000000504047291 */ /* 0x000fc8000f8f18ff */
[----:B------:R-:W-:Y:S01]  /*0160*/  USHF.R.S32.HI UR4, URZ, 0x3, UR4 ;  /* 0x00000003ff047899 */ /* 0x000fe20008011404 */
[----:B---3--:R-:W-:Y:S02]  /*0170*/  @P0 R2UR UR8, R2 ;  /* 0x00000000020802ca */ /* 0x008fe400000e0000 */
[----:B------:R-:W-:Y:S01]  /*0180*/  @P0 R2UR UR9, R3 ;  /* 0x00000000030902ca */ /* 0x000fe200000e0000 */
[----:B-1----:R-:W-:Y:S01]  /*0190*/  IMAD.MOV.U32 R3, RZ, RZ, R0 ;  /* 0x000000ffff037224 */ /* 0x002fe200078e0000 */
[----:B0-----:R-:W-:Y:S02]  /*01a0*/  @P0 IADD3 R4, P1, PT, R6, R9, RZ ;  /* 0x0000000906040210 */ /* 0x001fe40007f3e0ff */
[----:B------:R-:W-:Y:S02]  /*01b0*/  LOP3.LUT R2, R0, 0xe0, RZ, 0xc0, !PT ;  /* 0x000000e000027812 */ /* 0x000fe400078ec0ff */
[----:B------:R-:W-:Y:S01]  /*01c0*/  LOP3.LUT R10, R3, 0xff, RZ, 0x3c, !PT ;  /* 0x000000ff030a7812 */ /* 0x000fe200078e3cff */
[----:B------:R-:W-:-:S03]  /*01d0*/  @P0 IMAD.X R5, RZ, RZ, R7, P1 ;  /* 0x000000ffff050224 */ /* 0x000fc600008e0607 */
[----:B------:R-:W-:Y:S01]  /*01e0*/  IADD3 R10, PT, PT, R10, UR4, RZ ;  /* 0x000000040a0a7c10 */ /* 0x000fe2000fffe0ff */
[----:B------:R-:W-:Y:S01]  /*01f0*/  UIADD3 UR20, UPT, UPT, UR8, -0x61c88647, URZ ;  /* 0x9e3779b908147890 */ /* 0x000fe2000fffe0ff */
[--C-:B------:R-:W-:Y:S01]  /*0200*/  SHF.R.U64 R9, R4, 0x2, R5.reuse ;  /* 0x0000000204097819 */ /* 0x100fe20000001205 */
[----:B------:R-:W-:Y:S01]  /*0210*/  UIADD3 UR21, UPT, UPT, UR8, 0x3c6ef372, URZ ;  /* 0x3c6ef37208157890 */ /* 0x000fe2000fffe0ff */
[----:B------:R-:W-:Y:S01]  /*0220*/  SHF.R.U32.HI R8, RZ, 0x2, R5 ;  /* 0x00000002ff087819 */ /* 0x000fe20000011605 */
[----:B------:R-:W-:Y:S02]  /*0230*/  UIADD3 UR22, UPT, UPT, UR8, -0x255992d5, URZ ;  /* 0xdaa66d2b08167890 */ /* 0x000fe4000fffe0ff */
[----:B------:R-:W-:Y:S02]  /*0240*/  UIADD3 UR23, UPT, UPT, UR9, 0x32370b8f, URZ ;  /* 0x32370b8f09177890 */ /* 0x000fe4000fffe0ff */
[----:B------:R-:W-:Y:S02]  /*0250*/  UIADD3 UR24, UPT, UPT, UR8, 0x78dde6e4, URZ ;  /* 0x78dde6e408187890 */ /* 0x000fe4000fffe0ff */
[----:B------:R-:W-:-:S02]  /*0260*/  UIADD3 UR25, UPT, UPT, UR9, -0x126145ec, URZ ;  /* 0xed9eba1409197890 */ /* 0x000fc4000fffe0ff */
[----:B------:R-:W-:Y:S02]  /*0270*/  UIADD3 UR12, UPT, UPT, UR8, 0x1715609d, URZ ;  /* 0x1715609d080c7890 */ /* 0x000fe4000fffe0ff */
[----:B------:R-:W-:Y:S02]  /*0280*/  UIADD3 UR13, UPT, UPT, UR9, -0x56f99767, URZ ;  /* 0xa9066899090d7890 */ /* 0x000fe4000fffe0ff */
[----:B------:R-:W-:Y:S02]  /*0290*/  UIADD3 UR18, UPT, UPT, UR8, -0x4ab325aa, URZ ;  /* 0xb54cda5608127890 */ /* 0x000fe4000fffe0ff */
[----:B------:R-:W-:Y:S02]  /*02a0*/  UIADD3 UR17, UPT, UPT, UR9, 0x646e171e, URZ ;  /* 0x646e171e09117890 */ /* 0x000fe4000fffe0ff */
[----:B------:R-:W-:Y:S02]  /*02b0*/  UIADD3 UR15, UPT, UPT, UR8, 0x5384540f, URZ ;  /* 0x5384540f080f7890 */ /* 0x000fe4000fffe0ff */
[----:B------:R-:W-:-:S02]  /*02c0*/  UIADD3 UR16, UPT, UPT, UR9, 0x1fd5c5a3, URZ ;  /* 0x1fd5c5a309107890 */ /* 0x000fc4000fffe0ff */
[----:B------:R-:W-:Y:S02]  /*02d0*/  UIADD3 UR19, UPT, UPT, UR8, -0xe443238, URZ ;  /* 0xf1bbcdc808137890 */ /* 0x000fe4000fffe0ff */
[----:B------:R-:W-:Y:S02]  /*02e0*/  UIADD3 UR26, UPT, UPT, UR9, -0x24c28bd8, URZ ;  /* 0xdb3d7428091a7890 */ /* 0x000fe4000fffe0ff */
[----:B------:R-:W-:Y:S02]  /*02f0*/  UIADD3 UR27, UPT, UPT, UR8, -0x700cb87f, URZ ;  /* 0x8ff34781081b7890 */ /* 0x000fe4000fffe0ff */
[----:B------:R-:W-:Y:S01]  /*0300*/  UIADD3 UR28, UPT, UPT, UR9, -0x695add53, URZ ;  /* 0x96a522ad091c7890 */ /* 0x000fe2000fffe0ff */
[----:B--2---:R-:W-:Y:S11]  /*0310*/  BRA.U !UP0, `(.L_x_5622) ;  /* 0x0000000108a47547 */ /* 0x004ff6000b800000 */
        /* <DEDUP_REMOVED lines=18> */
[----:B---3--:R-:W-:-:S03]  /*0440*/  @P1 IMAD.WIDE.U32 R16, R3, 0x20, R16 ;  /* 0x0000002003101825 */ /* 0x008fc600078e0010 */
[----:B------:R0:W5:Y:S01]  /*0450*/  @P1 LDG.E.128 R108, desc[UR6][R14.64+0x10] ;  /* 0x000010060e6c1981 */ /* 0x000162000c1e1d00 */
[----:B------:R-:W-:-:S03]  /*0460*/  @P1 VIADD R3, R3, 0x100 ;  /* 0x0000010003031836 */ /* 0x000fc60000000000 */
        /* <DEDUP_REMOVED lines=8> */
[----:B------:R-:W-:Y:S01]  /*04f0*/  ISETP.GE.U32.AND P0, PT, R10, 0x400, PT ;  /* 0x000004000a00780c */ /* 0x000fe20003f06070 */
[----:B------:R-:W-:-:S12]  /*0500*/  @P2 VIADD R3, R3, 0x100 ;  /* 0x0000010003032836 */ /* 0x000fd80000000000 */
        /* <DEDUP_REMOVED lines=10> */
.L_x_5622:
        /* <DEDUP_REMOVED lines=39> */
.L_x_5623:
[----:B------:R-:W-:Y:S05]  /*0820*/  BSYNC.RECONVERGENT B0 ;  /* 0x0000000000007941 */ /* 0x000fea0003800200 */
.L_x_5621:
[----:B------:R-:W1:Y:S02]  /*0830*/  LDCU UR5, c[0x0][0x384] ;  /* 0x00007080ff0577ac */ /* 0x000e640008000800 */
[----:B-1----:R-:W-:-:S06]  /*0840*/  UISETP.GE.AND UP0, UPT, UR14, UR5, UPT ;  /* 0x000000050e00728c */ /* 0x002fcc000bf06270 */
[----:B------:R-:W-:-:S13]  /*0850*/  PLOP3.LUT P0, PT, PT, PT, UP0, 0x80, 0x8 ;  /* 0x000000000008781c */ /* 0x000fda0003f0f008 */
[----:B------:R-:W-:Y:S05]  /*0860*/  @P0 EXIT ;  /* 0x000000000000094d */ /* 0x000fea0003800000 */
[----:B0-----:R-:W0:Y:S01]  /*0870*/  LDC R7, c[0x0][0x360] ;  /* 0x0000d800ff077b82 */ /* 0x001e220000000800 */
[C---:B------:R-:W-:Y:S01]  /*0880*/  IMAD.HI.U32 R5, R9.reuse, -0x2daee0ad, RZ ;  /* 0xd2511f5309057827 */ /* 0x040fe200078e00ff */
[----:B------:R-:W-:Y:S01]  /*0890*/  UIADD3 UR5, UPT, UPT, UR9, -0x4498517b, URZ ;  /* 0xbb67ae8509057890 */ /* 0x000fe2000fffe0ff */
[----:B------:R-:W-:Y:S01]  /*08a0*/  LOP3.LUT R4, R4, 0x3, RZ, 0xc0, !PT ;  /* 0x0000000304047812 */ /* 0x000fe200078ec0ff */
[----:B------:R-:W1:Y:S01]  /*08b0*/  LDCU.64 UR10, c[0x0][0x3e0] ;  /* 0x00007c00ff0a77ac */ /* 0x000e620008000a00 */
[----:B------:R-:W-:Y:S01]  /*08c0*/  IMAD R13, R9, -0x2daee0ad, RZ ;  /* 0xd2511f53090d7824 */ /* 0x000fe200078e02ff */
[----:B------:R-:W-:Y:S01]  /*08d0*/  LOP3.LUT R5, R5, UR9, RZ, 0x3c, !PT ;  /* 0x0000000905057c12 */ /* 0x000fe2000f8e3cff */
[----:B------:R-:W-:-:S04]  /*08e0*/  UPLOP3.LUT UP2, UPT, UPT, UPT, UPT, 0x40, 0x4 ;  /* 0x000000000004789c */ /* 0x000fc80003f4e870 */
[----:B------:R-:W-:-:S04]  /*08f0*/  IMAD.HI.U32 R6, R5, -0x326172a9, RZ ;  /* 0xcd9e8d5705067827 */ /* 0x000fc800078e00ff */
[----:B------:R-:W-:Y:S01]  /*0900*/  IMAD R14, R5, -0x326172a9, RZ ;  /* 0xcd9e8d57050e7824 */ /* 0x000fe200078e02ff */
[----:B-1----:R-:W-:Y:S01]  /*0910*/  UISETP.NE.U32.AND UP0, UPT, UR10, URZ, UPT ;  /* 0x000000ff0a00728c */ /* 0x002fe2000bf05070 */
[----:B0-----:R-:W-:Y:S01]  /*0920*/  IMAD R7, R7, UR14, R0 ;  /* 0x0000000e07077c24 */ /* 0x001fe2000f8e0200 */
[----:B------:R-:W-:Y:S02]  /*0930*/  SHF.L.U32 R0, R0, 0x5, RZ ;  /* 0x0000000500007819 */ /* 0x000fe400000006ff */
        /* <DEDUP_REMOVED lines=9> */
[----:B------:R-:W-:Y:S01]  /*09d0*/  UIADD3 UR5, UPT, UPT, UR9, 0x76cf5d0a, URZ ;  /* 0x76cf5d0a09057890 */ /* 0x000fe2000fffe0ff */
[----:B------:R-:W-:-:S04]  /*09e0*/  IMAD.HI.U32 R11, R6, -0x2daee0ad, RZ ;  /* 0xd2511f53060b7827 */ /* 0x000fc800078e00ff */
[----:B------:R-:W-:Y:S01]  /*09f0*/  IMAD.HI.U32 R3, R12, -0x326172a9, RZ ;  /* 0xcd9e8d570c037827 */ /* 0x000fe200078e00ff */
[----:B------:R-:W-:Y:S01]  /*0a00*/  LOP3.LUT R11, R16, UR5, R11, 0x96, !PT ;  /* 0x00000005100b7c12 */ /* 0x000fe2000f8e960b */
[----:B------:R-:W-:Y:S02]  /*0a10*/  ULOP3.LUT UR5, UR4, 0xffffff00, URZ, 0xc0, !UPT ;  /* 0xffffff0004057892 */ /* 0x000fe4000f8ec0ff */
        /* <DEDUP_REMOVED lines=20> */
[----:B------:R-:W-:Y:S01]  /*0b60*/  IMAD.HI.U32 R11, R6, -0x2daee0ad, RZ ;  /* 0xd2511f53060b7827 */ /* 0x000fe200078e00ff */
[----:B------:R-:W1:Y:S03]  /*0b70*/  LDCU.64 UR12, c[0x0][0x380] ;  /* 0x00007000ff0c77ac */ /* 0x000e660008000a00 */
[----:B------:R-:W-:Y:S01]  /*0b80*/  IMAD R12, R13, -0x326172a9, RZ ;  /* 0xcd9e8d570d0c7824 */ /* 0x000fe200078e02ff */
[----:B------:R-:W-:Y:S01]  /*0b90*/  LOP3.LUT R11, R14, UR17, R11, 0x96, !PT ;  /* 0x000000110e0b7c12 */ /* 0x000fe2000f8e960b */
[C---:B------:R-:W-:Y:S01]  /*0ba0*/  IMAD.HI.U32 R3, R5.reuse, -0x326172a9, RZ ;  /* 0xcd9e8d5705037827 */ /* 0x040fe200078e00ff */
[----:B------:R-:W2:Y:S03]  /*0bb0*/  LDCU.U8 UR17, c[0x0][0x410] ;  /* 0x00008200ff1177ac */ /* 0x000ea60008000000 */
[----:B------:R-:W-:Y:S01]  /*0bc0*/  IMAD R13, R6, -0x2daee0ad, RZ ;  /* 0xd2511f53060d7824 */ /* 0x000fe200078e02ff */
[----:B------:R-:W-:Y:S01]  /*0bd0*/  LOP3.LUT R3, R12, UR18, R3, 0x96, !PT ;  /* 0x000000120c037c12 */ /* 0x000fe2000f8e9603 */
[----:B------:R-:W-:Y:S01]  /*0be0*/  IMAD R12, R5, -0x326172a9, RZ ;  /* 0xcd9e8d57050c7824 */ /* 0x000fe200078e02ff */
[----:B------:R-:W3:Y:S01]  /*0bf0*/  LDCU UR18, c[0x0][0x400] ;  /* 0x00008000ff1277ac */ /* 0x000ee20008000800 */
[----:B------:R-:W-:-:S04]  /*0c00*/  IMAD.HI.U32 R5, R11, -0x326172a9, RZ ;  /* 0xcd9e8d570b057827 */ /* 0x000fc800078e00ff */
[----:B------:R-:W-:Y:S01]  /*0c10*/  IMAD.HI.U32 R6, R3, -0x2daee0ad, RZ ;  /* 0xd2511f5303067827 */ /* 0x000fe200078e00ff */
[----:B------:R-:W-:-:S03]  /*0c20*/  LOP3.LUT R5, R12, UR15, R5, 0x96, !PT ;  /* 0x0000000f0c057c12 */ /* 0x000fc6000f8e9605 */
[----:B------:R-:W-:Y:S01]  /*0c30*/  IMAD R14, R3, -0x2daee0ad, RZ ;  /* 0xd2511f53030e7824 */ /* 0x000fe200078e02ff */
[----:B------:R-:W-:Y:S01]  /*0c40*/  LOP3.LUT R6, R13, UR16, R6, 0x96, !PT ;  /* 0x000000100d067c12 */ /* 0x000fe2000f8e9606 */
[----:B------:R-:W-:Y:S01]  /*0c50*/  IMAD.HI.U32 R13, R5, -0x2daee0ad, RZ ;  /* 0xd2511f53050d7827 */ /* 0x000fe200078e00ff */
[----:B------:R-:W4:Y:S03]  /*0c60*/  LDCU UR16, c[0x0][0x388] ;  /* 0x00007100ff1077ac */ /* 0x000f260008000800 */
[----:B------:R-:W-:Y:S01]  /*0c70*/  IMAD R12, R11, -0x326172a9, RZ ;  /* 0xcd9e8d570b0c7824 */ /* 0x000fe200078e02ff */
[----:B------:R-:W-:Y:S01]  /*0c80*/  LOP3.LUT R13, R14, UR26, R13, 0x96, !PT ;  /* 0x0000001a0e0d7c12 */ /* 0x000fe2000f8e960d */
[----:B------:R-:W-:-:S04]  /*0c90*/  IMAD.HI.U32 R3, R6, -0x326172a9, RZ ;  /* 0xcd9e8d5706037827 */ /* 0x000fc800078e00ff */
[----:B------:R-:W-:Y:S01]  /*0ca0*/  IMAD R14, R5, -0x2daee0ad, RZ ;  /* 0xd2511f53050e7824 */ /* 0x000fe200078e02ff */
[----:B------:R-:W-:Y:S01]  /*0cb0*/  LOP3.LUT R12, R12, UR19, R3, 0x96, !PT ;  /* 0x000000130c0c7c12 */ /* 0x000fe2000f8e9603 */
[----:B------:R-:W-:Y:S01]  /*0cc0*/  IMAD R3, R6, -0x326172a9, RZ ;  /* 0xcd9e8d5706037824 */ /* 0x000fe200078e02ff */
[----:B------:R-:W-:Y:S01]  /*0cd0*/  ULOP3.LUT UR19, UR4, 0xff, URZ, 0xc0, !UPT ;  /* 0x000000ff04137892 */ /* 0x000fe2000f8ec0ff */
[----:B------:R-:W-:-:S04]  /*0ce0*/  IMAD.HI.U32 R6, R13, -0x326172a9, RZ ;  /* 0xcd9e8d570d067827 */ /* 0x000fc800078e00ff */
[----:B------:R-:W-:Y:S01]  /*0cf0*/  IMAD.HI.U32 R5, R12, -0x2daee0ad, RZ ;  /* 0xd2511f530c057827 */ /* 0x000fe200078e00ff */
[----:B------:R-:W-:-:S03]  /*0d00*/  LOP3.LUT R6, R3, UR27, R6, 0x96, !PT ;  /* 0x0000001b03067c12 */ /* 0x000fc6000f8e9606 */
[----:B------:R-:W-:Y:S01]  /*0d10*/  IMAD.MOV R3, RZ, RZ, -R2 ;  /* 0x000000ffff037224 */ /* 0x000fe200078e0a02 */
[----:B------:R-:W-:Y:S01]  /*0d20*/  LOP3.LUT R2, R0, 0x3e0, RZ, 0xc0, !PT ;  /* 0x000003e000027812 */ /* 0x000fe200078ec0ff */
[----:B------:R-:W-:Y:S01]  /*0d30*/  IMAD R77, R12, -0x2daee0ad, RZ ;  /* 0xd2511f530c4d7824 */ /* 0x000fe200078e02ff */
[----:B------:R-:W-:Y:S02]  /*0d40*/  LOP3.LUT R5, R14, UR28, R5, 0x96, !PT ;  /* 0x0000001c0e057c12 */ /* 0x000fe4000f8e9605 */
[----:B------:R-:W-:Y:S01]  /*0d50*/  VIADDMNMX R0, R3, UR19, RZ, !PT ;  /* 0x0000001303007c46 */ /* 0x000fe2000f8001ff */
[----:B------:R-:W-:Y:S02]  /*0d60*/  IMAD.MOV R2, RZ, RZ, -R2 ;  /* 0x000000ffff027224 */ /* 0x000fe400078e0a02 */
[----:B------:R-:W-:Y:S01]  /*0d70*/  IMAD.MOV.U32 R3, RZ, RZ, RZ ;  /* 0x000000ffff037224 */ /* 0x000fe200078e00ff */
[----:B------:R-:W-:Y:S02]  /*0d80*/  VIMNMX R0, PT, PT, R0, 0x20, PT ;  /* 0x0000002000007848 */ /* 0x000fe40003fe0100 */
[----:B------:R-:W-:-:S02]  /*0d90*/  VIADDMNMX R2, R2, UR19, RZ, !PT ;  /* 0x0000001302027c46 */ /* 0x000fc4000f8001ff */
[----:B------:R-:W-:Y:S02]  /*0da0*/  LEA R0, R0, UR5, 0x3 ;  /* 0x0000000500007c11 */ /* 0x000fe4000f8e18ff */
[----:B------:R-:W-:Y:S02]  /*0db0*/  VIMNMX R2, PT, PT, R2, 0x20, PT ;  /* 0x0000002002027848 */ /* 0x000fe40003fe0100 */
[----:B------:R-:W-:-:S06]  /*0dc0*/  I2FP.F32.U32 R0, R0 ;  /* 0x0000000000007245 */ /* 0x000fcc0000201000 */
[----:B------:R-:W0:Y:S02]  /*0dd0*/  MUFU.RCP R0, R0 ;  /* 0x0000000000007308 */ /* 0x000e240000001000 */
[----:B0-----:R0:W-:Y:S02]  /*0de0*/  STL [R1+0x8], R0 ;  /* 0x0000080001007387 */ /* 0x0011e40000100800 */
[----:B0-----:R-:W-:Y:S01]  /*0df0*/  LEA R0, R2, UR5, 0x3 ;  /* 0x0000000502007c11 */ /* 0x001fe2000f8e18ff */
[----:B------:R-:W-:-:S04]  /*0e00*/  IMAD R2, R13, -0x326172a9, RZ ;  /* 0xcd9e8d570d027824 */ /* 0x000fc800078e02ff */
[----:B-1234-:R0:W-:Y:S03]  /*0e10*/  STL [R1+0x4], R0 ;  /* 0x0000040001007387 */ /* 0x01e1e60000100800 */
.L_x_5971:
[----:B-1----:R-:W1:Y:S01]  /*0e20*/  @UP0 LDCU.64 UR4, c[0x0][0x3e0] ;  /* 0x00007c00ff0407ac */ /* 0x002e620008000a00 */
[----:B------:R-:W-:Y:S01]  /*0e30*/  PLOP3.LUT P0, PT, PT, PT, UP0, 0x80, 0x8 ;  /* 0x000000000008781c */ /* 0x000fe20003f0f008 */
[----:B-1----:R-:W-:-:S06]  /*0e40*/  @UP0 UIMAD.WIDE UR4, UR14, 0x2, UR4 ;  /* 0x000000020e0408a5 */ /* 0x002fcc000f8e0204 */
[----:B0-234-:R-:W-:Y:S01]  /*0e50*/  MOV R48, UR4 ;  /* 0x0000000400307c02 */ /* 0x01dfe20008000f00 */
[----:B------:R-:W-:-:S05]  /*0e60*/  IMAD.U32 R49, RZ, RZ, UR5 ;  /* 0x00000005ff317e24 */ /* 0x000fca000f8e00ff */
[----:B------:R-:W2:Y:S01]  /*0e70*/  @P0 LDG.E.U16 R48, desc[UR6][R48.64] ;  /* 0x0000000630300981 */ /* 0x000ea2000c1e1500 */
[----:B------:R-:W-:Y:S01]  /*0e80*/  PLOP3.LUT P0, PT, PT, PT, UP0, 0x80, 0x8 ;  /* 0x000000000008781c */ /* 0x000fe20003f0f008 */
[----:B------:R-:W-:Y:S01]  /*0e90*/  UIMAD UR4, UR14, UR16, URZ ;  /* 0x000000100e0472a4 */ /* 0x000fe2000f8e02ff */
[----:B------:R-:W-:Y:S01]  /*0ea0*/  ISETP.GE.U32.AND P1, PT, R10, 0x100, PT ;  /* 0x000001000a00780c */ /* 0x000fe20003f26070 */
[----:B------:R-:W1:Y:S01]  /*0eb0*/  S2R R50, SR_TID.X ;  /* 0x0000000000327919 */ /* 0x000e620000002100 */
[----:B------:R-:W-:Y:S01]  /*0ec0*/  BSSY.RECONVERGENT B0, `(.L_x_5624) ;  /* 0x000066b000007945 */ /* 0x000fe20003800200 */
[----:B------:R-:W-:-:S04]  /*0ed0*/  USHF.R.S32.HI UR5, URZ, 0x1f, UR4 ;  /* 0x0000001fff057899 */ /* 0x000fc80008011404 */
[----:B------:R-:W-:-:S03]  /*0ee0*/  ULEA.HI UR5, UR5, UR4, URZ, 0x3 ;  /* 0x0000000405057291 */ /* 0x000fc6000f8f18ff */
[----:B------:R-:W-:-:S03]  /*0ef0*/  UMOV UR4, 0x3f800000 ;  /* 0x3f80000000047882 */ /* 0x000fc60000000000 */
[----:B0-----:R-:W-:-:S05]  /*0f00*/  IMAD.U32 R0, RZ, RZ, UR5 ;  /* 0x00000005ff007e24 */ /* 0x001fca000f8e00ff */
[----:B-1----:R-:W-:-:S04]  /*0f10*/  LEA.HI.SX32 R0, R0, R50, 0x1d ;  /* 0x0000003200007211 */ /* 0x002fc800078feaff */
[----:B------:R-:W-:Y:S02]  /*0f20*/  MOV R75, R0 ;  /* 0x00000000004b7202 */ /* 0x000fe40000000f00 */
[----:B--2---:R-:W-:Y:S02]  /*0f30*/  @P0 R2UR UR19, R48 ;  /* 0x00000000301302ca */ /* 0x004fe400000e0000 */
[----:B------:R-:W-:-:S05]  /*0f40*/  P2R R48, PR, RZ, 0x2 ;  /* 0x00000002ff307803 */ /* 0x000fca0000000000 */
[----:B------:R0:W-:Y:S06]  /*0f50*/  STL [R1], R48 ;  /* 0x0000003001007387 */ /* 0x0001ec0000100800 */
[----:B------:R-:W-:Y:S01]  /*0f60*/  @UP0 USHF.L.U32 UR4, UR19, 0x10, URZ ;  /* 0x0000001013040899 */ /* 0x000fe200080006ff */
[----:B------:R-:W-:Y:S11]  /*0f70*/  @!P1 BRA `(.L_x_5625) ;  /* 0x00000064007c9947 */ /* 0x000ff60003800000 */
        /* <DEDUP_REMOVED lines=20> */
.L_x_27332:
[----:B------:R-:W-:Y:S05]  /*10c0*/  BRX R74 -0x10d0                                        (*"BRANCH_TARGETS .L_x_27333,.L_x_27334,.L_x_27335"*) ;  /* 0xffffffec4acc7949 */ /* 0x000fea000383ffff */
.L_x_27335:
[----:B------:R-:W-:Y:S01]  /*10d0*/  IADD3 R20, PT, PT, R4, 0x1, RZ ;  /* 0x0000000104147810 */ /* 0x000fe20007ffe0ff */
[----:B------:R-:W-:Y:S02]  /*10e0*/  IMAD.MOV.U32 R75, RZ, RZ, R77 ;  /* 0x000000ffff4b7224 */ /* 0x000fe400078e004d */
[----:B------:R-:W-:Y:S01]  /*10f0*/  IMAD.MOV.U32 R13, RZ, RZ, R6 ;  /* 0x000000ffff0d7224 */ /* 0x000fe200078e0006 */
[----:B------:R-:W-:Y:S06]  /*1100*/  BRA `(.L_x_5628) ;  /* 0x0000000400387947 */ /* 0x000fec0003800000 */
.L_x_27333:
[----:B------:R-:W-:Y:S01]  /*1110*/  MOV R75, R77 ;  /* 0x0000004d004b7202 */ /* 0x000fe20000000f00 */
[----:B------:R-:W-:Y:S02]  /*1120*/  IMAD.MOV.U32 R20, RZ, RZ, 0x3 ;  /* 0x00000003ff147424 */ /* 0x000fe400078e00ff */
[----:B------:R-:W-:Y:S01]  /*1130*/  IMAD.MOV.U32 R13, RZ, RZ, R5 ;  /* 0x000000ffff0d7224 */ /* 0x000fe200078e0005 */
[----:B------:R-:W-:Y:S06]  /*1140*/  BRA `(.L_x_5628) ;  /* 0x0000000400287947 */ /* 0x000fec0003800000 */
.L_x_27334:
        /* <DEDUP_REMOVED lines=13> */
.L_x_5630:
[----:B------:R-:W-:Y:S05]  /*1220*/  BSYNC.RECONVERGENT B2 ;  /* 0x0000000000027941 */ /* 0x000fea0003800200 */
.L_x_5629:
        /* <DEDUP_REMOVED lines=60> */
.L_x_5628:
[----:B------:R-:W-:Y:S05]  /*15f0*/  BSYNC.RECONVERGENT B1 ;  /* 0x0000000000017941 */ /* 0x000fea0003800200 */
.L_x_5627:
        /* <DEDUP_REMOVED lines=10> */
[----:B------:R-:W-:Y:S01]  /*16a0*/  IMAD.U32 R14, R48, 0x10000, RZ ;  /* 0x00010000300e7824 */ /* 0x000fe200078e00ff */
[----:B------:R-:W-:Y:S01]  /*16b0*/  MOV R48, R2 ;  /* 0x0000000200307202 */ /* 0x000fe20000000f00 */
[----:B------:R-:W-:-:S02]  /*16c0*/  IMAD.MOV.U32 R64, RZ, RZ, 0x2 ;  /* 0x00000002ff407424 */ /* 0x000fc400078e00ff */
[----:B0-----:R-:W-:Y:S01]  /*16d0*/  FMUL.FTZ R13, R13, R80 ;  /* 0x000000500d0d7220 */ /* 0x001fe20000410000 */
[----:B-1----:R-:W-:-:S04]  /*16e0*/  FSETP.GTU.FTZ.AND P0, PT, R4, R81, PT ;  /* 0x000000510400720b */ /* 0x002fc80003f1c000 */
[----:B------:R-:W-:Y:S02]  /*16f0*/  FSEL R13, R13, RZ, !P0 ;  /* 0x000000ff0d0d7208 */ /* 0x000fe40004000000 */
[----:B------:R-:W-:-:S03]  /*1700*/  PLOP3.LUT P0, PT, P0, PT, PT, 0x8, 0x80 ;  /* 0x000000000080781c */ /* 0x000fc6000070e170 */
[----:B------:R-:W-:Y:S01]  /*1710*/  FADD.FTZ R14, R13, R14 ;  /* 0x0000000e0d0e7221 */ /* 0x000fe20000010000 */
[----:B------:R-:W-:Y:S02]  /*1720*/  PRMT R13, R52, 0x7632, R13 ;  /* 0x00007632340d7816 */ /* 0x000fe4000000000d */
[----:B------:R-:W-:Y:S01]  /*1730*/  P2R R52, PR, RZ, 0x1 ;  /* 0x00000001ff347803 */ /* 0x000fe20000000000 */
        /* <DEDUP_REMOVED lines=9> */
.L_x_5633:
        /* <DEDUP_REMOVED lines=13> */
.L_x_5635:
[----:B------:R-:W-:Y:S05]  /*18a0*/  BSYNC.RECONVERGENT B2 ;  /* 0x0000000000027941 */ /* 0x000fea0003800200 */
.L_x_5634:
[----:B------:R-:W-:Y:S01]  /*18b0*/  LOP3.LUT R4, R3, UR9, R77, 0x96, !PT ;  /* 0x0000000903047c12 */ /* 0x000fe2000f8e964d */
[----:B------:R-:W-:Y:S01]  /*18c0*/  IMAD.WIDE.U32 R78, R7, -0x326172a9, RZ ;  /* 0xcd9e8d57074e7825 */ /* 0x000fe200078e00ff */
[----:B------:R-:W-:-:S03]  /*18d0*/  UIADD3 UR5, UPT, UPT, UR8, -0x61c88647, URZ ;  /* 0x9e3779b908057890 */ /* 0x000fc6000fffe0ff */
[----:B------:R-:W-:Y:S02]  /*18e0*/  HFMA2 R64, -RZ, RZ, 0, 0 ;  /* 0x00000000ff407431 */ /* 0x000fe400000001ff */
[----:B------:R-:W-:Y:S01]  /*18f0*/  IMAD.WIDE.U32 R4, R4, -0x326172a9, RZ ;  /* 0xcd9e8d5704047825 */ /* 0x000fe200078e00ff */
[----:B------:R-:W-:-:S03]  /*1900*/  LOP3.LUT R79, R8, UR8, R79, 0x96, !PT ;  /* 0x00000008084f7c12 */ /* 0x000fc6000f8e964f */
[----:B------:R-:W-:Y:S01]  /*1910*/  IMAD.MOV.U32 R48, RZ, RZ, R75 ;  /* 0x000000ffff307224 */ /* 0x000fe200078e004b */
        /* <DEDUP_REMOVED lines=34> */
[----:B------:R-:W-:Y:S01]  /*1b40*/  IMAD.WIDE.U32 R4, R5, -0x326172a9, RZ ;  /* 0xcd9e8d5705047825 */ /* 0x000fe200078e00ff */
[----:B------:R-:W-:-:S04]  /*1b50*/  UIADD3 UR5, UPT, UPT, UR9, 0x1fd5c5a3, URZ ;  /* 0x1fd5c5a309057890 */ /* 0x000fc8000fffe0ff */
[----:B------:R-:W-:Y:S01]  /*1b60*/  LOP3.LUT R77, R78, UR15, R5, 0x96, !PT ;  /* 0x0000000f4e4d7c12 */ /* 0x000fe2000f8e9605 */
        /* <DEDUP_REMOVED lines=12> */
[----:B------:R-:W-:Y:S01]  /*1c30*/  MOV R2, R4 ;  /* 0x0000000400027202 */ /* 0x000fe20000000f00 */
[----:B------:R-:W-:-:S04]  /*1c40*/  IMAD.WIDE.U32 R4, R20, -0x2daee0ad, RZ ;  /* 0xd2511f5314047825 */ /* 0x000fc800078e00ff */
[----:B------:R-:W-:Y:S01]  /*1c50*/  IMAD.MOV.U32 R75, RZ, RZ, R4 ;  /* 0x000000ffff4b7224 */ /* 0x000fe200078e0004 */
[----:B------:R-:W-:-:S07]  /*1c60*/  LOP3.LUT R5, R76, UR5, R5, 0x96, !PT ;  /* 0x000000054c057c12 */ /* 0x000fce000f8e9605 */
.L_x_5632:
[----:B------:R-:W-:Y:S05]  /*1c70*/  BSYNC.RECONVERGENT B1 ;  /* 0x0000000000017941 */ /* 0x000fea0003800200 */
.L_x_5631:
        /* <DEDUP_REMOVED lines=8> */
[----:B------:R-:W-:Y:S01]  /*1d00*/  FSETP.GTU.FTZ.AND P0, PT, R4, R81, PT ;  /* 0x000000510400720b */ /* 0x000fe20003f1c000 */
[----:B------:R-:W-:Y:S02]  /*1d10*/  IMAD.U32 R4, R19, 0x10000, RZ ;  /* 0x0001000013047824 */ /* 0x000fe400078e00ff */
[----:B------:R-:W-:Y:S01]  /*1d20*/  IMAD.MOV.U32 R19, RZ, RZ, R2 ;  /* 0x000000ffff137224 */ /* 0x000fe200078e0002 */
        /* <DEDUP_REMOVED lines=12> */
.L_x_5638:
        /* <DEDUP_REMOVED lines=13> */
.L_x_5640:
[----:B------:R-:W-:Y:S05]  /*1ec0*/  BSYNC.RECONVERGENT B2 ;  /* 0x0000000000027941 */ /* 0x000fea0003800200 */
.L_x_5639:
        /* <DEDUP_REMOVED lines=57> */
[----:B------:R-:W-:Y:S01]  /*2260*/  IMAD.MOV.U32 R19, RZ, RZ, R75 ;  /* 0x000000ffff137224 */ /* 0x000fe200078e004b */
[----:B------:R-:W-:Y:S02]  /*2270*/  LOP3.LUT R5, R76, UR5, R5, 0x96, !PT ;  /* 0x000000054c057c12 */ /* 0x000fe4000f8e9605 */
[----:B------:R-:W-:-:S07]  /*2280*/  MOV R75, R4 ;  /* 0x00000004004b7202 */ /* 0x000fce0000000f00 */
.L_x_5637:
[----:B------:R-:W-:Y:S05]  /*2290*/  BSYNC.RECONVERGENT B1 ;  /* 0x0000000000017941 */ /* 0x000fea0003800200 */
.L_x_5636:
[----:B------:R-:W-:Y:S01]  /*22a0*/  I2FP.F32.U32 R19, R19 ;  /* 0x0000001300137245 */ /* 0x000fe20000201000 */
[----:B------:R-:W-:Y:S01]  /*22b0*/  IMAD.U32 R20, R53, 0x10000, RZ ;  /* 0x0001000035147824 */ /* 0x000fe200078e00ff */
[----:B------:R-:W-:Y:S01]  /*22c0*/  ISETP.NE.AND P2, PT, R48, 0x1, PT ;  /* 0x000000013000780c */ /* 0x000fe20003f45270 */
[----:B------:R-:W-:Y:S02]  /*22d0*/  BSSY.RECONVERGENT B1, `(.L_x_5641) ;  /* 0x0000060000017945 */ /* 0x000fe40003800200 */
[----:B------:R-:W-:Y:S01]  /*22e0*/  FFMA.FTZ R4, R19, R82, 1.1641532182693481445e-10 ;  /* 0x2f00000013047423 */ /* 0x000fe20000010052 */
[----:B------:R-:W-:Y:S01]  /*22f0*/  FMUL.FTZ R19, R20, UR4 ;  /* 0x0000000414137c20 */ /* 0x000fe20008410000 */
[----:B------:R-:W-:-:S03]  /*2300*/  SHF.L.U32 R20, R49, 0x10, RZ ;  /* 0x0000001031147819 */ /* 0x000fc600000006ff */
[----:B------:R-:W-:Y:S01]  /*2310*/  FMUL.FTZ R19, R19, R80 ;  /* 0x0000005013137220 */ /* 0x000fe20000410000 */
[----:B------:R-:W-:Y:S01]  /*2320*/  FSETP.GTU.FTZ.AND P1, PT, R4, R81, PT ;  /* 0x000000510400720b */ /* 0x000fe20003f3c000 */
[----:B------:R-:W-:-:S03]  /*2330*/  IMAD.MOV.U32 R4, RZ, RZ, 0x2 ;  /* 0x00000002ff047424 */ /* 0x000fc600078e00ff */
[----:B------:R-:W-:Y:S02]  /*2340*/  FSEL R19, R19, RZ, !P1 ;  /* 0x000000ff13137208 */ /* 0x000fe40004800000 */
[----:B------:R-:W-:-:S03]  /*2350*/  PLOP3.LUT P1, PT, P1, PT, PT, 0x8, 0x80 ;  /* 0x000000000080781c */ /* 0x000fc60000f2e170 */
[----:B------:R-:W-:Y:S01]  /*2360*/  FADD.FTZ R20, R19, R20 ;  /* 0x0000001413147221 */ /* 0x000fe20000010000 */
[----:B------:R-:W-:Y:S02]  /*2370*/  PRMT R19, R53, 0x7632, R19 ;  /* 0x0000763235137816 */ /* 0x000fe40000000013 */
[----:B------:R-:W-:Y:S01]  /*2380*/  PRMT R53, R49, 0x7632, R53 ;  /* 0x0000763231357816 */ /* 0x000fe20000000035 */
        /* <DEDUP_REMOVED lines=10> */
.L_x_5643:
        /* <DEDUP_REMOVED lines=13> */
.L_x_5645:
[----:B------:R-:W-:Y:S05]  /*2500*/  BSYNC.RECONVERGENT B2 ;  /* 0x0000000000027941 */ /* 0x000fea0003800200 */
.L_x_5644:
        /* <DEDUP_REMOVED lines=55> */
[----:B------:R-:W-:Y:S01]  /*2880*/  IMAD.WIDE.U32 R4, R49, -0x2daee0ad, RZ ;  /* 0xd2511f5331047825 */ /* 0x000fe200078e00ff */
[----:B------:R-:W-:-:S03]  /*2890*/  MOV R49, R75 ;  /* 0x0000004b00317202 */ /* 0x000fc60000000f00 */
[----:B------:R-:W-:Y:S01]  /*28a0*/  IMAD.MOV.U32 R75, RZ, RZ, R4 ;  /* 0x000000ffff4b7224 */ /* 0x000fe200078e0004 */
[----:B------:R-:W-:Y:S01]  /*28b0*/  LOP3.LUT R5, R48, UR5, R5, 0x96, !PT ;  /* 0x0000000530057c12 */ /* 0x000fe2000f8e9605 */
[----:B------:R-:W-:-:S07]  /*28c0*/  IMAD.MOV.U32 R4, RZ, RZ, RZ ;  /* 0x000000ffff047224 */ /* 0x000fce00078e00ff */
.L_x_5642:
[----:B------:R-:W-:Y:S05]  /*28d0*/  BSYNC.RECONVERGENT B1 ;  /* 0x0000000000017941 */ /* 0x000fea0003800200 */
.L_x_5641:
        /* <DEDUP_REMOVED lines=8> */
[----:B------:R-:W-:Y:S01]  /*2960*/  FMUL.FTZ R19, R19, R80 ;  /* 0x0000005013137220 */ /* 0x000fe20000410000 */
[----:B------:R-:W-:-:S04]  /*2970*/  IMAD.U32 R48, R53, 0x10000, RZ ;  /* 0x0001000035307824 */ /* 0x000fc800078e00ff */
        /* <DEDUP_REMOVED lines=13> */
.L_x_5648:
        /* <DEDUP_REMOVED lines=13> */
.L_x_5650:
[----:B------:R-:W-:Y:S05]  /*2b20*/  BSYNC.RECONVERGENT B2 ;  /* 0x0000000000027941 */ /* 0x000fea0003800200 */
.L_x_5649:
        /* <DEDUP_REMOVED lines=56> */
[----:B------:R-:W-:-:S05]  /*2eb0*/  IMAD.WIDE.U32 R4, R49, -0x2daee0ad, RZ ;  /* 0xd2511f5331047825 */ /* 0x000fca00078e00ff */
[----:B------:R-:W-:Y:S01]  /*2ec0*/  LOP3.LUT R5, R48, UR5, R5, 0x96, !PT ;  /* 0x0000000530057c12 */ /* 0x000fe2000f8e9605 */
[----:B------:R-:W-:Y:S02]  /*2ed0*/  IMAD.MOV.U32 R48, RZ, RZ, R75 ;  /* 0x000000ffff307224 */ /* 0x000fe400078e004b */
[----:B------:R-:W-:-:S07]  /*2ee0*/  IMAD.MOV.U32 R75, RZ, RZ, R4 ;  /* 0x000000ffff4b7224 */ /* 0x000fce00078e0004 */
.L_x_5647:
[----:B------:R-:W-:Y:S05]  /*2ef0*/  BSYNC.RECONVERGENT B1 ;  /* 0x0000000000017941 */ /* 0x000fea0003800200 */
.L_x_5646:
[----:B------:R-:W-:Y:S01]  /*2f00*/  I2FP.F32.U32 R49, R48 ;  /* 0x0000003000317245 */ /* 0x000fe20000201000 */
[----:B------:R-:W-:Y:S01]  /*2f10*/  IMAD.U32 R48, R54, 0x10000, RZ ;  /* 0x0001000036307824 */ /* 0x000fe200078e00ff */
[----:B------:R-:W-:Y:S01]  /*2f20*/  ISETP.NE.AND P4, PT, R63, 0x1, PT ;  /* 0x000000013f00780c */ /* 0x000fe20003f85270 */
[----:B------:R-:W-:Y:S01]  /*2f30*/  BSSY.RECONVERGENT B1, `(.L_x_5651) ;  /* 0x0000061000017945 */ /* 0x000fe20003800200 */
[----:B------:R-:W-:Y:S02]  /*2f40*/  IMAD.MOV.U32 R53, RZ, RZ, R2 ;  /* 0x000000ffff357224 */ /* 0x000fe400078e0002 */
[----:B------:R-:W-:Y:S01]  /*2f50*/  FFMA.FTZ R4, R49, R82, 1.1641532182693481445e-10 ;  /* 0x2f00000031047423 */ /* 0x000fe20000010052 */
[----:B------:R-:W-:-:S04]  /*2f60*/  FMUL.FTZ R49, R48, UR4 ;  /* 0x0000000430317c20 */ /* 0x000fc80008410000 */
[----:B------:R-:W-:Y:S01]  /*2f70*/  FMUL.FTZ R49, R49, R80 ;  /* 0x0000005031317220 */ /* 0x000fe20000410000 */
[----:B------:R-:W-:Y:S01]  /*2f80*/  FSETP.GTU.FTZ.AND P3, PT, R4, R81, PT ;  /* 0x000000510400720b */ /* 0x000fe20003f7c000 */
[----:B------:R-:W-:-:S03]  /*2f90*/  HFMA2 R4, -RZ, RZ, 0, 1.1920928955078125e-07 ;  /* 0x00000002ff047431 */ /* 0x000fc600000001ff */
[----:B------:R-:W-:Y:S01]  /*2fa0*/  FSEL R48, R49, RZ, !P3 ;  /* 0x000000ff31307208 */ /* 0x000fe20005800000 */
[C---:B------:R-:W-:Y:S01]  /*2fb0*/  IMAD.U32 R49, R50.reuse, 0x10000, RZ ;  /* 0x0001000032317824 */ /* 0x040fe200078e00ff */
[----:B------:R-:W-:Y:S02]  /*2fc0*/  PLOP3.LUT P3, PT, P3, PT, PT, 0x8, 0x80 ;  /* 0x000000000080781c */ /* 0x000fe40001f6e170 */
[----:B------:R-:W-:Y:S01]  /*2fd0*/  PRMT R50, R50, 0x7632, R50 ;  /* 0x0000763232327816 */ /* 0x000fe20000000032 */
[--C-:B------:R-:W-:Y:S01]  /*2fe0*/  FADD.FTZ R48, R48, R49.reuse ;  /* 0x0000003130307221 */ /* 0x100fe20000010000 */
[----:B------:R-:W-:-:S03]  /*2ff0*/  PRMT R49, R54, 0x7632, R49 ;  /* 0x0000763236317816 */ /* 0x000fc60000000031 */
        /* <DEDUP_REMOVED lines=10> */
.L_x_5653:
[----:B------:R-:W-:Y:S01]  /*30a0*/  VIADD R9, R9, 0x1 ;  /* 0x0000000109097836 */ /* 0x000fe20000000000 */
[----:B------:R-:W-:Y:S04]  /*30b0*/  BSSY.RECONVERGENT B2, `(.L_x_5654) ;  /* 0x000000b000027945 */ /* 0x000fe80003800200 */
        /* <DEDUP_REMOVED lines=10> */
.L_x_5655:
[----:B------:R-:W-:Y:S05]  /*3160*/  BSYNC.RECONVERGENT B2 ;  /* 0x0000000000027941 */ /* 0x000fea0003800200 */
.L_x_5654:
[----:B------:R-:W-:Y:S01]  /*3170*/  IMAD.WIDE.U32 R78, R9, -0x2daee0ad, RZ ;  /* 0xd2511f53094e7825 */ /* 0x000fe200078e00ff */
[----:B------:R-:W-:-:S03]  /*3180*/  UIADD3 UR5, UPT, UPT, UR8, -0x61c88647, URZ ;  /* 0x9e3779b908057890 */ /* 0x000fc6000fffe0ff */
[----:B------:R-:W-:Y:S01]  /*3190*/  IMAD.WIDE.U32 R4, R7, -0x326172a9, RZ ;  /* 0xcd9e8d5707047825 */ /* 0x000fe200078e00ff */
[----:B------:R-:W-:-:S03]  /*31a0*/  LOP3.LUT R76, R3, UR9, R79, 0x96, !PT ;  /* 0x00000009034c7c12 */ /* 0x000fc6000f8e964f */
[----:B------:R-:W-:Y:S01]  /*31b0*/  IMAD.MOV.U32 R53, RZ, RZ, R75 ;  /* 0x000000ffff357224 */ /* 0x000fe200078e004b */
[----:B------:R-:W-:Y:S01]  /*31c0*/  LOP3.LUT R5, R8, UR8, R5, 0x96, !PT ;  /* 0x0000000808057c12 */ /* 0x000fe2000f8e9605 */
        /* <DEDUP_REMOVED lines=11> */
[----:B------:R-:W-:-:S04]  /*3280*/  UIADD3 UR5, UPT, UPT, UR9, 0x32370b8f, URZ ;  /* 0x32370b8f09057890 */ /* 0x000fc8000fffe0ff */
[----:B------:R-:W-:-:S05]  /*3290*/  IMAD.WIDE.U32 R76, R76, -0x2daee0ad, RZ ;  /* 0xd2511f534c4c7825 */ /* 0x000fca00078e00ff */
[----:B------:R-:W-:Y:S01]  /*32a0*/  LOP3.LUT R77, R78, UR5, R77, 0x96, !PT ;  /* 0x000000054e4d7c12 */ /* 0x000fe2000f8e964d */
[----:B------:R-:W-:Y:S01]  /*32b0*/  UIADD3 UR5, UPT, UPT, UR8, -0x255992d5, URZ ;  /* 0xdaa66d2b08057890 */ /* 0x000fe2000fffe0ff */
[----:B------:R-:W-:-:S05]  /*32c0*/  IMAD.WIDE.U32 R78, R79, -0x326172a9, RZ ;  /* 0xcd9e8d574f4e7825 */ /* 0x000fca00078e00ff */
[----:B------:R-:W-:Y:S01]  /*32d0*/  LOP3.LUT R4, R4, UR5, R79, 0x96, !PT ;  /* 0x0000000504047c12 */ /* 0x000fe2000f8e964f */
[----:B------:R-:W-:-:S04]  /*32e0*/  UIADD3 UR5, UPT, UPT, UR9, -0x126145ec, URZ ;  /* 0xed9eba1409057890 */ /* 0x000fc8000fffe0ff */
[----:B------:R-:W-:-:S05]  /*32f0*/  IMAD.WIDE.U32 R4, R4, -0x2daee0ad, RZ ;  /* 0xd2511f5304047825 */ /* 0x000fca00078e00ff */
[----:B------:R-:W-:Y:S01]  /*3300*/  LOP3.LUT R5, R76, UR5, R5, 0x96, !PT ;  /* 0x000000054c057c12 */ /* 0x000fe2000f8e9605 */
[----:B------:R-:W-:Y:S01]  /*3310*/  UIADD3 UR5, UPT, UPT, UR8, 0x78dde6e4, URZ ;  /* 0x78dde6e408057890 */ /* 0x000fe2000fffe0ff */
        /* <DEDUP_REMOVED lines=14> */
[----:B------:R-:W-:-:S04]  /*3400*/  UIADD3 UR5, UPT, UPT, UR9, 0x1fd5c5a3, URZ ;  /* 0x1fd5c5a309057890 */ /* 0x000fc8000fffe0ff */
[----:B------:R-:W-:-:S05]  /*3410*/  IMAD.WIDE.U32 R4, R4, -0x2daee0ad, RZ ;  /* 0xd2511f5304047825 */ /* 0x000fca00078e00ff */
[----:B------:R-:W-:Y:S01]  /*3420*/  LOP3.LUT R5, R76, UR5, R5, 0x96, !PT ;  /* 0x000000054c057c12 */ /* 0x000fe2000f8e9605 */
[----:B------:R-:W-:Y:S01]  /*3430*/  IMAD.WIDE.U32 R76, R77, -0x326172a9, RZ ;  /* 0xcd9e8d574d4c7825 */ /* 0x000fe200078e00ff */
[----:B------:R-:W-:-:S04]  /*3440*/  UIADD3 UR5, UPT, UPT, UR9, -0x24c28bd8, URZ ;  /* 0xdb3d742809057890 */ /* 0x000fc8000fffe0ff */
[----:B------:R-:W-:-:S05]  /*3450*/  LOP3.LUT R78, R78, UR15, R77, 0x96, !PT ;  /* 0x0000000f4e4e7c12 */ /* 0x000fca000f8e964d */
        /* <DEDUP_REMOVED lines=8> */
[----:B------:R-:W-:Y:S01]  /*34e0*/  UIADD3 UR5, UPT, UPT, UR8, -0x700cb87f, URZ ;  /* 0x8ff3478108057890 */ /* 0x000fe2000fffe0ff */
[----:B------:R-:W-:Y:S01]  /*34f0*/  MOV R75, R76 ;  /* 0x0000004c004b7202 */ /* 0x000fe20000000f00 */
[----:B------:R-:W-:-:S04]  /*3500*/  IMAD.WIDE.U32 R76, R2, -0x326172a9, RZ ;  /* 0xcd9e8d57024c7825 */ /* 0x000fc800078e00ff */
[----:B------:R-:W-:Y:S01]  /*3510*/  IMAD.MOV.U32 R2, RZ, RZ, R76 ;  /* 0x000000ffff027224 */ /* 0x000fe200078e004c */
[----:B------:R-:W-:Y:S01]  /*3520*/  LOP3.LUT R6, R4, UR5, R77, 0x96, !PT ;  /* 0x0000000504067c12 */ /* 0x000fe2000f8e964d */
[----:B------:R-:W-:-:S07]  /*3530*/  IMAD.MOV.U32 R4, RZ, RZ, RZ ;  /* 0x000000ffff047224 */ /* 0x000fce00078e00ff */
.L_x_5652:
[----:B------:R-:W-:Y:S05]  /*3540*/  BSYNC.RECONVERGENT B1 ;  /* 0x0000000000017941 */ /* 0x000fea0003800200 */
.L_x_5651:
[----:B------:R-:W-:Y:S01]  /*3550*/  I2FP.F32.U32 R53, R53 ;  /* 0x0000003500357245 */ /* 0x000fe20000201000 */
[----:B------:R-:W-:Y:S01]  /*3560*/  IMAD.U32 R50, R50, 0x10000, RZ ;  /* 0x0001000032327824 */ /* 0x000fe200078e00ff */
[----:B------:R-:W-:Y:S01]  /*3570*/  SHF.L.U32 R49, R49, 0x10, RZ ;  /* 0x0000001031317819 */ /* 0x000fe200000006ff */
[----:B------:R-:W-:Y:S01]  /*3580*/  BSSY.RECONVERGENT B1, `(.L_x_5656) ;  /* 0x000005f000017945 */ /* 0x000fe20003800200 */
[----:B------:R-:W-:Y:S01]  /*3590*/  ISETP.NE.AND P5, PT, R4, 0x1, PT ;  /* 0x000000010400780c */ /* 0x000fe20003fa5270 */
[----:B------:R-:W-:Y:S01]  /*35a0*/  FFMA.FTZ R54, R53, R82, 1.1641532182693481445e-10 ;  /* 0x2f00000035367423 */ /* 0x000fe20000010052 */
[----:B------:R-:W-:Y:S02]  /*35b0*/  IMAD.MOV.U32 R77, RZ, RZ, 0x2 ;  /* 0x00000002ff4d7424 */ /* 0x000fe400078e00ff */
[----:B------:R-:W-:Y:S02]  /*35c0*/  FMUL.FTZ R49, R49, UR4 ;  /* 0x0000000431317c20 */ /* 0x000fe40008410000 */
[----:B------:R-:W-:-:S02]  /*35d0*/  FSETP.GTU.FTZ.AND P4, PT, R54, R81, PT ;  /* 0x000000513600720b */ /* 0x000fc40003f9c000 */
[----:B------:R-:W-:-:S05]  /*35e0*/  FMUL.FTZ R49, R49, R80 ;  /* 0x0000005031317220 */ /* 0x000fca0000410000 */
        /* <DEDUP_REMOVED lines=14> */
.L_x_5658:
[----:B------:R-:W-:Y:S01]  /*36d0*/  IADD3 R9, PT, PT, R9, 0x1, RZ ;  /* 0x0000000109097810 */ /* 0x000fe20007ffe0ff */
[----:B------:R-:W-:Y:S03]  /*36e0*/  BSSY.RECONVERGENT B2, `(.L_x_5659) ;  /* 0x000000b000027945 */ /* 0x000fe60003800200 */
[----:B------:R-:W-:-:S13]  /*36f0*/  ISETP.NE.AND P5, PT, R9, RZ, PT ;  /* 0x000000ff0900720c */ /* 0x000fda0003fa5270 */
        /* <DEDUP_REMOVED lines=9> */
.L_x_5660:
[----:B------:R-:W-:Y:S05]  /*3790*/  BSYNC.RECONVERGENT B2 ;  /* 0x0000000000027941 */ /* 0x000fea0003800200 */
.L_x_5659:
        /* <DEDUP_REMOVED lines=53> */
[----:B------:R-:W-:-:S04]  /*3af0*/  IMAD.WIDE.U32 R76, R76, -0x2daee0ad, RZ ;  /* 0xd2511f534c4c7825 */ /* 0x000fc800078e00ff */
[----:B------:R-:W-:Y:S01]  /*3b00*/  IMAD.MOV.U32 R75, RZ, RZ, R76 ;  /* 0x000000ffff4b7224 */ /* 0x000fe200078e004c */
[----:B------:R-:W-:Y:S01]  /*3b10*/  LOP3.LUT R5, R78, UR5, R77, 0x96, !PT ;  /* 0x000000054e057c12 */ /* 0x000fe2000f8e964d */
[----:B------:R-:W-:Y:S01]  /*3b20*/  UIADD3 UR5, UPT, UPT, UR8, -0x700cb87f, URZ ;  /* 0x8ff3478108057890 */ /* 0x000fe2000fffe0ff */
[----:B------:R-:W-:-:S05]  /*3b30*/  IMAD.WIDE.U32 R76, R2, -0x326172a9, RZ ;  /* 0xcd9e8d57024c7825 */ /* 0x000fca00078e00ff */
[----:B------:R-:W-:Y:S01]  /*3b40*/  LOP3.LUT R6, R4, UR5, R77, 0x96, !PT ;  /* 0x0000000504067c12 */ /* 0x000fe2000f8e964d */
[----:B------:R-:W-:Y:S01]  /*3b50*/  IMAD.MOV.U32 R77, RZ, RZ, RZ ;  /* 0x000000ffff4d7224 */ /* 0x000fe200078e00ff */
[----:B------:R-:W-:-:S07]  /*3b60*/  MOV R2, R76 ;  /* 0x0000004c00027202 */ /* 0x000fce0000000f00 */
.L_x_5657:
[----:B------:R-:W-:Y:S05]  /*3b70*/  BSYNC.RECONVERGENT B1 ;  /* 0x0000000000017941 */ /* 0x000fea0003800200 */
.L_x_5656:
[----:B------:R-:W-:Y:S01]  /*3b80*/  I2FP.F32.U32 R53, R50 ;  /* 0x0000003200357245 */ /* 0x000fe20000201000 */
[----:B------:R-:W-:Y:S01]  /*3b90*/  IMAD.U32 R50, R55, 0x10000, RZ ;  /* 0x0001000037327824 */ /* 0x000fe200078e00ff */
[----:B------:R-:W-:Y:S01]  /*3ba0*/  ISETP.NE.AND P6, PT, R77, 0x1, PT ;  /* 0x000000014d00780c */ /* 0x000fe20003fc5270 */
[----:B------:R-:W-:Y:S01]  /*3bb0*/  BSSY.RECONVERGENT B1, `(.L_x_5661) ;  /* 0x0000063000017945 */ /* 0x000fe20003800200 */
[----:B------:R-:W-:Y:S01]  /*3bc0*/  PRMT R73, R55, 0x7632, R73 ;  /* 0x0000763237497816 */ /* 0x000fe20000000049 */
[----:B------:R-:W-:Y:S01]  /*3bd0*/  FFMA.FTZ R4, R53, R82, 1.1641532182693481445e-10 ;  /* 0x2f00000035047423 */ /* 0x000fe20000010052 */
[----:B------:R-:W-:Y:S01]  /*3be0*/  FMUL.FTZ R53, R50, UR4 ;  /* 0x0000000432357c20 */ /* 0x000fe20008410000 */
[----:B------:R-:W-:Y:S01]  /*3bf0*/  PRMT R76, R51, 0x7632, R76 ;  /* 0x00007632334c7816 */ /* 0x000fe2000000004c */
[----:B------:R-:W-:Y:S02]  /*3c00*/  IMAD.MOV.U32 R54, RZ, RZ, R2 ;  /* 0x000000ffff367224 */ /* 0x000fe400078e0002 */
[----:B------:R-:W-:Y:S01]  /*3c10*/  FMUL.FTZ R53, R53, R80 ;  /* 0x0000005035357220 */ /* 0x000fe20000410000 */
[----:B------:R-:W-:-:S02]  /*3c20*/  FSETP.GTU.FTZ.AND P5, PT, R4, R81, PT ;  /* 0x000000510400720b */ /* 0x000fc40003fbc000 */
[----:B------:R-:W-:Y:S02]  /*3c30*/  SHF.L.U32 R4, R51, 0x10, RZ ;  /* 0x0000001033047819 */ /* 0x000fe400000006ff */
[----:B------:R-:W-:Y:S02]  /*3c40*/  FSEL R53, R53, RZ, !P5 ;  /* 0x000000ff35357208 */ /* 0x000fe40006800000 */
        /* <DEDUP_REMOVED lines=13> */
.L_x_5663:
[----:B------:R-:W-:Y:S01]  /*3d20*/  VIADD R9, R9, 0x1 ;  /* 0x0000000109097836 */ /* 0x000fe20000000000 */
[----:B------:R-:W-:Y:S04]  /*3d30*/  BSSY.RECONVERGENT B2, `(.L_x_5664) ;  /* 0x000000d000027945 */ /* 0x000fe80003800200 */
        /* <DEDUP_REMOVED lines=12> */
.L_x_5665:
[----:B------:R-:W-:Y:S05]  /*3e00*/  BSYNC.RECONVERGENT B2 ;  /* 0x0000000000027941 */ /* 0x000fea0003800200 */
.L_x_5664:
[----:B------:R-:W-:Y:S01]  /*3e10*/  IMAD.WIDE.U32 R54, R9, -0x2daee0ad, RZ ;  /* 0xd2511f5309367825 */ /* 0x000fe200078e00ff */
[----:B------:R-:W-:-:S03]  /*3e20*/  UIADD3 UR5, UPT, UPT, UR8, -0x61c88647, URZ ;  /* 0x9e3779b908057890 */ /* 0x000fc6000fffe0ff */
[----:B------:R-:W-:Y:S01]  /*3e30*/  IMAD.WIDE.U32 R4, R7, -0x326172a9, RZ ;  /* 0xcd9e8d5707047825 */ /* 0x000fe200078e00ff */
[----:B------:R-:W-:-:S04]  /*3e40*/  LOP3.LUT R50, R3, UR9, R55, 0x96, !PT ;  /* 0x0000000903327c12 */ /* 0x000fc8000f8e9637 */
        /* <DEDUP_REMOVED lines=52> */
[----:B------:R-:W-:Y:S02]  /*4190*/  IMAD.MOV.U32 R75, RZ, RZ, R50 ;  /* 0x000000ffff4b7224 */ /* 0x000fe400078e0032 */
[----:B------:R-:W-:-:S04]  /*41a0*/  IMAD.WIDE.U32 R50, R2, -0x326172a9, RZ ;  /* 0xcd9e8d5702327825 */ /* 0x000fc800078e00ff */
[----:B------:R-:W-:Y:S01]  /*41b0*/  IMAD.MOV.U32 R2, RZ, RZ, R50 ;  /* 0x000000ffff027224 */ /* 0x000fe200078e0032 */
[----:B------:R-:W-:Y:S01]  /*41c0*/  LOP3.LUT R6, R4, UR5, R51, 0x96, !PT ;  /* 0x0000000504067c12 */ /* 0x000fe2000f8e9633 */
[----:B------:R-:W-:-:S07]  /*41d0*/  HFMA2 R4, -RZ, RZ, 0, 0 ;  /* 0x00000000ff047431 */ /* 0x000fce00000001ff */
.L_x_5662:
[----:B------:R-:W-:Y:S05]  /*41e0*/  BSYNC.RECONVERGENT B1 ;  /* 0x0000000000017941 */ /* 0x000fea0003800200 */
.L_x_5661:
        /* <DEDUP_REMOVED lines=8> */
[----:B------:R-:W-:Y:S01]  /*4270*/  FMUL.FTZ R73, R73, R80 ;  /* 0x0000005049497220 */ /* 0x000fe20000410000 */
[----:B------:R-:W-:-:S04]  /*4280*/  FSETP.GTU.FTZ.AND P6, PT, R82, R81, PT ;  /* 0x000000515200720b */ /* 0x000fc80003fdc000 */
[----:B------:R-:W-:Y:S02]  /*4290*/  FSEL R73, R73, RZ, !P6 ;  /* 0x000000ff49497208 */ /* 0x000fe40007000000 */
[----:B------:R-:W-:-:S03]  /*42a0*/  PLOP3.LUT P6, PT, P6, PT, PT, 0x8, 0x80 ;  /* 0x000000000080781c */ /* 0x000fc600037ce170 */
[----:B------:R-:W-:-:S05]  /*42b0*/  FADD.FTZ R73, R73, R76 ;  /* 0x0000004c49497221 */ /* 0x000fca0000010000 */
[----:B------:R-:W-:Y:S01]  /*42c0*/  F2FP.BF16.F32.PACK_AB R51, R73, R53 ;  /* 0x000000354933723e */ /* 0x000fe200000010ff */
[----:B------:R-:W-:Y:S06]  /*42d0*/  BRA `(.L_x_5666) ;  /* 0x0000003000507947 */ /* 0x000fec0003800000 */
.L_x_5626:
        /* <DEDUP_REMOVED lines=16> */
.L_x_5669:
        /* <DEDUP_REMOVED lines=13> */
.L_x_5671:
[----:B------:R-:W-:Y:S05]  /*44b0*/  BSYNC.RECONVERGENT B2 ;  /* 0x0000000000027941 */ /* 0x000fea0003800200 */
.L_x_5670:
        /* <DEDUP_REMOVED lines=60> */
.L_x_5668:
[----:B------:R-:W-:Y:S05]  /*4880*/  BSYNC.RECONVERGENT B1 ;  /* 0x0000000000017941 */ /* 0x000fea0003800200 */
.L_x_5667:
[----:B------:R-:W0:Y:S01]  /*4890*/  LDC R79, c[0x0][0x404] ;  /* 0x00010100ff4f7b82 */ /* 0x000e220000000800 */
[----:B------:R-:W-:Y:S01]  /*48a0*/  I2FP.F32.U32 R13, R13 ;  /* 0x0000000d000d7245 */ /* 0x000fe20000201000 */
[----:B------:R-:W-:Y:S01]  /*48b0*/  IMAD.MOV.U32 R80, RZ, RZ, 0x2f800000 ;  /* 0x2f800000ff507424 */ /* 0x000fe200078e00ff */
[----:B-----5:R-:W-:Y:S01]  /*48c0*/  SHF.L.U32 R14, R52, 0x10, RZ ;  /* 0x00000010340e7819 */ /* 0x020fe200000006ff */
[----:B------:R-:W-:Y:S01]  /*48d0*/  BSSY.RECONVERGENT B1, `(.L_x_5672) ;  /* 0x0000060000017945 */ /* 0x000fe20003800200 */
[----:B------:R-:W-:Y:S01]  /*48e0*/  ISETP.NE.AND P1, PT, R20, 0x1, PT ;  /* 0x000000011400780c */ /* 0x000fe20003f25270 */
[----:B------:R-:W-:Y:S01]  /*48f0*/  FFMA.FTZ R4, R13, R80, 1.1641532182693481445e-10 ;  /* 0x2f0000000d047423 */ /* 0x000fe20000010050 */
[----:B------:R-:W-:Y:S01]  /*4900*/  IMAD.MOV.U32 R48, RZ, RZ, 0x2 ;  /* 0x00000002ff307424 */ /* 0x000fe200078e00ff */
[----:B------:R-:W1:Y:S01]  /*4910*/  LDC R78, c[0x0][0x408] ;  /* 0x00010200ff4e7b82 */ /* 0x000e620000000800 */
[----:B------:R-:W-:Y:S01]  /*4920*/  FMUL.FTZ R13, R14, UR4 ;  /* 0x000000040e0d7c20 */ /* 0x000fe20008410000 */
[----:B------:R-:W-:Y:S01]  /*4930*/  IMAD.MOV.U32 R19, RZ, RZ, R2 ;  /* 0x000000ffff137224 */ /* 0x000fe200078e0002 */
[----:B0-----:R-:W-:-:S04]  /*4940*/  FSETP.GTU.FTZ.AND P0, PT, R4, R79, PT ;  /* 0x0000004f0400720b */ /* 0x001fc80003f1c000 */
[----:B------:R-:W-:Y:S01]  /*4950*/  PLOP3.LUT P2, PT, P0, PT, PT, 0x8, 0x80 ;  /* 0x000000000080781c */ /* 0x000fe2000074e170 */
[----:B-1----:R-:W-:-:S05]  /*4960*/  FMUL.FTZ R13, R13, R78 ;  /* 0x0000004e0d0d7220 */ /* 0x002fca0000410000 */
[----:B------:R-:W-:Y:S02]  /*4970*/  FSEL R14, R13, RZ, !P0 ;  /* 0x000000ff0d0e7208 */ /* 0x000fe40004000000 */
[----:B------:R-:W-:Y:S02]  /*4980*/  PRMT R13, R52, 0x7632, R13 ;  /* 0x00007632340d7816 */ /* 0x000fe4000000000d */
        /* <DEDUP_REMOVED lines=10> */
.L_x_5674:
        /* <DEDUP_REMOVED lines=13> */
.L_x_5676:
[----:B------:R-:W-:Y:S05]  /*4b00*/  BSYNC.RECONVERGENT B2 ;  /* 0x0000000000027941 */ /* 0x000fea0003800200 */
.L_x_5675:
        /* <DEDUP_REMOVED lines=60> */
.L_x_5673:
[----:B------:R-:W-:Y:S05]  /*4ed0*/  BSYNC.RECONVERGENT B1 ;  /* 0x0000000000017941 */ /* 0x000fea0003800200 */
.L_x_5672:
[----:B------:R-:W-:Y:S01]  /*4ee0*/  ISETP.NE.AND P2, PT, R48, 0x1, PT ;  /* 0x000000013000780c */ /* 0x000fe20003f45270 */
[----:B------:R-:W-:Y:S01]  /*4ef0*/  BSSY.RECONVERGENT B1, `(.L_x_5677) ;  /* 0x000005e000017945 */ /* 0x000fe20003800200 */
[----:B------:R-:W-:Y:S01]  /*4f00*/  I2FP.F32.U32 R19, R19 ;  /* 0x0000001300137245 */ /* 0x000fe20000201000 */
[----:B------:R-:W-:Y:S01]  /*4f10*/  IMAD.MOV.U32 R49, RZ, RZ, 0x2 ;  /* 0x00000002ff317424 */ /* 0x000fe200078e00ff */
[----:B------:R-:W-:-:S03]  /*4f20*/  SHF.L.U32 R13, R13, 0x10, RZ ;  /* 0x000000100d0d7819 */ /* 0x000fc600000006ff */
[----:B------:R-:W-:Y:S01]  /*4f30*/  FFMA.FTZ R4, R19, R80, 1.1641532182693481445e-10 ;  /* 0x2f00000013047423 */ /* 0x000fe20000010050 */
[----:B------:R-:W-:Y:S02]  /*4f40*/  IMAD.MOV.U32 R19, RZ, RZ, R2 ;  /* 0x000000ffff137224 */ /* 0x000fe400078e0002 */
[----:B------:R-:W-:Y:S02]  /*4f50*/  FMUL.FTZ R13, R13, UR4 ;  /* 0x000000040d0d7c20 */ /* 0x000fe40008410000 */
[----:B------:R-:W-:Y:S02]  /*4f60*/  FSETP.GTU.FTZ.AND P1, PT, R4, R79, PT ;  /* 0x0000004f0400720b */ /* 0x000fe40003f3c000 */
[----:B------:R-:W-:Y:S02]  /*4f70*/  FMUL.FTZ R13, R13, R78 ;  /* 0x0000004e0d0d7220 */ /* 0x000fe40000410000 */
[----:B------:R-:W-:-:S03]  /*4f80*/  PLOP3.LUT P0, PT, P1, PT, PT, 0x8, 0x80 ;  /* 0x000000000080781c */ /* 0x000fc60000f0e170 */
[----:B------:R-:W-:Y:S01]  /*4f90*/  FSEL R13, R13, RZ, !P1 ;  /* 0x000000ff0d0d7208 */ /* 0x000fe20004800000 */
        /* <DEDUP_REMOVED lines=9> */
.L_x_5679:
        /* <DEDUP_REMOVED lines=13> */
.L_x_5681:
[----:B------:R-:W-:Y:S05]  /*5100*/  BSYNC.RECONVERGENT B2 ;  /* 0x0000000000027941 */ /* 0x000fea0003800200 */
.L_x_5680:
[----:B------:R-:W-:Y:S01]  /*5110*/  LOP3.LUT R50, R3, UR9, R49, 0x96, !PT ;  /* 0x0000000903327c12 */ /* 0x000fe2000f8e9631 */
[----:B------:R-:W-:Y:S01]  /*5120*/  IMAD.WIDE.U32 R4, R7, -0x326172a9, RZ ;  /* 0xcd9e8d5707047825 */ /* 0x000fe200078e00ff */
[----:B------:R-:W-:Y:S01]  /*5130*/  UIADD3 UR5, UPT, UPT, UR8, -0x61c88647, URZ ;  /* 0x9e3779b908057890 */ /* 0x000fe2000fffe0ff */
[----:B------:R-:W-:Y:S02]  /*5140*/  MOV R19, R75 ;  /* 0x0000004b00137202 */ /* 0x000fe40000000f00 */
        /* <DEDUP_REMOVED lines=45> */
[----:B------:R-:W-:-:S04]  /*5420*/  IMAD.WIDE.U32 R4, R5, -0x326172a9, RZ ;  /* 0xcd9e8d5705047825 */ /* 0x000fc800078e00ff */
[----:B------:R-:W-:Y:S01]  /*5430*/  IMAD.MOV.U32 R49, RZ, RZ, RZ ;  /* 0x000000ffff317224 */ /* 0x000fe200078e00ff */
        /* <DEDUP_REMOVED lines=8> */
[----:B------:R-:W-:-:S07]  /*54c0*/  LOP3.LUT R5, R48, UR5, R5, 0x96, !PT ;  /* 0x0000000530057c12 */ /* 0x000fce000f8e9605 */
.L_x_5678:
[----:B------:R-:W-:Y:S05]  /*54d0*/  BSYNC.RECONVERGENT B1 ;  /* 0x0000000000017941 */ /* 0x000fea0003800200 */
.L_x_5677:
        /* <DEDUP_REMOVED lines=9> */
[----:B------:R-:W-:Y:S02]  /*5570*/  FMUL.FTZ R19, R19, R78 ;  /* 0x0000004e13137220 */ /* 0x000fe40000410000 */
[----:B------:R-:W-:-:S03]  /*5580*/  PLOP3.LUT P1, PT, P2, PT, PT, 0x8, 0x80 ;  /* 0x000000000080781c */ /* 0x000fc6000172e170 */
[----:B------:R-:W-:Y:S02]  /*5590*/  FSEL R20, R19, RZ, !P2 ;  /* 0x000000ff13147208 */ /* 0x000fe40005000000 */
[----:B------:R-:W-:Y:S01]  /*55a0*/  PRMT R19, R53, 0x7632, R19 ;  /* 0x0000763235137816 */ /* 0x000fe20000000013 */
        /* <DEDUP_REMOVED lines=9> */
.L_x_5684:
        /* <DEDUP_REMOVED lines=13> */
.L_x_5686:
[----:B------:R-:W-:Y:S05]  /*5710*/  BSYNC.RECONVERGENT B2 ;  /* 0x0000000000027941 */ /* 0x000fea0003800200 */
.L_x_5685:
        /* <DEDUP_REMOVED lines=56> */
[----:B------:R-:W-:Y:S01]  /*5aa0*/  IMAD.MOV.U32 R50, RZ, RZ, RZ ;  /* 0x000000ffff327224 */ /* 0x000fe200078e00ff */
[----:B------:R-:W-:Y:S02]  /*5ab0*/  LOP3.LUT R5, R48, UR5, R5, 0x96, !PT ;  /* 0x0000000530057c12 */ /* 0x000fe4000f8e9605 */
[----:B------:R-:W-:Y:S01]  /*5ac0*/  MOV R48, R75 ;  /* 0x0000004b00307202 */ /* 0x000fe20000000f00 */
[----:B------:R-:W-:-:S07]  /*5ad0*/  IMAD.MOV.U32 R75, RZ, RZ, R4 ;  /* 0x000000ffff4b7224 */ /* 0x000fce00078e0004 */
.L_x_5683:
[----:B------:R-:W-:Y:S05]  /*5ae0*/  BSYNC.RECONVERGENT B1 ;  /* 0x0000000000017941 */ /* 0x000fea0003800200 */
.L_x_5682:
        /* <DEDUP_REMOVED lines=21> */
.L_x_5689:
        /* <DEDUP_REMOVED lines=13> */
.L_x_5691:
[----:B------:R-:W-:Y:S05]  /*5d10*/  BSYNC.RECONVERGENT B2 ;  /* 0x0000000000027941 */ /* 0x000fea0003800200 */
.L_x_5690:
        /* <DEDUP_REMOVED lines=60> */
.L_x_5688:
[----:B------:R-:W-:Y:S05]  /*60e0*/  BSYNC.RECONVERGENT B1 ;  /* 0x0000000000017941 */ /* 0x000fea0003800200 */
.L_x_5687:
        /* <DEDUP_REMOVED lines=8> */
[----:B------:R-:W-:Y:S01]  /*6170*/  FMUL.FTZ R48, R49, R78 ;  /* 0x0000004e31307220 */ /* 0x000fe20000410000 */
[----:B------:R-:W-:Y:S01]  /*6180*/  PRMT R49, R54, 0x7632, R49 ;  /* 0x0000763236317816 */ /* 0x000fe20000000031 */
        /* <DEDUP_REMOVED lines=13> */
.L_x_5694:
        /* <DEDUP_REMOVED lines=13> */
.L_x_5696:
[----:B------:R-:W-:Y:S05]  /*6330*/  BSYNC.RECONVERGENT B2 ;  /* 0x0000000000027941 */ /* 0x000fea0003800200 */
.L_x_5695:
        /* <DEDUP_REMOVED lines=58> */
[----:B------:R-:W-:Y:S02]  /*66e0*/  IMAD.MOV.U32 R75, RZ, RZ, R4 ;  /* 0x000000ffff4b7224 */ /* 0x000fe400078e0004 */
[----:B------:R-:W-:-:S07]  /*66f0*/  HFMA2 R4, -RZ, RZ, 0, 0 ;  /* 0x00000000ff047431 */ /* 0x000fce00000001ff */
.L_x_5693:
[----:B------:R-:W-:Y:S05]  /*6700*/  BSYNC.RECONVERGENT B1 ;  /* 0x0000000000017941 */ /* 0x000fea0003800200 */
.L_x_5692:
[----:B------:R-:W-:Y:S01]  /*6710*/  I2FP.F32.U32 R51, R50 ;  /* 0x0000003200337245 */ /* 0x000fe20000201000 */
[----:B------:R-:W-:Y:S01]  /*6720*/  IMAD.U32 R49, R49, 0x10000, RZ ;  /* 0x0001000031317824 */ /* 0x000fe200078e00ff */
[----:B------:R-:W-:Y:S01]  /*6730*/  ISETP.NE.AND P5, PT, R4, 0x1, PT ;  /* 0x000000010400780c */ /* 0x000fe20003fa5270 */
[----:B------:R-:W-:Y:S02]  /*6740*/  BSSY.RECONVERGENT B1, `(.L_x_5697) ;  /* 0x000005d000017945 */ /* 0x000fe40003800200 */
[----:B------:R-:W-:Y:S01]  /*6750*/  FFMA.FTZ R50, R51, R80, 1.1641532182693481445e-10 ;  /* 0x2f00000033327423 */ /* 0x000fe20000010050 */
[----:B------:R-:W-:Y:S01]  /*6760*/  FMUL.FTZ R49, R49, UR4 ;  /* 0x0000000431317c20 */ /* 0x000fe20008410000 */
[----:B------:R-:W-:-:S03]  /*6770*/  MOV R51, R2 ;  /* 0x0000000200337202 */ /* 0x000fc60000000f00 */
[----:B------:R-:W-:Y:S01]  /*6780*/  FMUL.FTZ R49, R49, R78 ;  /* 0x0000004e31317220 */ /* 0x000fe20000410000 */
[----:B------:R-:W-:Y:S01]  /*6790*/  FSETP.GTU.FTZ.AND P4, PT, R50, R79, PT ;  /* 0x0000004f3200720b */ /* 0x000fe20003f9c000 */
[----:B------:R-:W-:-:S03]  /*67a0*/  IMAD.MOV.U32 R50, RZ, RZ, 0x2 ;  /* 0x00000002ff327424 */ /* 0x000fc600078e00ff */
        /* <DEDUP_REMOVED lines=12> */
.L_x_5699:
        /* <DEDUP_REMOVED lines=12> */
.L_x_5701:
[----:B------:R-:W-:Y:S05]  /*6930*/  BSYNC.RECONVERGENT B2 ;  /* 0x0000000000027941 */ /* 0x000fea0003800200 */
.L_x_5700:
        /* <DEDUP_REMOVED lines=55> */
[----:B------:R-:W-:-:S04]  /*6cb0*/  IMAD.WIDE.U32 R50, R51, -0x326172a9, RZ ;  /* 0xcd9e8d5733327825 */ /* 0x000fc800078e00ff */
[----:B------:R-:W-:Y:S01]  /*6cc0*/  IMAD.MOV.U32 R2, RZ, RZ, R50 ;  /* 0x000000ffff027224 */ /* 0x000fe200078e0032 */
[----:B------:R-:W-:Y:S01]  /*6cd0*/  LOP3.LUT R6, R76, UR5, R51, 0x96, !PT ;  /* 0x000000054c067c12 */ /* 0x000fe2000f8e9633 */
[----:B------:R-:W-:Y:S01]  /*6ce0*/  IMAD.MOV.U32 R51, RZ, RZ, R75 ;  /* 0x000000ffff337224 */ /* 0x000fe200078e004b */
[----:B------:R-:W-:Y:S01]  /*6cf0*/  MOV R75, R4 ;  /* 0x00000004004b7202 */ /* 0x000fe20000000f00 */
[----:B------:R-:W-:-:S07]  /*6d00*/  IMAD.MOV.U32 R50, RZ, RZ, RZ ;  /* 0x000000ffff327224 */ /* 0x000fce00078e00ff */
.L_x_5698:
[----:B------:R-:W-:Y:S05]  /*6d10*/  BSYNC.RECONVERGENT B1 ;  /* 0x0000000000017941 */ /* 0x000fea0003800200 */
.L_x_5697:
        /* <DEDUP_REMOVED lines=23> */
.L_x_5704:
[----:B------:R-:W-:Y:S01]  /*6e90*/  VIADD R9, R9, 0x1 ;  /* 0x0000000109097836 */ /* 0x000fe20000000000 */
[----:B------:R-:W-:Y:S04]  /*6ea0*/  BSSY.RECONVERGENT B2, `(.L_x_5705) ;  /* 0x000000d000027945 */ /* 0x000fe80003800200 */
        /* <DEDUP_REMOVED lines=12> */
.L_x_5706:
[----:B------:R-:W-:Y:S05]  /*6f70*/  BSYNC.RECONVERGENT B2 ;  /* 0x0000000000027941 */ /* 0x000fea0003800200 */
.L_x_5705:
        /* <DEDUP_REMOVED lines=54> */
[----:B------:R-:W-:Y:S01]  /*72e0*/  IMAD.MOV.U32 R54, RZ, RZ, R75 ;  /* 0x000000ffff367224 */ /* 0x000fe200078e004b */
[----:B------:R-:W-:Y:S01]  /*72f0*/  MOV R75, R50 ;  /* 0x00000032004b7202 */ /* 0x000fe20000000f00 */
[----:B------:R-:W-:Y:S01]  /*7300*/  UIADD3 UR5, UPT, UPT, UR8, -0x700cb87f, URZ ;  /* 0x8ff3478108057890 */ /* 0x000fe2000fffe0ff */
[----:B------:R-:W-:-:S04]  /*7310*/  IMAD.WIDE.U32 R50, R2, -0x326172a9, RZ ;  /* 0xcd9e8d5702327825 */ /* 0x000fc800078e00ff */
[----:B------:R-:W-:Y:S01]  /*7320*/  IMAD.MOV.U32 R2, RZ, RZ, R50 ;  /* 0x000000ffff027224 */ /* 0x000fe200078e0032 */
[----:B------:R-:W-:Y:S01]  /*7330*/  LOP3.LUT R6, R4, UR5, R51, 0x96, !PT ;  /* 0x0000000504067c12 */ /* 0x000fe2000f8e9633 */
[----:B------:R-:W-:-:S07]  /*7340*/  IMAD.MOV.U32 R4, RZ, RZ, RZ ;  /* 0x000000ffff047224 */ /* 0x000fce00078e00ff */
.L_x_5703:
[----:B------:R-:W-:Y:S05]  /*7350*/  BSYNC.RECONVERGENT B1 ;  /* 0x0000000000017941 */ /* 0x000fea0003800200 */
.L_x_5702:
[----:B------:R-:W-:Y:S02]  /*7360*/  I2FP.F32.U32 R51, R54 ;  /* 0x0000003600337245 */ /* 0x000fe40000201000 */
[----:B------:R-:W-:Y:S02]  /*7370*/  SHF.L.U32 R73, R73, 0x10, RZ ;  /* 0x0000001049497819 */ /* 0x000fe400000006ff */
[----:B------:R-:W-:Y:S01]  /*7380*/  F2FP.BF16.F32.PACK_AB R50, R49, R48 ;  /* 0x000000303132723e */ /* 0x000fe200000010ff */
[----:B------:R-:W-:Y:S01]  /*7390*/  FFMA.FTZ R80, R51, R80, 1.1641532182693481445e-10 ;  /* 0x2f00000033507423 */ /* 0x000fe20000010050 */
[----:B------:R-:W-:Y:S01]  /*73a0*/  F2FP.BF16.F32.PACK_AB R49, R19, R20 ;  /* 0x000000141331723e */ /* 0x000fe200000010ff */
[----:B------:R-:W-:Y:S01]  /*73b0*/  FMUL.FTZ R73, R73, UR4 ;  /* 0x0000000449497c20 */ /* 0x000fe20008410000 */
[----:B------:R-:W-:Y:S02]  /*73c0*/  F2FP.BF16.F32.PACK_AB R48, R13, R14 ;  /* 0x0000000e0d30723e */ /* 0x000fe400000010ff */
[----:B------:R-:W-:Y:S01]  /*73d0*/  FSETP.GTU.FTZ.AND P6, PT, R80, R79, PT ;  /* 0x0000004f5000720b */ /* 0x000fe20003fdc000 */
[----:B------:R-:W-:-:S05]  /*73e0*/  FMUL.FTZ R73, R73, R78 ;  /* 0x0000004e49497220 */ /* 0x000fca0000410000 */
[----:B------:R-:W-:Y:S02]  /*73f0*/  FSEL R73, R73, RZ, !P6 ;  /* 0x000000ff49497208 */ /* 0x000fe40007000000 */
[----:B------:R-:W-:Y:S02]  /*7400*/  PLOP3.LUT P6, PT, P6, PT, PT, 0x8, 0x80 ;  /* 0x000000000080781c */ /* 0x000fe400037ce170 */
[----:B------:R-:W-:-:S11]  /*7410*/  F2FP.BF16.F32.PACK_AB R51, R73, R53 ;  /* 0x000000354933723e */ /* 0x000fd600000010ff */
.L_x_5666:
[----:B------:R-:W-:Y:S01]  /*7420*/  SEL R54, RZ, 0x1000000, !P6 ;  /* 0x01000000ff367807 */ /* 0x000fe20007000000 */
[----:B------:R-:W-:Y:S01]  /*7430*/  IMAD.MOV.U32 R77, RZ, RZ, R75 ;  /* 0x000000ffff4d7224 */ /* 0x000fe200078e004b */
[----:B------:R-:W-:Y:S01]  /*7440*/  ISETP.NE.AND P6, PT, R52, RZ, PT ;  /* 0x000000ff3400720c */ /* 0x000fe20003fc5270 */
[----:B------:R-:W-:Y:S01]  /*7450*/  VIADD R75, R0, 0x100 ;  /* 0x00000100004b7836 */ /* 0x000fe20000000000 */
[----:B------:R-:W0:Y:S01]  /*7460*/  LDC.64 R52, c[0x0][0x3a8] ;  /* 0x0000ea00ff347b82 */ /* 0x000e220000000a00 */
[----:B------:R-:W-:Y:S02]  /*7470*/  SEL R55, RZ, 0x10000, !P5 ;  /* 0x00010000ff377807 */ /* 0x000fe40006800000 */
[----:B------:R-:W-:Y:S02]  /*7480*/  SEL R78, RZ, 0x100, !P4 ;  /* 0x00000100ff4e7807 */ /* 0x000fe40006000000 */
[----:B------:R-:W-:Y:S02]  /*7490*/  SEL R76, RZ, 0x1000000, !P2 ;  /* 0x01000000ff4c7807 */ /* 0x000fe40005000000 */
[----:B------:R-:W-:-:S02]  /*74a0*/  LOP3.LUT R78, R78, R54, R55, 0xfe, !PT ;  /* 0x000000364e4e7212 */ /* 0x000fc400078efe37 */
[----:B------:R-:W-:Y:S02]  /*74b0*/  SEL R55, RZ, 0x10000, !P1 ;  /* 0x00010000ff377807 */ /* 0x000fe40004800000 */
[----:B------:R-:W-:-:S04]  /*74c0*/  SEL R54, RZ, 0x100, !P0 ;  /* 0x00000100ff367807 */ /* 0x000fc80004000000 */
[----:B------:R-:W-:Y:S02]  /*74d0*/  LOP3.LUT R54, R54, R76, R55, 0xfe, !PT ;  /* 0x0000004c36367212 */ /* 0x000fe400078efe37 */
[----:B------:R-:W-:Y:S01]  /*74e0*/  SEL R55, RZ, 0x1, !P3 ;  /* 0x00000001ff377807 */ /* 0x000fe20005800000 */
[----:B0-----:R-:W-:-:S05]  /*74f0*/  IMAD.WIDE.U32 R52, R0, 0x10, R52 ;  /* 0x0000001000347825 */ /* 0x001fca00078e0034 */
[----:B------:R0:W-:Y:S02]  /*7500*/  STG.E.128 desc[UR6][R52.64], R48 ;  /* 0x0000003034007986 */ /* 0x0001e4000c101d06 */
[----:B0-----:R-:W0:Y:S01]  /*7510*/  LDC.64 R50, c[0x0][0x3b0] ;  /* 0x0000ec00ff327b82 */ /* 0x001e220000000a00 */
[----:B------:R-:W-:Y:S02]  /*7520*/  LOP3.LUT R49, R78, R55, RZ, 0xfc, !PT ;  /* 0x000000374e317212 */ /* 0x000fe400078efcff */
[----:B------:R-:W-:-:S04]  /*7530*/  SEL R55, RZ, 0x1, !P6 ;  /* 0x00000001ff377807 */ /* 0x000fc80007000000 */
[----:B------:R-:W-:Y:S01]  /*7540*/  LOP3.LUT R48, R54, R55, RZ, 0xfc, !PT ;  /* 0x0000003736307212 */ /* 0x000fe200078efcff */
[----:B0-----:R-:W-:-:S05]  /*7550*/  IMAD.WIDE.U32 R50, R0, 0x8, R50 ;  /* 0x0000000800327825 */ /* 0x001fca00078e0032 */
[----:B------:R1:W-:Y:S02]  /*7560*/  STG.E.64 desc[UR6][R50.64], R48 ;  /* 0x0000003032007986 */ /* 0x0003e4000c101b06 */
.L_x_5625:
[----:B------:R-:W-:Y:S05]  /*7570*/  BSYNC.RECONVERGENT B0 ;  /* 0x0000000000007941 */ /* 0x000fea0003800200 */
.L_x_5624:
[----:B------:R-:W-:Y:S01]  /*7580*/  ISETP.GE.U32.AND P0, PT, R10, 0x200, PT ;  /* 0x000002000a00780c */ /* 0x000fe20003f06070 */
[----:B------:R-:W-:Y:S03]  /*7590*/  BSSY.RECONVERGENT B0, `(.L_x_5707) ;  /* 0x0000660000007945 */ /* 0x000fe60003800200 */
[----:B------:R-:W-:-:S09]  /*75a0*/  P2R R125, PR, RZ, 0x1 ;  /* 0x00000001ff7d7803 */ /* 0x000fd20000000000 */
[----:B------:R-:W-:Y:S05]  /*75b0*/  @!P0 BRA `(.L_x_5708) ;  /* 0x0000006400748947 */ /* 0x000fea0003800000 */
[----:B01----:R-:W0:Y:S02]  /*75c0*/  LDC.64 R48, c[0x0][0x390] ;  /* 0x0000e400ff307b82 */ /* 0x003e240000000a00 */
        /* <DEDUP_REMOVED lines=24> */
.L_x_5712:
        /* <DEDUP_REMOVED lines=13> */
.L_x_5714:
[----:B------:R-:W-:Y:S05]  /*7820*/  BSYNC.RECONVERGENT B2 ;  /* 0x0000000000027941 */ /* 0x000fea0003800200 */
.L_x_5713:
        /* <DEDUP_REMOVED lines=60> */
.L_x_5711:
[----:B------:R-:W-:Y:S05]  /*7bf0*/  BSYNC.RECONVERGENT B1 ;  /* 0x0000000000017941 */ /* 0x000fea0003800200 */
.L_x_5710:
[----:B------:R-:W0:Y:S01]  /*7c00*/  LDC R124, c[0x0][0x408] ;  /* 0x00010200ff7c7b82 */ /* 0x000e220000000800 */
[----:B------:R-:W-:Y:S01]  /*7c10*/  I2FP.F32.U32 R4, R11 ;  /* 0x0000000b00047245 */ /* 0x000fe20000201000 */
[----:B------:R-:W-:Y:S01]  /*7c20*/  IMAD.MOV.U32 R22, RZ, RZ, 0x2f800000 ;  /* 0x2f800000ff167424 */ /* 0x000fe200078e00ff */
[----:B-----5:R-:W-:Y:S01]  /*7c30*/  SHF.L.U32 R11, R52, 0x10, RZ ;  /* 0x00000010340b7819 */ /* 0x020fe200000006ff */
[----:B------:R-:W-:Y:S01]  /*7c40*/  BSSY.RECONVERGENT B1, `(.L_x_5715) ;  /* 0x0000063000017945 */ /* 0x000fe20003800200 */
[----:B------:R-:W-:Y:S01]  /*7c50*/  ISETP.NE.AND P1, PT, R21, 0x1, PT ;  /* 0x000000011500780c */ /* 0x000fe20003f25270 */
[----:B------:R-:W-:Y:S01]  /*7c60*/  FFMA.FTZ R4, R4, R22, 1.1641532182693481445e-10 ;  /* 0x2f00000004047423 */ /* 0x000fe20000010016 */
[----:B------:R-:W-:Y:S01]  /*7c70*/  MOV R22, R2 ;  /* 0x0000000200167202 */ /* 0x000fe20000000f00 */
[----:B------:R-:W1:Y:S01]  /*7c80*/  LDC R12, c[0x0][0x404] ;  /* 0x00010100ff0c7b82 */ /* 0x000e620000000800 */
[----:B------:R-:W-:-:S04]  /*7c90*/  FMUL.FTZ R11, R11, UR4 ;  /* 0x000000040b0b7c20 */ /* 0x000fc80008410000 */
[----:B0-----:R-:W-:Y:S01]  /*7ca0*/  FMUL.FTZ R11, R11, R124 ;  /* 0x0000007c0b0b7220 */ /* 0x001fe20000410000 */
[----:B-1----:R-:W-:Y:S01]  /*7cb0*/  FSETP.GTU.FTZ.AND P0, PT, R4, R12, PT ;  /* 0x0000000c0400720b */ /* 0x002fe20003f1c000 */
[----:B------:R-:W-:Y:S01]  /*7cc0*/  IMAD.U32 R12, R48, 0x10000, RZ ;  /* 0x00010000300c7824 */ /* 0x000fe200078e00ff */
[----:B------:R-:W-:Y:S02]  /*7cd0*/  PRMT R4, R52, 0x7632, R4 ;  /* 0x0000763234047816 */ /* 0x000fe40000000004 */
[----:B------:R-:W-:Y:S02]  /*7ce0*/  FSEL R11, R11, RZ, !P0 ;  /* 0x000000ff0b0b7208 */ /* 0x000fe40004000000 */
[----:B------:R-:W-:-:S03]  /*7cf0*/  PLOP3.LUT P0, PT, P0, PT, PT, 0x8, 0x80 ;  /* 0x000000000080781c */ /* 0x000fc6000070e170 */
[----:B------:R-:W-:Y:S01]  /*7d00*/  FADD.FTZ R12, R11, R12 ;  /* 0x0000000c0b0c7221 */ /* 0x000fe20000010000 */
[----:B------:R-:W-:Y:S01]  /*7d10*/  PRMT R11, R48, 0x7632, R11 ;  /* 0x00007632300b7816 */ /* 0x000fe2000000000b */
[----:B------:R-:W-:Y:S01]  /*7d20*/  IMAD.MOV.U32 R48, RZ, RZ, 0x2 ;  /* 0x00000002ff307424 */ /* 0x000fe200078e00ff */
        /* <DEDUP_REMOVED lines=10> */
.L_x_5717:
        /* <DEDUP_REMOVED lines=13> */
.L_x_5719:
[----:B------:R-:W-:Y:S05]  /*7ea0*/  BSYNC.RECONVERGENT B2 ;  /* 0x0000000000027941 */ /* 0x000fea0003800200 */
.L_x_5718:
        /* <DEDUP_REMOVED lines=60> */
.L_x_5716:
[----:B------:R-:W-:Y:S05]  /*8270*/  BSYNC.RECONVERGENT B1 ;  /* 0x0000000000017941 */ /* 0x000fea0003800200 */
.L_x_5715:
[----:B------:R-:W0:Y:S01]  /*8280*/  LDC R82, c[0x0][0x404] ;  /* 0x00010100ff527b82 */ /* 0x000e220000000800 */
[----:B------:R-:W-:Y:S01]  /*8290*/  I2FP.F32.U32 R21, R22 ;  /* 0x0000001600157245 */ /* 0x000fe20000201000 */
[----:B------:R-:W-:Y:S01]  /*82a0*/  IMAD.MOV.U32 R83, RZ, RZ, 0x2f800000 ;  /* 0x2f800000ff537424 */ /* 0x000fe200078e00ff */
[----:B------:R-:W-:Y:S01]  /*82b0*/  ISETP.NE.AND P1, PT, R48, 0x1, PT ;  /* 0x000000013000780c */ /* 0x000fe20003f25270 */
[----:B------:R-:W-:Y:S01]  /*82c0*/  IMAD.U32 R4, R4, 0x10000, RZ ;  /* 0x0001000004047824 */ /* 0x000fe200078e00ff */
[----:B------:R-:W-:Y:S01]  /*82d0*/  BSSY.RECONVERGENT B1, `(.L_x_5720) ;  /* 0x000005e000017945 */ /* 0x000fe20003800200 */
[----:B------:R-:W-:Y:S02]  /*82e0*/  FFMA.FTZ R21, R21, R83, 1.1641532182693481445e-10 ;  /* 0x2f00000015157423 */ /* 0x000fe40000010053 */
[----:B------:R-:W-:Y:S01]  /*82f0*/  FMUL.FTZ R61, R4, UR4 ;  /* 0x00000004043d7c20 */ /* 0x000fe20008410000 */
[----:B------:R-:W-:-:S03]  /*8300*/  SHF.L.U32 R4, R11, 0x10, RZ ;  /* 0x000000100b047819 */ /* 0x000fc600000006ff */
[----:B------:R-:W-:Y:S01]  /*8310*/  FMUL.FTZ R61, R61, R124 ;  /* 0x0000007c3d3d7220 */ /* 0x000fe20000410000 */
[----:B0-----:R-:W-:Y:S01]  /*8320*/  FSETP.GTU.FTZ.AND P0, PT, R21, R82, PT ;  /* 0x000000521500720b */ /* 0x001fe20003f1c000 */
        /* <DEDUP_REMOVED lines=14> */
.L_x_5722:
        /* <DEDUP_REMOVED lines=13> */
.L_x_5724:
[----:B------:R-:W-:Y:S05]  /*84e0*/  BSYNC.RECONVERGENT B2 ;  /* 0x0000000000027941 */ /* 0x000fea0003800200 */
.L_x_5723:
        /* <DEDUP_REMOVED lines=60> */
.L_x_5721:
[----:B------:R-:W-:Y:S05]  /*88b0*/  BSYNC.RECONVERGENT B1 ;  /* 0x0000000000017941 */ /* 0x000fea0003800200 */
.L_x_5720:
[----:B------:R-:W-:Y:S01]  /*88c0*/  I2FP.F32.U32 R21, R21 ;  /* 0x0000001500157245 */ /* 0x000fe20000201000 */
[----:B------:R-:W-:Y:S01]  /*88d0*/  BSSY.RECONVERGENT B1, `(.L_x_5725) ;  /* 0x0000062000017945 */ /* 0x000fe20003800200 */
[----:B------:R-:W-:Y:S01]  /*88e0*/  SHF.L.U32 R22, R53, 0x10, RZ ;  /* 0x0000001035167819 */ /* 0x000fe200000006ff */
[----:B------:R-:W-:Y:S01]  /*88f0*/  IMAD.MOV.U32 R48, RZ, RZ, 0x2 ;  /* 0x00000002ff307424 */ /* 0x000fe200078e00ff */
[----:B------:R-:W-:Y:S01]  /*8900*/  ISETP.NE.AND P2, PT, R4, 0x1, PT ;  /* 0x000000010400780c */ /* 0x000fe20003f45270 */
[----:B------:R-:W-:Y:S02]  /*8910*/  FFMA.FTZ R21, R21, R83, 1.1641532182693481445e-10 ;  /* 0x2f00000015157423 */ /* 0x000fe40000010053 */
[----:B------:R-:W-:Y:S01]  /*8920*/  FMUL.FTZ R61, R22, UR4 ;  /* 0x00000004163d7c20 */ /* 0x000fe20008410000 */
[----:B------:R-:W-:Y:S02]  /*8930*/  IMAD.U32 R22, R49, 0x10000, RZ ;  /* 0x0001000031167824 */ /* 0x000fe400078e00ff */
[----:B------:R-:W-:Y:S01]  /*8940*/  FSETP.GTU.FTZ.AND P1, PT, R21, R82, PT ;  /* 0x000000521500720b */ /* 0x000fe20003f3c000 */
[----:B------:R-:W-:-:S05]  /*8950*/  FMUL.FTZ R61, R61, R124 ;  /* 0x0000007c3d3d7220 */ /* 0x000fca0000410000 */
[----:B------:R-:W-:Y:S02]  /*8960*/  FSEL R21, R61, RZ, !P1 ;  /* 0x000000ff3d157208 */ /* 0x000fe40004800000 */
[----:B------:R-:W-:-:S03]  /*8970*/  PLOP3.LUT P1, PT, P1, PT, PT, 0x8, 0x80 ;  /* 0x000000000080781c */ /* 0x000fc60000f2e170 */
[--C-:B------:R-:W-:Y:S01]  /*8980*/  FADD.FTZ R21, R21, R22.reuse ;  /* 0x0000001615157221 */ /* 0x100fe20000010000 */
[----:B------:R-:W-:Y:S02]  /*8990*/  PRMT R22, R53, 0x7632, R22 ;  /* 0x0000763235167816 */ /* 0x000fe40000000016 */
        /* <DEDUP_REMOVED lines=11> */
.L_x_5727:
[----:B------:R-:W-:Y:S01]  /*8a50*/  VIADD R9, R9, 0x1 ;  /* 0x0000000109097836 */ /* 0x000fe20000000000 */
[----:B------:R-:W-:Y:S04]  /*8a60*/  BSSY.RECONVERGENT B2, `(.L_x_5728) ;  /* 0x000000b000027945 */ /* 0x000fe80003800200 */
        /* <DEDUP_REMOVED lines=10> */
.L_x_5729:
[----:B------:R-:W-:Y:S05]  /*8b10*/  BSYNC.RECONVERGENT B2 ;  /* 0x0000000000027941 */ /* 0x000fea0003800200 */
.L_x_5728:
        /* <DEDUP_REMOVED lines=55> */
[----:B------:R-:W-:-:S03]  /*8e90*/  IMAD.WIDE.U32 R48, R49, -0x326172a9, RZ ;  /* 0xcd9e8d5731307825 */ /* 0x000fc600078e00ff */
[----:B------:R-:W-:Y:S01]  /*8ea0*/  MOV R2, R48 ;  /* 0x0000003000027202 */ /* 0x000fe20000000f00 */
[----:B------:R-:W-:Y:S01]  /*8eb0*/  HFMA2 R48, -RZ, RZ, 0, 0 ;  /* 0x00000000ff307431 */ /* 0x000fe200000001ff */
[----:B------:R-:W-:Y:S01]  /*8ec0*/  LOP3.LUT R6, R78, UR5, R49, 0x96, !PT ;  /* 0x000000054e067c12 */ /* 0x000fe2000f8e9631 */
[----:B------:R-:W-:Y:S02]  /*8ed0*/  IMAD.MOV.U32 R49, RZ, RZ, R76 ;  /* 0x000000ffff317224 */ /* 0x000fe400078e004c */
[----:B------:R-:W-:-:S07]  /*8ee0*/  IMAD.MOV.U32 R76, RZ, RZ, R4 ;  /* 0x000000ffff4c7224 */ /* 0x000fce00078e0004 */
.L_x_5726:
[----:B------:R-:W-:Y:S05]  /*8ef0*/  BSYNC.RECONVERGENT B1 ;  /* 0x0000000000017941 */ /* 0x000fea0003800200 */
.L_x_5725:
[----:B------:R-:W-:Y:S01]  /*8f00*/  I2FP.F32.U32 R4, R49 ;  /* 0x0000003100047245 */ /* 0x000fe20000201000 */
[----:B------:R-:W-:Y:S01]  /*8f10*/  IMAD.U32 R22, R22, 0x10000, RZ ;  /* 0x0001000016167824 */ /* 0x000fe200078e00ff */
[----:B------:R-:W-:Y:S01]  /*8f20*/  ISETP.NE.AND P3, PT, R48, 0x1, PT ;  /* 0x000000013000780c */ /* 0x000fe20003f65270 */
[----:B------:R-:W-:Y:S01]  /*8f30*/  IMAD.U32 R53, R53, 0x10000, RZ ;  /* 0x0001000035357824 */ /* 0x000fe200078e00ff */
        /* <DEDUP_REMOVED lines=19> */
.L_x_5732:
        /* <DEDUP_REMOVED lines=12> */
.L_x_5734:
[----:B------:R-:W-:Y:S05]  /*9130*/  BSYNC.RECONVERGENT B2 ;  /* 0x0000000000027941 */ /* 0x000fea0003800200 */
.L_x_5733:
[----:B------:R-:W-:Y:S01]  /*9140*/  IMAD.WIDE.U32 R48, R9, -0x2daee0ad, RZ ;  /* 0xd2511f5309307825 */ /* 0x000fe200078e00ff */
[----:B------:R-:W-:-:S03]  /*9150*/  UIADD3 UR5, UPT, UPT, UR8, -0x61c88647, URZ ;  /* 0x9e3779b908057890 */ /* 0x000fc6000fffe0ff */
[----:B------:R-:W-:Y:S01]  /*9160*/  IMAD.WIDE.U32 R78, R7, -0x326172a9, RZ ;  /* 0xcd9e8d57074e7825 */ /* 0x000fe200078e00ff */
[----:B------:R-:W-:-:S03]  /*9170*/  LOP3.LUT R4, R3, UR9, R49, 0x96, !PT ;  /* 0x0000000903047c12 */ /* 0x000fc6000f8e9631 */
[----:B------:R-:W-:Y:S01]  /*9180*/  IMAD.MOV.U32 R61, RZ, RZ, RZ ;  /* 0x000000ffff3d7224 */ /* 0x000fe200078e00ff */
        /* <DEDUP_REMOVED lines=55> */
[----:B------:R-:W-:-:S07]  /*9500*/  MOV R76, R4 ;  /* 0x00000004004c7202 */ /* 0x000fce0000000f00 */
.L_x_5731:
[----:B------:R-:W-:Y:S05]  /*9510*/  BSYNC.RECONVERGENT B1 ;  /* 0x0000000000017941 */ /* 0x000fea0003800200 */
.L_x_5730:
        /* <DEDUP_REMOVED lines=9> */
[----:B------:R-:W-:-:S03]  /*95b0*/  IMAD.MOV.U32 R4, RZ, RZ, 0x2 ;  /* 0x00000002ff047424 */ /* 0x000fc600078e00ff */
[----:B------:R-:W-:Y:S02]  /*95c0*/  FSEL R48, R49, RZ, !P3 ;  /* 0x000000ff31307208 */ /* 0x000fe40005800000 */
[C---:B------:R-:W-:Y:S02]  /*95d0*/  SHF.L.U32 R49, R50.reuse, 0x10, RZ ;  /* 0x0000001032317819 */ /* 0x040fe400000006ff */
[----:B------:R-:W-:Y:S02]  /*95e0*/  PRMT R50, R50, 0x7632, R50 ;  /* 0x0000763232327816 */ /* 0x000fe40000000032 */
[----:B------:R-:W-:Y:S01]  /*95f0*/  PLOP3.LUT P3, PT, P3, PT, PT, 0x8, 0x80 ;  /* 0x000000000080781c */ /* 0x000fe20001f6e170 */
[--C-:B------:R-:W-:Y:S01]  /*9600*/  FADD.FTZ R48, R48, R49.reuse ;  /* 0x0000003130307221 */ /* 0x100fe20000010000 */
[----:B------:R-:W-:-:S04]  /*9610*/  PRMT R49, R54, 0x7632, R49 ;  /* 0x0000763236317816 */ /* 0x000fc80000000031 */
        /* <DEDUP_REMOVED lines=10> */
.L_x_5737:
        /* <DEDUP_REMOVED lines=12> */
.L_x_5739:
[----:B------:R-:W-:Y:S05]  /*9780*/  BSYNC.RECONVERGENT B2 ;  /* 0x0000000000027941 */ /* 0x000fea0003800200 */
.L_x_5738:
[----:B------:R-:W-:Y:S01]  /*9790*/  IMAD.WIDE.U32 R80, R9, -0x2daee0ad, RZ ;  /* 0xd2511f5309507825 */ /* 0x000fe200078e00ff */
[----:B------:R-:W-:Y:S01]  /*97a0*/  UIADD3 UR5, UPT, UPT, UR8, -0x61c88647, URZ ;  /* 0x9e3779b908057890 */ /* 0x000fe2000fffe0ff */
[----:B------:R-:W-:Y:S02]  /*97b0*/  MOV R53, R76 ;  /* 0x0000004c00357202 */ /* 0x000fe40000000f00 */
        /* <DEDUP_REMOVED lines=54> */
[----:B------:R-:W-:-:S04]  /*9b20*/  IMAD.WIDE.U32 R78, R2, -0x326172a9, RZ ;  /* 0xcd9e8d57024e7825 */ /* 0x000fc800078e00ff */
[----:B------:R-:W-:Y:S01]  /*9b30*/  IMAD.MOV.U32 R2, RZ, RZ, R78 ;  /* 0x000000ffff027224 */ /* 0x000fe200078e004e */
[----:B------:R-:W-:Y:S01]  /*9b40*/  LOP3.LUT R6, R4, UR5, R79, 0x96, !PT ;  /* 0x0000000504067c12 */ /* 0x000fe2000f8e964f */
[----:B------:R-:W-:-:S07]  /*9b50*/  HFMA2 R4, -RZ, RZ, 0, 0 ;  /* 0x00000000ff047431 */ /* 0x000fce00000001ff */
.L_x_5736:
[----:B------:R-:W-:Y:S05]  /*9b60*/  BSYNC.RECONVERGENT B1 ;  /* 0x0000000000017941 */ /* 0x000fea0003800200 */
.L_x_5735:
        /* <DEDUP_REMOVED lines=24> */
.L_x_5742:
        /* <DEDUP_REMOVED lines=12> */
.L_x_5744:
[----:B------:R-:W-:Y:S05]  /*9db0*/  BSYNC.RECONVERGENT B2 ;  /* 0x0000000000027941 */ /* 0x000fea0003800200 */
.L_x_5743:
        /* <DEDUP_REMOVED lines=61> */
.L_x_5741:
[----:B------:R-:W-:Y:S05]  /*a190*/  BSYNC.RECONVERGENT B1 ;  /* 0x0000000000017941 */ /* 0x000fea0003800200 */
.L_x_5740:
[----:B------:R-:W-:Y:S01]  /*a1a0*/  I2FP.F32.U32 R4, R50 ;  /* 0x0000003200047245 */ /* 0x000fe20000201000 */
[----:B------:R-:W-:Y:S01]  /*a1b0*/  BSSY.RECONVERGENT B1, `(.L_x_5745) ;  /* 0x0000065000017945 */ /* 0x000fe20003800200 */
[----:B------:R-:W-:Y:S02]  /*a1c0*/  ISETP.NE.AND P6, PT, R78, 0x1, PT ;  /* 0x000000014e00780c */ /* 0x000fe40003fc5270 */
[----:B------:R-:W-:Y:S01]  /*a1d0*/  PRMT R71, R55, 0x7632, R71 ;  /* 0x0000763237477816 */ /* 0x000fe20000000047 */
[----:B------:R-:W-:Y:S01]  /*a1e0*/  FFMA.FTZ R4, R4, R83, 1.1641532182693481445e-10 ;  /* 0x2f00000004047423 */ /* 0x000fe20000010053 */
[----:B------:R-:W-:Y:S02]  /*a1f0*/  PRMT R77, R51, 0x7632, R77 ;  /* 0x00007632334d7816 */ /* 0x000fe4000000004d */
[----:B------:R-:W-:Y:S02]  /*a200*/  MOV R54, R2 ;  /* 0x0000000200367202 */ /* 0x000fe40000000f00 */
[----:B------:R-:W-:-:S02]  /*a210*/  FSETP.GTU.FTZ.AND P5, PT, R4, R82, PT ;  /* 0x000000520400720b */ /* 0x000fc40003fbc000 */
[----:B------:R-:W-:-:S05]  /*a220*/  SHF.L.U32 R4, R55, 0x10, RZ ;  /* 0x0000001037047819 */ /* 0x000fca00000006ff */
[----:B------:R-:W-:Y:S01]  /*a230*/  FMUL.FTZ R53, R4, UR4 ;  /* 0x0000000404357c20 */ /* 0x000fe20008410000 */
[----:B------:R-:W-:-:S03]  /*a240*/  IMAD.U32 R4, R51, 0x10000, RZ ;  /* 0x0001000033047824 */ /* 0x000fc600078e00ff */
[----:B------:R-:W-:-:S05]  /*a250*/  FMUL.FTZ R53, R53, R124 ;  /* 0x0000007c35357220 */ /* 0x000fca0000410000 */
[----:B------:R-:W-:Y:S02]  /*a260*/  FSEL R53, R53, RZ, !P5 ;  /* 0x000000ff35357208 */ /* 0x000fe40006800000 */
[----:B------:R-:W-:-:S03]  /*a270*/  PLOP3.LUT P5, PT, P5, PT, PT, 0x8, 0x80 ;  /* 0x000000000080781c */ /* 0x000fc60002fae170 */
[----:B------:R-:W-:Y:S01]  /*a280*/  FADD.FTZ R53, R53, R4 ;  /* 0x0000000435357221 */ /* 0x000fe20000010000 */
[----:B------:R-:W-:-:S03]  /*a290*/  IMAD.MOV.U32 R4, RZ, RZ, 0x2 ;  /* 0x00000002ff047424 */ /* 0x000fc600078e00ff */
        /* <DEDUP_REMOVED lines=10> */
.L_x_5747:
[----:B------:R-:W-:Y:S01]  /*a340*/  IADD3 R9, PT, PT, R9, 0x1, RZ ;  /* 0x0000000109097810 */ /* 0x000fe20007ffe0ff */
[----:B------:R-:W-:Y:S03]  /*a350*/  BSSY.RECONVERGENT B2, `(.L_x_5748) ;  /* 0x000000d000027945 */ /* 0x000fe60003800200 */
[----:B------:R-:W-:-:S13]  /*a360*/  ISETP.NE.AND P6, PT, R9, RZ, PT ;  /* 0x000000ff0900720c */ /* 0x000fda0003fc5270 */
        /* <DEDUP_REMOVED lines=11> */
.L_x_5749:
[----:B------:R-:W-:Y:S05]  /*a420*/  BSYNC.RECONVERGENT B2 ;  /* 0x0000000000027941 */ /* 0x000fea0003800200 */
.L_x_5748:
        /* <DEDUP_REMOVED lines=55> */
[----:B------:R-:W-:Y:S01]  /*a7a0*/  UIADD3 UR5, UPT, UPT, UR8, -0x700cb87f, URZ ;  /* 0x8ff3478108057890 */ /* 0x000fe2000fffe0ff */
[----:B------:R-:W-:Y:S02]  /*a7b0*/  IMAD.MOV.U32 R76, RZ, RZ, R50 ;  /* 0x000000ffff4c7224 */ /* 0x000fe400078e0032 */
[----:B------:R-:W-:-:S05]  /*a7c0*/  IMAD.WIDE.U32 R50, R2, -0x326172a9, RZ ;  /* 0xcd9e8d5702327825 */ /* 0x000fca00078e00ff */
[----:B------:R-:W-:Y:S01]  /*a7d0*/  LOP3.LUT R6, R4, UR5, R51, 0x96, !PT ;  /* 0x0000000504067c12 */ /* 0x000fe2000f8e9633 */
[----:B------:R-:W-:Y:S01]  /*a7e0*/  IMAD.MOV.U32 R4, RZ, RZ, RZ ;  /* 0x000000ffff047224 */ /* 0x000fe200078e00ff */
[----:B------:R-:W-:-:S07]  /*a7f0*/  MOV R2, R50 ;  /* 0x0000003200027202 */ /* 0x000fce0000000f00 */
.L_x_5746:
[----:B------:R-:W-:Y:S05]  /*a800*/  BSYNC.RECONVERGENT B1 ;  /* 0x0000000000017941 */ /* 0x000fea0003800200 */
.L_x_5745:
[----:B------:R-:W-:Y:S01]  /*a810*/  I2FP.F32.U32 R50, R54 ;  /* 0x0000003600327245 */ /* 0x000fe20000201000 */
[----:B------:R-:W-:Y:S01]  /*a820*/  IMAD.U32 R71, R71, 0x10000, RZ ;  /* 0x0001000047477824 */ /* 0x000fe200078e00ff */
[----:B------:R-:W-:-:S03]  /*a830*/  SHF.L.U32 R54, R77, 0x10, RZ ;  /* 0x000000104d367819 */ /* 0x000fc600000006ff */
[----:B------:R-:W-:Y:S01]  /*a840*/  FFMA.FTZ R50, R50, R83, 1.1641532182693481445e-10 ;  /* 0x2f00000032327423 */ /* 0x000fe20000010053 */
[----:B------:R-:W-:-:S04]  /*a850*/  FMUL.FTZ R71, R71, UR4 ;  /* 0x0000000447477c20 */ /* 0x000fc80008410000 */
[----:B------:R-:W-:Y:S01]  /*a860*/  FMUL.FTZ R71, R71, R124 ;  /* 0x0000007c47477220 */ /* 0x000fe20000410000 */
[----:B------:R-:W-:Y:S02]  /*a870*/  FSETP.GTU.FTZ.AND P6, PT, R50, R82, PT ;  /* 0x000000523200720b */ /* 0x000fe40003fdc000 */
[----:B------:R-:W-:Y:S02]  /*a880*/  F2FP.BF16.F32.PACK_AB R50, R49, R48 ;  /* 0x000000303132723e */ /* 0x000fe400000010ff */
[----:B------:R-:W-:Y:S02]  /*a890*/  FSEL R71, R71, RZ, !P6 ;  /* 0x000000ff47477208 */ /* 0x000fe40007000000 */
[----:B------:R-:W-:Y:S02]  /*a8a0*/  PLOP3.LUT P6, PT, P6, PT, PT, 0x8, 0x80 ;  /* 0x000000000080781c */ /* 0x000fe400037ce170 */
[----:B------:R-:W-:Y:S01]  /*a8b0*/  F2FP.BF16.F32.PACK_AB R49, R22, R21 ;  /* 0x000000151631723e */ /* 0x000fe200000010ff */
[----:B------:R-:W-:Y:S01]  /*a8c0*/  FADD.FTZ R71, R71, R54 ;  /* 0x0000003647477221 */ /* 0x000fe20000010000 */
[----:B------:R-:W-:-:S04]  /*a8d0*/  F2FP.BF16.F32.PACK_AB R48, R11, R12 ;  /* 0x0000000c0b30723e */ /* 0x000fc800000010ff */
[----:B------:R-:W-:Y:S01]  /*a8e0*/  F2FP.BF16.F32.PACK_AB R51, R71, R53 ;  /* 0x000000354733723e */ /* 0x000fe200000010ff */
[----:B------:R-:W-:Y:S06]  /*a8f0*/  BRA `(.L_x_5750) ;  /* 0x0000003000507947 */ /* 0x000fec0003800000 */
.L_x_5709:
        /* <DEDUP_REMOVED lines=16> */
.L_x_5753:
        /* <DEDUP_REMOVED lines=13> */
.L_x_5755:
[----:B------:R-:W-:Y:S05]  /*aad0*/  BSYNC.RECONVERGENT B2 ;  /* 0x0000000000027941 */ /* 0x000fea0003800200 */
.L_x_5754:
        /* <DEDUP_REMOVED lines=60> */
.L_x_5752:
[----:B------:R-:W-:Y:S05]  /*aea0*/  BSYNC.RECONVERGENT B1 ;  /* 0x0000000000017941 */ /* 0x000fea0003800200 */
.L_x_5751:
[----:B------:R-:W0:Y:S01]  /*aeb0*/  LDC R80, c[0x0][0x404] ;  /* 0x00010100ff507b82 */ /* 0x000e220000000800 */
[----:B------:R-:W-:Y:S01]  /*aec0*/  HFMA2 R81, -RZ, RZ, 0.1171875, 0 ;  /* 0x2f800000ff517431 */ /* 0x000fe200000001ff */
[----:B------:R-:W-:Y:S01]  /*aed0*/  I2FP.F32.U32 R4, R11 ;  /* 0x0000000b00047245 */ /* 0x000fe20000201000 */
[----:B-----5:R-:W-:Y:S01]  /*aee0*/  IMAD.U32 R12, R52, 0x10000, RZ ;  /* 0x00010000340c7824 */ /* 0x020fe200078e00ff */
[----:B------:R-:W-:Y:S01]  /*aef0*/  ISETP.NE.AND P1, PT, R21, 0x1, PT ;  /* 0x000000011500780c */ /* 0x000fe20003f25270 */
[----:B------:R-:W-:Y:S01]  /*af00*/  BSSY.RECONVERGENT B1, `(.L_x_5756) ;  /* 0x000005f000017945 */ /* 0x000fe20003800200 */
[----:B------:R-:W-:Y:S02]  /*af10*/  IMAD.MOV.U32 R48, RZ, RZ, 0x2 ;  /* 0x00000002ff307424 */ /* 0x000fe400078e00ff */
[----:B------:R-:W-:Y:S01]  /*af20*/  FMUL.FTZ R12, R12, UR4 ;  /* 0x000000040c0c7c20 */ /* 0x000fe20008410000 */
[----:B------:R-:W1:Y:S01]  /*af30*/  LDC R77, c[0x0][0x408] ;  /* 0x00010200ff4d7b82 */ /* 0x000e620000000800 */
[----:B------:R-:W-:Y:S01]  /*af40*/  FFMA.FTZ R11, R4, R81, 1.1641532182693481445e-10 ;  /* 0x2f000000040b7423 */ /* 0x000fe20000010051 */
[----:B------:R-:W-:-:S04]  /*af50*/  PRMT R4, R52, 0x7632, R4 ;  /* 0x0000763234047816 */ /* 0x000fc80000000004 */
[----:B0-----:R-:W-:Y:S02]  /*af60*/  FSETP.GTU.FTZ.AND P0, PT, R11, R80, PT ;  /* 0x000000500b00720b */ /* 0x001fe40003f1c000 */
[----:B------:R-:W-:Y:S02]  /*af70*/  MOV R11, R2 ;  /* 0x00000002000b7202 */ /* 0x000fe40000000f00 */
        /* <DEDUP_REMOVED lines=13> */
.L_x_5758:
        /* <DEDUP_REMOVED lines=13> */
.L_x_5760:
[----:B------:R-:W-:Y:S05]  /*b120*/  BSYNC.RECONVERGENT B2 ;  /* 0x0000000000027941 */ /* 0x000fea0003800200 */
.L_x_5759:
        /* <DEDUP_REMOVED lines=54> */
[----:B------:R-:W-:Y:S01]  /*b490*/  IMAD.WIDE.U32 R48, R49, -0x2daee0ad, RZ ;  /* 0xd2511f5331307825 */ /* 0x000fe200078e00ff */
[----:B------:R-:W-:Y:S01]  /*b4a0*/  UIADD3 UR5, UPT, UPT, UR9, -0x695add53, URZ ;  /* 0x96a522ad09057890 */ /* 0x000fe2000fffe0ff */
[----:B------:R-:W-:Y:S02]  /*b4b0*/  MOV R2, R78 ;  /* 0x0000004e00027202 */ /* 0x000fe40000000f00 */
[----:B------:R-:W-:Y:S02]  /*b4c0*/  IMAD.MOV.U32 R76, RZ, RZ, R48 ;  /* 0x000000ffff4c7224 */ /* 0x000fe400078e0030 */
[----:B------:R-:W-:Y:S01]  /*b4d0*/  HFMA2 R48, -RZ, RZ, 0, 0 ;  /* 0x00000000ff307431 */ /* 0x000fe200000001ff */
[----:B------:R-:W-:-:S07]  /*b4e0*/  LOP3.LUT R5, R50, UR5, R49, 0x96, !PT ;  /* 0x0000000532057c12 */ /* 0x000fce000f8e9631 */
.L_x_5757:
[----:B------:R-:W-:Y:S05]  /*b4f0*/  BSYNC.RECONVERGENT B1 ;  /* 0x0000000000017941 */ /* 0x000fea0003800200 */
.L_x_5756:
[----:B------:R-:W-:Y:S01]  /*b500*/  ISETP.NE.AND P2, PT, R48, 0x1, PT ;  /* 0x000000013000780c */ /* 0x000fe20003f45270 */
[----:B------:R-:W-:Y:S01]  /*b510*/  IMAD.U32 R4, R4, 0x10000, RZ ;  /* 0x0001000004047824 */ /* 0x000fe200078e00ff */
[----:B------:R-:W-:Y:S01]  /*b520*/  I2FP.F32.U32 R22, R11 ;  /* 0x0000000b00167245 */ /* 0x000fe20000201000 */
[----:B------:R-:W-:Y:S01]  /*b530*/  BSSY.RECONVERGENT B1, `(.L_x_5761) ;  /* 0x000005c000017945 */ /* 0x000fe20003800200 */
[----:B------:R-:W-:Y:S02]  /*b540*/  IMAD.MOV.U32 R49, RZ, RZ, 0x2 ;  /* 0x00000002ff317424 */ /* 0x000fe400078e00ff */
[----:B------:R-:W-:Y:S01]  /*b550*/  FMUL.FTZ R4, R4, UR4 ;  /* 0x0000000404047c20 */ /* 0x000fe20008410000 */
[----:B------:R-:W-:Y:S01]  /*b560*/  MOV R21, R2 ;  /* 0x0000000200157202 */ /* 0x000fe20000000f00 */
[----:B------:R-:W-:Y:S02]  /*b570*/  FFMA.FTZ R11, R22, R81, 1.1641532182693481445e-10 ;  /* 0x2f000000160b7423 */ /* 0x000fe40000010051 */
[----:B------:R-:W-:-:S03]  /*b580*/  FMUL.FTZ R4, R4, R77 ;  /* 0x0000004d04047220 */ /* 0x000fc60000410000 */
[----:B------:R-:W-:-:S04]  /*b590*/  FSETP.GTU.FTZ.AND P1, PT, R11, R80, PT ;  /* 0x000000500b00720b */ /* 0x000fc80003f3c000 */
[----:B------:R-:W-:Y:S02]  /*b5a0*/  PLOP3.LUT P0, PT, P1, PT, PT, 0x8, 0x80 ;  /* 0x000000000080781c */ /* 0x000fe40000f0e170 */
[----:B------:R-:W-:Y:S01]  /*b5b0*/  FSEL R11, R4, RZ, !P1 ;  /* 0x000000ff040b7208 */ /* 0x000fe20004800000 */
        /* <DEDUP_REMOVED lines=9> */
.L_x_5763:
        /* <DEDUP_REMOVED lines=13> */
.L_x_5765:
[----:B------:R-:W-:Y:S05]  /*b720*/  BSYNC.RECONVERGENT B2 ;  /* 0x0000000000027941 */ /* 0x000fea0003800200 */
.L_x_5764:
        /* <DEDUP_REMOVED lines=49> */
[----:B------:R-:W-:Y:S01]  /*ba40*/  HFMA2 R49, -RZ, RZ, 0, 0 ;  /* 0x00000000ff317431 */ /* 0x000fe200000001ff */
        /* <DEDUP_REMOVED lines=8> */
[----:B------:R-:W-:Y:S01]  /*bad0*/  LOP3.LUT R5, R48, UR5, R5, 0x96, !PT ;  /* 0x0000000530057c12 */ /* 0x000fe2000f8e9605 */
[----:B------:R-:W-:-:S07]  /*bae0*/  IMAD.MOV.U32 R76, RZ, RZ, R4 ;  /* 0x000000ffff4c7224 */ /* 0x000fce00078e0004 */
.L_x_5762:
[----:B------:R-:W-:Y:S05]  /*baf0*/  BSYNC.RECONVERGENT B1 ;  /* 0x0000000000017941 */ /* 0x000fea0003800200 */
.L_x_5761:
        /* <DEDUP_REMOVED lines=8> */
[----:B------:R-:W-:Y:S01]  /*bb80*/  FSETP.GTU.FTZ.AND P2, PT, R21, R80, PT ;  /* 0x000000501500720b */ /* 0x000fe20003f5c000 */
[----:B------:R-:W-:Y:S01]  /*bb90*/  FMUL.FTZ R21, R22, R77 ;  /* 0x0000004d16157220 */ /* 0x000fe20000410000 */
[----:B------:R-:W-:Y:S02]  /*bba0*/  PRMT R22, R53, 0x7632, R22 ;  /* 0x0000763235167816 */ /* 0x000fe40000000016 */
        /* <DEDUP_REMOVED lines=11> */
.L_x_5768:
        /* <DEDUP_REMOVED lines=13> */
.L_x_5770:
[----:B------:R-:W-:Y:S05]  /*bd30*/  BSYNC.RECONVERGENT B2 ;  /* 0x0000000000027941 */ /* 0x000fea0003800200 */
.L_x_5769:
        /* <DEDUP_REMOVED lines=56> */
[----:B------:R-:W-:Y:S01]  /*c0c0*/  HFMA2 R50, -RZ, RZ, 0, 0 ;  /* 0x00000000ff327431 */ /* 0x000fe200000001ff */
[----:B------:R-:W-:Y:S01]  /*c0d0*/  LOP3.LUT R5, R48, UR5, R5, 0x96, !PT ;  /* 0x0000000530057c12 */ /* 0x000fe2000f8e9605 */
[----:B------:R-:W-:Y:S02]  /*c0e0*/  IMAD.MOV.U32 R48, RZ, RZ, R76 ;  /* 0x000000ffff307224 */ /* 0x000fe400078e004c */
[----:B------:R-:W-:-:S07]  /*c0f0*/  IMAD.MOV.U32 R76, RZ, RZ, R4 ;  /* 0x000000ffff4c7224 */ /* 0x000fce00078e0004 */
.L_x_5767:
[----:B------:R-:W-:Y:S05]  /*c100*/  BSYNC.RECONVERGENT B1 ;  /* 0x0000000000017941 */ /* 0x000fea0003800200 */
.L_x_5766:
        /* <DEDUP_REMOVED lines=21> */
.L_x_5773:
        /* <DEDUP_REMOVED lines=13> */
.L_x_5775:
[----:B------:R-:W-:Y:S05]  /*c330*/  BSYNC.RECONVERGENT B2 ;  /* 0x0000000000027941 */ /* 0x000fea0003800200 */
.L_x_5774:
        /* <DEDUP_REMOVED lines=55> */
[----:B------:R-:W-:Y:S01]  /*c6b0*/  MOV R2, R4 ;  /* 0x0000000400027202 */ /* 0x000fe20000000f00 */
[----:B------:R-:W-:-:S05]  /*c6c0*/  IMAD.WIDE.U32 R4, R49, -0x2daee0ad, RZ ;  /* 0xd2511f5331047825 */ /* 0x000fca00078e00ff */
[----:B------:R-:W-:Y:S01]  /*c6d0*/  LOP3.LUT R5, R48, UR5, R5, 0x96, !PT ;  /* 0x0000000530057c12 */ /* 0x000fe2000f8e9605 */
[----:B------:R-:W-:Y:S02]  /*c6e0*/  IMAD.MOV.U32 R48, RZ, RZ, R76 ;  /* 0x000000ffff307224 */ /* 0x000fe400078e004c */
[----:B------:R-:W-:-:S07]  /*c6f0*/  IMAD.MOV.U32 R76, RZ, RZ, R4 ;  /* 0x000000ffff4c7224 */ /* 0x000fce00078e0004 */
.L_x_5772:
[----:B------:R-:W-:Y:S05]  /*c700*/  BSYNC.RECONVERGENT B1 ;  /* 0x0000000000017941 */ /* 0x000fea0003800200 */
.L_x_5771:
[----:B------:R-:W-:Y:S01]  /*c710*/  I2FP.F32.U32 R4, R48 ;  /* 0x0000003000047245 */ /* 0x000fe20000201000 */
[----:B------:R-:W-:Y:S01]  /*c720*/  IMAD.U32 R48, R54, 0x10000, RZ ;  /* 0x0001000036307824 */ /* 0x000fe200078e00ff */
[----:B------:R-:W-:Y:S01]  /*c730*/  ISETP.NE.AND P4, PT, R51, 0x1, PT ;  /* 0x000000013300780c */ /* 0x000fe20003f85270 */
[----:B------:R-:W-:Y:S01]  /*c740*/  BSSY.RECONVERGENT B1, `(.L_x_5776) ;  /* 0x000005e000017945 */ /* 0x000fe20003800200 */
[----:B------:R-:W-:Y:S01]  /*c750*/  MOV R50, R2 ;  /* 0x0000000200327202 */ /* 0x000fe20000000f00 */
[----:B------:R-:W-:Y:S01]  /*c760*/  FFMA.FTZ R49, R4, R81, 1.1641532182693481445e-10 ;  /* 0x2f00000004317423 */ /* 0x000fe20000010051 */
[----:B------:R-:W-:Y:S01]  /*c770*/  FMUL.FTZ R48, R48, UR4 ;  /* 0x0000000430307c20 */ /* 0x000fe20008410000 */
[----:B------:R-:W-:-:S03]  /*c780*/  IMAD.MOV.U32 R4, RZ, RZ, 0x2 ;  /* 0x00000002ff047424 */ /* 0x000fc600078e00ff */
[----:B------:R-:W-:Y:S01]  /*c790*/  FMUL.FTZ R48, R48, R77 ;  /* 0x0000004d30307220 */ /* 0x000fe20000410000 */
[----:B------:R-:W-:Y:S02]  /*c7a0*/  FSETP.GTU.FTZ.AND P3, PT, R49, R80, PT ;  /* 0x000000503100720b */ /* 0x000fe40003f7c000 */
[----:B------:R-:W-:Y:S02]  /*c7b0*/  PRMT R49, R54, 0x7632, R49 ;  /* 0x0000763236317816 */ /* 0x000fe40000000031 */
        /* <DEDUP_REMOVED lines=12> */
.L_x_5778:
        /* <DEDUP_REMOVED lines=12> */
.L_x_5780:
[----:B------:R-:W-:Y:S05]  /*c940*/  BSYNC.RECONVERGENT B2 ;  /* 0x0000000000027941 */ /* 0x000fea0003800200 */
.L_x_5779:
        /* <DEDUP_REMOVED lines=54> */
[----:B------:R-:W-:Y:S01]  /*ccb0*/  IMAD.WIDE.U32 R50, R51, -0x326172a9, RZ ;  /* 0xcd9e8d5733327825 */ /* 0x000fe200078e00ff */
[----:B------:R-:W-:-:S03]  /*ccc0*/  UIADD3 UR5, UPT, UPT, UR8, -0x700cb87f, URZ ;  /* 0x8ff3478108057890 */ /* 0x000fc6000fffe0ff */
[----:B------:R-:W-:Y:S02]  /*ccd0*/  IMAD.MOV.U32 R2, RZ, RZ, R50 ;  /* 0x000000ffff027224 */ /* 0x000fe400078e0032 */
[----:B------:R-:W-:Y:S01]  /*cce0*/  IMAD.MOV.U32 R50, RZ, RZ, R76 ;  /* 0x000000ffff327224 */ /* 0x000fe200078e004c */
[----:B------:R-:W-:Y:S01]  /*ccf0*/  MOV R76, R4 ;  /* 0x00000004004c7202 */ /* 0x000fe20000000f00 */
[----:B------:R-:W-:Y:S01]  /*cd00*/  IMAD.MOV.U32 R4, RZ, RZ, RZ ;  /* 0x000000ffff047224 */ /* 0x000fe200078e00ff */
[----:B------:R-:W-:-:S07]  /*cd10*/  LOP3.LUT R6, R78, UR5, R51, 0x96, !PT ;  /* 0x000000054e067c12 */ /* 0x000fce000f8e9633 */
.L_x_5777:
[----:B------:R-:W-:Y:S05]  /*cd20*/  BSYNC.RECONVERGENT B1 ;  /* 0x0000000000017941 */ /* 0x000fea0003800200 */
.L_x_5776:
        /* <DEDUP_REMOVED lines=8> */
[----:B------:R-:W-:-:S04]  /*cdb0*/  FSETP.GTU.FTZ.AND P4, PT, R49, R80, PT ;  /* 0x000000503100720b */ /* 0x000fc80003f9c000 */
[----:B------:R-:W-:Y:S01]  /*cdc0*/  FSEL R49, R50, RZ, !P4 ;  /* 0x000000ff32317208 */ /* 0x000fe20006000000 */
[----:B------:R-:W-:Y:S01]  /*cdd0*/  HFMA2 R50, -RZ, RZ, 0, 1.1920928955078125e-07 ;  /* 0x00000002ff327431 */ /* 0x000fe200000001ff */
        /* <DEDUP_REMOVED lines=11> */
.L_x_5783:
        /* <DEDUP_REMOVED lines=12> */
.L_x_5785:
[----:B------:R-:W-:Y:S05]  /*cf50*/  BSYNC.RECONVERGENT B2 ;  /* 0x0000000000027941 */ /* 0x000fea0003800200 */
.L_x_5784:
        /* <DEDUP_REMOVED lines=61> */
.L_x_5782:
[----:B------:R-:W-:Y:S05]  /*d330*/  BSYNC.RECONVERGENT B1 ;  /* 0x0000000000017941 */ /* 0x000fea0003800200 */
.L_x_5781:
[----:B------:R-:W-:Y:S01]  /*d340*/  I2FP.F32.U32 R4, R53 ;  /* 0x0000003500047245 */ /* 0x000fe20000201000 */
[----:B------:R-:W-:Y:S01]  /*d350*/  BSSY.RECONVERGENT B1, `(.L_x_5786) ;  /* 0x0000062000017945 */ /* 0x000fe20003800200 */
[C---:B------:R-:W-:Y:S01]  /*d360*/  SHF.L.U32 R53, R55.reuse, 0x10, RZ ;  /* 0x0000001037357819 */ /* 0x040fe200000006ff */
[----:B------:R-:W-:Y:S01]  /*d370*/  IMAD.MOV.U32 R54, RZ, RZ, R2 ;  /* 0x000000ffff367224 */ /* 0x000fe200078e0002 */
[----:B------:R-:W-:Y:S01]  /*d380*/  ISETP.NE.AND P6, PT, R50, 0x1, PT ;  /* 0x000000013200780c */ /* 0x000fe20003fc5270 */
[----:B------:R-:W-:Y:S01]  /*d390*/  FFMA.FTZ R51, R4, R81, 1.1641532182693481445e-10 ;  /* 0x2f00000004337423 */ /* 0x000fe20000010051 */
[----:B------:R-:W-:Y:S01]  /*d3a0*/  PRMT R71, R55, 0x7632, R71 ;  /* 0x0000763237477816 */ /* 0x000fe20000000047 */
[----:B------:R-:W-:-:S03]  /*d3b0*/  FMUL.FTZ R4, R53, UR4 ;  /* 0x0000000435047c20 */ /* 0x000fc60008410000 */
[----:B------:R-:W-:Y:S01]  /*d3c0*/  FSETP.GTU.FTZ.AND P5, PT, R51, R80, PT ;  /* 0x000000503300720b */ /* 0x000fe20003fbc000 */
[----:B------:R-:W-:-:S05]  /*d3d0*/  FMUL.FTZ R4, R4, R77 ;  /* 0x0000004d04047220 */ /* 0x000fca0000410000 */
[----:B------:R-:W-:Y:S01]  /*d3e0*/  FSEL R53, R4, RZ, !P5 ;  /* 0x000000ff04357208 */ /* 0x000fe20006800000 */
[----:B------:R-:W-:Y:S01]  /*d3f0*/  IMAD.MOV.U32 R4, RZ, RZ, 0x2 ;  /* 0x00000002ff047424 */ /* 0x000fe200078e00ff */
        /* <DEDUP_REMOVED lines=11> */
.L_x_5788:
        /* <DEDUP_REMOVED lines=14> */
.L_x_5790:
[----:B------:R-:W-:Y:S05]  /*d590*/  BSYNC.RECONVERGENT B2 ;  /* 0x0000000000027941 */ /* 0x000fea0003800200 */
.L_x_5789:
        /* <DEDUP_REMOVED lines=61> */
.L_x_5787:
[----:B------:R-:W-:Y:S05]  /*d970*/  BSYNC.RECONVERGENT B1 ;  /* 0x0000000000017941 */ /* 0x000fea0003800200 */
.L_x_5786:
[----:B------:R-:W-:Y:S01]  /*d980*/  I2FP.F32.U32 R50, R54 ;  /* 0x0000003600327245 */ /* 0x000fe20000201000 */
[----:B------:R-:W-:-:S04]  /*d990*/  IMAD.U32 R71, R71, 0x10000, RZ ;  /* 0x0001000047477824 */ /* 0x000fc800078e00ff */
[----:B------:R-:W-:Y:S01]  /*d9a0*/  FFMA.FTZ R81, R50, R81, 1.1641532182693481445e-10 ;  /* 0x2f00000032517423 */ /* 0x000fe20000010051 */
[----:B------:R-:W-:-:S04]  /*d9b0*/  FMUL.FTZ R50, R71, UR4 ;  /* 0x0000000447327c20 */ /* 0x000fc80008410000 */
[----:B------:R-:W-:Y:S01]  /*d9c0*/  FMUL.FTZ R50, R50, R77 ;  /* 0x0000004d32327220 */ /* 0x000fe20000410000 */
[----:B------:R-:W-:-:S04]  /*d9d0*/  FSETP.GTU.FTZ.AND P6, PT, R81, R80, PT ;  /* 0x000000505100720b */ /* 0x000fc80003fdc000 */
[----:B------:R-:W-:Y:S02]  /*d9e0*/  FSEL R71, R50, RZ, !P6 ;  /* 0x000000ff32477208 */ /* 0x000fe40007000000 */
[----:B------:R-:W-:Y:S02]  /*d9f0*/  F2FP.BF16.F32.PACK_AB R50, R49, R48 ;  /* 0x000000303132723e */ /* 0x000fe400000010ff */
[----:B------:R-:W-:Y:S02]  /*da00*/  PLOP3.LUT P6, PT, P6, PT, PT, 0x8, 0x80 ;  /* 0x000000000080781c */ /* 0x000fe400037ce170 */
[----:B------:R-:W-:Y:S02]  /*da10*/  F2FP.BF16.F32.PACK_AB R49, R22, R21 ;  /* 0x000000151631723e */ /* 0x000fe400000010ff */
[----:B------:R-:W-:Y:S02]  /*da20*/  F2FP.BF16.F32.PACK_AB R48, R11, R12 ;  /* 0x0000000c0b30723e */ /* 0x000fe400000010ff */
[----:B------:R-:W-:-:S07]  /*da30*/  F2FP.BF16.F32.PACK_AB R51, R71, R53 ;  /* 0x000000354733723e */ /* 0x000fce00000010ff */
.L_x_5750:
[----:B------:R-:W-:Y:S02]  /*da40*/  SEL R55, RZ, 0x1000000, !P6 ;  /* 0x01000000ff377807 */ /* 0x000fe40007000000 */
[----:B------:R-:W-:Y:S02]  /*da50*/  ISETP.NE.AND P6, PT, R52, RZ, PT ;  /* 0x000000ff3400720c */ /* 0x000fe40003fc5270 */
[----:B------:R-:W0:Y:S01]  /*da60*/  LDC.64 R52, c[0x0][0x3a8] ;  /* 0x0000ea00ff347b82 */ /* 0x000e220000000a00 */
[----:B------:R-:W-:Y:S02]  /*da70*/  SEL R54, RZ, 0x10000, !P5 ;  /* 0x00010000ff367807 */ /* 0x000fe40006800000 */
[----:B------:R-:W-:-:S04]  /*da80*/  SEL R77, RZ, 0x100, !P4 ;  /* 0x00000100ff4d7807 */ /* 0x000fc80006000000 */
[----:B------:R-:W-:Y:S02]  /*da90*/  LOP3.LUT R78, R77, R55, R54, 0xfe, !PT ;  /* 0x000000374d4e7212 */ /* 0x000fe400078efe36 */
[----:B------:R-:W-:Y:S02]  /*daa0*/  SEL R77, RZ, 0x1000000, !P2 ;  /* 0x01000000ff4d7807 */ /* 0x000fe40005000000 */
[----:B------:R-:W-:Y:S02]  /*dab0*/  SEL R55, RZ, 0x10000, !P1 ;  /* 0x00010000ff377807 */ /* 0x000fe40004800000 */
[----:B------:R-:W-:-:S04]  /*dac0*/  SEL R54, RZ, 0x100, !P0 ;  /* 0x00000100ff367807 */ /* 0x000fc80004000000 */
[----:B------:R-:W-:Y:S01]  /*dad0*/  LOP3.LUT R54, R54, R77, R55, 0xfe, !PT ;  /* 0x0000004d36367212 */ /* 0x000fe200078efe37 */
[----:B------:R-:W-:Y:S01]  /*dae0*/  IMAD.MOV.U32 R77, RZ, RZ, R76 ;  /* 0x000000ffff4d7224 */ /* 0x000fe200078e004c */
[----:B------:R-:W-:Y:S01]  /*daf0*/  SEL R55, RZ, 0x1, !P3 ;  /* 0x00000001ff377807 */ /* 0x000fe20005800000 */
[----:B0-----:R-:W-:-:S05]  /*db00*/  IMAD.WIDE.U32 R52, R75, 0x10, R52 ;  /* 0x000000104b347825 */ /* 0x001fca00078e0034 */
[----:B------:R0:W-:Y:S02]  /*db10*/  STG.E.128 desc[UR6][R52.64], R48 ;  /* 0x0000003034007986 */ /* 0x0001e4000c101d06 */
[----:B0-----:R-:W0:Y:S01]  /*db20*/  LDC.64 R50, c[0x0][0x3b0] ;  /* 0x0000ec00ff327b82 */ /* 0x001e220000000a00 */
[----:B------:R-:W-:Y:S02]  /*db30*/  LOP3.LUT R49, R78, R55, RZ, 0xfc, !PT ;  /* 0x000000374e317212 */ /* 0x000fe400078efcff */
[----:B------:R-:W-:-:S04]  /*db40*/  SEL R55, RZ, 0x1, !P6 ;  /* 0x00000001ff377807 */ /* 0x000fc80007000000 */
[----:B------:R-:W-:Y:S01]  /*db50*/  LOP3.LUT R48, R54, R55, RZ, 0xfc, !PT ;  /* 0x0000003736307212 */ /* 0x000fe200078efcff */
[C---:B0-----:R-:W-:Y:S01]  /*db60*/  IMAD.WIDE.U32 R50, R75.reuse, 0x8, R50 ;  /* 0x000000084b327825 */ /* 0x041fe200078e0032 */
[----:B------:R-:W-:-:S04]  /*db70*/  IADD3 R75, PT, PT, R75, 0x100, RZ ;  /* 0x000001004b4b7810 */ /* 0x000fc80007ffe0ff */
[----:B------:R2:W-:Y:S03]  /*db80*/  STG.E.64 desc[UR6][R50.64], R48 ;  /* 0x0000003032007986 */ /* 0x0005e6000c101b06 */
.L_x_5708:
[----:B------:R-:W-:Y:S05]  /*db90*/  BSYNC.RECONVERGENT B0 ;  /* 0x0000000000007941 */ /* 0x000fea0003800200 */
.L_x_5707:
[----:B------:R-:W-:Y:S01]  /*dba0*/  ISETP.GE.U32.AND P0, PT, R10, 0x300, PT ;  /* 0x000003000a00780c */ /* 0x000fe20003f06070 */
[----:B------:R-:W-:Y:S03]  /*dbb0*/  BSSY.RECONVERGENT B0, `(.L_x_5791) ;  /* 0x0000663000007945 */ /* 0x000fe60003800200 */
[----:B------:R-:W-:-:S09]  /*dbc0*/  P2R R124, PR, RZ, 0x1 ;  /* 0x00000001ff7c7803 */ /* 0x000fd20000000000 */
[----:B------:R-:W-:Y:S05]  /*dbd0*/  @!P0 BRA `(.L_x_5792) ;  /* 0x0000006400808947 */ /* 0x000fea0003800000 */
[----:B012---:R-:W0:Y:S02]  /*dbe0*/  LDC.64 R48, c[0x0][0x390] ;  /* 0x0000e400ff307b82 */ /* 0x007e240000000a00 */
        /* <DEDUP_REMOVED lines=24> */
.L_x_5796:
        /* <DEDUP_REMOVED lines=13> */
.L_x_5798:
[----:B------:R-:W-:Y:S05]  /*de40*/  BSYNC.RECONVERGENT B2 ;  /* 0x0000000000027941 */ /* 0x000fea0003800200 */
.L_x_5797:
        /* <DEDUP_REMOVED lines=60> */
.L_x_5795:
[----:B------:R-:W-:Y:S05]  /*e210*/  BSYNC.RECONVERGENT B1 ;  /* 0x0000000000017941 */ /* 0x000fea0003800200 */
.L_x_5794:
        /* <DEDUP_REMOVED lines=9> */
[----:B------:R-:W-:Y:S02]  /*e2b0*/  FFMA.FTZ R4, R4, R69, 1.1641532182693481445e-10 ;  /* 0x2f00000004047423 */ /* 0x000fe40000010045 */
[----:B0-----:R-:W-:Y:S01]  /*e2c0*/  FMUL.FTZ R15, R15, R56 ;  /* 0x000000380f0f7220 */ /* 0x001fe20000410000 */
[----:B------:R-:W-:-:S02]  /*e2d0*/  HFMA2 R56, -RZ, RZ, 0, 1.1920928955078125e-07 ;  /* 0x00000002ff387431 */ /* 0x000fc400000001ff */
[----:B-1----:R-:W-:Y:S01]  /*e2e0*/  FSETP.GTU.FTZ.AND P0, PT, R4, R59, PT ;  /* 0x0000003b0400720b */ /* 0x002fe20003f1c000 */
[----:B------:R-:W-:Y:S02]  /*e2f0*/  IMAD.U32 R4, R48, 0x10000, RZ ;  /* 0x0001000030047824 */ /* 0x000fe400078e00ff */
[----:B------:R-:W-:Y:S01]  /*e300*/  IMAD.MOV.U32 R48, RZ, RZ, R2 ;  /* 0x000000ffff307224 */ /* 0x000fe200078e0002 */
[----:B------:R-:W-:Y:S02]  /*e310*/  FSEL R15, R15, RZ, !P0 ;  /* 0x000000ff0f0f7208 */ /* 0x000fe40004000000 */
[----:B------:R-:W-:-:S03]  /*e320*/  PLOP3.LUT P0, PT, P0, PT, PT, 0x8, 0x80 ;  /* 0x000000000080781c */ /* 0x000fc6000070e170 */
[--C-:B------:R-:W-:Y:S01]  /*e330*/  FADD.FTZ R15, R15, R4.reuse ;  /* 0x000000040f0f7221 */ /* 0x100fe20000010000 */
[----:B------:R-:W-:Y:S02]  /*e340*/  PRMT R4, R52, 0x7632, R4 ;  /* 0x0000763234047816 */ /* 0x000fe40000000004 */
[----:B------:R-:W-:Y:S01]  /*e350*/  P2R R52, PR, RZ, 0x1 ;  /* 0x00000001ff347803 */ /* 0x000fe20000000000 */
        /* <DEDUP_REMOVED lines=9> */
.L_x_5801:
        /* <DEDUP_REMOVED lines=13> */
.L_x_5803:
[----:B------:R-:W-:Y:S05]  /*e4c0*/  BSYNC.RECONVERGENT B2 ;  /* 0x0000000000027941 */ /* 0x000fea0003800200 */
.L_x_5802:
        /* <DEDUP_REMOVED lines=58> */
[----:B------:R-:W-:Y:S02]  /*e870*/  LOP3.LUT R5, R80, UR5, R79, 0x96, !PT ;  /* 0x0000000550057c12 */ /* 0x000fe4000f8e964f */
[----:B------:R-:W-:-:S07]  /*e880*/  MOV R76, R78 ;  /* 0x0000004e004c7202 */ /* 0x000fce0000000f00 */
.L_x_5800:
[----:B------:R-:W-:Y:S05]  /*e890*/  BSYNC.RECONVERGENT B1 ;  /* 0x0000000000017941 */ /* 0x000fea0003800200 */
.L_x_5799:
[----:B------:R-:W0:Y:S01]  /*e8a0*/  LDC R83, c[0x0][0x408] ;  /* 0x00010200ff537b82 */ /* 0x000e220000000800 */
[----:B------:R-:W-:Y:S01]  /*e8b0*/  I2FP.F32.U32 R23, R48 ;  /* 0x0000003000177245 */ /* 0x000fe20000201000 */
[----:B------:R-:W-:Y:S01]  /*e8c0*/  IMAD.U32 R4, R4, 0x10000, RZ ;  /* 0x0001000004047824 */ /* 0x000fe200078e00ff */
[----:B------:R-:W-:Y:S01]  /*e8d0*/  ISETP.NE.AND P1, PT, R56, 0x1, PT ;  /* 0x000000013800780c */ /* 0x000fe20003f25270 */
[----:B------:R-:W-:Y:S01]  /*e8e0*/  BSSY.RECONVERGENT B1, `(.L_x_5804) ;  /* 0x000005f000017945 */ /* 0x000fe20003800200 */
[----:B------:R-:W-:Y:S02]  /*e8f0*/  IMAD.MOV.U32 R59, RZ, RZ, 0x2 ;  /* 0x00000002ff3b7424 */ /* 0x000fe400078e00ff */
[----:B------:R-:W-:Y:S01]  /*e900*/  FFMA.FTZ R23, R23, R69, 1.1641532182693481445e-10 ;  /* 0x2f00000017177423 */ /* 0x000fe20000010045 */
[----:B------:R-:W-:Y:S01]  /*e910*/  FMUL.FTZ R4, R4, UR4 ;  /* 0x0000000404047c20 */ /* 0x000fe20008410000 */
[----:B------:R-:W1:Y:S03]  /*e920*/  LDC R82, c[0x0][0x404] ;  /* 0x00010100ff527b82 */ /* 0x000e660000000800 */
[----:B0-----:R-:W-:Y:S01]  /*e930*/  FMUL.FTZ R4, R4, R83 ;  /* 0x0000005304047220 */ /* 0x001fe20000410000 */
[----:B-1----:R-:W-:-:S02]  /*e940*/  FSETP.GTU.FTZ.AND P0, PT, R23, R82, PT ;  /* 0x000000521700720b */ /* 0x002fc40003f1c000 */
        /* <DEDUP_REMOVED lines=14> */
.L_x_5806:
        /* <DEDUP_REMOVED lines=13> */
.L_x_5808:
[----:B------:R-:W-:Y:S05]  /*eb00*/  BSYNC.RECONVERGENT B2 ;  /* 0x0000000000027941 */ /* 0x000fea0003800200 */
.L_x_5807:
        /* <DEDUP_REMOVED lines=59> */
[----:B------:R-:W-:-:S07]  /*eec0*/  LOP3.LUT R5, R78, UR5, R5, 0x96, !PT ;  /* 0x000000054e057c12 */ /* 0x000fce000f8e9605 */
.L_x_5805:
[----:B------:R-:W-:Y:S05]  /*eed0*/  BSYNC.RECONVERGENT B1 ;  /* 0x0000000000017941 */ /* 0x000fea0003800200 */
.L_x_5804:
[----:B------:R-:W-:Y:S01]  /*eee0*/  I2FP.F32.U32 R4, R23 ;  /* 0x0000001700047245 */ /* 0x000fe20000201000 */
[----:B------:R-:W-:Y:S01]  /*eef0*/  BSSY.RECONVERGENT B1, `(.L_x_5809) ;  /* 0x0000062000017945 */ /* 0x000fe20003800200 */
[----:B------:R-:W-:Y:S02]  /*ef00*/  SHF.L.U32 R23, R53, 0x10, RZ ;  /* 0x0000001035177819 */ /* 0x000fe400000006ff */
[----:B------:R-:W-:Y:S01]  /*ef10*/  ISETP.NE.AND P2, PT, R59, 0x1, PT ;  /* 0x000000013b00780c */ /* 0x000fe20003f45270 */
[----:B------:R-:W-:Y:S01]  /*ef20*/  FFMA.FTZ R4, R4, R69, 1.1641532182693481445e-10 ;  /* 0x2f00000004047423 */ /* 0x000fe20000010045 */
[----:B------:R-:W-:Y:S01]  /*ef30*/  PRMT R53, R53, 0x7632, R53 ;  /* 0x0000763235357816 */ /* 0x000fe20000000035 */
[----:B------:R-:W-:Y:S01]  /*ef40*/  FMUL.FTZ R23, R23, UR4 ;  /* 0x0000000417177c20 */ /* 0x000fe20008410000 */
[----:B------:R-:W-:Y:S02]  /*ef50*/  PRMT R56, R49, 0x7632, R56 ;  /* 0x0000763231387816 */ /* 0x000fe40000000038 */
[----:B------:R-:W-:Y:S01]  /*ef60*/  FSETP.GTU.FTZ.AND P1, PT, R4, R82, PT ;  /* 0x000000520400720b */ /* 0x000fe20003f3c000 */
[----:B------:R-:W-:Y:S01]  /*ef70*/  FMUL.FTZ R23, R23, R83 ;  /* 0x0000005317177220 */ /* 0x000fe20000410000 */
[----:B------:R-:W-:Y:S01]  /*ef80*/  IMAD.U32 R4, R49, 0x10000, RZ ;  /* 0x0001000031047824 */ /* 0x000fe200078e00ff */
[----:B------:R-:W-:-:S03]  /*ef90*/  MOV R48, R2 ;  /* 0x0000000200307202 */ /* 0x000fc60000000f00 */
        /* <DEDUP_REMOVED lines=13> */
.L_x_5811:
        /* <DEDUP_REMOVED lines=12> */
.L_x_5813:
[----:B------:R-:W-:Y:S05]  /*f130*/  BSYNC.RECONVERGENT B2 ;  /* 0x0000000000027941 */ /* 0x000fea0003800200 */
.L_x_5812:
        /* <DEDUP_REMOVED lines=55> */
[----:B------:R-:W-:Y:S02]  /*f4b0*/  UIADD3 UR5, UPT, UPT, UR8, -0x700cb87f, URZ ;  /* 0x8ff3478108057890 */ /* 0x000fe4000fffe0ff */
[----:B------:R-:W-:Y:S01]  /*f4c0*/  MOV R2, R48 ;  /* 0x0000003000027202 */ /* 0x000fe20000000f00 */
[----:B------:R-:W-:-:S03]  /*f4d0*/  IMAD.MOV.U32 R48, RZ, RZ, R76 ;  /* 0x000000ffff307224 */ /* 0x000fc600078e004c */
[----:B------:R-:W-:Y:S01]  /*f4e0*/  LOP3.LUT R6, R78, UR5, R49, 0x96, !PT ;  /* 0x000000054e067c12 */ /* 0x000fe2000f8e9631 */
[----:B------:R-:W-:Y:S02]  /*f4f0*/  IMAD.MOV.U32 R76, RZ, RZ, R4 ;  /* 0x000000ffff4c7224 */ /* 0x000fe400078e0004 */
[----:B------:R-:W-:-:S07]  /*f500*/  HFMA2 R4, -RZ, RZ, 0, 0 ;  /* 0x00000000ff047431 */ /* 0x000fce00000001ff */
.L_x_5810:
[----:B------:R-:W-:Y:S05]  /*f510*/  BSYNC.RECONVERGENT B1 ;  /* 0x0000000000017941 */ /* 0x000fea0003800200 */
.L_x_5809:
        /* <DEDUP_REMOVED lines=24> */
.L_x_5816:
        /* <DEDUP_REMOVED lines=12> */
.L_x_5818:
[----:B------:R-:W-:Y:S05]  /*f760*/  BSYNC.RECONVERGENT B2 ;  /* 0x0000000000027941 */ /* 0x000fea0003800200 */
.L_x_5817:
[----:B------:R-:W-:Y:S01]  /*f770*/  IMAD.WIDE.U32 R78, R9, -0x2daee0ad, RZ ;  /* 0xd2511f53094e7825 */ /* 0x000fe200078e00ff */
[----:B------:R-:W-:Y:S01]  /*f780*/  UIADD3 UR5, UPT, UPT, UR8, -0x61c88647, URZ ;  /* 0x9e3779b908057890 */ /* 0x000fe2000fffe0ff */
[----:B------:R-:W-:Y:S02]  /*f790*/  MOV R49, R76 ;  /* 0x0000004c00317202 */ /* 0x000fe40000000f00 */
        /* <DEDUP_REMOVED lines=57> */
[----:B------:R-:W-:-:S07]  /*fb30*/  LOP3.LUT R6, R80, UR5, R79, 0x96, !PT ;  /* 0x0000000550067c12 */ /* 0x000fce000f8e964f */
.L_x_5815:
[----:B------:R-:W-:Y:S05]  /*fb40*/  BSYNC.RECONVERGENT B1 ;  /* 0x0000000000017941 */ /* 0x000fea0003800200 */
.L_x_5814:
[----:B------:R-:W-:Y:S01]  /*fb50*/  I2FP.F32.U32 R4, R49 ;  /* 0x0000003100047245 */ /* 0x000fe20000201000 */
[----:B------:R-:W-:Y:S01]  /*fb60*/  BSSY.RECONVERGENT B1, `(.L_x_5819) ;  /* 0x0000063000017945 */ /* 0x000fe20003800200 */
[----:B------:R-:W-:Y:S02]  /*fb70*/  SHF.L.U32 R49, R54, 0x10, RZ ;  /* 0x0000001036317819 */ /* 0x000fe400000006ff */
[----:B------:R-:W-:Y:S01]  /*fb80*/  ISETP.NE.AND P4, PT, R59, 0x1, PT ;  /* 0x000000013b00780c */ /* 0x000fe20003f85270 */
[----:B------:R-:W-:Y:S02]  /*fb90*/  FFMA.FTZ R4, R4, R69, 1.1641532182693481445e-10 ;  /* 0x2f00000004047423 */ /* 0x000fe40000010045 */
[----:B------:R-:W-:-:S03]  /*fba0*/  FMUL.FTZ R49, R49, UR4 ;  /* 0x0000000431317c20 */ /* 0x000fc60008410000 */
[----:B------:R-:W-:Y:S01]  /*fbb0*/  FSETP.GTU.FTZ.AND P3, PT, R4, R82, PT ;  /* 0x000000520400720b */ /* 0x000fe20003f7c000 */
[----:B------:R-:W-:Y:S01]  /*fbc0*/  FMUL.FTZ R49, R49, R83 ;  /* 0x0000005331317220 */ /* 0x000fe20000410000 */
[----:B------:R-:W-:Y:S01]  /*fbd0*/  IMAD.U32 R4, R50, 0x10000, RZ ;  /* 0x0001000032047824 */ /* 0x000fe200078e00ff */
[----:B------:R-:W-:Y:S02]  /*fbe0*/  PRMT R50, R54, 0x7632, R50 ;  /* 0x0000763236327816 */ /* 0x000fe40000000032 */
[----:B------:R-:W-:Y:S02]  /*fbf0*/  MOV R54, R2 ;  /* 0x0000000200367202 */ /* 0x000fe40000000f00 */
[----:B------:R-:W-:Y:S02]  /*fc00*/  FSEL R49, R49, RZ, !P3 ;  /* 0x000000ff31317208 */ /* 0x000fe40005800000 */
[----:B------:R-:W-:Y:S02]  /*fc10*/  PRMT R53, R50, 0x7632, R53 ;  /* 0x0000763232357816 */ /* 0x000fe40000000035 */
[----:B------:R-:W-:Y:S01]  /*fc20*/  PLOP3.LUT P3, PT, P3, PT, PT, 0x8, 0x80 ;  /* 0x000000000080781c */ /* 0x000fe20001f6e170 */
[----:B------:R-:W-:Y:S01]  /*fc30*/  FADD.FTZ R49, R49, R4 ;  /* 0x0000000431317221 */ /* 0x000fe20000010000 */
[----:B------:R-:W-:-:S03]  /*fc40*/  IMAD.MOV.U32 R4, RZ, RZ, 0x2 ;  /* 0x00000002ff047424 */ /* 0x000fc600078e00ff */
[----:B------:R-:W-:Y:S01]  /*fc50*/  IMAD.MOV.U32 R60, RZ, RZ, R49 ;  /* 0x000000ffff3c7224 */ /* 0x000fe200078e0031 */
        /* <DEDUP_REMOVED lines=9> */
.L_x_5821:
        /* <DEDUP_REMOVED lines=12> */
.L_x_5823:
[----:B------:R-:W-:Y:S05]  /*fdb0*/  BSYNC.RECONVERGENT B2 ;  /* 0x0000000000027941 */ /* 0x000fea0003800200 */
.L_x_5822:
        /* <DEDUP_REMOVED lines=61> */
.L_x_5820:
[----:B------:R-:W-:Y:S05]  /*10190*/  BSYNC.RECONVERGENT B1 ;  /* 0x0000000000017941 */ /* 0x000fea0003800200 */
.L_x_5819:
[----:B------:R-:W-:Y:S01]  /*101a0*/  I2FP.F32.U32 R54, R54 ;  /* 0x0000003600367245 */ /* 0x000fe20000201000 */
[----:B------:R-:W-:Y:S01]  /*101b0*/  IMAD.U32 R50, R50, 0x10000, RZ ;  /* 0x0001000032327824 */ /* 0x000fe200078e00ff */
[----:B------:R-:W-:Y:S01]  /*101c0*/  ISETP.NE.AND P5, PT, R4, 0x1, PT ;  /* 0x000000010400780c */ /* 0x000fe20003fa5270 */
[----:B------:R-:W-:Y:S01]  /*101d0*/  BSSY.RECONVERGENT B1, `(.L_x_5824) ;  /* 0x000005f000017945 */ /* 0x000fe20003800200 */
[----:B------:R-:W-:Y:S01]  /*101e0*/  SHF.L.U32 R53, R53, 0x10, RZ ;  /* 0x0000001035357819 */ /* 0x000fe200000006ff */
[----:B------:R-:W-:Y:S01]  /*101f0*/  FFMA.FTZ R54, R54, R69, 1.1641532182693481445e-10 ;  /* 0x2f00000036367423 */ /* 0x000fe20000010045 */
[----:B------:R-:W-:-:S04]  /*10200*/  FMUL.FTZ R50, R50, UR4 ;  /* 0x0000000432327c20 */ /* 0x000fc80008410000 */
[----:B------:R-:W-:Y:S01]  /*10210*/  FMUL.FTZ R50, R50, R83 ;  /* 0x0000005332327220 */ /* 0x000fe20000410000 */
[----:B------:R-:W-:Y:S01]  /*10220*/  FSETP.GTU.FTZ.AND P4, PT, R54, R82, PT ;  /* 0x000000523600720b */ /* 0x000fe20003f9c000 */
[----:B------:R-:W-:-:S03]  /*10230*/  IMAD.MOV.U32 R54, RZ, RZ, 0x2 ;  /* 0x00000002ff367424 */ /* 0x000fc600078e00ff */
        /* <DEDUP_REMOVED lines=14> */
.L_x_5826:
        /* <DEDUP_REMOVED lines=12> */
.L_x_5828:
[----:B------:R-:W-:Y:S05]  /*103e0*/  BSYNC.RECONVERGENT B2 ;  /* 0x0000000000027941 */ /* 0x000fea0003800200 */
.L_x_5827:
[----:B------:R-:W-:Y:S01]  /*103f0*/  IMAD.WIDE.U32 R80, R9, -0x2daee0ad, RZ ;  /* 0xd2511f5309507825 */ /* 0x000fe200078e00ff */
[----:B------:R-:W-:Y:S01]  /*10400*/  UIADD3 UR5, UPT, UPT, UR8, -0x61c88647, URZ ;  /* 0x9e3779b908057890 */ /* 0x000fe2000fffe0ff */
[----:B------:R-:W-:Y:S02]  /*10410*/  MOV R53, R76 ;  /* 0x0000004c00357202 */ /* 0x000fe40000000f00 */
[----:B------:R-:W-:Y:S02]  /*10420*/  HFMA2 R54, -RZ, RZ, 0, 0 ;  /* 0x00000000ff367431 */ /* 0x000fe400000001ff */
        /* <DEDUP_REMOVED lines=57> */
.L_x_5825:
[----:B------:R-:W-:Y:S05]  /*107c0*/  BSYNC.RECONVERGENT B1 ;  /* 0x0000000000017941 */ /* 0x000fea0003800200 */
.L_x_5824:
[----:B------:R-:W-:Y:S01]  /*107d0*/  I2FP.F32.U32 R4, R53 ;  /* 0x0000003500047245 */ /* 0x000fe20000201000 */
[----:B------:R-:W-:Y:S01]  /*107e0*/  IMAD.MOV.U32 R80, RZ, RZ, 0x2f800000 ;  /* 0x2f800000ff507424 */ /* 0x000fe200078e00ff */
[----:B------:R-:W-:Y:S01]  /*107f0*/  ISETP.NE.AND P6, PT, R54, 0x1, PT ;  /* 0x000000013600780c */ /* 0x000fe20003fc5270 */
[----:B------:R-:W-:Y:S01]  /*10800*/  BSSY.RECONVERGENT B1, `(.L_x_5829) ;  /* 0x0000064000017945 */ /* 0x000fe20003800200 */
[----:B------:R-:W-:Y:S02]  /*10810*/  IMAD.MOV.U32 R77, RZ, RZ, R2 ;  /* 0x000000ffff4d7224 */ /* 0x000fe400078e0002 */
[----:B------:R-:W-:-:S05]  /*10820*/  FFMA.FTZ R4, R4, R80, 1.1641532182693481445e-10 ;  /* 0x2f00000004047423 */ /* 0x000fca0000010050 */
[----:B------:R-:W-:Y:S01]  /*10830*/  FSETP.GTU.FTZ.AND P5, PT, R4, R82, PT ;  /* 0x000000520400720b */ /* 0x000fe20003fbc000 */
[----:B------:R-:W-:-:S04]  /*10840*/  IMAD.U32 R4, R55, 0x10000, RZ ;  /* 0x0001000037047824 */ /* 0x000fc800078e00ff */
[----:B------:R-:W-:-:S04]  /*10850*/  FMUL.FTZ R4, R4, UR4 ;  /* 0x0000000404047c20 */ /* 0x000fc80008410000 */
[----:B------:R-:W-:-:S05]  /*10860*/  FMUL.FTZ R4, R4, R83 ;  /* 0x0000005304047220 */ /* 0x000fca0000410000 */
[----:B------:R-:W-:Y:S02]  /*10870*/  FSEL R53, R4, RZ, !P5 ;  /* 0x000000ff04357208 */ /* 0x000fe40006800000 */
[----:B------:R-:W-:Y:S02]  /*10880*/  SHF.L.U32 R4, R51, 0x10, RZ ;  /* 0x0000001033047819 */ /* 0x000fe400000006ff */
[----:B------:R-:W-:Y:S02]  /*10890*/  PRMT R51, R55, 0x7632, R51 ;  /* 0x0000763237337816 */ /* 0x000fe40000000033 */
[----:B------:R-:W-:Y:S01]  /*108a0*/  PLOP3.LUT P5, PT, P5, PT, PT, 0x8, 0x80 ;  /* 0x000000000080781c */ /* 0x000fe20002fae170 */
[----:B------:R-:W-:Y:S01]  /*108b0*/  FADD.FTZ R53, R53, R4 ;  /* 0x0000000435357221 */ /* 0x000fe20000010000 */
[----:B------:R-:W-:Y:S01]  /*108c0*/  PRMT R69, R51, 0x7632, R69 ;  /* 0x0000763233457816 */ /* 0x000fe20000000045 */
[----:B------:R-:W-:-:S03]  /*108d0*/  IMAD.MOV.U32 R4, RZ, RZ, 0x2 ;  /* 0x00000002ff047424 */ /* 0x000fc600078e00ff */
        /* <DEDUP_REMOVED lines=10> */
.L_x_5831:
        /* <DEDUP_REMOVED lines=14> */
.L_x_5833:
[----:B------:R-:W-:Y:S05]  /*10a60*/  BSYNC.RECONVERGENT B2 ;  /* 0x0000000000027941 */ /* 0x000fea0003800200 */
.L_x_5832:
        /* <DEDUP_REMOVED lines=61> */
.L_x_5830:
[----:B------:R-:W-:Y:S05]  /*10e40*/  BSYNC.RECONVERGENT B1 ;  /* 0x0000000000017941 */ /* 0x000fea0003800200 */
.L_x_5829:
        /* <DEDUP_REMOVED lines=15> */
.L_x_5793:
        /* <DEDUP_REMOVED lines=16> */
.L_x_5837:
        /* <DEDUP_REMOVED lines=13> */
.L_x_5839:
[----:B------:R-:W-:Y:S05]  /*11110*/  BSYNC.RECONVERGENT B2 ;  /* 0x0000000000027941 */ /* 0x000fea0003800200 */
.L_x_5838:
        /* <DEDUP_REMOVED lines=60> */
.L_x_5836:
[----:B------:R-:W-:Y:S05]  /*114e0*/  BSYNC.RECONVERGENT B1 ;  /* 0x0000000000017941 */ /* 0x000fea0003800200 */
.L_x_5835:
[----:B------:R-:W0:Y:S01]  /*114f0*/  LDC R82, c[0x0][0x404] ;  /* 0x00010100ff527b82 */ /* 0x000e220000000800 */
[----:B------:R-:W-:Y:S01]  /*11500*/  I2FP.F32.U32 R4, R15 ;  /* 0x0000000f00047245 */ /* 0x000fe20000201000 */
[----:B------:R-:W-:Y:S01]  /*11510*/  IMAD.MOV.U32 R83, RZ, RZ, 0x2f800000 ;  /* 0x2f800000ff537424 */ /* 0x000fe200078e00ff */
[----:B------:R-:W-:Y:S01]  /*11520*/  ISETP.NE.AND P1, PT, R23, 0x1, PT ;  /* 0x000000011700780c */ /* 0x000fe20003f25270 */
[----:B------:R-:W-:Y:S01]  /*11530*/  BSSY.RECONVERGENT B1, `(.L_x_5840) ;  /* 0x0000060000017945 */ /* 0x000fe20003800200 */
[----:B-----5:R-:W-:Y:S01]  /*11540*/  SHF.L.U32 R16, R52, 0x10, RZ ;  /* 0x0000001034107819 */ /* 0x020fe200000006ff */
[----:B------:R-:W-:Y:S01]  /*11550*/  FFMA.FTZ R15, R4, R83, 1.1641532182693481445e-10 ;  /* 0x2f000000040f7423 */ /* 0x000fe20000010053 */
[----:B------:R-:W-:Y:S01]  /*11560*/  PRMT R4, R52, 0x7632, R4 ;  /* 0x0000763234047816 */ /* 0x000fe20000000004 */
[----:B------:R-:W1:Y:S01]  /*11570*/  LDC R77, c[0x0][0x408] ;  /* 0x00010200ff4d7b82 */ /* 0x000e620000000800 */
[----:B------:R-:W-:Y:S02]  /*11580*/  IMAD.MOV.U32 R48, RZ, RZ, 0x2 ;  /* 0x00000002ff307424 */ /* 0x000fe400078e00ff */
[----:B------:R-:W-:Y:S01]  /*11590*/  FMUL.FTZ R16, R16, UR4 ;  /* 0x0000000410107c20 */ /* 0x000fe20008410000 */
        /* <DEDUP_REMOVED lines=15> */
.L_x_5842:
        /* <DEDUP_REMOVED lines=13> */
.L_x_5844:
[----:B------:R-:W-:Y:S05]  /*11760*/  BSYNC.RECONVERGENT B2 ;  /* 0x0000000000027941 */ /* 0x000fea0003800200 */
.L_x_5843:
        /* <DEDUP_REMOVED lines=58> */
[----:B------:R-:W-:Y:S01]  /*11b10*/  LOP3.LUT R5, R50, UR5, R49, 0x96, !PT ;  /* 0x0000000532057c12 */ /* 0x000fe2000f8e9631 */
[----:B------:R-:W-:-:S07]  /*11b20*/  IMAD.MOV.U32 R48, RZ, RZ, RZ ;  /* 0x000000ffff307224 */ /* 0x000fce00078e00ff */
.L_x_5841:
[----:B------:R-:W-:Y:S05]  /*11b30*/  BSYNC.RECONVERGENT B1 ;  /* 0x0000000000017941 */ /* 0x000fea0003800200 */
.L_x_5840:
[----:B------:R-:W-:Y:S01]  /*11b40*/  ISETP.NE.AND P2, PT, R48, 0x1, PT ;  /* 0x000000013000780c */ /* 0x000fe20003f45270 */
[----:B------:R-:W-:Y:S01]  /*11b50*/  BSSY.RECONVERGENT B1, `(.L_x_5845) ;  /* 0x000005e000017945 */ /* 0x000fe20003800200 */
[----:B------:R-:W-:Y:S01]  /*11b60*/  I2FP.F32.U32 R16, R16 ;  /* 0x0000001000107245 */ /* 0x000fe20000201000 */
[----:B------:R-:W-:Y:S01]  /*11b70*/  IMAD.MOV.U32 R49, RZ, RZ, 0x2 ;  /* 0x00000002ff317424 */ /* 0x000fe200078e00ff */
[----:B------:R-:W-:-:S03]  /*11b80*/  SHF.L.U32 R4, R4, 0x10, RZ ;  /* 0x0000001004047819 */ /* 0x000fc600000006ff */
[----:B------:R-:W-:Y:S02]  /*11b90*/  FFMA.FTZ R23, R16, R83, 1.1641532182693481445e-10 ;  /* 0x2f00000010177423 */ /* 0x000fe40000010053 */
[----:B------:R-:W-:-:S03]  /*11ba0*/  FMUL.FTZ R4, R4, UR4 ;  /* 0x0000000404047c20 */ /* 0x000fc60008410000 */
[----:B------:R-:W-:Y:S01]  /*11bb0*/  FSETP.GTU.FTZ.AND P1, PT, R23, R82, PT ;  /* 0x000000521700720b */ /* 0x000fe20003f3c000 */
[----:B------:R-:W-:Y:S01]  /*11bc0*/  FMUL.FTZ R4, R4, R77 ;  /* 0x0000004d04047220 */ /* 0x000fe20000410000 */
        /* <DEDUP_REMOVED lines=12> */
.L_x_5847:
        /* <DEDUP_REMOVED lines=13> */
.L_x_5849:
[----:B------:R-:W-:Y:S05]  /*11d60*/  BSYNC.RECONVERGENT B2 ;  /* 0x0000000000027941 */ /* 0x000fea0003800200 */
.L_x_5848:
        /* <DEDUP_REMOVED lines=60> */
.L_x_5846:
[----:B------:R-:W-:Y:S05]  /*12130*/  BSYNC.RECONVERGENT B1 ;  /* 0x0000000000017941 */ /* 0x000fea0003800200 */
.L_x_5845:
        /* <DEDUP_REMOVED lines=9> */
[----:B------:R-:W-:Y:S01]  /*121d0*/  FMUL.FTZ R23, R48, R77 ;  /* 0x0000004d30177220 */ /* 0x000fe20000410000 */
[----:B------:R-:W-:-:S04]  /*121e0*/  IMAD.MOV.U32 R48, RZ, RZ, R2 ;  /* 0x000000ffff307224 */ /* 0x000fc800078e0002 */
        /* <DEDUP_REMOVED lines=11> */
.L_x_5852:
        /* <DEDUP_REMOVED lines=13> */
.L_x_5854:
[----:B------:R-:W-:Y:S05]  /*12370*/  BSYNC.RECONVERGENT B2 ;  /* 0x0000000000027941 */ /* 0x000fea0003800200 */
.L_x_5853:
        /* <DEDUP_REMOVED lines=60> */
.L_x_5851:
[----:B------:R-:W-:Y:S05]  /*12740*/  BSYNC.RECONVERGENT B1 ;  /* 0x0000000000017941 */ /* 0x000fea0003800200 */
.L_x_5850:
        /* <DEDUP_REMOVED lines=9> */
[----:B------:R-:W-:-:S04]  /*127e0*/  IMAD.MOV.U32 R49, RZ, RZ, R2 ;  /* 0x000000ffff317224 */ /* 0x000fc800078e0002 */
        /* <DEDUP_REMOVED lines=12> */
.L_x_5857:
        /* <DEDUP_REMOVED lines=13> */
.L_x_5859:
[----:B------:R-:W-:Y:S05]  /*12980*/  BSYNC.RECONVERGENT B2 ;  /* 0x0000000000027941 */ /* 0x000fea0003800200 */
.L_x_5858:
        /* <DEDUP_REMOVED lines=60> */
.L_x_5856:
[----:B------:R-:W-:Y:S05]  /*12d50*/  BSYNC.RECONVERGENT B1 ;  /* 0x0000000000017941 */ /* 0x000fea0003800200 */
.L_x_5855:
        /* <DEDUP_REMOVED lines=11> */
[----:B------:R-:W-:Y:S02]  /*12e10*/  PLOP3.LUT P3, PT, P3, PT, PT, 0x8, 0x80 ;  /* 0x000000000080781c */ /* 0x000fe40001f6e170 */
[----:B------:R-:W-:Y:S01]  /*12e20*/  MOV R50, R2 ;  /* 0x0000000200327202 */ /* 0x000fe20000000f00 */
        /* <DEDUP_REMOVED lines=10> */
.L_x_5862:
        /* <DEDUP_REMOVED lines=12> */
.L_x_5864:
[----:B------:R-:W-:Y:S05]  /*12f90*/  BSYNC.RECONVERGENT B2 ;  /* 0x0000000000027941 */ /* 0x000fea0003800200 */
.L_x_5863:
        /* <DEDUP_REMOVED lines=61> */
.L_x_5861:
[----:B------:R-:W-:Y:S05]  /*13370*/  BSYNC.RECONVERGENT B1 ;  /* 0x0000000000017941 */ /* 0x000fea0003800200 */
.L_x_5860:
        /* <DEDUP_REMOVED lines=8> */
[----:B------:R-:W-:Y:S02]  /*13400*/  HFMA2 R54, -RZ, RZ, 0, 1.1920928955078125e-07 ;  /* 0x00000002ff367431 */ /* 0x000fe400000001ff */
[----:B------:R-:W-:Y:S01]  /*13410*/  IMAD.MOV.U32 R51, RZ, RZ, R2 ;  /* 0x000000ffff337224 */ /* 0x000fe200078e0002 */
        /* <DEDUP_REMOVED lines=12> */
.L_x_5867:
        /* <DEDUP_REMOVED lines=12> */
.L_x_5869:
[----:B------:R-:W-:Y:S05]  /*135a0*/  BSYNC.RECONVERGENT B2 ;  /* 0x0000000000027941 */ /* 0x000fea0003800200 */
.L_x_5868:
[----:B------:R-:W-:Y:S01]  /*135b0*/  IMAD.WIDE.U32 R80, R9, -0x2daee0ad, RZ ;  /* 0xd2511f5309507825 */ /* 0x000fe200078e00ff */
[----:B------:R-:W-:-:S03]  /*135c0*/  UIADD3 UR5, UPT, UPT, UR8, -0x61c88647, URZ ;  /* 0x9e3779b908057890 */ /* 0x000fc6000fffe0ff */
[----:B------:R-:W-:Y:S01]  /*135d0*/  IMAD.WIDE.U32 R4, R7, -0x326172a9, RZ ;  /* 0xcd9e8d5707047825 */ /* 0x000fe200078e00ff */
[----:B------:R-:W-:-:S03]  /*135e0*/  LOP3.LUT R78, R3, UR9, R81, 0x96, !PT ;  /* 0x00000009034e7c12 */ /* 0x000fc6000f8e9651 */
[----:B------:R-:W-:Y:S01]  /*135f0*/  IMAD.MOV.U32 R51, RZ, RZ, R76 ;  /* 0x000000ffff337224 */ /* 0x000fe200078e004c */
[----:B------:R-:W-:Y:S01]  /*13600*/  LOP3.LUT R5, R8, UR8, R5, 0x96, !PT ;  /* 0x0000000808057c12 */ /* 0x000fe2000f8e9605 */
[----:B------:R-:W-:-:S04]  /*13610*/  IMAD.WIDE.U32 R78, R78, -0x326172a9, RZ ;  /* 0xcd9e8d574e4e7825 */ /* 0x000fc800078e00ff */
        /* <DEDUP_REMOVED lines=53> */
[----:B------:R-:W-:-:S07]  /*13970*/  LOP3.LUT R6, R4, UR5, R79, 0x96, !PT ;  /* 0x0000000504067c12 */ /* 0x000fce000f8e964f */
.L_x_5866:
[----:B------:R-:W-:Y:S05]  /*13980*/  BSYNC.RECONVERGENT B1 ;  /* 0x0000000000017941 */ /* 0x000fea0003800200 */
.L_x_5865:
        /* <DEDUP_REMOVED lines=9> */
[----:B------:R-:W-:Y:S01]  /*13a20*/  FMUL.FTZ R51, R51, R77 ;  /* 0x0000004d33337220 */ /* 0x000fe20000410000 */
[----:B------:R-:W-:-:S04]  /*13a30*/  IMAD.MOV.U32 R4, RZ, RZ, 0x2 ;  /* 0x00000002ff047424 */ /* 0x000fc800078e00ff */
        /* <DEDUP_REMOVED lines=12> */
.L_x_5872:
        /* <DEDUP_REMOVED lines=14> */
.L_x_5874:
[----:B------:R-:W-:Y:S05]  /*13be0*/  BSYNC.RECONVERGENT B2 ;  /* 0x0000000000027941 */ /* 0x000fea0003800200 */
.L_x_5873:
        /* <DEDUP_REMOVED lines=61> */
.L_x_5871:
[----:B------:R-:W-:Y:S05]  /*13fc0*/  BSYNC.RECONVERGENT B1 ;  /* 0x0000000000017941 */ /* 0x000fea0003800200 */
.L_x_5870:
[----:B------:R-:W-:Y:S01]  /*13fd0*/  I2FP.F32.U32 R54, R69 ;  /* 0x0000004500367245 */ /* 0x000fe20000201000 */
[----:B------:R-:W-:Y:S01]  /*13fe0*/  IMAD.U32 R53, R53, 0x10000, RZ ;  /* 0x0001000035357824 */ /* 0x000fe200078e00ff */
[----:B------:R-:W-:Y:S02]  /*13ff0*/  F2FP.BF16.F32.PACK_AB R50, R50, R49 ;  /* 0x000000313232723e */ /* 0x000fe400000010ff */
[----:B------:R-:W-:Y:S01]  /*14000*/  F2FP.BF16.F32.PACK_AB R49, R48, R23 ;  /* 0x000000173031723e */ /* 0x000fe200000010ff */
[----:B------:R-:W-:Y:S01]  /*14010*/  FFMA.FTZ R83, R54, R83, 1.1641532182693481445e-10 ;  /* 0x2f00000036537423 */ /* 0x000fe20000010053 */
[----:B------:R-:W-:Y:S01]  /*14020*/  FMUL.FTZ R54, R53, UR4 ;  /* 0x0000000435367c20 */ /* 0x000fe20008410000 */
[----:B------:R-:W-:-:S03]  /*14030*/  F2FP.BF16.F32.PACK_AB R48, R16, R15 ;  /* 0x0000000f1030723e */ /* 0x000fc600000010ff */
[----:B------:R-:W-:Y:S01]  /*14040*/  FMUL.FTZ R54, R54, R77 ;  /* 0x0000004d36367220 */ /* 0x000fe20000410000 */
[----:B------:R-:W-:-:S04]  /*14050*/  FSETP.GTU.FTZ.AND P6, PT, R83, R82, PT ;  /* 0x000000525300720b */ /* 0x000fc80003fdc000 */
[----:B------:R-:W-:Y:S02]  /*14060*/  FSEL R69, R54, RZ, !P6 ;  /* 0x000000ff36457208 */ /* 0x000fe40007000000 */
[----:B------:R-:W-:Y:S02]  /*14070*/  PLOP3.LUT P6, PT, P6, PT, PT, 0x8, 0x80 ;  /* 0x000000000080781c */ /* 0x000fe400037ce170 */
[----:B------:R-:W-:-:S11]  /*14080*/  F2FP.BF16.F32.PACK_AB R51, R69, R51 ;  /* 0x000000334533723e */ /* 0x000fd600000010ff */
.L_x_5834:
[----:B------:R-:W-:Y:S02]  /*14090*/  SEL R54, RZ, 0x1000000, !P6 ;  /* 0x01000000ff367807 */ /* 0x000fe40007000000 */
[----:B------:R-:W-:Y:S02]  /*140a0*/  ISETP.NE.AND P6, PT, R52, RZ, PT ;  /* 0x000000ff3400720c */ /* 0x000fe40003fc5270 */
        /* <DEDUP_REMOVED lines=8> */
[----:B------:R-:W-:Y:S02]  /*14130*/  SEL R54, RZ, 0x1, !P3 ;  /* 0x00000001ff367807 */ /* 0x000fe40005800000 */
[----:B------:R-:W-:Y:S01]  /*14140*/  SEL R55, RZ, 0x1, !P6 ;  /* 0x00000001ff377807 */ /* 0x000fe20007000000 */
[----:B0-----:R-:W-:-:S05]  /*14150*/  IMAD.WIDE.U32 R52, R75, 0x10, R52 ;  /* 0x000000104b347825 */ /* 0x001fca00078e0034 */
[----:B------:R0:W-:Y:S02]  /*14160*/  STG.E.128 desc[UR6][R52.64], R48 ;  /* 0x0000003034007986 */ /* 0x0001e4000c101d06 */
[----:B0-----:R-:W0:Y:S01]  /*14170*/  LDC.64 R50, c[0x0][0x3b0] ;  /* 0x0000ec00ff327b82 */ /* 0x001e220000000a00 */
[----:B------:R-:W-:Y:S01]  /*14180*/  LOP3.LUT R49, R77, R54, RZ, 0xfc, !PT ;  /* 0x000000364d317212 */ /* 0x000fe200078efcff */
[----:B------:R-:W-:Y:S01]  /*14190*/  IMAD.MOV.U32 R77, RZ, RZ, R76 ;  /* 0x000000ffff4d7224 */ /* 0x000fe200078e004c */
[----:B------:R-:W-:Y:S01]  /*141a0*/  LOP3.LUT R48, R78, R55, RZ, 0xfc, !PT ;  /* 0x000000374e307212 */ /* 0x000fe200078efcff */
[C---:B0-----:R-:W-:Y:S01]  /*141b0*/  IMAD.WIDE.U32 R50, R75.reuse, 0x8, R50 ;  /* 0x000000084b327825 */ /* 0x041fe200078e0032 */
[----:B------:R-:W-:-:S04]  /*141c0*/  IADD3 R75, PT, PT, R75, 0x100, RZ ;  /* 0x000001004b4b7810 */ /* 0x000fc80007ffe0ff */
[----:B------:R3:W-:Y:S03]  /*141d0*/  STG.E.64 desc[UR6][R50.64], R48 ;  /* 0x0000003032007986 */ /* 0x0007e6000c101b06 */
.L_x_5792:
[----:B------:R-:W-:Y:S05]  /*141e0*/  BSYNC.RECONVERGENT B0 ;  /* 0x0000000000007941 */ /* 0x000fea0003800200 */
.L_x_5791:
[----:B------:R-:W-:Y:S01]  /*141f0*/  ISETP.GE.U32.AND P0, PT, R10, 0x400, PT ;  /* 0x000004000a00780c */ /* 0x000fe20003f06070 */
[----:B------:R-:W-:-:S12]  /*14200*/  BSSY.RECONVERGENT B0, `(.L_x_5875) ;  /* 0x0000664000007945 */ /* 0x000fd80003800200 */
[----:B------:R-:W-:Y:S05]  /*14210*/  @!P0 BRA `(.L_x_5876) ;  /* 0x0000006400888947 */ /* 0x000fea0003800000 */
[----:B0123--:R-:W0:Y:S02]  /*14220*/  LDC.64 R48, c[0x0][0x390] ;  /* 0x0000e400ff307b82 */ /* 0x00fe240000000a00 */
        /* <DEDUP_REMOVED lines=24> */
.L_x_5880:
        /* <DEDUP_REMOVED lines=13> */
.L_x_5882:
[----:B------:R-:W-:Y:S05]  /*14480*/  BSYNC.RECONVERGENT B2 ;  /* 0x0000000000027941 */ /* 0x000fea0003800200 */
.L_x_5881:
        /* <DEDUP_REMOVED lines=60> */
.L_x_5879:
[----:B------:R-:W-:Y:S05]  /*14850*/  BSYNC.RECONVERGENT B1 ;  /* 0x0000000000017941 */ /* 0x000fea0003800200 */
.L_x_5878:
        /* <DEDUP_REMOVED lines=9> */
[----:B------:R-:W-:Y:S01]  /*148f0*/  FFMA.FTZ R4, R4, R58, 1.1641532182693481445e-10 ;  /* 0x2f00000004047423 */ /* 0x000fe2000001003a */
[----:B------:R-:W-:-:S02]  /*14900*/  IMAD.MOV.U32 R58, RZ, RZ, R2 ;  /* 0x000000ffff3a7224 */ /* 0x000fc400078e0002 */
[----:B0-----:R-:W-:Y:S02]  /*14910*/  FMUL.FTZ R17, R17, R82 ;  /* 0x0000005211117220 */ /* 0x001fe40000410000 */
[----:B-1----:R-:W-:Y:S01]  /*14920*/  FSETP.GTU.FTZ.AND P1, PT, R4, R83, PT ;  /* 0x000000530400720b */ /* 0x002fe20003f3c000 */
[----:B------:R-:W-:-:S03]  /*14930*/  IMAD.U32 R4, R52, 0x10000, RZ ;  /* 0x0001000034047824 */ /* 0x000fc600078e00ff */
[----:B------:R-:W-:Y:S02]  /*14940*/  FSEL R17, R17, RZ, !P1 ;  /* 0x000000ff11117208 */ /* 0x000fe40004800000 */
[----:B------:R-:W-:-:S03]  /*14950*/  PLOP3.LUT P1, PT, P1, PT, PT, 0x8, 0x80 ;  /* 0x000000000080781c */ /* 0x000fc60000f2e170 */
[--C-:B------:R-:W-:Y:S01]  /*14960*/  FADD.FTZ R17, R17, R4.reuse ;  /* 0x0000000411117221 */ /* 0x100fe20000010000 */
[----:B------:R-:W-:Y:S01]  /*14970*/  PRMT R4, R48, 0x7632, R4 ;  /* 0x0000763230047816 */ /* 0x000fe20000000004 */
[----:B------:R-:W-:Y:S01]  /*14980*/  HFMA2 R48, -RZ, RZ, 0, 1.1920928955078125e-07 ;  /* 0x00000002ff307431 */ /* 0x000fe200000001ff */
        /* <DEDUP_REMOVED lines=10> */
.L_x_5885:
        /* <DEDUP_REMOVED lines=13> */
.L_x_5887:
[----:B------:R-:W-:Y:S05]  /*14b00*/  BSYNC.RECONVERGENT B2 ;  /* 0x0000000000027941 */ /* 0x000fea0003800200 */
.L_x_5886:
        /* <DEDUP_REMOVED lines=60> */
.L_x_5884:
[----:B------:R-:W-:Y:S05]  /*14ed0*/  BSYNC.RECONVERGENT B1 ;  /* 0x0000000000017941 */ /* 0x000fea0003800200 */
.L_x_5883:
[----:B------:R-:W-:Y:S01]  /*14ee0*/  I2FP.F32.U32 R57, R58 ;  /* 0x0000003a00397245 */ /* 0x000fe20000201000 */
[----:B------:R-:W-:Y:S01]  /*14ef0*/  IMAD.MOV.U32 R80, RZ, RZ, 0x2f800000 ;  /* 0x2f800000ff507424 */ /* 0x000fe200078e00ff */
[----:B------:R-:W-:Y:S01]  /*14f00*/  SHF.L.U32 R58, R4, 0x10, RZ ;  /* 0x00000010043a7819 */ /* 0x000fe200000006ff */
[----:B------:R-:W-:Y:S01]  /*14f10*/  IMAD.U32 R65, R18, 0x10000, RZ ;  /* 0x0001000012417824 */ /* 0x000fe200078e00ff */
[----:B------:R-:W-:Y:S01]  /*14f20*/  ISETP.NE.AND P1, PT, R48, 0x1, PT ;  /* 0x000000013000780c */ /* 0x000fe20003f25270 */
[----:B------:R-:W-:Y:S01]  /*14f30*/  FFMA.FTZ R4, R57, R80, 1.1641532182693481445e-10 ;  /* 0x2f00000039047423 */ /* 0x000fe20000010050 */
[----:B------:R-:W-:Y:S01]  /*14f40*/  BSSY.RECONVERGENT B1, `(.L_x_5888) ;  /* 0x000005d000017945 */ /* 0x000fe20003800200 */
[----:B------:R-:W-:Y:S01]  /*14f50*/  FMUL.FTZ R57, R58, UR4 ;  /* 0x000000043a397c20 */ /* 0x000fe20008410000 */
[----:B------:R-:W-:Y:S02]  /*14f60*/  IMAD.MOV.U32 R58, RZ, RZ, 0x2 ;  /* 0x00000002ff3a7424 */ /* 0x000fe400078e00ff */
[----:B------:R-:W-:Y:S01]  /*14f70*/  FSETP.GTU.FTZ.AND P2, PT, R4, R83, PT ;  /* 0x000000530400720b */ /* 0x000fe20003f5c000 */
[----:B------:R-:W-:-:S05]  /*14f80*/  FMUL.FTZ R57, R57, R82 ;  /* 0x0000005239397220 */ /* 0x000fca0000410000 */
        /* <DEDUP_REMOVED lines=14> */
.L_x_5890:
        /* <DEDUP_REMOVED lines=13> */
.L_x_5892:
[----:B------:R-:W-:Y:S05]  /*15140*/  BSYNC.RECONVERGENT B2 ;  /* 0x0000000000027941 */ /* 0x000fea0003800200 */
.L_x_5891:
        /* <DEDUP_REMOVED lines=60> */
.L_x_5889:
[----:B------:R-:W-:Y:S05]  /*15510*/  BSYNC.RECONVERGENT B1 ;  /* 0x0000000000017941 */ /* 0x000fea0003800200 */
.L_x_5888:
        /* <DEDUP_REMOVED lines=11> */
[----:B------:R-:W-:Y:S01]  /*155d0*/  FSEL R48, R57, RZ, !P1 ;  /* 0x000000ff39307208 */ /* 0x000fe20004800000 */
[C---:B------:R-:W-:Y:S01]  /*155e0*/  IMAD.U32 R57, R53.reuse, 0x10000, RZ ;  /* 0x0001000035397824 */ /* 0x040fe200078e00ff */
[----:B------:R-:W-:Y:S02]  /*155f0*/  PRMT R53, R53, 0x7632, R53 ;  /* 0x0000763235357816 */ /* 0x000fe40000000035 */
[----:B------:R-:W-:Y:S01]  /*15600*/  PLOP3.LUT P1, PT, P1, PT, PT, 0x8, 0x80 ;  /* 0x000000000080781c */ /* 0x000fe20000f2e170 */
[----:B------:R-:W-:-:S04]  /*15610*/  FADD.FTZ R48, R48, R57 ;  /* 0x0000003930307221 */ /* 0x000fc80000010000 */
        /* <DEDUP_REMOVED lines=10> */
.L_x_5895:
        /* <DEDUP_REMOVED lines=12> */
.L_x_5897:
[----:B------:R-:W-:Y:S05]  /*15780*/  BSYNC.RECONVERGENT B2 ;  /* 0x0000000000027941 */ /* 0x000fea0003800200 */
.L_x_5896:
        /* <DEDUP_REMOVED lines=61> */
.L_x_5894:
[----:B------:R-:W-:Y:S05]  /*15b60*/  BSYNC.RECONVERGENT B1 ;  /* 0x0000000000017941 */ /* 0x000fea0003800200 */
.L_x_5893:
[----:B------:R-:W-:Y:S01]  /*15b70*/  I2FP.F32.U32 R58, R65 ;  /* 0x00000041003a7245 */ /* 0x000fe20000201000 */
[----:B------:R-:W-:Y:S01]  /*15b80*/  BSSY.RECONVERGENT B1, `(.L_x_5898) ;  /* 0x0000061000017945 */ /* 0x000fe20003800200 */
[----:B------:R-:W-:Y:S01]  /*15b90*/  SHF.L.U32 R49, R49, 0x10, RZ ;  /* 0x0000001031317819 */ /* 0x000fe200000006ff */
[----:B------:R-:W-:Y:S01]  /*15ba0*/  IMAD.MOV.U32 R66, RZ, RZ, 0x2 ;  /* 0x00000002ff427424 */ /* 0x000fe200078e00ff */
[----:B------:R-:W-:Y:S01]  /*15bb0*/  ISETP.NE.AND P3, PT, R4, 0x1, PT ;  /* 0x000000010400780c */ /* 0x000fe20003f65270 */
[----:B------:R-:W-:Y:S02]  /*15bc0*/  FFMA.FTZ R58, R58, R80, 1.1641532182693481445e-10 ;  /* 0x2f0000003a3a7423 */ /* 0x000fe40000010050 */
[----:B------:R-:W-:Y:S01]  /*15bd0*/  FMUL.FTZ R65, R49, UR4 ;  /* 0x0000000431417c20 */ /* 0x000fe20008410000 */
[----:B------:R-:W-:Y:S01]  /*15be0*/  IMAD.U32 R49, R53, 0x10000, RZ ;  /* 0x0001000035317824 */ /* 0x000fe200078e00ff */
[----:B------:R-:W-:Y:S02]  /*15bf0*/  MOV R53, R2 ;  /* 0x0000000200357202 */ /* 0x000fe40000000f00 */
[----:B------:R-:W-:Y:S01]  /*15c00*/  FMUL.FTZ R65, R65, R82 ;  /* 0x0000005241417220 */ /* 0x000fe20000410000 */
[----:B------:R-:W-:-:S04]  /*15c10*/  FSETP.GTU.FTZ.AND P2, PT, R58, R83, PT ;  /* 0x000000533a00720b */ /* 0x000fc80003f5c000 */
        /* <DEDUP_REMOVED lines=13> */
.L_x_5900:
        /* <DEDUP_REMOVED lines=12> */
.L_x_5902:
[----:B------:R-:W-:Y:S05]  /*15db0*/  BSYNC.RECONVERGENT B2 ;  /* 0x0000000000027941 */ /* 0x000fea0003800200 */
.L_x_5901:
        /* <DEDUP_REMOVED lines=56> */
[----:B------:R-:W-:Y:S01]  /*16140*/  IMAD.WIDE.U32 R66, R67, -0x326172a9, RZ ;  /* 0xcd9e8d5743427825 */ /* 0x000fe200078e00ff */
[----:B------:R-:W-:-:S03]  /*16150*/  MOV R76, R4 ;  /* 0x00000004004c7202 */ /* 0x000fc60000000f00 */
[----:B------:R-:W-:Y:S01]  /*16160*/  IMAD.MOV.U32 R2, RZ, RZ, R66 ;  /* 0x000000ffff027224 */ /* 0x000fe200078e0042 */
[----:B------:R-:W-:Y:S01]  /*16170*/  LOP3.LUT R6, R78, UR5, R67, 0x96, !PT ;  /* 0x000000054e067c12 */ /* 0x000fe2000f8e9643 */
[----:B------:R-:W-:-:S07]  /*16180*/  IMAD.MOV.U32 R66, RZ, RZ, RZ ;  /* 0x000000ffff427224 */ /* 0x000fce00078e00ff */
.L_x_5899:
[----:B------:R-:W-:Y:S05]  /*16190*/  BSYNC.RECONVERGENT B1 ;  /* 0x0000000000017941 */ /* 0x000fea0003800200 */
.L_x_5898:
[----:B------:R-:W-:Y:S01]  /*161a0*/  I2FP.F32.U32 R68, R53 ;  /* 0x0000003500447245 */ /* 0x000fe20000201000 */
[----:B------:R-:W-:Y:S01]  /*161b0*/  IMAD.U32 R4, R50, 0x10000, RZ ;  /* 0x0001000032047824 */ /* 0x000fe200078e00ff */
[----:B------:R-:W-:Y:S01]  /*161c0*/  ISETP.NE.AND P4, PT, R66, 0x1, PT ;  /* 0x000000014200780c */ /* 0x000fe20003f85270 */
[----:B------:R-:W-:Y:S01]  /*161d0*/  BSSY.RECONVERGENT B1, `(.L_x_5903) ;  /* 0x0000061000017945 */ /* 0x000fe20003800200 */
[----:B------:R-:W-:Y:S01]  /*161e0*/  PRMT R50, R50, 0x7632, R50 ;  /* 0x0000763232327816 */ /* 0x000fe20000000032 */
[----:B------:R-:W-:Y:S01]  /*161f0*/  FFMA.FTZ R68, R68, R80, 1.1641532182693481445e-10 ;  /* 0x2f00000044447423 */ /* 0x000fe20000010050 */
[----:B------:R-:W-:Y:S01]  /*16200*/  FMUL.FTZ R53, R4, UR4 ;  /* 0x0000000404357c20 */ /* 0x000fe20008410000 */
[C---:B------:R-:W-:Y:S02]  /*16210*/  SHF.L.U32 R4, R54.reuse, 0x10, RZ ;  /* 0x0000001036047819 */ /* 0x040fe400000006ff */
[----:B------:R-:W-:Y:S01]  /*16220*/  PRMT R54, R54, 0x7632, R54 ;  /* 0x0000763236367816 */ /* 0x000fe20000000036 */
[----:B------:R-:W-:Y:S01]  /*16230*/  FMUL.FTZ R53, R53, R82 ;  /* 0x0000005235357220 */ /* 0x000fe20000410000 */
[----:B------:R-:W-:Y:S01]  /*16240*/  FSETP.GTU.FTZ.AND P3, PT, R68, R83, PT ;  /* 0x000000534400720b */ /* 0x000fe20003f7c000 */
[----:B------:R-:W-:-:S03]  /*16250*/  IMAD.MOV.U32 R68, RZ, RZ, R2 ;  /* 0x000000ffff447224 */ /* 0x000fc600078e0002 */
        /* <DEDUP_REMOVED lines=14> */
.L_x_5905:
        /* <DEDUP_REMOVED lines=12> */
.L_x_5907:
[----:B------:R-:W-:Y:S05]  /*16400*/  BSYNC.RECONVERGENT B2 ;  /* 0x0000000000027941 */ /* 0x000fea0003800200 */
.L_x_5906:
        /* <DEDUP_REMOVED lines=61> */
.L_x_5904:
[----:B------:R-:W-:Y:S05]  /*167e0*/  BSYNC.RECONVERGENT B1 ;  /* 0x0000000000017941 */ /* 0x000fea0003800200 */
.L_x_5903:
        /* <DEDUP_REMOVED lines=24> */
.L_x_5910:
        /* <DEDUP_REMOVED lines=12> */
.L_x_5912:
[----:B------:R-:W-:Y:S05]  /*16a30*/  BSYNC.RECONVERGENT B2 ;  /* 0x0000000000027941 */ /* 0x000fea0003800200 */
.L_x_5911:
        /* <DEDUP_REMOVED lines=61> */
.L_x_5909:
[----:B------:R-:W-:Y:S05]  /*16e10*/  BSYNC.RECONVERGENT B1 ;  /* 0x0000000000017941 */ /* 0x000fea0003800200 */
.L_x_5908:
[----:B------:R-:W-:Y:S01]  /*16e20*/  HFMA2 R80, -RZ, RZ, 0.1171875, 0 ;  /* 0x2f800000ff507431 */ /* 0x000fe200000001ff */
[----:B------:R-:W-:Y:S01]  /*16e30*/  I2FP.F32.U32 R4, R54 ;  /* 0x0000003600047245 */ /* 0x000fe20000201000 */
[----:B------:R-:W-:Y:S01]  /*16e40*/  BSSY.RECONVERGENT B1, `(.L_x_5913) ;  /* 0x0000064000017945 */ /* 0x000fe20003800200 */
[----:B------:R-:W-:Y:S01]  /*16e50*/  ISETP.NE.AND P6, PT, R79, 0x1, PT ;  /* 0x000000014f00780c */ /* 0x000fe20003fc5270 */
[----:B------:R-:W-:Y:S01]  /*16e60*/  IMAD.MOV.U32 R78, RZ, RZ, R2 ;  /* 0x000000ffff4e7224 */ /* 0x000fe200078e0002 */
[----:B------:R-:W-:Y:S01]  /*16e70*/  PRMT R67, R55, 0x7632, R67 ;  /* 0x0000763237437816 */ /* 0x000fe20000000043 */
[----:B------:R-:W-:-:S05]  /*16e80*/  FFMA.FTZ R4, R4, R80, 1.1641532182693481445e-10 ;  /* 0x2f00000004047423 */ /* 0x000fca0000010050 */
[----:B------:R-:W-:Y:S01]  /*16e90*/  FSETP.GTU.FTZ.AND P5, PT, R4, R83, PT ;  /* 0x000000530400720b */ /* 0x000fe20003fbc000 */
[C---:B------:R-:W-:Y:S01]  /*16ea0*/  IMAD.U32 R4, R51.reuse, 0x10000, RZ ;  /* 0x0001000033047824 */ /* 0x040fe200078e00ff */
[----:B------:R-:W-:-:S03]  /*16eb0*/  PRMT R51, R51, 0x7632, R51 ;  /* 0x0000763233337816 */ /* 0x000fc60000000033 */
[----:B------:R-:W-:-:S04]  /*16ec0*/  FMUL.FTZ R4, R4, UR4 ;  /* 0x0000000404047c20 */ /* 0x000fc80008410000 */
[----:B------:R-:W-:-:S05]  /*16ed0*/  FMUL.FTZ R4, R4, R82 ;  /* 0x0000005204047220 */ /* 0x000fca0000410000 */
[----:B------:R-:W-:Y:S01]  /*16ee0*/  FSEL R68, R4, RZ, !P5 ;  /* 0x000000ff04447208 */ /* 0x000fe20006800000 */
[----:B------:R-:W-:Y:S01]  /*16ef0*/  IMAD.U32 R4, R55, 0x10000, RZ ;  /* 0x0001000037047824 */ /* 0x000fe200078e00ff */
        /* <DEDUP_REMOVED lines=12> */
.L_x_5915:
        /* <DEDUP_REMOVED lines=14> */
.L_x_5917:
[----:B------:R-:W-:Y:S05]  /*170a0*/  BSYNC.RECONVERGENT B2 ;  /* 0x0000000000027941 */ /* 0x000fea0003800200 */
.L_x_5916:
        /* <DEDUP_REMOVED lines=61> */
.L_x_5914:
[----:B------:R-:W-:Y:S05]  /*17480*/  BSYNC.RECONVERGENT B1 ;  /* 0x0000000000017941 */ /* 0x000fea0003800200 */
.L_x_5913:
[----:B------:R-:W-:Y:S01]  /*17490*/  I2FP.F32.U32 R54, R78 ;  /* 0x0000004e00367245 */ /* 0x000fe20000201000 */
[----:B------:R-:W-:Y:S01]  /*174a0*/  IMAD.U32 R51, R51, 0x10000, RZ ;  /* 0x0001000033337824 */ /* 0x000fe200078e00ff */
[----:B------:R-:W-:Y:S02]  /*174b0*/  SHF.L.U32 R67, R67, 0x10, RZ ;  /* 0x0000001043437819 */ /* 0x000fe400000006ff */
[----:B------:R-:W-:Y:S01]  /*174c0*/  F2FP.BF16.F32.PACK_AB R49, R49, R48 ;  /* 0x000000303131723e */ /* 0x000fe200000010ff */
[----:B------:R-:W-:Y:S01]  /*174d0*/  FFMA.FTZ R54, R54, R80, 1.1641532182693481445e-10 ;  /* 0x2f00000036367423 */ /* 0x000fe20000010050 */
[----:B------:R-:W-:Y:S01]  /*174e0*/  FMUL.FTZ R51, R51, UR4 ;  /* 0x0000000433337c20 */ /* 0x000fe20008410000 */
[----:B------:R-:W-:Y:S02]  /*174f0*/  F2FP.BF16.F32.PACK_AB R50, R50, R53 ;  /* 0x000000353232723e */ /* 0x000fe400000010ff */
[----:B------:R-:W-:Y:S01]  /*17500*/  F2FP.BF16.F32.PACK_AB R48, R18, R17 ;  /* 0x000000111230723e */ /* 0x000fe200000010ff */
[----:B------:R-:W-:Y:S01]  /*17510*/  FMUL.FTZ R51, R51, R82 ;  /* 0x0000005233337220 */ /* 0x000fe20000410000 */
[----:B------:R-:W-:-:S04]  /*17520*/  FSETP.GTU.FTZ.AND P6, PT, R54, R83, PT ;  /* 0x000000533600720b */ /* 0x000fc80003fdc000 */
[----:B------:R-:W-:Y:S02]  /*17530*/  FSEL R54, R51, RZ, !P6 ;  /* 0x000000ff33367208 */ /* 0x000fe40007000000 */
[----:B------:R-:W-:-:S03]  /*17540*/  PLOP3.LUT P6, PT, P6, PT, PT, 0x8, 0x80 ;  /* 0x000000000080781c */ /* 0x000fc600037ce170 */
[----:B------:R-:W-:-:S05]  /*17550*/  FADD.FTZ R67, R54, R67 ;  /* 0x0000004336437221 */ /* 0x000fca0000010000 */
[----:B------:R-:W-:Y:S01]  /*17560*/  F2FP.BF16.F32.PACK_AB R51, R67, R68 ;  /* 0x000000444333723e */ /* 0x000fe200000010ff */
[----:B------:R-:W-:Y:S06]  /*17570*/  BRA `(.L_x_5918) ;  /* 0x00000030005c7947 */ /* 0x000fec0003800000 */
.L_x_5877:
        /* <DEDUP_REMOVED lines=16> */
.L_x_5921:
        /* <DEDUP_REMOVED lines=13> */
.L_x_5923:
[----:B------:R-:W-:Y:S05]  /*17750*/  BSYNC.RECONVERGENT B2 ;  /* 0x0000000000027941 */ /* 0x000fea0003800200 */
.L_x_5922:
        /* <DEDUP_REMOVED lines=60> */
.L_x_5920:
[----:B------:R-:W-:Y:S05]  /*17b20*/  BSYNC.RECONVERGENT B1 ;  /* 0x0000000000017941 */ /* 0x000fea0003800200 */
.L_x_5919:
[----:B------:R-:W0:Y:S01]  /*17b30*/  LDC R81, c[0x0][0x404] ;  /* 0x00010100ff517b82 */ /* 0x000e220000000800 */
[----:B------:R-:W-:Y:S01]  /*17b40*/  I2FP.F32.U32 R17, R17 ;  /* 0x0000001100117245 */ /* 0x000fe20000201000 */
[----:B------:R-:W-:Y:S01]  /*17b50*/  IMAD.MOV.U32 R82, RZ, RZ, 0x2f800000 ;  /* 0x2f800000ff527424 */ /* 0x000fe200078e00ff */
[----:B------:R-:W-:Y:S01]  /*17b60*/  ISETP.NE.AND P2, PT, R53, 0x1, PT ;  /* 0x000000013500780c */ /* 0x000fe20003f45270 */
[----:B------:R-:W-:Y:S01]  /*17b70*/  BSSY.RECONVERGENT B1, `(.L_x_5924) ;  /* 0x0000060000017945 */ /* 0x000fe20003800200 */
[----:B-----5:R-:W-:Y:S01]  /*17b80*/  SHF.L.U32 R18, R48, 0x10, RZ ;  /* 0x0000001030127819 */ /* 0x020fe200000006ff */
[----:B------:R-:W-:Y:S02]  /*17b90*/  FFMA.FTZ R4, R17, R82, 1.1641532182693481445e-10 ;  /* 0x2f00000011047423 */ /* 0x000fe40000010052 */
[----:B------:R-:W1:Y:S02]  /*17ba0*/  LDC R80, c[0x0][0x408] ;  /* 0x00010200ff507b82 */ /* 0x000e640000000800 */
[----:B------:R-:W-:Y:S01]  /*17bb0*/  FMUL.FTZ R17, R18, UR4 ;  /* 0x0000000412117c20 */ /* 0x000fe20008410000 */
[----:B------:R-:W-:-:S02]  /*17bc0*/  MOV R18, R2 ;  /* 0x0000000200127202 */ /* 0x000fc40000000f00 */
[----:B0-----:R-:W-:Y:S02]  /*17bd0*/  FSETP.GTU.FTZ.AND P1, PT, R4, R81, PT ;  /* 0x000000510400720b */ /* 0x001fe40003f3c000 */
[----:B------:R-:W-:Y:S01]  /*17be0*/  PRMT R4, R48, 0x7632, R4 ;  /* 0x0000763230047816 */ /* 0x000fe20000000004 */
[----:B------:R-:W-:Y:S01]  /*17bf0*/  IMAD.MOV.U32 R48, RZ, RZ, 0x2 ;  /* 0x00000002ff307424 */ /* 0x000fe200078e00ff */
        /* <DEDUP_REMOVED lines=13> */
.L_x_5926:
        /* <DEDUP_REMOVED lines=13> */
.L_x_5928:
[----:B------:R-:W-:Y:S05]  /*17da0*/  BSYNC.RECONVERGENT B2 ;  /* 0x0000000000027941 */ /* 0x000fea0003800200 */
.L_x_5927:
        /* <DEDUP_REMOVED lines=56> */
[----:B------:R-:W-:Y:S01]  /*18130*/  IMAD.WIDE.U32 R54, R55, -0x2daee0ad, RZ ;  /* 0xd2511f5337367825 */ /* 0x000fe200078e00ff */
[----:B------:R-:W-:-:S04]  /*18140*/  MOV R2, R78 ;  /* 0x0000004e00027202 */ /* 0x000fc80000000f00 */
[----:B------:R-:W-:Y:S02]  /*18150*/  LOP3.LUT R5, R66, UR5, R55, 0x96, !PT ;  /* 0x0000000542057c12 */ /* 0x000fe4000f8e9637 */
[----:B------:R-:W-:-:S07]  /*18160*/  MOV R76, R54 ;  /* 0x00000036004c7202 */ /* 0x000fce0000000f00 */
.L_x_5925:
[----:B------:R-:W-:Y:S05]  /*18170*/  BSYNC.RECONVERGENT B1 ;  /* 0x0000000000017941 */ /* 0x000fea0003800200 */
.L_x_5924:
        /* <DEDUP_REMOVED lines=9> */
[----:B------:R-:W-:-:S04]  /*18210*/  MOV R53, R2 ;  /* 0x0000000200357202 */ /* 0x000fc80000000f00 */
[----:B------:R-:W-:Y:S02]  /*18220*/  FSEL R18, R18, RZ, !P2 ;  /* 0x000000ff12127208 */ /* 0x000fe40005000000 */
[----:B------:R-:W-:-:S04]  /*18230*/  PLOP3.LUT P2, PT, P2, PT, PT, 0x8, 0x80 ;  /* 0x000000000080781c */ /* 0x000fc8000174e170 */
[----:B------:R-:W-:Y:S01]  /*18240*/  P2R R77, PR, RZ, 0x4 ;  /* 0x00000004ff4d7803 */ /* 0x000fe20000000000 */
        /* <DEDUP_REMOVED lines=9> */
.L_x_5931:
        /* <DEDUP_REMOVED lines=13> */
.L_x_5933:
[----:B------:R-:W-:Y:S05]  /*183b0*/  BSYNC.RECONVERGENT B2 ;  /* 0x0000000000027941 */ /* 0x000fea0003800200 */
.L_x_5932:
        /* <DEDUP_REMOVED lines=58> */
[----:B------:R-:W-:Y:S01]  /*18760*/  IMAD.MOV.U32 R54, RZ, RZ, RZ ;  /* 0x000000ffff367224 */ /* 0x000fe200078e00ff */
[----:B------:R-:W-:-:S07]  /*18770*/  MOV R76, R4 ;  /* 0x00000004004c7202 */ /* 0x000fce0000000f00 */
.L_x_5930:
[----:B------:R-:W-:Y:S05]  /*18780*/  BSYNC.RECONVERGENT B1 ;  /* 0x0000000000017941 */ /* 0x000fea0003800200 */
.L_x_5929:
[----:B------:R-:W-:Y:S01]  /*18790*/  I2FP.F32.U32 R53, R53 ;  /* 0x0000003500357245 */ /* 0x000fe20000201000 */
[----:B------:R-:W-:Y:S01]  /*187a0*/  BSSY.RECONVERGENT B1, `(.L_x_5934) ;  /* 0x0000060000017945 */ /* 0x000fe20003800200 */
[----:B------:R-:W-:Y:S02]  /*187b0*/  SHF.L.U32 R48, R49, 0x10, RZ ;  /* 0x0000001031307819 */ /* 0x000fe400000006ff */
[----:B------:R-:W-:Y:S01]  /*187c0*/  ISETP.NE.AND P2, PT, R54, 0x1, PT ;  /* 0x000000013600780c */ /* 0x000fe20003f45270 */
[----:B------:R-:W-:Y:S01]  /*187d0*/  FFMA.FTZ R4, R53, R82, 1.1641532182693481445e-10 ;  /* 0x2f00000035047423 */ /* 0x000fe20000010052 */
[----:B------:R-:W-:Y:S01]  /*187e0*/  PRMT R49, R49, 0x7632, R49 ;  /* 0x0000763231317816 */ /* 0x000fe20000000031 */
[----:B------:R-:W-:-:S03]  /*187f0*/  FMUL.FTZ R53, R48, UR4 ;  /* 0x0000000430357c20 */ /* 0x000fc60008410000 */
[----:B------:R-:W-:Y:S01]  /*18800*/  FSETP.GTU.FTZ.AND P1, PT, R4, R81, PT ;  /* 0x000000510400720b */ /* 0x000fe20003f3c000 */
[----:B------:R-:W-:Y:S01]  /*18810*/  FMUL.FTZ R48, R53, R80 ;  /* 0x0000005035307220 */ /* 0x000fe20000410000 */
[----:B------:R-:W-:Y:S01]  /*18820*/  IMAD.MOV.U32 R4, RZ, RZ, 0x2 ;  /* 0x00000002ff047424 */ /* 0x000fe200078e00ff */
[----:B------:R-:W-:-:S03]  /*18830*/  MOV R53, R2 ;  /* 0x0000000200357202 */ /* 0x000fc60000000f00 */
        /* <DEDUP_REMOVED lines=12> */
.L_x_5936:
        /* <DEDUP_REMOVED lines=13> */
.L_x_5938:
[----:B------:R-:W-:Y:S05]  /*189d0*/  BSYNC.RECONVERGENT B2 ;  /* 0x0000000000027941 */ /* 0x000fea0003800200 */
.L_x_5937:
        /* <DEDUP_REMOVED lines=54> */
[----:B------:R-:W-:Y:S01]  /*18d40*/  IMAD.WIDE.U32 R4, R53, -0x2daee0ad, RZ ;  /* 0xd2511f5335047825 */ /* 0x000fe200078e00ff */
[----:B------:R-:W-:Y:S01]  /*18d50*/  UIADD3 UR5, UPT, UPT, UR9, -0x695add53, URZ ;  /* 0x96a522ad09057890 */ /* 0x000fe2000fffe0ff */
[----:B------:R-:W-:Y:S02]  /*18d60*/  MOV R53, R76 ;  /* 0x0000004c00357202 */ /* 0x000fe40000000f00 */
[----:B------:R-:W-:Y:S02]  /*18d70*/  IMAD.MOV.U32 R76, RZ, RZ, R4 ;  /* 0x000000ffff4c7224 */ /* 0x000fe400078e0004 */
[----:B------:R-:W-:Y:S01]  /*18d80*/  HFMA2 R4, -RZ, RZ, 0, 0 ;  /* 0x00000000ff047431 */ /* 0x000fe200000001ff */
[----:B------:R-:W-:-:S07]  /*18d90*/  LOP3.LUT R5, R54, UR5, R5, 0x96, !PT ;  /* 0x0000000536057c12 */ /* 0x000fce000f8e9605 */
.L_x_5935:
[----:B------:R-:W-:Y:S05]  /*18da0*/  BSYNC.RECONVERGENT B1 ;  /* 0x0000000000017941 */ /* 0x000fea0003800200 */
.L_x_5934:
        /* <DEDUP_REMOVED lines=22> */
.L_x_5941:
        /* <DEDUP_REMOVED lines=13> */
.L_x_5943:
[----:B------:R-:W-:Y:S05]  /*18fe0*/  BSYNC.RECONVERGENT B2 ;  /* 0x0000000000027941 */ /* 0x000fea0003800200 */
.L_x_5942:
        /* <DEDUP_REMOVED lines=58> */
[----:B------:R-:W-:Y:S02]  /*19390*/  LOP3.LUT R5, R54, UR5, R5, 0x96, !PT ;  /* 0x0000000536057c12 */ /* 0x000fe4000f8e9605 */
[----:B------:R-:W-:-:S07]  /*193a0*/  MOV R76, R4 ;  /* 0x00000004004c7202 */ /* 0x000fce0000000f00 */
.L_x_5940:
[----:B------:R-:W-:Y:S05]  /*193b0*/  BSYNC.RECONVERGENT B1 ;  /* 0x0000000000017941 */ /* 0x000fea0003800200 */
.L_x_5939:
        /* <DEDUP_REMOVED lines=23> */
.L_x_5946:
[----:B------:R-:W-:Y:S01]  /*19530*/  IADD3 R9, PT, PT, R9, 0x1, RZ ;  /* 0x0000000109097810 */ /* 0x000fe20007ffe0ff */
[----:B------:R-:W-:Y:S03]  /*19540*/  BSSY.RECONVERGENT B2, `(.L_x_5947) ;  /* 0x000000b000027945 */ /* 0x000fe60003800200 */
        /* <DEDUP_REMOVED lines=10> */
.L_x_5948:
[----:B------:R-:W-:Y:S05]  /*195f0*/  BSYNC.RECONVERGENT B2 ;  /* 0x0000000000027941 */ /* 0x000fea0003800200 */
.L_x_5947:
        /* <DEDUP_REMOVED lines=56> */
[----:B------:R-:W-:Y:S01]  /*19980*/  IMAD.MOV.U32 R2, RZ, RZ, R54 ;  /* 0x000000ffff027224 */ /* 0x000fe200078e0036 */
[----:B------:R-:W-:Y:S01]  /*19990*/  MOV R54, R76 ;  /* 0x0000004c00367202 */ /* 0x000fe20000000f00 */
[----:B------:R-:W-:Y:S02]  /*199a0*/  IMAD.MOV.U32 R76, RZ, RZ, R4 ;  /* 0x000000ffff4c7224 */ /* 0x000fe400078e0004 */
[----:B------:R-:W-:Y:S01]  /*199b0*/  HFMA2 R4, -RZ, RZ, 0, 0 ;  /* 0x00000000ff047431 */ /* 0x000fe200000001ff */
[----:B------:R-:W-:-:S07]  /*199c0*/  LOP3.LUT R6, R66, UR5, R55, 0x96, !PT ;  /* 0x0000000542067c12 */ /* 0x000fce000f8e9637 */
.L_x_5945:
[----:B------:R-:W-:Y:S05]  /*199d0*/  BSYNC.RECONVERGENT B1 ;  /* 0x0000000000017941 */ /* 0x000fea0003800200 */
.L_x_5944:
        /* <DEDUP_REMOVED lines=22> */
.L_x_5951:
[----:B------:R-:W-:Y:S01]  /*19b40*/  VIADD R9, R9, 0x1 ;  /* 0x0000000109097836 */ /* 0x000fe20000000000 */
[----:B------:R-:W-:Y:S04]  /*19b50*/  BSSY.RECONVERGENT B2, `(.L_x_5952) ;  /* 0x000000b000027945 */ /* 0x000fe80003800200 */
        /* <DEDUP_REMOVED lines=10> */
.L_x_5953:
[----:B------:R-:W-:Y:S05]  /*19c00*/  BSYNC.RECONVERGENT B2 ;  /* 0x0000000000027941 */ /* 0x000fea0003800200 */
.L_x_5952:
        /* <DEDUP_REMOVED lines=57> */
[----:B------:R-:W-:-:S03]  /*19fa0*/  IMAD.WIDE.U32 R54, R2, -0x326172a9, RZ ;  /* 0xcd9e8d5702367825 */ /* 0x000fc600078e00ff */
[----:B------:R-:W-:Y:S01]  /*19fb0*/  MOV R2, R54 ;  /* 0x0000003600027202 */ /* 0x000fe20000000f00 */
[----:B------:R-:W-:Y:S01]  /*19fc0*/  IMAD.MOV.U32 R54, RZ, RZ, RZ ;  /* 0x000000ffff367224 */ /* 0x000fe200078e00ff */
[----:B------:R-:W-:-:S07]  /*19fd0*/  LOP3.LUT R6, R4, UR5, R55, 0x96, !PT ;  /* 0x0000000504067c12 */ /* 0x000fce000f8e9637 */
.L_x_5950:
[----:B------:R-:W-:Y:S05]  /*19fe0*/  BSYNC.RECONVERGENT B1 ;  /* 0x0000000000017941 */ /* 0x000fea0003800200 */
.L_x_5949:
        /* <DEDUP_REMOVED lines=23> */
.L_x_5956:
[----:B------:R-:W-:Y:S01]  /*1a160*/  IADD3 R9, PT, PT, R9, 0x1, RZ ;  /* 0x0000000109097810 */ /* 0x000fe20007ffe0ff */
[----:B------:R-:W-:Y:S03]  /*1a170*/  BSSY.RECONVERGENT B2, `(.L_x_5957) ;  /* 0x000000d000027945 */ /* 0x000fe60003800200 */
        /* <DEDUP_REMOVED lines=12> */
.L_x_5958:
[----:B------:R-:W-:Y:S05]  /*1a240*/  BSYNC.RECONVERGENT B2 ;  /* 0x0000000000027941 */ /* 0x000fea0003800200 */
.L_x_5957:
        /* <DEDUP_REMOVED lines=60> */
[----:B------:R-:W-:-:S07]  /*1a610*/  HFMA2 R4, -RZ, RZ, 0, 0 ;  /* 0x00000000ff047431 */ /* 0x000fce00000001ff */
.L_x_5955:
[----:B------:R-:W-:Y:S05]  /*1a620*/  BSYNC.RECONVERGENT B1 ;  /* 0x0000000000017941 */ /* 0x000fea0003800200 */
.L_x_5954:
        /* <DEDUP_REMOVED lines=12> */
.L_x_5918:
[----:B------:R-:W-:Y:S02]  /*1a6f0*/  SEL R54, RZ, 0x1000000, !P6 ;  /* 0x01000000ff367807 */ /* 0x000fe40007000000 */
[----:B------:R-:W-:Y:S02]  /*1a700*/  ISETP.NE.AND P6, PT, R52, RZ, PT ;  /* 0x000000ff3400720c */ /* 0x000fe40003fc5270 */
[----:B------:R-:W0:Y:S01]  /*1a710*/  LDC.64 R52, c[0x0][0x3a8] ;  /* 0x0000ea00ff347b82 */ /* 0x000e220000000a00 */
[----:B------:R-:W-:Y:S02]  /*1a720*/  SEL R55, RZ, 0x10000, !P5 ;  /* 0x00010000ff377807 */ /* 0x000fe40006800000 */
[----:B------:R-:W-:Y:S02]  /*1a730*/  ISETP.NE.AND P5, PT, R77, RZ, PT ;  /* 0x000000ff4d00720c */ /* 0x000fe40003fa5270 */
[----:B------:R-:W-:Y:S02]  /*1a740*/  SEL R77, RZ, 0x100, !P4 ;  /* 0x00000100ff4d7807 */ /* 0x000fe40006000000 */
[----:B------:R-:W-:-:S02]  /*1a750*/  SEL R78, RZ, 0x1000000, !P2 ;  /* 0x01000000ff4e7807 */ /* 0x000fc40005000000 */
[----:B------:R-:W-:Y:S02]  /*1a760*/  LOP3.LUT R77, R77, R54, R55, 0xfe, !PT ;  /* 0x000000364d4d7212 */ /* 0x000fe400078efe37 */
[----:B------:R-:W-:Y:S02]  /*1a770*/  SEL R79, RZ, 0x10000, !P1 ;  /* 0x00010000ff4f7807 */ /* 0x000fe40004800000 */
[----:B------:R-:W-:Y:S02]  /*1a780*/  SEL R55, RZ, 0x100, !P5 ;  /* 0x00000100ff377807 */ /* 0x000fe40006800000 */
[----:B------:R-:W-:Y:S02]  /*1a790*/  SEL R54, RZ, 0x1, !P3 ;  /* 0x00000001ff367807 */ /* 0x000fe40005800000 */
[----:B------:R-:W-:Y:S02]  /*1a7a0*/  LOP3.LUT R78, R55, R78, R79, 0xfe, !PT ;  /* 0x0000004e374e7212 */ /* 0x000fe400078efe4f */
[----:B------:R-:W-:Y:S01]  /*1a7b0*/  SEL R55, RZ, 0x1, !P6 ;  /* 0x00000001ff377807 */ /* 0x000fe20007000000 */
[----:B0-----:R-:W-:-:S05]  /*1a7c0*/  IMAD.WIDE.U32 R52, R75, 0x10, R52 ;  /* 0x000000104b347825 */ /* 0x001fca00078e0034 */
[----:B------:R0:W-:Y:S02]  /*1a7d0*/  STG.E.128 desc[UR6][R52.64], R48 ;  /* 0x0000003034007986 */ /* 0x0001e4000c101d06 */
[----:B0-----:R-:W0:Y:S01]  /*1a7e0*/  LDC.64 R50, c[0x0][0x3b0] ;  /* 0x0000ec00ff327b82 */ /* 0x001e220000000a00 */
[----:B------:R-:W-:Y:S02]  /*1a7f0*/  LOP3.LUT R49, R77, R54, RZ, 0xfc, !PT ;  /* 0x000000364d317212 */ /* 0x000fe400078efcff */
[----:B------:R-:W-:Y:S02]  /*1a800*/  LOP3.LUT R48, R78, R55, RZ, 0xfc, !PT ;  /* 0x000000374e307212 */ /* 0x000fe400078efcff */
[----:B------:R-:W-:Y:S01]  /*1a810*/  MOV R77, R76 ;  /* 0x0000004c004d7202 */ /* 0x000fe20000000f00 */
[----:B0-----:R-:W-:-:S05]  /*1a820*/  IMAD.WIDE.U32 R50, R75, 0x8, R50 ;  /* 0x000000084b327825 */ /* 0x001fca00078e0032 */
[----:B------:R4:W-:Y:S02]  /*1a830*/  STG.E.64 desc[UR6][R50.64], R48 ;  /* 0x0000003032007986 */ /* 0x0009e4000c101b06 */
.L_x_5876:
[----:B------:R-:W-:Y:S05]  /*1a840*/  BSYNC.RECONVERGENT B0 ;  /* 0x0000000000007941 */ /* 0x000fea0003800200 */
.L_x_5875:
[----:B01234-:R-:W2:Y:S04]  /*1a850*/  LDL.LU R48, [R1] ;  /* 0x0000000001307983 */ /* 0x01fea80000300800 */
[----:B------:R-:W3:Y:S01]  /*1a860*/  LDL R55, [R1+0x8] ;  /* 0x0000080001377983 */ /* 0x000ee20000100800 */
[C---:B------:R-:W-:Y:S02]  /*1a870*/  ISETP.GT.U32.AND P3, PT, R10.reuse, 0x1ff, PT ;  /* 0x000001ff0a00780c */ /* 0x040fe40003f64070 */
[C---:B------:R-:W-:Y:S02]  /*1a880*/  ISETP.GT.U32.AND P2, PT, R10.reuse, 0x2ff, PT ;  /* 0x000002ff0a00780c */ /* 0x040fe40003f44070 */
[----:B------:R-:W-:Y:S02]  /*1a890*/  ISETP.GT.U32.AND P1, PT, R10, 0x3ff, PT ;  /* 0x000003ff0a00780c */ /* 0x000fe40003f24070 */
[----:B--2---:R-:W-:Y:S01]  /*1a8a0*/  ISETP.NE.AND P4, PT, R48, RZ, PT ;  /* 0x000000ff3000720c */ /* 0x004fe20003f85270 */
[----:B------:R-:W-:-:S04]  /*1a8b0*/  FADD.FTZ R48, RZ, R14 ;  /* 0x0000000eff307221 */ /* 0x000fc80000010000 */
[----:B------:R-:W-:-:S04]  /*1a8c0*/  FADD.FTZ R49, R13, R48 ;  /* 0x000000300d317221 */ /* 0x000fc80000010000 */
        /* <DEDUP_REMOVED lines=43> */
[----:B------:R-:W-:-:S03]  /*1ab80*/  FADD.FTZ R50, R13, -R48 ;  /* 0x800000300d327221 */ /* 0x000fc60000010000 */
        /* <DEDUP_REMOVED lines=15> */
[----:B------:R-:W-:Y:S01]  /*1ac80*/  FSEL R49, R49, RZ, P4 ;  /* 0x000000ff31317208 */ /* 0x000fe20002000000 */
[----:B------:R-:W-:-:S04]  /*1ac90*/  FADD.FTZ R51, R11, -R48 ;  /* 0x800000300b337221 */ /* 0x000fc80000010000 */
        /* <DEDUP_REMOVED lines=50> */
[----:B------:R-:W0:Y:S01]  /*1afc0*/  SHFL.BFLY PT, R53, R52, 0x4, 0x1f ;  /* 0x0c801f0034357f89 */ /* 0x000e2200000e0000 */
[----:B------:R-:W1:Y:S01]  /*1afd0*/  S2R R80, SR_TID.X ;  /* 0x0000000000507919 */ /* 0x000e620000002100 */
[----:B0-----:R-:W-:-:S05]  /*1afe0*/  FADD.FTZ R53, R52, R53 ;  /* 0x0000003534357221 */ /* 0x001fca0000010000 */
[----:B------:R-:W0:Y:S02]  /*1aff0*/  SHFL.BFLY PT, R50, R53, 0x8, 0x1f ;  /* 0x0d001f0035327f89 */ /* 0x000e2400000e0000 */
[----:B0-----:R-:W-:-:S05]  /*1b000*/  FADD.FTZ R54, R53, R50 ;  /* 0x0000003235367221 */ /* 0x001fca0000010000 */
[----:B------:R-:W0:Y:S01]  /*1b010*/  SHFL.BFLY PT, R55, R54, 0x10, 0x1f ;  /* 0x0e001f0036377f89 */ /* 0x000e2200000e0000 */
[----:B-1----:R-:W-:Y:S01]  /*1b020*/  LOP3.LUT P1, R50, R80, 0x1f, RZ, 0xc0, !PT ;  /* 0x0000001f50327812 */ /* 0x002fe2000782c0ff */
[----:B------:R-:W-:Y:S01]  /*1b030*/  BSSY.RECONVERGENT B0, `(.L_x_5959) ;  /* 0x000000c000007945 */ /* 0x000fe20003800200 */
[----:B------:R-:W-:Y:S02]  /*1b040*/  IMAD.MOV.U32 R76, RZ, RZ, RZ ;  /* 0x000000ffff4c7224 */ /* 0x000fe400078e00ff */
[----:B------:R-:W-:Y:S01]  /*1b050*/  ISETP.GT.U32.AND P2, PT, R50, 0x7, PT ;  /* 0x000000073200780c */ /* 0x000fe20003f44070 */
[----:B0-----:R-:W-:-:S08]  /*1b060*/  FADD.FTZ R49, R54, R55 ;  /* 0x0000003736317221 */ /* 0x001fd00000010000 */
        /* <DEDUP_REMOVED lines=8> */
.L_x_5960:
[----:B------:R-:W-:Y:S05]  /*1b0f0*/  BSYNC.RECONVERGENT B0 ;  /* 0x0000000000007941 */ /* 0x000fea0003800200 */
.L_x_5959:
[----:B------:R-:W-:Y:S01]  /*1b100*/  BAR.SYNC.DEFER_BLOCKING 0x0 ;  /* 0x0000000000007b1d */ /* 0x000fe20000010000 */
[----:B0-----:R-:W-:-:S05]  /*1b110*/  CS2R R48, SRZ ;  /* 0x0000000000307805 */ /* 0x001fca000001ff00 */
[----:B------:R-:W-:Y:S04]  /*1b120*/  BSSY.RECONVERGENT B0, `(.L_x_5961) ;  /* 0x000000a000007945 */ /* 0x000fe80003800200 */
[----:B------:R-:W-:Y:S05]  /*1b130*/  @P2 BRA `(.L_x_5962) ;  /* 0x0000000000202947 */ /* 0x000fea0003800000 */
[----:B------:R0:W5:Y:S01]  /*1b140*/  LDL R76, [R1+0x4] ;  /* 0x00000400014c7983 */ /* 0x0001620000100800 */
[----:B------:R-:W1:Y:S01]  /*1b150*/  S2UR UR5, SR_CgaCtaId ;  /* 0x00000000000579c3 */ /* 0x000e620000008800 */
[----:B------:R-:W-:Y:S01]  /*1b160*/  UMOV UR4, 0x400 ;  /* 0x0000040000047882 */ /* 0x000fe20000000000 */
[----:B------:R-:W-:-:S04]  /*1b170*/  SHF.L.U32 R48, R80, 0x3, RZ ;  /* 0x0000000350307819 */ /* 0x000fc800000006ff */
[----:B------:R-:W-:Y:S01]  /*1b180*/  LOP3.LUT R48, R48, 0xf8, RZ, 0xc0, !PT ;  /* 0x000000f830307812 */ /* 0x000fe200078ec0ff */
[----:B-1----:R-:W-:-:S04]  /*1b190*/  ULEA UR4, UR5, UR4, 0x18 ;  /* 0x0000000405047291 */ /* 0x002fc8000f8ec0ff */
[----:B------:R-:W-:-:S09]  /*1b1a0*/  @UP2 UIADD3 UR4, UPT, UPT, UR4, 0x40, URZ ;  /* 0x0000004004042890 */ /* 0x000fd2000fffe0ff */
[----:B0-----:R-:W1:Y:S03]  /*1b1b0*/  LDS.64 R48, [R48+UR4] ;  /* 0x0000000430307984 */ /* 0x001e660008000a00 */
.L_x_5962:
[----:B------:R-:W-:Y:S05]  /*1b1c0*/  BSYNC.RECONVERGENT B0 ;  /* 0x0000000000007941 */ /* 0x000fea0003800200 */
.L_x_5961:
[----:B-----5:R-:W0:Y:S01]  /*1b1d0*/  SHFL.DOWN PT, R55, R76, 0x4, 0x1f ;  /* 0x08801f004c377f89 */ /* 0x020e2200000e0000 */
[----:B------:R-:W-:Y:S01]  /*1b1e0*/  I2FP.F32.S32 R75, R76 ;  /* 0x0000004c004b7245 */ /* 0x000fe20000201400 */
[----:B------:R-:W-:Y:S01]  /*1b1f0*/  BSSY.RECONVERGENT B0, `(.L_x_5963) ;  /* 0x0000064000007945 */ /* 0x000fe20003800200 */
[----:B------:R-:W-:Y:S01]  /*1b200*/  ISETP.NE.AND P2, PT, R80, RZ, PT ;  /* 0x000000ff5000720c */ /* 0x000fe20003f45270 */
[----:B-1----:R-:W1:Y:S01]  /*1b210*/  SHFL.DOWN PT, R51, R48, 0x4, 0x1f ;  /* 0x08801f0030337f89 */ /* 0x002e6200000e0000 */
[----:B------:R-:W-:-:S03]  /*1b220*/  ISETP.NE.AND P1, PT, RZ, UR17, PT ;  /* 0x00000011ff007c0c */ /* 0x000fc6000bf25270 */
[----:B------:R-:W2:Y:S01]  /*1b230*/  SHFL.DOWN PT, R54, R49, 0x4, 0x1f ;  /* 0x08801f0031367f89 */ /* 0x000ea200000e0000 */
[----:B0-----:R-:W-:Y:S01]  /*1b240*/  I2FP.F32.S32 R52, R55 ;  /* 0x0000003700347245 */ /* 0x001fe20000201400 */
[----:B------:R-:W-:-:S04]  /*1b250*/  IMAD.IADD R55, R55, 0x1, R76 ;  /* 0x0000000137377824 */ /* 0x000fc800078e024c */
[C---:B-1----:R-:W-:Y:S01]  /*1b260*/  FMUL.FTZ R50, R51.reuse, R52 ;  /* 0x0000003433327220 */ /* 0x042fe20000410000 */
[----:B------:R-:W-:Y:S01]  /*1b270*/  FADD.FTZ R51, -R51, R48 ;  /* 0x0000003033337221 */ /* 0x000fe20000010100 */
[----:B------:R-:W0:Y:S02]  /*1b280*/  SHFL.DOWN PT, R76, R55, 0x2, 0x1f ;  /* 0x08401f00374c7f89 */ /* 0x000e2400000e0000 */
[----:B------:R-:W-:Y:S01]  /*1b290*/  FFMA.FTZ R78, R75, R48, R50 ;  /* 0x000000304b4e7223 */ /* 0x000fe20000010032 */
[----:B------:R-:W-:Y:S01]  /*1b2a0*/  I2FP.F32.S32 R50, R55 ;  /* 0x0000003700327245 */ /* 0x000fe20000201400 */
[----:B------:R-:W-:-:S03]  /*1b2b0*/  FMUL.FTZ R48, R51, R51 ;  /* 0x0000003333307220 */ /* 0x000fc60000410000 */
[----:B------:R-:W1:Y:S01]  /*1b2c0*/  MUFU.RCP R53, R50 ;  /* 0x0000003200357308 */ /* 0x000e620000001000 */
[----:B------:R-:W-:-:S04]  /*1b2d0*/  FMUL.FTZ R75, R48, R75 ;  /* 0x0000004b304b7220 */ /* 0x000fc80000410000 */
[----:B------:R-:W-:Y:S01]  /*1b2e0*/  FMUL.FTZ R75, R75, R52 ;  /* 0x000000344b4b7220 */ /* 0x000fe20000410000 */
[----:B--2---:R-:W-:Y:S01]  /*1b2f0*/  FADD.FTZ R52, R54, R49 ;  /* 0x0000003136347221 */ /* 0x004fe20000010000 */
[----:B-1----:R-:W-:Y:S01]  /*1b300*/  FMUL.FTZ R51, R53, R78 ;  /* 0x0000004e35337220 */ /* 0x002fe20000410000 */
[-C--:B0-----:R-:W-:Y:S02]  /*1b310*/  IADD3 R54, PT, PT, R55, R76.reuse, RZ ;  /* 0x0000004c37367210 */ /* 0x081fe40007ffe0ff */
[----:B------:R-:W-:Y:S01]  /*1b320*/  FFMA.FTZ R52, R53, R75, R52 ;  /* 0x0000004b35347223 */ /* 0x000fe20000010034 */
[----:B------:R-:W-:Y:S01]  /*1b330*/  I2FP.F32.S32 R79, R76 ;  /* 0x0000004c004f7245 */ /* 0x000fe20000201400 */
[----:B------:R-:W0:Y:S01]  /*1b340*/  SHFL.DOWN PT, R48, R51, 0x2, 0x1f ;  /* 0x08401f0033307f89 */ /* 0x000e2200000e0000 */
[----:B------:R-:W-:-:S03]  /*1b350*/  I2FP.F32.S32 R53, R54 ;  /* 0x0000003600357245 */ /* 0x000fc60000201400 */
[----:B------:R-:W1:Y:S01]  /*1b360*/  SHFL.DOWN PT, R75, R52, 0x2, 0x1f ;  /* 0x08401f00344b7f89 */ /* 0x000e6200000e0000 */
[----:B------:R-:W2:Y:S01]  /*1b370*/  MUFU.RCP R55, R53 ;  /* 0x0000003500377308 */ /* 0x000ea20000001000 */
[----:B0-----:R-:W-:Y:S01]  /*1b380*/  FMUL.FTZ R49, R48, R79 ;  /* 0x0000004f30317220 */ /* 0x001fe20000410000 */
[----:B------:R-:W-:-:S03]  /*1b390*/  FADD.FTZ R48, R51, -R48 ;  /* 0x8000003033307221 */ /* 0x000fc60000010000 */
[----:B------:R-:W-:Y:S01]  /*1b3a0*/  FFMA.FTZ R76, R50, R51, R49 ;  /* 0x00000033324c7223 */ /* 0x000fe20000010031 */
[----:B------:R-:W-:Y:S01]  /*1b3b0*/  FMUL.FTZ R51, R48, R48 ;  /* 0x0000003030337220 */ /* 0x000fe20000410000 */
[----:B------:R-:W0:Y:S02]  /*1b3c0*/  SHFL.DOWN PT, R49, R54, 0x1, 0x1f ;  /* 0x08201f0036317f89 */ /* 0x000e2400000e0000 */
[----:B--2---:R-:W-:Y:S01]  /*1b3d0*/  FMUL.FTZ R48, R55, R76 ;  /* 0x0000004c37307220 */ /* 0x004fe20000410000 */
[----:B------:R-:W-:-:S04]  /*1b3e0*/  FMUL.FTZ R50, R50, R51 ;  /* 0x0000003332327220 */ /* 0x000fc80000410000 */
[----:B------:R-:W2:Y:S01]  /*1b3f0*/  SHFL.DOWN PT, R51, R48, 0x1, 0x1f ;  /* 0x08201f0030337f89 */ /* 0x000ea200000e0000 */
[----:B------:R-:W-:Y:S01]  /*1b400*/  FMUL.FTZ R79, R50, R79 ;  /* 0x0000004f324f7220 */ /* 0x000fe20000410000 */
[----:B-1----:R-:W-:-:S04]  /*1b410*/  FADD.FTZ R50, R52, R75 ;  /* 0x0000004b34327221 */ /* 0x002fc80000010000 */
[----:B------:R-:W-:-:S05]  /*1b420*/  FFMA.FTZ R55, R55, R79, R50 ;  /* 0x0000004f37377223 */ /* 0x000fca0000010032 */
[----:B------:R-:W1:Y:S01]  /*1b430*/  SHFL.DOWN PT, R50, R55, 0x1, 0x1f ;  /* 0x08201f0037327f89 */ /* 0x000e6200000e0000 */
[----:B0-----:R-:W-:Y:S01]  /*1b440*/  IMAD.IADD R52, R54, 0x1, R49 ;  /* 0x0000000136347824 */ /* 0x001fe200078e0231 */
[----:B------:R-:W-:-:S04]  /*1b450*/  I2FP.F32.S32 R75, R49 ;  /* 0x00000031004b7245 */ /* 0x000fc80000201400 */
[----:B------:R-:W-:Y:S01]  /*1b460*/  I2FP.F32.S32 R52, R52 ;  /* 0x0000003400347245 */ /* 0x000fe20000201400 */
[----:B--2---:R-:W-:Y:S01]  /*1b470*/  FADD.FTZ R49, R48, -R51 ;  /* 0x8000003330317221 */ /* 0x004fe20000010000 */
[----:B------:R-:W-:-:S04]  /*1b480*/  FMUL.FTZ R76, R51, R75 ;  /* 0x0000004b334c7220 */ /* 0x000fc80000410000 */
[----:B------:R-:W0:Y:S01]  /*1b490*/  MUFU.RCP R52, R52 ;  /* 0x0000003400347308 */ /* 0x000e220000001000 */
[----:B------:R-:W-:-:S04]  /*1b4a0*/  FMUL.FTZ R54, R49, R49 ;  /* 0x0000003131367220 */ /* 0x000fc80000410000 */
[C---:B------:R-:W-:Y:S01]  /*1b4b0*/  FMUL.FTZ R54, R53.reuse, R54 ;  /* 0x0000003635367220 */ /* 0x040fe20000410000 */
[----:B------:R-:W-:Y:S01]  /*1b4c0*/  FFMA.FTZ R53, R53, R48, R76 ;  /* 0x0000003035357223 */ /* 0x000fe2000001004c */
[----:B-1----:R-:W-:Y:S02]  /*1b4d0*/  FADD.FTZ R49, R55, R50 ;  /* 0x0000003237317221 */ /* 0x002fe40000010000 */
[----:B------:R-:W-:Y:S01]  /*1b4e0*/  FMUL.FTZ R54, R54, R75 ;  /* 0x0000004b36367220 */ /* 0x000fe20000410000 */
[----:B------:R-:W1:Y:S01]  /*1b4f0*/  @!P2 LDC.64 R50, c[0x0][0x3c0] ;  /* 0x0000f000ff32ab82 */ /* 0x000e620000000a00 */
[C---:B0-----:R-:W-:Y:S02]  /*1b500*/  FMUL.FTZ R53, R52.reuse, R53 ;  /* 0x0000003534357220 */ /* 0x041fe40000410000 */
[----:B------:R-:W-:-:S05]  /*1b510*/  FFMA.FTZ R55, R52, R54, R49 ;  /* 0x0000003634377223 */ /* 0x000fca0000010031 */
[----:B------:R-:W0:Y:S01]  /*1b520*/  LDC R52, c[0x0][0x448] ;  /* 0x00011200ff347b82 */ /* 0x000e220000000800 */
[----:B------:R-:W2:Y:S04]  /*1b530*/  SHFL.IDX PT, R53, R53, RZ, 0x1f ;  /* 0x00001fff35357589 */ /* 0x000ea800000e0000 */
[----:B------:R-:W0:Y:S01]  /*1b540*/  SHFL.IDX PT, R55, R55, RZ, 0x1f ;  /* 0x00001fff37377589 */ /* 0x000e2200000e0000 */
[----:B--2---:R-:W-:Y:S01]  /*1b550*/  FMUL.FTZ R48, R53, R53 ;  /* 0x0000003535307220 */ /* 0x004fe20000410000 */
[----:B0-----:R-:W-:-:S04]  /*1b560*/  FFMA.FTZ R52, R55, UR18, R52 ;  /* 0x0000001237347c23 */ /* 0x001fc80008010034 */
[----:B------:R-:W-:Y:S01]  /*1b570*/  FSEL R75, R48, RZ, P1 ;  /* 0x000000ff304b7208 */ /* 0x000fe20000800000 */
[----:B------:R-:W-:Y:S01]  /*1b580*/  IMAD.U32 R55, RZ, RZ, UR14 ;  /* 0x0000000eff377e24 */ /* 0x000fe2000f8e00ff */
[----:B------:R-:W0:Y:S03]  /*1b590*/  @!P2 LDC.64 R48, c[0x0][0x3c8] ;  /* 0x0000f200ff30ab82 */ /* 0x000e260000000a00 */
[----:B------:R-:W-:Y:S01]  /*1b5a0*/  FADD.FTZ R52, R52, R75 ;  /* 0x0000004b34347221 */ /* 0x000fe20000010000 */
[----:B------:R-:W-:-:S03]  /*1b5b0*/  MOV R75, UR14 ;  /* 0x0000000e004b7c02 */ /* 0x000fc60008000f00 */
[----:B------:R-:W2:Y:S02]  /*1b5c0*/  MUFU.RSQ R54, R52 ;  /* 0x0000003400367308 */ /* 0x000ea40000001400 */
[----:B-1----:R-:W-:-:S05]  /*1b5d0*/  @!P2 IMAD.WIDE R50, R75, 0x4, R50 ;  /* 0x000000044b32a825 */ /* 0x002fca00078e0232 */
[----:B------:R1:W-:Y:S01]  /*1b5e0*/  @!P2 STG.E desc[UR6][R50.64], R53 ;  /* 0x000000353200a986 */ /* 0x0003e2000c101906 */
[----:B0-----:R-:W-:Y:S01]  /*1b5f0*/  @!P2 IMAD.WIDE R48, R55, 0x4, R48 ;  /* 0x000000043730a825 */ /* 0x001fe200078e0230 */
[----:B------:R-:W-:-:S04]  /*1b600*/  FSEL R55, R53, RZ, !P1 ;  /* 0x000000ff35377208 */ /* 0x000fc80004800000 */
[----:B--2---:R1:W-:Y:S01]  /*1b610*/  @!P2 STG.E desc[UR6][R48.64], R54 ;  /* 0x000000363000a986 */ /* 0x0043e2000c101906 */
        /* <DEDUP_REMOVED lines=11> */
[----:B------:R-:W-:Y:S01]  /*1b6d0*/  FADD.FTZ R81, R73, -R55 ;  /* 0x8000003749517221 */ /* 0x000fe20000010000 */
[C---:B------:R-:W-:Y:S01]  /*1b6e0*/  FMUL.FTZ R51, R54.reuse, R51 ;  /* 0x0000003336337220 */ /* 0x040fe20000410000 */
[----:B------:R-:W-:-:S02]  /*1b6f0*/  FMUL.FTZ R75, R54, R75 ;  /* 0x0000004b364b7220 */ /* 0x000fc40000410000 */
[----:B------:R-:W-:Y:S01]  /*1b700*/  F2FP.BF16.F32.PACK_AB R48, R49, R48 ;  /* 0x000000303130723e */ /* 0x000fe200000010ff */
[--C-:B------:R-:W-:Y:S01]  /*1b710*/  FADD.FTZ R49, R19, -R55.reuse ;  /* 0x8000003713317221 */ /* 0x100fe20000010000 */
[C---:B------:R-:W-:Y:S01]  /*1b720*/  FMUL.FTZ R50, R54.reuse, R81 ;  /* 0x0000005136327220 */ /* 0x040fe20000410000 */
[----:B------:R-:W-:Y:S01]  /*1b730*/  FFMA.FTZ R51, R51, R116, R40 ;  /* 0x0000007433337223 */ /* 0x000fe20000010028 */
[----:B------:R-:W-:Y:S01]  /*1b740*/  FFMA.FTZ R75, R75, R122, R46 ;  /* 0x0000007a4b4b7223 */ /* 0x000fe2000001002e */
[----:B------:R-:W-:Y:S01]  /*1b750*/  FMUL.FTZ R76, R54, R49 ;  /* 0x00000031364c7220 */ /* 0x000fe20000410000 */
[----:B------:R-:W-:Y:S01]  /*1b760*/  FADD.FTZ R49, R63, -R55 ;  /* 0x800000373f317221 */ /* 0x000fe20000010000 */
[----:B------:R-:W-:Y:S02]  /*1b770*/  FFMA.FTZ R80, R50, R119, R43 ;  /* 0x0000007732507223 */ /* 0x000fe4000001002b */
[----:B------:R-:W-:Y:S01]  /*1b780*/  FFMA.FTZ R76, R76, R123, R47 ;  /* 0x0000007b4c4c7223 */ /* 0x000fe2000001002f */
[C---:B------:R-:W-:Y:S01]  /*1b790*/  FMUL.FTZ R78, R54.reuse, R49 ;  /* 0x00000031364e7220 */ /* 0x040fe20000410000 */
[----:B------:R-:W-:Y:S01]  /*1b7a0*/  FMUL.FTZ R49, R54, R79 ;  /* 0x0000004f36317220 */ /* 0x000fe20000410000 */
[C---:B0-----:R-:W-:Y:S01]  /*1b7b0*/  IMAD.WIDE.U32 R52, R0.reuse, 0x10, R52 ;  /* 0x0000001000347825 */ /* 0x041fe200078e0034 */
[----:B------:R-:W-:-:S03]  /*1b7c0*/  IADD3 R0, PT, PT, R0, 0x100, RZ ;  /* 0x0000010000007810 */ /* 0x000fc60007ffe0ff */
[----:B------:R-:W-:Y:S01]  /*1b7d0*/  FFMA.FTZ R78, R78, R117, R41 ;  /* 0x000000754e4e7223 */ /* 0x000fe20000010029 */
[----:B------:R-:W-:Y:S01]  /*1b7e0*/  FFMA.FTZ R79, R49, R118, R42 ;  /* 0x00000076314f7223 */ /* 0x000fe2000001002a */
[----:B------:R-:W-:-:S03]  /*1b7f0*/  F2FP.BF16.F32.PACK_AB R49, R76, R75 ;  /* 0x0000004b4c31723e */ /* 0x000fc600000010ff */
[----:B------:R-:W-:Y:S02]  /*1b800*/  F2FP.BF16.F32.PACK_AB R50, R78, R51 ;  /* 0x000000334e32723e */ /* 0x000fe400000010ff */
[----:B------:R-:W-:-:S05]  /*1b810*/  F2FP.BF16.F32.PACK_AB R51, R80, R79 ;  /* 0x0000004f5033723e */ /* 0x000fca00000010ff */
[----:B------:R0:W-:Y:S02]  /*1b820*/  STG.E.128 desc[UR6][R52.64], R48 ;  /* 0x0000003034007986 */ /* 0x0001e4000c101d06 */
.L_x_5964:
[----:B------:R-:W-:Y:S05]  /*1b830*/  BSYNC.RECONVERGENT B0 ;  /* 0x0000000000007941 */ /* 0x000fea0003800200 */
.L_x_5963:
[----:B------:R-:W-:Y:S01]  /*1b840*/  ISETP.NE.AND P1, PT, R125, RZ, PT ;  /* 0x000000ff7d00720c */ /* 0x000fe20003f25270 */
[----:B------:R-:W-:-:S12]  /*1b850*/  BSSY.RECONVERGENT B0, `(.L_x_5965) ;  /* 0x0000022000007945 */ /* 0x000fd80003800200 */
        /* <DEDUP_REMOVED lines=12> */
[----:B------:R-:W-:-:S03]  /*1b920*/  FMUL.FTZ R51, R54, R51 ;  /* 0x0000003336337220 */ /* 0x000fc60000410000 */
[----:B------:R-:W-:Y:S01]  /*1b930*/  F2FP.BF16.F32.PACK_AB R48, R49, R48 ;  /* 0x000000303130723e */ /* 0x000fe200000010ff */
[--C-:B------:R-:W-:Y:S01]  /*1b940*/  FADD.FTZ R49, R22, -R55.reuse ;  /* 0x8000003716317221 */ /* 0x100fe20000010000 */
[C---:B------:R-:W-:Y:S01]  /*1b950*/  FMUL.FTZ R50, R54.reuse, R81 ;  /* 0x0000005136327220 */ /* 0x040fe20000410000 */
[----:B------:R-:W-:Y:S02]  /*1b960*/  FFMA.FTZ R51, R51, R114, R86 ;  /* 0x0000007233337223 */ /* 0x000fe40000010056 */
[C---:B------:R-:W-:Y:S01]  /*1b970*/  FMUL.FTZ R76, R54.reuse, R49 ;  /* 0x00000031364c7220 */ /* 0x040fe20000410000 */
[----:B------:R-:W-:Y:S01]  /*1b980*/  FMUL.FTZ R49, R54, R75 ;  /* 0x0000004b36317220 */ /* 0x000fe20000410000 */
[----:B------:R-:W-:Y:S01]  /*1b990*/  FADD.FTZ R75, R61, -R55 ;  /* 0x800000373d4b7221 */ /* 0x000fe20000010000 */
[----:B------:R-:W-:Y:S01]  /*1b9a0*/  FFMA.FTZ R80, R50, R111, R91 ;  /* 0x0000006f32507223 */ /* 0x000fe2000001005b */
[----:B------:R-:W-:Y:S02]  /*1b9b0*/  FFMA.FTZ R76, R76, R115, R87 ;  /* 0x000000734c4c7223 */ /* 0x000fe40000010057 */
[C---:B------:R-:W-:Y:S01]  /*1b9c0*/  FMUL.FTZ R78, R54.reuse, R75 ;  /* 0x0000004b364e7220 */ /* 0x040fe20000410000 */
[----:B------:R-:W-:Y:S01]  /*1b9d0*/  FMUL.FTZ R75, R54, R79 ;  /* 0x0000004f364b7220 */ /* 0x000fe20000410000 */
[----:B------:R-:W-:Y:S01]  /*1b9e0*/  FFMA.FTZ R79, R49, R108, R88 ;  /* 0x0000006c314f7223 */ /* 0x000fe20000010058 */
[----:B------:R-:W-:Y:S01]  /*1b9f0*/  F2FP.BF16.F32.PACK_AB R49, R76, R51 ;  /* 0x000000334c31723e */ /* 0x000fe200000010ff */
[----:B------:R-:W-:Y:S01]  /*1ba00*/  FFMA.FTZ R78, R78, R109, R89 ;  /* 0x0000006d4e4e7223 */ /* 0x000fe20000010059 */
[----:B------:R-:W-:Y:S01]  /*1ba10*/  FFMA.FTZ R75, R75, R110, R90 ;  /* 0x0000006e4b4b7223 */ /* 0x000fe2000001005a */
[----:B0-----:R-:W-:-:S03]  /*1ba20*/  IMAD.WIDE.U32 R52, R0, 0x10, R52 ;  /* 0x0000001000347825 */ /* 0x001fc600078e0034 */
[----:B------:R-:W-:Y:S01]  /*1ba30*/  F2FP.BF16.F32.PACK_AB R50, R78, R79 ;  /* 0x0000004f4e32723e */ /* 0x000fe200000010ff */
[----:B------:R-:W-:Y:S01]  /*1ba40*/  VIADD R0, R0, 0x100 ;  /* 0x0000010000007836 */ /* 0x000fe20000000000 */
[----:B------:R-:W-:-:S05]  /*1ba50*/  F2FP.BF16.F32.PACK_AB R51, R80, R75 ;  /* 0x0000004b5033723e */ /* 0x000fca00000010ff */
[----:B------:R2:W-:Y:S02]  /*1ba60*/  STG.E.128 desc[UR6][R52.64], R48 ;  /* 0x0000003034007986 */ /* 0x0005e4000c101d06 */
.L_x_5966:
[----:B------:R-:W-:Y:S05]  /*1ba70*/  BSYNC.RECONVERGENT B0 ;  /* 0x0000000000007941 */ /* 0x000fea0003800200 */
.L_x_5965:
[----:B------:R-:W-:Y:S01]  /*1ba80*/  ISETP.NE.AND P1, PT, R124, RZ, PT ;  /* 0x000000ff7c00720c */ /* 0x000fe20003f25270 */
[----:B------:R-:W-:-:S12]  /*1ba90*/  BSSY.RECONVERGENT B0, `(.L_x_5967) ;  /* 0x0000022000007945 */ /* 0x000fd80003800200 */
        /* <DEDUP_REMOVED lines=11> */
[--C-:B------:R-:W-:Y:S01]  /*1bb50*/  FADD.FTZ R81, R69, -R55.reuse ;  /* 0x8000003745517221 */ /* 0x100fe20000010000 */
[C---:B------:R-:W-:Y:S01]  /*1bb60*/  FMUL.FTZ R51, R54.reuse, R51 ;  /* 0x0000003336337220 */ /* 0x040fe20000410000 */
[C---:B------:R-:W-:Y:S01]  /*1bb70*/  FMUL.FTZ R75, R54.reuse, R75 ;  /* 0x0000004b364b7220 */ /* 0x040fe20000410000 */
[----:B------:R-:W-:Y:S01]  /*1bb80*/  FMUL.FTZ R79, R54, R79 ;  /* 0x0000004f364f7220 */ /* 0x000fe20000410000 */
        /* <DEDUP_REMOVED lines=18> */
.L_x_5968:
[----:B------:R-:W-:Y:S05]  /*1bcb0*/  BSYNC.RECONVERGENT B0 ;  /* 0x0000000000007941 */ /* 0x000fea0003800200 */
.L_x_5967:
[----:B------:R-:W-:Y:S04]  /*1bcc0*/  BSSY.RECONVERGENT B0, `(.L_x_5969) ;  /* 0x0000021000007945 */ /* 0x000fe80003800200 */
[----:B------:R-:W-:Y:S05]  /*1bcd0*/  @!P0 BRA `(.L_x_5970) ;  /* 0x00000000007c8947 */ /* 0x000fea0003800000 */
[--C-:B0123--:R-:W-:Y:S01]  /*1bce0*/  FADD.FTZ R53, R68, -R55.reuse ;  /* 0x8000003744357221 */ /* 0x10ffe20000010000 */
[--C-:B------:R-:W-:Y:S01]  /*1bcf0*/  FADD.FTZ R48, R67, -R55.reuse ;  /* 0x8000003743307221 */ /* 0x100fe20000010000 */
[--C-:B------:R-:W-:Y:S01]  /*1bd00*/  FADD.FTZ R75, R58, -R55.reuse ;  /* 0x800000373a4b7221 */ /* 0x100fe20000010000 */
[--C-:B------:R-:W-:Y:S01]  /*1bd10*/  FADD.FTZ R81, R17, -R55.reuse ;  /* 0x8000003711517221 */ /* 0x100fe20000010000 */
[C---:B------:R-:W-:Y:S01]  /*1bd20*/  FMUL.FTZ R125, R54.reuse, R53 ;  /* 0x00000035367d7220 */ /* 0x040fe20000410000 */
[----:B------:R-:W-:Y:S01]  /*1bd30*/  FMUL.FTZ R50, R54, R48 ;  /* 0x0000003036327220 */ /* 0x000fe20000410000 */
[----:B------:R-:W0:Y:S01]  /*1bd40*/  LDC.64 R52, c[0x0][0x428] ;  /* 0x00010a00ff347b82 */ /* 0x000e220000000a00 */
[--C-:B------:R-:W-:Y:S01]  /*1bd50*/  FADD.FTZ R83, R18, -R55.reuse ;  /* 0x8000003712537221 */ /* 0x100fe20000010000 */
[--C-:B------:R-:W-:Y:S01]  /*1bd60*/  FADD.FTZ R79, R57, -R55.reuse ;  /* 0x80000037394f7221 */ /* 0x100fe20000010000 */
[--C-:B------:R-:W-:Y:S01]  /*1bd70*/  FADD.FTZ R49, R65, -R55.reuse ;  /* 0x8000003741317221 */ /* 0x100fe20000010000 */
[----:B------:R-:W-:Y:S01]  /*1bd80*/  FADD.FTZ R51, R66, -R55 ;  /* 0x8000003742337221 */ /* 0x000fe20000010000 */
[----:B------:R-:W-:Y:S01]  /*1bd90*/  FFMA.FTZ R76, R50, R35, R27 ;  /* 0x00000023324c7223 */ /* 0x000fe2000001001b */
[----:B------:R-:W-:Y:S01]  /*1bda0*/  FFMA.FTZ R125, R125, R34, R26 ;  /* 0x000000227d7d7223 */ /* 0x000fe2000001001a */
        /* <DEDUP_REMOVED lines=12> */
[----:B------:R-:W-:-:S03]  /*1be70*/  FFMA.FTZ R48, R48, R37, R29 ;  /* 0x0000002530307223 */ /* 0x000fc6000001001d */
[----:B------:R-:W-:Y:S02]  /*1be80*/  F2FP.BF16.F32.PACK_AB R50, R76, R75 ;  /* 0x0000004b4c32723e */ /* 0x000fe400000010ff */
[----:B------:R-:W-:Y:S01]  /*1be90*/  F2FP.BF16.F32.PACK_AB R49, R54, R49 ;  /* 0x000000313631723e */ /* 0x000fe200000010ff */
[----:B0-----:R-:W-:Y:S01]  /*1bea0*/  IMAD.WIDE.U32 R52, R0, 0x10, R52 ;  /* 0x0000001000347825 */ /* 0x001fe200078e0034 */
[----:B------:R-:W-:-:S05]  /*1beb0*/  F2FP.BF16.F32.PACK_AB R48, R48, R55 ;  /* 0x000000373030723e */ /* 0x000fca00000010ff */
[----:B------:R4:W-:Y:S02]  /*1bec0*/  STG.E.128 desc[UR6][R52.64], R48 ;  /* 0x0000003034007986 */ /* 0x0009e4000c101d06 */
.L_x_5970:
[----:B------:R-:W-:Y:S05]  /*1bed0*/  BSYNC.RECONVERGENT B0 ;  /* 0x0000000000007941 */ /* 0x000fea0003800200 */
.L_x_5969:
[----:B------:R-:W-:Y:S02]  /*1bee0*/  UIADD3 UR14, UPT, UPT, UR14, UR12, URZ ;  /* 0x0000000c0e0e7290 */ /* 0x000fe4000fffe0ff */
[----:B------:R-:W-:Y:S02]  /*1bef0*/  UPLOP3.LUT UP2, UPT, UPT, UPT, UP2, 0x40, 0x4 ;  /* 0x000000000004789c */ /* 0x000fe40003f4e820 */
[----:B------:R-:W-:-:S09]  /*1bf00*/  UISETP.GE.AND UP1, UPT, UR14, UR13, UPT ;  /* 0x0000000d0e00728c */ /* 0x000fd2000bf26270 */
[----:B------:R-:W-:Y:S05]  /*1bf10*/  BRA.U !UP1, `(.L_x_5971) ;  /* 0xfffffe4d09c07547 */ /* 0x000fea000b83ffff */
[----:B------:R-:W-:Y:S05]  /*1bf20*/  EXIT ;  /* 0x000000000000794d */ /* 0x000fea0003800000 */
.L_x_5972:
        /* <DEDUP_REMOVED lines=13> */
.L_x_27500:


//--------------------- .text._ZN10layer_norm13ln_fwd_kernelINS_13Kernel_traitsIf13__nv_bfloat16S2_S2_fjLj8192ELj1ELj1ELj8ELj16ENS_18Kernel_traits_baseILj8192EfS2_S2_S2_fjLj256EEEEELb1ELb0ELb0ELb1EEEvNS_9FwdParamsE --------------------------
	.section	.text._ZN10layer_norm13ln_fwd_kernelINS_13Kernel_traitsIf13__nv_bfloat16S2_S2_fjLj8192ELj1ELj1ELj8ELj16ENS_18Kernel_traits_baseILj8192EfS2_S2_S2_fjLj256EEEEELb1ELb0ELb0ELb1EEEvNS_9FwdParamsE,"ax",@progbits
	.align	128
        .global         _ZN10layer_norm13ln_fwd_kernelINS_13Kernel_traitsIf13__nv_bfloat16S2_S2_fjLj8192ELj1ELj1ELj8ELj16ENS_18Kernel_traits_baseILj8192EfS2_S2_S2_fjLj256EEEEELb1ELb0ELb0ELb1EEEvNS_9FwdParamsE
        .type           _ZN10layer_norm13ln_fwd_kernelINS_13Kernel_traitsIf13__nv_bfloat16S2_S2_fjLj8192ELj1ELj1ELj8ELj16ENS_18Kernel_traits_baseILj8192EfS2_S2_S2_fjLj256EEEEELb1ELb0ELb0ELb1EEEvNS_9FwdParamsE,@function
        .size           _ZN10layer_norm13ln_fwd_kernelINS_13Kernel_traitsIf13__nv_bfloat16S2_S2_fjLj8192ELj1ELj1ELj8ELj16ENS_18Kernel_traits_baseILj8192EfS2_S2_S2_fjLj256EEEEELb1ELb0ELb0ELb1EEEvNS_9FwdParamsE,(.L_x_27501 - _ZN10layer_norm13ln_fwd_kernelINS_13Kernel_traitsIf13__nv_bfloat16S2_S2_fjLj8192ELj1ELj1ELj8ELj16ENS_18Kernel_traits_baseILj8192EfS2_S2_S2_fjLj256EEEEELb1ELb0ELb0ELb1EEEvNS_9FwdParamsE)
        .other          _ZN10layer_norm13ln_fwd_kernelINS_13Kernel_traitsIf13__nv_bfloat16S2_S2_fjLj8192ELj1ELj1ELj8ELj16ENS_18Kernel_traits_baseILj8192EfS2_S2_S2_fjLj256EEEEELb1ELb0ELb0ELb1EEEvNS_9FwdParamsE,@"STO_CUDA_ENTRY STV_DEFAULT"
_ZN10layer_norm13ln_fwd_kernelINS_13Kernel_traitsIf13__nv_bfloat16S2_S2_fjLj8192ELj1ELj1ELj8ELj16ENS_18Kernel_traits_baseILj8192EfS2_S2_S2_fjLj256EEEEELb1ELb0ELb0ELb1EEEvNS_9FwdParamsE:
.text._ZN10layer_norm13ln_fwd_kernelINS_13Kernel_traitsIf13__nv_bfloat16S2_S2_fjLj8192ELj1ELj1ELj8ELj16ENS_18Kernel_traits_baseILj8192EfS2_S2_S2_fjLj256EEEEELb1ELb0ELb0ELb1EEEvNS_9FwdParamsE:
[----:B------:R-:W-:Y:S01]  /*0000*/  LDC R1, c[0x0][0x37c] ;  /* 0x0000df00ff017b82 */ /* 0x000fe20000000800 */
[----:B------:R-:W0:Y:S07]  /*0010*/  LDCU.U8 UR4, c[0x0][0x464] ;  /* 0x00008c80ff0477ac */ /* 0x000e2e0008000000 */
[----:B------:R-:W1:Y:S01]  /*0020*/  LDC R74, c[0x0][0x458] ;  /* 0x00011600ff4a7b82 */ /* 0x000e620000000800 */
[----:B------:R-:W2:Y:S01]  /*0030*/  LDCU.64 UR10, c[0x0][0x450] ;  /* 0x00008a00ff0a77ac */ /* 0x000ea20008000a00 */
[----:B------:R-:W3:Y:S06]  /*0040*/  LDCU.64 UR8, c[0x0][0x358] ;  /* 0x00006b00ff0877ac */ /* 0x000eec0008000a00 */
[----:B------:R-:W4:Y:S01]  /*0050*/  LDC R75, c[0x0][0x45c] ;  /* 0x00011700ff4b7b82 */ /* 0x000f220000000800 */
        /* <DEDUP_REMOVED lines=9> */
[----:B0-----:R-:W-:Y:S02]  /*00f0*/  UISETP.NE.U32.AND UP0, UPT, UR4, URZ, UPT ;  /* 0x000000ff0400728c */ /* 0x001fe4000bf05070 */
[----:B------:R-:W0:Y:S01]  /*0100*/  S2UR UR16, SR_CTAID.X ;  /* 0x00000000001079c3 */ /* 0x000e220000002500 */
[----:B------:R-:W0:Y:S01]  /*0110*/  S2R R7, SR_TID.X ;  /* 0x0000000000077919 */ /* 0x000e220000002100 */
[----:B------:R-:W-:-:S06]  /*0120*/  UISETP.NE.AND.EX UP0, UPT, UR5, URZ, UPT, UP0 ;  /* 0x000000ff0500728c */ /* 0x000fcc000bf05300 */
[----:B------:R-:W0:Y:S02]  /*0130*/  LDC R78, c[0x0][0x360] ;  /* 0x0000d800ff4e7b82 */ /* 0x000e240000000800 */
[----:B0-----:R-:W-:Y:S01]  /*0140*/  IMAD R78, R78, UR16, R7 ;  /* 0x000000104e4e7c24 */ /* 0x001fe2000f8e0207 */
[----:B--2---:R-:W-:Y:S02]  /*0150*/  @P0 R2UR UR10, R2 ;  /* 0x00000000020a02ca */ /* 0x004fe400000e0000 */
[----:B------:R-:W-:Y:S02]  /*0160*/  @P0 R2UR UR11, R3 ;  /* 0x00000000030b02ca */ /* 0x000fe400000e0000 */
[----:B-1----:R-:W-:-:S05]  /*0170*/  @P0 IADD3 R74, P1, PT, R4, R9, RZ ;  /* 0x00000009044a0210 */ /* 0x002fca0007f3e0ff */
[----:B------:R-:W-:-:S04]  /*0180*/  @P0 IMAD.X R75, RZ, RZ, R5, P1 ;  /* 0x000000ffff4b0224 */ /* 0x000fc800008e0605 */
[----:B------:R-:W-:Y:S02]  /*0190*/  UIADD3 UR6, UPT, UPT, UR10, -0x61c88647, URZ ;  /* 0x9e3779b90a067890 */ /* 0x000fe4000fffe0ff */
[----:B------:R-:W-:Y:S01]  /*01a0*/  UIADD3 UR7, UPT, UPT, UR11, -0x4498517b, URZ ;  /* 0xbb67ae850b077890 */ /* 0x000fe2000fffe0ff */
[--C-:B------:R-:W-:Y:S01]  /*01b0*/  SHF.R.U64 R100, R74, 0x2, R75.reuse ;  /* 0x000000024a647819 */ /* 0x100fe2000000124b */
[----:B------:R-:W-:Y:S01]  /*01c0*/  UIADD3 UR12, UPT, UPT, UR10, 0x3c6ef372, URZ ;  /* 0x3c6ef3720a0c7890 */ /* 0x000fe2000fffe0ff */
[----:B------:R-:W-:Y:S01]  /*01d0*/  SHF.R.U32.HI R79, RZ, 0x2, R75 ;  /* 0x00000002ff4f7819 */ /* 0x000fe2000001164b */
[----:B------:R-:W-:Y:S02]  /*01e0*/  UIADD3 UR13, UPT, UPT, UR11, 0x76cf5d0a, URZ ;  /* 0x76cf5d0a0b0d7890 */ /* 0x000fe4000fffe0ff */
[----:B------:R-:W-:Y:S02]  /*01f0*/  UIADD3 UR22, UPT, UPT, UR10, -0x255992d5, URZ ;  /* 0xdaa66d2b0a167890 */ /* 0x000fe4000fffe0ff */
[----:B------:R-:W-:-:S02]  /*0200*/  UIADD3 UR23, UPT, UPT, UR11, 0x32370b8f, URZ ;  /* 0x32370b8f0b177890 */ /* 0x000fc4000fffe0ff */
[----:B------:R-:W-:Y:S02]  /*0210*/  UIADD3 UR24, UPT, UPT, UR10, 0x78dde6e4, URZ ;  /* 0x78dde6e40a187890 */ /* 0x000fe4000fffe0ff */
[----:B------:R-:W-:Y:S02]  /*0220*/  UIADD3 UR14, UPT, UPT, UR11, -0x126145ec, URZ ;  /* 0xed9eba140b0e7890 */ /* 0x000fe4000fffe0ff */
[----:B------:R-:W-:Y:S02]  /*0230*/  UIADD3 UR25, UPT, UPT, UR10, 0x1715609d, URZ ;  /* 0x1715609d0a197890 */ /* 0x000fe4000fffe0ff */
[----:B------:R-:W-:Y:S02]  /*0240*/  UIADD3 UR15, UPT, UPT, UR11, -0x56f99767, URZ ;  /* 0xa90668990b0f7890 */ /* 0x000fe4000fffe0ff */
[----:B------:R-:W-:Y:S02]  /*0250*/  UIADD3 UR26, UPT, UPT, UR10, -0x4ab325aa, URZ ;  /* 0xb54cda560a1a7890 */ /* 0x000fe4000fffe0ff */
[----:B------:R-:W-:-:S02]  /*0260*/  UIADD3 UR17, UPT, UPT, UR11, 0x646e171e, URZ ;  /* 0x646e171e0b117890 */ /* 0x000fc4000fffe0ff */
[----:B------:R-:W-:Y:S02]  /*0270*/  UIADD3 UR21, UPT, UPT, UR11, 0x1fd5c5a3, URZ ;  /* 0x1fd5c5a30b157890 */ /* 0x000fe4000fffe0ff */
[----:B------:R-:W-:Y:S02]  /*0280*/  UIADD3 UR27, UPT, UPT, UR10, -0xe443238, URZ ;  /* 0xf1bbcdc80a1b7890 */ /* 0x000fe4000fffe0ff */
[----:B------:R-:W-:Y:S02]  /*0290*/  UIADD3 UR28, UPT, UPT, UR11, -0x24c28bd8, URZ ;  /* 0xdb3d74280b1c7890 */ /* 0x000fe4000fffe0ff */
[----:B------:R-:W-:Y:S02]  /*02a0*/  UIADD3 UR29, UPT, UPT, UR10, -0x700cb87f, URZ ;  /* 0x8ff347810a1d7890 */ /* 0x000fe4000fffe0ff */
[----:B------:R-:W-:Y:S01]  /*02b0*/  UIADD3 UR30, UPT, UPT, UR11, -0x695add53, URZ ;  /* 0x96a522ad0b1e7890 */ /* 0x000fe2000fffe0ff */
[----:B------:R-:W-:Y:S11]  /*02c0*/  BRA.U !UP0, `(.L_x_5973) ;  /* 0x0000000108547547 */ /* 0x000ff6000b800000 */
        /* <DEDUP_REMOVED lines=21> */
.L_x_5973:
        /* <DEDUP_REMOVED lines=26> */
.L_x_5974:
[----:B------:R-:W1:Y:S02]  /*05c0*/  LDCU UR4, c[0x0][0x384] ;  /* 0x00007080ff0477ac */ /* 0x000e640008000800 */
[----:B-1----:R-:W-:-:S06]  /*05d0*/  UISETP.GE.AND UP0, UPT, UR16, UR4, UPT ;  /* 0x000000041000728c */ /* 0x002fcc000bf06270 */
[----:B------:R-:W-:-:S13]  /*05e0*/  PLOP3.LUT P0, PT, PT, PT, UP0, 0x80, 0x8 ;  /* 0x000000000008781c */ /* 0x000fda0003f0f008 */
[----:B------:R-:W-:Y:S05]  /*05f0*/  @P0 EXIT ;  /* 0x000000000000094d */ /* 0x000fea0003800000 */
[----:B------:R-:W-:Y:S01]  /*0600*/  IMAD.HI.U32 R0, R78, -0x326172a9, RZ ;  /* 0xcd9e8d574e007827 */ /* 0x000fe200078e00ff */
[----:B------:R-:W-:-:S03]  /*0610*/  UIADD3 UR4, UPT, UPT, UR10, 0x5384540f, URZ ;  /* 0x5384540f0a047890 */ /* 0x000fc6000fffe0ff */
[----:B------:R-:W-:Y:S01]  /*0620*/  HFMA2 R86, -RZ, RZ, 0, 0 ;  /* 0x00000000ff567431 */ /* 0x000fe200000001ff */
[----:B------:R-:W1:Y:S01]  /*0630*/  LDCU.64 UR18, c[0x0][0x3e0] ;  /* 0x00007c00ff1277ac */ /* 0x000e620008000a00 */
[----:B0-----:R-:W-:Y:S01]  /*0640*/  IMAD.HI.U32 R2, R100, -0x2daee0ad, RZ ;  /* 0xd2511f5364027827 */ /* 0x001fe200078e00ff */
[----:B------:R-:W-:Y:S02]  /*0650*/  LOP3.LUT R0, R79, UR10, R0, 0x96, !PT ;  /* 0x0000000a4f007c12 */ /* 0x000fe4000f8e9600 */
[----:B------:R-:W-:Y:S01]  /*0660*/  LOP3.LUT R74, R74, 0x3, RZ, 0xc0, !PT ;  /* 0x000000034a4a7812 */ /* 0x000fe200078ec0ff */
[----:B------:R-:W-:Y:S01]  /*0670*/  IMAD R68, R78, -0x326172a9, RZ ;  /* 0xcd9e8d574e447824 */ /* 0x000fe200078e02ff */
[----:B------:R-:W-:Y:S01]  /*0680*/  LOP3.LUT R2, R2, UR11, RZ, 0x3c, !PT ;  /* 0x0000000b02027c12 */ /* 0x000fe2000f8e3cff */
[----:B------:R-:W-:Y:S01]  /*0690*/  IMAD R70, R100, -0x2daee0ad, RZ ;  /* 0xd2511f5364467824 */ /* 0x000fe200078e02ff */
[----:B------:R-:W0:Y:S01]  /*06a0*/  LDCU UR20, c[0x0][0x388] ;  /* 0x00007100ff1477ac */ /* 0x000e220008000800 */
[----:B------:R-:W-:Y:S01]  /*06b0*/  IMAD.HI.U32 R69, R0, -0x2daee0ad, RZ ;  /* 0xd2511f5300457827 */ /* 0x000fe200078e00ff */
[----:B------:R-:W2:Y:S03]  /*06c0*/  LDCU.U8 UR38, c[0x0][0x410] ;  /* 0x00008200ff2677ac */ /* 0x000ea60008000000 */
[----:B------:R-:W-:Y:S01]  /*06d0*/  IMAD.HI.U32 R3, R2, -0x326172a9, RZ ;  /* 0xcd9e8d5702037827 */ /* 0x000fe200078e00ff */
[----:B------:R-:W-:Y:S01]  /*06e0*/  LOP3.LUT R69, R70, UR7, R69, 0x96, !PT ;  /* 0x0000000746457c12 */ /* 0x000fe2000f8e9645 */
[----:B------:R-:W3:Y:S02]  /*06f0*/  LDCU UR7, c[0x0][0x408] ;  /* 0x00008100ff0777ac */ /* 0x000ee40008000800 */
[----:B------:R-:W-:Y:S01]  /*0700*/  IMAD R71, R2, -0x326172a9, RZ ;  /* 0xcd9e8d5702477824 */ /* 0x000fe200078e02ff */
[----:B------:R-:W-:Y:S01]  /*0710*/  LOP3.LUT R3, R68, UR6, R3, 0x96, !PT ;  /* 0x0000000644037c12 */ /* 0x000fe2000f8e9603 */
[----:B------:R-:W-:Y:S01]  /*0720*/  IMAD R73, R0, -0x2daee0ad, RZ ;  /* 0xd2511f5300497824 */ /* 0x000fe200078e02ff */
[----:B-1----:R-:W-:Y:S01]  /*0730*/  UISETP.NE.U32.AND UP0, UPT, UR18, URZ, UPT ;  /* 0x000000ff1200728c */ /* 0x002fe2000bf05070 */
[----:B------:R-:W-:Y:S01]  /*0740*/  IMAD.HI.U32 R0, R69, -0x326172a9, RZ ;  /* 0xcd9e8d5745007827 */ /* 0x000fe200078e00ff */
[----:B------:R-:W1:Y:S03]  /*0750*/  LDCU UR6, c[0x0][0x404] ;  /* 0x00008080ff0677ac */ /* 0x000e660008000800 */
[----:B------:R-:W-:Y:S01]  /*0760*/  IMAD.HI.U32 R2, R3, -0x2daee0ad, RZ ;  /* 0xd2511f5303027827 */ /* 0x000fe200078e00ff */
[----:B------:R-:W-:Y:S01]  /*0770*/  LOP3.LUT R0, R71, UR12, R0, 0x96, !PT ;  /* 0x0000000c47007c12 */ /* 0x000fe2000f8e9600 */
[----:B------:R-:W-:-:S02]  /*0780*/  UISETP.NE.AND.EX UP0, UPT, UR19, URZ, UPT, UP0 ;  /* 0x000000ff1300728c */ /* 0x000fc4000bf05300 */
[----:B------:R-:W-:Y:S01]  /*0790*/  IMAD R68, R69, -0x326172a9, RZ ;  /* 0xcd9e8d5745447824 */ /* 0x000fe200078e02ff */
[----:B------:R-:W-:Y:S01]  /*07a0*/  LOP3.LUT R2, R73, UR13, R2, 0x96, !PT ;  /* 0x0000000d49027c12 */ /* 0x000fe2000f8e9602 */
[----:B------:R-:W-:Y:S01]  /*07b0*/  IMAD R70, R3, -0x2daee0ad, RZ ;  /* 0xd2511f5303467824 */ /* 0x000fe200078e02ff */
[----:B------:R-:W4:Y:S01]  /*07c0*/  LDCU.64 UR12, c[0x0][0x3a0] ;  /* 0x00007400ff0c77ac */ /* 0x000f220008000a00 */
[----:B------:R-:W-:Y:S01]  /*07d0*/  IMAD.HI.U32 R69, R0, -0x2daee0ad, RZ ;  /* 0xd2511f5300457827 */ /* 0x000fe200078e00ff */
[----:B------:R-:W-:-:S03]  /*07e0*/  UPLOP3.LUT UP2, UPT, UPT, UPT, UPT, 0x40, 0x4 ;  /* 0x000000000004789c */ /* 0x000fc60003f4e870 */
[----:B------:R-:W-:Y:S01]  /*07f0*/  IMAD.HI.U32 R3, R2, -0x326172a9, RZ ;  /* 0xcd9e8d5702037827 */ /* 0x000fe200078e00ff */
[----:B------:R-:W-:-:S03]  /*0800*/  LOP3.LUT R69, R70, UR23, R69, 0x96, !PT ;  /* 0x0000001746457c12 */ /* 0x000fc6000f8e9645 */
        /* <DEDUP_REMOVED lines=12> */
[----:B------:R-:W0:Y:S02]  /*08d0*/  LDCU.64 UR14, c[0x0][0x380] ;  /* 0x00007000ff0e77ac */ /* 0x000e240008000a00 */
        /* <DEDUP_REMOVED lines=12> */
[----:B------:R-:W0:Y:S02]  /*09a0*/  LDCU UR21, c[0x0][0x400] ;  /* 0x00008000ff1577ac */ /* 0x000e240008000800 */
        /* <DEDUP_REMOVED lines=14> */
[----:B01234-:R-:W-:-:S07]  /*0a90*/  IMAD R88, R2, -0x326172a9, RZ ;  /* 0xcd9e8d5702587824 */ /* 0x01ffce00078e02ff */
.L_x_6178:
[----:B0-----:R-:W0:Y:S01]  /*0aa0*/  @UP0 LDCU.64 UR4, c[0x0][0x3e0] ;  /* 0x00007c00ff0407ac */ /* 0x001e220008000a00 */
[----:B------:R-:W1:Y:S01]  /*0ab0*/  S2R R89, SR_TID.X ;  /* 0x0000000000597919 */ /* 0x000e620000002100 */
[----:B------:R-:W2:Y:S01]  /*0ac0*/  LDC.64 R72, c[0x0][0x390] ;  /* 0x0000e400ff487b82 */ /* 0x000ea20000000a00 */
[----:B------:R-:W-:Y:S01]  /*0ad0*/  PLOP3.LUT P0, PT, PT, PT, UP0, 0x80, 0x8 ;  /* 0x000000000008781c */ /* 0x000fe20003f0f008 */
[----:B0-----:R-:W-:-:S06]  /*0ae0*/  @UP0 UIMAD.WIDE UR4, UR16, 0x2, UR4 ;  /* 0x00000002100408a5 */ /* 0x001fcc000f8e0204 */
[----:B------:R-:W-:Y:S01]  /*0af0*/  IMAD.U32 R2, RZ, RZ, UR4 ;  /* 0x00000004ff027e24 */ /* 0x000fe2000f8e00ff */
[----:B------:R-:W-:Y:S01]  /*0b00*/  UIMAD UR4, UR16, UR20, URZ ;  /* 0x00000014100472a4 */ /* 0x000fe2000f8e02ff */
[----:B------:R-:W-:-:S03]  /*0b10*/  IMAD.U32 R3, RZ, RZ, UR5 ;  /* 0x00000005ff037e24 */ /* 0x000fc6000f8e00ff */
[----:B------:R-:W-:Y:S02]  /*0b20*/  USHF.R.S32.HI UR5, URZ, 0x1f, UR4 ;  /* 0x0000001fff057899 */ /* 0x000fe40008011404 */
[----:B------:R-:W3:Y:S02]  /*0b30*/  @P0 LDG.E.U16 R2, desc[UR8][R2.64] ;  /* 0x0000000802020981 */ /* 0x000ee4000c1e1500 */
[----:B------:R-:W-:-:S06]  /*0b40*/  ULEA.HI UR5, UR5, UR4, URZ, 0x3 ;  /* 0x0000000405057291 */ /* 0x000fcc000f8f18ff */
[----:B------:R-:W-:-:S04]  /*0b50*/  MOV R0, UR5 ;  /* 0x0000000500007c02 */ /* 0x000fc80008000f00 */
[----:B-1----:R-:W-:-:S05]  /*0b60*/  LEA.HI.SX32 R87, R0, R89, 0x1d ;  /* 0x0000005900577211 */ /* 0x002fca00078feaff */
[----:B--2---:R-:W-:-:S06]  /*0b70*/  IMAD.WIDE.U32 R68, R87, 0x10, R72 ;  /* 0x0000001057447825 */ /* 0x004fcc00078e0048 */
[----:B-----5:R-:W5:Y:S01]  /*0b80*/  LDG.E.128 R68, desc[UR8][R68.64] ;  /* 0x0000000844447981 */ /* 0x020f62000c1e1d00 */
[----:B------:R-:W-:Y:S01]  /*0b90*/  PLOP3.LUT P0, PT, PT, PT, UP0, 0x80, 0x8 ;  /* 0x000000000008781c */ /* 0x000fe20003f0f008 */
[----:B------:R-:W-:Y:S01]  /*0ba0*/  UISETP.NE.U32.AND UP1, UPT, UR12, URZ, UPT ;  /* 0x000000ff0c00728c */ /* 0x000fe2000bf25070 */
[----:B------:R-:W-:Y:S01]  /*0bb0*/  IMAD.MOV.U32 R0, RZ, RZ, 0x2f800000 ;  /* 0x2f800000ff007424 */ /* 0x000fe200078e00ff */
[----:B------:R-:W-:Y:S01]  /*0bc0*/  UMOV UR17, 0x3f800000 ;  /* 0x3f80000000117882 */ /* 0x000fe20000000000 */
[----:B------:R-:W-:Y:S02]  /*0bd0*/  UIADD3 UR18, UPT, UPT, UR10, -0xe443238, URZ ;  /* 0xf1bbcdc80a127890 */ /* 0x000fe4000fffe0ff */
[----:B------:R-:W-:Y:S02]  /*0be0*/  UISETP.NE.AND.EX UP1, UPT, UR13, URZ, UPT, UP1 ;  /* 0x000000ff0d00728c */ /* 0x000fe4000bf25310 */
[----:B------:R-:W-:Y:S02]  /*0bf0*/  UIADD3 UR19, UPT, UPT, UR10, 0x3c6ef372, URZ ;  /* 0x3c6ef3720a137890 */ /* 0x000fe4000fffe0ff */
[----:B------:R-:W-:-:S02]  /*0c00*/  UIADD3 UR27, UPT, UPT, UR11, -0x24c28bd8, URZ ;  /* 0xdb3d74280b1b7890 */ /* 0x000fc4000fffe0ff */
[----:B------:R-:W-:Y:S02]  /*0c10*/  UIADD3 UR28, UPT, UPT, UR10, -0x700cb87f, URZ ;  /* 0x8ff347810a1c7890 */ /* 0x000fe4000fffe0ff */
[----:B------:R-:W-:Y:S02]  /*0c20*/  UIADD3 UR29, UPT, UPT, UR10, -0x61c88647, URZ ;  /* 0x9e3779b90a1d7890 */ /* 0x000fe4000fffe0ff */
[----:B------:R-:W-:Y:S02]  /*0c30*/  UIADD3 UR30, UPT, UPT, UR11, 0x646e171e, URZ ;  /* 0x646e171e0b1e7890 */ /* 0x000fe4000fffe0ff */
[----:B------:R-:W-:Y:S02]  /*0c40*/  UIADD3 UR31, UPT, UPT, UR11, 0x76cf5d0a, URZ ;  /* 0x76cf5d0a0b1f7890 */ /* 0x000fe4000fffe0ff */
[----:B------:R-:W-:Y:S02]  /*0c50*/  UIADD3 UR32, UPT, UPT, UR11, 0x1fd5c5a3, URZ ;  /* 0x1fd5c5a30b207890 */ /* 0x000fe4000fffe0ff */
[----:B------:R-:W-:-:S02]  /*0c60*/  UIADD3 UR33, UPT, UPT, UR11, -0x126145ec, URZ ;  /* 0xed9eba140b217890 */ /* 0x000fc4000fffe0ff */
[----:B------:R-:W-:Y:S02]  /*0c70*/  UIADD3 UR34, UPT, UPT, UR11, -0x4498517b, URZ ;  /* 0xbb67ae850b227890 */ /* 0x000fe4000fffe0ff */
[----:B------:R-:W-:Y:S02]  /*0c80*/  UIADD3 UR35, UPT, UPT, UR11, -0x695add53, URZ ;  /* 0x96a522ad0b237890 */ /* 0x000fe4000fffe0ff */
[----:B------:R-:W-:Y:S02]  /*0c90*/  UIADD3 UR36, UPT, UPT, UR11, -0x56f99767, URZ ;  /* 0xa90668990b247890 */ /* 0x000fe4000fffe0ff */
[----:B------:R-:W-:Y:S01]  /*0ca0*/  UIADD3 UR37, UPT, UPT, UR10, 0x5384540f, URZ ;  /* 0x5384540f0a257890 */ /* 0x000fe2000fffe0ff */
[----:B---3--:R-:W-:-:S13]  /*0cb0*/  @P0 R2UR UR4, R2 ;  /* 0x00000000020402ca */ /* 0x008fda00000e0000 */
[----:B------:R-:W-:Y:S01]  /*0cc0*/  @UP0 USHF.L.U32 UR17, UR4, 0x10, URZ ;  /* 0x0000001004110899 */ /* 0x000fe200080006ff */
[----:B------:R-:W-:Y:S11]  /*0cd0*/  BRA.U !UP1, `(.L_x_5975) ;  /* 0x00000029090c7547 */ /* 0x000ff6000b800000 */
        /* <DEDUP_REMOVED lines=9> */
[----:B------:R-:W-:-:S04]  /*0d70*/  VIADDMNMX.U32 R2, R74, 0xfffffffe, R3, PT ;  /* 0xfffffffe4a027846 */ /* 0x000fc80003800003 */
[----:B------:R-:W-:-:S04]  /*0d80*/  SHF.L.U32 R75, R2, 0x2, RZ ;  /* 0x00000002024b7819 */ /* 0x000fc800000006ff */
[----:B------:R-:W0:Y:S02]  /*0d90*/  LDC R2, c[0x2][R75] ;  /* 0x008000004b027b82 */ /* 0x000e240000000800 */
[----:B0-----:R-:W-:-:S04]  /*0da0*/  SHF.R.S32.HI R3, RZ, 0x1f, R2 ;  /* 0x0000001fff037819 */ /* 0x001fc80000011402 */
.L_x_27336:
[----:B------:R-:W-:Y:S05]  /*0db0*/  BRX R2 -0xdc0                                          (*"BRANCH_TARGETS .L_x_27337,.L_x_27338,.L_x_27339"*) ;  /* 0xfffffff002907949 */ /* 0x000fea000383ffff */
.L_x_27339:
[----:B------:R-:W-:Y:S01]  /*0dc0*/  VIADD R2, R74, 0x1 ;  /* 0x000000014a027836 */ /* 0x000fe20000000000 */
[----:B------:R-:W-:Y:S01]  /*0dd0*/  MOV R3, R85 ;  /* 0x0000005500037202 */ /* 0x000fe20000000f00 */
[----:B------:R-:W-:Y:S01]  /*0de0*/  IMAD.MOV.U32 R90, RZ, RZ, R92 ;  /* 0x000000ffff5a7224 */ /* 0x000fe200078e005c */
[----:B------:R-:W-:Y:S06]  /*0df0*/  BRA `(.L_x_5976) ;  /* 0x0000000000e87947 */ /* 0x000fec0003800000 */
.L_x_27337:
[----:B------:R-:W-:Y:S01]  /*0e00*/  IMAD.MOV.U32 R90, RZ, RZ, R92 ;  /* 0x000000ffff5a7224 */ /* 0x000fe200078e005c */
[----:B------:R-:W-:Y:S01]  /*0e10*/  MOV R3, R84 ;  /* 0x0000005400037202 */ /* 0x000fe20000000f00 */
[----:B------:R-:W-:Y:S01]  /*0e20*/  IMAD.MOV.U32 R2, RZ, RZ, 0x3 ;  /* 0x00000003ff027424 */ /* 0x000fe200078e00ff */
[----:B------:R-:W-:Y:S06]  /*0e30*/  BRA `(.L_x_5976) ;  /* 0x0000000000d87947 */ /* 0x000fec0003800000 */
.L_x_27338:
        /* <DEDUP_REMOVED lines=12> */
.L_x_5977:
        /* <DEDUP_REMOVED lines=36> */
[----:B------:R-:W-:-:S04]  /*1140*/  IMAD.WIDE.U32 R76, R76, -0x326172a9, RZ ;  /* 0xcd9e8d574c4c7825 */ /* 0x000fc800078e00ff */
[----:B------:R-:W-:Y:S01]  /*1150*/  IMAD.WIDE.U32 R90, R90, -0x2daee0ad, RZ ;  /* 0xd2511f535a5a7825 */ /* 0x000fe200078e00ff */
[----:B------:R-:W-:-:S03]  /*1160*/  LOP3.LUT R85, R74, UR28, R77, 0x96, !PT ;  /* 0x0000001c4a557c12 */ /* 0x000fc6000f8e964d */
[----:B------:R-:W-:Y:S01]  /*1170*/  IMAD.MOV.U32 R88, RZ, RZ, R76 ;  /* 0x000000ffff587224 */ /* 0x000fe200078e004c */
[----:B------:R-:W-:Y:S01]  /*1180*/  LOP3.LUT R84, R2, UR35, R91, 0x96, !PT ;  /* 0x0000002302547c12 */ /* 0x000fe2000f8e965b */
[----:B------:R-:W-:-:S07]  /*1190*/  IMAD.MOV.U32 R2, RZ, RZ, RZ ;  /* 0x000000ffff027224 */ /* 0x000fce00078e00ff */
.L_x_5976:
[----:B------:R-:W-:Y:S01]  /*11a0*/  I2FP.F32.U32 R3, R3 ;  /* 0x0000000300037245 */ /* 0x000fe20000201000 */
[----:B-----5:R-:W-:Y:S01]  /*11b0*/  IMAD.U32 R74, R68, 0x10000, RZ ;  /* 0x00010000444a7824 */ /* 0x020fe200078e00ff */
[----:B------:R-:W-:Y:S01]  /*11c0*/  ISETP.NE.AND P1, PT, R2, 0x1, PT ;  /* 0x000000010200780c */ /* 0x000fe20003f25270 */
[----:B------:R-:W-:Y:S01]  /*11d0*/  UMOV UR5, UR7 ;  /* 0x0000000700057c82 */ /* 0x000fe20008000000 */
[----:B------:R-:W-:Y:S01]  /*11e0*/  UMOV UR4, UR6 ;  /* 0x0000000600047c82 */ /* 0x000fe20008000000 */
[----:B------:R-:W-:Y:S01]  /*11f0*/  FFMA.FTZ R3, R3, R0, 1.1641532182693481445e-10 ;  /* 0x2f00000003037423 */ /* 0x000fe20000010000 */
[----:B------:R-:W-:Y:S01]  /*1200*/  FMUL.FTZ R74, R74, UR17 ;  /* 0x000000114a4a7c20 */ /* 0x000fe20008410000 */
[----:B------:R-:W-:Y:S02]  /*1210*/  SHF.L.U32 R91, R80, 0x10, RZ ;  /* 0x00000010505b7819 */ /* 0x000fe400000006ff */
[----:B------:R-:W-:Y:S01]  /*1220*/  PRMT R68, R68, 0x7632, R68 ;  /* 0x0000763244447816 */ /* 0x000fe20000000044 */
[----:B------:R-:W-:Y:S01]  /*1230*/  FMUL.FTZ R74, R74, UR5 ;  /* 0x000000054a4a7c20 */ /* 0x000fe20008410000 */
[----:B------:R-:W-:Y:S01]  /*1240*/  FSETP.GTU.FTZ.AND P0, PT, R3, UR4, PT ;  /* 0x0000000403007c0b */ /* 0x000fe2000bf1c000 */
[----:B------:R-:W-:Y:S01]  /*1250*/  IMAD.MOV.U32 R3, RZ, RZ, R88 ;  /* 0x000000ffff037224 */ /* 0x000fe200078e0058 */
[----:B------:R-:W-:-:S02]  /*1260*/  PRMT R80, R80, 0x7632, R80 ;  /* 0x0000763250507816 */ /* 0x000fc40000000050 */
[----:B------:R-:W-:Y:S02]  /*1270*/  FSEL R74, R74, RZ, !P0 ;  /* 0x000000ff4a4a7208 */ /* 0x000fe40004000000 */
[----:B------:R-:W-:-:S03]  /*1280*/  PLOP3.LUT P0, PT, P0, PT, PT, 0x8, 0x80 ;  /* 0x000000000080781c */ /* 0x000fc6000070e170 */
[----:B------:R-:W-:Y:S01]  /*1290*/  FADD.FTZ R91, R74, R91 ;  /* 0x0000005b4a5b7221 */ /* 0x000fe20000010000 */
[----:B------:R-:W-:Y:S01]  /*12a0*/  P2R R92, PR, RZ, 0x1 ;  /* 0x00000001ff5c7803 */ /* 0x000fe20000000000 */
[----:B------:R-:W-:Y:S01]  /*12b0*/  IMAD.MOV.U32 R74, RZ, RZ, 0x2 ;  /* 0x00000002ff4a7424 */ /* 0x000fe200078e00ff */
        /* <DEDUP_REMOVED lines=9> */
.L_x_5979:
        /* <DEDUP_REMOVED lines=12> */
.L_x_5980:
        /* <DEDUP_REMOVED lines=43> */
.L_x_5978:
[----:B------:R-:W-:Y:S01]  /*16c0*/  I2FP.F32.U32 R3, R3 ;  /* 0x0000000300037245 */ /* 0x000fe20000201000 */
[----:B------:R-:W-:Y:S01]  /*16d0*/  IMAD.U32 R93, R80, 0x10000, RZ ;  /* 0x00010000505d7824 */ /* 0x000fe200078e00ff */
[----:B------:R-:W-:Y:S02]  /*16e0*/  SHF.L.U32 R68, R68, 0x10, RZ ;  /* 0x0000001044447819 */ /* 0x000fe400000006ff */
        /* <DEDUP_REMOVED lines=19> */
.L_x_5982:
        /* <DEDUP_REMOVED lines=12> */
.L_x_5983:
        /* <DEDUP_REMOVED lines=39> */
[----:B------:R-:W-:Y:S02]  /*1b50*/  LOP3.LUT R85, R74, UR28, R85, 0x96, !PT ;  /* 0x0000001c4a557c12 */ /* 0x000fe4000f8e9655 */
[----:B------:R-:W-:Y:S01]  /*1b60*/  LOP3.LUT R84, R2, UR35, R77, 0x96, !PT ;  /* 0x0000002302547c12 */ /* 0x000fe2000f8e964d */
[----:B------:R-:W-:Y:S02]  /*1b70*/  IMAD.MOV.U32 R2, RZ, RZ, R90 ;  /* 0x000000ffff027224 */ /* 0x000fe400078e005a */
[----:B------:R-:W-:-:S07]  /*1b80*/  IMAD.MOV.U32 R90, RZ, RZ, R76 ;  /* 0x000000ffff5a7224 */ /* 0x000fce00078e004c */
.L_x_5981:
[----:B------:R-:W-:Y:S01]  /*1b90*/  I2FP.F32.U32 R3, R2 ;  /* 0x0000000200037245 */ /* 0x000fe20000201000 */
[----:B------:R-:W-:Y:S01]  /*1ba0*/  IMAD.U32 R2, R69, 0x10000, RZ ;  /* 0x0001000045027824 */ /* 0x000fe200078e00ff */
        /* <DEDUP_REMOVED lines=22> */
.L_x_5985:
        /* <DEDUP_REMOVED lines=12> */
.L_x_5986:
        /* <DEDUP_REMOVED lines=43> */
.L_x_5984:
        /* <DEDUP_REMOVED lines=22> */
.L_x_5988:
        /* <DEDUP_REMOVED lines=12> */
.L_x_5989:
        /* <DEDUP_REMOVED lines=41> */
[----:B------:R-:W-:Y:S02]  /*2530*/  IMAD.MOV.U32 R88, RZ, RZ, R74 ;  /* 0x000000ffff587224 */ /* 0x000fe400078e004a */
[----:B------:R-:W-:-:S07]  /*2540*/  IMAD.MOV.U32 R68, RZ, RZ, RZ ;  /* 0x000000ffff447224 */ /* 0x000fce00078e00ff */
.L_x_5987:
        /* <DEDUP_REMOVED lines=24> */
.L_x_5991:
        /* <DEDUP_REMOVED lines=12> */
.L_x_5992:
        /* <DEDUP_REMOVED lines=43> */
.L_x_5990:
[----:B------:R-:W-:Y:S01]  /*2a40*/  I2FP.F32.U32 R3, R2 ;  /* 0x0000000200037245 */ /* 0x000fe20000201000 */
[----:B------:R-:W-:Y:S01]  /*2a50*/  IMAD.U32 R70, R70, 0x10000, RZ ;  /* 0x0001000046467824 */ /* 0x000fe200078e00ff */
[----:B------:R-:W-:Y:S01]  /*2a60*/  ISETP.NE.AND P5, PT, R69, 0x1, PT ;  /* 0x000000014500780c */ /* 0x000fe20003fa5270 */
[----:B------:R-:W-:Y:S01]  /*2a70*/  IMAD.MOV.U32 R2, RZ, RZ, R88 ;  /* 0x000000ffff027224 */ /* 0x000fe200078e0058 */
        /* <DEDUP_REMOVED lines=18> */
.L_x_5994:
        /* <DEDUP_REMOVED lines=12> */
.L_x_5995:
        /* <DEDUP_REMOVED lines=40> */
[----:B------:R-:W-:Y:S01]  /*2ee0*/  IMAD.MOV.U32 R88, RZ, RZ, R74 ;  /* 0x000000ffff587224 */ /* 0x000fe200078e004a */
[----:B------:R-:W-:Y:S01]  /*2ef0*/  LOP3.LUT R84, R84, UR35, R69, 0x96, !PT ;  /* 0x0000002354547c12 */ /* 0x000fe2000f8e9645 */
[----:B------:R-:W-:-:S07]  /*2f00*/  IMAD.MOV.U32 R68, RZ, RZ, RZ ;  /* 0x000000ffff447224 */ /* 0x000fce00078e00ff */
.L_x_5993:
        /* <DEDUP_REMOVED lines=11> */
[----:B------:R-:W-:Y:S02]  /*2fc0*/  PRMT R83, R83, 0x7632, R83 ;  /* 0x0000763253537816 */ /* 0x000fe40000000053 */
[----:B------:R-:W-:Y:S01]  /*2fd0*/  PLOP3.LUT P5, PT, P5, PT, PT, 0x8, 0x80 ;  /* 0x000000000080781c */ /* 0x000fe20002fae170 */
[----:B------:R-:W-:Y:S01]  /*2fe0*/  FADD.FTZ R103, R2, R3 ;  /* 0x0000000302677221 */ /* 0x000fe20000010000 */
[----:B------:R-:W-:Y:S01]  /*2ff0*/  IMAD.MOV.U32 R2, RZ, RZ, R88 ;  /* 0x000000ffff027224 */ /* 0x000fe200078e0058 */
        /* <DEDUP_REMOVED lines=9> */
.L_x_5997:
        /* <DEDUP_REMOVED lines=14> */
.L_x_5998:
        /* <DEDUP_REMOVED lines=42> */
[----:B------:R-:W-:-:S07]  /*3410*/  IMAD.MOV.U32 R90, RZ, RZ, R68 ;  /* 0x000000ffff5a7224 */ /* 0x000fce00078e0044 */
.L_x_5996:
[----:B------:R-:W-:Y:S01]  /*3420*/  I2FP.F32.U32 R3, R2 ;  /* 0x0000000200037245 */ /* 0x000fe20000201000 */
[----:B------:R-:W-:Y:S01]  /*3430*/  IMAD.U32 R83, R83, 0x10000, RZ ;  /* 0x0001000053537824 */ /* 0x000fe200078e00ff */
[----:B------:R-:W-:Y:S02]  /*3440*/  SHF.L.U32 R80, R80, 0x10, RZ ;  /* 0x0000001050507819 */ /* 0x000fe400000006ff */
[----:B------:R-:W-:Y:S01]  /*3450*/  F2FP.BF16.F32.PACK_AB R82, R99, R101 ;  /* 0x000000656352723e */ /* 0x000fe200000010ff */
[----:B------:R-:W-:Y:S01]  /*3460*/  FFMA.FTZ R3, R3, R0, 1.1641532182693481445e-10 ;  /* 0x2f00000003037423 */ /* 0x000fe20000010000 */
[----:B------:R-:W-:Y:S01]  /*3470*/  F2FP.BF16.F32.PACK_AB R81, R97, R95 ;  /* 0x0000005f6151723e */ /* 0x000fe200000010ff */
[----:B------:R-:W-:-:S03]  /*3480*/  FMUL.FTZ R80, R80, UR17 ;  /* 0x0000001150507c20 */ /* 0x000fc60008410000 */
[----:B------:R-:W-:Y:S01]  /*3490*/  FSETP.GTU.FTZ.AND P6, PT, R3, UR4, PT ;  /* 0x0000000403007c0b */ /* 0x000fe2000bfdc000 */
[----:B------:R-:W-:-:S05]  /*34a0*/  FMUL.FTZ R80, R80, UR5 ;  /* 0x0000000550507c20 */ /* 0x000fca0008410000 */
[----:B------:R-:W-:Y:S02]  /*34b0*/  FSEL R80, R80, RZ, !P6 ;  /* 0x000000ff50507208 */ /* 0x000fe40007000000 */
[----:B------:R-:W-:-:S03]  /*34c0*/  PLOP3.LUT P6, PT, P6, PT, PT, 0x8, 0x80 ;  /* 0x000000000080781c */ /* 0x000fc600037ce170 */
[----:B------:R-:W-:Y:S01]  /*34d0*/  FADD.FTZ R105, R80, R83 ;  /* 0x0000005350697221 */ /* 0x000fe20000010000 */
[----:B------:R-:W-:-:S04]  /*34e0*/  F2FP.BF16.F32.PACK_AB R80, R93, R91 ;  /* 0x0000005b5d50723e */ /* 0x000fc800000010ff */
[----:B------:R-:W-:Y:S01]  /*34f0*/  F2FP.BF16.F32.PACK_AB R83, R105, R103 ;  /* 0x000000676953723e */ /* 0x000fe200000010ff */
[----:B------:R-:W-:Y:S06]  /*3500*/  BRA `(.L_x_5999) ;  /* 0x00000024009c7947 */ /* 0x000fec0003800000 */
.L_x_5975:
        /* <DEDUP_REMOVED lines=15> */
.L_x_6001:
        /* <DEDUP_REMOVED lines=12> */
.L_x_6002:
        /* <DEDUP_REMOVED lines=42> */
.L_x_6000:
[----:B------:R-:W-:Y:S01]  /*3960*/  I2FP.F32.U32 R3, R2 ;  /* 0x0000000200037245 */ /* 0x000fe20000201000 */
[----:B------:R-:W-:Y:S01]  /*3970*/  UMOV UR4, UR6 ;  /* 0x0000000600047c82 */ /* 0x000fe20008000000 */
[C---:B-----5:R-:W-:Y:S01]  /*3980*/  SHF.L.U32 R2, R68.reuse, 0x10, RZ ;  /* 0x0000001044027819 */ /* 0x060fe200000006ff */
[----:B------:R-:W-:Y:S01]  /*3990*/  UMOV UR5, UR7 ;  /* 0x0000000700057c82 */ /* 0x000fe20008000000 */
[----:B------:R-:W-:Y:S01]  /*39a0*/  ISETP.NE.AND P1, PT, R75, 0x1, PT ;  /* 0x000000014b00780c */ /* 0x000fe20003f25270 */
[----:B------:R-:W-:Y:S01]  /*39b0*/  FFMA.FTZ R3, R3, R0, 1.1641532182693481445e-10 ;  /* 0x2f00000003037423 */ /* 0x000fe20000010000 */
[----:B------:R-:W-:Y:S01]  /*39c0*/  PRMT R68, R68, 0x7632, R68 ;  /* 0x0000763244447816 */ /* 0x000fe20000000044 */
[----:B------:R-:W-:Y:S01]  /*39d0*/  FMUL.FTZ R2, R2, UR17 ;  /* 0x0000001102027c20 */ /* 0x000fe20008410000 */
[----:B------:R-:W-:Y:S02]  /*39e0*/  IMAD.MOV.U32 R74, RZ, RZ, 0x2 ;  /* 0x00000002ff4a7424 */ /* 0x000fe400078e00ff */
        /* <DEDUP_REMOVED lines=15> */
.L_x_6004:
        /* <DEDUP_REMOVED lines=12> */
.L_x_6005:
        /* <DEDUP_REMOVED lines=43> */
.L_x_6003:
[----:B------:R-:W-:Y:S01]  /*3e50*/  I2FP.F32.U32 R3, R2 ;  /* 0x0000000200037245 */ /* 0x000fe20000201000 */
[----:B------:R-:W-:Y:S01]  /*3e60*/  IMAD.MOV.U32 R2, RZ, RZ, R88 ;  /* 0x000000ffff027224 */ /* 0x000fe200078e0058 */
[----:B------:R-:W-:Y:S02]  /*3e70*/  SHF.L.U32 R68, R68, 0x10, RZ ;  /* 0x0000001044447819 */ /* 0x000fe400000006ff */
[----:B------:R-:W-:Y:S01]  /*3e80*/  ISETP.NE.AND P2, PT, R74, 0x1, PT ;  /* 0x000000014a00780c */ /* 0x000fe20003f45270 */
[----:B------:R-:W-:Y:S02]  /*3e90*/  FFMA.FTZ R3, R3, R0, 1.1641532182693481445e-10 ;  /* 0x2f00000003037423 */ /* 0x000fe40000010000 */
[----:B------:R-:W-:-:S03]  /*3ea0*/  FMUL.FTZ R68, R68, UR17 ;  /* 0x0000001144447c20 */ /* 0x000fc60008410000 */
[----:B------:R-:W-:Y:S01]  /*3eb0*/  FSETP.GTU.FTZ.AND P1, PT, R3, UR4, PT ;  /* 0x0000000403007c0b */ /* 0x000fe2000bf3c000 */
[----:B------:R-:W-:-:S03]  /*3ec0*/  FMUL.FTZ R68, R68, UR5 ;  /* 0x0000000544447c20 */ /* 0x000fc60008410000 */
        /* <DEDUP_REMOVED lines=12> */
.L_x_6007:
        /* <DEDUP_REMOVED lines=12> */
.L_x_6008:
        /* <DEDUP_REMOVED lines=43> */
.L_x_6006:
[----:B------:R-:W-:Y:S02]  /*4300*/  I2FP.F32.U32 R3, R2 ;  /* 0x0000000200037245 */ /* 0x000fe40000201000 */
[----:B------:R-:W-:Y:S02]  /*4310*/  SHF.L.U32 R2, R69, 0x10, RZ ;  /* 0x0000001045027819 */ /* 0x000fe400000006ff */
        /* <DEDUP_REMOVED lines=19> */
.L_x_6010:
        /* <DEDUP_REMOVED lines=12> */
.L_x_6011:
        /* <DEDUP_REMOVED lines=43> */
.L_x_6009:
[----:B------:R-:W-:Y:S01]  /*47c0*/  ISETP.NE.AND P4, PT, R69, 0x1, PT ;  /* 0x000000014500780c */ /* 0x000fe20003f85270 */
[----:B------:R-:W-:Y:S01]  /*47d0*/  IMAD.MOV.U32 R68, RZ, RZ, 0x2 ;  /* 0x00000002ff447424 */ /* 0x000fe200078e00ff */
[----:B------:R-:W-:Y:S01]  /*47e0*/  I2FP.F32.U32 R3, R2 ;  /* 0x0000000200037245 */ /* 0x000fe20000201000 */
[----:B------:R-:W-:Y:S01]  /*47f0*/  IMAD.MOV.U32 R2, RZ, RZ, R88 ;  /* 0x000000ffff027224 */ /* 0x000fe200078e0058 */
[----:B------:R-:W-:-:S03]  /*4800*/  SHF.L.U32 R80, R80, 0x10, RZ ;  /* 0x0000001050507819 */ /* 0x000fc600000006ff */
[----:B------:R-:W-:Y:S02]  /*4810*/  FFMA.FTZ R3, R3, R0, 1.1641532182693481445e-10 ;  /* 0x2f00000003037423 */ /* 0x000fe40000010000 */
[----:B------:R-:W-:-:S03]  /*4820*/  FMUL.FTZ R80, R80, UR17 ;  /* 0x0000001150507c20 */ /* 0x000fc60008410000 */
[----:B------:R-:W-:Y:S01]  /*4830*/  FSETP.GTU.FTZ.AND P3, PT, R3, UR4, PT ;  /* 0x0000000403007c0b */ /* 0x000fe2000bf7c000 */
[----:B------:R-:W-:-:S03]  /*4840*/  FMUL.FTZ R80, R80, UR5 ;  /* 0x0000000550507c20 */ /* 0x000fc60008410000 */
        /* <DEDUP_REMOVED lines=11> */
.L_x_6013:
        /* <DEDUP_REMOVED lines=12> */
.L_x_6014:
        /* <DEDUP_REMOVED lines=43> */
.L_x_6012:
[----:B------:R-:W-:Y:S01]  /*4c70*/  I2FP.F32.U32 R3, R2 ;  /* 0x0000000200037245 */ /* 0x000fe20000201000 */
[----:B------:R-:W-:Y:S01]  /*4c80*/  IMAD.MOV.U32 R69, RZ, RZ, 0x2 ;  /* 0x00000002ff457424 */ /* 0x000fe200078e00ff */
[----:B------:R-:W-:Y:S02]  /*4c90*/  SHF.L.U32 R2, R70, 0x10, RZ ;  /* 0x0000001046027819 */ /* 0x000fe400000006ff */
[----:B------:R-:W-:Y:S01]  /*4ca0*/  ISETP.NE.AND P5, PT, R68, 0x1, PT ;  /* 0x000000014400780c */ /* 0x000fe20003fa5270 */
[----:B------:R-:W-:Y:S01]  /*4cb0*/  FFMA.FTZ R3, R3, R0, 1.1641532182693481445e-10 ;  /* 0x2f00000003037423 */ /* 0x000fe20000010000 */
[----:B------:R-:W-:Y:S01]  /*4cc0*/  PRMT R70, R70, 0x7632, R70 ;  /* 0x0000763246467816 */ /* 0x000fe20000000046 */
[----:B------:R-:W-:-:S03]  /*4cd0*/  FMUL.FTZ R2, R2, UR17 ;  /* 0x0000001102027c20 */ /* 0x000fc60008410000 */
        /* <DEDUP_REMOVED lines=14> */
.L_x_6016:
        /* <DEDUP_REMOVED lines=12> */
.L_x_6017:
        /* <DEDUP_REMOVED lines=43> */
.L_x_6015:
[----:B------:R-:W-:Y:S01]  /*5130*/  I2FP.F32.U32 R3, R2 ;  /* 0x0000000200037245 */ /* 0x000fe20000201000 */
[----:B------:R-:W-:Y:S01]  /*5140*/  IMAD.MOV.U32 R68, RZ, RZ, 0x2 ;  /* 0x00000002ff447424 */ /* 0x000fe200078e00ff */
[----:B------:R-:W-:Y:S01]  /*5150*/  SHF.L.U32 R70, R70, 0x10, RZ ;  /* 0x0000001046467819 */ /* 0x000fe200000006ff */
[----:B------:R-:W-:Y:S01]  /*5160*/  IMAD.MOV.U32 R2, RZ, RZ, R88 ;  /* 0x000000ffff027224 */ /* 0x000fe200078e0058 */
[----:B------:R-:W-:Y:S01]  /*5170*/  ISETP.NE.AND P5, PT, R69, 0x1, PT ;  /* 0x000000014500780c */ /* 0x000fe20003fa5270 */
[----:B------:R-:W-:Y:S02]  /*5180*/  FFMA.FTZ R3, R3, R0, 1.1641532182693481445e-10 ;  /* 0x2f00000003037423 */ /* 0x000fe40000010000 */
[----:B------:R-:W-:-:S03]  /*5190*/  FMUL.FTZ R70, R70, UR17 ;  /* 0x0000001146467c20 */ /* 0x000fc60008410000 */
[----:B------:R-:W-:Y:S01]  /*51a0*/  FSETP.GTU.FTZ.AND P4, PT, R3, UR4, PT ;  /* 0x0000000403007c0b */ /* 0x000fe2000bf9c000 */
[----:B------:R-:W-:-:S05]  /*51b0*/  FMUL.FTZ R70, R70, UR5 ;  /* 0x0000000546467c20 */ /* 0x000fca0008410000 */
        /* <DEDUP_REMOVED lines=11> */
.L_x_6019:
        /* <DEDUP_REMOVED lines=12> */
.L_x_6020:
        /* <DEDUP_REMOVED lines=43> */
.L_x_6018:
        /* <DEDUP_REMOVED lines=8> */
[----:B------:R-:W-:-:S05]  /*5660*/  FMUL.FTZ R2, R2, UR5 ;  /* 0x0000000502027c20 */ /* 0x000fca0008410000 */
        /* <DEDUP_REMOVED lines=12> */
.L_x_6022:
        /* <DEDUP_REMOVED lines=14> */
.L_x_6023:
        /* <DEDUP_REMOVED lines=42> */
[----:B------:R-:W-:-:S07]  /*5ab0*/  LOP3.LUT R84, R84, UR35, R71, 0x96, !PT ;  /* 0x0000002354547c12 */ /* 0x000fce000f8e9647 */
.L_x_6021:
        /* <DEDUP_REMOVED lines=12> */
.L_x_5999:
        /* <DEDUP_REMOVED lines=41> */
.L_x_6026:
        /* <DEDUP_REMOVED lines=12> */
.L_x_6027:
        /* <DEDUP_REMOVED lines=43> */
.L_x_6025:
        /* <DEDUP_REMOVED lines=25> */
.L_x_6029:
        /* <DEDUP_REMOVED lines=12> */
.L_x_6030:
        /* <DEDUP_REMOVED lines=43> */
.L_x_6028:
[----:B------:R-:W-:Y:S01]  /*6680*/  I2FP.F32.U32 R111, R90 ;  /* 0x0000005a006f7245 */ /* 0x000fe20000201000 */
[----:B------:R-:W-:Y:S01]  /*6690*/  IMAD.U32 R68, R68, 0x10000, RZ ;  /* 0x0001000044447824 */ /* 0x000fe200078e00ff */
[----:B------:R-:W-:-:S03]  /*66a0*/  ISETP.NE.AND P1, PT, R94, 0x1, PT ;  /* 0x000000015e00780c */ /* 0x000fc60003f25270 */
[----:B------:R-:W-:Y:S01]  /*66b0*/  FFMA.FTZ R111, R111, R0, 1.1641532182693481445e-10 ;  /* 0x2f0000006f6f7423 */ /* 0x000fe20000010000 */
[----:B------:R-:W-:-:S04]  /*66c0*/  FMUL.FTZ R68, R68, UR17 ;  /* 0x0000001144447c20 */ /* 0x000fc80008410000 */
[----:B------:R-:W-:Y:S01]  /*66d0*/  FMUL.FTZ R68, R68, UR5 ;  /* 0x0000000544447c20 */ /* 0x000fe20008410000 */
[----:B------:R-:W-:Y:S02]  /*66e0*/  FSETP.GTU.FTZ.AND P0, PT, R111, UR4, PT ;  /* 0x000000046f007c0b */ /* 0x000fe4000bf1c000 */
        /* <DEDUP_REMOVED lines=15> */
.L_x_6032:
        /* <DEDUP_REMOVED lines=12> */
.L_x_6033:
        /* <DEDUP_REMOVED lines=43> */
.L_x_6031:
[----:B------:R-:W-:Y:S02]  /*6b50*/  I2FP.F32.U32 R113, R68 ;  /* 0x0000004400717245 */ /* 0x000fe40000201000 */
[----:B------:R-:W-:Y:S02]  /*6b60*/  SHF.L.U32 R68, R69, 0x10, RZ ;  /* 0x0000001045447819 */ /* 0x000fe400000006ff */
[----:B------:R-:W-:Y:S01]  /*6b70*/  ISETP.NE.AND P2, PT, R80, 0x1, PT ;  /* 0x000000015000780c */ /* 0x000fe20003f45270 */
[----:B------:R-:W-:Y:S01]  /*6b80*/  FFMA.FTZ R113, R113, R0, 1.1641532182693481445e-10 ;  /* 0x2f00000071717423 */ /* 0x000fe20000010000 */
[----:B------:R-:W-:Y:S01]  /*6b90*/  PRMT R90, R69, 0x7632, R90 ;  /* 0x00007632455a7816 */ /* 0x000fe2000000005a */
[----:B------:R-:W-:Y:S01]  /*6ba0*/  FMUL.FTZ R68, R68, UR17 ;  /* 0x0000001144447c20 */ /* 0x000fe20008410000 */
[----:B------:R-:W-:Y:S02]  /*6bb0*/  PRMT R92, R81, 0x7632, R92 ;  /* 0x00007632515c7816 */ /* 0x000fe4000000005c */
[----:B------:R-:W-:Y:S01]  /*6bc0*/  FSETP.GTU.FTZ.AND P1, PT, R113, UR4, PT ;  /* 0x0000000471007c0b */ /* 0x000fe2000bf3c000 */
[----:B------:R-:W-:Y:S01]  /*6bd0*/  FMUL.FTZ R68, R68, UR5 ;  /* 0x0000000544447c20 */ /* 0x000fe20008410000 */
[----:B------:R-:W-:Y:S01]  /*6be0*/  IMAD.U32 R113, R81, 0x10000, RZ ;  /* 0x0001000051717824 */ /* 0x000fe200078e00ff */
[----:B------:R-:W-:Y:S01]  /*6bf0*/  MOV R69, R88 ;  /* 0x0000005800457202 */ /* 0x000fe20000000f00 */
[----:B------:R-:W-:-:S02]  /*6c00*/  IMAD.MOV.U32 R81, RZ, RZ, 0x2 ;  /* 0x00000002ff517424 */ /* 0x000fc400078e00ff */
        /* <DEDUP_REMOVED lines=12> */
.L_x_6035:
        /* <DEDUP_REMOVED lines=12> */
.L_x_6036:
        /* <DEDUP_REMOVED lines=43> */
.L_x_6034:
[----:B------:R-:W-:Y:S01]  /*7040*/  I2FP.F32.U32 R69, R69 ;  /* 0x0000004500457245 */ /* 0x000fe20000201000 */
[----:B------:R-:W-:Y:S01]  /*7050*/  IMAD.U32 R90, R90, 0x10000, RZ ;  /* 0x000100005a5a7824 */ /* 0x000fe200078e00ff */
[----:B------:R-:W-:Y:S01]  /*7060*/  ISETP.NE.AND P3, PT, R81, 0x1, PT ;  /* 0x000000015100780c */ /* 0x000fe20003f65270 */
[----:B------:R-:W-:Y:S01]  /*7070*/  IMAD.U32 R115, R92, 0x10000, RZ ;  /* 0x000100005c737824 */ /* 0x000fe200078e00ff */
[----:B------:R-:W-:Y:S01]  /*7080*/  MOV R80, 0x2 ;  /* 0x0000000200507802 */ /* 0x000fe20000000f00 */
        /* <DEDUP_REMOVED lines=17> */
.L_x_6038:
        /* <DEDUP_REMOVED lines=12> */
.L_x_6039:
        /* <DEDUP_REMOVED lines=43> */
.L_x_6037:
[----:B------:R-:W-:Y:S01]  /*7510*/  I2FP.F32.U32 R69, R68 ;  /* 0x0000004400457245 */ /* 0x000fe20000201000 */
[----:B------:R-:W-:Y:S01]  /*7520*/  IMAD.U32 R68, R70, 0x10000, RZ ;  /* 0x0001000046447824 */ /* 0x000fe200078e00ff */
[----:B------:R-:W-:Y:S01]  /*7530*/  ISETP.NE.AND P4, PT, R80, 0x1, PT ;  /* 0x000000015000780c */ /* 0x000fe20003f85270 */
[----:B------:R-:W-:Y:S01]  /*7540*/  IMAD.MOV.U32 R81, RZ, RZ, 0x2 ;  /* 0x00000002ff517424 */ /* 0x000fe200078e00ff */
[----:B------:R-:W-:Y:S01]  /*7550*/  SHF.L.U32 R117, R82, 0x10, RZ ;  /* 0x0000001052757819 */ /* 0x000fe200000006ff */
[----:B------:R-:W-:Y:S01]  /*7560*/  FFMA.FTZ R69, R69, R0, 1.1641532182693481445e-10 ;  /* 0x2f00000045457423 */ /* 0x000fe20000010000 */
[----:B------:R-:W-:Y:S01]  /*7570*/  FMUL.FTZ R68, R68, UR17 ;  /* 0x0000001144447c20 */ /* 0x000fe20008410000 */
[----:B------:R-:W-:Y:S02]  /*7580*/  PRMT R70, R70, 0x7632, R70 ;  /* 0x0000763246467816 */ /* 0x000fe40000000046 */
[----:B------:R-:W-:Y:S01]  /*7590*/  PRMT R82, R82, 0x7632, R82 ;  /* 0x0000763252527816 */ /* 0x000fe20000000052 */
        /* <DEDUP_REMOVED lines=15> */
.L_x_6041:
        /* <DEDUP_REMOVED lines=12> */
.L_x_6042:
        /* <DEDUP_REMOVED lines=43> */
.L_x_6040:
[----:B------:R-:W-:Y:S02]  /*7a00*/  I2FP.F32.U32 R69, R69 ;  /* 0x0000004500457245 */ /* 0x000fe40000201000 */
[----:B------:R-:W-:Y:S02]  /*7a10*/  SHF.L.U32 R70, R70, 0x10, RZ ;  /* 0x0000001046467819 */ /* 0x000fe400000006ff */
[----:B------:R-:W-:Y:S01]  /*7a20*/  ISETP.NE.AND P5, PT, R81, 0x1, PT ;  /* 0x000000015100780c */ /* 0x000fe20003fa5270 */
[----:B------:R-:W-:Y:S01]  /*7a30*/  FFMA.FTZ R69, R69, R0, 1.1641532182693481445e-10 ;  /* 0x2f00000045457423 */ /* 0x000fe20000010000 */
[----:B------:R-:W-:Y:S01]  /*7a40*/  MOV R68, R88 ;  /* 0x0000005800447202 */ /* 0x000fe20000000f00 */
[----:B------:R-:W-:-:S03]  /*7a50*/  FMUL.FTZ R70, R70, UR17 ;  /* 0x0000001146467c20 */ /* 0x000fc60008410000 */
[----:B------:R-:W-:Y:S01]  /*7a60*/  FSETP.GTU.FTZ.AND P4, PT, R69, UR4, PT ;  /* 0x0000000445007c0b */ /* 0x000fe2000bf9c000 */
[----:B------:R-:W-:Y:S01]  /*7a70*/  FMUL.FTZ R70, R70, UR5 ;  /* 0x0000000546467c20 */ /* 0x000fe20008410000 */
[----:B------:R-:W-:-:S04]  /*7a80*/  IMAD.U32 R69, R82, 0x10000, RZ ;  /* 0x0001000052457824 */ /* 0x000fc800078e00ff */
        /* <DEDUP_REMOVED lines=13> */
.L_x_6044:
        /* <DEDUP_REMOVED lines=12> */
.L_x_6045:
        /* <DEDUP_REMOVED lines=43> */
.L_x_6043:
[----:B------:R-:W-:Y:S01]  /*7ed0*/  I2FP.F32.U32 R69, R68 ;  /* 0x0000004400457245 */ /* 0x000fe20000201000 */
[C---:B------:R-:W-:Y:S01]  /*7ee0*/  IMAD.U32 R68, R71.reuse, 0x10000, RZ ;  /* 0x0001000047447824 */ /* 0x040fe200078e00ff */
        /* <DEDUP_REMOVED lines=22> */
.L_x_6047:
        /* <DEDUP_REMOVED lines=14> */
.L_x_6048:
        /* <DEDUP_REMOVED lines=43> */
.L_x_6046:
        /* <DEDUP_REMOVED lines=8> */
[----:B------:R-:W-:Y:S01]  /*8460*/  FMUL.FTZ R90, R90, UR5 ;  /* 0x000000055a5a7c20 */ /* 0x000fe20008410000 */
[----:B------:R-:W-:-:S04]  /*8470*/  FSETP.GTU.FTZ.AND P6, PT, R69, UR4, PT ;  /* 0x0000000445007c0b */ /* 0x000fc8000bfdc000 */
[----:B------:R-:W-:Y:S02]  /*8480*/  FSEL R90, R90, RZ, !P6 ;  /* 0x000000ff5a5a7208 */ /* 0x000fe40007000000 */
[----:B------:R-:W-:-:S03]  /*8490*/  PLOP3.LUT P6, PT, P6, PT, PT, 0x8, 0x80 ;  /* 0x000000000080781c */ /* 0x000fc600037ce170 */
[----:B------:R-:W-:-:S05]  /*84a0*/  FADD.FTZ R123, R90, R123 ;  /* 0x0000007b5a7b7221 */ /* 0x000fca0000010000 */
[----:B------:R-:W-:Y:S01]  /*84b0*/  F2FP.BF16.F32.PACK_AB R83, R123, R121 ;  /* 0x000000797b53723e */ /* 0x000fe200000010ff */
[----:B------:R-:W-:Y:S06]  /*84c0*/  BRA `(.L_x_6049) ;  /* 0x0000002400987947 */ /* 0x000fec0003800000 */
.L_x_6024:
        /* <DEDUP_REMOVED lines=15> */
.L_x_6051:
        /* <DEDUP_REMOVED lines=12> */
.L_x_6052:
        /* <DEDUP_REMOVED lines=43> */
.L_x_6050:
[----:B------:R-:W-:Y:S01]  /*8930*/  I2FP.F32.U32 R75, R75 ;  /* 0x0000004b004b7245 */ /* 0x000fe20000201000 */
[----:B------:R-:W-:Y:S01]  /*8940*/  IMAD.MOV.U32 R82, RZ, RZ, 0x2 ;  /* 0x00000002ff527424 */ /* 0x000fe200078e00ff */
[C---:B-----5:R-:W-:Y:S02]  /*8950*/  SHF.L.U32 R80, R68.reuse, 0x10, RZ ;  /* 0x0000001044507819 */ /* 0x060fe400000006ff */
        /* <DEDUP_REMOVED lines=19> */
.L_x_6054:
        /* <DEDUP_REMOVED lines=12> */
.L_x_6055:
        /* <DEDUP_REMOVED lines=43> */
.L_x_6053:
[----:B------:R-:W-:Y:S01]  /*8e00*/  I2FP.F32.U32 R81, R80 ;  /* 0x0000005000517245 */ /* 0x000fe20000201000 */
[----:B------:R-:W-:Y:S01]  /*8e10*/  IMAD.MOV.U32 R80, RZ, RZ, 0x2 ;  /* 0x00000002ff507424 */ /* 0x000fe200078e00ff */
        /* <DEDUP_REMOVED lines=18> */
.L_x_6057:
        /* <DEDUP_REMOVED lines=12> */
.L_x_6058:
        /* <DEDUP_REMOVED lines=43> */
.L_x_6056:
        /* <DEDUP_REMOVED lines=8> */
[----:B------:R-:W-:Y:S02]  /*9330*/  IMAD.MOV.U32 R81, RZ, RZ, 0x2 ;  /* 0x00000002ff517424 */ /* 0x000fe400078e00ff */
        /* <DEDUP_REMOVED lines=12> */
.L_x_6060:
        /* <DEDUP_REMOVED lines=12> */
.L_x_6061:
        /* <DEDUP_REMOVED lines=43> */
.L_x_6059:
        /* <DEDUP_REMOVED lines=20> */
.L_x_6063:
        /* <DEDUP_REMOVED lines=12> */
.L_x_6064:
        /* <DEDUP_REMOVED lines=43> */
.L_x_6062:
        /* <DEDUP_REMOVED lines=21> */
.L_x_6066:
        /* <DEDUP_REMOVED lines=12> */
.L_x_6067:
        /* <DEDUP_REMOVED lines=43> */
.L_x_6065:
[----:B------:R-:W-:Y:S02]  /*a0e0*/  I2FP.F32.U32 R69, R69 ;  /* 0x0000004500457245 */ /* 0x000fe40000201000 */
[----:B------:R-:W-:Y:S02]  /*a0f0*/  SHF.L.U32 R70, R70, 0x10, RZ ;  /* 0x0000001046467819 */ /* 0x000fe400000006ff */
[----:B------:R-:W-:Y:S01]  /*a100*/  ISETP.NE.AND P5, PT, R68, 0x1, PT ;  /* 0x000000014400780c */ /* 0x000fe20003fa5270 */
[----:B------:R-:W-:Y:S02]  /*a110*/  FFMA.FTZ R69, R69, R0, 1.1641532182693481445e-10 ;  /* 0x2f00000045457423 */ /* 0x000fe40000010000 */
[----:B------:R-:W-:-:S03]  /*a120*/  FMUL.FTZ R70, R70, UR17 ;  /* 0x0000001146467c20 */ /* 0x000fc60008410000 */
[----:B------:R-:W-:Y:S01]  /*a130*/  FSETP.GTU.FTZ.AND P4, PT, R69, UR4, PT ;  /* 0x0000000445007c0b */ /* 0x000fe2000bf9c000 */
[----:B------:R-:W-:Y:S01]  /*a140*/  FMUL.FTZ R70, R70, UR5 ;  /* 0x0000000546467c20 */ /* 0x000fe20008410000 */
[----:B------:R-:W-:-:S04]  /*a150*/  IMAD.MOV.U32 R69, RZ, RZ, R88 ;  /* 0x000000ffff457224 */ /* 0x000fc800078e0058 */
        /* <DEDUP_REMOVED lines=12> */
.L_x_6069:
        /* <DEDUP_REMOVED lines=12> */
.L_x_6070:
        /* <DEDUP_REMOVED lines=43> */
.L_x_6068:
        /* <DEDUP_REMOVED lines=21> */
.L_x_6072:
        /* <DEDUP_REMOVED lines=14> */
.L_x_6073:
        /* <DEDUP_REMOVED lines=43> */
.L_x_6071:
        /* <DEDUP_REMOVED lines=12> */
.L_x_6049:
[----:B------:R-:W-:Y:S01]  /*ab30*/  SEL R71, RZ, 0x1000000, !P6 ;  /* 0x01000000ff477807 */ /* 0x000fe20007000000 */
[----:B------:R-:W-:Y:S01]  /*ab40*/  VIADD R125, R87, 0x200 ;  /* 0x00000200577d7836 */ /* 0x000fe20000000000 */
[----:B------:R-:W-:Y:S01]  /*ab50*/  SEL R90, RZ, 0x10000, !P5 ;  /* 0x00010000ff5a7807 */ /* 0x000fe20006800000 */
[C---:B------:R-:W-:Y:S01]  /*ab60*/  IMAD.WIDE.U32 R126, R107.reuse, 0x10, R76 ;  /* 0x000000106b7e7825 */ /* 0x040fe200078e004c */
[----:B------:R-:W-:Y:S02]  /*ab70*/  SEL R131, RZ, 0x100, !P4 ;  /* 0x00000100ff837807 */ /* 0x000fe40006000000 */
[----:B------:R-:W-:Y:S01]  /*ab80*/  SEL R70, RZ, 0x1000000, !P2 ;  /* 0x01000000ff467807 */ /* 0x000fe20005000000 */
[----:B------:R-:W-:Y:S01]  /*ab90*/  IMAD.WIDE.U32 R128, R107, 0x8, R2 ;  /* 0x000000086b807825 */ /* 0x000fe200078e0002 */
[----:B------:R-:W-:Y:S01]  /*aba0*/  SEL R69, RZ, 0x10000, !P1 ;  /* 0x00010000ff457807 */ /* 0x000fe20004800000 */
[----:B------:R0:W-:Y:S01]  /*abb0*/  STG.E.128 desc[UR8][R126.64], R80 ;  /* 0x000000507e007986 */ /* 0x0001e2000c101d08 */
[----:B------:R-:W-:-:S02]  /*abc0*/  SEL R68, RZ, 0x100, !P0 ;  /* 0x00000100ff447807 */ /* 0x000fc40004000000 */
[----:B------:R-:W-:Y:S02]  /*abd0*/  ISETP.NE.AND P6, PT, R75, RZ, PT ;  /* 0x000000ff4b00720c */ /* 0x000fe40003fc5270 */
        /* <DEDUP_REMOVED lines=28> */
.L_x_6076:
        /* <DEDUP_REMOVED lines=12> */
.L_x_6077:
        /* <DEDUP_REMOVED lines=43> */
.L_x_6075:
[----:B------:R-:W-:Y:S01]  /*b110*/  I2FP.F32.U32 R127, R92 ;  /* 0x0000005c007f7245 */ /* 0x000fe20000201000 */
[C---:B-----5:R-:W-:Y:S01]  /*b120*/  IMAD.U32 R74, R68.reuse, 0x10000, RZ ;  /* 0x00010000444a7824 */ /* 0x060fe200078e00ff */
[----:B------:R-:W-:Y:S01]  /*b130*/  ISETP.NE.AND P1, PT, R75, 0x1, PT ;  /* 0x000000014b00780c */ /* 0x000fe20003f25270 */
[----:B------:R-:W-:Y:S01]  /*b140*/  IMAD.MOV.U32 R94, RZ, RZ, R88 ;  /* 0x000000ffff5e7224 */ /* 0x000fe200078e0058 */
[----:B------:R-:W-:Y:S01]  /*b150*/  PRMT R68, R68, 0x7632, R68 ;  /* 0x0000763244447816 */ /* 0x000fe20000000044 */
[----:B------:R-:W-:Y:S01]  /*b160*/  FFMA.FTZ R127, R127, R0, 1.1641532182693481445e-10 ;  /* 0x2f0000007f7f7423 */ /* 0x000fe20000010000 */
[----:B------:R-:W-:-:S04]  /*b170*/  FMUL.FTZ R74, R74, UR17 ;  /* 0x000000114a4a7c20 */ /* 0x000fc80008410000 */
[----:B------:R-:W-:Y:S01]  /*b180*/  FMUL.FTZ R74, R74, UR5 ;  /* 0x000000054a4a7c20 */ /* 0x000fe20008410000 */
[----:B------:R-:W-:Y:S01]  /*b190*/  FSETP.GTU.FTZ.AND P0, PT, R127, UR4, PT ;  /* 0x000000047f007c0b */ /* 0x000fe2000bf1c000 */
[C---:B------:R-:W-:Y:S01]  /*b1a0*/  IMAD.U32 R127, R80.reuse, 0x10000, RZ ;  /* 0x00010000507f7824 */ /* 0x040fe200078e00ff */
[----:B------:R-:W-:Y:S02]  /*b1b0*/  PRMT R80, R80, 0x7632, R80 ;  /* 0x0000763250507816 */ /* 0x000fe40000000050 */
[----:B------:R-:W-:Y:S02]  /*b1c0*/  FSEL R74, R74, RZ, !P0 ;  /* 0x000000ff4a4a7208 */ /* 0x000fe40004000000 */
[----:B------:R-:W-:-:S03]  /*b1d0*/  PLOP3.LUT P0, PT, P0, PT, PT, 0x8, 0x80 ;  /* 0x000000000080781c */ /* 0x000fc6000070e170 */
[----:B------:R-:W-:Y:S01]  /*b1e0*/  FADD.FTZ R127, R74, R127 ;  /* 0x0000007f4a7f7221 */ /* 0x000fe20000010000 */
[----:B------:R-:W-:Y:S02]  /*b1f0*/  P2R R92, PR, RZ, 0x1 ;  /* 0x00000001ff5c7803 */ /* 0x000fe40000000000 */
[----:B------:R-:W-:Y:S01]  /*b200*/  MOV R74, 0x2 ;  /* 0x00000002004a7802 */ /* 0x000fe20000000f00 */
        /* <DEDUP_REMOVED lines=9> */
.L_x_6079:
        /* <DEDUP_REMOVED lines=12> */
.L_x_6080:
        /* <DEDUP_REMOVED lines=43> */
.L_x_6078:
        /* <DEDUP_REMOVED lines=22> */
.L_x_6082:
        /* <DEDUP_REMOVED lines=12> */
.L_x_6083:
        /* <DEDUP_REMOVED lines=43> */
.L_x_6081:
[----:B------:R-:W-:Y:S01]  /*bae0*/  I2FP.F32.U32 R75, R68 ;  /* 0x00000044004b7245 */ /* 0x000fe20000201000 */
[----:B------:R-:W-:Y:S01]  /*baf0*/  IMAD.MOV.U32 R74, RZ, RZ, 0x2 ;  /* 0x00000002ff4a7424 */ /* 0x000fe200078e00ff */
        /* <DEDUP_REMOVED lines=23> */
.L_x_6085:
        /* <DEDUP_REMOVED lines=12> */
.L_x_6086:
        /* <DEDUP_REMOVED lines=43> */
.L_x_6084:
[----:B------:R-:W-:Y:S01]  /*bfe0*/  I2FP.F32.U32 R75, R75 ;  /* 0x0000004b004b7245 */ /* 0x000fe20000201000 */
[----:B------:R-:W-:Y:S01]  /*bff0*/  IMAD.U32 R69, R69, 0x10000, RZ ;  /* 0x0001000045457824 */ /* 0x000fe200078e00ff */
[----:B------:R-:W-:Y:S02]  /*c000*/  ISETP.NE.AND P3, PT, R74, 0x1, PT ;  /* 0x000000014a00780c */ /* 0x000fe40003f65270 */
[----:B------:R-:W-:Y:S01]  /*c010*/  SHF.L.U32 R80, R80, 0x10, RZ ;  /* 0x0000001050507819 */ /* 0x000fe200000006ff */
[----:B------:R-:W-:Y:S01]  /*c020*/  FFMA.FTZ R75, R75, R0, 1.1641532182693481445e-10 ;  /* 0x2f0000004b4b7423 */ /* 0x000fe20000010000 */
[----:B------:R-:W-:-:S04]  /*c030*/  FMUL.FTZ R69, R69, UR17 ;  /* 0x0000001145457c20 */ /* 0x000fc80008410000 */
[----:B------:R-:W-:Y:S01]  /*c040*/  FMUL.FTZ R69, R69, UR5 ;  /* 0x0000000545457c20 */ /* 0x000fe20008410000 */
[----:B------:R-:W-:Y:S01]  /*c050*/  FSETP.GTU.FTZ.AND P2, PT, R75, UR4, PT ;  /* 0x000000044b007c0b */ /* 0x000fe2000bf5c000 */
[----:B------:R-:W-:-:S03]  /*c060*/  IMAD.MOV.U32 R75, RZ, RZ, 0x2 ;  /* 0x00000002ff4b7424 */ /* 0x000fc600078e00ff */
        /* <DEDUP_REMOVED lines=13> */
.L_x_6088:
        /* <DEDUP_REMOVED lines=12> */
.L_x_6089:
        /* <DEDUP_REMOVED lines=43> */
.L_x_6087:
[----:B------:R-:W-:Y:S01]  /*c4b0*/  I2FP.F32.U32 R69, R69 ;  /* 0x0000004500457245 */ /* 0x000fe20000201000 */
[----:B------:R-:W-:Y:S01]  /*c4c0*/  IMAD.U32 R133, R82, 0x10000, RZ ;  /* 0x0001000052857824 */ /* 0x000fe200078e00ff */
[C---:B------:R-:W-:Y:S02]  /*c4d0*/  SHF.L.U32 R74, R70.reuse, 0x10, RZ ;  /* 0x00000010464a7819 */ /* 0x040fe400000006ff */
[----:B------:R-:W-:Y:S01]  /*c4e0*/  ISETP.NE.AND P4, PT, R75, 0x1, PT ;  /* 0x000000014b00780c */ /* 0x000fe20003f85270 */
[----:B------:R-:W-:Y:S01]  /*c4f0*/  FFMA.FTZ R69, R69, R0, 1.1641532182693481445e-10 ;  /* 0x2f00000045457423 */ /* 0x000fe20000010000 */
[----:B------:R-:W-:Y:S01]  /*c500*/  PRMT R70, R70, 0x7632, R70 ;  /* 0x0000763246467816 */ /* 0x000fe20000000046 */
[----:B------:R-:W-:Y:S01]  /*c510*/  FMUL.FTZ R74, R74, UR17 ;  /* 0x000000114a4a7c20 */ /* 0x000fe20008410000 */
[----:B------:R-:W-:Y:S02]  /*c520*/  PRMT R82, R82, 0x7632, R82 ;  /* 0x0000763252527816 */ /* 0x000fe40000000052 */
[----:B------:R-:W-:Y:S01]  /*c530*/  FSETP.GTU.FTZ.AND P3, PT, R69, UR4, PT ;  /* 0x0000000445007c0b */ /* 0x000fe2000bf7c000 */
[----:B------:R-:W-:Y:S01]  /*c540*/  FMUL.FTZ R74, R74, UR5 ;  /* 0x000000054a4a7c20 */ /* 0x000fe20008410000 */
[----:B------:R-:W-:-:S04]  /*c550*/  MOV R69, R88 ;  /* 0x0000005800457202 */ /* 0x000fc80000000f00 */
        /* <DEDUP_REMOVED lines=13> */
.L_x_6091:
        /* <DEDUP_REMOVED lines=12> */
.L_x_6092:
        /* <DEDUP_REMOVED lines=43> */
.L_x_6090:
        /* <DEDUP_REMOVED lines=22> */
.L_x_6094:
        /* <DEDUP_REMOVED lines=12> */
.L_x_6095:
        /* <DEDUP_REMOVED lines=43> */
.L_x_6093:
        /* <DEDUP_REMOVED lines=9> */
[----:B------:R-:W-:Y:S02]  /*cf00*/  SHF.L.U32 R69, R83, 0x10, RZ ;  /* 0x0000001053457819 */ /* 0x000fe400000006ff */
[----:B------:R-:W-:Y:S02]  /*cf10*/  FSEL R70, R70, RZ, !P5 ;  /* 0x000000ff46467208 */ /* 0x000fe40006800000 */
[----:B------:R-:W-:-:S03]  /*cf20*/  PLOP3.LUT P5, PT, P5, PT, PT, 0x8, 0x80 ;  /* 0x000000000080781c */ /* 0x000fc60002fae170 */
[--C-:B------:R-:W-:Y:S01]  /*cf30*/  FADD.FTZ R82, R70, R69.reuse ;  /* 0x0000004546527221 */ /* 0x100fe20000010000 */
[----:B------:R-:W-:Y:S01]  /*cf40*/  PRMT R69, R83, 0x7632, R69 ;  /* 0x0000763253457816 */ /* 0x000fe20000000045 */
        /* <DEDUP_REMOVED lines=11> */
.L_x_6097:
        /* <DEDUP_REMOVED lines=14> */
.L_x_6098:
        /* <DEDUP_REMOVED lines=43> */
.L_x_6096:
[----:B------:R-:W-:Y:S01]  /*d390*/  I2FP.F32.U32 R71, R70 ;  /* 0x0000004600477245 */ /* 0x000fe20000201000 */
[----:B------:R-:W-:Y:S01]  /*d3a0*/  IMAD.U32 R80, R80, 0x10000, RZ ;  /* 0x0001000050507824 */ /* 0x000fe200078e00ff */
[----:B------:R-:W-:Y:S01]  /*d3b0*/  F2FP.BF16.F32.PACK_AB R70, R135, R133 ;  /* 0x000000858746723e */ /* 0x000fe200000010ff */
[----:B------:R-:W-:Y:S02]  /*d3c0*/  IMAD.U32 R69, R69, 0x10000, RZ ;  /* 0x0001000045457824 */ /* 0x000fe400078e00ff */
[----:B------:R-:W-:Y:S01]  /*d3d0*/  FFMA.FTZ R71, R71, R0, 1.1641532182693481445e-10 ;  /* 0x2f00000047477423 */ /* 0x000fe20000010000 */
[----:B------:R-:W-:-:S04]  /*d3e0*/  FMUL.FTZ R80, R80, UR17 ;  /* 0x0000001150507c20 */ /* 0x000fc80008410000 */
[----:B------:R-:W-:Y:S01]  /*d3f0*/  FMUL.FTZ R80, R80, UR5 ;  /* 0x0000000550507c20 */ /* 0x000fe20008410000 */
[----:B------:R-:W-:-:S04]  /*d400*/  FSETP.GTU.FTZ.AND P6, PT, R71, UR4, PT ;  /* 0x0000000447007c0b */ /* 0x000fc8000bfdc000 */
[----:B------:R-:W-:Y:S02]  /*d410*/  FSEL R80, R80, RZ, !P6 ;  /* 0x000000ff50507208 */ /* 0x000fe40007000000 */
[----:B------:R-:W-:-:S03]  /*d420*/  PLOP3.LUT P6, PT, P6, PT, PT, 0x8, 0x80 ;  /* 0x000000000080781c */ /* 0x000fc600037ce170 */
[----:B------:R-:W-:Y:S01]  /*d430*/  FADD.FTZ R137, R80, R69 ;  /* 0x0000004550897221 */ /* 0x000fe20000010000 */
[----:B------:R-:W-:Y:S02]  /*d440*/  F2FP.BF16.F32.PACK_AB R69, R131, R68 ;  /* 0x000000448345723e */ /* 0x000fe400000010ff */
[----:B------:R-:W-:Y:S02]  /*d450*/  F2FP.BF16.F32.PACK_AB R68, R129, R127 ;  /* 0x0000007f8144723e */ /* 0x000fe400000010ff */
[----:B------:R-:W-:Y:S01]  /*d460*/  F2FP.BF16.F32.PACK_AB R71, R137, R82 ;  /* 0x000000528947723e */ /* 0x000fe200000010ff */
[----:B------:R-:W-:Y:S06]  /*d470*/  BRA `(.L_x_6099) ;  /* 0x0000002400987947 */ /* 0x000fec0003800000 */
.L_x_6074:
[----:B------:R-:W-:Y:S01]  /*d480*/  ISETP.NE.AND P0, PT, R94, 0x1, PT ;  /* 0x000000015e00780c */ /* 0x000fe20003f05270 */
[----:B------:R-:W-:Y:S01]  /*d490*/  IMAD.MOV.U32 R75, RZ, RZ, R88 ;  /* 0x000000ffff4b7224 */ /* 0x000fe200078e0058 */
[----:B0-----:R-:W-:Y:S01]  /*d4a0*/  MOV R80, 0x2 ;  /* 0x0000000200507802 */ /* 0x001fe20000000f00 */
        /* <DEDUP_REMOVED lines=12> */
.L_x_6101:
        /* <DEDUP_REMOVED lines=12> */
.L_x_6102:
        /* <DEDUP_REMOVED lines=43> */
.L_x_6100:
[----:B------:R-:W-:Y:S01]  /*d8e0*/  I2FP.F32.U32 R75, R75 ;  /* 0x0000004b004b7245 */ /* 0x000fe20000201000 */
[----:B-----5:R-:W-:Y:S01]  /*d8f0*/  IMAD.U32 R74, R68, 0x10000, RZ ;  /* 0x00010000444a7824 */ /* 0x020fe200078e00ff */
[----:B------:R-:W-:Y:S01]  /*d900*/  ISETP.NE.AND P1, PT, R80, 0x1, PT ;  /* 0x000000015000780c */ /* 0x000fe20003f25270 */
[----:B------:R-:W-:Y:S01]  /*d910*/  HFMA2 R81, -RZ, RZ, 0, 1.1920928955078125e-07 ;  /* 0x00000002ff517431 */ /* 0x000fe200000001ff */
[----:B------:R-:W-:Y:S01]  /*d920*/  PRMT R68, R68, 0x7632, R68 ;  /* 0x0000763244447816 */ /* 0x000fe20000000044 */
        /* <DEDUP_REMOVED lines=17> */
.L_x_6104:
        /* <DEDUP_REMOVED lines=12> */
.L_x_6105:
        /* <DEDUP_REMOVED lines=43> */
.L_x_6103:
[----:B------:R-:W-:Y:S01]  /*ddb0*/  I2FP.F32.U32 R75, R74 ;  /* 0x0000004a004b7245 */ /* 0x000fe20000201000 */
[----:B------:R-:W-:Y:S01]  /*ddc0*/  IMAD.U32 R68, R68, 0x10000, RZ ;  /* 0x0001000044447824 */ /* 0x000fe200078e00ff */
[----:B------:R-:W-:Y:S02]  /*ddd0*/  ISETP.NE.AND P2, PT, R81, 0x1, PT ;  /* 0x000000015100780c */ /* 0x000fe40003f45270 */
[----:B------:R-:W-:Y:S01]  /*dde0*/  MOV R74, 0x2 ;  /* 0x00000002004a7802 */ /* 0x000fe20000000f00 */
        /* <DEDUP_REMOVED lines=16> */
.L_x_6107:
        /* <DEDUP_REMOVED lines=12> */
.L_x_6108:
        /* <DEDUP_REMOVED lines=43> */
.L_x_6106:
        /* <DEDUP_REMOVED lines=21> */
.L_x_6110:
        /* <DEDUP_REMOVED lines=12> */
.L_x_6111:
        /* <DEDUP_REMOVED lines=43> */
.L_x_6109:
[----:B------:R-:W-:Y:S01]  /*e720*/  ISETP.NE.AND P4, PT, R75, 0x1, PT ;  /* 0x000000014b00780c */ /* 0x000fe20003f85270 */
[----:B------:R-:W-:Y:S01]  /*e730*/  IMAD.U32 R80, R80, 0x10000, RZ ;  /* 0x0001000050507824 */ /* 0x000fe200078e00ff */
[----:B------:R-:W-:Y:S01]  /*e740*/  I2FP.F32.U32 R69, R68 ;  /* 0x0000004400457245 */ /* 0x000fe20000201000 */
[----:B------:R-:W-:Y:S01]  /*e750*/  IMAD.MOV.U32 R68, RZ, RZ, R88 ;  /* 0x000000ffff447224 */ /* 0x000fe200078e0058 */
[----:B------:R-:W-:Y:S01]  /*e760*/  MOV R74, 0x2 ;  /* 0x00000002004a7802 */ /* 0x000fe20000000f00 */
[----:B------:R-:W-:Y:S02]  /*e770*/  FMUL.FTZ R80, R80, UR17 ;  /* 0x0000001150507c20 */ /* 0x000fe40008410000 */
[----:B------:R-:W-:Y:S02]  /*e780*/  FFMA.FTZ R69, R69, R0, 1.1641532182693481445e-10 ;  /* 0x2f00000045457423 */ /* 0x000fe40000010000 */
[----:B------:R-:W-:-:S03]  /*e790*/  FMUL.FTZ R80, R80, UR5 ;  /* 0x0000000550507c20 */ /* 0x000fc60008410000 */
        /* <DEDUP_REMOVED lines=12> */
.L_x_6113:
        /* <DEDUP_REMOVED lines=12> */
.L_x_6114:
        /* <DEDUP_REMOVED lines=43> */
.L_x_6112:
[----:B------:R-:W-:Y:S01]  /*ebd0*/  ISETP.NE.AND P5, PT, R74, 0x1, PT ;  /* 0x000000014a00780c */ /* 0x000fe20003fa5270 */
[----:B------:R-:W-:Y:S01]  /*ebe0*/  HFMA2 R75, -RZ, RZ, 0, 1.1920928955078125e-07 ;  /* 0x00000002ff4b7431 */ /* 0x000fe200000001ff */
[----:B------:R-:W-:Y:S01]  /*ebf0*/  I2FP.F32.U32 R69, R68 ;  /* 0x0000004400457245 */ /* 0x000fe20000201000 */
[C---:B------:R-:W-:Y:S01]  /*ec00*/  IMAD.U32 R68, R70.reuse, 0x10000, RZ ;  /* 0x0001000046447824 */ /* 0x040fe200078e00ff */
[----:B------:R-:W-:-:S03]  /*ec10*/  PRMT R70, R70, 0x7632, R70 ;  /* 0x0000763246467816 */ /* 0x000fc60000000046 */
[----:B------:R-:W-:Y:S01]  /*ec20*/  FFMA.FTZ R69, R69, R0, 1.1641532182693481445e-10 ;  /* 0x2f00000045457423 */ /* 0x000fe20000010000 */
[----:B------:R-:W-:-:S04]  /*ec30*/  FMUL.FTZ R68, R68, UR17 ;  /* 0x0000001144447c20 */ /* 0x000fc80008410000 */
[----:B------:R-:W-:Y:S01]  /*ec40*/  FMUL.FTZ R68, R68, UR5 ;  /* 0x0000000544447c20 */ /* 0x000fe20008410000 */
        /* <DEDUP_REMOVED lines=13> */
.L_x_6116:
        /* <DEDUP_REMOVED lines=12> */
.L_x_6117:
        /* <DEDUP_REMOVED lines=43> */
.L_x_6115:
[----:B------:R-:W-:Y:S01]  /*f090*/  I2FP.F32.U32 R69, R69 ;  /* 0x0000004500457245 */ /* 0x000fe20000201000 */
[----:B------:R-:W-:Y:S01]  /*f0a0*/  IMAD.U32 R70, R70, 0x10000, RZ ;  /* 0x0001000046467824 */ /* 0x000fe200078e00ff */
[----:B------:R-:W-:Y:S01]  /*f0b0*/  ISETP.NE.AND P5, PT, R75, 0x1, PT ;  /* 0x000000014b00780c */ /* 0x000fe20003fa5270 */
[----:B------:R-:W-:Y:S02]  /*f0c0*/  IMAD.MOV.U32 R68, RZ, RZ, R88 ;  /* 0x000000ffff447224 */ /* 0x000fe400078e0058 */
[----:B------:R-:W-:Y:S01]  /*f0d0*/  FFMA.FTZ R69, R69, R0, 1.1641532182693481445e-10 ;  /* 0x2f00000045457423 */ /* 0x000fe20000010000 */
[----:B------:R-:W-:-:S04]  /*f0e0*/  FMUL.FTZ R70, R70, UR17 ;  /* 0x0000001146467c20 */ /* 0x000fc80008410000 */
[----:B------:R-:W-:Y:S01]  /*f0f0*/  FMUL.FTZ R70, R70, UR5 ;  /* 0x0000000546467c20 */ /* 0x000fe20008410000 */
[----:B------:R-:W-:-:S04]  /*f100*/  FSETP.GTU.FTZ.AND P4, PT, R69, UR4, PT ;  /* 0x0000000445007c0b */ /* 0x000fc8000bf9c000 */
[----:B------:R-:W-:Y:S02]  /*f110*/  FSEL R135, R70, RZ, !P4 ;  /* 0x000000ff46877208 */ /* 0x000fe40006000000 */
[----:B------:R-:W-:Y:S02]  /*f120*/  PLOP3.LUT P4, PT, P4, PT, PT, 0x8, 0x80 ;  /* 0x000000000080781c */ /* 0x000fe4000278e170 */
[----:B------:R-:W-:Y:S01]  /*f130*/  MOV R70, 0x2 ;  /* 0x0000000200467802 */ /* 0x000fe20000000f00 */
        /* <DEDUP_REMOVED lines=9> */
.L_x_6119:
        /* <DEDUP_REMOVED lines=12> */
.L_x_6120:
        /* <DEDUP_REMOVED lines=43> */
.L_x_6118:
[----:B------:R-:W-:Y:S01]  /*f540*/  I2FP.F32.U32 R69, R68 ;  /* 0x0000004400457245 */ /* 0x000fe20000201000 */
[C---:B------:R-:W-:Y:S01]  /*f550*/  IMAD.U32 R68, R71.reuse, 0x10000, RZ ;  /* 0x0001000047447824 */ /* 0x040fe200078e00ff */
[----:B------:R-:W-:Y:S01]  /*f560*/  ISETP.NE.AND P6, PT, R70, 0x1, PT ;  /* 0x000000014600780c */ /* 0x000fe20003fc5270 */
[----:B------:R-:W-:Y:S01]  /*f570*/  HFMA2 R96, -RZ, RZ, 0, 1.1920928955078125e-07 ;  /* 0x00000002ff607431 */ /* 0x000fe200000001ff */
[----:B------:R-:W-:Y:S01]  /*f580*/  PRMT R80, R71, 0x7632, R80 ;  /* 0x0000763247507816 */ /* 0x000fe20000000050 */
        /* <DEDUP_REMOVED lines=16> */
.L_x_6122:
        /* <DEDUP_REMOVED lines=14> */
.L_x_6123:
        /* <DEDUP_REMOVED lines=43> */
.L_x_6121:
[----:B------:R-:W-:Y:S01]  /*fa20*/  I2FP.F32.U32 R69, R68 ;  /* 0x0000004400457245 */ /* 0x000fe20000201000 */
[----:B------:R-:W-:Y:S01]  /*fa30*/  IMAD.U32 R80, R80, 0x10000, RZ ;  /* 0x0001000050507824 */ /* 0x000fe200078e00ff */
[----:B------:R-:W-:Y:S02]  /*fa40*/  F2FP.BF16.F32.PACK_AB R70, R135, R133 ;  /* 0x000000858746723e */ /* 0x000fe400000010ff */
[----:B------:R-:W-:Y:S01]  /*fa50*/  F2FP.BF16.F32.PACK_AB R68, R129, R127 ;  /* 0x0000007f8144723e */ /* 0x000fe200000010ff */
[----:B------:R-:W-:Y:S01]  /*fa60*/  FFMA.FTZ R69, R69, R0, 1.1641532182693481445e-10 ;  /* 0x2f00000045457423 */ /* 0x000fe20000010000 */
[----:B------:R-:W-:-:S04]  /*fa70*/  FMUL.FTZ R80, R80, UR17 ;  /* 0x0000001150507c20 */ /* 0x000fc80008410000 */
[----:B------:R-:W-:Y:S01]  /*fa80*/  FMUL.FTZ R80, R80, UR5 ;  /* 0x0000000550507c20 */ /* 0x000fe20008410000 */
[----:B------:R-:W-:Y:S02]  /*fa90*/  FSETP.GTU.FTZ.AND P6, PT, R69, UR4, PT ;  /* 0x0000000445007c0b */ /* 0x000fe4000bfdc000 */
[----:B------:R-:W-:Y:S02]  /*faa0*/  F2FP.BF16.F32.PACK_AB R69, R131, R81 ;  /* 0x000000518345723e */ /* 0x000fe400000010ff */
[----:B------:R-:W-:Y:S02]  /*fab0*/  FSEL R137, R80, RZ, !P6 ;  /* 0x000000ff50897208 */ /* 0x000fe40007000000 */
[----:B------:R-:W-:Y:S02]  /*fac0*/  PLOP3.LUT P6, PT, P6, PT, PT, 0x8, 0x80 ;  /* 0x000000000080781c */ /* 0x000fe400037ce170 */
[----:B------:R-:W-:-:S11]  /*fad0*/  F2FP.BF16.F32.PACK_AB R71, R137, R83 ;  /* 0x000000538947723e */ /* 0x000fd600000010ff */
.L_x_6099:
[----:B------:R-:W-:Y:S01]  /*fae0*/  SEL R94, RZ, 0x1000000, !P6 ;  /* 0x01000000ff5e7807 */ /* 0x000fe20007000000 */
[C---:B------:R-:W-:Y:S01]  /*faf0*/  IMAD.WIDE.U32 R140, R125.reuse, 0x10, R76 ;  /* 0x000000107d8c7825 */ /* 0x040fe200078e004c */
[----:B------:R-:W-:Y:S02]  /*fb00*/  SEL R82, RZ, 0x10000, !P5 ;  /* 0x00010000ff527807 */ /* 0x000fe40006800000 */
[----:B------:R-:W-:Y:S01]  /*fb10*/  SEL R145, RZ, 0x100, !P4 ;  /* 0x00000100ff917807 */ /* 0x000fe20006000000 */
[----:B------:R-:W-:Y:S01]  /*fb20*/  IMAD.WIDE.U32 R142, R125, 0x8, R2 ;  /* 0x000000087d8e7825 */ /* 0x000fe200078e0002 */
[----:B------:R-:W-:Y:S01]  /*fb30*/  SEL R80, RZ, 0x1000000, !P2 ;  /* 0x01000000ff507807 */ /* 0x000fe20005000000 */
[----:B------:R0:W-:Y:S01]  /*fb40*/  STG.E.128 desc[UR8][R140.64], R68 ;  /* 0x000000448c007986 */ /* 0x0001e2000c101d08 */
[----:B------:R-:W-:Y:S02]  /*fb50*/  SEL R75, RZ, 0x10000, !P1 ;  /* 0x00010000ff4b7807 */ /* 0x000fe40004800000 */
[----:B------:R-:W-:-:S02]  /*fb60*/  SEL R74, RZ, 0x100, !P0 ;  /* 0x00000100ff4a7807 */ /* 0x000fc40004000000 */
[----:B------:R-:W-:Y:S02]  /*fb70*/  ISETP.NE.AND P6, PT, R92, RZ, PT ;  /* 0x000000ff5c00720c */ /* 0x000fe40003fc5270 */
[----:B------:R-:W-:Y:S02]  /*fb80*/  LOP3.LUT R145, R145, R94, R82, 0xfe, !PT ;  /* 0x0000005e91917212 */ /* 0x000fe400078efe52 */
[----:B------:R-:W-:Y:S02]  /*fb90*/  SEL R144, RZ, 0x1, !P3 ;  /* 0x00000001ff907807 */ /* 0x000fe40005800000 */
[----:B------:R-:W-:Y:S02]  /*fba0*/  LOP3.LUT R74, R74, R80, R75, 0xfe, !PT ;  /* 0x000000504a4a7212 */ /* 0x000fe400078efe4b */
[----:B------:R-:W-:Y:S02]  /*fbb0*/  IADD3 R139, PT, PT, R87, 0x300, RZ ;  /* 0x00000300578b7810 */ /* 0x000fe40007ffe0ff */
[----:B------:R-:W-:-:S02]  /*fbc0*/  SEL R75, RZ, 0x1, !P6 ;  /* 0x00000001ff4b7807 */ /* 0x000fc40007000000 */
[----:B------:R-:W-:Y:S01]  /*fbd0*/  LOP3.LUT R145, R145, R144, RZ, 0xfc, !PT ;  /* 0x0000009091917212 */ /* 0x000fe200078efcff */
[----:B------:R-:W-:Y:S01]  /*fbe0*/  IMAD.WIDE.U32 R72, R139, 0x10, R72 ;  /* 0x000000108b487825 */ /* 0x000fe200078e0048 */
[----:B------:R-:W-:-:S05]  /*fbf0*/  LOP3.LUT R144, R74, R75, RZ, 0xfc, !PT ;  /* 0x0000004b4a907212 */ /* 0x000fca00078efcff */
        /* <DEDUP_REMOVED lines=21> */
.L_x_6126:
        /* <DEDUP_REMOVED lines=12> */
.L_x_6127:
        /* <DEDUP_REMOVED lines=43> */
.L_x_6125:
[----:B------:R-:W-:Y:S01]  /*100c0*/  I2FP.F32.U32 R141, R82 ;  /* 0x00000052008d7245 */ /* 0x000fe20000201000 */
[----:B------:R-:W-:Y:S01]  /*100d0*/  IMAD.MOV.U32 R94, RZ, RZ, 0x2 ;  /* 0x00000002ff5e7424 */ /* 0x000fe200078e00ff */
[----:B-----5:R-:W-:Y:S02]  /*100e0*/  SHF.L.U32 R82, R72, 0x10, RZ ;  /* 0x0000001048527819 */ /* 0x020fe400000006ff */
[----:B------:R-:W-:Y:S01]  /*100f0*/  ISETP.NE.AND P1, PT, R80, 0x1, PT ;  /* 0x000000015000780c */ /* 0x000fe20003f25270 */
[----:B------:R-:W-:Y:S01]  /*10100*/  FFMA.FTZ R141, R141, R0, 1.1641532182693481445e-10 ;  /* 0x2f0000008d8d7423 */ /* 0x000fe20000010000 */
[----:B------:R-:W-:Y:S01]  /*10110*/  MOV R90, R88 ;  /* 0x00000058005a7202 */ /* 0x000fe20000000f00 */
[----:B------:R-:W-:-:S03]  /*10120*/  FMUL.FTZ R82, R82, UR17 ;  /* 0x0000001152527c20 */ /* 0x000fc60008410000 */
[----:B------:R-:W-:Y:S01]  /*10130*/  FSETP.GTU.FTZ.AND P0, PT, R141, UR4, PT ;  /* 0x000000048d007c0b */ /* 0x000fe2000bf1c000 */
[----:B------:R-:W-:Y:S01]  /*10140*/  FMUL.FTZ R82, R82, UR5 ;  /* 0x0000000552527c20 */ /* 0x000fe20008410000 */
[----:B------:R-:W-:Y:S01]  /*10150*/  IMAD.U32 R141, R68, 0x10000, RZ ;  /* 0x00010000448d7824 */ /* 0x000fe200078e00ff */
[----:B------:R-:W-:-:S03]  /*10160*/  PRMT R68, R72, 0x7632, R68 ;  /* 0x0000763248447816 */ /* 0x000fc60000000044 */
[----:B------:R-:W-:Y:S02]  /*10170*/  FSEL R82, R82, RZ, !P0 ;  /* 0x000000ff52527208 */ /* 0x000fe40004000000 */
[----:B------:R-:W-:-:S03]  /*10180*/  PLOP3.LUT P0, PT, P0, PT, PT, 0x8, 0x80 ;  /* 0x000000000080781c */ /* 0x000fc6000070e170 */
[----:B------:R-:W-:Y:S01]  /*10190*/  FADD.FTZ R141, R82, R141 ;  /* 0x0000008d528d7221 */ /* 0x000fe20000010000 */
[----:B------:R-:W-:Y:S02]  /*101a0*/  P2R R72, PR, RZ, 0x1 ;  /* 0x00000001ff487803 */ /* 0x000fe40000000000 */
[----:B------:R-:W-:Y:S01]  /*101b0*/  PRMT R82, R68, 0x7632, R82 ;  /* 0x0000763244527816 */ /* 0x000fe20000000052 */
        /* <DEDUP_REMOVED lines=9> */
.L_x_6129:
        /* <DEDUP_REMOVED lines=12> */
.L_x_6130:
        /* <DEDUP_REMOVED lines=43> */
.L_x_6128:
        /* <DEDUP_REMOVED lines=22> */
.L_x_6132:
        /* <DEDUP_REMOVED lines=12> */
.L_x_6133:
        /* <DEDUP_REMOVED lines=43> */
.L_x_6131:
[----:B------:R-:W-:Y:S01]  /*10a90*/  I2FP.F32.U32 R145, R68 ;  /* 0x0000004400917245 */ /* 0x000fe20000201000 */
[----:B------:R-:W-:Y:S01]  /*10aa0*/  IMAD.U32 R68, R73, 0x10000, RZ ;  /* 0x0001000049447824 */ /* 0x000fe200078e00ff */
[----:B------:R-:W-:Y:S01]  /*10ab0*/  ISETP.NE.AND P2, PT, R90, 0x1, PT ;  /* 0x000000015a00780c */ /* 0x000fe20003f45270 */
[----:B------:R-:W-:Y:S02]  /*10ac0*/  IMAD.MOV.U32 R94, RZ, RZ, 0x2 ;  /* 0x00000002ff5e7424 */ /* 0x000fe400078e00ff */
[----:B------:R-:W-:Y:S01]  /*10ad0*/  FFMA.FTZ R145, R145, R0, 1.1641532182693481445e-10 ;  /* 0x2f00000091917423 */ /* 0x000fe20000010000 */
[----:B------:R-:W-:Y:S01]  /*10ae0*/  FMUL.FTZ R68, R68, UR17 ;  /* 0x0000001144447c20 */ /* 0x000fe20008410000 */
[----:B------:R-:W-:-:S03]  /*10af0*/  IMAD.MOV.U32 R82, RZ, RZ, R88 ;  /* 0x000000ffff527224 */ /* 0x000fc600078e0058 */
[----:B------:R-:W-:Y:S01]  /*10b00*/  FMUL.FTZ R68, R68, UR5 ;  /* 0x0000000544447c20 */ /* 0x000fe20008410000 */
[----:B------:R-:W-:Y:S02]  /*10b10*/  FSETP.GTU.FTZ.AND P1, PT, R145, UR4, PT ;  /* 0x0000000491007c0b */ /* 0x000fe4000bf3c000 */
[----:B------:R-:W-:Y:S02]  /*10b20*/  SHF.L.U32 R145, R69, 0x10, RZ ;  /* 0x0000001045917819 */ /* 0x000fe400000006ff */
[----:B------:R-:W-:Y:S02]  /*10b30*/  FSEL R68, R68, RZ, !P1 ;  /* 0x000000ff44447208 */ /* 0x000fe40004800000 */
[----:B------:R-:W-:Y:S02]  /*10b40*/  PRMT R69, R73, 0x7632, R69 ;  /* 0x0000763249457816 */ /* 0x000fe40000000045 */
[----:B------:R-:W-:Y:S01]  /*10b50*/  PLOP3.LUT P1, PT, P1, PT, PT, 0x8, 0x80 ;  /* 0x000000000080781c */ /* 0x000fe20000f2e170 */
[----:B------:R-:W-:Y:S01]  /*10b60*/  FADD.FTZ R68, R68, R145 ;  /* 0x0000009144447221 */ /* 0x000fe20000010000 */
[----:B------:R-:W-:-:S04]  /*10b70*/  PRMT R80, R69, 0x7632, R80 ;  /* 0x0000763245507816 */ /* 0x000fc80000000050 */
        /* <DEDUP_REMOVED lines=10> */
.L_x_6135:
        /* <DEDUP_REMOVED lines=12> */
.L_x_6136:
        /* <DEDUP_REMOVED lines=43> */
.L_x_6134:
        /* <DEDUP_REMOVED lines=22> */
.L_x_6138:
        /* <DEDUP_REMOVED lines=12> */
.L_x_6139:
        /* <DEDUP_REMOVED lines=43> */
.L_x_6137:
[----:B------:R-:W-:Y:S01]  /*11460*/  I2FP.F32.U32 R69, R69 ;  /* 0x0000004500457245 */ /* 0x000fe20000201000 */
[----:B------:R-:W-:Y:S01]  /*11470*/  IMAD.U32 R80, R74, 0x10000, RZ ;  /* 0x000100004a507824 */ /* 0x000fe200078e00ff */
[----:B------:R-:W-:Y:S02]  /*11480*/  ISETP.NE.AND P4, PT, R82, 0x1, PT ;  /* 0x000000015200780c */ /* 0x000fe40003f85270 */
        /* <DEDUP_REMOVED lines=21> */
.L_x_6141:
        /* <DEDUP_REMOVED lines=12> */
.L_x_6142:
        /* <DEDUP_REMOVED lines=43> */
.L_x_6140:
[----:B------:R-:W-:Y:S01]  /*11950*/  I2FP.F32.U32 R69, R69 ;  /* 0x0000004500457245 */ /* 0x000fe20000201000 */
[----:B------:R-:W-:Y:S01]  /*11960*/  IMAD.U32 R149, R70, 0x10000, RZ ;  /* 0x0001000046957824 */ /* 0x000fe200078e00ff */
[----:B------:R-:W-:Y:S01]  /*11970*/  SHF.L.U32 R74, R74, 0x10, RZ ;  /* 0x000000104a4a7819 */ /* 0x000fe200000006ff */
[----:B------:R-:W-:Y:S01]  /*11980*/  IMAD.MOV.U32 R82, RZ, RZ, 0x2 ;  /* 0x00000002ff527424 */ /* 0x000fe200078e00ff */
        /* <DEDUP_REMOVED lines=18> */
.L_x_6144:
        /* <DEDUP_REMOVED lines=12> */
.L_x_6145:
        /* <DEDUP_REMOVED lines=43> */
.L_x_6143:
[----:B------:R-:W-:Y:S01]  /*11e20*/  I2FP.F32.U32 R69, R69 ;  /* 0x0000004500457245 */ /* 0x000fe20000201000 */
[----:B------:R-:W-:Y:S01]  /*11e30*/  HFMA2 R74, -RZ, RZ, 0, 1.1920928955078125e-07 ;  /* 0x00000002ff4a7431 */ /* 0x000fe200000001ff */
[----:B------:R-:W-:Y:S02]  /*11e40*/  SHF.L.U32 R70, R75, 0x10, RZ ;  /* 0x000000104b467819 */ /* 0x000fe400000006ff */
[----:B------:R-:W-:Y:S01]  /*11e50*/  ISETP.NE.AND P6, PT, R82, 0x1, PT ;  /* 0x000000015200780c */ /* 0x000fe20003fc5270 */
[----:B------:R-:W-:Y:S01]  /*11e60*/  FFMA.FTZ R69, R69, R0, 1.1641532182693481445e-10 ;  /* 0x2f00000045457423 */ /* 0x000fe20000010000 */
[----:B------:R-:W-:Y:S01]  /*11e70*/  PRMT R80, R75, 0x7632, R80 ;  /* 0x000076324b507816 */ /* 0x000fe20000000050 */
[----:B------:R-:W-:-:S03]  /*11e80*/  FMUL.FTZ R70, R70, UR17 ;  /* 0x0000001146467c20 */ /* 0x000fc60008410000 */
[----:B------:R-:W-:Y:S01]  /*11e90*/  FSETP.GTU.FTZ.AND P5, PT, R69, UR4, PT ;  /* 0x0000000445007c0b */ /* 0x000fe2000bfbc000 */
[----:B------:R-:W-:Y:S01]  /*11ea0*/  FMUL.FTZ R70, R70, UR5 ;  /* 0x0000000546467c20 */ /* 0x000fe20008410000 */
[----:B------:R-:W-:-:S04]  /*11eb0*/  IMAD.U32 R69, R71, 0x10000, RZ ;  /* 0x0001000047457824 */ /* 0x000fc800078e00ff */
[----:B------:R-:W-:Y:S02]  /*11ec0*/  FSEL R70, R70, RZ, !P5 ;  /* 0x000000ff46467208 */ /* 0x000fe40006800000 */
[----:B------:R-:W-:-:S03]  /*11ed0*/  PLOP3.LUT P5, PT, P5, PT, PT, 0x8, 0x80 ;  /* 0x000000000080781c */ /* 0x000fc60002fae170 */
[--C-:B------:R-:W-:Y:S01]  /*11ee0*/  FADD.FTZ R75, R70, R69.reuse ;  /* 0x00000045464b7221 */ /* 0x100fe20000010000 */
        /* <DEDUP_REMOVED lines=11> */
.L_x_6147:
        /* <DEDUP_REMOVED lines=14> */
.L_x_6148:
        /* <DEDUP_REMOVED lines=43> */
.L_x_6146:
[----:B------:R-:W-:Y:S01]  /*12330*/  I2FP.F32.U32 R71, R70 ;  /* 0x0000004600477245 */ /* 0x000fe20000201000 */
[----:B------:R-:W-:Y:S01]  /*12340*/  IMAD.U32 R80, R80, 0x10000, RZ ;  /* 0x0001000050507824 */ /* 0x000fe200078e00ff */
[----:B------:R-:W-:Y:S02]  /*12350*/  SHF.L.U32 R69, R69, 0x10, RZ ;  /* 0x0000001045457819 */ /* 0x000fe400000006ff */
[----:B------:R-:W-:Y:S01]  /*12360*/  F2FP.BF16.F32.PACK_AB R70, R149, R147 ;  /* 0x000000939546723e */ /* 0x000fe200000010ff */
        /* <DEDUP_REMOVED lines=11> */
.L_x_6124:
        /* <DEDUP_REMOVED lines=15> */
.L_x_6151:
        /* <DEDUP_REMOVED lines=12> */
.L_x_6152:
        /* <DEDUP_REMOVED lines=41> */
[----:B------:R-:W-:Y:S01]  /*12860*/  IMAD.MOV.U32 R68, RZ, RZ, R90 ;  /* 0x000000ffff447224 */ /* 0x000fe200078e005a */
[----:B------:R-:W-:-:S07]  /*12870*/  MOV R92, R140 ;  /* 0x0000008c005c7202 */ /* 0x000fce0000000f00 */
.L_x_6150:
[----:B------:R-:W-:Y:S01]  /*12880*/  I2FP.F32.U32 R69, R68 ;  /* 0x0000004400457245 */ /* 0x000fe20000201000 */
[----:B-----5:R-:W-:Y:S01]  /*12890*/  IMAD.U32 R68, R72, 0x10000, RZ ;  /* 0x0001000048447824 */ /* 0x020fe200078e00ff */
[----:B------:R-:W-:Y:S02]  /*128a0*/  ISETP.NE.AND P1, PT, R70, 0x1, PT ;  /* 0x000000014600780c */ /* 0x000fe40003f25270 */
[----:B------:R-:W-:Y:S01]  /*128b0*/  PRMT R80, R72, 0x7632, R80 ;  /* 0x0000763248507816 */ /* 0x000fe20000000050 */
[----:B------:R-:W-:Y:S01]  /*128c0*/  FFMA.FTZ R69, R69, R0, 1.1641532182693481445e-10 ;  /* 0x2f00000045457423 */ /* 0x000fe20000010000 */
[----:B------:R-:W-:Y:S01]  /*128d0*/  FMUL.FTZ R68, R68, UR17 ;  /* 0x0000001144447c20 */ /* 0x000fe20008410000 */
[----:B------:R-:W-:-:S03]  /*128e0*/  MOV R71, 0x2 ;  /* 0x0000000200477802 */ /* 0x000fc60000000f00 */
        /* <DEDUP_REMOVED lines=15> */
.L_x_6154:
        /* <DEDUP_REMOVED lines=12> */
.L_x_6155:
        /* <DEDUP_REMOVED lines=43> */
.L_x_6153:
        /* <DEDUP_REMOVED lines=20> */
.L_x_6157:
        /* <DEDUP_REMOVED lines=12> */
.L_x_6158:
        /* <DEDUP_REMOVED lines=43> */
.L_x_6156:
        /* <DEDUP_REMOVED lines=8> */
[----:B------:R-:W-:Y:S02]  /*13280*/  FSETP.GTU.FTZ.AND P2, PT, R69, UR4, PT ;  /* 0x0000000445007c0b */ /* 0x000fe4000bf5c000 */
[----:B------:R-:W-:Y:S02]  /*13290*/  PRMT R69, R73, 0x7632, R69 ;  /* 0x0000763249457816 */ /* 0x000fe40000000045 */
        /* <DEDUP_REMOVED lines=12> */
.L_x_6160:
        /* <DEDUP_REMOVED lines=12> */
.L_x_6161:
        /* <DEDUP_REMOVED lines=43> */
.L_x_6159:
[----:B------:R-:W-:Y:S02]  /*136d0*/  I2FP.F32.U32 R71, R70 ;  /* 0x0000004600477245 */ /* 0x000fe40000201000 */
[----:B------:R-:W-:Y:S02]  /*136e0*/  SHF.L.U32 R69, R69, 0x10, RZ ;  /* 0x0000001045457819 */ /* 0x000fe400000006ff */
[----:B------:R-:W-:Y:S01]  /*136f0*/  ISETP.NE.AND P4, PT, R82, 0x1, PT ;  /* 0x000000015200780c */ /* 0x000fe20003f85270 */
[----:B------:R-:W-:Y:S02]  /*13700*/  FFMA.FTZ R71, R71, R0, 1.1641532182693481445e-10 ;  /* 0x2f00000047477423 */ /* 0x000fe40000010000 */
[----:B------:R-:W-:-:S03]  /*13710*/  FMUL.FTZ R69, R69, UR17 ;  /* 0x0000001145457c20 */ /* 0x000fc60008410000 */
[----:B------:R-:W-:Y:S01]  /*13720*/  FSETP.GTU.FTZ.AND P3, PT, R71, UR4, PT ;  /* 0x0000000447007c0b */ /* 0x000fe2000bf7c000 */
[----:B------:R-:W-:Y:S01]  /*13730*/  FMUL.FTZ R69, R69, UR5 ;  /* 0x0000000545457c20 */ /* 0x000fe20008410000 */
[----:B------:R-:W-:Y:S02]  /*13740*/  IMAD.MOV.U32 R71, RZ, RZ, 0x2 ;  /* 0x00000002ff477424 */ /* 0x000fe400078e00ff */
[----:B------:R-:W-:Y:S02]  /*13750*/  PLOP3.LUT P2, PT, P3, PT, PT, 0x8, 0x80 ;  /* 0x000000000080781c */ /* 0x000fe40001f4e170 */
[----:B------:R-:W-:Y:S02]  /*13760*/  FSEL R145, R69, RZ, !P3 ;  /* 0x000000ff45917208 */ /* 0x000fe40005800000 */
        /* <DEDUP_REMOVED lines=10> */
.L_x_6163:
        /* <DEDUP_REMOVED lines=12> */
.L_x_6164:
        /* <DEDUP_REMOVED lines=41> */
[----:B------:R-:W-:Y:S02]  /*13b60*/  LOP3.LUT R84, R84, UR35, R147, 0x96, !PT ;  /* 0x0000002354547c12 */ /* 0x000fe4000f8e9693 */
[----:B------:R-:W-:-:S07]  /*13b70*/  MOV R92, R146 ;  /* 0x00000092005c7202 */ /* 0x000fce0000000f00 */
.L_x_6162:
[----:B------:R-:W-:Y:S02]  /*13b80*/  I2FP.F32.U32 R69, R69 ;  /* 0x0000004500457245 */ /* 0x000fe40000201000 */
[C---:B------:R-:W-:Y:S02]  /*13b90*/  SHF.L.U32 R70, R74.reuse, 0x10, RZ ;  /* 0x000000104a467819 */ /* 0x040fe400000006ff */
[----:B------:R-:W-:Y:S01]  /*13ba0*/  ISETP.NE.AND P5, PT, R71, 0x1, PT ;  /* 0x000000014700780c */ /* 0x000fe20003fa5270 */
[----:B------:R-:W-:Y:S01]  /*13bb0*/  FFMA.FTZ R69, R69, R0, 1.1641532182693481445e-10 ;  /* 0x2f00000045457423 */ /* 0x000fe20000010000 */
[----:B------:R-:W-:Y:S01]  /*13bc0*/  PRMT R74, R74, 0x7632, R74 ;  /* 0x000076324a4a7816 */ /* 0x000fe2000000004a */
[----:B------:R-:W-:-:S03]  /*13bd0*/  FMUL.FTZ R70, R70, UR17 ;  /* 0x0000001146467c20 */ /* 0x000fc60008410000 */
[----:B------:R-:W-:Y:S01]  /*13be0*/  FSETP.GTU.FTZ.AND P4, PT, R69, UR4, PT ;  /* 0x0000000445007c0b */ /* 0x000fe2000bf9c000 */
[----:B------:R-:W-:Y:S01]  /*13bf0*/  FMUL.FTZ R70, R70, UR5 ;  /* 0x0000000546467c20 */ /* 0x000fe20008410000 */
[----:B------:R-:W-:Y:S02]  /*13c00*/  MOV R69, R88 ;  /* 0x0000005800457202 */ /* 0x000fe40000000f00 */
[----:B------:R-:W-:Y:S02]  /*13c10*/  PLOP3.LUT P3, PT, P4, PT, PT, 0x8, 0x80 ;  /* 0x000000000080781c */ /* 0x000fe4000276e170 */
[----:B------:R-:W-:Y:S01]  /*13c20*/  FSEL R147, R70, RZ, !P4 ;  /* 0x000000ff46937208 */ /* 0x000fe20006000000 */
[----:B------:R-:W-:Y:S01]  /*13c30*/  IMAD.MOV.U32 R70, RZ, RZ, 0x2 ;  /* 0x00000002ff467424 */ /* 0x000fe200078e00ff */
        /* <DEDUP_REMOVED lines=9> */
.L_x_6166:
        /* <DEDUP_REMOVED lines=12> */
.L_x_6167:
        /* <DEDUP_REMOVED lines=43> */
.L_x_6165:
        /* <DEDUP_REMOVED lines=20> */
.L_x_6169:
        /* <DEDUP_REMOVED lines=12> */
.L_x_6170:
        /* <DEDUP_REMOVED lines=43> */
.L_x_6168:
        /* <DEDUP_REMOVED lines=21> */
.L_x_6172:
        /* <DEDUP_REMOVED lines=14> */
.L_x_6173:
        /* <DEDUP_REMOVED lines=43> */
.L_x_6171:
[----:B------:R-:W-:Y:S02]  /*149d0*/  I2FP.F32.U32 R71, R70 ;  /* 0x0000004600477245 */ /* 0x000fe40000201000 */
[----:B------:R-:W-:Y:S02]  /*149e0*/  SHF.L.U32 R69, R69, 0x10, RZ ;  /* 0x0000001045457819 */ /* 0x000fe400000006ff */
[----:B------:R-:W-:Y:S01]  /*149f0*/  F2FP.BF16.F32.PACK_AB R70, R149, R147 ;  /* 0x000000939546723e */ /* 0x000fe200000010ff */
[----:B------:R-:W-:Y:S02]  /*14a00*/  FFMA.FTZ R71, R71, R0, 1.1641532182693481445e-10 ;  /* 0x2f00000047477423 */ /* 0x000fe40000010000 */
[----:B------:R-:W-:-:S03]  /*14a10*/  FMUL.FTZ R69, R69, UR17 ;  /* 0x0000001145457c20 */ /* 0x000fc60008410000 */
[----:B------:R-:W-:Y:S01]  /*14a20*/  FSETP.GTU.FTZ.AND P6, PT, R71, UR4, PT ;  /* 0x0000000447007c0b */ /* 0x000fe2000bfdc000 */
[----:B------:R-:W-:-:S05]  /*14a30*/  FMUL.FTZ R69, R69, UR5 ;  /* 0x0000000545457c20 */ /* 0x000fca0008410000 */
[----:B------:R-:W-:Y:S02]  /*14a40*/  FSEL R153, R69, RZ, !P6 ;  /* 0x000000ff45997208 */ /* 0x000fe40007000000 */
[----:B------:R-:W-:Y:S02]  /*14a50*/  F2FP.BF16.F32.PACK_AB R69, R145, R68 ;  /* 0x000000449145723e */ /* 0x000fe400000010ff */
[----:B------:R-:W-:Y:S02]  /*14a60*/  PLOP3.LUT P6, PT, P6, PT, PT, 0x8, 0x80 ;  /* 0x000000000080781c */ /* 0x000fe400037ce170 */
[----:B------:R-:W-:Y:S02]  /*14a70*/  F2FP.BF16.F32.PACK_AB R68, R143, R141 ;  /* 0x0000008d8f44723e */ /* 0x000fe400000010ff */
[----:B------:R-:W-:-:S09]  /*14a80*/  F2FP.BF16.F32.PACK_AB R71, R153, R75 ;  /* 0x0000004b9947723e */ /* 0x000fd200000010ff */
.L_x_6149:
        /* <DEDUP_REMOVED lines=126> */
[----:B------:R-:W0:Y:S02]  /*15270*/  SHFL.BFLY PT, R155, R72, 0x4, 0x1f ;  /* 0x0c801f00489b7f89 */ /* 0x000e2400000e0000 */
[----:B0-----:R-:W-:-:S05]  /*15280*/  FADD.FTZ R155, R72, R155 ;  /* 0x0000009b489b7221 */ /* 0x001fca0000010000 */
[----:B------:R-:W0:Y:S02]  /*15290*/  SHFL.BFLY PT, R80, R155, 0x8, 0x1f ;  /* 0x0d001f009b507f89 */ /* 0x000e2400000e0000 */
[----:B0-----:R-:W-:Y:S01]  /*152a0*/  FADD.FTZ R80, R155, R80 ;  /* 0x000000509b507221 */ /* 0x001fe20000010000 */
[----:B------:R-:W-:Y:S02]  /*152b0*/  LOP3.LUT R155, R159, R154, RZ, 0xfc, !PT ;  /* 0x0000009a9f9b7212 */ /* 0x000fe400078efcff */
[----:B------:R-:W-:Y:S02]  /*152c0*/  LOP3.LUT R154, R0, R151, RZ, 0xfc, !PT ;  /* 0x00000097009a7212 */ /* 0x000fe400078efcff */
[----:B------:R-:W0:Y:S01]  /*152d0*/  SHFL.BFLY PT, R151, R80, 0x10, 0x1f ;  /* 0x0e001f0050977f89 */ /* 0x000e2200000e0000 */
[----:B------:R-:W-:-:S03]  /*152e0*/  LOP3.LUT P0, R0, R89, 0x1f, RZ, 0xc0, !PT ;  /* 0x0000001f59007812 */ /* 0x000fc6000780c0ff */
[----:B------:R1:W-:Y:S01]  /*152f0*/  STG.E.64 desc[UR8][R2.64], R154 ;  /* 0x0000009a02007986 */ /* 0x0003e2000c101b08 */
[----:B0-----:R-:W-:-:S09]  /*15300*/  FADD.FTZ R151, R80, R151 ;  /* 0x0000009750977221 */ /* 0x001fd20000010000 */
[----:B-1----:R-:W-:Y:S05]  /*15310*/  @P0 BRA `(.L_x_6175) ;  /* 0x00000000001c0947 */ /* 0x002fea0003800000 */
[----:B------:R-:W0:Y:S01]  /*15320*/  S2UR UR5, SR_CgaCtaId ;  /* 0x00000000000579c3 */ /* 0x000e220000008800 */
[----:B------:R-:W-:Y:S01]  /*15330*/  UMOV UR4, 0x400 ;  /* 0x0000040000047882 */ /* 0x000fe20000000000 */
[----:B------:R-:W-:-:S04]  /*15340*/  SHF.R.U32.HI R2, RZ, 0x2, R89 ;  /* 0x00000002ff027819 */ /* 0x000fc80000011659 */
[----:B------:R-:W-:Y:S01]  /*15350*/  LOP3.LUT R2, R2, 0x38, RZ, 0xc0, !PT ;  /* 0x0000003802027812 */ /* 0x000fe200078ec0ff */
[----:B0-----:R-:W-:-:S04]  /*15360*/  ULEA UR4, UR5, UR4, 0x18 ;  /* 0x0000000405047291 */ /* 0x001fc8000f8ec0ff */
[----:B------:R-:W-:-:S09]  /*15370*/  @UP2 UIADD3 UR4, UPT, UPT, UR4, 0x40, URZ ;  /* 0x0000004004042890 */ /* 0x000fd2000fffe0ff */
[----:B------:R0:W-:Y:S03]  /*15380*/  STS.64 [R2+UR4], R150 ;  /* 0x0000009602007988 */ /* 0x0001e60008000a04 */
.L_x_6175:
[----:B------:R-:W-:Y:S05]  /*15390*/  BSYNC.RECONVERGENT B0 ;  /* 0x0000000000007941 */ /* 0x000fea0003800200 */
.L_x_6174:
        /* <DEDUP_REMOVED lines=14> */
.L_x_6177:
[----:B------:R-:W-:Y:S05]  /*15480*/  BSYNC.RECONVERGENT B0 ;  /* 0x0000000000007941 */ /* 0x000fea0003800200 */
.L_x_6176:
[----:B------:R-:W1:Y:S01]  /*15490*/  SHFL.DOWN PT, R69, R0, 0x4, 0x1f ;  /* 0x08801f0000457f89 */ /* 0x000e6200000e0000 */
[----:B------:R-:W-:Y:S01]  /*154a0*/  ISETP.NE.AND P0, PT, R89, RZ, PT ;  /* 0x000000ff5900720c */ /* 0x000fe20003f05270 */
[----:B------:R-:W-:Y:S01]  /*154b0*/  IMAD.U32 R89, RZ, RZ, UR16 ;  /* 0x00000010ff597e24 */ /* 0x000fe2000f8e00ff */
        /* <DEDUP_REMOVED lines=48> */
[----:B------:R-:W-:Y:S01]  /*157c0*/  FMUL.FTZ R69, R69, R155 ;  /* 0x0000009b45457220 */ /* 0x000fe20000410000 */
[----:B------:R-:W0:Y:S01]  /*157d0*/  LDC R2, c[0x0][0x448] ;  /* 0x00011200ff027b82 */ /* 0x000e220000000800 */
[----:B------:R1:W2:Y:S02]  /*157e0*/  SHFL.IDX PT, R151, R71, RZ, 0x1f ;  /* 0x00001fff47977589 */ /* 0x0002a400000e0000 */
[----:B------:R-:W-:-:S05]  /*157f0*/  FFMA.FTZ R3, R70, R69, R3 ;  /* 0x0000004546037223 */ /* 0x000fca0000010003 */
[----:B------:R-:W3:Y:S01]  /*15800*/  @!P0 LDC.64 R68, c[0x0][0x3c0] ;  /* 0x0000f000ff448b82 */ /* 0x000ee20000000a00 */
[----:B------:R-:W0:Y:S07]  /*15810*/  SHFL.IDX PT, R3, R3, RZ, 0x1f ;  /* 0x00001fff03037589 */ /* 0x000e2e00000e0000 */
[----:B-1----:R-:W1:Y:S01]  /*15820*/  LDC.64 R70, c[0x0][0x428] ;  /* 0x00010a00ff467b82 */ /* 0x002e620000000a00 */
[C---:B--2---:R-:W-:Y:S01]  /*15830*/  FMUL.FTZ R0, R151.reuse, R151 ;  /* 0x0000009797007220 */ /* 0x044fe20000410000 */
[----:B------:R-:W-:-:S04]  /*15840*/  FSEL R72, R151, RZ, !P1 ;  /* 0x000000ff97487208 */ /* 0x000fc80004800000 */
[----:B------:R-:W-:Y:S01]  /*15850*/  FSEL R77, R0, RZ, P1 ;  /* 0x000000ff004d7208 */ /* 0x000fe20000800000 */
[C---:B------:R-:W-:Y:S01]  /*15860*/  FADD.FTZ R103, -R72.reuse, R103 ;  /* 0x0000006748677221 */ /* 0x040fe20000010100 */
[C---:B------:R-:W-:Y:S01]  /*15870*/  FADD.FTZ R105, -R72.reuse, R105 ;  /* 0x0000006948697221 */ /* 0x040fe20000010100 */
[----:B0-----:R-:W-:Y:S01]  /*15880*/  FFMA.FTZ R0, R3, UR21, R2 ;  /* 0x0000001503007c23 */ /* 0x001fe20008010002 */
[----:B---3--:R-:W-:Y:S01]  /*15890*/  @!P0 IMAD.WIDE R68, R89, 0x4, R68 ;  /* 0x0000000459448825 */ /* 0x008fe200078e0244 */
[----:B------:R-:W0:Y:S03]  /*158a0*/  @!P0 LDC.64 R2, c[0x0][0x3c8] ;  /* 0x0000f200ff028b82 */ /* 0x000e260000000a00 */
[----:B------:R-:W-:Y:S01]  /*158b0*/  FADD.FTZ R80, -R72, R91 ;  /* 0x0000005b48507221 */ /* 0x000fe20000010100 */
[----:B------:R-:W-:Y:S01]  /*158c0*/  FADD.FTZ R0, R0, R77 ;  /* 0x0000004d00007221 */ /* 0x000fe20000010000 */
[----:B------:R-:W-:Y:S01]  /*158d0*/  MOV R77, UR16 ;  /* 0x00000010004d7c02 */ /* 0x000fe20008000f00 */
[C---:B------:R-:W-:Y:S01]  /*158e0*/  FADD.FTZ R93, -R72.reuse, R93 ;  /* 0x0000005d485d7221 */ /* 0x040fe20000010100 */
[C---:B------:R-:W-:Y:S01]  /*158f0*/  FADD.FTZ R82, -R72.reuse, R95 ;  /* 0x0000005f48527221 */ /* 0x040fe20000010100 */
        /* <DEDUP_REMOVED lines=17> */
[C---:B--2---:R-:W-:Y:S01]  /*15a10*/  FMUL.FTZ R103, R110.reuse, R103 ;  /* 0x000000676e677220 */ /* 0x044fe20000410000 */
[----:B------:R-:W-:Y:S01]  /*15a20*/  FMUL.FTZ R0, R110, R105 ;  /* 0x000000696e007220 */ /* 0x000fe20000410000 */
[C---:B------:R-:W-:Y:S01]  /*15a30*/  FADD.FTZ R135, -R72.reuse, R135 ;  /* 0x0000008748877221 */ /* 0x040fe20000010100 */
[----:B------:R-:W-:Y:S01]  /*15a40*/  FADD.FTZ R104, -R72, R83 ;  /* 0x0000005348687221 */ /* 0x000fe20000010100 */
[----:B------:R-:W-:Y:S01]  /*15a50*/  FFMA.FTZ R103, R103, R62, R30 ;  /* 0x0000003e67677223 */ /* 0x000fe2000001001e */
[----:B------:R-:W-:Y:S01]  /*15a60*/  FFMA.FTZ R0, R0, R63, R31 ;  /* 0x0000003f00007223 */ /* 0x000fe2000001001f */
        /* <DEDUP_REMOVED lines=9> */
[----:B0-----:R-:W-:-:S04]  /*15b00*/  @!P0 IMAD.WIDE R2, R77, 0x4, R2 ;  /* 0x000000044d028825 */ /* 0x001fc800078e0202 */
[C---:B------:R-:W-:Y:S01]  /*15b10*/  FMUL.FTZ R75, R110.reuse, R80 ;  /* 0x000000506e4b7220 */ /* 0x040fe20000410000 */
[----:B------:R0:W-:Y:S01]  /*15b20*/  @!P0 STG.E desc[UR8][R68.64], R151 ;  /* 0x0000009744008986 */ /* 0x0001e2000c101908 */
[----:B------:R-:W-:Y:S01]  /*15b30*/  FMUL.FTZ R117, R110, R117 ;  /* 0x000000756e757220 */ /* 0x000fe20000410000 */
[----:B-1----:R-:W-:-:S04]  /*15b40*/  IMAD.WIDE.U32 R72, R87, 0x10, R70 ;  /* 0x0000001057487825 */ /* 0x002fc800078e0046 */
[C---:B------:R-:W-:Y:S01]  /*15b50*/  FMUL.FTZ R96, R110.reuse, R119 ;  /* 0x000000776e607220 */ /* 0x040fe20000410000 */
[C---:B------:R-:W-:Y:S01]  /*15b60*/  FMUL.FTZ R121, R110.reuse, R121 ;  /* 0x000000796e797220 */ /* 0x040fe20000410000 */
[----:B------:R-:W-:Y:S01]  /*15b70*/  FMUL.FTZ R98, R110, R123 ;  /* 0x0000007b6e627220 */ /* 0x000fe20000410000 */
[----:B------:R-:W-:-:S04]  /*15b80*/  IMAD.WIDE.U32 R76, R107, 0x10, R70 ;  /* 0x000000106b4c7825 */ /* 0x000fc800078e0046 */
[----:B------:R-:W-:Y:S01]  /*15b90*/  FFMA.FTZ R87, R96, R53, R21 ;  /* 0x0000003560577223 */ /* 0x000fe20000010015 */
[----:B------:R-:W-:Y:S01]  /*15ba0*/  FFMA.FTZ R83, R121, R54, R22 ;  /* 0x0000003679537223 */ /* 0x000fe20000010016 */
[----:B------:R-:W-:Y:S01]  /*15bb0*/  FFMA.FTZ R98, R98, R55, R23 ;  /* 0x0000003762627223 */ /* 0x000fe20000010017 */
[----:B------:R-:W-:-:S04]  /*15bc0*/  IMAD.WIDE.U32 R90, R125, 0x10, R70 ;  /* 0x000000107d5a7825 */ /* 0x000fc800078e0046 */
[C---:B------:R-:W-:Y:S01]  /*15bd0*/  FMUL.FTZ R101, R110.reuse, R101 ;  /* 0x000000656e657220 */ /* 0x040fe20000410000 */
[----:B0-----:R-:W-:Y:S01]  /*15be0*/  FMUL.FTZ R69, R110, R82 ;  /* 0x000000526e457220 */ /* 0x001fe20000410000 */
[----:B------:R-:W-:Y:S01]  /*15bf0*/  FFMA.FTZ R68, R75, R64, R32 ;  /* 0x000000404b447223 */ /* 0x000fe20000010020 */
[----:B------:R-:W-:Y:S01]  /*15c00*/  IMAD.WIDE.U32 R94, R139, 0x10, R70 ;  /* 0x000000108b5e7825 */ /* 0x000fe200078e0046 */
[----:B------:R-:W-:-:S03]  /*15c10*/  F2FP.BF16.F32.PACK_AB R71, R0, R103 ;  /* 0x000000670047723e */ /* 0x000fc600000010ff */
[C---:B------:R-:W-:Y:S01]  /*15c20*/  FMUL.FTZ R0, R110.reuse, R93 ;  /* 0x0000005d6e007220 */ /* 0x040fe20000410000 */
[----:B------:R-:W-:Y:S01]  /*15c30*/  FMUL.FTZ R70, R110, R97 ;  /* 0x000000616e467220 */ /* 0x000fe20000410000 */
[----:B------:R-:W-:Y:S01]  /*15c40*/  FFMA.FTZ R69, R69, R66, R34 ;  /* 0x0000004245457223 */ /* 0x000fe20000010022 */
[----:B------:R-:W-:Y:S01]  /*15c50*/  FFMA.FTZ R82, R117, R52, R20 ;  /* 0x0000003475527223 */ /* 0x000fe20000010014 */
[----:B------:R-:W-:Y:S01]  /*15c60*/  FFMA.FTZ R75, R0, R65, R33 ;  /* 0x00000041004b7223 */ /* 0x000fe20000010021 */
[----:B------:R-:W-:Y:S01]  /*15c70*/  FFMA.FTZ R0, R70, R67, R35 ;  /* 0x0000004346007223 */ /* 0x000fe20000010023 */
[----:B------:R-:W-:Y:S01]  /*15c80*/  FMUL.FTZ R80, R110, R99 ;  /* 0x000000636e507220 */ /* 0x000fe20000410000 */
[----:B------:R-:W-:Y:S01]  /*15c90*/  F2FP.BF16.F32.PACK_AB R83, R98, R83 ;  /* 0x000000536253723e */ /* 0x000fe200000010ff */
        /* <DEDUP_REMOVED lines=26> */
[----:B------:R-:W-:Y:S01]  /*15e40*/  F2FP.BF16.F32.PACK_AB R99, R104, R87 ;  /* 0x000000576863723e */ /* 0x000fe200000010ff */
        /* <DEDUP_REMOVED lines=25> */
[----:B------:R0:W-:Y:S01]  /*15fe0*/  @!P0 STG.E desc[UR8][R2.64], R110 ;  /* 0x0000006e02008986 */ /* 0x0001e2000c101908 */
[----:B------:R-:W-:Y:S01]  /*15ff0*/  F2FP.BF16.F32.PACK_AB R105, R104, R87 ;  /* 0x000000576869723e */ /* 0x000fe200000010ff */
[----:B------:R-:W-:Y:S01]  /*16000*/  UIADD3 UR16, UPT, UPT, UR16, UR14, URZ ;  /* 0x0000000e10107290 */ /* 0x000fe2000fffe0ff */
[----:B------:R-:W-:Y:S01]  /*16010*/  F2FP.BF16.F32.PACK_AB R107, R108, R89 ;  /* 0x000000596c6b723e */ /* 0x000fe200000010ff */
[----:B------:R0:W-:Y:S01]  /*16020*/  STG.E.128 desc[UR8][R72.64], R68 ;  /* 0x0000004448007986 */ /* 0x0001e2000c101d08 */
[----:B------:R-:W-:Y:S01]  /*16030*/  F2FP.BF16.F32.PACK_AB R106, R106, R147 ;  /* 0x000000936a6a723e */ /* 0x000fe200000010ff */
[----:B------:R-:W-:Y:S01]  /*16040*/  UISETP.GE.AND UP1, UPT, UR16, UR15, UPT ;  /* 0x0000000f1000728c */ /* 0x000fe2000bf26270 */
[----:B------:R-:W-:Y:S01]  /*16050*/  F2FP.BF16.F32.PACK_AB R104, R102, R141 ;  /* 0x0000008d6668723e */ /* 0x000fe200000010ff */
[----:B------:R0:W-:Y:S04]  /*16060*/  STG.E.128 desc[UR8][R76.64], R80 ;  /* 0x000000504c007986 */ /* 0x0001e8000c101d08 */
[----:B------:R0:W-:Y:S04]  /*16070*/  STG.E.128 desc[UR8][R90.64], R96 ;  /* 0x000000605a007986 */ /* 0x0001e8000c101d08 */
[----:B------:R0:W-:Y:S01]  /*16080*/  STG.E.128 desc[UR8][R94.64], R104 ;  /* 0x000000685e007986 */ /* 0x0001e2000c101d08 */
[----:B------:R-:W-:Y:S05]  /*16090*/  BRA.U !UP1, `(.L_x_6178) ;  /* 0xfffffea909807547 */ /* 0x000fea000b83ffff */
[----:B------:R-:W-:Y:S05]  /*160a0*/  EXIT ;  /* 0x000000000000794d */ /* 0x000fea0003800000 */
.L_x_6179:
        /* <DEDUP_REMOVED lines=13> */
.L_x_27501:


//--------------------- .text._ZN10layer_norm13ln_fwd_kernelINS_13Kernel_traitsIf13__nv_bfloat16S2_S2_fjLj8192ELj1ELj1ELj8ELj16ENS_18Kernel_traits_baseILj8192EfS2_S2_S2_fjLj256EEEEELb1ELb0ELb1ELb0EEEvNS_9FwdParamsE --------------------------
	.section	.text._ZN10layer_norm13ln_fwd_kernelINS_13Kernel_traitsIf13__nv_bfloat16S2_S2_fjLj8192ELj1ELj1ELj8ELj16ENS_18Kernel_traits_baseILj8192EfS2_S2_S2_fjLj256EEEEELb1ELb0ELb1ELb0EEEvNS_9FwdParamsE,"ax",@progbits
	.align	128
        .global         _ZN10layer_norm13ln_fwd_kernelINS_13Kernel_traitsIf13__nv_bfloat16S2_S2_fjLj8192ELj1ELj1ELj8ELj16ENS_18Kernel_traits_baseILj8192EfS2_S2_S2_fjLj256EEEEELb1ELb0ELb1ELb0EEEvNS_9FwdParamsE
        .type           _ZN10layer_norm13ln_fwd_kernelINS_13Kernel_traitsIf13__nv_bfloat16S2_S2_fjLj8192ELj1ELj1ELj8ELj16ENS_18Kernel_traits_baseILj8192EfS2_S2_S2_fjLj256EEEEELb1ELb0ELb1ELb0EEEvNS_9FwdParamsE,@function
        .size           _ZN10layer_norm13ln_fwd_kernelINS_13Kernel_traitsIf13__nv_bfloat16S2_S2_fjLj8192ELj1ELj1ELj8ELj16ENS_18Kernel_traits_baseILj8192EfS2_S2_S2_fjLj256EEEEELb1ELb0ELb1ELb0EEEvNS_9FwdParamsE,(.L_x_27502 - _ZN10layer_norm13ln_fwd_kernelINS_13Kernel_traitsIf13__nv_bfloat16S2_S2_fjLj8192ELj1ELj1ELj8ELj16ENS_18Kernel_traits_baseILj8192EfS2_S2_S2_fjLj256EEEEELb1ELb0ELb1ELb0EEEvNS_9FwdParamsE)
        .other          _ZN10layer_norm13ln_fwd_kernelINS_13Kernel_traitsIf13__nv_bfloat16S2_S2_fjLj8192ELj1ELj1ELj8ELj16ENS_18Kernel_traits_baseILj8192EfS2_S2_S2_fjLj256EEEEELb1ELb0ELb1ELb0EEEvNS_9FwdParamsE,@"STO_CUDA_ENTRY STV_DEFAULT"
_ZN10layer_norm13ln_fwd_kernelINS_13Kernel_traitsIf13__nv_bfloat16S2_S2_fjLj8192ELj1ELj1ELj8ELj16ENS_18Kernel_traits_baseILj8192EfS2_S2_S2_fjLj256EEEEELb1ELb0ELb1ELb0EEEvNS_9FwdParamsE:
.text._ZN10layer_norm13ln_fwd_kernelINS_13Kernel_traitsIf13__nv_bfloat16S2_S2_fjLj8192ELj1ELj1ELj8ELj16ENS_18Kernel_traits_baseILj8192EfS2_S2_S2_fjLj256EEEEELb1ELb0ELb1ELb0EEEvNS_9FwdParamsE:
        /* <DEDUP_REMOVED lines=38> */
[C---:B------:R-:W-:Y:S01]  /*0260*/  IADD3 R90, PT, PT, R3.reuse, 0x646e171e, RZ ;  /* 0x646e171e035a7810 */ /* 0x040fe20007ffe0ff */
[C---:B------:R-:W-:Y:S01]  /*0270*/  VIADD R86, R2.reuse, 0x78dde6e4 ;  /* 0x78dde6e402567836 */ /* 0x040fe20000000000 */
[C---:B------:R-:W-:Y:S01]  /*0280*/  IADD3 R93, PT, PT, R2.reuse, -0xe443238, RZ ;  /* 0xf1bbcdc8025d7810 */ /* 0x040fe20007ffe0ff */
[----:B------:R-:W-:Y:S01]  /*0290*/  VIADD R88, R2, 0x1715609d ;  /* 0x1715609d02587836 */ /* 0x000fe20000000000 */
[C---:B------:R-:W-:Y:S01]  /*02a0*/  IADD3 R96, PT, PT, R3.reuse, -0x695add53, RZ ;  /* 0x96a522ad03607810 */ /* 0x040fe20007ffe0ff */
[C---:B------:R-:W-:Y:S01]  /*02b0*/  VIADD R89, R3.reuse, 0xa9066899 ;  /* 0xa906689903597836 */ /* 0x040fe20000000000 */
[--C-:B------:R-:W-:Y:S01]  /*02c0*/  SHF.R.U64 R110, R82, 0x2, R83.reuse ;  /* 0x00000002526e7819 */ /* 0x100fe20000001253 */
[----:B------:R-:W-:Y:S01]  /*02d0*/  VIADD R91, R2, 0x5384540f ;  /* 0x5384540f025b7836 */ /* 0x000fe20000000000 */
[----:B------:R-:W-:Y:S01]  /*02e0*/  SHF.R.U32.HI R79, RZ, 0x2, R83 ;  /* 0x00000002ff4f7819 */ /* 0x000fe20000011653 */
[----:B------:R-:W-:-:S02]  /*02f0*/  VIADD R92, R3, 0x1fd5c5a3 ;  /* 0x1fd5c5a3035c7836 */ /* 0x000fc40000000000 */
        /* <DEDUP_REMOVED lines=44> */
.L_x_6181:
        /* <DEDUP_REMOVED lines=10> */
[----:B------:R-:W5:Y:S01]  /*0660*/  @P0 LDG.E.128 R68, desc[UR8][R6.64] ;  /* 0x0000000806440981 */ /* 0x000f62000c1e1d00 */
[----:B-1----:R-:W-:-:S03]  /*0670*/  @P1 IMAD.WIDE.U32 R28, R73, 0x20, R24 ;  /* 0x00000020491c1825 */ /* 0x002fc600078e0018 */
[----:B------:R-:W5:Y:S01]  /*0680*/  @P0 LDG.E.128 R64, desc[UR8][R6.64+0x10] ;  /* 0x0000100806400981 */ /* 0x000f62000c1e1d00 */
[----:B------:R-:W-:Y:S01]  /*0690*/  @P1 VIADD R73, R73, 0x100 ;  /* 0x0000010049491836 */ /* 0x000fe20000000000 */
[----:B------:R-:W-:Y:S02]  /*06a0*/  CS2R R24, SRZ ;  /* 0x0000000000187805 */ /* 0x000fe4000001ff00 */
[----:B------:R-:W5:Y:S01]  /*06b0*/  @P1 LDG.E.128 R52, desc[UR8][R28.64] ;  /* 0x000000081c341981 */ /* 0x000f62000c1e1d00 */
[C---:B--2---:R-:W-:Y:S01]  /*06c0*/  @P2 IMAD.WIDE.U32 R40, R73.reuse, 0x20, R26 ;  /* 0x0000002049282825 */ /* 0x044fe200078e001a */
[----:B------:R-:W-:Y:S02]  /*06d0*/  CS2R R42, SRZ ;  /* 0x00000000002a7805 */ /* 0x000fe4000001ff00 */
[----:B------:R0:W5:Y:S01]  /*06e0*/  @P1 LDG.E.128 R48, desc[UR8][R28.64+0x10] ;  /* 0x000010081c301981 */ /* 0x000162000c1e1d00 */
[----:B------:R-:W-:Y:S01]  /*06f0*/  @P2 VIADD R73, R73, 0x100 ;  /* 0x0000010049492836 */ /* 0x000fe20000000000 */
[----:B------:R-:W-:-:S02]  /*0700*/  CS2R R26, SRZ ;  /* 0x00000000001a7805 */ /* 0x000fc4000001ff00 */
[----:B------:R-:W5:Y:S01]  /*0710*/  @P2 LDG.E.128 R36, desc[UR8][R40.64] ;  /* 0x0000000828242981 */ /* 0x000f62000c1e1d00 */
[----:B---3--:R-:W-:Y:S01]  /*0720*/  @P3 IMAD.WIDE.U32 R4, R73, 0x20, R30 ;  /* 0x0000002049043825 */ /* 0x008fe200078e001e */
[----:B------:R-:W-:Y:S02]  /*0730*/  CS2R R46, SRZ ;  /* 0x00000000002e7805 */ /* 0x000fe4000001ff00 */
[----:B------:R1:W5:Y:S04]  /*0740*/  @P2 LDG.E.128 R32, desc[UR8][R40.64+0x10] ;  /* 0x0000100828202981 */ /* 0x000368000c1e1d00 */
[----:B------:R2:W5:Y:S04]  /*0750*/  @P3 LDG.E.128 R20, desc[UR8][R4.64] ;  /* 0x0000000804143981 */ /* 0x000568000c1e1d00 */
[----:B------:R2:W5:Y:S01]  /*0760*/  @P3 LDG.E.128 R16, desc[UR8][R4.64+0x10] ;  /* 0x0000100804103981 */ /* 0x000562000c1e1d00 */
[----:B------:R-:W-:-:S02]  /*0770*/  CS2R R30, SRZ ;  /* 0x00000000001e7805 */ /* 0x000fc4000001ff00 */
[----:B0-----:R-:W-:Y:S02]  /*0780*/  CS2R R28, SRZ ;  /* 0x00000000001c7805 */ /* 0x001fe4000001ff00 */
[----:B-1----:R-:W-:Y:S02]  /*0790*/  CS2R R40, SRZ ;  /* 0x0000000000287805 */ /* 0x002fe4000001ff00 */
[----:B------:R-:W-:Y:S02]  /*07a0*/  CS2R R44, SRZ ;  /* 0x00000000002c7805 */ /* 0x000fe4000001ff00 */
[----:B------:R-:W-:Y:S02]  /*07b0*/  CS2R R58, SRZ ;  /* 0x00000000003a7805 */ /* 0x000fe4000001ff00 */
[----:B------:R-:W-:Y:S02]  /*07c0*/  CS2R R56, SRZ ;  /* 0x0000000000387805 */ /* 0x000fe4000001ff00 */
[----:B------:R-:W-:-:S02]  /*07d0*/  CS2R R62, SRZ ;  /* 0x00000000003e7805 */ /* 0x000fc4000001ff00 */
[----:B------:R-:W-:Y:S02]  /*07e0*/  CS2R R60, SRZ ;  /* 0x00000000003c7805 */ /* 0x000fe4000001ff00 */
[----:B------:R-:W-:Y:S02]  /*07f0*/  @P3 CS2R R10, SRZ ;  /* 0x00000000000a3805 */ /* 0x000fe4000001ff00 */
[----:B------:R-:W-:Y:S02]  /*0800*/  @P3 CS2R R8, SRZ ;  /* 0x0000000000083805 */ /* 0x000fe4000001ff00 */
[----:B------:R-:W-:Y:S02]  /*0810*/  @P3 CS2R R14, SRZ ;  /* 0x00000000000e3805 */ /* 0x000fe4000001ff00 */
[----:B--2---:R-:W-:-:S07]  /*0820*/  @P3 CS2R R12, SRZ ;  /* 0x00000000000c3805 */ /* 0x004fce000001ff00 */
.L_x_6182:
[----:B------:R-:W-:Y:S05]  /*0830*/  BSYNC.RECONVERGENT B0 ;  /* 0x0000000000007941 */ /* 0x000fea0003800200 */
.L_x_6180:
[----:B------:R-:W1:Y:S02]  /*0840*/  LDCU UR5, c[0x0][0x384] ;  /* 0x00007080ff0577ac */ /* 0x000e640008000800 */
[----:B-1----:R-:W-:-:S13]  /*0850*/  ISETP.GE.AND P0, PT, R76, UR5, PT ;  /* 0x000000054c007c0c */ /* 0x002fda000bf06270 */
[----:B------:R-:W-:Y:S05]  /*0860*/  @P0 EXIT ;  /* 0x000000000000094d */ /* 0x000fea0003800000 */
[----:B------:R-:W1:Y:S01]  /*0870*/  LDCU UR5, c[0x0][0x360] ;  /* 0x00006c00ff0577ac */ /* 0x000e620008000800 */
[----:B0-----:R-:W-:Y:S01]  /*0880*/  IMAD.HI.U32 R5, R110, -0x2daee0ad, RZ ;  /* 0xd2511f536e057827 */ /* 0x001fe200078e00ff */
[----:B------:R-:W-:Y:S01]  /*0890*/  LOP3.LUT R82, R82, 0x3, RZ, 0xc0, !PT ;  /* 0x0000000352527812 */ /* 0x000fe200078ec0ff */
[----:B------:R-:W-:Y:S02]  /*08a0*/  ULOP3.LUT UR6, UR4, 0xff, URZ, 0xc0, !UPT ;  /* 0x000000ff04067892 */ /* 0x000fe4000f8ec0ff */
[----:B------:R-:W-:Y:S01]  /*08b0*/  IMAD R73, R110, -0x2daee0ad, RZ ;  /* 0xd2511f536e497824 */ /* 0x000fe200078e02ff */
[----:B------:R-:W-:Y:S01]  /*08c0*/  LOP3.LUT R5, R5, R3, RZ, 0x3c, !PT ;  /* 0x0000000305057212 */ /* 0x000fe200078e3cff */
[----:B------:R-:W-:Y:S01]  /*08d0*/  IMAD.MOV.U32 R83, RZ, RZ, RZ ;  /* 0x000000ffff537224 */ /* 0x000fe200078e00ff */
[----:B------:R-:W0:Y:S03]  /*08e0*/  LDCU UR7, c[0x0][0x404] ;  /* 0x00008080ff0777ac */ /* 0x000e260008000800 */
[C---:B------:R-:W-:Y:S01]  /*08f0*/  IMAD.HI.U32 R6, R5.reuse, -0x326172a9, RZ ;  /* 0xcd9e8d5705067827 */ /* 0x040fe200078e00ff */
[----:B------:R-:W2:Y:S03]  /*0900*/  LDCU.U8 UR14, c[0x0][0x410] ;  /* 0x00008200ff0e77ac */ /* 0x000ea60008000000 */
[----:B------:R-:W-:Y:S01]  /*0910*/  IMAD R5, R5, -0x326172a9, RZ ;  /* 0xcd9e8d5705057824 */ /* 0x000fe200078e02ff */
[----:B------:R-:W3:Y:S01]  /*0920*/  LDCU UR15, c[0x0][0x400] ;  /* 0x00008000ff0f77ac */ /* 0x000ee20008000800 */
[----:B-1----:R-:W-:Y:S01]  /*0930*/  IMAD R112, R76, UR5, R75 ;  /* 0x000000054c707c24 */ /* 0x002fe2000f8e024b */
[----:B------:R-:W-:-:S03]  /*0940*/  ULOP3.LUT UR5, UR4, 0xffffff00, URZ, 0xc0, !UPT ;  /* 0xffffff0004057892 */ /* 0x000fc6000f8ec0ff */
[C---:B------:R-:W-:Y:S01]  /*0950*/  IMAD.HI.U32 R4, R112.reuse, -0x326172a9, RZ ;  /* 0xcd9e8d5770047827 */ /* 0x040fe200078e00ff */
[----:B------:R-:W1:Y:S03]  /*0960*/  LDCU.64 UR12, c[0x0][0x408] ;  /* 0x00008100ff0c77ac */ /* 0x000e660008000a00 */
[----:B------:R-:W-:Y:S01]  /*0970*/  IMAD R7, R112, -0x326172a9, RZ ;  /* 0xcd9e8d5770077824 */ /* 0x000fe200078e02ff */
[----:B------:R-:W-:Y:S01]  /*0980*/  LOP3.LUT R4, R79, R4, R2, 0x96, !PT ;  /* 0x000000044f047212 */ /* 0x000fe200078e9602 */
[----:B------:R-:W4:Y:S03]  /*0990*/  LDCU.64 UR10, c[0x0][0x3a0] ;  /* 0x00007400ff0a77ac */ /* 0x000f260008000a00 */
[----:B------:R-:W-:Y:S01]  /*09a0*/  LOP3.LUT R6, R74, R7, R6, 0x96, !PT ;  /* 0x000000074a067212 */ /* 0x000fe200078e9606 */
[----:B------:R-:W-:Y:S01]  /*09b0*/  IMAD.HI.U32 R72, R4, -0x2daee0ad, RZ ;  /* 0xd2511f5304487827 */ /* 0x000fe200078e00ff */
[----:B------:R-:W-:-:S03]  /*09c0*/  UPLOP3.LUT UP1, UPT, UPT, UPT, UPT, 0x40, 0x4 ;  /* 0x000000000004789c */ /* 0x000fc60003f2e870 */
[----:B------:R-:W-:Y:S01]  /*09d0*/  IMAD R74, R4, -0x2daee0ad, RZ ;  /* 0xd2511f53044a7824 */ /* 0x000fe200078e02ff */
[----:B------:R-:W-:Y:S01]  /*09e0*/  LOP3.LUT R72, R78, R73, R72, 0x96, !PT ;  /* 0x000000494e487212 */ /* 0x000fe200078e9648 */
[----:B------:R-:W-:-:S04]  /*09f0*/  IMAD.HI.U32 R7, R6, -0x2daee0ad, RZ ;  /* 0xd2511f5306077827 */ /* 0x000fc800078e00ff */
        /* <DEDUP_REMOVED lines=22> */
[----:B------:R-:W-:Y:S01]  /*0b60*/  IMAD R74, R4, -0x2daee0ad, RZ ;  /* 0xd2511f53044a7824 */ /* 0x000fe200078e02ff */
[----:B------:R-:W-:Y:S01]  /*0b70*/  IADD3 R72, PT, PT, R2, -0x4ab325aa, RZ ;  /* 0xb54cda5602487810 */ /* 0x000fe20007ffe0ff */
        /* <DEDUP_REMOVED lines=8> */
[----:B------:R-:W-:Y:S01]  /*0c00*/  IMAD.HI.U32 R0, R73, -0x326172a9, RZ ;  /* 0xcd9e8d5749007827 */ /* 0x000fe200078e00ff */
[----:B------:R-:W-:Y:S02]  /*0c10*/  LOP3.LUT R6, R92, R7, R6, 0x96, !PT ;  /* 0x000000075c067212 */ /* 0x000fe400078e9606 */
[----:B------:R-:W-:Y:S01]  /*0c20*/  VIADDMNMX R7, R72, UR6, RZ, !PT ;  /* 0x0000000648077c46 */ /* 0x000fe2000f8001ff */
[----:B------:R-:W-:Y:S01]  /*0c30*/  IMAD R72, R4, -0x2daee0ad, RZ ;  /* 0xd2511f5304487824 */ /* 0x000fe200078e02ff */
[----:B------:R-:W-:Y:S01]  /*0c40*/  LOP3.LUT R0, R91, R5, R0, 0x96, !PT ;  /* 0x000000055b007212 */ /* 0x000fe200078e9600 */
[----:B------:R-:W-:Y:S01]  /*0c50*/  IMAD.SHL.U32 R5, R75, 0x20, RZ ;  /* 0x000000204b057824 */ /* 0x000fe200078e00ff */
[----:B------:R-:W-:Y:S01]  /*0c60*/  VIMNMX R7, PT, PT, R7, 0x20, PT ;  /* 0x0000002007077848 */ /* 0x000fe20003fe0100 */
[----:B------:R-:W-:Y:S02]  /*0c70*/  IMAD R73, R73, -0x326172a9, RZ ;  /* 0xcd9e8d5749497824 */ /* 0x000fe400078e02ff */
[----:B------:R-:W-:Y:S01]  /*0c80*/  IMAD.HI.U32 R4, R6, -0x326172a9, RZ ;  /* 0xcd9e8d5706047827 */ /* 0x000fe200078e00ff */
[----:B------:R-:W-:-:S02]  /*0c90*/  LEA R7, R7, UR5, 0x3 ;  /* 0x0000000507077c11 */ /* 0x000fc4000f8e18ff */
[----:B------:R-:W-:Y:S01]  /*0ca0*/  LOP3.LUT R74, R5, 0x3e0, RZ, 0xc0, !PT ;  /* 0x000003e0054a7812 */ /* 0x000fe200078ec0ff */
[----:B------:R-:W-:Y:S01]  /*0cb0*/  IMAD.HI.U32 R5, R0, -0x2daee0ad, RZ ;  /* 0xd2511f5300057827 */ /* 0x000fe200078e00ff */
[----:B------:R-:W-:Y:S02]  /*0cc0*/  I2FP.F32.U32 R7, R7 ;  /* 0x0000000700077245 */ /* 0x000fe40000201000 */
[----:B------:R-:W-:Y:S02]  /*0cd0*/  IADD3 R74, PT, PT, RZ, -R74, RZ ;  /* 0x8000004aff4a7210 */ /* 0x000fe40007ffe0ff */
[----:B------:R0:W0:Y:S01]  /*0ce0*/  MUFU.RCP R78, R7 ;  /* 0x00000007004e7308 */ /* 0x0000220000001000 */
[----:B------:R-:W-:Y:S01]  /*0cf0*/  LOP3.LUT R5, R94, R72, R5, 0x96, !PT ;  /* 0x000000485e057212 */ /* 0x000fe200078e9605 */
[----:B------:R-:W-:Y:S01]  /*0d00*/  IMAD R72, R0, -0x2daee0ad, RZ ;  /* 0xd2511f5300487824 */ /* 0x000fe200078e02ff */
[----:B------:R-:W-:Y:S01]  /*0d10*/  LOP3.LUT R4, R93, R73, R4, 0x96, !PT ;  /* 0x000000495d047212 */ /* 0x000fe200078e9604 */
[----:B------:R-:W-:Y:S01]  /*0d20*/  IMAD R73, R6, -0x326172a9, RZ ;  /* 0xcd9e8d5706497824 */ /* 0x000fe200078e02ff */
        /* <DEDUP_REMOVED lines=8> */
[----:B-1234-:R-:W-:-:S07]  /*0db0*/  IMAD R100, R4, -0x2daee0ad, RZ ;  /* 0xd2511f5304647824 */ /* 0x01efce00078e02ff */
.L_x_6602:
[----:B------:R-:W1:Y:S08]  /*0dc0*/  LDC.64 R72, c[0x0][0x3f0] ;  /* 0x0000fc00ff487b82 */ /* 0x000e700000000a00 */
[----:B------:R-:W2:Y:S08]  /*0dd0*/  LDC.64 R74, c[0x0][0x3f8] ;  /* 0x0000fe00ff4a7b82 */ /* 0x000eb00000000a00 */
[----:B------:R-:W3:Y:S01]  /*0de0*/  LDC R159, c[0x0][0x388] ;  /* 0x0000e200ff9f7b82 */ /* 0x000ee20000000800 */
[----:B-1----:R-:W-:-:S05]  /*0df0*/  IMAD.WIDE R72, R76, 0x4, R72 ;  /* 0x000000044c487825 */ /* 0x002fca00078e0248 */
[----:B------:R1:W4:Y:S01]  /*0e00*/  LDG.E R102, desc[UR8][R72.64] ;  /* 0x0000000848667981 */ /* 0x000322000c1e1900 */
[----:B--2---:R-:W-:-:S05]  /*0e10*/  IMAD.WIDE R74, R76, 0x4, R74 ;  /* 0x000000044c4a7825 */ /* 0x004fca00078e024a */
[----:B-----5:R2:W5:Y:S01]  /*0e20*/  LDG.E R94, desc[UR8][R74.64] ;  /* 0x000000084a5e7981 */ /* 0x020562000c1e1900 */
        /* <DEDUP_REMOVED lines=8> */
[----:B------:R-:W-:-:S04]  /*0eb0*/  @P0 VIADD R0, R102, 0xffffffff ;  /* 0xffffffff66000836 */ /* 0x000fc80000000000 */
        /* <DEDUP_REMOVED lines=9> */
[----:B------:R-:W1:Y:S02]  /*0f50*/  LDC.64 R4, c[0x0][0x390] ;  /* 0x0000e400ff047b82 */ /* 0x000e640000000a00 */
[----:B-1----:R-:W-:-:S06]  /*0f60*/  IMAD.WIDE.U32 R4, R0, 0x10, R4 ;  /* 0x0000001000047825 */ /* 0x002fcc00078e0004 */
[----:B0-----:R-:W5:Y:S02]  /*0f70*/  LDG.E.128 R4, desc[UR8][R4.64] ;  /* 0x0000000804047981 */ /* 0x001f64000c1e1d00 */
.L_x_6185:
[----:B------:R-:W-:Y:S05]  /*0f80*/  BRA.U !UP0, `(.L_x_6186) ;  /* 0x0000003508cc7547 */ /* 0x000fea000b800000 */
[----:B------:R-:W1:Y:S02]  /*0f90*/  LDC.64 R72, c[0x0][0x3a0] ;  /* 0x0000e800ff487b82 */ /* 0x000e640000000a00 */
[----:B-1----:R-:W-:-:S06]  /*0fa0*/  IMAD.WIDE.U32 R72, R98, 0x10, R72 ;  /* 0x0000001062487825 */ /* 0x002fcc00078e0048 */
        /* <DEDUP_REMOVED lines=22> */
.L_x_6190:
        /* <DEDUP_REMOVED lines=13> */
.L_x_6192:
[----:B0-----:R-:W-:Y:S05]  /*11e0*/  BSYNC.RECONVERGENT B2 ;  /* 0x0000000000027941 */ /* 0x001fea0003800200 */
.L_x_6191:
        /* <DEDUP_REMOVED lines=59> */
[----:B------:R-:W-:Y:S01]  /*15a0*/  LOP3.LUT R81, R85, R118, R121, 0x96, !PT ;  /* 0x0000007655517212 */ /* 0x000fe200078e9679 */
[----:B------:R-:W-:-:S07]  /*15b0*/  IMAD.MOV.U32 R85, RZ, RZ, R100 ;  /* 0x000000ffff557224 */ /* 0x000fce00078e0064 */
.L_x_6189:
[----:B0-----:R-:W-:Y:S05]  /*15c0*/  BSYNC.RECONVERGENT B1 ;  /* 0x0000000000017941 */ /* 0x001fea0003800200 */
.L_x_6188:
        /* <DEDUP_REMOVED lines=10> */
[----:B------:R-:W-:-:S07]  /*1670*/  FADD.FTZ R119, R82, R119 ;  /* 0x0000007752777221 */ /* 0x000fce0000010000 */
.L_x_6187:
        /* <DEDUP_REMOVED lines=22> */
.L_x_6196:
        /* <DEDUP_REMOVED lines=13> */
.L_x_6198:
[----:B0-----:R-:W-:Y:S05]  /*18b0*/  BSYNC.RECONVERGENT B2 ;  /* 0x0000000000027941 */ /* 0x001fea0003800200 */
.L_x_6197:
        /* <DEDUP_REMOVED lines=57> */
[----:B------:R-:W-:Y:S01]  /*1c50*/  IMAD.MOV.U32 R87, RZ, RZ, R106 ;  /* 0x000000ffff577224 */ /* 0x000fe200078e006a */
[----:B------:R-:W-:-:S07]  /*1c60*/  LOP3.LUT R81, R135, R136, R121, 0x96, !PT ;  /* 0x0000008887517212 */ /* 0x000fce00078e9679 */
.L_x_6195:
[----:B0-----:R-:W-:Y:S05]  /*1c70*/  BSYNC.RECONVERGENT B1 ;  /* 0x0000000000017941 */ /* 0x001fea0003800200 */
.L_x_6194:
        /* <DEDUP_REMOVED lines=13> */
.L_x_6193:
        /* <DEDUP_REMOVED lines=21> */
.L_x_6202:
        /* <DEDUP_REMOVED lines=13> */
.L_x_6204:
[----:B0-----:R-:W-:Y:S05]  /*1f70*/  BSYNC.RECONVERGENT B2 ;  /* 0x0000000000027941 */ /* 0x001fea0003800200 */
.L_x_6203:
        /* <DEDUP_REMOVED lines=57> */
[----:B------:R-:W-:Y:S01]  /*2310*/  LOP3.LUT R80, R81, R80, R139, 0x96, !PT ;  /* 0x0000005051507212 */ /* 0x000fe200078e968b */
[----:B------:R-:W-:Y:S01]  /*2320*/  IMAD.MOV.U32 R86, RZ, RZ, R138 ;  /* 0x000000ffff567224 */ /* 0x000fe200078e008a */
[----:B------:R-:W-:Y:S01]  /*2330*/  LOP3.LUT R81, R135, R134, R137, 0x96, !PT ;  /* 0x0000008687517212 */ /* 0x000fe200078e9689 */
[----:B------:R-:W-:-:S07]  /*2340*/  IMAD.MOV.U32 R108, RZ, RZ, R136 ;  /* 0x000000ffff6c7224 */ /* 0x000fce00078e0088 */
.L_x_6201:
[----:B0-----:R-:W-:Y:S05]  /*2350*/  BSYNC.RECONVERGENT B1 ;  /* 0x0000000000017941 */ /* 0x001fea0003800200 */
.L_x_6200:
[----:B------:R-:W-:Y:S01]  /*2360*/  I2FP.F32.U32 R82, R88 ;  /* 0x0000005800527245 */ /* 0x000fe20000201000 */
[----:B------:R-:W-:Y:S01]  /*2370*/  IMAD.MOV.U32 R135, RZ, RZ, 0x2f800000 ;  /* 0x2f800000ff877424 */ /* 0x000fe200078e00ff */
[----:B-----5:R-:W-:-:S03]  /*2380*/  SHF.L.U32 R88, R5, 0x10, RZ ;  /* 0x0000001005587819 */ /* 0x020fc600000006ff */
[----:B------:R-:W-:Y:S02]  /*2390*/  FFMA.FTZ R82, R82, R135, 1.1641532182693481445e-10 ;  /* 0x2f00000052527423 */ /* 0x000fe40000010087 */
[----:B------:R-:W-:-:S03]  /*23a0*/  FMUL.FTZ R88, R88, UR13 ;  /* 0x0000000d58587c20 */ /* 0x000fc60008410000 */
[----:B------:R-:W-:Y:S01]  /*23b0*/  FSETP.GTU.FTZ.AND P3, PT, R82, UR7, PT ;  /* 0x0000000752007c0b */ /* 0x000fe2000bf7c000 */
[----:B------:R-:W-:Y:S01]  /*23c0*/  FMUL.FTZ R88, R88, UR12 ;  /* 0x0000000c58587c20 */ /* 0x000fe20008410000 */
[----:B------:R-:W-:-:S04]  /*23d0*/  IMAD.U32 R82, R73, 0x10000, RZ ;  /* 0x0001000049527824 */ /* 0x000fc800078e00ff */
[----:B------:R-:W-:Y:S02]  /*23e0*/  FSEL R135, R88, RZ, !P3 ;  /* 0x000000ff58877208 */ /* 0x000fe40005800000 */
[----:B------:R-:W-:-:S03]  /*23f0*/  SEL R88, RZ, 0x1, P3 ;  /* 0x00000001ff587807 */ /* 0x000fc60001800000 */
[----:B------:R-:W-:-:S07]  /*2400*/  FADD.FTZ R135, R82, R135 ;  /* 0x0000008752877221 */ /* 0x000fce0000010000 */
.L_x_6199:
        /* <DEDUP_REMOVED lines=22> */
.L_x_6208:
        /* <DEDUP_REMOVED lines=13> */
.L_x_6210:
[----:B0-----:R-:W-:Y:S05]  /*2640*/  BSYNC.RECONVERGENT B2 ;  /* 0x0000000000027941 */ /* 0x001fea0003800200 */
.L_x_6209:
        /* <DEDUP_REMOVED lines=53> */
[----:B------:R-:W-:Y:S01]  /*29a0*/  VIADD R81, R2, 0x8ff34781 ;  /* 0x8ff3478102517836 */ /* 0x000fe20000000000 */
[----:B------:R-:W-:Y:S01]  /*29b0*/  MOV R86, R140 ;  /* 0x0000008c00567202 */ /* 0x000fe20000000f00 */
[----:B------:R-:W-:-:S03]  /*29c0*/  IMAD.WIDE.U32 R138, R89, -0x2daee0ad, RZ ;  /* 0xd2511f53598a7825 */ /* 0x000fc600078e00ff */
[----:B------:R-:W-:Y:S01]  /*29d0*/  LOP3.LUT R80, R81, R80, R141, 0x96, !PT ;  /* 0x0000005051507212 */ /* 0x000fe200078e968d */
[----:B------:R-:W-:Y:S02]  /*29e0*/  VIADD R89, R3, 0x96a522ad ;  /* 0x96a522ad03597836 */ /* 0x000fe40000000000 */
[----:B------:R-:W-:-:S03]  /*29f0*/  IMAD.MOV.U32 R114, RZ, RZ, R138 ;  /* 0x000000ffff727224 */ /* 0x000fc600078e008a */
[----:B------:R-:W-:Y:S01]  /*2a00*/  LOP3.LUT R81, R89, R136, R139, 0x96, !PT ;  /* 0x0000008859517212 */ /* 0x000fe200078e968b */
[----:B------:R-:W-:-:S07]  /*2a10*/  IMAD.MOV.U32 R89, RZ, RZ, R108 ;  /* 0x000000ffff597224 */ /* 0x000fce00078e006c */
.L_x_6207:
[----:B0-----:R-:W-:Y:S05]  /*2a20*/  BSYNC.RECONVERGENT B1 ;  /* 0x0000000000017941 */ /* 0x001fea0003800200 */
.L_x_6206:
        /* <DEDUP_REMOVED lines=13> */
.L_x_6205:
        /* <DEDUP_REMOVED lines=21> */
.L_x_6214:
        /* <DEDUP_REMOVED lines=13> */
.L_x_6216:
[----:B0-----:R-:W-:Y:S05]  /*2d20*/  BSYNC.RECONVERGENT B2 ;  /* 0x0000000000027941 */ /* 0x001fea0003800200 */
.L_x_6215:
        /* <DEDUP_REMOVED lines=59> */
[----:B------:R-:W-:Y:S02]  /*30e0*/  LOP3.LUT R81, R139, R138, R141, 0x96, !PT ;  /* 0x0000008a8b517212 */ /* 0x000fe400078e968d */
[----:B------:R-:W-:-:S07]  /*30f0*/  MOV R116, R140 ;  /* 0x0000008c00747202 */ /* 0x000fce0000000f00 */
.L_x_6213:
[----:B0-----:R-:W-:Y:S05]  /*3100*/  BSYNC.RECONVERGENT B1 ;  /* 0x0000000000017941 */ /* 0x001fea0003800200 */
.L_x_6212:
        /* <DEDUP_REMOVED lines=11> */
.L_x_6211:
        /* <DEDUP_REMOVED lines=22> */
.L_x_6220:
        /* <DEDUP_REMOVED lines=13> */
.L_x_6222:
[----:B0-----:R-:W-:Y:S05]  /*33f0*/  BSYNC.RECONVERGENT B2 ;  /* 0x0000000000027941 */ /* 0x001fea0003800200 */
.L_x_6221:
        /* <DEDUP_REMOVED lines=37> */
[C---:B------:R-:W-:Y:S02]  /*3650*/  IADD3 R91, PT, PT, R2.reuse, -0x4ab325aa, RZ ;  /* 0xb54cda56025b7810 */ /* 0x040fe40007ffe0ff */
[----:B------:R-:W-:Y:S01]  /*3660*/  LOP3.LUT R151, R151, R150, R81, 0x96, !PT ;  /* 0x0000009697977212 */ /* 0x000fe200078e9651 */
[----:B------:R-:W-:Y:S01]  /*3670*/  VIADD R81, R2, 0x5384540f ;  /* 0x5384540f02517836 */ /* 0x000fe20000000000 */
[----:B------:R-:W-:-:S03]  /*3680*/  LOP3.LUT R91, R91, R152, R141, 0x96, !PT ;  /* 0x000000985b5b7212 */ /* 0x000fc600078e968d */
        /* <DEDUP_REMOVED lines=18> */
[----:B------:R-:W-:Y:S01]  /*37b0*/  IMAD.MOV.U32 R114, RZ, RZ, R150 ;  /* 0x000000ffff727224 */ /* 0x000fe200078e0096 */
[----:B------:R-:W-:-:S07]  /*37c0*/  MOV R91, R116 ;  /* 0x00000074005b7202 */ /* 0x000fce0000000f00 */
.L_x_6219:
[----:B0-----:R-:W-:Y:S05]  /*37d0*/  BSYNC.RECONVERGENT B1 ;  /* 0x0000000000017941 */ /* 0x001fea0003800200 */
.L_x_6218:
        /* <DEDUP_REMOVED lines=13> */
.L_x_6217:
        /* <DEDUP_REMOVED lines=21> */
.L_x_6226:
        /* <DEDUP_REMOVED lines=13> */
.L_x_6228:
[----:B0-----:R-:W-:Y:S05]  /*3ad0*/  BSYNC.RECONVERGENT B2 ;  /* 0x0000000000027941 */ /* 0x001fea0003800200 */
.L_x_6227:
[----:B------:R-:W-:Y:S01]  /*3ae0*/  IMAD.WIDE.U32 R150, R112, -0x326172a9, RZ ;  /* 0xcd9e8d5770967825 */ /* 0x000fe200078e00ff */
[----:B------:R-:W-:-:S03]  /*3af0*/  LOP3.LUT R160, R83, R81, R3, 0x96, !PT ;  /* 0x0000005153a07212 */ /* 0x000fc600078e9603 */
[----:B------:R-:W-:Y:S01]  /*3b00*/  HFMA2 R116, -RZ, RZ, 0, 0 ;  /* 0x00000000ff747431 */ /* 0x000fe200000001ff */
        /* <DEDUP_REMOVED lines=53> */
[----:B------:R-:W-:Y:S01]  /*3e60*/  MOV R86, R160 ;  /* 0x000000a000567202 */ /* 0x000fe20000000f00 */
[----:B------:R-:W-:-:S03]  /*3e70*/  IMAD.WIDE.U32 R152, R153, -0x2daee0ad, RZ ;  /* 0xd2511f5399987825 */ /* 0x000fc600078e00ff */
[----:B------:R-:W-:Y:S01]  /*3e80*/  LOP3.LUT R80, R81, R80, R161, 0x96, !PT ;  /* 0x0000005051507212 */ /* 0x000fe200078e96a1 */
[----:B------:R-:W-:Y:S01]  /*3e90*/  IMAD.MOV.U32 R118, RZ, RZ, R152 ;  /* 0x000000ffff767224 */ /* 0x000fe200078e0098 */
[----:B------:R-:W-:-:S07]  /*3ea0*/  LOP3.LUT R81, R151, R150, R153, 0x96, !PT ;  /* 0x0000009697517212 */ /* 0x000fce00078e9699 */
.L_x_6225:
[----:B0-----:R-:W-:Y:S05]  /*3eb0*/  BSYNC.RECONVERGENT B1 ;  /* 0x0000000000017941 */ /* 0x001fea0003800200 */
.L_x_6224:
[----:B------:R-:W-:Y:S01]  /*3ec0*/  I2FP.F32.U32 R82, R92 ;  /* 0x0000005c00527245 */ /* 0x000fe20000201000 */
[----:B------:R-:W-:Y:S02]  /*3ed0*/  IMAD.MOV.U32 R151, RZ, RZ, 0x2f800000 ;  /* 0x2f800000ff977424 */ /* 0x000fe400078e00ff */
[----:B-----5:R-:W-:Y:S02]  /*3ee0*/  IMAD.U32 R92, R7, 0x10000, RZ ;  /* 0x00010000075c7824 */ /* 0x020fe400078e00ff */
[----:B------:R-:W-:Y:S02]  /*3ef0*/  FFMA.FTZ R82, R82, R151, 1.1641532182693481445e-10 ;  /* 0x2f00000052527423 */ /* 0x000fe40000010097 */
[----:B------:R-:W-:-:S03]  /*3f00*/  FMUL.FTZ R92, R92, UR13 ;  /* 0x0000000d5c5c7c20 */ /* 0x000fc60008410000 */
[----:B------:R-:W-:Y:S01]  /*3f10*/  FSETP.GTU.FTZ.AND P3, PT, R82, UR7, PT ;  /* 0x0000000752007c0b */ /* 0x000fe2000bf7c000 */
[----:B------:R-:W-:Y:S01]  /*3f20*/  FMUL.FTZ R92, R92, UR12 ;  /* 0x0000000c5c5c7c20 */ /* 0x000fe20008410000 */
[----:B------:R-:W-:-:S04]  /*3f30*/  SHF.L.U32 R82, R75, 0x10, RZ ;  /* 0x000000104b527819 */ /* 0x000fc800000006ff */
[----:B------:R-:W-:Y:S02]  /*3f40*/  FSEL R151, R92, RZ, !P3 ;  /* 0x000000ff5c977208 */ /* 0x000fe40005800000 */
[----:B------:R-:W-:-:S03]  /*3f50*/  SEL R92, RZ, 0x1, P3 ;  /* 0x00000001ff5c7807 */ /* 0x000fc60001800000 */
[----:B------:R-:W-:-:S07]  /*3f60*/  FADD.FTZ R151, R82, R151 ;  /* 0x0000009752977221 */ /* 0x000fce0000010000 */
.L_x_6223:
        /* <DEDUP_REMOVED lines=22> */
.L_x_6232:
        /* <DEDUP_REMOVED lines=13> */
.L_x_6234:
[----:B0-----:R-:W-:Y:S05]  /*41a0*/  BSYNC.RECONVERGENT B2 ;  /* 0x0000000000027941 */ /* 0x001fea0003800200 */
.L_x_6233:
        /* <DEDUP_REMOVED lines=61> */
.L_x_6231:
[----:B0-----:R-:W-:Y:S05]  /*4580*/  BSYNC.RECONVERGENT B1 ;  /* 0x0000000000017941 */ /* 0x001fea0003800200 */
.L_x_6230:
        /* <DEDUP_REMOVED lines=13> */
.L_x_6229:
[----:B------:R-:W-:Y:S02]  /*4660*/  F2FP.BF16.F32.PACK_AB R75, RZ, R153 ;  /* 0x00000099ff4b723e */ /* 0x000fe400000010ff */
[----:B------:R-:W-:Y:S02]  /*4670*/  PRMT R74, R106, 0x5410, R74 ;  /* 0x000054106a4a7816 */ /* 0x000fe4000000004a */
[----:B------:R-:W-:Y:S02]  /*4680*/  PRMT R73, R104, 0x5410, R73 ;  /* 0x0000541068497816 */ /* 0x000fe40000000049 */
[----:B------:R-:W-:Y:S02]  /*4690*/  PRMT R72, R100, 0x5410, R72 ;  /* 0x0000541064487816 */ /* 0x000fe40000000048 */
[----:B------:R-:W-:Y:S01]  /*46a0*/  PRMT R75, R120, 0x5410, R75 ;  /* 0x00005410784b7816 */ /* 0x000fe2000000004b */
[----:B------:R-:W-:Y:S06]  /*46b0*/  BRA `(.L_x_6235) ;  /* 0x0000003000ec7947 */ /* 0x000fec0003800000 */
.L_x_6186:
[----:B------:R-:W-:Y:S01]  /*46c0*/  MOV R119, RZ ;  /* 0x000000ff00777202 */ /* 0x000fe20000000f00 */
[----:B------:R-:W-:Y:S02]  /*46d0*/  IMAD.MOV.U32 R73, RZ, RZ, R82 ;  /* 0x000000ffff497224 */ /* 0x000fe400078e0052 */
[----:B------:R-:W-:Y:S01]  /*46e0*/  IMAD.MOV.U32 R108, RZ, RZ, R100 ;  /* 0x000000ffff6c7224 */ /* 0x000fe200078e0064 */
        /* <DEDUP_REMOVED lines=17> */
.L_x_6239:
        /* <DEDUP_REMOVED lines=13> */
.L_x_6241:
[----:B0-----:R-:W-:Y:S05]  /*48d0*/  BSYNC.RECONVERGENT B2 ;  /* 0x0000000000027941 */ /* 0x001fea0003800200 */
.L_x_6240:
        /* <DEDUP_REMOVED lines=53> */
[----:B------:R-:W-:Y:S01]  /*4c30*/  IADD3 R81, PT, PT, R3, -0x695add53, RZ ;  /* 0x96a522ad03517810 */ /* 0x000fe20007ffe0ff */
[----:B------:R-:W-:Y:S02]  /*4c40*/  IMAD.MOV.U32 R86, RZ, RZ, R120 ;  /* 0x000000ffff567224 */ /* 0x000fe400078e0078 */
[----:B------:R-:W-:Y:S01]  /*4c50*/  IMAD.WIDE.U32 R118, R118, -0x2daee0ad, RZ ;  /* 0xd2511f5376767825 */ /* 0x000fe200078e00ff */
[----:B------:R-:W-:-:S03]  /*4c60*/  LOP3.LUT R80, R73, R74, R121, 0x96, !PT ;  /* 0x0000004a49507212 */ /* 0x000fc600078e9679 */
[----:B------:R-:W-:Y:S01]  /*4c70*/  IMAD.MOV.U32 R108, RZ, RZ, R118 ;  /* 0x000000ffff6c7224 */ /* 0x000fe200078e0076 */
[----:B------:R-:W-:Y:S01]  /*4c80*/  LOP3.LUT R81, R81, R72, R119, 0x96, !PT ;  /* 0x0000004851517212 */ /* 0x000fe200078e9677 */
[----:B------:R-:W-:Y:S01]  /*4c90*/  IMAD.MOV.U32 R73, RZ, RZ, RZ ;  /* 0x000000ffff497224 */ /* 0x000fe200078e00ff */
[----:B------:R-:W-:-:S07]  /*4ca0*/  MOV R72, R100 ;  /* 0x0000006400487202 */ /* 0x000fce0000000f00 */
.L_x_6238:
[----:B0-----:R-:W-:Y:S05]  /*4cb0*/  BSYNC.RECONVERGENT B1 ;  /* 0x0000000000017941 */ /* 0x001fea0003800200 */
.L_x_6237:
        /* <DEDUP_REMOVED lines=9> */
.L_x_6236:
[----:B------:R-:W-:Y:S01]  /*4d50*/  F2FP.BF16.F32.PACK_AB R72, RZ, R119 ;  /* 0x00000077ff48723e */ /* 0x000fe200000010ff */
[----:B------:R-:W-:Y:S02]  /*4d60*/  IMAD.MOV.U32 R121, RZ, RZ, RZ ;  /* 0x000000ffff797224 */ /* 0x000fe400078e00ff */
[----:B------:R-:W-:Y:S01]  /*4d70*/  IMAD.MOV.U32 R74, RZ, RZ, R73 ;  /* 0x000000ffff4a7224 */ /* 0x000fe200078e0049 */
        /* <DEDUP_REMOVED lines=14> */
.L_x_6245:
        /* <DEDUP_REMOVED lines=13> */
.L_x_6247:
[----:B0-----:R-:W-:Y:S05]  /*4f30*/  BSYNC.RECONVERGENT B2 ;  /* 0x0000000000027941 */ /* 0x001fea0003800200 */
.L_x_6246:
        /* <DEDUP_REMOVED lines=59> */
[----:B------:R-:W-:-:S07]  /*52f0*/  HFMA2 R74, -RZ, RZ, 0, 0 ;  /* 0x00000000ff4a7431 */ /* 0x000fce00000001ff */
.L_x_6244:
[----:B0-----:R-:W-:Y:S05]  /*5300*/  BSYNC.RECONVERGENT B1 ;  /* 0x0000000000017941 */ /* 0x001fea0003800200 */
.L_x_6243:
        /* <DEDUP_REMOVED lines=10> */
.L_x_6242:
        /* <DEDUP_REMOVED lines=17> */
.L_x_6251:
        /* <DEDUP_REMOVED lines=13> */
.L_x_6253:
[----:B0-----:R-:W-:Y:S05]  /*5590*/  BSYNC.RECONVERGENT B2 ;  /* 0x0000000000027941 */ /* 0x001fea0003800200 */
.L_x_6252:
        /* <DEDUP_REMOVED lines=57> */
[----:B------:R-:W-:-:S05]  /*5930*/  VIADD R73, R3, 0x96a522ad ;  /* 0x96a522ad03497836 */ /* 0x000fca0000000000 */
[----:B------:R-:W-:Y:S01]  /*5940*/  LOP3.LUT R81, R73, R134, R137, 0x96, !PT ;  /* 0x0000008649517212 */ /* 0x000fe200078e9689 */
[----:B------:R-:W-:Y:S02]  /*5950*/  IMAD.MOV.U32 R73, RZ, RZ, R108 ;  /* 0x000000ffff497224 */ /* 0x000fe400078e006c */
[----:B------:R-:W-:-:S07]  /*5960*/  IMAD.MOV.U32 R108, RZ, RZ, R136 ;  /* 0x000000ffff6c7224 */ /* 0x000fce00078e0088 */
.L_x_6250:
[----:B0-----:R-:W-:Y:S05]  /*5970*/  BSYNC.RECONVERGENT B1 ;  /* 0x0000000000017941 */ /* 0x001fea0003800200 */
.L_x_6249:
        /* <DEDUP_REMOVED lines=9> */
.L_x_6248:
        /* <DEDUP_REMOVED lines=17> */
.L_x_6257:
        /* <DEDUP_REMOVED lines=13> */
.L_x_6259:
[----:B0-----:R-:W-:Y:S05]  /*5bf0*/  BSYNC.RECONVERGENT B2 ;  /* 0x0000000000027941 */ /* 0x001fea0003800200 */
.L_x_6258:
        /* <DEDUP_REMOVED lines=61> */
.L_x_6256:
[----:B0-----:R-:W-:Y:S05]  /*5fd0*/  BSYNC.RECONVERGENT B1 ;  /* 0x0000000000017941 */ /* 0x001fea0003800200 */
.L_x_6255:
[----:B------:R-:W-:Y:S01]  /*5fe0*/  I2FP.F32.U32 R82, R89 ;  /* 0x0000005900527245 */ /* 0x000fe20000201000 */
[----:B------:R-:W-:Y:S01]  /*5ff0*/  IMAD.MOV.U32 R137, RZ, RZ, 0x2f800000 ;  /* 0x2f800000ff897424 */ /* 0x000fe200078e00ff */
[----:B-----5:R-:W-:-:S03]  /*6000*/  PRMT R89, R5, 0x7632, R89 ;  /* 0x0000763205597816 */ /* 0x020fc60000000059 */
[----:B------:R-:W-:Y:S02]  /*6010*/  FFMA.FTZ R82, R82, R137, 1.1641532182693481445e-10 ;  /* 0x2f00000052527423 */ /* 0x000fe40000010089 */
[----:B------:R-:W-:-:S03]  /*6020*/  IMAD.U32 R89, R89, 0x10000, RZ ;  /* 0x0001000059597824 */ /* 0x000fc600078e00ff */
[----:B------:R-:W-:Y:S01]  /*6030*/  FSETP.GTU.FTZ.AND P2, PT, R82, UR7, PT ;  /* 0x0000000752007c0b */ /* 0x000fe2000bf5c000 */
[----:B------:R-:W-:-:S04]  /*6040*/  FMUL.FTZ R89, R89, UR13 ;  /* 0x0000000d59597c20 */ /* 0x000fc80008410000 */
[----:B------:R-:W-:Y:S01]  /*6050*/  FMUL.FTZ R137, R89, UR12 ;  /* 0x0000000c59897c20 */ /* 0x000fe20008410000 */
[----:B------:R-:W-:-:S04]  /*6060*/  SEL R89, RZ, 0x1, P2 ;  /* 0x00000001ff597807 */ /* 0x000fc80001000000 */
[----:B------:R-:W-:-:S07]  /*6070*/  FSEL R137, R137, RZ, !P2 ;  /* 0x000000ff89897208 */ /* 0x000fce0005000000 */
.L_x_6254:
        /* <DEDUP_REMOVED lines=17> */
.L_x_6263:
        /* <DEDUP_REMOVED lines=13> */
.L_x_6265:
[----:B0-----:R-:W-:Y:S05]  /*6260*/  BSYNC.RECONVERGENT B2 ;  /* 0x0000000000027941 */ /* 0x001fea0003800200 */
.L_x_6264:
        /* <DEDUP_REMOVED lines=61> */
.L_x_6262:
[----:B0-----:R-:W-:Y:S05]  /*6640*/  BSYNC.RECONVERGENT B1 ;  /* 0x0000000000017941 */ /* 0x001fea0003800200 */
.L_x_6261:
        /* <DEDUP_REMOVED lines=9> */
.L_x_6260:
        /* <DEDUP_REMOVED lines=17> */
.L_x_6269:
        /* <DEDUP_REMOVED lines=13> */
.L_x_6271:
[----:B0-----:R-:W-:Y:S05]  /*68c0*/  BSYNC.RECONVERGENT B2 ;  /* 0x0000000000027941 */ /* 0x001fea0003800200 */
.L_x_6270:
        /* <DEDUP_REMOVED lines=61> */
.L_x_6268:
[----:B0-----:R-:W-:Y:S05]  /*6ca0*/  BSYNC.RECONVERGENT B1 ;  /* 0x0000000000017941 */ /* 0x001fea0003800200 */
.L_x_6267:
        /* <DEDUP_REMOVED lines=10> */
.L_x_6266:
        /* <DEDUP_REMOVED lines=17> */
.L_x_6275:
        /* <DEDUP_REMOVED lines=13> */
.L_x_6277:
[----:B0-----:R-:W-:Y:S05]  /*6f30*/  BSYNC.RECONVERGENT B2 ;  /* 0x0000000000027941 */ /* 0x001fea0003800200 */
.L_x_6276:
        /* <DEDUP_REMOVED lines=61> */
.L_x_6274:
[----:B0-----:R-:W-:Y:S05]  /*7310*/  BSYNC.RECONVERGENT B1 ;  /* 0x0000000000017941 */ /* 0x001fea0003800200 */
.L_x_6273:
        /* <DEDUP_REMOVED lines=9> */
.L_x_6272:
        /* <DEDUP_REMOVED lines=17> */
.L_x_6281:
        /* <DEDUP_REMOVED lines=13> */
.L_x_6283:
[----:B0-----:R-:W-:Y:S05]  /*7590*/  BSYNC.RECONVERGENT B2 ;  /* 0x0000000000027941 */ /* 0x001fea0003800200 */
.L_x_6282:
        /* <DEDUP_REMOVED lines=61> */
.L_x_6280:
[----:B0-----:R-:W-:Y:S05]  /*7970*/  BSYNC.RECONVERGENT B1 ;  /* 0x0000000000017941 */ /* 0x001fea0003800200 */
.L_x_6279:
        /* <DEDUP_REMOVED lines=10> */
.L_x_6278:
[----:B------:R-:W-:Y:S02]  /*7a20*/  F2FP.BF16.F32.PACK_AB R106, RZ, R153 ;  /* 0x00000099ff6a723e */ /* 0x000fe400000010ff */
[----:B------:R-:W-:Y:S02]  /*7a30*/  PRMT R72, R72, 0x5410, R75 ;  /* 0x0000541048487816 */ /* 0x000fe4000000004b */
[----:B------:R-:W-:Y:S02]  /*7a40*/  PRMT R74, R74, 0x5410, R104 ;  /* 0x000054104a4a7816 */ /* 0x000fe40000000068 */
[----:B------:R-:W-:Y:S02]  /*7a50*/  PRMT R73, R73, 0x5410, R100 ;  /* 0x0000541049497816 */ /* 0x000fe40000000064 */
[----:B------:R-:W-:-:S07]  /*7a60*/  PRMT R75, R116, 0x5410, R106 ;  /* 0x00005410744b7816 */ /* 0x000fce000000006a */
.L_x_6235:
        /* <DEDUP_REMOVED lines=19> */
[----:B------:R-:W-:Y:S02]  /*7ba0*/  LOP3.LUT R73, R75, R165, R73, 0xfe, !PT ;  /* 0x000000a54b497212 */ /* 0x000fe400078efe49 */
[----:B------:R-:W-:Y:S02]  /*7bb0*/  LOP3.LUT R74, R160, R72, R74, 0xfe, !PT ;  /* 0x00000048a04a7212 */ /* 0x000fe400078efe4a */
[----:B------:R-:W-:Y:S01]  /*7bc0*/  LOP3.LUT R75, R73, R161, RZ, 0xfc, !PT ;  /* 0x000000a1494b7212 */ /* 0x000fe200078efcff */
[----:B-1----:R-:W-:Y:S01]  /*7bd0*/  IMAD.WIDE.U32 R72, R0, 0x8, R162 ;  /* 0x0000000800487825 */ /* 0x002fe200078e00a2 */
[----:B------:R-:W-:-:S05]  /*7be0*/  LOP3.LUT R74, R74, 0xff, R85, 0xf8, !PT ;  /* 0x000000ff4a4a7812 */ /* 0x000fca00078ef855 */
[----:B------:R2:W-:Y:S02]  /*7bf0*/  STG.E.64 desc[UR8][R72.64], R74 ;  /* 0x0000004a48007986 */ /* 0x0005e4000c101b08 */
.L_x_6284:
[----:B------:R-:W-:Y:S01]  /*7c00*/  VIADD R98, R98, 0x100 ;  /* 0x0000010062627836 */ /* 0x000fe20000000000 */
[----:B------:R-:W-:-:S07]  /*7c10*/  IADD3 R0, PT, PT, R0, 0x100, RZ ;  /* 0x0000010000007810 */ /* 0x000fce0007ffe0ff */
.L_x_6184:
[----:B0-----:R-:W-:Y:S05]  /*7c20*/  BSYNC.RECONVERGENT B0 ;  /* 0x0000000000007941 */ /* 0x001fea0003800200 */
.L_x_6183:
        /* <DEDUP_REMOVED lines=10> */
.L_x_6287:
[----:B------:R-:W-:Y:S05]  /*7cd0*/  BRA.U !UP0, `(.L_x_6288) ;  /* 0x0000003508d07547 */ /* 0x000fea000b800000 */
[----:B-12---:R-:W0:Y:S02]  /*7ce0*/  LDC.64 R72, c[0x0][0x3a0] ;  /* 0x0000e800ff487b82 */ /* 0x006e240000000a00 */
        /* <DEDUP_REMOVED lines=23> */
.L_x_6292:
        /* <DEDUP_REMOVED lines=13> */
.L_x_6294:
[----:B------:R-:W-:Y:S05]  /*7f30*/  BSYNC.RECONVERGENT B2 ;  /* 0x0000000000027941 */ /* 0x000fea0003800200 */
.L_x_6293:
        /* <DEDUP_REMOVED lines=61> */
.L_x_6291:
[----:B------:R-:W-:Y:S05]  /*8310*/  BSYNC.RECONVERGENT B1 ;  /* 0x0000000000017941 */ /* 0x000fea0003800200 */
.L_x_6290:
[----:B------:R-:W-:Y:S01]  /*8320*/  I2FP.F32.U32 R82, R85 ;  /* 0x0000005500527245 */ /* 0x000fe20000201000 */
[----:B------:R-:W-:Y:S02]  /*8330*/  HFMA2 R85, -RZ, RZ, 0.1171875, 0 ;  /* 0x2f800000ff557431 */ /* 0x000fe400000001ff */
[----:B-----5:R-:W-:-:S04]  /*8340*/  IMAD.U32 R95, R4, 0x10000, RZ ;  /* 0x00010000045f7824 */ /* 0x020fc800078e00ff */
[----:B------:R-:W-:-:S04]  /*8350*/  FMUL.FTZ R95, R95, UR13 ;  /* 0x0000000d5f5f7c20 */ /* 0x000fc80008410000 */
[----:B------:R-:W-:Y:S01]  /*8360*/  FMUL.FTZ R95, R95, UR12 ;  /* 0x0000000c5f5f7c20 */ /* 0x000fe20008410000 */
[----:B------:R-:W-:-:S05]  /*8370*/  FFMA.FTZ R82, R82, R85, 1.1641532182693481445e-10 ;  /* 0x2f00000052527423 */ /* 0x000fca0000010055 */
[----:B------:R-:W-:Y:S01]  /*8380*/  FSETP.GTU.FTZ.AND P3, PT, R82, UR7, PT ;  /* 0x0000000752007c0b */ /* 0x000fe2000bf7c000 */
[----:B------:R-:W-:-:S03]  /*8390*/  IMAD.U32 R82, R72, 0x10000, RZ ;  /* 0x0001000048527824 */ /* 0x000fc600078e00ff */
[----:B------:R-:W-:Y:S02]  /*83a0*/  FSEL R95, R95, RZ, !P3 ;  /* 0x000000ff5f5f7208 */ /* 0x000fe40005800000 */
[----:B------:R-:W-:-:S03]  /*83b0*/  SEL R85, RZ, 0x1, P3 ;  /* 0x00000001ff557807 */ /* 0x000fc60001800000 */
[----:B------:R-:W-:-:S07]  /*83c0*/  FADD.FTZ R95, R82, R95 ;  /* 0x0000005f525f7221 */ /* 0x000fce0000010000 */
.L_x_6289:
        /* <DEDUP_REMOVED lines=22> */
.L_x_6298:
        /* <DEDUP_REMOVED lines=13> */
.L_x_6300:
[----:B------:R-:W-:Y:S05]  /*8600*/  BSYNC.RECONVERGENT B2 ;  /* 0x0000000000027941 */ /* 0x000fea0003800200 */
.L_x_6299:
        /* <DEDUP_REMOVED lines=51> */
[----:B------:R-:W-:-:S05]  /*8940*/  IMAD.WIDE.U32 R80, R80, -0x326172a9, RZ ;  /* 0xcd9e8d5750507825 */ /* 0x000fca00078e00ff */
        /* <DEDUP_REMOVED lines=8> */
.L_x_6297:
[----:B------:R-:W-:Y:S05]  /*89d0*/  BSYNC.RECONVERGENT B1 ;  /* 0x0000000000017941 */ /* 0x000fea0003800200 */
.L_x_6296:
        /* <DEDUP_REMOVED lines=13> */
.L_x_6295:
        /* <DEDUP_REMOVED lines=21> */
.L_x_6304:
        /* <DEDUP_REMOVED lines=13> */
.L_x_6306:
[----:B------:R-:W-:Y:S05]  /*8cd0*/  BSYNC.RECONVERGENT B2 ;  /* 0x0000000000027941 */ /* 0x000fea0003800200 */
.L_x_6305:
        /* <DEDUP_REMOVED lines=58> */
[----:B------:R-:W-:Y:S02]  /*9080*/  IMAD.MOV.U32 R86, RZ, RZ, R108 ;  /* 0x000000ffff567224 */ /* 0x000fe400078e006c */
[----:B------:R-:W-:Y:S01]  /*9090*/  IMAD.MOV.U32 R106, RZ, RZ, RZ ;  /* 0x000000ffff6a7224 */ /* 0x000fe200078e00ff */
[----:B------:R-:W-:-:S07]  /*90a0*/  LOP3.LUT R81, R103, R104, R107, 0x96, !PT ;  /* 0x0000006867517212 */ /* 0x000fce00078e966b */
.L_x_6303:
[----:B------:R-:W-:Y:S05]  /*90b0*/  BSYNC.RECONVERGENT B1 ;  /* 0x0000000000017941 */ /* 0x000fea0003800200 */
.L_x_6302:
        /* <DEDUP_REMOVED lines=11> */
.L_x_6301:
        /* <DEDUP_REMOVED lines=22> */
.L_x_6310:
        /* <DEDUP_REMOVED lines=13> */
.L_x_6312:
[----:B------:R-:W-:Y:S05]  /*93a0*/  BSYNC.RECONVERGENT B2 ;  /* 0x0000000000027941 */ /* 0x000fea0003800200 */
.L_x_6311:
[----:B------:R-:W-:Y:S01]  /*93b0*/  IMAD.WIDE.U32 R106, R112, -0x326172a9, RZ ;  /* 0xcd9e8d57706a7825 */ /* 0x000fe200078e00ff */
[----:B------:R-:W-:Y:S02]  /*93c0*/  LOP3.LUT R122, R83, R81, R3, 0x96, !PT ;  /* 0x00000051537a7212 */ /* 0x000fe400078e9603 */
[C---:B------:R-:W-:Y:S01]  /*93d0*/  IADD3 R105, PT, PT, R3.reuse, 0x76cf5d0a, RZ ;  /* 0x76cf5d0a03697810 */ /* 0x040fe20007ffe0ff */
        /* <DEDUP_REMOVED lines=58> */
.L_x_6309:
[----:B------:R-:W-:Y:S05]  /*9780*/  BSYNC.RECONVERGENT B1 ;  /* 0x0000000000017941 */ /* 0x000fea0003800200 */
.L_x_6308:
        /* <DEDUP_REMOVED lines=13> */
.L_x_6307:
        /* <DEDUP_REMOVED lines=21> */
.L_x_6316:
        /* <DEDUP_REMOVED lines=13> */
.L_x_6318:
[----:B------:R-:W-:Y:S05]  /*9a80*/  BSYNC.RECONVERGENT B2 ;  /* 0x0000000000027941 */ /* 0x000fea0003800200 */
.L_x_6317:
[----:B------:R-:W-:Y:S01]  /*9a90*/  IMAD.WIDE.U32 R106, R112, -0x326172a9, RZ ;  /* 0xcd9e8d57706a7825 */ /* 0x000fe200078e00ff */
[----:B------:R-:W-:Y:S02]  /*9aa0*/  LOP3.LUT R122, R83, R81, R3, 0x96, !PT ;  /* 0x00000051537a7212 */ /* 0x000fe400078e9603 */
[----:B------:R-:W-:Y:S01]  /*9ab0*/  IADD3 R81, PT, PT, R2, -0x61c88647, RZ ;  /* 0x9e3779b902517810 */ /* 0x000fe20007ffe0ff */
[----:B------:R-:W-:Y:S01]  /*9ac0*/  IMAD.MOV.U32 R90, RZ, RZ, R118 ;  /* 0x000000ffff5a7224 */ /* 0x000fe200078e0076 */
        /* <DEDUP_REMOVED lines=35> */
[----:B------:R-:W-:Y:S02]  /*9d00*/  IADD3 R81, PT, PT, R2, 0x5384540f, RZ ;  /* 0x5384540f02517810 */ /* 0x000fe40007ffe0ff */
        /* <DEDUP_REMOVED lines=16> */
[----:B------:R-:W-:Y:S02]  /*9e10*/  VIADD R81, R2, 0x8ff34781 ;  /* 0x8ff3478102517836 */ /* 0x000fe40000000000 */
[----:B------:R-:W-:Y:S02]  /*9e20*/  IMAD.MOV.U32 R116, RZ, RZ, R108 ;  /* 0x000000ffff747224 */ /* 0x000fe400078e006c */
[----:B------:R-:W-:Y:S01]  /*9e30*/  HFMA2 R108, -RZ, RZ, 0, 0 ;  /* 0x00000000ff6c7431 */ /* 0x000fe200000001ff */
[----:B------:R-:W-:Y:S02]  /*9e40*/  LOP3.LUT R80, R81, R80, R123, 0x96, !PT ;  /* 0x0000005051507212 */ /* 0x000fe400078e967b */
[----:B------:R-:W-:-:S07]  /*9e50*/  LOP3.LUT R81, R107, R106, R109, 0x96, !PT ;  /* 0x0000006a6b517212 */ /* 0x000fce00078e966d */
.L_x_6315:
[----:B------:R-:W-:Y:S05]  /*9e60*/  BSYNC.RECONVERGENT B1 ;  /* 0x0000000000017941 */ /* 0x000fea0003800200 */
.L_x_6314:
        /* <DEDUP_REMOVED lines=11> */
.L_x_6313:
        /* <DEDUP_REMOVED lines=22> */
.L_x_6322:
        /* <DEDUP_REMOVED lines=13> */
.L_x_6324:
[----:B------:R-:W-:Y:S05]  /*a150*/  BSYNC.RECONVERGENT B2 ;  /* 0x0000000000027941 */ /* 0x000fea0003800200 */
.L_x_6323:
        /* <DEDUP_REMOVED lines=61> */
.L_x_6321:
[----:B------:R-:W-:Y:S05]  /*a530*/  BSYNC.RECONVERGENT B1 ;  /* 0x0000000000017941 */ /* 0x000fea0003800200 */
.L_x_6320:
        /* <DEDUP_REMOVED lines=13> */
.L_x_6319:
        /* <DEDUP_REMOVED lines=21> */
.L_x_6328:
        /* <DEDUP_REMOVED lines=13> */
.L_x_6330:
[----:B------:R-:W-:Y:S05]  /*a830*/  BSYNC.RECONVERGENT B2 ;  /* 0x0000000000027941 */ /* 0x000fea0003800200 */
.L_x_6329:
        /* <DEDUP_REMOVED lines=61> */
.L_x_6327:
[----:B------:R-:W-:Y:S05]  /*ac10*/  BSYNC.RECONVERGENT B1 ;  /* 0x0000000000017941 */ /* 0x000fea0003800200 */
.L_x_6326:
        /* <DEDUP_REMOVED lines=11> */
.L_x_6325:
        /* <DEDUP_REMOVED lines=22> */
.L_x_6334:
        /* <DEDUP_REMOVED lines=13> */
.L_x_6336:
[----:B------:R-:W-:Y:S05]  /*af00*/  BSYNC.RECONVERGENT B2 ;  /* 0x0000000000027941 */ /* 0x000fea0003800200 */
.L_x_6335:
        /* <DEDUP_REMOVED lines=61> */
.L_x_6333:
[----:B------:R-:W-:Y:S05]  /*b2e0*/  BSYNC.RECONVERGENT B1 ;  /* 0x0000000000017941 */ /* 0x000fea0003800200 */
.L_x_6332:
        /* <DEDUP_REMOVED lines=13> */
.L_x_6331:
[----:B------:R-:W-:Y:S02]  /*b3c0*/  F2FP.BF16.F32.PACK_AB R75, RZ, R125 ;  /* 0x0000007dff4b723e */ /* 0x000fe400000010ff */
[----:B------:R-:W-:Y:S02]  /*b3d0*/  PRMT R74, R106, 0x5410, R74 ;  /* 0x000054106a4a7816 */ /* 0x000fe4000000004a */
[----:B------:R-:W-:Y:S02]  /*b3e0*/  PRMT R73, R104, 0x5410, R73 ;  /* 0x0000541068497816 */ /* 0x000fe40000000049 */
[----:B------:R-:W-:Y:S02]  /*b3f0*/  PRMT R72, R100, 0x5410, R72 ;  /* 0x0000541064487816 */ /* 0x000fe40000000048 */
[----:B------:R-:W-:Y:S01]  /*b400*/  PRMT R75, R118, 0x5410, R75 ;  /* 0x00005410764b7816 */ /* 0x000fe2000000004b */
[----:B------:R-:W-:Y:S06]  /*b410*/  BRA `(.L_x_6337) ;  /* 0x0000003000e87947 */ /* 0x000fec0003800000 */
.L_x_6288:
[----:B------:R-:W-:Y:S01]  /*b420*/  IMAD.MOV.U32 R95, RZ, RZ, RZ ;  /* 0x000000ffff5f7224 */ /* 0x000fe200078e00ff */
[----:B------:R-:W-:Y:S01]  /*b430*/  MOV R108, R100 ;  /* 0x00000064006c7202 */ /* 0x000fe20000000f00 */
[----:B-12---:R-:W-:Y:S01]  /*b440*/  IMAD.MOV.U32 R73, RZ, RZ, R82 ;  /* 0x000000ffff497224 */ /* 0x006fe200078e0052 */
        /* <DEDUP_REMOVED lines=17> */
.L_x_6341:
        /* <DEDUP_REMOVED lines=13> */
.L_x_6343:
[----:B------:R-:W-:Y:S05]  /*b630*/  BSYNC.RECONVERGENT B2 ;  /* 0x0000000000027941 */ /* 0x000fea0003800200 */
.L_x_6342:
        /* <DEDUP_REMOVED lines=29> */
[----:B------:R-:W-:Y:S01]  /*b810*/  IMAD.WIDE.U32 R104, R85, -0x326172a9, RZ ;  /* 0xcd9e8d5755687825 */ /* 0x000fe200078e00ff */
[----:B------:R-:W-:-:S03]  /*b820*/  IADD3 R85, PT, PT, R3, 0x646e171e, RZ ;  /* 0x646e171e03557810 */ /* 0x000fc60007ffe0ff */
[----:B------:R-:W-:Y:S01]  /*b830*/  IMAD.WIDE.U32 R80, R81, -0x2daee0ad, RZ ;  /* 0xd2511f5351507825 */ /* 0x000fe200078e00ff */
[----:B------:R-:W-:-:S04]  /*b840*/  LOP3.LUT R73, R73, R74, R105, 0x96, !PT ;  /* 0x0000004a49497212 */ /* 0x000fc800078e9669 */
        /* <DEDUP_REMOVED lines=27> */
.L_x_6340:
[----:B------:R-:W-:Y:S05]  /*ba00*/  BSYNC.RECONVERGENT B1 ;  /* 0x0000000000017941 */ /* 0x000fea0003800200 */
.L_x_6339:
        /* <DEDUP_REMOVED lines=9> */
.L_x_6338:
        /* <DEDUP_REMOVED lines=17> */
.L_x_6347:
        /* <DEDUP_REMOVED lines=13> */
.L_x_6349:
[----:B------:R-:W-:Y:S05]  /*bc80*/  BSYNC.RECONVERGENT B2 ;  /* 0x0000000000027941 */ /* 0x000fea0003800200 */
.L_x_6348:
        /* <DEDUP_REMOVED lines=60> */
.L_x_6346:
[----:B------:R-:W-:Y:S05]  /*c050*/  BSYNC.RECONVERGENT B1 ;  /* 0x0000000000017941 */ /* 0x000fea0003800200 */
.L_x_6345:
        /* <DEDUP_REMOVED lines=10> */
.L_x_6344:
        /* <DEDUP_REMOVED lines=17> */
.L_x_6353:
        /* <DEDUP_REMOVED lines=13> */
.L_x_6355:
[----:B------:R-:W-:Y:S05]  /*c2e0*/  BSYNC.RECONVERGENT B2 ;  /* 0x0000000000027941 */ /* 0x000fea0003800200 */
.L_x_6354:
        /* <DEDUP_REMOVED lines=61> */
.L_x_6352:
[----:B------:R-:W-:Y:S05]  /*c6c0*/  BSYNC.RECONVERGENT B1 ;  /* 0x0000000000017941 */ /* 0x000fea0003800200 */
.L_x_6351:
        /* <DEDUP_REMOVED lines=9> */
.L_x_6350:
        /* <DEDUP_REMOVED lines=17> */
.L_x_6359:
        /* <DEDUP_REMOVED lines=13> */
.L_x_6361:
[----:B------:R-:W-:Y:S05]  /*c940*/  BSYNC.RECONVERGENT B2 ;  /* 0x0000000000027941 */ /* 0x000fea0003800200 */
.L_x_6360:
        /* <DEDUP_REMOVED lines=61> */
.L_x_6358:
[----:B------:R-:W-:Y:S05]  /*cd20*/  BSYNC.RECONVERGENT B1 ;  /* 0x0000000000017941 */ /* 0x000fea0003800200 */
.L_x_6357:
        /* <DEDUP_REMOVED lines=10> */
.L_x_6356:
        /* <DEDUP_REMOVED lines=17> */
.L_x_6365:
        /* <DEDUP_REMOVED lines=13> */
.L_x_6367:
[----:B------:R-:W-:Y:S05]  /*cfb0*/  BSYNC.RECONVERGENT B2 ;  /* 0x0000000000027941 */ /* 0x000fea0003800200 */
.L_x_6366:
        /* <DEDUP_REMOVED lines=61> */
.L_x_6364:
[----:B------:R-:W-:Y:S05]  /*d390*/  BSYNC.RECONVERGENT B1 ;  /* 0x0000000000017941 */ /* 0x000fea0003800200 */
.L_x_6363:
        /* <DEDUP_REMOVED lines=9> */
.L_x_6362:
        /* <DEDUP_REMOVED lines=17> */
.L_x_6371:
        /* <DEDUP_REMOVED lines=13> */
.L_x_6373:
[----:B------:R-:W-:Y:S05]  /*d610*/  BSYNC.RECONVERGENT B2 ;  /* 0x0000000000027941 */ /* 0x000fea0003800200 */
.L_x_6372:
        /* <DEDUP_REMOVED lines=58> */
[----:B------:R-:W-:Y:S02]  /*d9c0*/  LOP3.LUT R81, R91, R122, R125, 0x96, !PT ;  /* 0x0000007a5b517212 */ /* 0x000fe400078e967d */
[----:B------:R-:W-:Y:S01]  /*d9d0*/  MOV R91, R108 ;  /* 0x0000006c005b7202 */ /* 0x000fe20000000f00 */
[----:B------:R-:W-:-:S07]  /*d9e0*/  IMAD.MOV.U32 R108, RZ, RZ, R124 ;  /* 0x000000ffff6c7224 */ /* 0x000fce00078e007c */
.L_x_6370:
[----:B------:R-:W-:Y:S05]  /*d9f0*/  BSYNC.RECONVERGENT B1 ;  /* 0x0000000000017941 */ /* 0x000fea0003800200 */
.L_x_6369:
[----:B------:R-:W-:Y:S01]  /*da00*/  I2FP.F32.U32 R82, R91 ;  /* 0x0000005b00527245 */ /* 0x000fe20000201000 */
[----:B------:R-:W-:Y:S01]  /*da10*/  IMAD.MOV.U32 R109, RZ, RZ, 0x2f800000 ;  /* 0x2f800000ff6d7424 */ /* 0x000fe200078e00ff */
[----:B-----5:R-:W-:-:S03]  /*da20*/  PRMT R91, R6, 0x7632, R91 ;  /* 0x00007632065b7816 */ /* 0x020fc6000000005b */
[----:B------:R-:W-:Y:S01]  /*da30*/  FFMA.FTZ R82, R82, R109, 1.1641532182693481445e-10 ;  /* 0x2f00000052527423 */ /* 0x000fe2000001006d */
[----:B------:R-:W-:-:S04]  /*da40*/  SHF.L.U32 R91, R91, 0x10, RZ ;  /* 0x000000105b5b7819 */ /* 0x000fc800000006ff */
[----:B------:R-:W-:Y:S01]  /*da50*/  FSETP.GTU.FTZ.AND P2, PT, R82, UR7, PT ;  /* 0x0000000752007c0b */ /* 0x000fe2000bf5c000 */
[----:B------:R-:W-:-:S04]  /*da60*/  FMUL.FTZ R91, R91, UR13 ;  /* 0x0000000d5b5b7c20 */ /* 0x000fc80008410000 */
[----:B------:R-:W-:Y:S01]  /*da70*/  FMUL.FTZ R109, R91, UR12 ;  /* 0x0000000c5b6d7c20 */ /* 0x000fe20008410000 */
[----:B------:R-:W-:-:S04]  /*da80*/  SEL R91, RZ, 0x1, P2 ;  /* 0x00000001ff5b7807 */ /* 0x000fc80001000000 */
[----:B------:R-:W-:-:S07]  /*da90*/  FSEL R109, R109, RZ, !P2 ;  /* 0x000000ff6d6d7208 */ /* 0x000fce0005000000 */
.L_x_6368:
        /* <DEDUP_REMOVED lines=17> */
.L_x_6377:
        /* <DEDUP_REMOVED lines=13> */
.L_x_6379:
[----:B------:R-:W-:Y:S05]  /*dc80*/  BSYNC.RECONVERGENT B2 ;  /* 0x0000000000027941 */ /* 0x000fea0003800200 */
.L_x_6378:
        /* <DEDUP_REMOVED lines=58> */
[----:B------:R-:W-:Y:S02]  /*e030*/  MOV R86, R160 ;  /* 0x000000a000567202 */ /* 0x000fe40000000f00 */
[----:B------:R-:W-:Y:S02]  /*e040*/  LOP3.LUT R81, R123, R122, R125, 0x96, !PT ;  /* 0x0000007a7b517212 */ /* 0x000fe400078e967d */
[----:B------:R-:W-:-:S07]  /*e050*/  MOV R108, R124 ;  /* 0x0000007c006c7202 */ /* 0x000fce0000000f00 */
.L_x_6376:
[----:B------:R-:W-:Y:S05]  /*e060*/  BSYNC.RECONVERGENT B1 ;  /* 0x0000000000017941 */ /* 0x000fea0003800200 */
.L_x_6375:
        /* <DEDUP_REMOVED lines=9> */
.L_x_6374:
        /* <DEDUP_REMOVED lines=17> */
.L_x_6383:
        /* <DEDUP_REMOVED lines=13> */
.L_x_6385:
[----:B------:R-:W-:Y:S05]  /*e2e0*/  BSYNC.RECONVERGENT B2 ;  /* 0x0000000000027941 */ /* 0x000fea0003800200 */
.L_x_6384:
        /* <DEDUP_REMOVED lines=61> */
.L_x_6382:
[----:B------:R-:W-:Y:S05]  /*e6c0*/  BSYNC.RECONVERGENT B1 ;  /* 0x0000000000017941 */ /* 0x000fea0003800200 */
.L_x_6381:
[----:B-----5:R-:W-:Y:S01]  /*e6d0*/  PRMT R106, R7, 0x7632, R106 ;  /* 0x00007632076a7816 */ /* 0x020fe2000000006a */
[----:B------:R-:W-:Y:S01]  /*e6e0*/  IMAD.MOV.U32 R116, RZ, RZ, 0x2f800000 ;  /* 0x2f800000ff747424 */ /* 0x000fe200078e00ff */
[----:B------:R-:W-:Y:S02]  /*e6f0*/  I2FP.F32.U32 R93, R93 ;  /* 0x0000005d005d7245 */ /* 0x000fe40000201000 */
[----:B------:R-:W-:-:S03]  /*e700*/  SHF.L.U32 R106, R106, 0x10, RZ ;  /* 0x000000106a6a7819 */ /* 0x000fc600000006ff */
[----:B------:R-:W-:Y:S02]  /*e710*/  FFMA.FTZ R93, R93, R116, 1.1641532182693481445e-10 ;  /* 0x2f0000005d5d7423 */ /* 0x000fe40000010074 */
[----:B------:R-:W-:-:S03]  /*e720*/  FMUL.FTZ R106, R106, UR13 ;  /* 0x0000000d6a6a7c20 */ /* 0x000fc60008410000 */
[----:B------:R-:W-:Y:S01]  /*e730*/  FSETP.GTU.FTZ.AND P2, PT, R93, UR7, PT ;  /* 0x000000075d007c0b */ /* 0x000fe2000bf5c000 */
[----:B------:R-:W-:-:S03]  /*e740*/  FMUL.FTZ R106, R106, UR12 ;  /* 0x0000000c6a6a7c20 */ /* 0x000fc60008410000 */
[----:B------:R-:W-:Y:S02]  /*e750*/  SEL R93, RZ, 0x1, P2 ;  /* 0x00000001ff5d7807 */ /* 0x000fe40001000000 */
[----:B------:R-:W-:-:S07]  /*e760*/  FSEL R125, R106, RZ, !P2 ;  /* 0x000000ff6a7d7208 */ /* 0x000fce0005000000 */
.L_x_6380:
[----:B------:R-:W-:Y:S02]  /*e770*/  F2FP.BF16.F32.PACK_AB R106, RZ, R125 ;  /* 0x0000007dff6a723e */ /* 0x000fe400000010ff */
[----:B------:R-:W-:Y:S02]  /*e780*/  PRMT R72, R72, 0x5410, R75 ;  /* 0x0000541048487816 */ /* 0x000fe4000000004b */
[----:B------:R-:W-:Y:S02]  /*e790*/  PRMT R74, R74, 0x5410, R104 ;  /* 0x000054104a4a7816 */ /* 0x000fe40000000068 */
[----:B------:R-:W-:Y:S02]  /*e7a0*/  PRMT R73, R73, 0x5410, R100 ;  /* 0x0000541049497816 */ /* 0x000fe40000000064 */
[----:B------:R-:W-:-:S07]  /*e7b0*/  PRMT R75, R118, 0x5410, R106 ;  /* 0x00005410764b7816 */ /* 0x000fce000000006a */
.L_x_6337:
        /* <DEDUP_REMOVED lines=25> */
.L_x_6386:
[----:B------:R-:W-:Y:S01]  /*e950*/  VIADD R98, R98, 0x100 ;  /* 0x0000010062627836 */ /* 0x000fe20000000000 */
[----:B------:R-:W-:-:S07]  /*e960*/  IADD3 R0, PT, PT, R0, 0x100, RZ ;  /* 0x0000010000007810 */ /* 0x000fce0007ffe0ff */
.L_x_6286:
[----:B------:R-:W-:Y:S05]  /*e970*/  BSYNC.RECONVERGENT B0 ;  /* 0x0000000000007941 */ /* 0x000fea0003800200 */
.L_x_6285:
        /* <DEDUP_REMOVED lines=9> */
.L_x_6389:
[----:B------:R-:W-:Y:S05]  /*ea10*/  BRA.U !UP0, `(.L_x_6390) ;  /* 0x0000003508d07547 */ /* 0x000fea000b800000 */
[----:B012---:R-:W0:Y:S02]  /*ea20*/  LDC.64 R72, c[0x0][0x3a0] ;  /* 0x0000e800ff487b82 */ /* 0x007e240000000a00 */
        /* <DEDUP_REMOVED lines=23> */
.L_x_6394:
        /* <DEDUP_REMOVED lines=13> */
.L_x_6396:
[----:B------:R-:W-:Y:S05]  /*ec70*/  BSYNC.RECONVERGENT B2 ;  /* 0x0000000000027941 */ /* 0x000fea0003800200 */
.L_x_6395:
        /* <DEDUP_REMOVED lines=58> */
[----:B------:R-:W-:-:S03]  /*f020*/  IMAD.MOV.U32 R106, RZ, RZ, R126 ;  /* 0x000000ffff6a7224 */ /* 0x000fc600078e007e */
[----:B------:R-:W-:Y:S02]  /*f030*/  LOP3.LUT R81, R85, R116, R127, 0x96, !PT ;  /* 0x0000007455517212 */ /* 0x000fe400078e967f */
[----:B------:R-:W-:-:S07]  /*f040*/  MOV R85, R100 ;  /* 0x0000006400557202 */ /* 0x000fce0000000f00 */
.L_x_6393:
[----:B------:R-:W-:Y:S05]  /*f050*/  BSYNC.RECONVERGENT B1 ;  /* 0x0000000000017941 */ /* 0x000fea0003800200 */
.L_x_6392:
[----:B------:R-:W-:Y:S01]  /*f060*/  I2FP.F32.U32 R82, R85 ;  /* 0x0000005500527245 */ /* 0x000fe20000201000 */
[----:B------:R-:W-:Y:S02]  /*f070*/  HFMA2 R85, -RZ, RZ, 0.1171875, 0 ;  /* 0x2f800000ff557431 */ /* 0x000fe400000001ff */
[----:B-----5:R-:W-:-:S04]  /*f080*/  IMAD.U32 R99, R4, 0x10000, RZ ;  /* 0x0001000004637824 */ /* 0x020fc800078e00ff */
[----:B------:R-:W-:-:S04]  /*f090*/  FMUL.FTZ R99, R99, UR13 ;  /* 0x0000000d63637c20 */ /* 0x000fc80008410000 */
[----:B------:R-:W-:Y:S01]  /*f0a0*/  FMUL.FTZ R99, R99, UR12 ;  /* 0x0000000c63637c20 */ /* 0x000fe20008410000 */
[----:B------:R-:W-:-:S05]  /*f0b0*/  FFMA.FTZ R82, R82, R85, 1.1641532182693481445e-10 ;  /* 0x2f00000052527423 */ /* 0x000fca0000010055 */
[----:B------:R-:W-:Y:S02]  /*f0c0*/  FSETP.GTU.FTZ.AND P4, PT, R82, UR7, PT ;  /* 0x0000000752007c0b */ /* 0x000fe4000bf9c000 */
[----:B------:R-:W-:Y:S02]  /*f0d0*/  SHF.L.U32 R82, R72, 0x10, RZ ;  /* 0x0000001048527819 */ /* 0x000fe400000006ff */
[----:B------:R-:W-:Y:S02]  /*f0e0*/  FSEL R99, R99, RZ, !P4 ;  /* 0x000000ff63637208 */ /* 0x000fe40006000000 */
[----:B------:R-:W-:-:S03]  /*f0f0*/  SEL R85, RZ, 0x1, P4 ;  /* 0x00000001ff557807 */ /* 0x000fc60002000000 */
[----:B------:R-:W-:-:S07]  /*f100*/  FADD.FTZ R99, R82, R99 ;  /* 0x0000006352637221 */ /* 0x000fce0000010000 */
.L_x_6391:
        /* <DEDUP_REMOVED lines=22> */
.L_x_6400:
        /* <DEDUP_REMOVED lines=13> */
.L_x_6402:
[----:B------:R-:W-:Y:S05]  /*f340*/  BSYNC.RECONVERGENT B2 ;  /* 0x0000000000027941 */ /* 0x000fea0003800200 */
.L_x_6401:
[----:B------:R-:W-:Y:S01]  /*f350*/  IMAD.WIDE.U32 R86, R112, -0x326172a9, RZ ;  /* 0xcd9e8d5770567825 */ /* 0x000fe200078e00ff */
[----:B------:R-:W-:-:S03]  /*f360*/  LOP3.LUT R126, R83, R81, R3, 0x96, !PT ;  /* 0x00000051537e7212 */ /* 0x000fc600078e9603 */
[----:B------:R-:W-:Y:S01]  /*f370*/  HFMA2 R82, -RZ, RZ, 0, 0 ;  /* 0x00000000ff527431 */ /* 0x000fe200000001ff */
[C---:B------:R-:W-:Y:S01]  /*f380*/  IADD3 R81, PT, PT, R2.reuse, -0x61c88647, RZ ;  /* 0x9e3779b902517810 */ /* 0x040fe20007ffe0ff */
        /* <DEDUP_REMOVED lines=46> */
[----:B------:R-:W-:Y:S02]  /*f670*/  VIADD R101, R3, 0x96a522ad ;  /* 0x96a522ad03657836 */ /* 0x000fe40000000000 */
[----:B------:R-:W-:-:S05]  /*f680*/  IMAD.WIDE.U32 R80, R80, -0x326172a9, RZ ;  /* 0xcd9e8d5750507825 */ /* 0x000fca00078e00ff */
        /* <DEDUP_REMOVED lines=8> */
.L_x_6399:
[----:B------:R-:W-:Y:S05]  /*f710*/  BSYNC.RECONVERGENT B1 ;  /* 0x0000000000017941 */ /* 0x000fea0003800200 */
.L_x_6398:
        /* <DEDUP_REMOVED lines=13> */
.L_x_6397:
        /* <DEDUP_REMOVED lines=21> */
.L_x_6406:
        /* <DEDUP_REMOVED lines=13> */
.L_x_6408:
[----:B------:R-:W-:Y:S05]  /*fa10*/  BSYNC.RECONVERGENT B2 ;  /* 0x0000000000027941 */ /* 0x000fea0003800200 */
.L_x_6407:
        /* <DEDUP_REMOVED lines=61> */
.L_x_6405:
[----:B------:R-:W-:Y:S05]  /*fdf0*/  BSYNC.RECONVERGENT B1 ;  /* 0x0000000000017941 */ /* 0x000fea0003800200 */
.L_x_6404:
        /* <DEDUP_REMOVED lines=11> */
.L_x_6403:
        /* <DEDUP_REMOVED lines=22> */
.L_x_6412:
        /* <DEDUP_REMOVED lines=13> */
.L_x_6414:
[----:B------:R-:W-:Y:S05]  /*100e0*/  BSYNC.RECONVERGENT B2 ;  /* 0x0000000000027941 */ /* 0x000fea0003800200 */
.L_x_6413:
        /* <DEDUP_REMOVED lines=61> */
.L_x_6411:
[----:B------:R-:W-:Y:S05]  /*104c0*/  BSYNC.RECONVERGENT B1 ;  /* 0x0000000000017941 */ /* 0x000fea0003800200 */
.L_x_6410:
        /* <DEDUP_REMOVED lines=13> */
.L_x_6409:
        /* <DEDUP_REMOVED lines=21> */
.L_x_6418:
        /* <DEDUP_REMOVED lines=13> */
.L_x_6420:
[----:B------:R-:W-:Y:S05]  /*107c0*/  BSYNC.RECONVERGENT B2 ;  /* 0x0000000000027941 */ /* 0x000fea0003800200 */
.L_x_6419:
        /* <DEDUP_REMOVED lines=59> */
[----:B------:R-:W-:Y:S01]  /*10b80*/  HFMA2 R116, -RZ, RZ, 0, 0 ;  /* 0x00000000ff747431 */ /* 0x000fe200000001ff */
[----:B------:R-:W-:-:S07]  /*10b90*/  MOV R118, R126 ;  /* 0x0000007e00767202 */ /* 0x000fce0000000f00 */
.L_x_6417:
[----:B------:R-:W-:Y:S05]  /*10ba0*/  BSYNC.RECONVERGENT B1 ;  /* 0x0000000000017941 */ /* 0x000fea0003800200 */
.L_x_6416:
        /* <DEDUP_REMOVED lines=11> */
.L_x_6415:
        /* <DEDUP_REMOVED lines=22> */
.L_x_6424:
        /* <DEDUP_REMOVED lines=13> */
.L_x_6426:
[----:B------:R-:W-:Y:S05]  /*10e90*/  BSYNC.RECONVERGENT B2 ;  /* 0x0000000000027941 */ /* 0x000fea0003800200 */
.L_x_6425:
        /* <DEDUP_REMOVED lines=61> */
.L_x_6423:
[----:B------:R-:W-:Y:S05]  /*11270*/  BSYNC.RECONVERGENT B1 ;  /* 0x0000000000017941 */ /* 0x000fea0003800200 */
.L_x_6422:
        /* <DEDUP_REMOVED lines=13> */
.L_x_6421:
        /* <DEDUP_REMOVED lines=21> */
.L_x_6430:
        /* <DEDUP_REMOVED lines=13> */
.L_x_6432:
[----:B------:R-:W-:Y:S05]  /*11570*/  BSYNC.RECONVERGENT B2 ;  /* 0x0000000000027941 */ /* 0x000fea0003800200 */
.L_x_6431:
        /* <DEDUP_REMOVED lines=52> */
[----:B------:R-:W-:Y:S01]  /*118c0*/  IMAD.MOV.U32 R92, RZ, RZ, R108 ;  /* 0x000000ffff5c7224 */ /* 0x000fe200078e006c */
[----:B------:R-:W-:Y:S01]  /*118d0*/  LOP3.LUT R129, R129, R160, R81, 0x96, !PT ;  /* 0x000000a081817212 */ /* 0x000fe200078e9651 */
[----:B------:R-:W-:-:S04]  /*118e0*/  IMAD.WIDE.U32 R160, R161, -0x326172a9, RZ ;  /* 0xcd9e8d57a1a07825 */ /* 0x000fc800078e00ff */
[----:B------:R-:W-:Y:S02]  /*118f0*/  VIADD R81, R2, 0x8ff34781 ;  /* 0x8ff3478102517836 */ /* 0x000fe40000000000 */
[----:B------:R-:W-:-:S03]  /*11900*/  IMAD.WIDE.U32 R128, R129, -0x2daee0ad, RZ ;  /* 0xd2511f5381807825 */ /* 0x000fc600078e00ff */
[----:B------:R-:W-:Y:S01]  /*11910*/  LOP3.LUT R80, R81, R80, R161, 0x96, !PT ;  /* 0x0000005051507212 */ /* 0x000fe200078e96a1 */
[----:B------:R-:W-:Y:S01]  /*11920*/  IMAD.MOV.U32 R86, RZ, RZ, R160 ;  /* 0x000000ffff567224 */ /* 0x000fe200078e00a0 */
[----:B------:R-:W-:Y:S02]  /*11930*/  LOP3.LUT R81, R127, R126, R129, 0x96, !PT ;  /* 0x0000007e7f517212 */ /* 0x000fe400078e9681 */
[----:B------:R-:W-:-:S07]  /*11940*/  MOV R118, R128 ;  /* 0x0000008000767202 */ /* 0x000fce0000000f00 */
.L_x_6429:
[----:B------:R-:W-:Y:S05]  /*11950*/  BSYNC.RECONVERGENT B1 ;  /* 0x0000000000017941 */ /* 0x000fea0003800200 */
.L_x_6428:
        /* <DEDUP_REMOVED lines=11> */
.L_x_6427:
        /* <DEDUP_REMOVED lines=22> */
.L_x_6436:
        /* <DEDUP_REMOVED lines=13> */
.L_x_6438:
[----:B------:R-:W-:Y:S05]  /*11c40*/  BSYNC.RECONVERGENT B2 ;  /* 0x0000000000027941 */ /* 0x000fea0003800200 */
.L_x_6437:
        /* <DEDUP_REMOVED lines=61> */
.L_x_6435:
[----:B------:R-:W-:Y:S05]  /*12020*/  BSYNC.RECONVERGENT B1 ;  /* 0x0000000000017941 */ /* 0x000fea0003800200 */
.L_x_6434:
        /* <DEDUP_REMOVED lines=13> */
.L_x_6433:
[----:B------:R-:W-:Y:S02]  /*12100*/  F2FP.BF16.F32.PACK_AB R75, RZ, R129 ;  /* 0x00000081ff4b723e */ /* 0x000fe400000010ff */
[----:B------:R-:W-:Y:S02]  /*12110*/  PRMT R74, R106, 0x5410, R74 ;  /* 0x000054106a4a7816 */ /* 0x000fe4000000004a */
[----:B------:R-:W-:Y:S02]  /*12120*/  PRMT R73, R104, 0x5410, R73 ;  /* 0x0000541068497816 */ /* 0x000fe40000000049 */
[----:B------:R-:W-:Y:S02]  /*12130*/  PRMT R72, R100, 0x5410, R72 ;  /* 0x0000541064487816 */ /* 0x000fe40000000048 */
[----:B------:R-:W-:Y:S01]  /*12140*/  PRMT R75, R120, 0x5410, R75 ;  /* 0x00005410784b7816 */ /* 0x000fe2000000004b */
[----:B------:R-:W-:Y:S06]  /*12150*/  BRA `(.L_x_6439) ;  /* 0x0000003000ec7947 */ /* 0x000fec0003800000 */
.L_x_6390:
        /* <DEDUP_REMOVED lines=20> */
.L_x_6443:
        /* <DEDUP_REMOVED lines=13> */
.L_x_6445:
[----:B------:R-:W-:Y:S05]  /*12370*/  BSYNC.RECONVERGENT B2 ;  /* 0x0000000000027941 */ /* 0x000fea0003800200 */
.L_x_6444:
        /* <DEDUP_REMOVED lines=61> */
.L_x_6442:
[----:B------:R-:W-:Y:S05]  /*12750*/  BSYNC.RECONVERGENT B1 ;  /* 0x0000000000017941 */ /* 0x000fea0003800200 */
.L_x_6441:
        /* <DEDUP_REMOVED lines=9> */
.L_x_6440:
        /* <DEDUP_REMOVED lines=17> */
.L_x_6449:
        /* <DEDUP_REMOVED lines=13> */
.L_x_6451:
[----:B------:R-:W-:Y:S05]  /*129d0*/  BSYNC.RECONVERGENT B2 ;  /* 0x0000000000027941 */ /* 0x000fea0003800200 */
.L_x_6450:
        /* <DEDUP_REMOVED lines=51> */
[----:B------:R-:W-:-:S03]  /*12d10*/  IMAD.WIDE.U32 R86, R87, -0x326172a9, RZ ;  /* 0xcd9e8d5757567825 */ /* 0x000fc600078e00ff */
[----:B------:R-:W-:Y:S01]  /*12d20*/  LOP3.LUT R100, R73, R100, R81, 0x96, !PT ;  /* 0x0000006449647212 */ /* 0x000fe200078e9651 */
[----:B------:R-:W-:Y:S01]  /*12d30*/  VIADD R81, R3, 0x96a522ad ;  /* 0x96a522ad03517836 */ /* 0x000fe20000000000 */
[----:B------:R-:W-:-:S03]  /*12d40*/  IADD3 R73, PT, PT, R2, -0x700cb87f, RZ ;  /* 0x8ff3478102497810 */ /* 0x000fc60007ffe0ff */
[----:B------:R-:W-:Y:S01]  /*12d50*/  IMAD.WIDE.U32 R100, R100, -0x2daee0ad, RZ ;  /* 0xd2511f5364647825 */ /* 0x000fe200078e00ff */
[----:B------:R-:W-:-:S03]  /*12d60*/  LOP3.LUT R80, R73, R80, R87, 0x96, !PT ;  /* 0x0000005049507212 */ /* 0x000fc600078e9657 */
[----:B------:R-:W-:Y:S01]  /*12d70*/  IMAD.MOV.U32 R108, RZ, RZ, R100 ;  /* 0x000000ffff6c7224 */ /* 0x000fe200078e0064 */
[----:B------:R-:W-:Y:S01]  /*12d80*/  LOP3.LUT R81, R81, R74, R101, 0x96, !PT ;  /* 0x0000004a51517212 */ /* 0x000fe200078e9665 */
[----:B------:R-:W-:-:S07]  /*12d90*/  HFMA2 R74, -RZ, RZ, 0, 0 ;  /* 0x00000000ff4a7431 */ /* 0x000fce00000001ff */
.L_x_6448:
[----:B------:R-:W-:Y:S05]  /*12da0*/  BSYNC.RECONVERGENT B1 ;  /* 0x0000000000017941 */ /* 0x000fea0003800200 */
.L_x_6447:
[----:B------:R-:W-:Y:S01]  /*12db0*/  I2FP.F32.U32 R73, R75 ;  /* 0x0000004b00497245 */ /* 0x000fe20000201000 */
[----:B------:R-:W-:Y:S01]  /*12dc0*/  IMAD.MOV.U32 R82, RZ, RZ, 0x2f800000 ;  /* 0x2f800000ff527424 */ /* 0x000fe200078e00ff */
[----:B-----5:R-:W-:-:S03]  /*12dd0*/  PRMT R75, R4, 0x7632, R75 ;  /* 0x00007632044b7816 */ /* 0x020fc6000000004b */
[----:B------:R-:W-:Y:S01]  /*12de0*/  FFMA.FTZ R73, R73, R82, 1.1641532182693481445e-10 ;  /* 0x2f00000049497423 */ /* 0x000fe20000010052 */
[----:B------:R-:W-:-:S04]  /*12df0*/  SHF.L.U32 R75, R75, 0x10, RZ ;  /* 0x000000104b4b7819 */ /* 0x000fc800000006ff */
[----:B------:R-:W-:Y:S01]  /*12e00*/  FSETP.GTU.FTZ.AND P3, PT, R73, UR7, PT ;  /* 0x0000000749007c0b */ /* 0x000fe2000bf7c000 */
[----:B------:R-:W-:-:S03]  /*12e10*/  FMUL.FTZ R75, R75, UR13 ;  /* 0x0000000d4b4b7c20 */ /* 0x000fc60008410000 */
[----:B------:R-:W-:Y:S01]  /*12e20*/  SEL R87, RZ, 0x1, P3 ;  /* 0x00000001ff577807 */ /* 0x000fe20001800000 */
[----:B------:R-:W-:-:S05]  /*12e30*/  FMUL.FTZ R75, R75, UR12 ;  /* 0x0000000c4b4b7c20 */ /* 0x000fca0008410000 */
[----:B------:R-:W-:-:S07]  /*12e40*/  FSEL R101, R75, RZ, !P3 ;  /* 0x000000ff4b657208 */ /* 0x000fce0005800000 */
.L_x_6446:
        /* <DEDUP_REMOVED lines=17> */
.L_x_6455:
        /* <DEDUP_REMOVED lines=13> */
.L_x_6457:
[----:B------:R-:W-:Y:S05]  /*13030*/  BSYNC.RECONVERGENT B2 ;  /* 0x0000000000027941 */ /* 0x000fea0003800200 */
.L_x_6456:
        /* <DEDUP_REMOVED lines=57> */
[----:B------:R-:W-:-:S05]  /*133d0*/  VIADD R73, R3, 0x96a522ad ;  /* 0x96a522ad03497836 */ /* 0x000fca0000000000 */
[----:B------:R-:W-:Y:S01]  /*133e0*/  LOP3.LUT R81, R73, R116, R127, 0x96, !PT ;  /* 0x0000007449517212 */ /* 0x000fe200078e967f */
[----:B------:R-:W-:Y:S01]  /*133f0*/  IMAD.MOV.U32 R73, RZ, RZ, R108 ;  /* 0x000000ffff497224 */ /* 0x000fe200078e006c */
[----:B------:R-:W-:-:S07]  /*13400*/  MOV R108, R126 ;  /* 0x0000007e006c7202 */ /* 0x000fce0000000f00 */
.L_x_6454:
[----:B------:R-:W-:Y:S05]  /*13410*/  BSYNC.RECONVERGENT B1 ;  /* 0x0000000000017941 */ /* 0x000fea0003800200 */
.L_x_6453:
        /* <DEDUP_REMOVED lines=9> */
.L_x_6452:
        /* <DEDUP_REMOVED lines=17> */
.L_x_6461:
        /* <DEDUP_REMOVED lines=13> */
.L_x_6463:
[----:B------:R-:W-:Y:S05]  /*13690*/  BSYNC.RECONVERGENT B2 ;  /* 0x0000000000027941 */ /* 0x000fea0003800200 */
.L_x_6462:
        /* <DEDUP_REMOVED lines=61> */
.L_x_6460:
[----:B------:R-:W-:Y:S05]  /*13a70*/  BSYNC.RECONVERGENT B1 ;  /* 0x0000000000017941 */ /* 0x000fea0003800200 */
.L_x_6459:
        /* <DEDUP_REMOVED lines=10> */
.L_x_6458:
        /* <DEDUP_REMOVED lines=17> */
.L_x_6467:
        /* <DEDUP_REMOVED lines=13> */
.L_x_6469:
[----:B------:R-:W-:Y:S05]  /*13d00*/  BSYNC.RECONVERGENT B2 ;  /* 0x0000000000027941 */ /* 0x000fea0003800200 */
.L_x_6468:
        /* <DEDUP_REMOVED lines=10> */
[----:B------:R-:W-:Y:S01]  /*13db0*/  IMAD.WIDE.U32 R80, R81, -0x2daee0ad, RZ ;  /* 0xd2511f5351507825 */ /* 0x000fe200078e00ff */
[----:B------:R-:W-:-:S03]  /*13dc0*/  IADD3 R127, PT, PT, R3, 0x76cf5d0a, RZ ;  /* 0x76cf5d0a037f7810 */ /* 0x000fc60007ffe0ff */
        /* <DEDUP_REMOVED lines=49> */
.L_x_6466:
[----:B------:R-:W-:Y:S05]  /*140e0*/  BSYNC.RECONVERGENT B1 ;  /* 0x0000000000017941 */ /* 0x000fea0003800200 */
.L_x_6465:
        /* <DEDUP_REMOVED lines=9> */
.L_x_6464:
        /* <DEDUP_REMOVED lines=17> */
.L_x_6473:
        /* <DEDUP_REMOVED lines=13> */
.L_x_6475:
[----:B------:R-:W-:Y:S05]  /*14360*/  BSYNC.RECONVERGENT B2 ;  /* 0x0000000000027941 */ /* 0x000fea0003800200 */
.L_x_6474:
        /* <DEDUP_REMOVED lines=61> */
.L_x_6472:
[----:B------:R-:W-:Y:S05]  /*14740*/  BSYNC.RECONVERGENT B1 ;  /* 0x0000000000017941 */ /* 0x000fea0003800200 */
.L_x_6471:
        /* <DEDUP_REMOVED lines=10> */
.L_x_6470:
        /* <DEDUP_REMOVED lines=17> */
.L_x_6479:
        /* <DEDUP_REMOVED lines=13> */
.L_x_6481:
[----:B------:R-:W-:Y:S05]  /*149d0*/  BSYNC.RECONVERGENT B2 ;  /* 0x0000000000027941 */ /* 0x000fea0003800200 */
.L_x_6480:
        /* <DEDUP_REMOVED lines=61> */
.L_x_6478:
[----:B------:R-:W-:Y:S05]  /*14db0*/  BSYNC.RECONVERGENT B1 ;  /* 0x0000000000017941 */ /* 0x000fea0003800200 */
.L_x_6477:
        /* <DEDUP_REMOVED lines=9> */
.L_x_6476:
        /* <DEDUP_REMOVED lines=17> */
.L_x_6485:
        /* <DEDUP_REMOVED lines=13> */
.L_x_6487:
[----:B------:R-:W-:Y:S05]  /*15030*/  BSYNC.RECONVERGENT B2 ;  /* 0x0000000000027941 */ /* 0x000fea0003800200 */
.L_x_6486:
        /* <DEDUP_REMOVED lines=61> */
.L_x_6484:
[----:B------:R-:W-:Y:S05]  /*15410*/  BSYNC.RECONVERGENT B1 ;  /* 0x0000000000017941 */ /* 0x000fea0003800200 */
.L_x_6483:
        /* <DEDUP_REMOVED lines=10> */
.L_x_6482:
[----:B------:R-:W-:Y:S02]  /*154c0*/  F2FP.BF16.F32.PACK_AB R106, RZ, R129 ;  /* 0x00000081ff6a723e */ /* 0x000fe400000010ff */
[----:B------:R-:W-:Y:S02]  /*154d0*/  PRMT R72, R72, 0x5410, R75 ;  /* 0x0000541048487816 */ /* 0x000fe4000000004b */
[----:B------:R-:W-:Y:S02]  /*154e0*/  PRMT R74, R74, 0x5410, R104 ;  /* 0x000054104a4a7816 */ /* 0x000fe40000000068 */
[----:B------:R-:W-:Y:S02]  /*154f0*/  PRMT R73, R73, 0x5410, R100 ;  /* 0x0000541049497816 */ /* 0x000fe40000000064 */
[----:B------:R-:W-:-:S07]  /*15500*/  PRMT R75, R118, 0x5410, R106 ;  /* 0x00005410764b7816 */ /* 0x000fce000000006a */
.L_x_6439:
        /* <DEDUP_REMOVED lines=25> */
.L_x_6488:
[----:B------:R-:W-:Y:S01]  /*156a0*/  VIADD R98, R98, 0x100 ;  /* 0x0000010062627836 */ /* 0x000fe20000000000 */
[----:B------:R-:W-:-:S07]  /*156b0*/  IADD3 R0, PT, PT, R0, 0x100, RZ ;  /* 0x0000010000007810 */ /* 0x000fce0007ffe0ff */
.L_x_6388:
[----:B------:R-:W-:Y:S05]  /*156c0*/  BSYNC.RECONVERGENT B0 ;  /* 0x0000000000007941 */ /* 0x000fea0003800200 */
.L_x_6387:
        /* <DEDUP_REMOVED lines=9> */
.L_x_6491:
        /* <DEDUP_REMOVED lines=25> */
.L_x_6496:
        /* <DEDUP_REMOVED lines=13> */
.L_x_6498:
[----:B------:R-:W-:Y:S05]  /*159c0*/  BSYNC.RECONVERGENT B2 ;  /* 0x0000000000027941 */ /* 0x000fea0003800200 */
.L_x_6497:
        /* <DEDUP_REMOVED lines=61> */
.L_x_6495:
[----:B------:R-:W-:Y:S05]  /*15da0*/  BSYNC.RECONVERGENT B1 ;  /* 0x0000000000017941 */ /* 0x000fea0003800200 */
.L_x_6494:
        /* <DEDUP_REMOVED lines=11> */
.L_x_6493:
        /* <DEDUP_REMOVED lines=22> */
.L_x_6502:
        /* <DEDUP_REMOVED lines=13> */
.L_x_6504:
[----:B------:R-:W-:Y:S05]  /*16090*/  BSYNC.RECONVERGENT B2 ;  /* 0x0000000000027941 */ /* 0x000fea0003800200 */
.L_x_6503:
        /* <DEDUP_REMOVED lines=48> */
[C---:B------:R-:W-:Y:S01]  /*163a0*/  IADD3 R133, PT, PT, R3.reuse, -0x24c28bd8, RZ ;  /* 0xdb3d742803857810 */ /* 0x040fe20007ffe0ff */
[----:B------:R-:W-:Y:S02]  /*163b0*/  VIADD R143, R3, 0x96a522ad ;  /* 0x96a522ad038f7836 */ /* 0x000fe40000000000 */
[----:B------:R-:W-:Y:S01]  /*163c0*/  IMAD.WIDE.U32 R80, R80, -0x326172a9, RZ ;  /* 0xcd9e8d5750507825 */ /* 0x000fe200078e00ff */
[----:B------:R-:W-:-:S04]  /*163d0*/  LOP3.LUT R133, R133, R132, R145, 0x96, !PT ;  /* 0x0000008485857212 */ /* 0x000fc800078e9691 */
[----:B------:R-:W-:Y:S01]  /*163e0*/  LOP3.LUT R132, R87, R142, R81, 0x96, !PT ;  /* 0x0000008e57847212 */ /* 0x000fe200078e9651 */
[----:B------:R-:W-:Y:S01]  /*163f0*/  IMAD.WIDE.U32 R86, R133, -0x326172a9, RZ ;  /* 0xcd9e8d5785567825 */ /* 0x000fe200078e00ff */
[----:B------:R-:W-:-:S03]  /*16400*/  IADD3 R81, PT, PT, R2, -0x700cb87f, RZ ;  /* 0x8ff3478102517810 */ /* 0x000fc60007ffe0ff */
[----:B------:R-:W-:Y:S01]  /*16410*/  IMAD.WIDE.U32 R132, R132, -0x2daee0ad, RZ ;  /* 0xd2511f5384847825 */ /* 0x000fe200078e00ff */
[----:B------:R-:W-:Y:S02]  /*16420*/  LOP3.LUT R80, R81, R80, R87, 0x96, !PT ;  /* 0x0000005051507212 */ /* 0x000fe400078e9657 */
[----:B------:R-:W-:Y:S02]  /*16430*/  MOV R87, R106 ;  /* 0x0000006a00577202 */ /* 0x000fe40000000f00 */
[----:B------:R-:W-:-:S07]  /*16440*/  LOP3.LUT R81, R143, R144, R133, 0x96, !PT ;  /* 0x000000908f517212 */ /* 0x000fce00078e9685 */
.L_x_6501:
[----:B------:R-:W-:Y:S05]  /*16450*/  BSYNC.RECONVERGENT B1 ;  /* 0x0000000000017941 */ /* 0x000fea0003800200 */
.L_x_6500:
[----:B------:R-:W-:Y:S01]  /*16460*/  HFMA2 R104, -RZ, RZ, 0.1171875, 0 ;  /* 0x2f800000ff687431 */ /* 0x000fe200000001ff */
[----:B-----5:R-:W-:Y:S02]  /*16470*/  PRMT R72, R4, 0x7632, R72 ;  /* 0x0000763204487816 */ /* 0x020fe40000000048 */
[----:B------:R-:W-:-:S03]  /*16480*/  I2FP.F32.U32 R87, R87 ;  /* 0x0000005700577245 */ /* 0x000fc60000201000 */
[C---:B------:R-:W-:Y:S01]  /*16490*/  IMAD.U32 R100, R72.reuse, 0x10000, RZ ;  /* 0x0001000048647824 */ /* 0x040fe200078e00ff */
[----:B------:R-:W-:Y:S01]  /*164a0*/  PRMT R72, R72, 0x7632, R72 ;  /* 0x0000763248487816 */ /* 0x000fe20000000048 */
[----:B------:R-:W-:Y:S02]  /*164b0*/  FFMA.FTZ R87, R87, R104, 1.1641532182693481445e-10 ;  /* 0x2f00000057577423 */ /* 0x000fe40000010068 */
[----:B------:R-:W-:Y:S01]  /*164c0*/  FMUL.FTZ R100, R100, UR13 ;  /* 0x0000000d64647c20 */ /* 0x000fe20008410000 */
[----:B------:R-:W-:-:S03]  /*164d0*/  SHF.L.U32 R133, R72, 0x10, RZ ;  /* 0x0000001048857819 */ /* 0x000fc600000006ff */
[----:B------:R-:W-:Y:S01]  /*164e0*/  FMUL.FTZ R100, R100, UR12 ;  /* 0x0000000c64647c20 */ /* 0x000fe20008410000 */
[----:B------:R-:W-:-:S04]  /*164f0*/  FSETP.GTU.FTZ.AND P5, PT, R87, UR7, PT ;  /* 0x0000000757007c0b */ /* 0x000fc8000bfbc000 */
[----:B------:R-:W-:Y:S02]  /*16500*/  FSEL R100, R100, RZ, !P5 ;  /* 0x000000ff64647208 */ /* 0x000fe40006800000 */
[----:B------:R-:W-:-:S03]  /*16510*/  SEL R87, RZ, 0x1, P5 ;  /* 0x00000001ff577807 */ /* 0x000fc60002800000 */
[----:B------:R-:W-:-:S07]  /*16520*/  FADD.FTZ R133, R133, R100 ;  /* 0x0000006485857221 */ /* 0x000fce0000010000 */
.L_x_6499:
[----:B------:R-:W-:Y:S01]  /*16530*/  F2FP.BF16.F32.PACK_AB R72, RZ, R133 ;  /* 0x00000085ff48723e */ /* 0x000fe200000010ff */
[----:B------:R-:W-:Y:S01]  /*16540*/  @!P4 IMAD.U32 R143, R73, 0x10000, RZ ;  /* 0x00010000498fc824 */ /* 0x000fe200078e00ff */
[----:B------:R-:W-:Y:S01]  /*16550*/  @!P4 MOV R100, R82 ;  /* 0x000000520064c202 */ /* 0x000fe20000000f00 */
[----:B------:R-:W-:Y:S01]  /*16560*/  @!P4 IMAD.MOV.U32 R106, RZ, RZ, R132 ;  /* 0x000000ffff6ac224 */ /* 0x000fe200078e0084 */
        /* <DEDUP_REMOVED lines=17> */
.L_x_6508:
        /* <DEDUP_REMOVED lines=13> */
.L_x_6510:
[----:B------:R-:W-:Y:S05]  /*16750*/  BSYNC.RECONVERGENT B2 ;  /* 0x0000000000027941 */ /* 0x000fea0003800200 */
.L_x_6509:
[----:B------:R-:W-:Y:S01]  /*16760*/  IMAD.WIDE.U32 R142, R112, -0x326172a9, RZ ;  /* 0xcd9e8d57708e7825 */ /* 0x000fe200078e00ff */
[----:B------:R-:W-:Y:S02]  /*16770*/  LOP3.LUT R146, R83, R81, R3, 0x96, !PT ;  /* 0x0000005153927212 */ /* 0x000fe400078e9603 */
[----:B------:R-:W-:Y:S01]  /*16780*/  IADD3 R81, PT, PT, R2, -0x61c88647, RZ ;  /* 0x9e3779b902517810 */ /* 0x000fe20007ffe0ff */
[----:B------:R-:W-:Y:S01]  /*16790*/  IMAD.MOV.U32 R100, RZ, RZ, RZ ;  /* 0x000000ffff647224 */ /* 0x000fe200078e00ff */
        /* <DEDUP_REMOVED lines=57> */
.L_x_6507:
[----:B------:R-:W-:Y:S05]  /*16b30*/  BSYNC.RECONVERGENT B1 ;  /* 0x0000000000017941 */ /* 0x000fea0003800200 */
.L_x_6506:
[----:B------:R-:W-:Y:S01]  /*16b40*/  HFMA2 R143, -RZ, RZ, 0.1171875, 0 ;  /* 0x2f800000ff8f7431 */ /* 0x000fe200000001ff */
[----:B------:R-:W-:Y:S01]  /*16b50*/  I2FP.F32.U32 R82, R88 ;  /* 0x0000005800527245 */ /* 0x000fe20000201000 */
[----:B-----5:R-:W-:-:S04]  /*16b60*/  IMAD.U32 R88, R5, 0x10000, RZ ;  /* 0x0001000005587824 */ /* 0x020fc800078e00ff */
[----:B------:R-:W-:Y:S01]  /*16b70*/  FMUL.FTZ R88, R88, UR13 ;  /* 0x0000000d58587c20 */ /* 0x000fe20008410000 */
[----:B------:R-:W-:-:S03]  /*16b80*/  FFMA.FTZ R82, R82, R143, 1.1641532182693481445e-10 ;  /* 0x2f00000052527423 */ /* 0x000fc6000001008f */
[----:B------:R-:W-:Y:S02]  /*16b90*/  FMUL.FTZ R88, R88, UR12 ;  /* 0x0000000c58587c20 */ /* 0x000fe40008410000 */
[----:B------:R-:W-:Y:S02]  /*16ba0*/  FSETP.GTU.FTZ.AND P5, PT, R82, UR7, PT ;  /* 0x0000000752007c0b */ /* 0x000fe4000bfbc000 */
[----:B------:R-:W-:Y:S02]  /*16bb0*/  SHF.L.U32 R82, R73, 0x10, RZ ;  /* 0x0000001049527819 */ /* 0x000fe400000006ff */
[----:B------:R-:W-:Y:S02]  /*16bc0*/  FSEL R143, R88, RZ, !P5 ;  /* 0x000000ff588f7208 */ /* 0x000fe40006800000 */
[----:B------:R-:W-:-:S03]  /*16bd0*/  SEL R88, RZ, 0x1, P5 ;  /* 0x00000001ff587807 */ /* 0x000fc60002800000 */
[----:B------:R-:W-:-:S07]  /*16be0*/  FADD.FTZ R143, R82, R143 ;  /* 0x0000008f528f7221 */ /* 0x000fce0000010000 */
.L_x_6505:
        /* <DEDUP_REMOVED lines=22> */
.L_x_6514:
        /* <DEDUP_REMOVED lines=13> */
.L_x_6516:
[----:B------:R-:W-:Y:S05]  /*16e20*/  BSYNC.RECONVERGENT B2 ;  /* 0x0000000000027941 */ /* 0x000fea0003800200 */
.L_x_6515:
        /* <DEDUP_REMOVED lines=61> */
.L_x_6513:
[----:B------:R-:W-:Y:S05]  /*17200*/  BSYNC.RECONVERGENT B1 ;  /* 0x0000000000017941 */ /* 0x000fea0003800200 */
.L_x_6512:
        /* <DEDUP_REMOVED lines=13> */
.L_x_6511:
        /* <DEDUP_REMOVED lines=21> */
.L_x_6520:
        /* <DEDUP_REMOVED lines=13> */
.L_x_6522:
[----:B------:R-:W-:Y:S05]  /*17500*/  BSYNC.RECONVERGENT B2 ;  /* 0x0000000000027941 */ /* 0x000fea0003800200 */
.L_x_6521:
        /* <DEDUP_REMOVED lines=61> */
.L_x_6519:
[----:B------:R-:W-:Y:S05]  /*178e0*/  BSYNC.RECONVERGENT B1 ;  /* 0x0000000000017941 */ /* 0x000fea0003800200 */
.L_x_6518:
        /* <DEDUP_REMOVED lines=11> */
.L_x_6517:
        /* <DEDUP_REMOVED lines=22> */
.L_x_6526:
        /* <DEDUP_REMOVED lines=13> */
.L_x_6528:
[----:B------:R-:W-:Y:S05]  /*17bd0*/  BSYNC.RECONVERGENT B2 ;  /* 0x0000000000027941 */ /* 0x000fea0003800200 */
.L_x_6527:
        /* <DEDUP_REMOVED lines=61> */
.L_x_6525:
[----:B------:R-:W-:Y:S05]  /*17fb0*/  BSYNC.RECONVERGENT B1 ;  /* 0x0000000000017941 */ /* 0x000fea0003800200 */
.L_x_6524:
        /* <DEDUP_REMOVED lines=13> */
.L_x_6523:
        /* <DEDUP_REMOVED lines=21> */
.L_x_6532:
        /* <DEDUP_REMOVED lines=13> */
.L_x_6534:
[----:B------:R-:W-:Y:S05]  /*182b0*/  BSYNC.RECONVERGENT B2 ;  /* 0x0000000000027941 */ /* 0x000fea0003800200 */
.L_x_6533:
        /* <DEDUP_REMOVED lines=61> */
.L_x_6531:
[----:B------:R-:W-:Y:S05]  /*18690*/  BSYNC.RECONVERGENT B1 ;  /* 0x0000000000017941 */ /* 0x000fea0003800200 */
.L_x_6530:
        /* <DEDUP_REMOVED lines=11> */
.L_x_6529:
        /* <DEDUP_REMOVED lines=22> */
.L_x_6538:
        /* <DEDUP_REMOVED lines=13> */
.L_x_6540:
[----:B------:R-:W-:Y:S05]  /*18980*/  BSYNC.RECONVERGENT B2 ;  /* 0x0000000000027941 */ /* 0x000fea0003800200 */
.L_x_6539:
        /* <DEDUP_REMOVED lines=61> */
.L_x_6537:
[----:B------:R-:W-:Y:S05]  /*18d60*/  BSYNC.RECONVERGENT B1 ;  /* 0x0000000000017941 */ /* 0x000fea0003800200 */
.L_x_6536:
        /* <DEDUP_REMOVED lines=13> */
.L_x_6535:
[----:B------:R-:W-:Y:S02]  /*18e40*/  F2FP.BF16.F32.PACK_AB R75, RZ, R157 ;  /* 0x0000009dff4b723e */ /* 0x000fe400000010ff */
[----:B------:R-:W-:Y:S02]  /*18e50*/  PRMT R74, R106, 0x5410, R74 ;  /* 0x000054106a4a7816 */ /* 0x000fe4000000004a */
[----:B------:R-:W-:Y:S02]  /*18e60*/  PRMT R73, R104, 0x5410, R73 ;  /* 0x0000541068497816 */ /* 0x000fe40000000049 */
[----:B------:R-:W-:Y:S02]  /*18e70*/  PRMT R72, R102, 0x5410, R72 ;  /* 0x0000541066487816 */ /* 0x000fe40000000048 */
[----:B------:R-:W-:Y:S01]  /*18e80*/  PRMT R75, R120, 0x5410, R75 ;  /* 0x00005410784b7816 */ /* 0x000fe2000000004b */
[----:B------:R-:W-:Y:S06]  /*18e90*/  BRA `(.L_x_6541) ;  /* 0x0000003000f07947 */ /* 0x000fec0003800000 */
.L_x_6492:
        /* <DEDUP_REMOVED lines=20> */
.L_x_6545:
        /* <DEDUP_REMOVED lines=13> */
.L_x_6547:
[----:B------:R-:W-:Y:S05]  /*190b0*/  BSYNC.RECONVERGENT B2 ;  /* 0x0000000000027941 */ /* 0x000fea0003800200 */
.L_x_6546:
        /* <DEDUP_REMOVED lines=55> */
[----:B------:R-:W-:Y:S01]  /*19430*/  IMAD.MOV.U32 R73, RZ, RZ, RZ ;  /* 0x000000ffff497224 */ /* 0x000fe200078e00ff */
[----:B------:R-:W-:Y:S01]  /*19440*/  MOV R86, R132 ;  /* 0x0000008400567202 */ /* 0x000fe20000000f00 */
[----:B------:R-:W-:-:S04]  /*19450*/  IMAD.WIDE.U32 R130, R130, -0x2daee0ad, RZ ;  /* 0xd2511f5382827825 */ /* 0x000fc800078e00ff */
[----:B------:R-:W-:Y:S01]  /*19460*/  IMAD.MOV.U32 R74, RZ, RZ, R130 ;  /* 0x000000ffff4a7224 */ /* 0x000fe200078e0082 */
[----:B------:R-:W-:Y:S02]  /*19470*/  LOP3.LUT R81, R81, R72, R131, 0x96, !PT ;  /* 0x0000004851517212 */ /* 0x000fe400078e9683 */
[----:B------:R-:W-:-:S07]  /*19480*/  MOV R72, R100 ;  /* 0x0000006400487202 */ /* 0x000fce0000000f00 */
.L_x_6544:
[----:B------:R-:W-:Y:S05]  /*19490*/  BSYNC.RECONVERGENT B1 ;  /* 0x0000000000017941 */ /* 0x000fea0003800200 */
.L_x_6543:
        /* <DEDUP_REMOVED lines=9> */
.L_x_6542:
        /* <DEDUP_REMOVED lines=17> */
.L_x_6551:
        /* <DEDUP_REMOVED lines=13> */
.L_x_6553:
[----:B------:R-:W-:Y:S05]  /*19710*/  BSYNC.RECONVERGENT B2 ;  /* 0x0000000000027941 */ /* 0x000fea0003800200 */
.L_x_6552:
        /* <DEDUP_REMOVED lines=41> */
[C---:B------:R-:W-:Y:S02]  /*199b0*/  VIADD R75, R2.reuse, 0x5384540f ;  /* 0x5384540f024b7836 */ /* 0x040fe40000000000 */
[----:B------:R-:W-:Y:S01]  /*199c0*/  IMAD.WIDE.U32 R132, R73, -0x2daee0ad, RZ ;  /* 0xd2511f5349847825 */ /* 0x000fe200078e00ff */
[----:B------:R-:W-:Y:S02]  /*199d0*/  IADD3 R73, PT, PT, R3, 0x1fd5c5a3, RZ ;  /* 0x1fd5c5a303497810 */ /* 0x000fe40007ffe0ff */
[----:B------:R-:W-:Y:S02]  /*199e0*/  LOP3.LUT R75, R75, R86, R143, 0x96, !PT ;  /* 0x000000564b4b7212 */ /* 0x000fe400078e968f */
[----:B------:R-:W-:Y:S02]  /*199f0*/  LOP3.LUT R80, R73, R80, R133, 0x96, !PT ;  /* 0x0000005049507212 */ /* 0x000fe400078e9685 */
[----:B------:R-:W-:Y:S01]  /*19a00*/  IADD3 R73, PT, PT, R2, -0xe443238, RZ ;  /* 0xf1bbcdc802497810 */ /* 0x000fe20007ffe0ff */
[----:B------:R-:W-:-:S04]  /*19a10*/  IMAD.WIDE.U32 R144, R75, -0x2daee0ad, RZ ;  /* 0xd2511f534b907825 */ /* 0x000fc800078e00ff */
[----:B------:R-:W-:Y:S02]  /*19a20*/  VIADD R75, R3, 0xdb3d7428 ;  /* 0xdb3d7428034b7836 */ /* 0x000fe40000000000 */
[----:B------:R-:W-:-:S03]  /*19a30*/  IMAD.WIDE.U32 R80, R80, -0x326172a9, RZ ;  /* 0xcd9e8d5750507825 */ /* 0x000fc600078e00ff */
[----:B------:R-:W-:Y:S02]  /*19a40*/  LOP3.LUT R75, R75, R132, R145, 0x96, !PT ;  /* 0x000000844b4b7212 */ /* 0x000fe400078e9691 */
[----:B------:R-:W-:Y:S02]  /*19a50*/  LOP3.LUT R73, R73, R142, R81, 0x96, !PT ;  /* 0x0000008e49497212 */ /* 0x000fe400078e9651 */
[----:B------:R-:W-:Y:S01]  /*19a60*/  IADD3 R81, PT, PT, R3, -0x695add53, RZ ;  /* 0x96a522ad03517810 */ /* 0x000fe20007ffe0ff */
[----:B------:R-:W-:-:S04]  /*19a70*/  IMAD.WIDE.U32 R86, R75, -0x326172a9, RZ ;  /* 0xcd9e8d574b567825 */ /* 0x000fc800078e00ff */
[----:B------:R-:W-:Y:S02]  /*19a80*/  VIADD R75, R2, 0x8ff34781 ;  /* 0x8ff34781024b7836 */ /* 0x000fe40000000000 */
[----:B------:R-:W-:-:S03]  /*19a90*/  IMAD.WIDE.U32 R132, R73, -0x2daee0ad, RZ ;  /* 0xd2511f5349847825 */ /* 0x000fc600078e00ff */
[----:B------:R-:W-:Y:S01]  /*19aa0*/  LOP3.LUT R80, R75, R80, R87, 0x96, !PT ;  /* 0x000000504b507212 */ /* 0x000fe200078e9657 */
[----:B------:R-:W-:Y:S01]  /*19ab0*/  IMAD.MOV.U32 R75, RZ, RZ, R74 ;  /* 0x000000ffff4b7224 */ /* 0x000fe200078e004a */
[----:B------:R-:W-:Y:S02]  /*19ac0*/  LOP3.LUT R81, R81, R144, R133, 0x96, !PT ;  /* 0x0000009051517212 */ /* 0x000fe400078e9685 */
[----:B------:R-:W-:-:S07]  /*19ad0*/  MOV R74, R132 ;  /* 0x00000084004a7202 */ /* 0x000fce0000000f00 */
.L_x_6550:
[----:B------:R-:W-:Y:S05]  /*19ae0*/  BSYNC.RECONVERGENT B1 ;  /* 0x0000000000017941 */ /* 0x000fea0003800200 */
.L_x_6549:
        /* <DEDUP_REMOVED lines=10> */
.L_x_6548:
        /* <DEDUP_REMOVED lines=17> */
.L_x_6557:
        /* <DEDUP_REMOVED lines=13> */
.L_x_6559:
[----:B------:R-:W-:Y:S05]  /*19d70*/  BSYNC.RECONVERGENT B2 ;  /* 0x0000000000027941 */ /* 0x000fea0003800200 */
.L_x_6558:
        /* <DEDUP_REMOVED lines=61> */
.L_x_6556:
[----:B------:R-:W-:Y:S05]  /*1a150*/  BSYNC.RECONVERGENT B1 ;  /* 0x0000000000017941 */ /* 0x000fea0003800200 */
.L_x_6555:
        /* <DEDUP_REMOVED lines=9> */
.L_x_6554:
        /* <DEDUP_REMOVED lines=17> */
.L_x_6563:
        /* <DEDUP_REMOVED lines=13> */
.L_x_6565:
[----:B------:R-:W-:Y:S05]  /*1a3d0*/  BSYNC.RECONVERGENT B2 ;  /* 0x0000000000027941 */ /* 0x000fea0003800200 */
.L_x_6564:
        /* <DEDUP_REMOVED lines=61> */
.L_x_6562:
[----:B------:R-:W-:Y:S05]  /*1a7b0*/  BSYNC.RECONVERGENT B1 ;  /* 0x0000000000017941 */ /* 0x000fea0003800200 */
.L_x_6561:
        /* <DEDUP_REMOVED lines=10> */
.L_x_6560:
        /* <DEDUP_REMOVED lines=17> */
.L_x_6569:
        /* <DEDUP_REMOVED lines=13> */
.L_x_6571:
[----:B------:R-:W-:Y:S05]  /*1aa40*/  BSYNC.RECONVERGENT B2 ;  /* 0x0000000000027941 */ /* 0x000fea0003800200 */
.L_x_6570:
[----:B------:R-:W-:Y:S01]  /*1aa50*/  IMAD.WIDE.U32 R146, R112, -0x326172a9, RZ ;  /* 0xcd9e8d5770927825 */ /* 0x000fe200078e00ff */
[----:B------:R-:W-:-:S03]  /*1aa60*/  LOP3.LUT R154, R83, R81, R3, 0x96, !PT ;  /* 0x00000051539a7212 */ /* 0x000fc600078e9603 */
[----:B------:R-:W-:Y:S01]  /*1aa70*/  HFMA2 R100, -RZ, RZ, 0, 0 ;  /* 0x00000000ff647431 */ /* 0x000fe200000001ff */
        /* <DEDUP_REMOVED lines=58> */
.L_x_6568:
[----:B------:R-:W-:Y:S05]  /*1ae20*/  BSYNC.RECONVERGENT B1 ;  /* 0x0000000000017941 */ /* 0x000fea0003800200 */
.L_x_6567:
        /* <DEDUP_REMOVED lines=9> */
.L_x_6566:
        /* <DEDUP_REMOVED lines=17> */
.L_x_6575:
        /* <DEDUP_REMOVED lines=13> */
.L_x_6577:
[----:B------:R-:W-:Y:S05]  /*1b0a0*/  BSYNC.RECONVERGENT B2 ;  /* 0x0000000000027941 */ /* 0x000fea0003800200 */
.L_x_6576:
        /* <DEDUP_REMOVED lines=61> */
.L_x_6574:
[----:B------:R-:W-:Y:S05]  /*1b480*/  BSYNC.RECONVERGENT B1 ;  /* 0x0000000000017941 */ /* 0x000fea0003800200 */
.L_x_6573:
        /* <DEDUP_REMOVED lines=10> */
.L_x_6572:
        /* <DEDUP_REMOVED lines=17> */
.L_x_6581:
        /* <DEDUP_REMOVED lines=13> */
.L_x_6583:
[----:B------:R-:W-:Y:S05]  /*1b710*/  BSYNC.RECONVERGENT B2 ;  /* 0x0000000000027941 */ /* 0x000fea0003800200 */
.L_x_6582:
        /* <DEDUP_REMOVED lines=61> */
.L_x_6580:
[----:B------:R-:W-:Y:S05]  /*1baf0*/  BSYNC.RECONVERGENT B1 ;  /* 0x0000000000017941 */ /* 0x000fea0003800200 */
.L_x_6579:
        /* <DEDUP_REMOVED lines=9> */
.L_x_6578:
        /* <DEDUP_REMOVED lines=17> */
.L_x_6587:
        /* <DEDUP_REMOVED lines=13> */
.L_x_6589:
[----:B------:R-:W-:Y:S05]  /*1bd70*/  BSYNC.RECONVERGENT B2 ;  /* 0x0000000000027941 */ /* 0x000fea0003800200 */
.L_x_6588:
        /* <DEDUP_REMOVED lines=61> */
.L_x_6586:
[----:B------:R-:W-:Y:S05]  /*1c150*/  BSYNC.RECONVERGENT B1 ;  /* 0x0000000000017941 */ /* 0x000fea0003800200 */
.L_x_6585:
        /* <DEDUP_REMOVED lines=10> */
.L_x_6584:
[----:B------:R-:W-:Y:S02]  /*1c200*/  F2FP.BF16.F32.PACK_AB R116, RZ, R157 ;  /* 0x0000009dff74723e */ /* 0x000fe400000010ff */
[----:B------:R-:W-:Y:S02]  /*1c210*/  MOV R100, R74 ;  /* 0x0000004a00647202 */ /* 0x000fe40000000f00 */
[----:B------:R-:W-:Y:S02]  /*1c220*/  PRMT R72, R72, 0x5410, R75 ;  /* 0x0000541048487816 */ /* 0x000fe4000000004b */
[----:B------:R-:W-:Y:S02]  /*1c230*/  PRMT R74, R104, 0x5410, R106 ;  /* 0x00005410684a7816 */ /* 0x000fe4000000006a */
[----:B------:R-:W-:Y:S02]  /*1c240*/  PRMT R73, R73, 0x5410, R102 ;  /* 0x0000541049497816 */ /* 0x000fe40000000066 */
[----:B------:R-:W-:-:S07]  /*1c250*/  PRMT R75, R108, 0x5410, R116 ;  /* 0x000054106c4b7816 */ /* 0x000fce0000000074 */
.L_x_6541:
        /* <DEDUP_REMOVED lines=24> */
.L_x_6490:
[----:B------:R-:W-:Y:S05]  /*1c3e0*/  BSYNC.RECONVERGENT B0 ;  /* 0x0000000000007941 */ /* 0x000fea0003800200 */
.L_x_6489:
        /* <DEDUP_REMOVED lines=14> */
[----:B01234-:R-:W-:-:S04]  /*1c4d0*/  FADD.FTZ R72, R95, R0 ;  /* 0x000000005f487221 */ /* 0x01ffc80000010000 */
        /* <DEDUP_REMOVED lines=120> */
.L_x_6591:
[----:B------:R-:W-:Y:S05]  /*1cc60*/  BSYNC.RECONVERGENT B0 ;  /* 0x0000000000007941 */ /* 0x000fea0003800200 */
.L_x_6590:
        /* <DEDUP_REMOVED lines=12> */
.L_x_6593:
[----:B------:R-:W-:Y:S05]  /*1cd30*/  BSYNC.RECONVERGENT B0 ;  /* 0x0000000000007941 */ /* 0x000fea0003800200 */
.L_x_6592:
        /* <DEDUP_REMOVED lines=75> */
[----:B------:R-:W0:Y:S01]  /*1d1f0*/  LDC.64 R158, c[0x0][0x428] ;  /* 0x00010a00ff9e7b82 */ /* 0x000e220000000a00 */
        /* <DEDUP_REMOVED lines=27> */
[----:B------:R-:W-:Y:S01]  /*1d3b0*/  F2FP.BF16.F32.PACK_AB R73, R94, R163 ;  /* 0x000000a35e49723e */ /* 0x000fe200000010ff */
[----:B------:R-:W-:Y:S01]  /*1d3c0*/  VIADD R161, R161, 0x100 ;  /* 0x00000100a1a17836 */ /* 0x000fe20000000000 */
[----:B------:R-:W-:-:S05]  /*1d3d0*/  F2FP.BF16.F32.PACK_AB R75, R98, R171 ;  /* 0x000000ab624b723e */ /* 0x000fca00000010ff */
[----:B------:R0:W-:Y:S02]  /*1d3e0*/  STG.E.128 desc[UR8][R158.64], R72 ;  /* 0x000000489e007986 */ /* 0x0001e4000c101d08 */
.L_x_6596:
[----:B------:R-:W-:Y:S05]  /*1d3f0*/  BSYNC.RECONVERGENT B0 ;  /* 0x0000000000007941 */ /* 0x000fea0003800200 */
.L_x_6595:
[----:B------:R-:W-:Y:S01]  /*1d400*/  ISETP.NE.AND P0, PT, R114, RZ, PT ;  /* 0x000000ff7200720c */ /* 0x000fe20003f05270 */
[----:B------:R-:W-:-:S12]  /*1d410*/  BSSY.RECONVERGENT B0, `(.L_x_6597) ;  /* 0x0000022000007945 */ /* 0x000fd80003800200 */
        /* <DEDUP_REMOVED lines=33> */
.L_x_6598:
[----:B------:R-:W-:Y:S05]  /*1d630*/  BSYNC.RECONVERGENT B0 ;  /* 0x0000000000007941 */ /* 0x000fea0003800200 */
.L_x_6597:
        /* <DEDUP_REMOVED lines=34> */
.L_x_6600:
[----:B------:R-:W-:Y:S05]  /*1d860*/  BSYNC.RECONVERGENT B0 ;  /* 0x0000000000007941 */ /* 0x000fea0003800200 */
.L_x_6599:
        /* <DEDUP_REMOVED lines=33> */
.L_x_6601:
[----:B------:R-:W-:Y:S05]  /*1da80*/  BSYNC.RECONVERGENT B0 ;  /* 0x0000000000007941 */ /* 0x000fea0003800200 */
.L_x_6594:
[----:B0123--:R-:W0:Y:S01]  /*1da90*/  LDC.64 R72, c[0x0][0x380] ;  /* 0x0000e000ff487b82 */ /* 0x00fe220000000a00 */
[----:B------:R-:W-:Y:S01]  /*1daa0*/  UPLOP3.LUT UP1, UPT, UPT, UPT, UP1, 0x40, 0x4 ;  /* 0x000000000004789c */ /* 0x000fe20003f2e810 */
[----:B0-----:R-:W-:-:S04]  /*1dab0*/  IADD3 R76, PT, PT, R76, R72, RZ ;  /* 0x000000484c4c7210 */ /* 0x001fc80007ffe0ff */
[----:B------:R-:W-:-:S13]  /*1dac0*/  ISETP.GE.AND P0, PT, R76, R73, PT ;  /* 0x000000494c00720c */ /* 0x000fda0003f06270 */
[----:B------:R-:W-:Y:S05]  /*1dad0*/  @!P0 BRA `(.L_x_6602) ;  /* 0xfffffe3000b88947 */ /* 0x000fea000383ffff */
[----:B------:R-:W-:Y:S05]  /*1dae0*/  EXIT ;  /* 0x000000000000794d */ /* 0x000fea0003800000 */
.L_x_6603:
        /* <DEDUP_REMOVED lines=9> */
.L_x_27502:


//--------------------- .text._ZN10layer_norm13ln_fwd_kernelINS_13Kernel_traitsIf13__nv_bfloat16S2_S2_fjLj8192ELj1ELj1ELj8ELj16ENS_18Kernel_traits_baseILj8192EfS2_S2_S2_fjLj256EEEEELb1ELb0ELb1ELb1EEEvNS_9FwdParamsE --------------------------
	.section	.text._ZN10layer_norm13ln_fwd_kernelINS_13Kernel_traitsIf13__nv_bfloat16S2_S2_fjLj8192ELj1ELj1ELj8ELj16ENS_18Kernel_traits_baseILj8192EfS2_S2_S2_fjLj256EEEEELb1ELb0ELb1ELb1EEEvNS_9FwdParamsE,"ax",@progbits
	.align	128
        .global         _ZN10layer_norm13ln_fwd_kernelINS_13Kernel_traitsIf13__nv_bfloat16S2_S2_fjLj8192ELj1ELj1ELj8ELj16ENS_18Kernel_traits_baseILj8192EfS2_S2_S2_fjLj256EEEEELb1ELb0ELb1ELb1EEEvNS_9FwdParamsE
        .type           _ZN10layer_norm13ln_fwd_kernelINS_13Kernel_traitsIf13__nv_bfloat16S2_S2_fjLj8192ELj1ELj1ELj8ELj16ENS_18Kernel_traits_baseILj8192EfS2_S2_S2_fjLj256EEEEELb1ELb0ELb1ELb1EEEvNS_9FwdParamsE,@function
        .size           _ZN10layer_norm13ln_fwd_kernelINS_13Kernel_traitsIf13__nv_bfloat16S2_S2_fjLj8192ELj1ELj1ELj8ELj16ENS_18Kernel_traits_baseILj8192EfS2_S2_S2_fjLj256EEEEELb1ELb0ELb1ELb1EEEvNS_9FwdParamsE,(.L_x_27503 - _ZN10layer_norm13ln_fwd_kernelINS_13Kernel_traitsIf13__nv_bfloat16S2_S2_fjLj8192ELj1ELj1ELj8ELj16ENS_18Kernel_traits_baseILj8192EfS2_S2_S2_fjLj256EEEEELb1ELb0ELb1ELb1EEEvNS_9FwdParamsE)
        .other          _ZN10layer_norm13ln_fwd_kernelINS_13Kernel_traitsIf13__nv_bfloat16S2_S2_fjLj8192ELj1ELj1ELj8ELj16ENS_18Kernel_traits_baseILj8192EfS2_S2_S2_fjLj256EEEEELb1ELb0ELb1ELb1EEEvNS_9FwdParamsE,@"STO_CUDA_ENTRY STV_DEFAULT"
_ZN10layer_norm13ln_fwd_kernelINS_13Kernel_traitsIf13__nv_bfloat16S2_S2_fjLj8192ELj1ELj1ELj8ELj16ENS_18Kernel_traits_baseILj8192EfS2_S2_S2_fjLj256EEEEELb1ELb0ELb1ELb1EEEvNS_9FwdParamsE:
.text._ZN10layer_norm13ln_fwd_kernelINS_13Kernel_traitsIf13__nv_bfloat16S2_S2_fjLj8192ELj1ELj1ELj8ELj16ENS_18Kernel_traits_baseILj8192EfS2_S2_S2_fjLj256EEEEELb1ELb0ELb1ELb1EEEvNS_9FwdParamsE:
[----:B------:R-:W-:Y:S01]  /*0000*/  LDC R1, c[0x0][0x37c] ;  /* 0x0000df00ff017b82 */ /* 0x000fe20000000800 */
[----:B------:R-:W0:Y:S07]  /*0010*/  LDCU.U8 UR4, c[0x0][0x464] ;  /* 0x00008c80ff0477ac */ /* 0x000e2e0008000000 */
[----:B------:R-:W1:Y:S01]  /*0020*/  LDC R126, c[0x0][0x458] ;  /* 0x00011600ff7e7b82 */ /* 0x000e620000000800 */
[----:B------:R-:W2:Y:S01]  /*0030*/  LDCU.64 UR6, c[0x0][0x358] ;  /* 0x00006b00ff0677ac */ /* 0x000ea20008000a00 */
[----:B------:R-:W3:Y:S06]  /*0040*/  LDCU.64 UR8, c[0x0][0x450] ;  /* 0x00008a00ff0877ac */ /* 0x000eec0008000a00 */
[----:B------:R-:W4:Y:S01]  /*0050*/  LDC R127, c[0x0][0x45c] ;  /* 0x00011700ff7f7b82 */ /* 0x000f220000000800 */
[----:B0-----:R-:W-:-:S13]  /*0060*/  ISETP.NE.AND P0, PT, RZ, UR4, PT ;  /* 0x00000004ff007c0c */ /* 0x001fda000bf05270 */
[----:B-1----:R-:W-:Y:S01]  /*0070*/  @P0 IMAD.MOV.U32 R4, RZ, RZ, R126 ;  /* 0x000000ffff040224 */ /* 0x002fe200078e007e */
[----:B---3--:R-:W-:Y:S01]  /*0080*/  MOV R2, UR8 ;  /* 0x0000000800027c02 */ /* 0x008fe20008000f00 */
[----:B----4-:R-:W-:Y:S01]  /*0090*/  @P0 IMAD.MOV.U32 R5, RZ, RZ, R127 ;  /* 0x000000ffff050224 */ /* 0x010fe200078e007f */
[----:B------:R-:W0:Y:S01]  /*00a0*/  S2R R117, SR_TID.X ;  /* 0x0000000000757919 */ /* 0x000e220000002100 */
[----:B------:R-:W-:Y:S01]  /*00b0*/  IMAD.U32 R3, RZ, RZ, UR9 ;  /* 0x00000009ff037e24 */ /* 0x000fe2000f8e00ff */
[----:B------:R-:W1:Y:S01]  /*00c0*/  LDCU.64 UR8, c[0x0][0x438] ;  /* 0x00008700ff0877ac */ /* 0x000e620008000a00 */
[----:B------:R-:W3:Y:S02]  /*00d0*/  @P0 LDC R7, c[0x0][0x460] ;  /* 0x00011800ff070b82 */ /* 0x000ee40000000800 */
[----:B--2---:R-:W3:Y:S04]  /*00e0*/  @P0 LDG.E.64 R4, desc[UR6][R4.64] ;  /* 0x0000000604040981 */ /* 0x004ee8000c1e1b00 */
[----:B------:R-:W2:Y:S01]  /*00f0*/  @P0 LDG.E.64 R2, desc[UR6][R2.64] ;  /* 0x0000000602020981 */ /* 0x000ea2000c1e1b00 */
[----:B------:R-:W0:Y:S01]  /*0100*/  LDCU UR5, c[0x0][0x360] ;  /* 0x00006c00ff0577ac */ /* 0x000e220008000800 */
[----:B------:R-:W4:Y:S01]  /*0110*/  S2UR UR4, SR_CTAID.X ;  /* 0x00000000000479c3 */ /* 0x000f220000002500 */
[----:B-1----:R-:W-:-:S04]  /*0120*/  UISETP.NE.U32.AND UP0, UPT, UR8, URZ, UPT ;  /* 0x000000ff0800728c */ /* 0x002fc8000bf05070 */
[----:B------:R-:W-:Y:S01]  /*0130*/  UISETP.NE.AND.EX UP0, UPT, UR9, URZ, UPT, UP0 ;  /* 0x000000ff0900728c */ /* 0x000fe2000bf05300 */
[----:B----4-:R-:W-:-:S04]  /*0140*/  IMAD.U32 R90, RZ, RZ, UR4 ;  /* 0x00000004ff5a7e24 */ /* 0x010fc8000f8e00ff */
[----:B0-----:R-:W-:Y:S01]  /*0150*/  IMAD R130, R90, UR5, R117 ;  /* 0x000000055a827c24 */ /* 0x001fe2000f8e0275 */
[----:B---3--:R-:W-:-:S04]  /*0160*/  @P0 IADD3 R126, P1, PT, R4, R7, RZ ;  /* 0x00000007047e0210 */ /* 0x008fc80007f3e0ff */
[----:B------:R-:W-:Y:S01]  /*0170*/  @P0 IADD3.X R127, PT, PT, RZ, R5, RZ, P1, !PT ;  /* 0x00000005ff7f0210 */ /* 0x000fe20000ffe4ff */
[C---:B--2---:R-:W-:Y:S01]  /*0180*/  VIADD R72, R2.reuse, 0x9e3779b9 ;  /* 0x9e3779b902487836 */ /* 0x044fe20000000000 */
[C---:B------:R-:W-:Y:S01]  /*0190*/  IADD3 R75, PT, PT, R2.reuse, 0x3c6ef372, RZ ;  /* 0x3c6ef372024b7810 */ /* 0x040fe20007ffe0ff */
[C---:B------:R-:W-:Y:S01]  /*01a0*/  VIADD R74, R3.reuse, 0xbb67ae85 ;  /* 0xbb67ae85034a7836 */ /* 0x040fe20000000000 */
[C---:B------:R-:W-:Y:S01]  /*01b0*/  IADD3 R78, PT, PT, R3.reuse, 0x32370b8f, RZ ;  /* 0x32370b8f034e7810 */ /* 0x040fe20007ffe0ff */
[C---:B------:R-:W-:Y:S01]  /*01c0*/  VIADD R76, R3.reuse, 0x76cf5d0a ;  /* 0x76cf5d0a034c7836 */ /* 0x040fe20000000000 */
[C---:B------:R-:W-:Y:S01]  /*01d0*/  IADD3 R81, PT, PT, R2.reuse, 0x1715609d, RZ ;  /* 0x1715609d02517810 */ /* 0x040fe20007ffe0ff */
[C---:B------:R-:W-:Y:S01]  /*01e0*/  VIADD R77, R2.reuse, 0xdaa66d2b ;  /* 0xdaa66d2b024d7836 */ /* 0x040fe20000000000 */
[C---:B------:R-:W-:Y:S01]  /*01f0*/  IADD3 R84, PT, PT, R3.reuse, 0x646e171e, RZ ;  /* 0x646e171e03547810 */ /* 0x040fe20007ffe0ff */
[C---:B------:R-:W-:Y:S01]  /*0200*/  VIADD R79, R2.reuse, 0x78dde6e4 ;  /* 0x78dde6e4024f7836 */ /* 0x040fe20000000000 */
[----:B------:R-:W-:Y:S01]  /*0210*/  IADD3 R87, PT, PT, R2, -0xe443238, RZ ;  /* 0xf1bbcdc802577810 */ /* 0x000fe20007ffe0ff */
        /* <DEDUP_REMOVED lines=32> */
.L_x_6604:
        /* <DEDUP_REMOVED lines=26> */
.L_x_6605:
[----:B------:R-:W1:Y:S02]  /*05c0*/  LDCU UR4, c[0x0][0x384] ;  /* 0x00007080ff0477ac */ /* 0x000e640008000800 */
[----:B-1----:R-:W-:-:S13]  /*05d0*/  ISETP.GE.AND P0, PT, R90, UR4, PT ;  /* 0x000000045a007c0c */ /* 0x002fda000bf06270 */
[----:B------:R-:W-:Y:S05]  /*05e0*/  @P0 EXIT ;  /* 0x000000000000094d */ /* 0x000fea0003800000 */
[----:B------:R-:W-:Y:S01]  /*05f0*/  IMAD.HI.U32 R0, R130, -0x326172a9, RZ ;  /* 0xcd9e8d5782007827 */ /* 0x000fe200078e00ff */
[----:B------:R-:W-:Y:S01]  /*0600*/  LOP3.LUT R126, R126, 0x3, RZ, 0xc0, !PT ;  /* 0x000000037e7e7812 */ /* 0x000fe200078ec0ff */
[----:B------:R-:W1:Y:S02]  /*0610*/  LDCU UR10, c[0x0][0x404] ;  /* 0x00008080ff0a77ac */ /* 0x000e640008000800 */
[C---:B0-----:R-:W-:Y:S01]  /*0620*/  IMAD.HI.U32 R5, R128.reuse, -0x2daee0ad, RZ ;  /* 0xd2511f5380057827 */ /* 0x041fe200078e00ff */
[----:B------:R-:W-:Y:S01]  /*0630*/  LOP3.LUT R0, R91, R0, R2, 0x96, !PT ;  /* 0x000000005b007212 */ /* 0x000fe200078e9602 */
[----:B------:R-:W0:Y:S02]  /*0640*/  LDCU.U8 UR11, c[0x0][0x410] ;  /* 0x00008200ff0b77ac */ /* 0x000e240008000000 */
[----:B------:R-:W-:Y:S01]  /*0650*/  IMAD R73, R128, -0x2daee0ad, RZ ;  /* 0xd2511f5380497824 */ /* 0x000fe200078e02ff */
[----:B------:R-:W-:Y:S01]  /*0660*/  LOP3.LUT R5, R5, R3, RZ, 0x3c, !PT ;  /* 0x0000000305057212 */ /* 0x000fe200078e3cff */
[----:B------:R-:W-:Y:S01]  /*0670*/  IMAD R7, R130, -0x326172a9, RZ ;  /* 0xcd9e8d5782077824 */ /* 0x000fe200078e02ff */
[----:B------:R-:W2:Y:S01]  /*0680*/  LDCU UR14, c[0x0][0x400] ;  /* 0x00008000ff0e77ac */ /* 0x000ea20008000800 */
[----:B------:R-:W-:Y:S01]  /*0690*/  IMAD.HI.U32 R6, R0, -0x2daee0ad, RZ ;  /* 0xd2511f5300067827 */ /* 0x000fe200078e00ff */
[----:B------:R-:W3:Y:S03]  /*06a0*/  LDCU.64 UR12, c[0x0][0x408] ;  /* 0x00008100ff0c77ac */ /* 0x000ee60008000a00 */
[C---:B------:R-:W-:Y:S01]  /*06b0*/  IMAD.HI.U32 R4, R5.reuse, -0x326172a9, RZ ;  /* 0xcd9e8d5705047827 */ /* 0x040fe200078e00ff */
[----:B------:R-:W-:Y:S01]  /*06c0*/  LOP3.LUT R6, R74, R73, R6, 0x96, !PT ;  /* 0x000000494a067212 */ /* 0x000fe200078e9606 */
[----:B------:R-:W4:Y:S02]  /*06d0*/  LDCU.64 UR8, c[0x0][0x3a0] ;  /* 0x00007400ff0877ac */ /* 0x000f240008000a00 */
[----:B------:R-:W-:Y:S01]  /*06e0*/  IMAD R5, R5, -0x326172a9, RZ ;  /* 0xcd9e8d5705057824 */ /* 0x000fe200078e02ff */
[----:B------:R-:W-:Y:S01]  /*06f0*/  LOP3.LUT R4, R72, R7, R4, 0x96, !PT ;  /* 0x0000000748047212 */ /* 0x000fe200078e9604 */
[----:B------:R-:W-:Y:S01]  /*0700*/  IMAD R72, R0, -0x2daee0ad, RZ ;  /* 0xd2511f5300487824 */ /* 0x000fe200078e02ff */
[----:B------:R-:W-:Y:S01]  /*0710*/  UPLOP3.LUT UP1, UPT, UPT, UPT, UPT, 0x40, 0x4 ;  /* 0x000000000004789c */ /* 0x000fe20003f2e870 */
        /* <DEDUP_REMOVED lines=45> */
[----:B------:R-:W-:Y:S01]  /*09f0*/  IMAD.MOV.U32 R87, RZ, RZ, RZ ;  /* 0x000000ffff577224 */ /* 0x000fe200078e00ff */
[----:B------:R-:W-:Y:S01]  /*0a00*/  LOP3.LUT R88, R92, R7, R88, 0x96, !PT ;  /* 0x000000075c587212 */ /* 0x000fe200078e9658 */
[----:B------:R-:W-:Y:S02]  /*0a10*/  IMAD R86, R5, -0x326172a9, RZ ;  /* 0xcd9e8d5705567824 */ /* 0x000fe400078e02ff */
[----:B01234-:R-:W-:-:S07]  /*0a20*/  IMAD R118, R0, -0x2daee0ad, RZ ;  /* 0xd2511f5300767824 */ /* 0x01ffce00078e02ff */
.L_x_6881:
[----:B------:R-:W0:Y:S08]  /*0a30*/  LDC.64 R72, c[0x0][0x3f0] ;  /* 0x0000fc00ff487b82 */ /* 0x000e300000000a00 */
[----:B------:R-:W1:Y:S08]  /*0a40*/  LDC R93, c[0x0][0x388] ;  /* 0x0000e200ff5d7b82 */ /* 0x000e700000000800 */
[----:B------:R-:W2:Y:S01]  /*0a50*/  LDC.64 R74, c[0x0][0x3f8] ;  /* 0x0000fe00ff4a7b82 */ /* 0x000ea20000000a00 */
[----:B0-----:R-:W-:-:S05]  /*0a60*/  IMAD.WIDE R72, R90, 0x4, R72 ;  /* 0x000000045a487825 */ /* 0x001fca00078e0248 */
[----:B------:R2:W3:Y:S01]  /*0a70*/  LDG.E R115, desc[UR6][R72.64] ;  /* 0x0000000648737981 */ /* 0x0004e2000c1e1900 */
[----:B------:R-:W-:Y:S02]  /*0a80*/  HFMA2 R116, -RZ, RZ, 0, 0 ;  /* 0x00000000ff747431 */ /* 0x000fe400000001ff */
[----:B--2---:R-:W-:-:S05]  /*0a90*/  IMAD.WIDE R72, R90, 0x4, R74 ;  /* 0x000000045a487825 */ /* 0x004fca00078e024a */
[----:B-----5:R0:W5:Y:S01]  /*0aa0*/  LDG.E R92, desc[UR6][R72.64] ;  /* 0x00000006485c7981 */ /* 0x020162000c1e1900 */
[----:B---3--:R-:W-:-:S13]  /*0ab0*/  ISETP.GE.AND P0, PT, R115, 0x1, PT ;  /* 0x000000017300780c */ /* 0x008fda0003f06270 */
[----:B------:R-:W2:Y:S01]  /*0ac0*/  @P0 LDC.64 R76, c[0x0][0x390] ;  /* 0x0000e400ff4c0b82 */ /* 0x000ea20000000a00 */
[----:B------:R-:W-:-:S04]  /*0ad0*/  @P0 VIADD R0, R115, 0xffffffff ;  /* 0xffffffff73000836 */ /* 0x000fc80000000000 */
[----:B-1----:R-:W-:-:S05]  /*0ae0*/  @P0 IMAD R0, R0, R93, RZ ;  /* 0x0000005d00000224 */ /* 0x002fca00078e02ff */
[----:B------:R-:W-:-:S04]  /*0af0*/  @P0 SHF.R.S32.HI R95, RZ, 0x1f, R0 ;  /* 0x0000001fff5f0819 */ /* 0x000fc80000011400 */
[----:B------:R-:W-:-:S04]  /*0b00*/  @P0 LEA.HI R0, R95, R0, RZ, 0x3 ;  /* 0x000000005f000211 */ /* 0x000fc800078f18ff */
[----:B------:R-:W-:-:S05]  /*0b10*/  @P0 LEA.HI.SX32 R116, R0, R117, 0x1d ;  /* 0x0000007500740211 */ /* 0x000fca00078feaff */
[----:B--2---:R-:W-:-:S05]  /*0b20*/  @P0 IMAD.WIDE.U32 R74, R116, 0x10, R76 ;  /* 0x00000010744a0825 */ /* 0x004fca00078e004c */
[----:B------:R0:W5:Y:S01]  /*0b30*/  @P0 LDG.E.128 R4, desc[UR6][R74.64] ;  /* 0x000000064a040981 */ /* 0x000162000c1e1d00 */
[----:B------:R-:W-:Y:S01]  /*0b40*/  UISETP.NE.U32.AND UP0, UPT, UR8, URZ, UPT ;  /* 0x000000ff0800728c */ /* 0x000fe2000bf05070 */
[----:B------:R-:W-:-:S03]  /*0b50*/  IMAD R0, R90, R93, RZ ;  /* 0x0000005d5a007224 */ /* 0x000fc600078e02ff */
[----:B------:R-:W-:Y:S02]  /*0b60*/  UISETP.NE.AND.EX UP0, UPT, UR9, URZ, UPT, UP0 ;  /* 0x000000ff0900728c */ /* 0x000fe4000bf05300 */
[----:B------:R-:W-:-:S04]  /*0b70*/  SHF.R.S32.HI R77, RZ, 0x1f, R0 ;  /* 0x0000001fff4d7819 */ /* 0x000fc80000011400 */
[----:B------:R-:W-:Y:S01]  /*0b80*/  LEA.HI R0, R77, R0, RZ, 0x3 ;  /* 0x000000004d007211 */ /* 0x000fe200078f18ff */
[C---:B------:R-:W-:Y:S01]  /*0b90*/  VIADD R94, R2.reuse, 0x5384540f ;  /* 0x5384540f025e7836 */ /* 0x040fe20000000000 */
[----:B------:R-:W-:Y:S01]  /*0ba0*/  IADD3 R96, PT, PT, R2, -0x4ab325aa, RZ ;  /* 0xb54cda5602607810 */ /* 0x000fe20007ffe0ff */
[C---:B------:R-:W-:Y:S01]  /*0bb0*/  VIADD R98, R3.reuse, 0xdb3d7428 ;  /* 0xdb3d742803627836 */ /* 0x040fe20000000000 */
[----:B------:R-:W-:Y:S01]  /*0bc0*/  LEA.HI.SX32 R117, R0, R117, 0x1d ;  /* 0x0000007500757211 */ /* 0x000fe200078feaff */
[C---:B------:R-:W-:Y:S01]  /*0bd0*/  VIADD R0, R3.reuse, 0x646e171e ;  /* 0x646e171e03007836 */ /* 0x040fe20000000000 */
[C---:B------:R-:W-:Y:S01]  /*0be0*/  IADD3 R102, PT, PT, R2.reuse, -0x700cb87f, RZ ;  /* 0x8ff3478102667810 */ /* 0x040fe20007ffe0ff */
[C---:B------:R-:W-:Y:S01]  /*0bf0*/  VIADD R100, R3.reuse, 0x96a522ad ;  /* 0x96a522ad03647836 */ /* 0x040fe20000000000 */
[C---:B------:R-:W-:Y:S01]  /*0c00*/  IADD3 R108, PT, PT, R3.reuse, 0x1fd5c5a3, RZ ;  /* 0x1fd5c5a3036c7810 */ /* 0x040fe20007ffe0ff */
[----:B------:R-:W-:Y:S01]  /*0c10*/  VIADD R104, R3, 0xed9eba14 ;  /* 0xed9eba1403687836 */ /* 0x000fe20000000000 */
[C---:B------:R-:W-:Y:S01]  /*0c20*/  IADD3 R112, PT, PT, R2.reuse, 0x1715609d, RZ ;  /* 0x1715609d02707810 */ /* 0x040fe20007ffe0ff */
[----:B------:R-:W-:-:S02]  /*0c30*/  VIADD R106, R2, 0xf1bbcdc8 ;  /* 0xf1bbcdc8026a7836 */ /* 0x000fc40000000000 */
[C---:B------:R-:W-:Y:S02]  /*0c40*/  VIADD R110, R3.reuse, 0xa9066899 ;  /* 0xa9066899036e7836 */ /* 0x040fe40000000000 */
[C---:B------:R-:W-:Y:S02]  /*0c50*/  VIADD R111, R3.reuse, 0xbb67ae85 ;  /* 0xbb67ae85036f7836 */ /* 0x040fe40000000000 */
[----:B------:R-:W-:Y:S02]  /*0c60*/  VIADD R113, R2, 0xdaa66d2b ;  /* 0xdaa66d2b02717836 */ /* 0x000fe40000000000 */
[----:B------:R-:W-:Y:S01]  /*0c70*/  VIADD R114, R3, 0x32370b8f ;  /* 0x32370b8f03727836 */ /* 0x000fe20000000000 */
[----:B0-----:R-:W-:Y:S06]  /*0c80*/  BRA.U !UP0, `(.L_x_6606) ;  /* 0x0000002d08947547 */ /* 0x001fec000b800000 */
[----:B------:R-:W0:Y:S02]  /*0c90*/  LDC.64 R72, c[0x0][0x3a0] ;  /* 0x0000e800ff487b82 */ /* 0x000e240000000a00 */
        /* <DEDUP_REMOVED lines=22> */
.L_x_6609:
        /* <DEDUP_REMOVED lines=12> */
.L_x_6610:
[----:B------:R-:W-:Y:S01]  /*0ec0*/  IMAD.WIDE.U32 R88, R130, -0x326172a9, RZ ;  /* 0xcd9e8d5782587825 */ /* 0x000fe200078e00ff */
[----:B------:R-:W-:Y:S02]  /*0ed0*/  LOP3.LUT R122, R87, R77, R3, 0x96, !PT ;  /* 0x0000004d577a7212 */ /* 0x000fe400078e9603 */
[C---:B------:R-:W-:Y:S01]  /*0ee0*/  IADD3 R85, PT, PT, R2.reuse, 0x3c6ef372, RZ ;  /* 0x3c6ef37202557810 */ /* 0x040fe20007ffe0ff */
        /* <DEDUP_REMOVED lines=9> */
[----:B------:R-:W-:-:S04]  /*0f80*/  LOP3.LUT R123, R123, R120, R77, 0x96, !PT ;  /* 0x000000787b7b7212 */ /* 0x000fc800078e964d */
        /* <DEDUP_REMOVED lines=25> */
[----:B------:R-:W-:Y:S01]  /*1120*/  IMAD.MOV.U32 R77, RZ, RZ, RZ ;  /* 0x000000ffff4d7224 */ /* 0x000fe200078e00ff */
        /* <DEDUP_REMOVED lines=8> */
.L_x_6608:
        /* <DEDUP_REMOVED lines=11> */
.L_x_6607:
        /* <DEDUP_REMOVED lines=21> */
.L_x_6613:
        /* <DEDUP_REMOVED lines=12> */
.L_x_6614:
        /* <DEDUP_REMOVED lines=44> */
[----:B------:R-:W-:Y:S01]  /*1730*/  IMAD.MOV.U32 R86, RZ, RZ, R122 ;  /* 0x000000ffff567224 */ /* 0x000fe200078e007a */
[----:B------:R-:W-:Y:S02]  /*1740*/  LOP3.LUT R89, R100, R118, R121, 0x96, !PT ;  /* 0x0000007664597212 */ /* 0x000fe400078e9679 */
[----:B------:R-:W-:-:S07]  /*1750*/  MOV R103, R120 ;  /* 0x0000007800677202 */ /* 0x000fce0000000f00 */
.L_x_6612:
[----:B------:R-:W-:Y:S01]  /*1760*/  HFMA2 R118, -RZ, RZ, 0.1171875, 0 ;  /* 0x2f800000ff767431 */ /* 0x000fe200000001ff */
[----:B-----5:R-:W-:Y:S02]  /*1770*/  PRMT R72, R4, 0x7632, R72 ;  /* 0x0000763204487816 */ /* 0x020fe40000000048 */
[----:B------:R-:W-:Y:S02]  /*1780*/  I2FP.F32.U32 R77, R84 ;  /* 0x00000054004d7245 */ /* 0x000fe40000201000 */
[C---:B------:R-:W-:Y:S01]  /*1790*/  PRMT R97, R72.reuse, 0x7632, R97 ;  /* 0x0000763248617816 */ /* 0x040fe20000000061 */
        /* <DEDUP_REMOVED lines=9> */
.L_x_6611:
        /* <DEDUP_REMOVED lines=20> */
.L_x_6617:
        /* <DEDUP_REMOVED lines=12> */
.L_x_6618:
        /* <DEDUP_REMOVED lines=47> */
.L_x_6616:
        /* <DEDUP_REMOVED lines=11> */
.L_x_6615:
        /* <DEDUP_REMOVED lines=21> */
.L_x_6621:
        /* <DEDUP_REMOVED lines=12> */
.L_x_6622:
        /* <DEDUP_REMOVED lines=47> */
.L_x_6620:
        /* <DEDUP_REMOVED lines=13> */
.L_x_6619:
        /* <DEDUP_REMOVED lines=20> */
.L_x_6625:
        /* <DEDUP_REMOVED lines=12> */
.L_x_6626:
        /* <DEDUP_REMOVED lines=47> */
.L_x_6624:
        /* <DEDUP_REMOVED lines=11> */
.L_x_6623:
        /* <DEDUP_REMOVED lines=21> */
.L_x_6629:
        /* <DEDUP_REMOVED lines=12> */
.L_x_6630:
        /* <DEDUP_REMOVED lines=47> */
.L_x_6628:
        /* <DEDUP_REMOVED lines=13> */
.L_x_6627:
        /* <DEDUP_REMOVED lines=20> */
.L_x_6633:
        /* <DEDUP_REMOVED lines=12> */
.L_x_6634:
        /* <DEDUP_REMOVED lines=45> */
[----:B------:R-:W-:Y:S02]  /*33e0*/  LOP3.LUT R89, R100, R120, R123, 0x96, !PT ;  /* 0x0000007864597212 */ /* 0x000fe400078e967b */
[----:B------:R-:W-:-:S07]  /*33f0*/  MOV R127, R122 ;  /* 0x0000007a007f7202 */ /* 0x000fce0000000f00 */
.L_x_6632:
        /* <DEDUP_REMOVED lines=11> */
.L_x_6631:
        /* <DEDUP_REMOVED lines=21> */
.L_x_6637:
        /* <DEDUP_REMOVED lines=12> */
.L_x_6638:
        /* <DEDUP_REMOVED lines=14> */
[----:B------:R-:W-:Y:S01]  /*37a0*/  IMAD.MOV.U32 R126, RZ, RZ, RZ ;  /* 0x000000ffff7e7224 */ /* 0x000fe200078e00ff */
[----:B------:R-:W-:-:S03]  /*37b0*/  LOP3.LUT R109, R109, R124, R121, 0x96, !PT ;  /* 0x0000007c6d6d7212 */ /* 0x000fc600078e9679 */
        /* <DEDUP_REMOVED lines=31> */
.L_x_6636:
        /* <DEDUP_REMOVED lines=13> */
.L_x_6635:
[----:B------:R-:W-:Y:S02]  /*3a80*/  F2FP.BF16.F32.PACK_AB R75, RZ, R109 ;  /* 0x0000006dff4b723e */ /* 0x000fe400000010ff */
[----:B------:R-:W-:Y:S02]  /*3a90*/  PRMT R74, R118, 0x5410, R74 ;  /* 0x00005410764a7816 */ /* 0x000fe4000000004a */
[----:B------:R-:W-:Y:S02]  /*3aa0*/  PRMT R73, R77, 0x5410, R73 ;  /* 0x000054104d497816 */ /* 0x000fe40000000049 */
[----:B------:R-:W-:Y:S02]  /*3ab0*/  PRMT R72, R76, 0x5410, R72 ;  /* 0x000054104c487816 */ /* 0x000fe40000000048 */
[----:B------:R-:W-:Y:S01]  /*3ac0*/  PRMT R75, R119, 0x5410, R75 ;  /* 0x00005410774b7816 */ /* 0x000fe2000000004b */
[----:B------:R-:W-:Y:S06]  /*3ad0*/  BRA `(.L_x_6639) ;  /* 0x0000002800747947 */ /* 0x000fec0003800000 */
.L_x_6606:
[----:B------:R-:W-:Y:S01]  /*3ae0*/  IADD3 R72, PT, PT, R3, 0x76cf5d0a, RZ ;  /* 0x76cf5d0a03487810 */ /* 0x000fe20007ffe0ff */
[----:B------:R-:W-:Y:S01]  /*3af0*/  VIADD R73, R2, 0x9e3779b9 ;  /* 0x9e3779b902497836 */ /* 0x000fe20000000000 */
[----:B------:R-:W-:Y:S01]  /*3b00*/  MOV R74, R126 ;  /* 0x0000007e004a7202 */ /* 0x000fe20000000f00 */
[----:B------:R-:W-:Y:S02]  /*3b10*/  IMAD.MOV.U32 R95, RZ, RZ, RZ ;  /* 0x000000ffff5f7224 */ /* 0x000fe400078e00ff */
        /* <DEDUP_REMOVED lines=17> */
.L_x_6642:
        /* <DEDUP_REMOVED lines=12> */
.L_x_6643:
[----:B------:R-:W-:Y:S01]  /*3cf0*/  IMAD.WIDE.U32 R76, R130, -0x326172a9, RZ ;  /* 0xcd9e8d57824c7825 */ /* 0x000fe200078e00ff */
[----:B------:R-:W-:-:S04]  /*3d00*/  LOP3.LUT R120, R87, R75, R3, 0x96, !PT ;  /* 0x0000004b57787212 */ /* 0x000fc800078e9603 */
        /* <DEDUP_REMOVED lines=33> */
[----:B------:R-:W-:Y:S02]  /*3f20*/  LOP3.LUT R76, R98, R76, R75, 0x96, !PT ;  /* 0x0000004c624c7212 */ /* 0x000fe400078e964b */
[----:B------:R-:W-:Y:S02]  /*3f30*/  MOV R75, R118 ;  /* 0x00000076004b7202 */ /* 0x000fe40000000f00 */
[----:B------:R-:W-:Y:S01]  /*3f40*/  LOP3.LUT R120, R106, R120, R89, 0x96, !PT ;  /* 0x000000786a787212 */ /* 0x000fe200078e9659 */
[----:B------:R-:W-:-:S04]  /*3f50*/  IMAD.WIDE.U32 R76, R76, -0x326172a9, RZ ;  /* 0xcd9e8d574c4c7825 */ /* 0x000fc800078e00ff */
[----:B------:R-:W-:Y:S01]  /*3f60*/  IMAD.WIDE.U32 R120, R120, -0x2daee0ad, RZ ;  /* 0xd2511f5378787825 */ /* 0x000fe200078e00ff */
[----:B------:R-:W-:-:S03]  /*3f70*/  LOP3.LUT R88, R102, R88, R77, 0x96, !PT ;  /* 0x0000005866587212 */ /* 0x000fc600078e964d */
[----:B------:R-:W-:Y:S01]  /*3f80*/  IMAD.MOV.U32 R86, RZ, RZ, R76 ;  /* 0x000000ffff567224 */ /* 0x000fe200078e004c */
[----:B------:R-:W-:Y:S01]  /*3f90*/  LOP3.LUT R89, R100, R74, R121, 0x96, !PT ;  /* 0x0000004a64597212 */ /* 0x000fe200078e9679 */
[----:B------:R-:W-:-:S07]  /*3fa0*/  IMAD.MOV.U32 R74, RZ, RZ, RZ ;  /* 0x000000ffff4a7224 */ /* 0x000fce00078e00ff */
.L_x_6641:
        /* <DEDUP_REMOVED lines=9> */
.L_x_6640:
[----:B------:R-:W-:Y:S01]  /*4040*/  F2FP.BF16.F32.PACK_AB R75, RZ, R95 ;  /* 0x0000005fff4b723e */ /* 0x000fe200000010ff */
[----:B------:R-:W-:Y:S02]  /*4050*/  IMAD.MOV.U32 R97, RZ, RZ, RZ ;  /* 0x000000ffff617224 */ /* 0x000fe400078e00ff */
[----:B------:R-:W-:Y:S01]  /*4060*/  IMAD.MOV.U32 R77, RZ, RZ, R74 ;  /* 0x000000ffff4d7224 */ /* 0x000fe200078e004a */
        /* <DEDUP_REMOVED lines=13> */
.L_x_6646:
        /* <DEDUP_REMOVED lines=12> */
.L_x_6647:
        /* <DEDUP_REMOVED lines=36> */
[----:B------:R-:W-:Y:S01]  /*4440*/  HFMA2 R77, -RZ, RZ, 0, 0 ;  /* 0x00000000ff4d7431 */ /* 0x000fe200000001ff */
[----:B------:R-:W-:Y:S01]  /*4450*/  LOP3.LUT R118, R106, R122, R89, 0x96, !PT ;  /* 0x0000007a6a767212 */ /* 0x000fe200078e9659 */
[----:B------:R-:W-:-:S04]  /*4460*/  IMAD.WIDE.U32 R122, R123, -0x326172a9, RZ ;  /* 0xcd9e8d577b7a7825 */ /* 0x000fc800078e00ff */
[----:B------:R-:W-:Y:S01]  /*4470*/  IMAD.WIDE.U32 R118, R118, -0x2daee0ad, RZ ;  /* 0xd2511f5376767825 */ /* 0x000fe200078e00ff */
[----:B------:R-:W-:Y:S02]  /*4480*/  LOP3.LUT R88, R102, R88, R123, 0x96, !PT ;  /* 0x0000005866587212 */ /* 0x000fe400078e967b */
[----:B------:R-:W-:Y:S02]  /*4490*/  MOV R86, R122 ;  /* 0x0000007a00567202 */ /* 0x000fe40000000f00 */
[----:B------:R-:W-:Y:S01]  /*44a0*/  LOP3.LUT R89, R100, R76, R119, 0x96, !PT ;  /* 0x0000004c64597212 */ /* 0x000fe200078e9677 */
[----:B------:R-:W-:Y:S02]  /*44b0*/  IMAD.MOV.U32 R76, RZ, RZ, R120 ;  /* 0x000000ffff4c7224 */ /* 0x000fe400078e0078 */
[----:B------:R-:W-:-:S07]  /*44c0*/  IMAD.MOV.U32 R120, RZ, RZ, R118 ;  /* 0x000000ffff787224 */ /* 0x000fce00078e0076 */
.L_x_6645:
        /* <DEDUP_REMOVED lines=10> */
.L_x_6644:
        /* <DEDUP_REMOVED lines=16> */
.L_x_6650:
        /* <DEDUP_REMOVED lines=12> */
.L_x_6651:
[----:B------:R-:W-:Y:S01]  /*4730*/  IMAD.WIDE.U32 R118, R130, -0x326172a9, RZ ;  /* 0xcd9e8d5782767825 */ /* 0x000fe200078e00ff */
[----:B------:R-:W-:Y:S02]  /*4740*/  LOP3.LUT R124, R87, R89, R3, 0x96, !PT ;  /* 0x00000059577c7212 */ /* 0x000fe400078e9603 */
[----:B------:R-:W-:Y:S01]  /*4750*/  IADD3 R77, PT, PT, R2, 0x3c6ef372, RZ ;  /* 0x3c6ef372024d7810 */ /* 0x000fe20007ffe0ff */
[----:B------:R-:W-:Y:S01]  /*4760*/  IMAD.MOV.U32 R74, RZ, RZ, RZ ;  /* 0x000000ffff4a7224 */ /* 0x000fe200078e00ff */
[----:B------:R-:W-:Y:S01]  /*4770*/  LOP3.LUT R122, R91, R119, R2, 0x96, !PT ;  /* 0x000000775b7a7212 */ /* 0x000fe200078e9602 */
[----:B------:R-:W-:Y:S01]  /*4780*/  IMAD.WIDE.U32 R124, R124, -0x326172a9, RZ ;  /* 0xcd9e8d577c7c7825 */ /* 0x000fe200078e00ff */
[----:B------:R-:W-:-:S03]  /*4790*/  MOV R83, R120 ;  /* 0x0000007800537202 */ /* 0x000fc60000000f00 */
        /* <DEDUP_REMOVED lines=37> */
[----:B------:R-:W-:-:S07]  /*49f0*/  IMAD.MOV.U32 R120, RZ, RZ, R122 ;  /* 0x000000ffff787224 */ /* 0x000fce00078e007a */
.L_x_6649:
        /* <DEDUP_REMOVED lines=9> */
.L_x_6648:
        /* <DEDUP_REMOVED lines=16> */
.L_x_6654:
        /* <DEDUP_REMOVED lines=12> */
.L_x_6655:
        /* <DEDUP_REMOVED lines=45> */
.L_x_6653:
        /* <DEDUP_REMOVED lines=10> */
.L_x_6652:
        /* <DEDUP_REMOVED lines=16> */
.L_x_6658:
        /* <DEDUP_REMOVED lines=12> */
.L_x_6659:
        /* <DEDUP_REMOVED lines=42> */
[----:B------:R-:W-:Y:S01]  /*5420*/  MOV R86, R126 ;  /* 0x0000007e00567202 */ /* 0x000fe20000000f00 */
[----:B------:R-:W-:Y:S01]  /*5430*/  IMAD.MOV.U32 R120, RZ, RZ, R122 ;  /* 0x000000ffff787224 */ /* 0x000fe200078e007a */
[----:B------:R-:W-:-:S07]  /*5440*/  LOP3.LUT R89, R100, R124, R123, 0x96, !PT ;  /* 0x0000007c64597212 */ /* 0x000fce00078e967b */
.L_x_6657:
        /* <DEDUP_REMOVED lines=9> */
.L_x_6656:
        /* <DEDUP_REMOVED lines=16> */
.L_x_6662:
        /* <DEDUP_REMOVED lines=12> */
.L_x_6663:
        /* <DEDUP_REMOVED lines=45> */
.L_x_6661:
        /* <DEDUP_REMOVED lines=10> */
.L_x_6660:
        /* <DEDUP_REMOVED lines=16> */
.L_x_6666:
        /* <DEDUP_REMOVED lines=12> */
.L_x_6667:
        /* <DEDUP_REMOVED lines=45> */
.L_x_6665:
        /* <DEDUP_REMOVED lines=9> */
.L_x_6664:
        /* <DEDUP_REMOVED lines=16> */
.L_x_6670:
        /* <DEDUP_REMOVED lines=12> */
.L_x_6671:
        /* <DEDUP_REMOVED lines=22> */
[----:B------:R-:W-:Y:S02]  /*6250*/  LOP3.LUT R124, R73, R124, R123, 0x96, !PT ;  /* 0x0000007c497c7212 */ /* 0x000fe400078e967b */
[----:B------:R-:W-:-:S03]  /*6260*/  LOP3.LUT R122, R112, R122, R127, 0x96, !PT ;  /* 0x0000007a707a7212 */ /* 0x000fc600078e967f */
        /* <DEDUP_REMOVED lines=15> */
[----:B------:R-:W-:-:S03]  /*6360*/  MOV R86, R126 ;  /* 0x0000007e00567202 */ /* 0x000fc60000000f00 */
[----:B------:R-:W-:-:S04]  /*6370*/  IMAD.WIDE.U32 R124, R124, -0x2daee0ad, RZ ;  /* 0xd2511f537c7c7825 */ /* 0x000fc800078e00ff */
[----:B------:R-:W-:Y:S01]  /*6380*/  HFMA2 R126, -RZ, RZ, 0, 0 ;  /* 0x00000000ff7e7431 */ /* 0x000fe200000001ff */
[----:B------:R-:W-:Y:S01]  /*6390*/  LOP3.LUT R88, R102, R122, R127, 0x96, !PT ;  /* 0x0000007a66587212 */ /* 0x000fe200078e967f */
[----:B------:R-:W-:Y:S01]  /*63a0*/  IMAD.MOV.U32 R120, RZ, RZ, R124 ;  /* 0x000000ffff787224 */ /* 0x000fe200078e007c */
[----:B------:R-:W-:-:S07]  /*63b0*/  LOP3.LUT R89, R100, R72, R125, 0x96, !PT ;  /* 0x0000004864597212 */ /* 0x000fce00078e967d */
.L_x_6669:
        /* <DEDUP_REMOVED lines=10> */
.L_x_6668:
[----:B------:R-:W-:Y:S02]  /*6460*/  F2FP.BF16.F32.PACK_AB R121, RZ, R109 ;  /* 0x0000006dff79723e */ /* 0x000fe400000010ff */
[----:B------:R-:W-:Y:S02]  /*6470*/  PRMT R72, R75, 0x5410, R76 ;  /* 0x000054104b487816 */ /* 0x000fe4000000004c */
[----:B------:R-:W-:Y:S02]  /*6480*/  PRMT R74, R74, 0x5410, R119 ;  /* 0x000054104a4a7816 */ /* 0x000fe40000000077 */
[----:B------:R-:W-:Y:S02]  /*6490*/  PRMT R73, R77, 0x5410, R118 ;  /* 0x000054104d497816 */ /* 0x000fe40000000076 */
[----:B------:R-:W-:-:S07]  /*64a0*/  PRMT R75, R129, 0x5410, R121 ;  /* 0x00005410814b7816 */ /* 0x000fce0000000079 */
.L_x_6639:
        /* <DEDUP_REMOVED lines=24> */
[----:B0-----:R-:W-:Y:S01]  /*6630*/  IMAD.WIDE.U32 R72, R116, 0x8, R124 ;  /* 0x0000000874487825 */ /* 0x001fe200078e007c */
[----:B------:R-:W-:-:S05]  /*6640*/  LOP3.LUT R74, R74, 0xff, R85, 0xf8, !PT ;  /* 0x000000ff4a4a7812 */ /* 0x000fca00078ef855 */
[----:B------:R1:W-:Y:S02]  /*6650*/  STG.E.64 desc[UR6][R72.64], R74 ;  /* 0x0000004a48007986 */ /* 0x0003e4000c101b06 */
.L_x_6672:
[----:B-----5:R2:W5:Y:S01]  /*6660*/  @P0 LDG.E.128 R4, desc[UR6][R122.64] ;  /* 0x000000067a040981 */ /* 0x020562000c1e1d00 */
[----:B------:R-:W-:Y:S05]  /*6670*/  BRA.U !UP0, `(.L_x_6673) ;  /* 0x0000002d08987547 */ /* 0x000fea000b800000 */
[----:B01----:R-:W0:Y:S01]  /*6680*/  LDC.64 R72, c[0x0][0x3a0] ;  /* 0x0000e800ff487b82 */ /* 0x003e220000000a00 */
[----:B------:R-:W-:-:S04]  /*6690*/  VIADD R75, R117, 0x100 ;  /* 0x00000100754b7836 */ /* 0x000fc80000000000 */
[----:B0-----:R-:W-:-:S06]  /*66a0*/  IMAD.WIDE.U32 R72, R75, 0x10, R72 ;  /* 0x000000104b487825 */ /* 0x001fcc00078e0048 */
[----:B------:R-:W3:Y:S01]  /*66b0*/  LDG.E.128 R72, desc[UR6][R72.64] ;  /* 0x0000000648487981 */ /* 0x000ee2000c1e1d00 */
[----:B------:R-:W-:-:S13]  /*66c0*/  ISETP.GT.AND P1, PT, R115, RZ, PT ;  /* 0x000000ff7300720c */ /* 0x000fda0003f24270 */
[----:B--2---:R-:W-:Y:S01]  /*66d0*/  @!P1 MOV R122, R126 ;  /* 0x0000007e007a9202 */ /* 0x004fe20000000f00 */
[----:B------:R-:W-:Y:S02]  /*66e0*/  @!P1 IMAD.MOV.U32 R127, RZ, RZ, R120 ;  /* 0x000000ffff7f9224 */ /* 0x000fe400078e0078 */
[----:B---3--:R-:W-:Y:S01]  /*66f0*/  @!P1 IMAD.U32 R119, R72, 0x10000, RZ ;  /* 0x0001000048779824 */ /* 0x008fe200078e00ff */
        /* <DEDUP_REMOVED lines=16> */
.L_x_6676:
        /* <DEDUP_REMOVED lines=12> */
.L_x_6677:
        /* <DEDUP_REMOVED lines=45> */
[----:B------:R-:W-:Y:S01]  /*6b90*/  IMAD.MOV.U32 R122, RZ, RZ, RZ ;  /* 0x000000ffff7a7224 */ /* 0x000fe200078e00ff */
[----:B------:R-:W-:-:S07]  /*6ba0*/  MOV R127, R118 ;  /* 0x00000076007f7202 */ /* 0x000fce0000000f00 */
.L_x_6675:
[----:B------:R-:W-:Y:S01]  /*6bb0*/  I2FP.F32.U32 R85, R85 ;  /* 0x0000005500557245 */ /* 0x000fe20000201000 */
[----:B-----5:R-:W-:Y:S01]  /*6bc0*/  IMAD.U32 R119, R4, 0x10000, RZ ;  /* 0x0001000004777824 */ /* 0x020fe200078e00ff */
[----:B------:R-:W-:-:S03]  /*6bd0*/  MOV R118, 0x2f800000 ;  /* 0x2f80000000767802 */ /* 0x000fc60000000f00 */
[----:B------:R-:W-:Y:S02]  /*6be0*/  FMUL.FTZ R119, R119, UR13 ;  /* 0x0000000d77777c20 */ /* 0x000fe40008410000 */
[----:B------:R-:W-:Y:S01]  /*6bf0*/  FFMA.FTZ R85, R85, R118, 1.1641532182693481445e-10 ;  /* 0x2f00000055557423 */ /* 0x000fe20000010076 */
[----:B------:R-:W-:Y:S02]  /*6c00*/  IMAD.U32 R118, R72, 0x10000, RZ ;  /* 0x0001000048767824 */ /* 0x000fe400078e00ff */
[----:B------:R-:W-:Y:S02]  /*6c10*/  FMUL.FTZ R119, R119, UR12 ;  /* 0x0000000c77777c20 */ /* 0x000fe40008410000 */
[----:B------:R-:W-:-:S04]  /*6c20*/  FSETP.GTU.FTZ.AND P2, PT, R85, UR10, PT ;  /* 0x0000000a55007c0b */ /* 0x000fc8000bf5c000 */
[----:B------:R-:W-:Y:S02]  /*6c30*/  FSEL R119, R119, RZ, !P2 ;  /* 0x000000ff77777208 */ /* 0x000fe40005000000 */
[----:B------:R-:W-:-:S03]  /*6c40*/  SEL R85, RZ, 0x1, P2 ;  /* 0x00000001ff557807 */ /* 0x000fc60001000000 */
[----:B------:R-:W-:-:S07]  /*6c50*/  FADD.FTZ R119, R118, R119 ;  /* 0x0000007776777221 */ /* 0x000fce0000010000 */
.L_x_6674:
        /* <DEDUP_REMOVED lines=21> */
.L_x_6680:
        /* <DEDUP_REMOVED lines=12> */
.L_x_6681:
        /* <DEDUP_REMOVED lines=47> */
.L_x_6679:
[----:B-----5:R-:W-:Y:S02]  /*7160*/  PRMT R72, R4, 0x7632, R72 ;  /* 0x0000763204487816 */ /* 0x020fe40000000048 */
[----:B------:R-:W-:Y:S02]  /*7170*/  I2FP.F32.U32 R84, R84 ;  /* 0x0000005400547245 */ /* 0x000fe40000201000 */
[----:B------:R-:W-:Y:S01]  /*7180*/  MOV R123, 0x2f800000 ;  /* 0x2f800000007b7802 */ /* 0x000fe20000000f00 */
[C---:B------:R-:W-:Y:S01]  /*7190*/  IMAD.U32 R121, R72.reuse, 0x10000, RZ ;  /* 0x0001000048797824 */ /* 0x040fe200078e00ff */
[----:B------:R-:W-:-:S03]  /*71a0*/  PRMT R72, R72, 0x7632, R72 ;  /* 0x0000763248487816 */ /* 0x000fc60000000048 */
[----:B------:R-:W-:Y:S01]  /*71b0*/  FFMA.FTZ R84, R84, R123, 1.1641532182693481445e-10 ;  /* 0x2f00000054547423 */ /* 0x000fe2000001007b */
[----:B------:R-:W-:Y:S01]  /*71c0*/  FMUL.FTZ R121, R121, UR13 ;  /* 0x0000000d79797c20 */ /* 0x000fe20008410000 */
[----:B------:R-:W-:-:S03]  /*71d0*/  IMAD.U32 R72, R72, 0x10000, RZ ;  /* 0x0001000048487824 */ /* 0x000fc600078e00ff */
[----:B------:R-:W-:Y:S01]  /*71e0*/  FMUL.FTZ R121, R121, UR12 ;  /* 0x0000000c79797c20 */ /* 0x000fe20008410000 */
[----:B------:R-:W-:-:S04]  /*71f0*/  FSETP.GTU.FTZ.AND P2, PT, R84, UR10, PT ;  /* 0x0000000a54007c0b */ /* 0x000fc8000bf5c000 */
[----:B------:R-:W-:Y:S02]  /*7200*/  FSEL R121, R121, RZ, !P2 ;  /* 0x000000ff79797208 */ /* 0x000fe40005000000 */
[----:B------:R-:W-:-:S03]  /*7210*/  SEL R84, RZ, 0x1, P2 ;  /* 0x00000001ff547807 */ /* 0x000fc60001000000 */
[----:B------:R-:W-:-:S07]  /*7220*/  FADD.FTZ R121, R72, R121 ;  /* 0x0000007948797221 */ /* 0x000fce0000010000 */
.L_x_6678:
        /* <DEDUP_REMOVED lines=20> */
.L_x_6684:
        /* <DEDUP_REMOVED lines=12> */
.L_x_6685:
        /* <DEDUP_REMOVED lines=47> */
.L_x_6683:
        /* <DEDUP_REMOVED lines=11> */
.L_x_6682:
        /* <DEDUP_REMOVED lines=21> */
.L_x_6688:
        /* <DEDUP_REMOVED lines=12> */
.L_x_6689:
        /* <DEDUP_REMOVED lines=47> */
.L_x_6687:
        /* <DEDUP_REMOVED lines=13> */
.L_x_6686:
        /* <DEDUP_REMOVED lines=20> */
.L_x_6692:
        /* <DEDUP_REMOVED lines=12> */
.L_x_6693:
        /* <DEDUP_REMOVED lines=47> */
.L_x_6691:
        /* <DEDUP_REMOVED lines=11> */
.L_x_6690:
        /* <DEDUP_REMOVED lines=21> */
.L_x_6696:
        /* <DEDUP_REMOVED lines=12> */
.L_x_6697:
        /* <DEDUP_REMOVED lines=47> */
.L_x_6695:
        /* <DEDUP_REMOVED lines=13> */
.L_x_6694:
        /* <DEDUP_REMOVED lines=20> */
.L_x_6700:
        /* <DEDUP_REMOVED lines=12> */
.L_x_6701:
        /* <DEDUP_REMOVED lines=47> */
.L_x_6699:
        /* <DEDUP_REMOVED lines=11> */
.L_x_6698:
        /* <DEDUP_REMOVED lines=21> */
.L_x_6704:
        /* <DEDUP_REMOVED lines=12> */
.L_x_6705:
        /* <DEDUP_REMOVED lines=47> */
.L_x_6703:
        /* <DEDUP_REMOVED lines=13> */
.L_x_6702:
[----:B------:R-:W-:Y:S02]  /*9480*/  F2FP.BF16.F32.PACK_AB R75, RZ, R133 ;  /* 0x00000085ff4b723e */ /* 0x000fe400000010ff */
[----:B------:R-:W-:Y:S02]  /*9490*/  PRMT R74, R122, 0x5410, R74 ;  /* 0x000054107a4a7816 */ /* 0x000fe4000000004a */
[----:B------:R-:W-:Y:S02]  /*94a0*/  PRMT R73, R120, 0x5410, R73 ;  /* 0x0000541078497816 */ /* 0x000fe40000000049 */
[----:B------:R-:W-:Y:S02]  /*94b0*/  PRMT R72, R118, 0x5410, R72 ;  /* 0x0000541076487816 */ /* 0x000fe40000000048 */
[----:B------:R-:W-:Y:S01]  /*94c0*/  PRMT R75, R138, 0x5410, R75 ;  /* 0x000054108a4b7816 */ /* 0x000fe2000000004b */
[----:B------:R-:W-:Y:S06]  /*94d0*/  BRA `(.L_x_6706) ;  /* 0x0000002800ac7947 */ /* 0x000fec0003800000 */
.L_x_6673:
[----:B0-----:R-:W-:Y:S02]  /*94e0*/  HFMA2 R119, -RZ, RZ, 0, 0 ;  /* 0x00000000ff777431 */ /* 0x001fe400000001ff */
[----:B-1----:R-:W-:Y:S02]  /*94f0*/  IMAD.MOV.U32 R73, RZ, RZ, R126 ;  /* 0x000000ffff497224 */ /* 0x002fe400078e007e */
        /* <DEDUP_REMOVED lines=17> */
.L_x_6709:
        /* <DEDUP_REMOVED lines=12> */
.L_x_6710:
[----:B------:R-:W-:Y:S01]  /*96d0*/  IMAD.WIDE.U32 R74, R130, -0x326172a9, RZ ;  /* 0xcd9e8d57824a7825 */ /* 0x000fe200078e00ff */
[----:B------:R-:W-:Y:S02]  /*96e0*/  LOP3.LUT R118, R87, R73, R3, 0x96, !PT ;  /* 0x0000004957767212 */ /* 0x000fe400078e9603 */
[C---:B------:R-:W-:Y:S01]  /*96f0*/  IADD3 R85, PT, PT, R2.reuse, 0x3c6ef372, RZ ;  /* 0x3c6ef37202557810 */ /* 0x040fe20007ffe0ff */
        /* <DEDUP_REMOVED lines=14> */
[----:B------:R-:W-:-:S04]  /*97e0*/  LOP3.LUT R74, R113, R74, R119, 0x96, !PT ;  /* 0x0000004a714a7212 */ /* 0x000fc800078e9677 */
[----:B--2---:R-:W-:Y:S01]  /*97f0*/  LOP3.LUT R122, R114, R72, R89, 0x96, !PT ;  /* 0x00000048727a7212 */ /* 0x004fe200078e9659 */
        /* <DEDUP_REMOVED lines=27> */
.L_x_6708:
        /* <DEDUP_REMOVED lines=9> */
.L_x_6707:
        /* <DEDUP_REMOVED lines=16> */
.L_x_6713:
        /* <DEDUP_REMOVED lines=12> */
.L_x_6714:
[----:B------:R-:W-:Y:S01]  /*9c00*/  IMAD.WIDE.U32 R88, R130, -0x326172a9, RZ ;  /* 0xcd9e8d5782587825 */ /* 0x000fe200078e00ff */
[----:B--2---:R-:W-:-:S03]  /*9c10*/  LOP3.LUT R122, R87, R75, R3, 0x96, !PT ;  /* 0x0000004b577a7212 */ /* 0x004fc600078e9603 */
        /* <DEDUP_REMOVED lines=43> */
[----:B------:R-:W-:Y:S02]  /*9ed0*/  IMAD.MOV.U32 R124, RZ, RZ, R120 ;  /* 0x000000ffff7c7224 */ /* 0x000fe400078e0078 */
[----:B------:R-:W-:-:S07]  /*9ee0*/  IMAD.MOV.U32 R74, RZ, RZ, RZ ;  /* 0x000000ffff4a7224 */ /* 0x000fce00078e00ff */
.L_x_6712:
[----:B------:R-:W-:Y:S02]  /*9ef0*/  I2FP.F32.U32 R73, R75 ;  /* 0x0000004b00497245 */ /* 0x000fe40000201000 */
[----:B-----5:R-:W-:Y:S02]  /*9f00*/  PRMT R75, R4, 0x7632, R75 ;  /* 0x00007632044b7816 */ /* 0x020fe4000000004b */
[----:B------:R-:W-:-:S03]  /*9f10*/  MOV R84, 0x2f800000 ;  /* 0x2f80000000547802 */ /* 0x000fc60000000f00 */
[----:B------:R-:W-:Y:S02]  /*9f20*/  IMAD.U32 R75, R75, 0x10000, RZ ;  /* 0x000100004b4b7824 */ /* 0x000fe400078e00ff */
[----:B------:R-:W-:Y:S02]  /*9f30*/  FFMA.FTZ R73, R73, R84, 1.1641532182693481445e-10 ;  /* 0x2f00000049497423 */ /* 0x000fe40000010054 */
[----:B------:R-:W-:-:S03]  /*9f40*/  FMUL.FTZ R75, R75, UR13 ;  /* 0x0000000d4b4b7c20 */ /* 0x000fc60008410000 */
[----:B------:R-:W-:Y:S01]  /*9f50*/  FSETP.GTU.FTZ.AND P1, PT, R73, UR10, PT ;  /* 0x0000000a49007c0b */ /* 0x000fe2000bf3c000 */
[----:B------:R-:W-:-:S03]  /*9f60*/  FMUL.FTZ R75, R75, UR12 ;  /* 0x0000000c4b4b7c20 */ /* 0x000fc60008410000 */
[----:B------:R-:W-:Y:S02]  /*9f70*/  SEL R84, RZ, 0x1, P1 ;  /* 0x00000001ff547807 */ /* 0x000fe40000800000 */
[----:B------:R-:W-:-:S07]  /*9f80*/  FSEL R121, R75, RZ, !P1 ;  /* 0x000000ff4b797208 */ /* 0x000fce0004800000 */
.L_x_6711:
[----:B------:R-:W-:Y:S01]  /*9f90*/  F2FP.BF16.F32.PACK_AB R75, RZ, R121 ;  /* 0x00000079ff4b723e */ /* 0x000fe200000010ff */
[----:B--2---:R-:W-:Y:S01]  /*9fa0*/  IMAD.MOV.U32 R123, RZ, RZ, RZ ;  /* 0x000000ffff7b7224 */ /* 0x004fe200078e00ff */
        /* <DEDUP_REMOVED lines=14> */
.L_x_6717:
        /* <DEDUP_REMOVED lines=12> */
.L_x_6718:
        /* <DEDUP_REMOVED lines=47> */
.L_x_6716:
        /* <DEDUP_REMOVED lines=9> */
.L_x_6715:
        /* <DEDUP_REMOVED lines=16> */
.L_x_6721:
        /* <DEDUP_REMOVED lines=12> */
.L_x_6722:
        /* <DEDUP_REMOVED lines=17> */
[----:B------:R-:W-:Y:S02]  /*a7a0*/  LOP3.LUT R89, R113, R126, R135, 0x96, !PT ;  /* 0x0000007e71597212 */ /* 0x000fe400078e9687 */
[----:B------:R-:W-:Y:S01]  /*a7b0*/  IADD3 R125, PT, PT, R2, 0x78dde6e4, RZ ;  /* 0x78dde6e4027d7810 */ /* 0x000fe20007ffe0ff */
        /* <DEDUP_REMOVED lines=28> */
.L_x_6720:
        /* <DEDUP_REMOVED lines=10> */
.L_x_6719:
        /* <DEDUP_REMOVED lines=16> */
.L_x_6725:
        /* <DEDUP_REMOVED lines=12> */
.L_x_6726:
        /* <DEDUP_REMOVED lines=47> */
.L_x_6724:
[----:B------:R-:W-:Y:S01]  /*aed0*/  I2FP.F32.U32 R74, R81 ;  /* 0x00000051004a7245 */ /* 0x000fe20000201000 */
[----:B-----5:R-:W-:Y:S01]  /*aee0*/  IMAD.U32 R122, R6, 0x10000, RZ ;  /* 0x00010000067a7824 */ /* 0x020fe200078e00ff */
[----:B------:R-:W-:-:S03]  /*aef0*/  MOV R81, 0x2f800000 ;  /* 0x2f80000000517802 */ /* 0x000fc60000000f00 */
[----:B------:R-:W-:Y:S02]  /*af00*/  FMUL.FTZ R122, R122, UR13 ;  /* 0x0000000d7a7a7c20 */ /* 0x000fe40008410000 */
[----:B------:R-:W-:Y:S02]  /*af10*/  FFMA.FTZ R74, R74, R81, 1.1641532182693481445e-10 ;  /* 0x2f0000004a4a7423 */ /* 0x000fe40000010051 */
[----:B------:R-:W-:-:S03]  /*af20*/  FMUL.FTZ R122, R122, UR12 ;  /* 0x0000000c7a7a7c20 */ /* 0x000fc60008410000 */
[----:B------:R-:W-:-:S04]  /*af30*/  FSETP.GTU.FTZ.AND P1, PT, R74, UR10, PT ;  /* 0x0000000a4a007c0b */ /* 0x000fc8000bf3c000 */
[----:B------:R-:W-:Y:S02]  /*af40*/  SEL R81, RZ, 0x1, P1 ;  /* 0x00000001ff517807 */ /* 0x000fe40000800000 */
[----:B------:R-:W-:-:S07]  /*af50*/  FSEL R127, R122, RZ, !P1 ;  /* 0x000000ff7a7f7208 */ /* 0x000fce0004800000 */
.L_x_6723:
        /* <DEDUP_REMOVED lines=16> */
.L_x_6729:
        /* <DEDUP_REMOVED lines=12> */
.L_x_6730:
        /* <DEDUP_REMOVED lines=47> */
.L_x_6728:
        /* <DEDUP_REMOVED lines=10> */
.L_x_6727:
        /* <DEDUP_REMOVED lines=16> */
.L_x_6733:
        /* <DEDUP_REMOVED lines=12> */
.L_x_6734:
        /* <DEDUP_REMOVED lines=47> */
.L_x_6732:
        /* <DEDUP_REMOVED lines=9> */
.L_x_6731:
        /* <DEDUP_REMOVED lines=16> */
.L_x_6737:
        /* <DEDUP_REMOVED lines=12> */
.L_x_6738:
        /* <DEDUP_REMOVED lines=47> */
.L_x_6736:
[----:B-----5:R-:W-:Y:S02]  /*bea0*/  PRMT R122, R7, 0x7632, R122 ;  /* 0x00007632077a7816 */ /* 0x020fe4000000007a */
[----:B------:R-:W-:Y:S02]  /*beb0*/  I2FP.F32.U32 R78, R78 ;  /* 0x0000004e004e7245 */ /* 0x000fe40000201000 */
[----:B------:R-:W-:Y:S01]  /*bec0*/  MOV R133, 0x2f800000 ;  /* 0x2f80000000857802 */ /* 0x000fe20000000f00 */
[----:B------:R-:W-:-:S04]  /*bed0*/  IMAD.U32 R122, R122, 0x10000, RZ ;  /* 0x000100007a7a7824 */ /* 0x000fc800078e00ff */
[----:B------:R-:W-:Y:S01]  /*bee0*/  FFMA.FTZ R78, R78, R133, 1.1641532182693481445e-10 ;  /* 0x2f0000004e4e7423 */ /* 0x000fe20000010085 */
[----:B------:R-:W-:-:S04]  /*bef0*/  FMUL.FTZ R122, R122, UR13 ;  /* 0x0000000d7a7a7c20 */ /* 0x000fc80008410000 */
[----:B------:R-:W-:Y:S01]  /*bf00*/  FMUL.FTZ R122, R122, UR12 ;  /* 0x0000000c7a7a7c20 */ /* 0x000fe20008410000 */
[----:B------:R-:W-:-:S04]  /*bf10*/  FSETP.GTU.FTZ.AND P1, PT, R78, UR10, PT ;  /* 0x0000000a4e007c0b */ /* 0x000fc8000bf3c000 */
[----:B------:R-:W-:Y:S02]  /*bf20*/  SEL R78, RZ, 0x1, P1 ;  /* 0x00000001ff4e7807 */ /* 0x000fe40000800000 */
[----:B------:R-:W-:-:S07]  /*bf30*/  FSEL R133, R122, RZ, !P1 ;  /* 0x000000ff7a857208 */ /* 0x000fce0004800000 */
.L_x_6735:
[----:B------:R-:W-:Y:S02]  /*bf40*/  F2FP.BF16.F32.PACK_AB R122, RZ, R133 ;  /* 0x00000085ff7a723e */ /* 0x000fe400000010ff */
[----:B------:R-:W-:Y:S02]  /*bf50*/  PRMT R72, R72, 0x5410, R75 ;  /* 0x0000541048487816 */ /* 0x000fe4000000004b */
[----:B------:R-:W-:Y:S02]  /*bf60*/  PRMT R74, R74, 0x5410, R120 ;  /* 0x000054104a4a7816 */ /* 0x000fe40000000078 */
[----:B------:R-:W-:Y:S02]  /*bf70*/  PRMT R73, R73, 0x5410, R118 ;  /* 0x0000541049497816 */ /* 0x000fe40000000076 */
[----:B------:R-:W-:-:S07]  /*bf80*/  PRMT R75, R138, 0x5410, R122 ;  /* 0x000054108a4b7816 */ /* 0x000fce000000007a */
.L_x_6706:
        /* <DEDUP_REMOVED lines=19> */
[----:B------:R-:W-:Y:S01]  /*c0c0*/  VIADD R73, R116, 0x100 ;  /* 0x0000010074497836 */ /* 0x000fe20000000000 */
[----:B------:R-:W-:Y:S02]  /*c0d0*/  LOP3.LUT R72, R134, R72, R74, 0xfe, !PT ;  /* 0x0000004886487212 */ /* 0x000fe400078efe4a */
[----:B------:R-:W-:Y:S02]  /*c0e0*/  LOP3.LUT R135, R139, R135, RZ, 0xfc, !PT ;  /* 0x000000878b877212 */ /* 0x000fe400078efcff */
[----:B------:R-:W-:Y:S01]  /*c0f0*/  LOP3.LUT R134, R72, 0xff, R85, 0xf8, !PT ;  /* 0x000000ff48867812 */ /* 0x000fe200078ef855 */
[----:B0-----:R-:W-:-:S05]  /*c100*/  IMAD.WIDE.U32 R72, R73, 0x8, R136 ;  /* 0x0000000849487825 */ /* 0x001fca00078e0088 */
[----:B------:R1:W-:Y:S02]  /*c110*/  STG.E.64 desc[UR6][R72.64], R134 ;  /* 0x0000008648007986 */ /* 0x0003e4000c101b06 */
.L_x_6739:
[----:B------:R-:W-:Y:S05]  /*c120*/  @!P0 BRA `(.L_x_6740) ;  /* 0x0000000000108947 */ /* 0x000fea0003800000 */
[----:B-----5:R-:W2:Y:S01]  /*c130*/  LDC.64 R4, c[0x0][0x390] ;  /* 0x0000e400ff047b82 */ /* 0x020ea20000000a00 */
[----:B------:R-:W-:-:S04]  /*c140*/  VIADD R7, R116, 0x200 ;  /* 0x0000020074077836 */ /* 0x000fc80000000000 */
[----:B--2---:R-:W-:-:S06]  /*c150*/  IMAD.WIDE.U32 R4, R7, 0x10, R4 ;  /* 0x0000001007047825 */ /* 0x004fcc00078e0004 */
[----:B------:R-:W5:Y:S02]  /*c160*/  LDG.E.128 R4, desc[UR6][R4.64] ;  /* 0x0000000604047981 */ /* 0x000f64000c1e1d00 */
.L_x_6740:
[----:B------:R-:W-:Y:S05]  /*c170*/  BRA.U !UP0, `(.L_x_6741) ;  /* 0x0000002d08987547 */ /* 0x000fea000b800000 */
[----:B01----:R-:W0:Y:S01]  /*c180*/  LDC.64 R72, c[0x0][0x3a0] ;  /* 0x0000e800ff487b82 */ /* 0x003e220000000a00 */
[----:B------:R-:W-:-:S05]  /*c190*/  IADD3 R75, PT, PT, R117, 0x200, RZ ;  /* 0x00000200754b7810 */ /* 0x000fca0007ffe0ff */
        /* <DEDUP_REMOVED lines=22> */
.L_x_6744:
        /* <DEDUP_REMOVED lines=12> */
.L_x_6745:
[----:B------:R-:W-:Y:S01]  /*c3c0*/  IMAD.WIDE.U32 R134, R130, -0x326172a9, RZ ;  /* 0xcd9e8d5782867825 */ /* 0x000fe200078e00ff */
[----:B------:R-:W-:-:S03]  /*c3d0*/  LOP3.LUT R138, R87, R89, R3, 0x96, !PT ;  /* 0x00000059578a7212 */ /* 0x000fc600078e9603 */
[----:B------:R-:W-:Y:S02]  /*c3e0*/  HFMA2 R120, -RZ, RZ, 0, 0 ;  /* 0x00000000ff787431 */ /* 0x000fe400000001ff */
        /* <DEDUP_REMOVED lines=44> */
.L_x_6743:
        /* <DEDUP_REMOVED lines=11> */
.L_x_6742:
        /* <DEDUP_REMOVED lines=21> */
.L_x_6748:
        /* <DEDUP_REMOVED lines=12> */
.L_x_6749:
[----:B------:R-:W-:Y:S01]  /*c970*/  IMAD.WIDE.U32 R136, R130, -0x326172a9, RZ ;  /* 0xcd9e8d5782887825 */ /* 0x000fe200078e00ff */
[----:B------:R-:W-:-:S03]  /*c980*/  LOP3.LUT R140, R87, R89, R3, 0x96, !PT ;  /* 0x00000059578c7212 */ /* 0x000fc600078e9603 */
[----:B------:R-:W-:Y:S02]  /*c990*/  HFMA2 R124, -RZ, RZ, 0, 0 ;  /* 0x00000000ff7c7431 */ /* 0x000fe400000001ff */
        /* <DEDUP_REMOVED lines=44> */
.L_x_6747:
        /* <DEDUP_REMOVED lines=13> */
.L_x_6746:
        /* <DEDUP_REMOVED lines=20> */
.L_x_6752:
        /* <DEDUP_REMOVED lines=12> */
.L_x_6753:
        /* <DEDUP_REMOVED lines=47> */
.L_x_6751:
        /* <DEDUP_REMOVED lines=11> */
.L_x_6750:
        /* <DEDUP_REMOVED lines=21> */
.L_x_6756:
        /* <DEDUP_REMOVED lines=12> */
.L_x_6757:
        /* <DEDUP_REMOVED lines=47> */
.L_x_6755:
        /* <DEDUP_REMOVED lines=13> */
.L_x_6754:
        /* <DEDUP_REMOVED lines=20> */
.L_x_6760:
        /* <DEDUP_REMOVED lines=12> */
.L_x_6761:
        /* <DEDUP_REMOVED lines=47> */
.L_x_6759:
        /* <DEDUP_REMOVED lines=11> */
.L_x_6758:
        /* <DEDUP_REMOVED lines=21> */
.L_x_6764:
        /* <DEDUP_REMOVED lines=12> */
.L_x_6765:
        /* <DEDUP_REMOVED lines=47> */
.L_x_6763:
        /* <DEDUP_REMOVED lines=13> */
.L_x_6762:
        /* <DEDUP_REMOVED lines=20> */
.L_x_6768:
        /* <DEDUP_REMOVED lines=12> */
.L_x_6769:
        /* <DEDUP_REMOVED lines=47> */
.L_x_6767:
        /* <DEDUP_REMOVED lines=11> */
.L_x_6766:
        /* <DEDUP_REMOVED lines=21> */
.L_x_6772:
        /* <DEDUP_REMOVED lines=12> */
.L_x_6773:
        /* <DEDUP_REMOVED lines=47> */
.L_x_6771:
        /* <DEDUP_REMOVED lines=13> */
.L_x_6770:
[----:B------:R-:W-:Y:S02]  /*ef80*/  F2FP.BF16.F32.PACK_AB R75, RZ, R149 ;  /* 0x00000095ff4b723e */ /* 0x000fe400000010ff */
[----:B------:R-:W-:Y:S02]  /*ef90*/  PRMT R74, R122, 0x5410, R74 ;  /* 0x000054107a4a7816 */ /* 0x000fe4000000004a */
[----:B------:R-:W-:Y:S02]  /*efa0*/  PRMT R73, R120, 0x5410, R73 ;  /* 0x0000541078497816 */ /* 0x000fe40000000049 */
[----:B------:R-:W-:Y:S02]  /*efb0*/  PRMT R72, R118, 0x5410, R72 ;  /* 0x0000541076487816 */ /* 0x000fe40000000048 */
[----:B------:R-:W-:Y:S01]  /*efc0*/  PRMT R75, R136, 0x5410, R75 ;  /* 0x00005410884b7816 */ /* 0x000fe2000000004b */
[----:B------:R-:W-:Y:S06]  /*efd0*/  BRA `(.L_x_6774) ;  /* 0x0000002800b07947 */ /* 0x000fec0003800000 */
.L_x_6741:
[----:B01----:R-:W-:Y:S01]  /*efe0*/  IMAD.MOV.U32 R135, RZ, RZ, RZ ;  /* 0x000000ffff877224 */ /* 0x003fe200078e00ff */
[----:B------:R-:W-:Y:S01]  /*eff0*/  MOV R126, R124 ;  /* 0x0000007c007e7202 */ /* 0x000fe20000000f00 */
        /* <DEDUP_REMOVED lines=17> */
.L_x_6777:
        /* <DEDUP_REMOVED lines=12> */
.L_x_6778:
        /* <DEDUP_REMOVED lines=43> */
[----:B------:R-:W-:Y:S01]  /*f480*/  MOV R86, R136 ;  /* 0x0000008800567202 */ /* 0x000fe20000000f00 */
[----:B------:R-:W-:Y:S01]  /*f490*/  IMAD.MOV.U32 R126, RZ, RZ, R134 ;  /* 0x000000ffff7e7224 */ /* 0x000fe200078e0086 */
[----:B------:R-:W-:Y:S01]  /*f4a0*/  LOP3.LUT R89, R100, R72, R135, 0x96, !PT ;  /* 0x0000004864597212 */ /* 0x000fe200078e9687 */
[----:B------:R-:W-:-:S07]  /*f4b0*/  IMAD.MOV.U32 R72, RZ, RZ, R124 ;  /* 0x000000ffff487224 */ /* 0x000fce00078e007c */
.L_x_6776:
        /* <DEDUP_REMOVED lines=9> */
.L_x_6775:
        /* <DEDUP_REMOVED lines=16> */
.L_x_6781:
        /* <DEDUP_REMOVED lines=12> */
.L_x_6782:
[----:B------:R-:W-:Y:S01]  /*f710*/  IMAD.WIDE.U32 R88, R130, -0x326172a9, RZ ;  /* 0xcd9e8d5782587825 */ /* 0x000fe200078e00ff */
[----:B------:R-:W-:Y:S02]  /*f720*/  LOP3.LUT R138, R87, R75, R3, 0x96, !PT ;  /* 0x0000004b578a7212 */ /* 0x000fe400078e9603 */
[----:B------:R-:W-:Y:S02]  /*f730*/  IADD3 R73, PT, PT, R2, -0x61c88647, RZ ;  /* 0x9e3779b902497810 */ /* 0x000fe40007ffe0ff */
        /* <DEDUP_REMOVED lines=40> */
[----:B------:R-:W-:Y:S02]  /*f9c0*/  MOV R86, R138 ;  /* 0x0000008a00567202 */ /* 0x000fe40000000f00 */
[----:B------:R-:W-:Y:S01]  /*f9d0*/  LOP3.LUT R89, R100, R74, R137, 0x96, !PT ;  /* 0x0000004a64597212 */ /* 0x000fe200078e9689 */
[----:B------:R-:W-:Y:S01]  /*f9e0*/  IMAD.MOV.U32 R74, RZ, RZ, RZ ;  /* 0x000000ffff4a7224 */ /* 0x000fe200078e00ff */
[----:B------:R-:W-:-:S07]  /*f9f0*/  MOV R126, R136 ;  /* 0x00000088007e7202 */ /* 0x000fce0000000f00 */
.L_x_6780:
        /* <DEDUP_REMOVED lines=10> */
.L_x_6779:
        /* <DEDUP_REMOVED lines=16> */
.L_x_6785:
        /* <DEDUP_REMOVED lines=12> */
.L_x_6786:
        /* <DEDUP_REMOVED lines=47> */
.L_x_6784:
        /* <DEDUP_REMOVED lines=9> */
.L_x_6783:
        /* <DEDUP_REMOVED lines=16> */
.L_x_6789:
        /* <DEDUP_REMOVED lines=12> */
.L_x_6790:
        /* <DEDUP_REMOVED lines=45> */
[----:B------:R-:W-:Y:S02]  /*10470*/  LOP3.LUT R89, R100, R140, R143, 0x96, !PT ;  /* 0x0000008c64597212 */ /* 0x000fe400078e968f */
[----:B------:R-:W-:-:S07]  /*10480*/  MOV R126, R142 ;  /* 0x0000008e007e7202 */ /* 0x000fce0000000f00 */
.L_x_6788:
        /* <DEDUP_REMOVED lines=10> */
.L_x_6787:
        /* <DEDUP_REMOVED lines=16> */
.L_x_6793:
        /* <DEDUP_REMOVED lines=12> */
.L_x_6794:
        /* <DEDUP_REMOVED lines=47> */
.L_x_6792:
        /* <DEDUP_REMOVED lines=9> */
.L_x_6791:
        /* <DEDUP_REMOVED lines=16> */
.L_x_6797:
        /* <DEDUP_REMOVED lines=12> */
.L_x_6798:
        /* <DEDUP_REMOVED lines=47> */
.L_x_6796:
        /* <DEDUP_REMOVED lines=10> */
.L_x_6795:
        /* <DEDUP_REMOVED lines=16> */
.L_x_6801:
        /* <DEDUP_REMOVED lines=12> */
.L_x_6802:
        /* <DEDUP_REMOVED lines=47> */
.L_x_6800:
        /* <DEDUP_REMOVED lines=9> */
.L_x_6799:
        /* <DEDUP_REMOVED lines=16> */
.L_x_6805:
        /* <DEDUP_REMOVED lines=12> */
.L_x_6806:
        /* <DEDUP_REMOVED lines=47> */
.L_x_6804:
        /* <DEDUP_REMOVED lines=10> */
.L_x_6803:
[----:B------:R-:W-:Y:S02]  /*11a50*/  F2FP.BF16.F32.PACK_AB R122, RZ, R149 ;  /* 0x00000095ff7a723e */ /* 0x000fe400000010ff */
[----:B------:R-:W-:Y:S02]  /*11a60*/  PRMT R72, R72, 0x5410, R75 ;  /* 0x0000541048487816 */ /* 0x000fe4000000004b */
[----:B------:R-:W-:Y:S02]  /*11a70*/  PRMT R74, R74, 0x5410, R120 ;  /* 0x000054104a4a7816 */ /* 0x000fe40000000078 */
[----:B------:R-:W-:Y:S02]  /*11a80*/  PRMT R73, R73, 0x5410, R118 ;  /* 0x0000541049497816 */ /* 0x000fe40000000076 */
[----:B------:R-:W-:-:S07]  /*11a90*/  PRMT R75, R134, 0x5410, R122 ;  /* 0x00005410864b7816 */ /* 0x000fce000000007a */
.L_x_6774:
[----:B------:R-:W-:Y:S01]  /*11aa0*/  IADD3 R151, PT, PT, R117, 0x200, RZ ;  /* 0x0000020075977810 */ /* 0x000fe20007ffe0ff */
        /* <DEDUP_REMOVED lines=25> */
.L_x_6807:
[----:B------:R-:W-:Y:S05]  /*11c40*/  @!P0 BRA `(.L_x_6808) ;  /* 0x00000000000c8947 */ /* 0x000fea0003800000 */
[----:B-----5:R-:W2:Y:S02]  /*11c50*/  LDC.64 R4, c[0x0][0x390] ;  /* 0x0000e400ff047b82 */ /* 0x020ea40000000a00 */
[----:B--2---:R-:W-:-:S06]  /*11c60*/  IMAD.WIDE.U32 R4, R120, 0x10, R4 ;  /* 0x0000001078047825 */ /* 0x004fcc00078e0004 */
[----:B------:R-:W5:Y:S02]  /*11c70*/  LDG.E.128 R4, desc[UR6][R4.64] ;  /* 0x0000000604047981 */ /* 0x000f64000c1e1d00 */
.L_x_6808:
[----:B------:R-:W-:Y:S01]  /*11c80*/  IADD3 R117, PT, PT, R117, 0x300, RZ ;  /* 0x0000030075757810 */ /* 0x000fe20007ffe0ff */
[----:B------:R-:W-:Y:S06]  /*11c90*/  BRA.U !UP0, `(.L_x_6809) ;  /* 0x0000002d08947547 */ /* 0x000fec000b800000 */
[----:B01----:R-:W0:Y:S02]  /*11ca0*/  LDC.64 R72, c[0x0][0x3a0] ;  /* 0x0000e800ff487b82 */ /* 0x003e240000000a00 */
        /* <DEDUP_REMOVED lines=22> */
.L_x_6812:
        /* <DEDUP_REMOVED lines=12> */
.L_x_6813:
        /* <DEDUP_REMOVED lines=47> */
.L_x_6811:
        /* <DEDUP_REMOVED lines=11> */
.L_x_6810:
        /* <DEDUP_REMOVED lines=21> */
.L_x_6816:
        /* <DEDUP_REMOVED lines=12> */
.L_x_6817:
        /* <DEDUP_REMOVED lines=47> */
.L_x_6815:
[----:B-----5:R-:W-:Y:S02]  /*12770*/  PRMT R72, R4, 0x7632, R72 ;  /* 0x0000763204487816 */ /* 0x020fe40000000048 */
[----:B------:R-:W-:Y:S02]  /*12780*/  I2FP.F32.U32 R84, R84 ;  /* 0x0000005400547245 */ /* 0x000fe40000201000 */
[----:B------:R-:W-:Y:S01]  /*12790*/  MOV R151, 0x2f800000 ;  /* 0x2f80000000977802 */ /* 0x000fe20000000f00 */
[C---:B------:R-:W-:Y:S01]  /*127a0*/  IMAD.U32 R118, R72.reuse, 0x10000, RZ ;  /* 0x0001000048767824 */ /* 0x040fe200078e00ff */
        /* <DEDUP_REMOVED lines=9> */
.L_x_6814:
        /* <DEDUP_REMOVED lines=20> */
.L_x_6820:
        /* <DEDUP_REMOVED lines=12> */
.L_x_6821:
[----:B------:R-:W-:Y:S01]  /*12a40*/  IMAD.WIDE.U32 R152, R130, -0x326172a9, RZ ;  /* 0xcd9e8d5782987825 */ /* 0x000fe200078e00ff */
[----:B------:R-:W-:Y:S02]  /*12a50*/  LOP3.LUT R156, R87, R89, R3, 0x96, !PT ;  /* 0x00000059579c7212 */ /* 0x000fe400078e9603 */
[----:B------:R-:W-:Y:S01]  /*12a60*/  IADD3 R83, PT, PT, R2, -0x61c88647, RZ ;  /* 0x9e3779b902537810 */ /* 0x000fe20007ffe0ff */
[----:B------:R-:W-:Y:S01]  /*12a70*/  IMAD.MOV.U32 R118, RZ, RZ, RZ ;  /* 0x000000ffff767224 */ /* 0x000fe200078e00ff */
        /* <DEDUP_REMOVED lines=43> */
.L_x_6819:
        /* <DEDUP_REMOVED lines=11> */
.L_x_6818:
        /* <DEDUP_REMOVED lines=21> */
.L_x_6824:
        /* <DEDUP_REMOVED lines=12> */
.L_x_6825:
        /* <DEDUP_REMOVED lines=47> */
.L_x_6823:
        /* <DEDUP_REMOVED lines=13> */
.L_x_6822:
        /* <DEDUP_REMOVED lines=20> */
.L_x_6828:
        /* <DEDUP_REMOVED lines=12> */
.L_x_6829:
        /* <DEDUP_REMOVED lines=47> */
.L_x_6827:
        /* <DEDUP_REMOVED lines=11> */
.L_x_6826:
        /* <DEDUP_REMOVED lines=21> */
.L_x_6832:
        /* <DEDUP_REMOVED lines=12> */
.L_x_6833:
        /* <DEDUP_REMOVED lines=47> */
.L_x_6831:
        /* <DEDUP_REMOVED lines=13> */
.L_x_6830:
        /* <DEDUP_REMOVED lines=20> */
.L_x_6836:
        /* <DEDUP_REMOVED lines=12> */
.L_x_6837:
        /* <DEDUP_REMOVED lines=47> */
.L_x_6835:
        /* <DEDUP_REMOVED lines=11> */
.L_x_6834:
        /* <DEDUP_REMOVED lines=21> */
.L_x_6840:
        /* <DEDUP_REMOVED lines=12> */
.L_x_6841:
        /* <DEDUP_REMOVED lines=47> */
.L_x_6839:
        /* <DEDUP_REMOVED lines=8> */
[----:B------:R-:W-:Y:S01]  /*14a40*/  FSETP.GTU.FTZ.AND P1, PT, R0, UR10, PT ;  /* 0x0000000a00007c0b */ /* 0x000fe2000bf3c000 */
[----:B------:R-:W-:-:S03]  /*14a50*/  FMUL.FTZ R0, R78, UR12 ;  /* 0x0000000c4e007c20 */ /* 0x000fc60008410000 */
[----:B------:R-:W-:Y:S02]  /*14a60*/  SEL R78, RZ, 0x1, P1 ;  /* 0x00000001ff4e7807 */ /* 0x000fe40000800000 */
[----:B------:R-:W-:-:S05]  /*14a70*/  FSEL R0, R0, RZ, !P1 ;  /* 0x000000ff00007208 */ /* 0x000fca0004800000 */
[----:B------:R-:W-:-:S07]  /*14a80*/  FADD.FTZ R163, R75, R0 ;  /* 0x000000004ba37221 */ /* 0x000fce0000010000 */
.L_x_6838:
[----:B------:R-:W-:Y:S02]  /*14a90*/  F2FP.BF16.F32.PACK_AB R75, RZ, R163 ;  /* 0x000000a3ff4b723e */ /* 0x000fe400000010ff */
[----:B------:R-:W-:Y:S02]  /*14aa0*/  PRMT R74, R124, 0x5410, R74 ;  /* 0x000054107c4a7816 */ /* 0x000fe4000000004a */
[----:B------:R-:W-:Y:S02]  /*14ab0*/  PRMT R73, R122, 0x5410, R73 ;  /* 0x000054107a497816 */ /* 0x000fe40000000049 */
[----:B------:R-:W-:Y:S02]  /*14ac0*/  PRMT R72, R116, 0x5410, R72 ;  /* 0x0000541074487816 */ /* 0x000fe40000000048 */
[----:B------:R-:W-:Y:S01]  /*14ad0*/  PRMT R75, R134, 0x5410, R75 ;  /* 0x00005410864b7816 */ /* 0x000fe2000000004b */
[----:B------:R-:W-:Y:S06]  /*14ae0*/  BRA `(.L_x_6842) ;  /* 0x0000002800b07947 */ /* 0x000fec0003800000 */
.L_x_6809:
        /* <DEDUP_REMOVED lines=19> */
.L_x_6845:
        /* <DEDUP_REMOVED lines=12> */
.L_x_6846:
[----:B------:R-:W-:Y:S01]  /*14ce0*/  IMAD.WIDE.U32 R74, R130, -0x326172a9, RZ ;  /* 0xcd9e8d57824a7825 */ /* 0x000fe200078e00ff */
[----:B------:R-:W-:Y:S02]  /*14cf0*/  LOP3.LUT R150, R87, R73, R3, 0x96, !PT ;  /* 0x0000004957967212 */ /* 0x000fe400078e9603 */
[----:B------:R-:W-:Y:S02]  /*14d00*/  IADD3 R73, PT, PT, R2, -0x61c88647, RZ ;  /* 0x9e3779b902497810 */ /* 0x000fe40007ffe0ff */
        /* <DEDUP_REMOVED lines=40> */
[----:B------:R-:W-:Y:S01]  /*14f90*/  MOV R86, R152 ;  /* 0x0000009800567202 */ /* 0x000fe20000000f00 */
[----:B------:R-:W-:Y:S01]  /*14fa0*/  IMAD.MOV.U32 R118, RZ, RZ, R150 ;  /* 0x000000ffff767224 */ /* 0x000fe200078e0096 */
[----:B------:R-:W-:Y:S02]  /*14fb0*/  LOP3.LUT R89, R100, R72, R151, 0x96, !PT ;  /* 0x0000004864597212 */ /* 0x000fe400078e9697 */
[----:B------:R-:W-:-:S07]  /*14fc0*/  MOV R72, R126 ;  /* 0x0000007e00487202 */ /* 0x000fce0000000f00 */
.L_x_6844:
        /* <DEDUP_REMOVED lines=9> */
.L_x_6843:
[----:B------:R-:W-:Y:S01]  /*15060*/  HFMA2 R151, -RZ, RZ, 0, 0 ;  /* 0x00000000ff977431 */ /* 0x000fe200000001ff */
[----:B------:R-:W-:Y:S01]  /*15070*/  F2FP.BF16.F32.PACK_AB R72, RZ, R115 ;  /* 0x00000073ff48723e */ /* 0x000fe200000010ff */
        /* <DEDUP_REMOVED lines=14> */
.L_x_6849:
        /* <DEDUP_REMOVED lines=12> */
.L_x_6850:
        /* <DEDUP_REMOVED lines=47> */
.L_x_6848:
        /* <DEDUP_REMOVED lines=10> */
.L_x_6847:
        /* <DEDUP_REMOVED lines=16> */
.L_x_6853:
        /* <DEDUP_REMOVED lines=12> */
.L_x_6854:
        /* <DEDUP_REMOVED lines=47> */
.L_x_6852:
        /* <DEDUP_REMOVED lines=9> */
.L_x_6851:
        /* <DEDUP_REMOVED lines=16> */
.L_x_6857:
        /* <DEDUP_REMOVED lines=12> */
.L_x_6858:
[----:B------:R-:W-:Y:S01]  /*15cb0*/  IMAD.WIDE.U32 R154, R130, -0x326172a9, RZ ;  /* 0xcd9e8d57829a7825 */ /* 0x000fe200078e00ff */
[----:B------:R-:W-:-:S03]  /*15cc0*/  LOP3.LUT R158, R87, R89, R3, 0x96, !PT ;  /* 0x00000059579e7212 */ /* 0x000fc600078e9603 */
[----:B------:R-:W-:Y:S01]  /*15cd0*/  HFMA2 R74, -RZ, RZ, 0, 0 ;  /* 0x00000000ff4a7431 */ /* 0x000fe200000001ff */
[----:B------:R-:W-:Y:S01]  /*15ce0*/  MOV R82, R118 ;  /* 0x0000007600527202 */ /* 0x000fe20000000f00 */
        /* <DEDUP_REMOVED lines=43> */
.L_x_6856:
        /* <DEDUP_REMOVED lines=10> */
.L_x_6855:
        /* <DEDUP_REMOVED lines=16> */
.L_x_6861:
        /* <DEDUP_REMOVED lines=12> */
.L_x_6862:
        /* <DEDUP_REMOVED lines=47> */
.L_x_6860:
        /* <DEDUP_REMOVED lines=9> */
.L_x_6859:
        /* <DEDUP_REMOVED lines=16> */
.L_x_6865:
        /* <DEDUP_REMOVED lines=12> */
.L_x_6866:
        /* <DEDUP_REMOVED lines=47> */
.L_x_6864:
        /* <DEDUP_REMOVED lines=10> */
.L_x_6863:
        /* <DEDUP_REMOVED lines=16> */
.L_x_6869:
        /* <DEDUP_REMOVED lines=12> */
.L_x_6870:
        /* <DEDUP_REMOVED lines=47> */
.L_x_6868:
        /* <DEDUP_REMOVED lines=9> */
.L_x_6867:
        /* <DEDUP_REMOVED lines=16> */
.L_x_6873:
        /* <DEDUP_REMOVED lines=12> */
.L_x_6874:
        /* <DEDUP_REMOVED lines=47> */
.L_x_6872:
        /* <DEDUP_REMOVED lines=10> */
.L_x_6871:
[----:B------:R-:W-:Y:S02]  /*17560*/  F2FP.BF16.F32.PACK_AB R0, RZ, R163 ;  /* 0x000000a3ff00723e */ /* 0x000fe400000010ff */
[----:B------:R-:W-:Y:S02]  /*17570*/  PRMT R72, R72, 0x5410, R75 ;  /* 0x0000541048487816 */ /* 0x000fe4000000004b */
[----:B------:R-:W-:Y:S02]  /*17580*/  PRMT R74, R74, 0x5410, R122 ;  /* 0x000054104a4a7816 */ /* 0x000fe4000000007a */
[----:B------:R-:W-:Y:S02]  /*17590*/  PRMT R73, R73, 0x5410, R116 ;  /* 0x0000541049497816 */ /* 0x000fe40000000074 */
[----:B------:R-:W-:-:S07]  /*175a0*/  PRMT R75, R124, 0x5410, R0 ;  /* 0x000054107c4b7816 */ /* 0x000fce0000000000 */
.L_x_6842:
        /* <DEDUP_REMOVED lines=55> */
.L_x_6875:
[----:B0-----:R-:W0:Y:S01]  /*17920*/  SHFL.BFLY PT, R73, R0, 0x1, 0x1f ;  /* 0x0c201f0000497f89 */ /* 0x001e2200000e0000 */
[----:B------:R-:W-:Y:S01]  /*17930*/  BSSY.RECONVERGENT B0, `(.L_x_6876) ;  /* 0x0000062000007945 */ /* 0x000fe20003800200 */
[----:B------:R-:W1:Y:S01]  /*17940*/  S2R R117, SR_TID.X ;  /* 0x0000000000757919 */ /* 0x000e620000002100 */
[----:B0-----:R-:W-:-:S05]  /*17950*/  FADD.FTZ R73, R0, R73 ;  /* 0x0000004900497221 */ /* 0x001fca0000010000 */
[----:B------:R-:W0:Y:S01]  /*17960*/  SHFL.BFLY PT, R72, R73, 0x2, 0x1f ;  /* 0x0c401f0049487f89 */ /* 0x000e2200000e0000 */
[C---:B-1----:R-:W-:Y:S02]  /*17970*/  LOP3.LUT P0, RZ, R117.reuse, 0x1f, RZ, 0xc0, !PT ;  /* 0x0000001f75ff7812 */ /* 0x042fe4000780c0ff */
[----:B------:R-:W-:-:S04]  /*17980*/  LOP3.LUT R94, R117, 0x1f, RZ, 0xc0, !PT ;  /* 0x0000001f755e7812 */ /* 0x000fc800078ec0ff */
[----:B------:R-:W-:Y:S02]  /*17990*/  ISETP.GT.U32.AND P1, PT, R94, 0x7, PT ;  /* 0x000000075e00780c */ /* 0x000fe40003f24070 */
[----:B------:R-:W-:Y:S01]  /*179a0*/  MOV R94, RZ ;  /* 0x000000ff005e7202 */ /* 0x000fe20000000f00 */
        /* <DEDUP_REMOVED lines=90> */
.L_x_6877:
[----:B------:R-:W-:Y:S05]  /*17f50*/  BSYNC.RECONVERGENT B0 ;  /* 0x0000000000007941 */ /* 0x000fea0003800200 */
.L_x_6876:
        /* <DEDUP_REMOVED lines=11> */
[----:B------:R0:W1:Y:S03]  /*18010*/  LDS.64 R72, [R0+UR4] ;  /* 0x0000000400487984 */ /* 0x0000660008000a00 */
.L_x_6879:
[----:B------:R-:W-:Y:S05]  /*18020*/  BSYNC.RECONVERGENT B0 ;  /* 0x0000000000007941 */ /* 0x000fea0003800200 */
.L_x_6878:
[----:B------:R-:W2:Y:S01]  /*18030*/  SHFL.DOWN PT, R75, R94, 0x4, 0x1f ;  /* 0x08801f005e4b7f89 */ /* 0x000ea200000e0000 */
[----:B------:R-:W-:Y:S02]  /*18040*/  ISETP.NE.AND P0, PT, R117, RZ, PT ;  /* 0x000000ff7500720c */ /* 0x000fe40003f05270 */
[----:B------:R-:W-:Y:S01]  /*18050*/  ISETP.NE.AND P1, PT, RZ, UR11, PT ;  /* 0x0000000bff007c0c */ /* 0x000fe2000bf25270 */
[----:B-1----:R-:W1:Y:S04]  /*18060*/  SHFL.DOWN PT, R77, R72, 0x4, 0x1f ;  /* 0x08801f00484d7f89 */ /* 0x002e6800000e0000 */
[----:B0-----:R-:W0:Y:S01]  /*18070*/  SHFL.DOWN PT, R0, R73, 0x4, 0x1f ;  /* 0x08801f0049007f89 */ /* 0x001e2200000e0000 */
[----:B--2---:R-:W-:Y:S01]  /*18080*/  IMAD.IADD R74, R75, 0x1, R94 ;  /* 0x000000014b4a7824 */ /* 0x004fe200078e025e */
[----:B------:R-:W-:-:S02]  /*18090*/  I2FP.F32.S32 R98, R75 ;  /* 0x0000004b00627245 */ /* 0x000fc40000201400 */
[----:B------:R-:W-:Y:S02]  /*180a0*/  I2FP.F32.U32 R75, R94 ;  /* 0x0000005e004b7245 */ /* 0x000fe40000201000 */
        /* <DEDUP_REMOVED lines=59> */
[----:B------:R-:W-:Y:S02]  /*18460*/  IADD3 R92, PT, PT, R92, -0x1, RZ ;  /* 0xffffffff5c5c7810 */ /* 0x000fe40007ffe0ff */
        /* <DEDUP_REMOVED lines=11> */
[----:B------:R-:W0:Y:S01]  /*18520*/  LDC.64 R72, c[0x0][0x428] ;  /* 0x00010a00ff487b82 */ /* 0x000e220000000a00 */
[----:B------:R-:W-:Y:S01]  /*18530*/  FADD.FTZ R107, -R0, R107 ;  /* 0x0000006b006b7221 */ /* 0x000fe20000010100 */
        /* <DEDUP_REMOVED lines=29> */
[----:B------:R-:W-:Y:S01]  /*18710*/  FMUL.FTZ R76, R132, R109 ;  /* 0x0000006d844c7220 */ /* 0x000fe20000410000 */
[C---:B------:R-:W-:Y:S01]  /*18720*/  IADD3 R103, PT, PT, R77.reuse, 0x200, RZ ;  /* 0x000002004d677810 */ /* 0x040fe20007ffe0ff */
[----:B------:R-:W-:-:S02]  /*18730*/  VIADD R101, R77, 0x100 ;  /* 0x000001004d657836 */ /* 0x000fc40000000000 */
[C---:B------:R-:W-:Y:S01]  /*18740*/  FMUL.FTZ R95, R132.reuse, R95 ;  /* 0x0000005f845f7220 */ /* 0x040fe20000410000 */
[C---:B------:R-:W-:Y:S02]  /*18750*/  VIADD R105, R77.reuse, 0x300 ;  /* 0x000003004d697836 */ /* 0x040fe40000000000 */
[C---:B------:R-:W-:Y:S01]  /*18760*/  FMUL.FTZ R107, R132.reuse, R107 ;  /* 0x0000006b846b7220 */ /* 0x040fe20000410000 */
[C---:B------:R-:W-:Y:S01]  /*18770*/  FMUL.FTZ R127, R132.reuse, R127 ;  /* 0x0000007f847f7220 */ /* 0x040fe20000410000 */
[----:B------:R-:W-:Y:S01]  /*18780*/  FMUL.FTZ R106, R132, R129 ;  /* 0x00000081846a7220 */ /* 0x000fe20000410000 */
        /* <DEDUP_REMOVED lines=79> */
.L_x_6880:
[----:B0-----:R-:W0:Y:S01]  /*18c80*/  LDC.64 R72, c[0x0][0x380] ;  /* 0x0000e000ff487b82 */ /* 0x001e220000000a00 */
[----:B------:R-:W-:Y:S01]  /*18c90*/  UPLOP3.LUT UP1, UPT, UPT, UPT, UP1, 0x40, 0x4 ;  /* 0x000000000004789c */ /* 0x000fe20003f2e810 */
[----:B0-----:R-:W-:-:S04]  /*18ca0*/  IADD3 R90, PT, PT, R90, R72, RZ ;  /* 0x000000485a5a7210 */ /* 0x001fc80007ffe0ff */
[----:B------:R-:W-:-:S13]  /*18cb0*/  ISETP.GE.AND P0, PT, R90, R73, PT ;  /* 0x000000495a00720c */ /* 0x000fda0003f06270 */
[----:B------:R-:W-:Y:S05]  /*18cc0*/  @!P0 BRA `(.L_x_6881) ;  /* 0xfffffe7c00588947 */ /* 0x000fea000383ffff */
[----:B------:R-:W-:Y:S05]  /*18cd0*/  EXIT ;  /* 0x000000000000794d */ /* 0x000fea0003800000 */
.L_x_6882:
        /* <DEDUP_REMOVED lines=10> */
.L_x_27503:


//--------------------- .text._ZN10layer_norm13ln_fwd_kernelINS_13Kernel_traitsIf13__nv_bfloat16S2_S2_fjLj8192ELj1ELj1ELj8ELj16ENS_18Kernel_traits_baseILj8192EfS2_S2_S2_fjLj256EEEEELb1ELb1ELb0ELb0EEEvNS_9FwdParamsE --------------------------
	.section	.text._ZN10layer_norm13ln_fwd_kernelINS_13Kernel_traitsIf13__nv_bfloat16S2_S2_fjLj8192ELj1ELj1ELj8ELj16ENS_18Kernel_traits_baseILj8192EfS2_S2_S2_fjLj256EEEEELb1ELb1ELb0ELb0EEEvNS_9FwdParamsE,"ax",@progbits
	.align	128
        .global         _ZN10layer_norm13ln_fwd_kernelINS_13Kernel_traitsIf13__nv_bfloat16S2_S2_fjLj8192ELj1ELj1ELj8ELj16ENS_18Kernel_traits_baseILj8192EfS2_S2_S2_fjLj256EEEEELb1ELb1ELb0ELb0EEEvNS_9FwdParamsE
        .type           _ZN10layer_norm13ln_fwd_kernelINS_13Kernel_traitsIf13__nv_bfloat16S2_S2_fjLj8192ELj1ELj1ELj8ELj16ENS_18Kernel_traits_baseILj8192EfS2_S2_S2_fjLj256EEEEELb1ELb1ELb0ELb0EEEvNS_9FwdParamsE,@function
        .size           _ZN10layer_norm13ln_fwd_kernelINS_13Kernel_traitsIf13__nv_bfloat16S2_S2_fjLj8192ELj1ELj1ELj8ELj16ENS_18Kernel_traits_baseILj8192EfS2_S2_S2_fjLj256EEEEELb1ELb1ELb0ELb0EEEvNS_9FwdParamsE,(.L_x_27504 - _ZN10layer_norm13ln_fwd_kernelINS_13Kernel_traitsIf13__nv_bfloat16S2_S2_fjLj8192ELj1ELj1ELj8ELj16ENS_18Kernel_traits_baseILj8192EfS2_S2_S2_fjLj256EEEEELb1ELb1ELb0ELb0EEEvNS_9FwdParamsE)
        .other          _ZN10layer_norm13ln_fwd_kernelINS_13Kernel_traitsIf13__nv_bfloat16S2_S2_fjLj8192ELj1ELj1ELj8ELj16ENS_18Kernel_traits_baseILj8192EfS2_S2_S2_fjLj256EEEEELb1ELb1ELb0ELb0EEEvNS_9FwdParamsE,@"STO_CUDA_ENTRY STV_DEFAULT"
_ZN10layer_norm13ln_fwd_kernelINS_13Kernel_traitsIf13__nv_bfloat16S2_S2_fjLj8192ELj1ELj1ELj8ELj16ENS_18Kernel_traits_baseILj8192EfS2_S2_S2_fjLj256EEEEELb1ELb1ELb0ELb0EEEvNS_9FwdParamsE:
.text._ZN10layer_norm13ln_fwd_kernelINS_13Kernel_traitsIf13__nv_bfloat16S2_S2_fjLj8192ELj1ELj1ELj8ELj16ENS_18Kernel_traits_baseILj8192EfS2_S2_S2_fjLj256EEEEELb1ELb1ELb0ELb0EEEvNS_9FwdParamsE:
        /* <DEDUP_REMOVED lines=56> */
[----:B------:R3:W5:Y:S03]  /*0380*/  @P1 LDG.E.128 R72, desc[UR6][R10.64+0x10] ;  /* 0x000010060a481981 */ /* 0x000766000c1e1d00 */
[----:B------:R-:W-:Y:S01]  /*0390*/  @P1 VIADD R107, R107, 0x100 ;  /* 0x000001006b6b1836 */ /* 0x000fe20000000000 */
[----:B------:R3:W5:Y:S03]  /*03a0*/  @P1 LD.E.128 R68, desc[UR6][R12.64] ;  /* 0x000000060c441980 */ /* 0x000766000c101d00 */
[C---:B--2---:R-:W-:Y:S01]  /*03b0*/  @P2 IMAD.WIDE.U32 R16, R107.reuse, 0x20, R16 ;  /* 0x000000206b102825 */ /* 0x044fe200078e0010 */
[----:B------:R3:W5:Y:S03]  /*03c0*/  @P1 LD.E.128 R64, desc[UR6][R12.64+0x10] ;  /* 0x000010060c401980 */ /* 0x000766000c101d00 */
[C---:B0-----:R-:W-:Y:S01]  /*03d0*/  @P2 IMAD.WIDE.U32 R18, R107.reuse, 0x20, R18 ;  /* 0x000000206b122825 */ /* 0x041fe200078e0012 */
[----:B------:R3:W5:Y:S03]  /*03e0*/  @P1 LDG.E.128 R60, desc[UR6][R14.64] ;  /* 0x000000060e3c1981 */ /* 0x000766000c1e1d00 */
[C---:B------:R-:W-:Y:S01]  /*03f0*/  @P2 IMAD.WIDE.U32 R20, R107.reuse, 0x20, R20 ;  /* 0x000000206b142825 */ /* 0x040fe200078e0014 */
[----:B------:R3:W5:Y:S04]  /*0400*/  @P1 LDG.E.128 R56, desc[UR6][R14.64+0x10] ;  /* 0x000010060e381981 */ /* 0x000768000c1e1d00 */
[----:B------:R3:W5:Y:S04]  /*0410*/  @P2 LDG.E.128 R52, desc[UR6][R16.64] ;  /* 0x0000000610342981 */ /* 0x000768000c1e1d00 */
[----:B------:R3:W5:Y:S04]  /*0420*/  @P2 LDG.E.128 R48, desc[UR6][R16.64+0x10] ;  /* 0x0000100610302981 */ /* 0x000768000c1e1d00 */
[----:B------:R3:W5:Y:S04]  /*0430*/  @P2 LD.E.128 R44, desc[UR6][R18.64] ;  /* 0x00000006122c2980 */ /* 0x000768000c101d00 */
[----:B------:R3:W5:Y:S04]  /*0440*/  @P2 LD.E.128 R40, desc[UR6][R18.64+0x10] ;  /* 0x0000100612282980 */ /* 0x000768000c101d00 */
[----:B------:R3:W5:Y:S04]  /*0450*/  @P2 LDG.E.128 R36, desc[UR6][R20.64] ;  /* 0x0000000614242981 */ /* 0x000768000c1e1d00 */
[----:B------:R3:W5:Y:S01]  /*0460*/  @P2 LDG.E.128 R32, desc[UR6][R20.64+0x10] ;  /* 0x0000100614202981 */ /* 0x000762000c1e1d00 */
[----:B------:R-:W-:Y:S01]  /*0470*/  ISETP.GE.U32.AND P0, PT, R118, 0x400, PT ;  /* 0x000004007600780c */ /* 0x000fe20003f06070 */
[----:B------:R-:W-:-:S12]  /*0480*/  @P2 VIADD R107, R107, 0x100 ;  /* 0x000001006b6b2836 */ /* 0x000fd80000000000 */
        /* <DEDUP_REMOVED lines=14> */
.L_x_6884:
        /* <DEDUP_REMOVED lines=8> */
[----:B0-----:R-:W-:-:S07]  /*05f0*/  @P0 IMAD.WIDE.U32 R40, R107, 0x20, R4 ;  /* 0x000000206b280825 */ /* 0x001fce00078e0004 */
[----:B------:R-:W0:Y:S01]  /*0600*/  @P2 LDC.64 R64, c[0x0][0x3d0] ;  /* 0x0000f400ff402b82 */ /* 0x000e220000000a00 */
[C---:B-1----:R-:W-:Y:S01]  /*0610*/  @P0 IMAD.WIDE.U32 R42, R107.reuse, 0x20, R6 ;  /* 0x000000206b2a0825 */ /* 0x042fe200078e0006 */
[----:B------:R-:W-:Y:S01]  /*0620*/  @P0 LOP3.LUT R107, R107, 0x100, RZ, 0xfc, !PT ;  /* 0x000001006b6b0812 */ /* 0x000fe200078efcff */
[----:B------:R-:W5:Y:S05]  /*0630*/  @P0 LDG.E.128 R100, desc[UR6][R40.64] ;  /* 0x0000000628640981 */ /* 0x000f6a000c1e1d00 */
[----:B------:R-:W1:Y:S01]  /*0640*/  @P2 LDC.64 R66, c[0x0][0x3e8] ;  /* 0x0000fa00ff422b82 */ /* 0x000e620000000a00 */
[----:B--2---:R-:W-:Y:S01]  /*0650*/  @P1 IMAD.WIDE.U32 R44, R107, 0x20, R44 ;  /* 0x000000206b2c1825 */ /* 0x004fe200078e002c */
[----:B------:R2:W5:Y:S01]  /*0660*/  @P0 LDG.E.128 R96, desc[UR6][R40.64+0x10] ;  /* 0x0000100628600981 */ /* 0x000562000c1e1d00 */
[----:B------:R-:W-:-:S02]  /*0670*/  CS2R R90, SRZ ;  /* 0x00000000005a7805 */ /* 0x000fc4000001ff00 */
[----:B------:R-:W-:Y:S02]  /*0680*/  CS2R R88, SRZ ;  /* 0x0000000000587805 */ /* 0x000fe4000001ff00 */
[----:B------:R-:W-:Y:S01]  /*0690*/  CS2R R94, SRZ ;  /* 0x00000000005e7805 */ /* 0x000fe2000001ff00 */
[----:B------:R-:W5:Y:S01]  /*06a0*/  @P0 LDG.E.128 R84, desc[UR6][R42.64] ;  /* 0x000000062a540981 */ /* 0x000f62000c1e1d00 */
[----:B------:R-:W4:Y:S01]  /*06b0*/  @P3 LDC.64 R68, c[0x0][0x3d0] ;  /* 0x0000f400ff443b82 */ /* 0x000f220000000a00 */
[C---:B---3--:R-:W-:Y:S01]  /*06c0*/  @P1 IMAD.WIDE.U32 R46, R107.reuse, 0x20, R46 ;  /* 0x000000206b2e1825 */ /* 0x048fe200078e002e */
[----:B------:R-:W-:Y:S01]  /*06d0*/  @P1 IADD3 R107, PT, PT, R107, 0x100, RZ ;  /* 0x000001006b6b1810 */ /* 0x000fe20007ffe0ff */
[----:B------:R3:W5:Y:S05]  /*06e0*/  @P0 LDG.E.128 R80, desc[UR6][R42.64+0x10] ;  /* 0x000010062a500981 */ /* 0x00076a000c1e1d00 */
[----:B------:R-:W4:Y:S01]  /*06f0*/  @P3 LDC.64 R70, c[0x0][0x3e8] ;  /* 0x0000fa00ff463b82 */ /* 0x000f220000000a00 */
[----:B0-----:R-:W-:Y:S01]  /*0700*/  @P2 IMAD.WIDE.U32 R64, R107, 0x20, R64 ;  /* 0x000000206b402825 */ /* 0x001fe200078e0040 */
[----:B------:R-:W5:Y:S01]  /*0710*/  @P1 LDG.E.128 R76, desc[UR6][R44.64] ;  /* 0x000000062c4c1981 */ /* 0x000f62000c1e1d00 */
[----:B--2---:R-:W-:-:S02]  /*0720*/  CS2R R40, SRZ ;  /* 0x0000000000287805 */ /* 0x004fc4000001ff00 */
[----:B------:R-:W-:Y:S02]  /*0730*/  CS2R R92, SRZ ;  /* 0x00000000005c7805 */ /* 0x000fe4000001ff00 */
[----:B------:R-:W-:Y:S01]  /*0740*/  @P3 CS2R R18, SRZ ;  /* 0x0000000000123805 */ /* 0x000fe2000001ff00 */
[----:B------:R0:W5:Y:S01]  /*0750*/  @P1 LDG.E.128 R72, desc[UR6][R44.64+0x10] ;  /* 0x000010062c481981 */ /* 0x000162000c1e1d00 */
[C---:B-1----:R-:W-:Y:S01]  /*0760*/  @P2 IMAD.WIDE.U32 R66, R107.reuse, 0x20, R66 ;  /* 0x000000206b422825 */ /* 0x042fe200078e0042 */
[----:B---3--:R-:W-:Y:S02]  /*0770*/  CS2R R42, SRZ ;  /* 0x00000000002a7805 */ /* 0x008fe4000001ff00 */
[----:B------:R-:W5:Y:S01]  /*0780*/  @P1 LDG.E.128 R60, desc[UR6][R46.64] ;  /* 0x000000062e3c1981 */ /* 0x000f62000c1e1d00 */
[----:B------:R-:W-:Y:S01]  /*0790*/  @P2 VIADD R107, R107, 0x100 ;  /* 0x000001006b6b2836 */ /* 0x000fe20000000000 */
[----:B------:R-:W-:Y:S02]  /*07a0*/  @P3 CS2R R16, SRZ ;  /* 0x0000000000103805 */ /* 0x000fe4000001ff00 */
[----:B------:R1:W5:Y:S01]  /*07b0*/  @P1 LDG.E.128 R56, desc[UR6][R46.64+0x10] ;  /* 0x000010062e381981 */ /* 0x000362000c1e1d00 */
[----:B----4-:R-:W-:Y:S01]  /*07c0*/  @P3 IMAD.WIDE.U32 R4, R107, 0x20, R68 ;  /* 0x000000206b043825 */ /* 0x010fe200078e0044 */
[----:B0-----:R-:W-:-:S02]  /*07d0*/  CS2R R44, SRZ ;  /* 0x00000000002c7805 */ /* 0x001fc4000001ff00 */
[----:B------:R-:W5:Y:S04]  /*07e0*/  @P2 LDG.E.128 R52, desc[UR6][R64.64] ;  /* 0x0000000640342981 */ /* 0x000f68000c1e1d00 */
[----:B------:R-:W5:Y:S01]  /*07f0*/  @P3 LDG.E.128 R28, desc[UR6][R4.64] ;  /* 0x00000006041c3981 */ /* 0x000f62000c1e1d00 */
[----:B------:R-:W-:-:S03]  /*0800*/  @P3 IMAD.WIDE.U32 R6, R107, 0x20, R70 ;  /* 0x000000206b063825 */ /* 0x000fc600078e0046 */
        /* <DEDUP_REMOVED lines=8> */
[----:B------:R-:W-:Y:S01]  /*0890*/  @P3 CS2R R20, SRZ ;  /* 0x0000000000143805 */ /* 0x000fe2000001ff00 */
[----:B------:R-:W5:Y:S04]  /*08a0*/  @P2 LDG.E.128 R36, desc[UR6][R66.64] ;  /* 0x0000000642242981 */ /* 0x000f68000c1e1d00 */
[----:B------:R1:W5:Y:S01]  /*08b0*/  @P2 LDG.E.128 R32, desc[UR6][R66.64+0x10] ;  /* 0x0000100642202981 */ /* 0x000362000c1e1d00 */
[----:B0-----:R-:W-:-:S02]  /*08c0*/  CS2R R64, SRZ ;  /* 0x0000000000407805 */ /* 0x001fc4000001ff00 */
[----:B-1----:R-:W-:-:S07]  /*08d0*/  CS2R R66, SRZ ;  /* 0x0000000000427805 */ /* 0x002fce000001ff00 */
.L_x_6885:
[----:B------:R-:W-:Y:S05]  /*08e0*/  BSYNC.RECONVERGENT B0 ;  /* 0x0000000000007941 */ /* 0x000fea0003800200 */
.L_x_6883:
[----:B------:R-:W1:Y:S08]  /*08f0*/  S2UR UR4, SR_CTAID.X ;  /* 0x00000000000479c3 */ /* 0x000e700000002500 */
[----:B0-----:R-:W1:Y:S02]  /*0900*/  LDC R4, c[0x0][0x384] ;  /* 0x0000e100ff047b82 */ /* 0x001e640000000800 */
[----:B-1----:R-:W-:-:S13]  /*0910*/  ISETP.LE.AND P0, PT, R4, UR4, PT ;  /* 0x0000000404007c0c */ /* 0x002fda000bf03270 */
[----:B------:R-:W-:Y:S05]  /*0920*/  @P0 EXIT ;  /* 0x000000000000094d */ /* 0x000fea0003800000 */
[----:B------:R-:W0:Y:S01]  /*0930*/  LDCU UR5, c[0x0][0x360] ;  /* 0x00006c00ff0577ac */ /* 0x000e220008000800 */
[----:B------:R-:W-:Y:S01]  /*0940*/  IMAD.U32 R116, RZ, RZ, UR4 ;  /* 0x00000004ff747e24 */ /* 0x000fe2000f8e00ff */
[----:B-----5:R-:W-:Y:S01]  /*0950*/  IADD3 R104, PT, PT, R2, -0x61c88647, RZ ;  /* 0x9e3779b902687810 */ /* 0x020fe20007ffe0ff */
[C---:B------:R-:W-:Y:S01]  /*0960*/  IMAD.HI.U32 R5, R136.reuse, -0x2daee0ad, RZ ;  /* 0xd2511f5388057827 */ /* 0x040fe200078e00ff */
[----:B------:R-:W1:Y:S01]  /*0970*/  LDC.64 R120, c[0x0][0x3e0] ;  /* 0x0000f800ff787b82 */ /* 0x000e620000000a00 */
[----:B------:R-:W-:Y:S01]  /*0980*/  SHF.R.S32.HI R109, RZ, 0x3, R106 ;  /* 0x00000003ff6d7819 */ /* 0x000fe2000001146a */
[----:B------:R-:W2:Y:S01]  /*0990*/  LDCU UR12, c[0x0][0x388] ;  /* 0x00007100ff0c77ac */ /* 0x000ea20008000800 */
[----:B------:R-:W-:Y:S01]  /*09a0*/  IMAD R108, R136, -0x2daee0ad, RZ ;  /* 0xd2511f53886c7824 */ /* 0x000fe200078e02ff */
[----:B------:R-:W-:Y:S01]  /*09b0*/  LOP3.LUT R5, R5, R3, RZ, 0x3c, !PT ;  /* 0x0000000305057212 */ /* 0x000fe200078e3cff */
[----:B------:R-:W-:Y:S01]  /*09c0*/  VIADD R107, R3, 0xbb67ae85 ;  /* 0xbb67ae85036b7836 */ /* 0x000fe20000000000 */
[----:B------:R-:W-:Y:S01]  /*09d0*/  LOP3.LUT R132, R132, 0xffffffdf, RZ, 0xc0, !PT ;  /* 0xffffffdf84847812 */ /* 0x000fe200078ec0ff */
[----:B------:R-:W3:Y:S02]  /*09e0*/  LDCU.U8 UR10, c[0x0][0x410] ;  /* 0x00008200ff0a77ac */ /* 0x000ee40008000000 */
[C---:B------:R-:W-:Y:S01]  /*09f0*/  IMAD.HI.U32 R6, R5.reuse, -0x326172a9, RZ ;  /* 0xcd9e8d5705067827 */ /* 0x040fe200078e00ff */
[----:B------:R-:W4:Y:S03]  /*0a00*/  LDCU UR11, c[0x0][0x400] ;  /* 0x00008000ff0b77ac */ /* 0x000f260008000800 */
[----:B------:R-:W-:-:S02]  /*0a10*/  IMAD R5, R5, -0x326172a9, RZ ;  /* 0xcd9e8d5705057824 */ /* 0x000fc400078e02ff */
[----:B0-----:R-:W-:Y:S01]  /*0a20*/  IMAD R134, R116, UR5, R111 ;  /* 0x0000000574867c24 */ /* 0x001fe2000f8e026f */
[----:B------:R-:W0:Y:S03]  /*0a30*/  LDCU.64 UR8, c[0x0][0x3a0] ;  /* 0x00007400ff0877ac */ /* 0x000e260008000a00 */
[----:B------:R-:W-:Y:S01]  /*0a40*/  IMAD.HI.U32 R4, R134, -0x326172a9, RZ ;  /* 0xcd9e8d5786047827 */ /* 0x000fe200078e00ff */
[----:B------:R-:W-:-:S03]  /*0a50*/  UPLOP3.LUT UP1, UPT, UPT, UPT, UPT, 0x40, 0x4 ;  /* 0x000000000004789c */ /* 0x000fc60003f2e870 */
[----:B------:R-:W-:Y:S01]  /*0a60*/  IMAD R7, R134, -0x326172a9, RZ ;  /* 0xcd9e8d5786077824 */ /* 0x000fe200078e02ff */
[----:B------:R-:W-:Y:S02]  /*0a70*/  LOP3.LUT R4, R117, R4, R2, 0x96, !PT ;  /* 0x0000000475047212 */ /* 0x000fe400078e9602 */
[----:B-1----:R-:W-:Y:S02]  /*0a80*/  ISETP.NE.U32.AND P0, PT, R120, RZ, PT ;  /* 0x000000ff7800720c */ /* 0x002fe40003f05070 */
[----:B------:R-:W-:Y:S01]  /*0a90*/  LOP3.LUT R6, R104, R7, R6, 0x96, !PT ;  /* 0x0000000768067212 */ /* 0x000fe200078e9606 */
[----:B------:R-:W-:Y:S01]  /*0aa0*/  IMAD.HI.U32 R105, R4, -0x2daee0ad, RZ ;  /* 0xd2511f5304697827 */ /* 0x000fe200078e00ff */
[----:B------:R-:W-:Y:S02]  /*0ab0*/  IADD3 R7, PT, PT, R2, 0x3c6ef372, RZ ;  /* 0x3c6ef37202077810 */ /* 0x000fe40007ffe0ff */
[----:B------:R-:W-:Y:S01]  /*0ac0*/  ISETP.NE.AND.EX P0, PT, R121, RZ, PT, P0 ;  /* 0x000000ff7900720c */ /* 0x000fe20003f05300 */
[----:B------:R-:W-:Y:S01]  /*0ad0*/  IMAD.HI.U32 R104, R6, -0x2daee0ad, RZ ;  /* 0xd2511f5306687827 */ /* 0x000fe200078e00ff */
[----:B------:R-:W-:-:S03]  /*0ae0*/  LOP3.LUT R105, R107, R108, R105, 0x96, !PT ;  /* 0x0000006c6b697212 */ /* 0x000fc600078e9669 */
[----:B------:R-:W-:Y:S02]  /*0af0*/  IMAD R107, R4, -0x2daee0ad, RZ ;  /* 0xd2511f53046b7824 */ /* 0x000fe400078e02ff */
[----:B------:R-:W-:-:S04]  /*0b00*/  IMAD.HI.U32 R4, R105, -0x326172a9, RZ ;  /* 0xcd9e8d5769047827 */ /* 0x000fc800078e00ff */
[----:B------:R-:W-:Y:S01]  /*0b10*/  VIADD R108, R3, 0x76cf5d0a ;  /* 0x76cf5d0a036c7836 */ /* 0x000fe20000000000 */
[----:B------:R-:W-:Y:S01]  /*0b20*/  LOP3.LUT R4, R7, R5, R4, 0x96, !PT ;  /* 0x0000000507047212 */ /* 0x000fe200078e9604 */
[----:B------:R-:W-:Y:S01]  /*0b30*/  VIADD R7, R2, 0xdaa66d2b ;  /* 0xdaa66d2b02077836 */ /* 0x000fe20000000000 */
[----:B------:R-:W-:Y:S02]  /*0b40*/  @P0 LOP3.LUT R132, R132, 0x20, RZ, 0xfc, !PT ;  /* 0x0000002084840812 */ /* 0x000fe400078efcff */
[----:B------:R-:W-:Y:S01]  /*0b50*/  LOP3.LUT R104, R108, R107, R104, 0x96, !PT ;  /* 0x0000006b6c687212 */ /* 0x000fe200078e9668 */
[----:B------:R-:W-:Y:S02]  /*0b60*/  IMAD R108, R105, -0x326172a9, RZ ;  /* 0xcd9e8d57696c7824 */ /* 0x000fe400078e02ff */
[----:B------:R-:W-:Y:S02]  /*0b70*/  IMAD R105, R6, -0x2daee0ad, RZ ;  /* 0xd2511f5306697824 */ /* 0x000fe400078e02ff */
[----:B------:R-:W-:-:S04]  /*0b80*/  IMAD.HI.U32 R6, R4, -0x2daee0ad, RZ ;  /* 0xd2511f5304067827 */ /* 0x000fc800078e00ff */
[----:B------:R-:W-:Y:S02]  /*0b90*/  VIADD R107, R3, 0x32370b8f ;  /* 0x32370b8f036b7836 */ /* 0x000fe40000000000 */
[----:B------:R-:W-:-:S03]  /*0ba0*/  IMAD.HI.U32 R5, R104, -0x326172a9, RZ ;  /* 0xcd9e8d5768057827 */ /* 0x000fc600078e00ff */
[----:B------:R-:W-:Y:S02]  /*0bb0*/  LOP3.LUT R6, R107, R105, R6, 0x96, !PT ;  /* 0x000000696b067212 */ /* 0x000fe400078e9606 */
[----:B------:R-:W-:Y:S01]  /*0bc0*/  LOP3.LUT R5, R7, R108, R5, 0x96, !PT ;  /* 0x0000006c07057212 */ /* 0x000fe200078e9605 */
[----:B------:R-:W-:Y:S01]  /*0bd0*/  IMAD R108, R4, -0x2daee0ad, RZ ;  /* 0xd2511f53046c7824 */ /* 0x000fe200078e02ff */
[----:B------:R-:W-:Y:S01]  /*0be0*/  IADD3 R107, PT, PT, R3, -0x126145ec, RZ ;  /* 0xed9eba14036b7810 */ /* 0x000fe20007ffe0ff */
[----:B------:R-:W-:Y:S02]  /*0bf0*/  IMAD R7, R104, -0x326172a9, RZ ;  /* 0xcd9e8d5768077824 */ /* 0x000fe400078e02ff */
[----:B------:R-:W-:-:S04]  /*0c00*/  IMAD.HI.U32 R4, R6, -0x326172a9, RZ ;  /* 0xcd9e8d5706047827 */ /* 0x000fc800078e00ff */
[----:B------:R-:W-:Y:S02]  /*0c10*/  VIADD R104, R2, 0x78dde6e4 ;  /* 0x78dde6e402687836 */ /* 0x000fe40000000000 */
[----:B------:R-:W-:-:S03]  /*0c20*/  IMAD.HI.U32 R105, R5, -0x2daee0ad, RZ ;  /* 0xd2511f5305697827 */ /* 0x000fc600078e00ff */
[----:B------:R-:W-:Y:S01]  /*0c30*/  LOP3.LUT R4, R104, R7, R4, 0x96, !PT ;  /* 0x0000000768047212 */ /* 0x000fe200078e9604 */
[----:B------:R-:W-:Y:S01]  /*0c40*/  IMAD R7, R6, -0x326172a9, RZ ;  /* 0xcd9e8d5706077824 */ /* 0x000fe200078e02ff */
[----:B------:R-:W-:Y:S01]  /*0c50*/  LOP3.LUT R105, R107, R108, R105, 0x96, !PT ;  /* 0x0000006c6b697212 */ /* 0x000fe200078e9669 */
[----:B------:R-:W-:Y:S01]  /*0c60*/  IMAD R108, R5, -0x2daee0ad, RZ ;  /* 0xd2511f53056c7824 */ /* 0x000fe200078e02ff */
[----:B------:R-:W-:Y:S01]  /*0c70*/  IADD3 R107, PT, PT, R3, -0x56f99767, RZ ;  /* 0xa9066899036b7810 */ /* 0x000fe20007ffe0ff */
[----:B------:R-:W-:-:S04]  /*0c80*/  IMAD.HI.U32 R5, R4, -0x2daee0ad, RZ ;  /* 0xd2511f5304057827 */ /* 0x000fc800078e00ff */
[----:B------:R-:W-:Y:S01]  /*0c90*/  VIADD R104, R2, 0x1715609d ;  /* 0x1715609d02687836 */ /* 0x000fe20000000000 */
[----:B------:R-:W-:Y:S01]  /*0ca0*/  LOP3.LUT R5, R107, R108, R5, 0x96, !PT ;  /* 0x0000006c6b057212 */ /* 0x000fe200078e9605 */
[----:B------:R-:W-:-:S04]  /*0cb0*/  IMAD.HI.U32 R6, R105, -0x326172a9, RZ ;  /* 0xcd9e8d5769067827 */ /* 0x000fc800078e00ff */
[----:B------:R-:W-:Y:S01]  /*0cc0*/  IMAD R107, R4, -0x2daee0ad, RZ ;  /* 0xd2511f53046b7824 */ /* 0x000fe200078e02ff */
[----:B------:R-:W-:Y:S01]  /*0cd0*/  LOP3.LUT R6, R104, R7, R6, 0x96, !PT ;  /* 0x0000000768067212 */ /* 0x000fe200078e9606 */
[----:B------:R-:W-:Y:S02]  /*0ce0*/  IMAD R105, R105, -0x326172a9, RZ ;  /* 0xcd9e8d5769697824 */ /* 0x000fe400078e02ff */
[----:B------:R-:W-:-:S04]  /*0cf0*/  IMAD.HI.U32 R4, R5, -0x326172a9, RZ ;  /* 0xcd9e8d5705047827 */ /* 0x000fc800078e00ff */
[----:B------:R-:W-:Y:S02]  /*0d00*/  VIADD R7, R2, 0xb54cda56 ;  /* 0xb54cda5602077836 */ /* 0x000fe40000000000 */
[----:B------:R-:W-:Y:S02]  /*0d10*/  VIADD R108, R3, 0x646e171e ;  /* 0x646e171e036c7836 */ /* 0x000fe40000000000 */
[C---:B------:R-:W-:Y:S01]  /*0d20*/  IMAD.HI.U32 R104, R6.reuse, -0x2daee0ad, RZ ;  /* 0xd2511f5306687827 */ /* 0x040fe200078e00ff */
[----:B------:R-:W-:Y:S02]  /*0d30*/  LOP3.LUT R4, R7, R105, R4, 0x96, !PT ;  /* 0x0000006907047212 */ /* 0x000fe400078e9604 */
[----:B------:R-:W-:Y:S01]  /*0d40*/  SHF.L.U32 R105, R111, 0x5, RZ ;  /* 0x000000056f697819 */ /* 0x000fe200000006ff */
[----:B------:R-:W-:Y:S01]  /*0d50*/  IMAD R106, R6, -0x2daee0ad, RZ ;  /* 0xd2511f53066a7824 */ /* 0x000fe200078e02ff */
[----:B------:R-:W-:Y:S01]  /*0d60*/  LOP3.LUT R104, R108, R107, R104, 0x96, !PT ;  /* 0x0000006b6c687212 */ /* 0x000fe200078e9668 */
[----:B------:R-:W-:Y:S01]  /*0d70*/  IMAD R6, R5, -0x326172a9, RZ ;  /* 0xcd9e8d5705067824 */ /* 0x000fe200078e02ff */
[----:B------:R-:W-:Y:S01]  /*0d80*/  LOP3.LUT R113, R105, 0x3e0, RZ, 0xc0, !PT ;  /* 0x000003e069717812 */ /* 0x000fe200078ec0ff */
[----:B------:R-:W-:Y:S01]  /*0d90*/  VIADD R7, R2, 0x5384540f ;  /* 0x5384540f02077836 */ /* 0x000fe20000000000 */
[----:B------:R-:W-:Y:S01]  /*0da0*/  LOP3.LUT R111, R111, 0xe0, RZ, 0xc0, !PT ;  /* 0x000000e06f6f7812 */ /* 0x000fe200078ec0ff */
[----:B------:R-:W-:Y:S01]  /*0db0*/  IMAD.HI.U32 R5, R104, -0x326172a9, RZ ;  /* 0xcd9e8d5768057827 */ /* 0x000fe200078e00ff */
[----:B------:R-:W-:-:S02]  /*0dc0*/  LOP3.LUT R108, R109, 0xff, RZ, 0xc0, !PT ;  /* 0x000000ff6d6c7812 */ /* 0x000fc400078ec0ff */
[----:B------:R-:W-:Y:S01]  /*0dd0*/  LOP3.LUT R109, R109, 0xffffff00, RZ, 0xc0, !PT ;  /* 0xffffff006d6d7812 */ /* 0x000fe200078ec0ff */
[----:B------:R-:W-:Y:S01]  /*0de0*/  IMAD.HI.U32 R105, R4, -0x2daee0ad, RZ ;  /* 0xd2511f5304697827 */ /* 0x000fe200078e00ff */
[----:B------:R-:W-:Y:S02]  /*0df0*/  LOP3.LUT R5, R7, R6, R5, 0x96, !PT ;  /* 0x0000000607057212 */ /* 0x000fe400078e9605 */
[C---:B------:R-:W-:Y:S01]  /*0e00*/  VIADDMNMX R111, R108.reuse, -R111, RZ, !PT ;  /* 0x8000006f6c6f7246 */ /* 0x040fe200078001ff */
[----:B------:R-:W-:Y:S01]  /*0e10*/  VIADD R107, R3, 0x1fd5c5a3 ;  /* 0x1fd5c5a3036b7836 */ /* 0x000fe20000000000 */
[----:B------:R-:W-:Y:S01]  /*0e20*/  VIADDMNMX R113, R108, -R113, RZ, !PT ;  /* 0x800000716c717246 */ /* 0x000fe200078001ff */
[----:B------:R-:W-:Y:S01]  /*0e30*/  IMAD R7, R104, -0x326172a9, RZ ;  /* 0xcd9e8d5768077824 */ /* 0x000fe200078e02ff */
[----:B------:R-:W-:Y:S01]  /*0e40*/  VIMNMX R110, PT, PT, R111, 0x20, PT ;  /* 0x000000206f6e7848 */ /* 0x000fe20003fe0100 */
[----:B------:R-:W-:Y:S01]  /*0e50*/  VIADD R6, R2, 0xf1bbcdc8 ;  /* 0xf1bbcdc802067836 */ /* 0x000fe20000000000 */
[----:B------:R-:W-:Y:S01]  /*0e60*/  LOP3.LUT R105, R107, R106, R105, 0x96, !PT ;  /* 0x0000006a6b697212 */ /* 0x000fe200078e9669 */
[----:B------:R-:W-:Y:S01]  /*0e70*/  IMAD R107, R4, -0x2daee0ad, RZ ;  /* 0xd2511f53046b7824 */ /* 0x000fe200078e02ff */
[----:B------:R-:W-:Y:S01]  /*0e80*/  IADD3 R108, PT, PT, R3, -0x24c28bd8, RZ ;  /* 0xdb3d7428036c7810 */ /* 0x000fe20007ffe0ff */
[----:B------:R-:W-:Y:S01]  /*0e90*/  IMAD.HI.U32 R106, R5, -0x2daee0ad, RZ ;  /* 0xd2511f53056a7827 */ /* 0x000fe200078e00ff */
[----:B------:R-:W-:-:S02]  /*0ea0*/  VIMNMX R114, PT, PT, R113, 0x20, PT ;  /* 0x0000002071727848 */ /* 0x000fc40003fe0100 */
[----:B------:R-:W-:Y:S01]  /*0eb0*/  LOP3.LUT R111, R0, 0x3, RZ, 0xc0, !PT ;  /* 0x00000003006f7812 */ /* 0x000fe200078ec0ff */
[----:B------:R-:W-:Y:S01]  /*0ec0*/  IMAD.HI.U32 R4, R105, -0x326172a9, RZ ;  /* 0xcd9e8d5769047827 */ /* 0x000fe200078e00ff */
[----:B------:R-:W-:-:S03]  /*0ed0*/  LOP3.LUT R106, R108, R107, R106, 0x96, !PT ;  /* 0x0000006b6c6a7212 */ /* 0x000fc600078e966a */
[----:B------:R-:W-:Y:S01]  /*0ee0*/  IMAD R110, R110, 0x8, R109 ;  /* 0x000000086e6e7824 */ /* 0x000fe200078e026d */
[----:B------:R-:W-:Y:S01]  /*0ef0*/  LOP3.LUT R4, R6, R7, R4, 0x96, !PT ;  /* 0x0000000706047212 */ /* 0x000fe200078e9604 */
[----:B------:R-:W-:Y:S01]  /*0f00*/  IMAD R104, R105, -0x326172a9, RZ ;  /* 0xcd9e8d5769687824 */ /* 0x000fe200078e02ff */
[----:B------:R-:W-:Y:S01]  /*0f10*/  IADD3 R7, PT, PT, R2, -0x700cb87f, RZ ;  /* 0x8ff3478102077810 */ /* 0x000fe20007ffe0ff */
[----:B------:R-:W-:Y:S01]  /*0f20*/  IMAD.HI.U32 R113, R106, -0x326172a9, RZ ;  /* 0xcd9e8d576a717827 */ /* 0x000fe200078e00ff */
[----:B------:R-:W-:-:S03]  /*0f30*/  I2FP.F32.U32 R110, R110 ;  /* 0x0000006e006e7245 */ /* 0x000fc60000201000 */
[----:B------:R-:W-:Y:S01]  /*0f40*/  IMAD R5, R5, -0x2daee0ad, RZ ;  /* 0xd2511f5305057824 */ /* 0x000fe200078e02ff */
[----:B------:R1:W0:Y:S01]  /*0f50*/  MUFU.RCP R115, R110 ;  /* 0x0000006e00737308 */ /* 0x0002220000001000 */
[----:B------:R-:W-:Y:S01]  /*0f60*/  IMAD.HI.U32 R112, R4, -0x2daee0ad, RZ ;  /* 0xd2511f5304707827 */ /* 0x000fe200078e00ff */
[----:B------:R-:W-:-:S03]  /*0f70*/  LOP3.LUT R113, R7, R104, R113, 0x96, !PT ;  /* 0x0000006807717212 */ /* 0x000fc600078e9671 */
[----:B------:R-:W-:Y:S02]  /*0f80*/  VIADD R6, R3, 0x96a522ad ;  /* 0x96a522ad03067836 */ /* 0x000fe40000000000 */
[----:B------:R-:W-:Y:S02]  /*0f90*/  IMAD R114, R114, 0x8, R109 ;  /* 0x0000000872727824 */ /* 0x000fe400078e026d */
[----:B------:R-:W-:Y:S02]  /*0fa0*/  HFMA2 R109, -RZ, RZ, 0, 0 ;  /* 0x00000000ff6d7431 */ /* 0x000fe400000001ff */
[----:B-1----:R-:W-:Y:S01]  /*0fb0*/  IMAD R110, R106, -0x326172a9, RZ ;  /* 0xcd9e8d576a6e7824 */ /* 0x002fe200078e02ff */
[----:B------:R-:W-:Y:S01]  /*0fc0*/  LOP3.LUT R112, R6, R5, R112, 0x96, !PT ;  /* 0x0000000506707212 */ /* 0x000fe200078e9670 */
[----:B--234-:R-:W-:-:S07]  /*0fd0*/  IMAD R122, R4, -0x2daee0ad, RZ ;  /* 0xd2511f53047a7824 */ /* 0x01cfce00078e02ff */
.L_x_7233:
[----:B------:R-:W-:-:S13]  /*0fe0*/  LOP3.LUT P1, RZ, R132, 0x20, RZ, 0xc0, !PT ;  /* 0x0000002084ff7812 */ /* 0x000fda000782c0ff */
[----:B------:R-:W1:Y:S02]  /*0ff0*/  @P1 LDC.64 R104, c[0x0][0x3e0] ;  /* 0x0000f800ff681b82 */ /* 0x000e640000000a00 */
[----:B-1----:R-:W-:-:S06]  /*1000*/  @P1 IMAD.WIDE R104, R116, 0x2, R104 ;  /* 0x0000000274681825 */ /* 0x002fcc00078e0268 */
[----:B------:R-:W2:Y:S01]  /*1010*/  @P1 LDG.E.U16 R104, desc[UR6][R104.64] ;  /* 0x0000000668681981 */ /* 0x000ea2000c1e1500 */
[----:B------:R-:W-:Y:S01]  /*1020*/  IMAD R0, R116, UR12, RZ ;  /* 0x0000000c74007c24 */ /* 0x000fe2000f8e02ff */
[----:B------:R-:W-:Y:S01]  /*1030*/  ISETP.GE.U32.AND P0, PT, R118, 0x100, PT ;  /* 0x000001007600780c */ /* 0x000fe20003f06070 */
[----:B------:R-:W-:Y:S01]  /*1040*/  BSSY.RECONVERGENT B0, `(.L_x_6886) ;  /* 0x0000676000007945 */ /* 0x000fe20003800200 */
[----:B------:R-:W1:Y:S01]  /*1050*/  S2R R120, SR_TID.X ;  /* 0x0000000000787919 */ /* 0x000e620000002100 */
[----:B------:R-:W-:Y:S02]  /*1060*/  LOP3.LUT R132, R132, 0xfffffff7, RZ, 0xc0, !PT ;  /* 0xfffffff784847812 */ /* 0x000fe400078ec0ff */
[----:B------:R-:W-:-:S04]  /*1070*/  SHF.R.S32.HI R107, RZ, 0x1f, R0 ;  /* 0x0000001fff6b7819 */ /* 0x000fc80000011400 */
[----:B------:R-:W-:Y:S01]  /*1080*/  LEA.HI R107, R107, R0, RZ, 0x3 ;  /* 0x000000006b6b7211 */ /* 0x000fe200078f18ff */
[----:B------:R-:W-:-:S03]  /*1090*/  IMAD.MOV.U32 R0, RZ, RZ, 0x3f800000 ;  /* 0x3f800000ff007424 */ /* 0x000fc600078e00ff */
[----:B------:R-:W-:Y:S02]  /*10a0*/  @P0 LOP3.LUT R132, R132, 0x8, RZ, 0xfc, !PT ;  /* 0x0000000884840812 */ /* 0x000fe400078efcff */
[----:B-1----:R-:W-:-:S04]  /*10b0*/  LEA.HI.SX32 R108, R107, R120, 0x1d ;  /* 0x000000786b6c7211 */ /* 0x002fc800078feaff */
[----:B------:R-:W-:Y:S01]  /*10c0*/  MOV R124, R108 ;  /* 0x0000006c007c7202 */ /* 0x000fe20000000f00 */
[----:B--2---:R-:W-:Y:S01]  /*10d0*/  @P1 IMAD.U32 R0, R104, 0x10000, RZ ;  /* 0x0001000068001824 */ /* 0x004fe200078e00ff */
[----:B------:R-:W-:Y:S06]  /*10e0*/  @!P0 BRA `(.L_x_6887) ;  /* 0x0000006400ac8947 */ /* 0x000fec0003800000 */
        /* <DEDUP_REMOVED lines=20> */
.L_x_27340:
[----:B------:R-:W-:Y:S05]  /*1230*/  BRX R138 -0x1240                                       (*"BRANCH_TARGETS .L_x_27341,.L_x_27342,.L_x_27343"*) ;  /* 0xffffffec8a707949 */ /* 0x000fea000383ffff */
.L_x_27343:
[----:B------:R-:W-:Y:S01]  /*1240*/  IADD3 R130, PT, PT, R111, 0x1, RZ ;  /* 0x000000016f827810 */ /* 0x000fe20007ffe0ff */
[----:B------:R-:W-:Y:S02]  /*1250*/  IMAD.MOV.U32 R124, RZ, RZ, R122 ;  /* 0x000000ffff7c7224 */ /* 0x000fe400078e007a */
[----:B------:R-:W-:Y:S01]  /*1260*/  IMAD.MOV.U32 R128, RZ, RZ, R113 ;  /* 0x000000ffff807224 */ /* 0x000fe200078e0071 */
[----:B------:R-:W-:Y:S06]  /*1270*/  BRA `(.L_x_6890) ;  /* 0x00000004003c7947 */ /* 0x000fec0003800000 */
.L_x_27341:
[----:B------:R-:W-:Y:S01]  /*1280*/  MOV R124, R122 ;  /* 0x0000007a007c7202 */ /* 0x000fe20000000f00 */
[----:B------:R-:W-:Y:S02]  /*1290*/  IMAD.MOV.U32 R130, RZ, RZ, 0x3 ;  /* 0x00000003ff827424 */ /* 0x000fe400078e00ff */
[----:B------:R-:W-:Y:S01]  /*12a0*/  IMAD.MOV.U32 R128, RZ, RZ, R112 ;  /* 0x000000ffff807224 */ /* 0x000fe200078e0070 */
[----:B------:R-:W-:Y:S06]  /*12b0*/  BRA `(.L_x_6890) ;  /* 0x00000004002c7947 */ /* 0x000fec0003800000 */
.L_x_27342:
        /* <DEDUP_REMOVED lines=13> */
.L_x_6892:
[----:B------:R-:W-:Y:S05]  /*1390*/  BSYNC.RECONVERGENT B2 ;  /* 0x0000000000027941 */ /* 0x000fea0003800200 */
.L_x_6891:
[----:B------:R-:W-:Y:S01]  /*13a0*/  LOP3.LUT R138, R109, R111, R3, 0x96, !PT ;  /* 0x0000006f6d8a7212 */ /* 0x000fe200078e9603 */
[----:B------:R-:W-:Y:S01]  /*13b0*/  IMAD.WIDE.U32 R112, R134, -0x326172a9, RZ ;  /* 0xcd9e8d5786707825 */ /* 0x000fe200078e00ff */
[----:B------:R-:W-:-:S03]  /*13c0*/  MOV R128, R122 ;  /* 0x0000007a00807202 */ /* 0x000fc60000000f00 */
        /* <DEDUP_REMOVED lines=45> */
[----:B------:R-:W-:Y:S01]  /*16a0*/  VIADD R113, R2, 0xf1bbcdc8 ;  /* 0xf1bbcdc802717836 */ /* 0x000fe20000000000 */
[----:B------:R-:W-:-:S04]  /*16b0*/  IADD3 R111, PT, PT, R3, -0x24c28bd8, RZ ;  /* 0xdb3d7428036f7810 */ /* 0x000fc80007ffe0ff */
[----:B------:R-:W-:Y:S01]  /*16c0*/  LOP3.LUT R112, R111, R112, R141, 0x96, !PT ;  /* 0x000000706f707212 */ /* 0x000fe200078e968d */
[----:B------:R-:W-:-:S05]  /*16d0*/  IMAD.WIDE.U32 R110, R110, -0x326172a9, RZ ;  /* 0xcd9e8d576e6e7825 */ /* 0x000fca00078e00ff */
[----:B------:R-:W-:Y:S01]  /*16e0*/  LOP3.LUT R138, R113, R138, R111, 0x96, !PT ;  /* 0x0000008a718a7212 */ /* 0x000fe200078e966f */
[----:B------:R-:W-:-:S04]  /*16f0*/  IMAD.WIDE.U32 R112, R112, -0x326172a9, RZ ;  /* 0xcd9e8d5770707825 */ /* 0x000fc800078e00ff */
[----:B------:R-:W-:Y:S02]  /*1700*/  VIADD R111, R2, 0x8ff34781 ;  /* 0x8ff34781026f7836 */ /* 0x000fe40000000000 */
[----:B------:R-:W-:-:S03]  /*1710*/  IMAD.WIDE.U32 R138, R138, -0x2daee0ad, RZ ;  /* 0xd2511f538a8a7825 */ /* 0x000fc600078e00ff */
[----:B------:R-:W-:Y:S01]  /*1720*/  LOP3.LUT R113, R111, R110, R113, 0x96, !PT ;  /* 0x0000006e6f717212 */ /* 0x000fe200078e9671 */
[----:B------:R-:W-:Y:S01]  /*1730*/  IMAD.MOV.U32 R110, RZ, RZ, R112 ;  /* 0x000000ffff6e7224 */ /* 0x000fe200078e0070 */
[----:B------:R-:W-:Y:S01]  /*1740*/  IADD3 R111, PT, PT, R3, -0x695add53, RZ ;  /* 0x96a522ad036f7810 */ /* 0x000fe20007ffe0ff */
[----:B------:R-:W-:-:S03]  /*1750*/  IMAD.MOV.U32 R124, RZ, RZ, R138 ;  /* 0x000000ffff7c7224 */ /* 0x000fc600078e008a */
[----:B------:R-:W-:-:S07]  /*1760*/  LOP3.LUT R112, R111, R140, R139, 0x96, !PT ;  /* 0x0000008c6f707212 */ /* 0x000fce00078e968b */
.L_x_6890:
[----:B------:R-:W-:Y:S05]  /*1770*/  BSYNC.RECONVERGENT B1 ;  /* 0x0000000000017941 */ /* 0x000fea0003800200 */
.L_x_6889:
        /* <DEDUP_REMOVED lines=12> */
[----:B0-----:R-:W-:Y:S01]  /*1840*/  FMUL.FTZ R139, R139, R126 ;  /* 0x0000007e8b8b7220 */ /* 0x001fe20000410000 */
[----:B-1----:R-:W-:Y:S02]  /*1850*/  FSETP.GTU.FTZ.AND P0, PT, R111, R122, PT ;  /* 0x0000007a6f00720b */ /* 0x002fe40003f1c000 */
[----:B------:R-:W-:Y:S02]  /*1860*/  MOV R111, R110 ;  /* 0x0000006e006f7202 */ /* 0x000fe40000000f00 */
[----:B------:R-:W-:Y:S02]  /*1870*/  FSEL R139, R139, RZ, !P0 ;  /* 0x000000ff8b8b7208 */ /* 0x000fe40004000000 */
        /* <DEDUP_REMOVED lines=13> */
.L_x_6895:
        /* <DEDUP_REMOVED lines=13> */
.L_x_6897:
[----:B------:R-:W-:Y:S05]  /*1a20*/  BSYNC.RECONVERGENT B2 ;  /* 0x0000000000027941 */ /* 0x000fea0003800200 */
.L_x_6896:
[----:B------:R-:W-:Y:S01]  /*1a30*/  LOP3.LUT R138, R109, R111, R3, 0x96, !PT ;  /* 0x0000006f6d8a7212 */ /* 0x000fe200078e9603 */
[----:B------:R-:W-:Y:S01]  /*1a40*/  IMAD.WIDE.U32 R112, R134, -0x326172a9, RZ ;  /* 0xcd9e8d5786707825 */ /* 0x000fe200078e00ff */
[----:B------:R-:W-:-:S03]  /*1a50*/  IADD3 R111, PT, PT, R2, -0x61c88647, RZ ;  /* 0x9e3779b9026f7810 */ /* 0x000fc60007ffe0ff */
[----:B------:R-:W-:Y:S01]  /*1a60*/  IMAD.WIDE.U32 R138, R138, -0x326172a9, RZ ;  /* 0xcd9e8d578a8a7825 */ /* 0x000fe200078e00ff */
[----:B------:R-:W-:-:S04]  /*1a70*/  LOP3.LUT R113, R117, R113, R2, 0x96, !PT ;  /* 0x0000007175717212 */ /* 0x000fc800078e9602 */
        /* <DEDUP_REMOVED lines=50> */
[----:B------:R-:W-:-:S05]  /*1da0*/  VIADD R111, R3, 0x96a522ad ;  /* 0x96a522ad036f7836 */ /* 0x000fca0000000000 */
[----:B------:R-:W-:Y:S01]  /*1db0*/  LOP3.LUT R112, R111, R110, R139, 0x96, !PT ;  /* 0x0000006e6f707212 */ /* 0x000fe200078e968b */
[----:B------:R-:W-:Y:S01]  /*1dc0*/  IMAD.MOV.U32 R111, RZ, RZ, R124 ;  /* 0x000000ffff6f7224 */ /* 0x000fe200078e007c */
[----:B------:R-:W-:Y:S01]  /*1dd0*/  MOV R110, R140 ;  /* 0x0000008c006e7202 */ /* 0x000fe20000000f00 */
[----:B------:R-:W-:Y:S02]  /*1de0*/  IMAD.MOV.U32 R124, RZ, RZ, R138 ;  /* 0x000000ffff7c7224 */ /* 0x000fe400078e008a */
[----:B------:R-:W-:-:S07]  /*1df0*/  HFMA2 R138, -RZ, RZ, 0, 0 ;  /* 0x00000000ff8a7431 */ /* 0x000fce00000001ff */
.L_x_6894:
[----:B------:R-:W-:Y:S05]  /*1e00*/  BSYNC.RECONVERGENT B1 ;  /* 0x0000000000017941 */ /* 0x000fea0003800200 */
.L_x_6893:
[----:B------:R-:W-:Y:S01]  /*1e10*/  I2FP.F32.U32 R111, R111 ;  /* 0x0000006f006f7245 */ /* 0x000fe20000201000 */
[----:B------:R-:W-:Y:S01]  /*1e20*/  IMAD.U32 R139, R104, 0x10000, RZ ;  /* 0x00010000688b7824 */ /* 0x000fe200078e00ff */
[----:B------:R-:W-:Y:S01]  /*1e30*/  ISETP.NE.AND P1, PT, R138, 0x1, PT ;  /* 0x000000018a00780c */ /* 0x000fe20003f25270 */
[----:B------:R-:W-:Y:S01]  /*1e40*/  BSSY.RECONVERGENT B1, `(.L_x_6898) ;  /* 0x0000060000017945 */ /* 0x000fe20003800200 */
[----:B------:R-:W-:Y:S01]  /*1e50*/  PRMT R104, R4, 0x7632, R104 ;  /* 0x0000763204687816 */ /* 0x000fe20000000068 */
[----:B------:R-:W-:Y:S01]  /*1e60*/  FFMA.FTZ R111, R111, R128, 1.1641532182693481445e-10 ;  /* 0x2f0000006f6f7423 */ /* 0x000fe20000010080 */
[----:B------:R-:W-:Y:S01]  /*1e70*/  FMUL.FTZ R139, R139, R0 ;  /* 0x000000008b8b7220 */ /* 0x000fe20000410000 */
[----:B------:R-:W-:Y:S02]  /*1e80*/  HFMA2 R140, -RZ, RZ, 0, 1.1920928955078125e-07 ;  /* 0x00000002ff8c7431 */ /* 0x000fe400000001ff */
[----:B------:R-:W-:Y:S02]  /*1e90*/  IMAD.U32 R141, R104, 0x10000, RZ ;  /* 0x00010000688d7824 */ /* 0x000fe400078e00ff */
        /* <DEDUP_REMOVED lines=15> */
.L_x_6900:
        /* <DEDUP_REMOVED lines=13> */
.L_x_6902:
[----:B------:R-:W-:Y:S05]  /*2060*/  BSYNC.RECONVERGENT B2 ;  /* 0x0000000000027941 */ /* 0x000fea0003800200 */
.L_x_6901:
[----:B------:R-:W-:Y:S01]  /*2070*/  LOP3.LUT R138, R109, R111, R3, 0x96, !PT ;  /* 0x0000006f6d8a7212 */ /* 0x000fe200078e9603 */
[----:B------:R-:W-:-:S04]  /*2080*/  IMAD.WIDE.U32 R112, R134, -0x326172a9, RZ ;  /* 0xcd9e8d5786707825 */ /* 0x000fc800078e00ff */
        /* <DEDUP_REMOVED lines=57> */
[----:B------:R-:W-:Y:S01]  /*2420*/  IMAD.MOV.U32 R110, RZ, RZ, R160 ;  /* 0x000000ffff6e7224 */ /* 0x000fe200078e00a0 */
[----:B------:R-:W-:-:S07]  /*2430*/  MOV R124, R138 ;  /* 0x0000008a007c7202 */ /* 0x000fce0000000f00 */
.L_x_6899:
[----:B------:R-:W-:Y:S05]  /*2440*/  BSYNC.RECONVERGENT B1 ;  /* 0x0000000000017941 */ /* 0x000fea0003800200 */
.L_x_6898:
        /* <DEDUP_REMOVED lines=24> */
.L_x_6905:
        /* <DEDUP_REMOVED lines=13> */
.L_x_6907:
[----:B------:R-:W-:Y:S05]  /*26a0*/  BSYNC.RECONVERGENT B2 ;  /* 0x0000000000027941 */ /* 0x000fea0003800200 */
.L_x_6906:
        /* <DEDUP_REMOVED lines=54> */
[----:B------:R-:W-:Y:S02]  /*2a10*/  IMAD.MOV.U32 R110, RZ, RZ, R160 ;  /* 0x000000ffff6e7224 */ /* 0x000fe400078e00a0 */
[----:B------:R-:W-:-:S04]  /*2a20*/  IMAD.WIDE.U32 R138, R105, -0x2daee0ad, RZ ;  /* 0xd2511f53698a7825 */ /* 0x000fc800078e00ff */
[----:B------:R-:W-:-:S05]  /*2a30*/  VIADD R105, R3, 0x96a522ad ;  /* 0x96a522ad03697836 */ /* 0x000fca0000000000 */
[----:B------:R-:W-:Y:S02]  /*2a40*/  LOP3.LUT R112, R105, R104, R139, 0x96, !PT ;  /* 0x0000006869707212 */ /* 0x000fe400078e968b */
[----:B------:R-:W-:Y:S01]  /*2a50*/  MOV R104, R124 ;  /* 0x0000007c00687202 */ /* 0x000fe20000000f00 */
[----:B------:R-:W-:Y:S02]  /*2a60*/  IMAD.MOV.U32 R124, RZ, RZ, R138 ;  /* 0x000000ffff7c7224 */ /* 0x000fe400078e008a */
[----:B------:R-:W-:-:S07]  /*2a70*/  IMAD.MOV.U32 R138, RZ, RZ, RZ ;  /* 0x000000ffff8a7224 */ /* 0x000fce00078e00ff */
.L_x_6904:
[----:B------:R-:W-:Y:S05]  /*2a80*/  BSYNC.RECONVERGENT B1 ;  /* 0x0000000000017941 */ /* 0x000fea0003800200 */
.L_x_6903:
        /* <DEDUP_REMOVED lines=11> */
[----:B------:R-:W-:-:S03]  /*2b40*/  MOV R105, R110 ;  /* 0x0000006e00697202 */ /* 0x000fc60000000f00 */
        /* <DEDUP_REMOVED lines=12> */
.L_x_6910:
        /* <DEDUP_REMOVED lines=13> */
.L_x_6912:
[----:B------:R-:W-:Y:S05]  /*2ce0*/  BSYNC.RECONVERGENT B2 ;  /* 0x0000000000027941 */ /* 0x000fea0003800200 */
.L_x_6911:
[----:B------:R-:W-:Y:S01]  /*2cf0*/  LOP3.LUT R112, R109, R105, R3, 0x96, !PT ;  /* 0x000000696d707212 */ /* 0x000fe200078e9603 */
[----:B------:R-:W-:Y:S01]  /*2d00*/  IMAD.WIDE.U32 R110, R134, -0x326172a9, RZ ;  /* 0xcd9e8d57866e7825 */ /* 0x000fe200078e00ff */
[----:B------:R-:W-:-:S03]  /*2d10*/  IADD3 R105, PT, PT, R2, -0x61c88647, RZ ;  /* 0x9e3779b902697810 */ /* 0x000fc60007ffe0ff */
[----:B------:R-:W-:Y:S01]  /*2d20*/  IMAD.WIDE.U32 R112, R112, -0x326172a9, RZ ;  /* 0xcd9e8d5770707825 */ /* 0x000fe200078e00ff */
[----:B------:R-:W-:-:S03]  /*2d30*/  LOP3.LUT R111, R117, R111, R2, 0x96, !PT ;  /* 0x0000006f756f7212 */ /* 0x000fc600078e9602 */
[----:B------:R-:W-:Y:S01]  /*2d40*/  IMAD.MOV.U32 R130, RZ, RZ, RZ ;  /* 0x000000ffff827224 */ /* 0x000fe200078e00ff */
        /* <DEDUP_REMOVED lines=15> */
[----:B------:R-:W-:-:S05]  /*2e40*/  LOP3.LUT R105, R105, R104, R111, 0x96, !PT ;  /* 0x0000006869697212 */ /* 0x000fca00078e966f */
[----:B------:R-:W-:Y:S01]  /*2e50*/  IMAD.WIDE.U32 R138, R105, -0x326172a9, RZ ;  /* 0xcd9e8d57698a7825 */ /* 0x000fe200078e00ff */
[----:B------:R-:W-:-:S04]  /*2e60*/  IADD3 R105, PT, PT, R2, 0x78dde6e4, RZ ;  /* 0x78dde6e402697810 */ /* 0x000fc80007ffe0ff */
[----:B------:R-:W-:Y:S01]  /*2e70*/  LOP3.LUT R111, R105, R112, R139, 0x96, !PT ;  /* 0x00000070696f7212 */ /* 0x000fe200078e968b */
[----:B------:R-:W-:-:S04]  /*2e80*/  IMAD.WIDE.U32 R104, R113, -0x2daee0ad, RZ ;  /* 0xd2511f5371687825 */ /* 0x000fc800078e00ff */
[----:B------:R-:W-:-:S05]  /*2e90*/  VIADD R113, R3, 0xed9eba14 ;  /* 0xed9eba1403717836 */ /* 0x000fca0000000000 */
[----:B------:R-:W-:Y:S01]  /*2ea0*/  LOP3.LUT R113, R113, R110, R105, 0x96, !PT ;  /* 0x0000006e71717212 */ /* 0x000fe200078e9669 */
[----:B------:R-:W-:Y:S02]  /*2eb0*/  VIADD R105, R2, 0x1715609d ;  /* 0x1715609d02697836 */ /* 0x000fe40000000000 */
[----:B------:R-:W-:-:S04]  /*2ec0*/  IMAD.WIDE.U32 R110, R111, -0x2daee0ad, RZ ;  /* 0xd2511f536f6e7825 */ /* 0x000fc800078e00ff */
[----:B------:R-:W-:-:S05]  /*2ed0*/  IMAD.WIDE.U32 R112, R113, -0x326172a9, RZ ;  /* 0xcd9e8d5771707825 */ /* 0x000fca00078e00ff */
[----:B------:R-:W-:Y:S02]  /*2ee0*/  LOP3.LUT R105, R105, R138, R113, 0x96, !PT ;  /* 0x0000008a69697212 */ /* 0x000fe400078e9671 */
[----:B------:R-:W-:-:S04]  /*2ef0*/  IADD3 R113, PT, PT, R3, -0x56f99767, RZ ;  /* 0xa906689903717810 */ /* 0x000fc80007ffe0ff */
[----:B------:R-:W-:Y:S01]  /*2f00*/  LOP3.LUT R113, R113, R104, R111, 0x96, !PT ;  /* 0x0000006871717212 */ /* 0x000fe200078e966f */
[----:B------:R-:W-:-:S04]  /*2f10*/  IMAD.WIDE.U32 R104, R105, -0x2daee0ad, RZ ;  /* 0xd2511f5369687825 */ /* 0x000fc800078e00ff */
[----:B------:R-:W-:-:S04]  /*2f20*/  IMAD.WIDE.U32 R138, R113, -0x326172a9, RZ ;  /* 0xcd9e8d57718a7825 */ /* 0x000fc800078e00ff */
[----:B------:R-:W-:Y:S02]  /*2f30*/  VIADD R113, R3, 0x646e171e ;  /* 0x646e171e03717836 */ /* 0x000fe40000000000 */
[----:B------:R-:W-:-:S03]  /*2f40*/  VIADD R111, R2, 0xb54cda56 ;  /* 0xb54cda56026f7836 */ /* 0x000fc60000000000 */
[----:B------:R-:W-:Y:S02]  /*2f50*/  LOP3.LUT R113, R113, R110, R105, 0x96, !PT ;  /* 0x0000006e71717212 */ /* 0x000fe400078e9669 */
[----:B------:R-:W-:Y:S02]  /*2f60*/  LOP3.LUT R111, R111, R112, R139, 0x96, !PT ;  /* 0x000000706f6f7212 */ /* 0x000fe400078e968b */
[----:B------:R-:W-:Y:S01]  /*2f70*/  IADD3 R105, PT, PT, R2, 0x5384540f, RZ ;  /* 0x5384540f02697810 */ /* 0x000fe20007ffe0ff */
[----:B------:R-:W-:-:S04]  /*2f80*/  IMAD.WIDE.U32 R112, R113, -0x326172a9, RZ ;  /* 0xcd9e8d5771707825 */ /* 0x000fc800078e00ff */
[----:B------:R-:W-:Y:S01]  /*2f90*/  IMAD.WIDE.U32 R110, R111, -0x2daee0ad, RZ ;  /* 0xd2511f536f6e7825 */ /* 0x000fe200078e00ff */
[----:B------:R-:W-:-:S03]  /*2fa0*/  LOP3.LUT R113, R105, R138, R113, 0x96, !PT ;  /* 0x0000008a69717212 */ /* 0x000fc600078e9671 */
        /* <DEDUP_REMOVED lines=14> */
[----:B------:R-:W-:Y:S01]  /*3090*/  MOV R105, R124 ;  /* 0x0000007c00697202 */ /* 0x000fe20000000f00 */
[----:B------:R-:W-:-:S07]  /*30a0*/  IMAD.MOV.U32 R124, RZ, RZ, R104 ;  /* 0x000000ffff7c7224 */ /* 0x000fce00078e0068 */
.L_x_6909:
[----:B------:R-:W-:Y:S05]  /*30b0*/  BSYNC.RECONVERGENT B1 ;  /* 0x0000000000017941 */ /* 0x000fea0003800200 */
.L_x_6908:
        /* <DEDUP_REMOVED lines=24> */
.L_x_6915:
        /* <DEDUP_REMOVED lines=13> */
.L_x_6917:
[----:B------:R-:W-:Y:S05]  /*3310*/  BSYNC.RECONVERGENT B2 ;  /* 0x0000000000027941 */ /* 0x000fea0003800200 */
.L_x_6916:
        /* <DEDUP_REMOVED lines=43> */
[----:B------:R-:W-:Y:S02]  /*35d0*/  VIADD R105, R3, 0x1fd5c5a3 ;  /* 0x1fd5c5a303697836 */ /* 0x000fe40000000000 */
[----:B------:R-:W-:-:S03]  /*35e0*/  IMAD.MOV.U32 R138, RZ, RZ, RZ ;  /* 0x000000ffff8a7224 */ /* 0x000fc600078e00ff */
        /* <DEDUP_REMOVED lines=15> */
.L_x_6914:
[----:B------:R-:W-:Y:S05]  /*36e0*/  BSYNC.RECONVERGENT B1 ;  /* 0x0000000000017941 */ /* 0x000fea0003800200 */
.L_x_6913:
        /* <DEDUP_REMOVED lines=24> */
.L_x_6920:
        /* <DEDUP_REMOVED lines=13> */
.L_x_6922:
[----:B------:R-:W-:Y:S05]  /*3940*/  BSYNC.RECONVERGENT B2 ;  /* 0x0000000000027941 */ /* 0x000fea0003800200 */
.L_x_6921:
        /* <DEDUP_REMOVED lines=20> */
[----:B------:R-:W-:-:S03]  /*3a90*/  VIADD R113, R3, 0xed9eba14 ;  /* 0xed9eba1403717836 */ /* 0x000fc60000000000 */
[----:B------:R-:W-:-:S05]  /*3aa0*/  LOP3.LUT R105, R105, R104, R111, 0x96, !PT ;  /* 0x0000006869697212 */ /* 0x000fca00078e966f */
[----:B------:R-:W-:Y:S01]  /*3ab0*/  IMAD.WIDE.U32 R160, R105, -0x326172a9, RZ ;  /* 0xcd9e8d5769a07825 */ /* 0x000fe200078e00ff */
[----:B------:R-:W-:-:S04]  /*3ac0*/  IADD3 R105, PT, PT, R2, 0x78dde6e4, RZ ;  /* 0x78dde6e402697810 */ /* 0x000fc80007ffe0ff */
[----:B------:R-:W-:Y:S01]  /*3ad0*/  LOP3.LUT R111, R105, R112, R161, 0x96, !PT ;  /* 0x00000070696f7212 */ /* 0x000fe200078e96a1 */
[----:B------:R-:W-:-:S04]  /*3ae0*/  IMAD.WIDE.U32 R104, R106, -0x2daee0ad, RZ ;  /* 0xd2511f536a687825 */ /* 0x000fc800078e00ff */
[----:B------:R-:W-:Y:S01]  /*3af0*/  IMAD.MOV.U32 R106, RZ, RZ, RZ ;  /* 0x000000ffff6a7224 */ /* 0x000fe200078e00ff */
        /* <DEDUP_REMOVED lines=33> */
.L_x_6919:
[----:B------:R-:W-:Y:S05]  /*3d10*/  BSYNC.RECONVERGENT B1 ;  /* 0x0000000000017941 */ /* 0x000fea0003800200 */
.L_x_6918:
[----:B------:R-:W-:Y:S01]  /*3d20*/  I2FP.F32.U32 R105, R105 ;  /* 0x0000006900697245 */ /* 0x000fe20000201000 */
[----:B------:R-:W-:Y:S01]  /*3d30*/  IMAD.U32 R104, R7, 0x10000, RZ ;  /* 0x0001000007687824 */ /* 0x000fe200078e00ff */
[----:B------:R-:W-:Y:S01]  /*3d40*/  SHF.L.U32 R111, R107, 0x10, RZ ;  /* 0x000000106b6f7819 */ /* 0x000fe200000006ff */
[----:B------:R-:W-:Y:S01]  /*3d50*/  BSSY.RECONVERGENT B1, `(.L_x_6923) ;  /* 0x0000061000017945 */ /* 0x000fe20003800200 */
[----:B------:R-:W-:Y:S01]  /*3d60*/  ISETP.NE.AND P6, PT, R106, 0x1, PT ;  /* 0x000000016a00780c */ /* 0x000fe20003fc5270 */
[----:B------:R-:W-:Y:S01]  /*3d70*/  FFMA.FTZ R105, R105, R128, 1.1641532182693481445e-10 ;  /* 0x2f00000069697423 */ /* 0x000fe20000010080 */
[----:B------:R-:W-:Y:S01]  /*3d80*/  PRMT R130, R107, 0x7632, R130 ;  /* 0x000076326b827816 */ /* 0x000fe20000000082 */
[----:B------:R-:W-:-:S03]  /*3d90*/  FMUL.FTZ R111, R111, R0 ;  /* 0x000000006f6f7220 */ /* 0x000fc60000410000 */
        /* <DEDUP_REMOVED lines=16> */
.L_x_6925:
        /* <DEDUP_REMOVED lines=15> */
.L_x_6927:
[----:B------:R-:W-:Y:S05]  /*3f90*/  BSYNC.RECONVERGENT B2 ;  /* 0x0000000000027941 */ /* 0x000fea0003800200 */
.L_x_6926:
        /* <DEDUP_REMOVED lines=44> */
[----:B------:R-:W-:-:S03]  /*4260*/  IMAD.WIDE.U32 R112, R112, -0x2daee0ad, RZ ;  /* 0xd2511f5370707825 */ /* 0x000fc600078e00ff */
[----:B------:R-:W-:Y:S01]  /*4270*/  LOP3.LUT R105, R105, R104, R107, 0x96, !PT ;  /* 0x0000006869697212 */ /* 0x000fe200078e966b */
[----:B------:R-:W-:-:S04]  /*4280*/  VIADD R107, R2, 0xf1bbcdc8 ;  /* 0xf1bbcdc8026b7836 */ /* 0x000fc80000000000 */
[----:B------:R-:W-:-:S05]  /*4290*/  IMAD.WIDE.U32 R104, R105, -0x326172a9, RZ ;  /* 0xcd9e8d5769687825 */ /* 0x000fca00078e00ff */
[----:B------:R-:W-:Y:S02]  /*42a0*/  LOP3.LUT R105, R107, R110, R105, 0x96, !PT ;  /* 0x0000006e6b697212 */ /* 0x000fe400078e9669 */
[----:B------:R-:W-:-:S04]  /*42b0*/  IADD3 R107, PT, PT, R3, -0x24c28bd8, RZ ;  /* 0xdb3d7428036b7810 */ /* 0x000fc80007ffe0ff */
[----:B------:R-:W-:Y:S01]  /*42c0*/  LOP3.LUT R107, R107, R106, R113, 0x96, !PT ;  /* 0x0000006a6b6b7212 */ /* 0x000fe200078e9671 */
[----:B------:R-:W-:-:S04]  /*42d0*/  VIADD R113, R2, 0x8ff34781 ;  /* 0x8ff3478102717836 */ /* 0x000fc80000000000 */
[----:B------:R-:W-:-:S04]  /*42e0*/  IMAD.WIDE.U32 R110, R107, -0x326172a9, RZ ;  /* 0xcd9e8d576b6e7825 */ /* 0x000fc800078e00ff */
[----:B------:R-:W-:Y:S01]  /*42f0*/  VIADD R107, R3, 0x96a522ad ;  /* 0x96a522ad036b7836 */ /* 0x000fe20000000000 */
[----:B------:R-:W-:Y:S01]  /*4300*/  LOP3.LUT R113, R113, R104, R111, 0x96, !PT ;  /* 0x0000006871717212 */ /* 0x000fe200078e966f */
[----:B------:R-:W-:-:S04]  /*4310*/  IMAD.WIDE.U32 R104, R105, -0x2daee0ad, RZ ;  /* 0xd2511f5369687825 */ /* 0x000fc800078e00ff */
[----:B------:R-:W-:Y:S01]  /*4320*/  IMAD.MOV.U32 R111, RZ, RZ, RZ ;  /* 0x000000ffff6f7224 */ /* 0x000fe200078e00ff */
[----:B------:R-:W-:Y:S02]  /*4330*/  LOP3.LUT R112, R107, R112, R105, 0x96, !PT ;  /* 0x000000706b707212 */ /* 0x000fe400078e9669 */
[----:B------:R-:W-:Y:S01]  /*4340*/  MOV R105, R124 ;  /* 0x0000007c00697202 */ /* 0x000fe20000000f00 */
[----:B------:R-:W-:-:S07]  /*4350*/  IMAD.MOV.U32 R124, RZ, RZ, R104 ;  /* 0x000000ffff7c7224 */ /* 0x000fce00078e0068 */
.L_x_6924:
[----:B------:R-:W-:Y:S05]  /*4360*/  BSYNC.RECONVERGENT B1 ;  /* 0x0000000000017941 */ /* 0x000fea0003800200 */
.L_x_6923:
[----:B------:R-:W-:Y:S02]  /*4370*/  I2FP.F32.U32 R105, R105 ;  /* 0x0000006900697245 */ /* 0x000fe40000201000 */
[----:B------:R-:W-:Y:S02]  /*4380*/  SHF.L.U32 R107, R130, 0x10, RZ ;  /* 0x00000010826b7819 */ /* 0x000fe400000006ff */
[----:B------:R-:W-:Y:S01]  /*4390*/  PRMT R104, R7, 0x7632, R104 ;  /* 0x0000763207687816 */ /* 0x000fe20000000068 */
[----:B------:R-:W-:Y:S01]  /*43a0*/  FFMA.FTZ R105, R105, R128, 1.1641532182693481445e-10 ;  /* 0x2f00000069697423 */ /* 0x000fe20000010080 */
[----:B------:R-:W-:Y:S01]  /*43b0*/  F2FP.BF16.F32.PACK_AB R106, R139, R173 ;  /* 0x000000ad8b6a723e */ /* 0x000fe200000010ff */
[----:B------:R-:W-:Y:S02]  /*43c0*/  FMUL.FTZ R107, R107, R0 ;  /* 0x000000006b6b7220 */ /* 0x000fe40000410000 */
[----:B------:R-:W-:Y:S01]  /*43d0*/  IMAD.U32 R181, R104, 0x10000, RZ ;  /* 0x0001000068b57824 */ /* 0x000fe200078e00ff */
[----:B------:R-:W-:Y:S01]  /*43e0*/  FSETP.GTU.FTZ.AND P6, PT, R105, R122, PT ;  /* 0x0000007a6900720b */ /* 0x000fe20003fdc000 */
[----:B------:R-:W-:Y:S01]  /*43f0*/  FMUL.FTZ R107, R107, R126 ;  /* 0x0000007e6b6b7220 */ /* 0x000fe20000410000 */
[----:B------:R-:W-:-:S04]  /*4400*/  F2FP.BF16.F32.PACK_AB R105, R163, R165 ;  /* 0x000000a5a369723e */ /* 0x000fc800000010ff */
[----:B------:R-:W-:Y:S02]  /*4410*/  FSEL R104, R107, RZ, !P6 ;  /* 0x000000ff6b687208 */ /* 0x000fe40007000000 */
[----:B------:R-:W-:-:S03]  /*4420*/  PLOP3.LUT P6, PT, P6, PT, PT, 0x8, 0x80 ;  /* 0x000000000080781c */ /* 0x000fc600037ce170 */
[----:B------:R-:W-:Y:S01]  /*4430*/  FFMA.FTZ R181, R104, R83, R181 ;  /* 0x0000005368b57223 */ /* 0x000fe200000100b5 */
[----:B------:R-:W-:-:S04]  /*4440*/  F2FP.BF16.F32.PACK_AB R104, R141, R143 ;  /* 0x0000008f8d68723e */ /* 0x000fc800000010ff */
[----:B------:R-:W-:Y:S01]  /*4450*/  F2FP.BF16.F32.PACK_AB R107, R181, R161 ;  /* 0x000000a1b56b723e */ /* 0x000fe200000010ff */
[----:B------:R-:W-:Y:S06]  /*4460*/  BRA `(.L_x_6928) ;  /* 0x0000003000787947 */ /* 0x000fec0003800000 */
.L_x_6888:
        /* <DEDUP_REMOVED lines=16> */
.L_x_6931:
        /* <DEDUP_REMOVED lines=13> */
.L_x_6933:
[----:B------:R-:W-:Y:S05]  /*4640*/  BSYNC.RECONVERGENT B2 ;  /* 0x0000000000027941 */ /* 0x000fea0003800200 */
.L_x_6932:
[----:B------:R-:W-:Y:S01]  /*4650*/  LOP3.LUT R138, R109, R111, R3, 0x96, !PT ;  /* 0x0000006f6d8a7212 */ /* 0x000fe200078e9603 */
[----:B------:R-:W-:Y:S01]  /*4660*/  IMAD.WIDE.U32 R112, R134, -0x326172a9, RZ ;  /* 0xcd9e8d5786707825 */ /* 0x000fe200078e00ff */
[----:B------:R-:W-:-:S03]  /*4670*/  IADD3 R111, PT, PT, R2, -0x61c88647, RZ ;  /* 0x9e3779b9026f7810 */ /* 0x000fc60007ffe0ff */
[----:B------:R-:W-:Y:S02]  /*4680*/  HFMA2 R130, -RZ, RZ, 0, 0 ;  /* 0x00000000ff827431 */ /* 0x000fe400000001ff */
[----:B------:R-:W-:Y:S01]  /*4690*/  IMAD.WIDE.U32 R138, R138, -0x326172a9, RZ ;  /* 0xcd9e8d578a8a7825 */ /* 0x000fe200078e00ff */
[----:B------:R-:W-:-:S03]  /*46a0*/  LOP3.LUT R113, R117, R113, R2, 0x96, !PT ;  /* 0x0000007175717212 */ /* 0x000fc600078e9602 */
[----:B------:R-:W-:Y:S01]  /*46b0*/  IMAD.MOV.U32 R128, RZ, RZ, R122 ;  /* 0x000000ffff807224 */ /* 0x000fe200078e007a */
        /* <DEDUP_REMOVED lines=44> */
[----:B------:R-:W-:-:S04]  /*4980*/  IADD3 R113, PT, PT, R2, -0xe443238, RZ ;  /* 0xf1bbcdc802717810 */ /* 0x000fc80007ffe0ff */
        /* <DEDUP_REMOVED lines=9> */
.L_x_6930:
[----:B------:R-:W-:Y:S05]  /*4a20*/  BSYNC.RECONVERGENT B1 ;  /* 0x0000000000017941 */ /* 0x000fea0003800200 */
.L_x_6929:
[----:B------:R-:W0:Y:S01]  /*4a30*/  LDC R126, c[0x0][0x408] ;  /* 0x00010200ff7e7b82 */ /* 0x000e220000000800 */
[----:B------:R-:W-:Y:S01]  /*4a40*/  I2FP.F32.U32 R111, R128 ;  /* 0x00000080006f7245 */ /* 0x000fe20000201000 */
[----:B------:R-:W-:Y:S01]  /*4a50*/  IMAD.MOV.U32 R128, RZ, RZ, 0x2f800000 ;  /* 0x2f800000ff807424 */ /* 0x000fe200078e00ff */
[----:B------:R-:W-:Y:S01]  /*4a60*/  ISETP.NE.AND P1, PT, R130, 0x1, PT ;  /* 0x000000018200780c */ /* 0x000fe20003f25270 */
[----:B-----5:R-:W-:Y:S01]  /*4a70*/  IMAD.U32 R139, R104, 0x10000, RZ ;  /* 0x00010000688b7824 */ /* 0x020fe200078e00ff */
[----:B------:R-:W-:Y:S01]  /*4a80*/  LOP3.LUT R132, R132, 0xfffffffd, RZ, 0xc0, !PT ;  /* 0xfffffffd84847812 */ /* 0x000fe200078ec0ff */
[----:B------:R-:W-:Y:S01]  /*4a90*/  FFMA.FTZ R111, R111, R128, 1.1641532182693481445e-10 ;  /* 0x2f0000006f6f7423 */ /* 0x000fe20000010080 */
[----:B------:R-:W-:Y:S01]  /*4aa0*/  BSSY.RECONVERGENT B1, `(.L_x_6934) ;  /* 0x0000060000017945 */ /* 0x000fe20003800200 */
[----:B------:R-:W1:Y:S01]  /*4ab0*/  LDC R122, c[0x0][0x404] ;  /* 0x00010100ff7a7b82 */ /* 0x000e620000000800 */
[----:B------:R-:W-:Y:S01]  /*4ac0*/  FMUL.FTZ R139, R139, R0 ;  /* 0x000000008b8b7220 */ /* 0x000fe20000410000 */
[----:B------:R-:W-:Y:S01]  /*4ad0*/  HFMA2 R138, -RZ, RZ, 0, 1.1920928955078125e-07 ;  /* 0x00000002ff8a7431 */ /* 0x000fe200000001ff */
[----:B------:R-:W-:-:S02]  /*4ae0*/  PRMT R104, R104, 0x7632, R104 ;  /* 0x0000763268687816 */ /* 0x000fc40000000068 */
[----:B0-----:R-:W-:Y:S01]  /*4af0*/  FMUL.FTZ R139, R139, R126 ;  /* 0x0000007e8b8b7220 */ /* 0x001fe20000410000 */
[----:B-1----:R-:W-:Y:S01]  /*4b00*/  FSETP.GTU.FTZ.AND P0, PT, R111, R122, PT ;  /* 0x0000007a6f00720b */ /* 0x002fe20003f1c000 */
[----:B------:R-:W-:-:S03]  /*4b10*/  IMAD.MOV.U32 R111, RZ, RZ, R110 ;  /* 0x000000ffff6f7224 */ /* 0x000fc600078e006e */
[----:B------:R-:W-:Y:S02]  /*4b20*/  FSEL R143, R139, RZ, !P0 ;  /* 0x000000ff8b8f7208 */ /* 0x000fe40004000000 */
[----:B------:R-:W-:-:S03]  /*4b30*/  PLOP3.LUT P0, PT, P0, PT, PT, 0x8, 0x80 ;  /* 0x000000000080781c */ /* 0x000fc6000070e170 */
[----:B------:R-:W-:-:S10]  /*4b40*/  FMUL.FTZ R143, R143, R84 ;  /* 0x000000548f8f7220 */ /* 0x000fd40000410000 */
        /* <DEDUP_REMOVED lines=10> */
.L_x_6936:
        /* <DEDUP_REMOVED lines=13> */
.L_x_6938:
[----:B------:R-:W-:Y:S05]  /*4cc0*/  BSYNC.RECONVERGENT B2 ;  /* 0x0000000000027941 */ /* 0x000fea0003800200 */
.L_x_6937:
        /* <DEDUP_REMOVED lines=58> */
[----:B------:R-:W-:Y:S01]  /*5070*/  MOV R124, R138 ;  /* 0x0000008a007c7202 */ /* 0x000fe20000000f00 */
[----:B------:R-:W-:Y:S02]  /*5080*/  IMAD.MOV.U32 R110, RZ, RZ, R140 ;  /* 0x000000ffff6e7224 */ /* 0x000fe400078e008c */
[----:B------:R-:W-:-:S07]  /*5090*/  IMAD.MOV.U32 R138, RZ, RZ, RZ ;  /* 0x000000ffff8a7224 */ /* 0x000fce00078e00ff */
.L_x_6935:
[----:B------:R-:W-:Y:S05]  /*50a0*/  BSYNC.RECONVERGENT B1 ;  /* 0x0000000000017941 */ /* 0x000fea0003800200 */
.L_x_6934:
[----:B------:R-:W-:Y:S01]  /*50b0*/  I2FP.F32.U32 R111, R111 ;  /* 0x0000006f006f7245 */ /* 0x000fe20000201000 */
[----:B------:R-:W-:Y:S01]  /*50c0*/  IMAD.U32 R139, R104, 0x10000, RZ ;  /* 0x00010000688b7824 */ /* 0x000fe200078e00ff */
[----:B------:R-:W-:Y:S01]  /*50d0*/  ISETP.NE.AND P1, PT, R138, 0x1, PT ;  /* 0x000000018a00780c */ /* 0x000fe20003f25270 */
[----:B------:R-:W-:Y:S01]  /*50e0*/  BSSY.RECONVERGENT B1, `(.L_x_6939) ;  /* 0x000005e000017945 */ /* 0x000fe20003800200 */
[----:B------:R-:W-:Y:S02]  /*50f0*/  HFMA2 R140, -RZ, RZ, 0, 1.1920928955078125e-07 ;  /* 0x00000002ff8c7431 */ /* 0x000fe400000001ff */
[----:B------:R-:W-:Y:S01]  /*5100*/  FFMA.FTZ R111, R111, R128, 1.1641532182693481445e-10 ;  /* 0x2f0000006f6f7423 */ /* 0x000fe20000010080 */
[----:B------:R-:W-:-:S04]  /*5110*/  FMUL.FTZ R139, R139, R0 ;  /* 0x000000008b8b7220 */ /* 0x000fc80000410000 */
        /* <DEDUP_REMOVED lines=15> */
.L_x_6941:
        /* <DEDUP_REMOVED lines=13> */
.L_x_6943:
[----:B------:R-:W-:Y:S05]  /*52e0*/  BSYNC.RECONVERGENT B2 ;  /* 0x0000000000027941 */ /* 0x000fea0003800200 */
.L_x_6942:
        /* <DEDUP_REMOVED lines=61> */
.L_x_6940:
[----:B------:R-:W-:Y:S05]  /*56c0*/  BSYNC.RECONVERGENT B1 ;  /* 0x0000000000017941 */ /* 0x000fea0003800200 */
.L_x_6939:
[----:B------:R-:W-:Y:S01]  /*56d0*/  I2FP.F32.U32 R111, R104 ;  /* 0x00000068006f7245 */ /* 0x000fe20000201000 */
[----:B------:R-:W-:Y:S01]  /*56e0*/  IMAD.U32 R139, R105, 0x10000, RZ ;  /* 0x00010000698b7824 */ /* 0x000fe200078e00ff */
[----:B------:R-:W-:Y:S01]  /*56f0*/  ISETP.NE.AND P2, PT, R140, 0x1, PT ;  /* 0x000000018c00780c */ /* 0x000fe20003f45270 */
[----:B------:R-:W-:Y:S01]  /*5700*/  BSSY.RECONVERGENT B1, `(.L_x_6944) ;  /* 0x000005f000017945 */ /* 0x000fe20003800200 */
[----:B------:R-:W-:Y:S02]  /*5710*/  HFMA2 R138, -RZ, RZ, 0, 1.1920928955078125e-07 ;  /* 0x00000002ff8a7431 */ /* 0x000fe400000001ff */
[----:B------:R-:W-:Y:S01]  /*5720*/  FFMA.FTZ R111, R111, R128, 1.1641532182693481445e-10 ;  /* 0x2f0000006f6f7423 */ /* 0x000fe20000010080 */
[----:B------:R-:W-:Y:S01]  /*5730*/  FMUL.FTZ R139, R139, R0 ;  /* 0x000000008b8b7220 */ /* 0x000fe20000410000 */
[----:B------:R-:W-:Y:S01]  /*5740*/  PRMT R130, R105, 0x7632, R130 ;  /* 0x0000763269827816 */ /* 0x000fe20000000082 */
        /* <DEDUP_REMOVED lines=15> */
.L_x_6946:
        /* <DEDUP_REMOVED lines=13> */
.L_x_6948:
[----:B------:R-:W-:Y:S05]  /*5910*/  BSYNC.RECONVERGENT B2 ;  /* 0x0000000000027941 */ /* 0x000fea0003800200 */
.L_x_6947:
        /* <DEDUP_REMOVED lines=52> */
[----:B------:R-:W-:-:S04]  /*5c60*/  VIADD R113, R2, 0x8ff34781 ;  /* 0x8ff3478102717836 */ /* 0x000fc80000000000 */
[----:B------:R-:W-:Y:S01]  /*5c70*/  IMAD.WIDE.U32 R138, R105, -0x2daee0ad, RZ ;  /* 0xd2511f53698a7825 */ /* 0x000fe200078e00ff */
[----:B------:R-:W-:Y:S02]  /*5c80*/  IADD3 R105, PT, PT, R3, -0x695add53, RZ ;  /* 0x96a522ad03697810 */ /* 0x000fe40007ffe0ff */
[----:B------:R-:W-:Y:S01]  /*5c90*/  LOP3.LUT R113, R113, R110, R161, 0x96, !PT ;  /* 0x0000006e71717212 */ /* 0x000fe200078e96a1 */
[----:B------:R-:W-:Y:S01]  /*5ca0*/  IMAD.MOV.U32 R110, RZ, RZ, R160 ;  /* 0x000000ffff6e7224 */ /* 0x000fe200078e00a0 */
[----:B------:R-:W-:Y:S01]  /*5cb0*/  LOP3.LUT R112, R105, R104, R139, 0x96, !PT ;  /* 0x0000006869707212 */ /* 0x000fe200078e968b */
[----:B------:R-:W-:Y:S01]  /*5cc0*/  IMAD.MOV.U32 R104, RZ, RZ, R124 ;  /* 0x000000ffff687224 */ /* 0x000fe200078e007c */
[----:B------:R-:W-:Y:S01]  /*5cd0*/  MOV R124, R138 ;  /* 0x0000008a007c7202 */ /* 0x000fe20000000f00 */
[----:B------:R-:W-:-:S07]  /*5ce0*/  IMAD.MOV.U32 R138, RZ, RZ, RZ ;  /* 0x000000ffff8a7224 */ /* 0x000fce00078e00ff */
.L_x_6945:
[----:B------:R-:W-:Y:S05]  /*5cf0*/  BSYNC.RECONVERGENT B1 ;  /* 0x0000000000017941 */ /* 0x000fea0003800200 */
.L_x_6944:
[----:B------:R-:W-:Y:S01]  /*5d00*/  I2FP.F32.U32 R105, R104 ;  /* 0x0000006800697245 */ /* 0x000fe20000201000 */
[----:B------:R-:W-:Y:S01]  /*5d10*/  IMAD.U32 R111, R130, 0x10000, RZ ;  /* 0x00010000826f7824 */ /* 0x000fe200078e00ff */
[----:B------:R-:W-:Y:S01]  /*5d20*/  ISETP.NE.AND P3, PT, R138, 0x1, PT ;  /* 0x000000018a00780c */ /* 0x000fe20003f65270 */
[----:B------:R-:W-:Y:S02]  /*5d30*/  BSSY.RECONVERGENT B1, `(.L_x_6949) ;  /* 0x000005d000017945 */ /* 0x000fe40003800200 */
[----:B------:R-:W-:Y:S01]  /*5d40*/  FFMA.FTZ R105, R105, R128, 1.1641532182693481445e-10 ;  /* 0x2f00000069697423 */ /* 0x000fe20000010080 */
[----:B------:R-:W-:-:S04]  /*5d50*/  FMUL.FTZ R111, R111, R0 ;  /* 0x000000006f6f7220 */ /* 0x000fc80000410000 */
[----:B------:R-:W-:Y:S01]  /*5d60*/  FMUL.FTZ R111, R111, R126 ;  /* 0x0000007e6f6f7220 */ /* 0x000fe20000410000 */
[----:B------:R-:W-:Y:S01]  /*5d70*/  FSETP.GTU.FTZ.AND P2, PT, R105, R122, PT ;  /* 0x0000007a6900720b */ /* 0x000fe20003f5c000 */
[----:B------:R-:W-:-:S03]  /*5d80*/  IMAD.MOV.U32 R105, RZ, RZ, R110 ;  /* 0x000000ffff697224 */ /* 0x000fc600078e006e */
        /* <DEDUP_REMOVED lines=13> */
.L_x_6951:
        /* <DEDUP_REMOVED lines=13> */
.L_x_6953:
[----:B------:R-:W-:Y:S05]  /*5f30*/  BSYNC.RECONVERGENT B2 ;  /* 0x0000000000027941 */ /* 0x000fea0003800200 */
.L_x_6952:
        /* <DEDUP_REMOVED lines=20> */
[----:B------:R-:W-:-:S05]  /*6080*/  LOP3.LUT R105, R105, R104, R111, 0x96, !PT ;  /* 0x0000006869697212 */ /* 0x000fca00078e966f */
        /* <DEDUP_REMOVED lines=8> */
[----:B------:R-:W-:-:S05]  /*6110*/  IMAD.WIDE.U32 R112, R113, -0x326172a9, RZ ;  /* 0xcd9e8d5771707825 */ /* 0x000fca00078e00ff */
[----:B------:R-:W-:Y:S01]  /*6120*/  LOP3.LUT R105, R105, R138, R113, 0x96, !PT ;  /* 0x0000008a69697212 */ /* 0x000fe200078e9671 */
        /* <DEDUP_REMOVED lines=26> */
[----:B------:R-:W-:Y:S02]  /*62d0*/  IMAD.MOV.U32 R105, RZ, RZ, R124 ;  /* 0x000000ffff697224 */ /* 0x000fe400078e007c */
[----:B------:R-:W-:Y:S02]  /*62e0*/  IMAD.MOV.U32 R124, RZ, RZ, R104 ;  /* 0x000000ffff7c7224 */ /* 0x000fe400078e0068 */
[----:B------:R-:W-:-:S07]  /*62f0*/  HFMA2 R104, -RZ, RZ, 0, 0 ;  /* 0x00000000ff687431 */ /* 0x000fce00000001ff */
.L_x_6950:
[----:B------:R-:W-:Y:S05]  /*6300*/  BSYNC.RECONVERGENT B1 ;  /* 0x0000000000017941 */ /* 0x000fea0003800200 */
.L_x_6949:
[----:B------:R-:W-:Y:S01]  /*6310*/  I2FP.F32.U32 R105, R105 ;  /* 0x0000006900697245 */ /* 0x000fe20000201000 */
[----:B------:R-:W-:Y:S01]  /*6320*/  IMAD.U32 R111, R106, 0x10000, RZ ;  /* 0x000100006a6f7824 */ /* 0x000fe200078e00ff */
[----:B------:R-:W-:Y:S01]  /*6330*/  ISETP.NE.AND P4, PT, R104, 0x1, PT ;  /* 0x000000016800780c */ /* 0x000fe20003f85270 */
[----:B------:R-:W-:Y:S01]  /*6340*/  BSSY.RECONVERGENT B1, `(.L_x_6954) ;  /* 0x000005e000017945 */ /* 0x000fe20003800200 */
[----:B------:R-:W-:Y:S01]  /*6350*/  PRMT R106, R106, 0x7632, R106 ;  /* 0x000076326a6a7816 */ /* 0x000fe2000000006a */
        /* <DEDUP_REMOVED lines=18> */
.L_x_6956:
        /* <DEDUP_REMOVED lines=13> */
.L_x_6958:
[----:B------:R-:W-:Y:S05]  /*6550*/  BSYNC.RECONVERGENT B2 ;  /* 0x0000000000027941 */ /* 0x000fea0003800200 */
.L_x_6957:
        /* <DEDUP_REMOVED lines=60> */
.L_x_6955:
[----:B------:R-:W-:Y:S05]  /*6920*/  BSYNC.RECONVERGENT B1 ;  /* 0x0000000000017941 */ /* 0x000fea0003800200 */
.L_x_6954:
[----:B------:R-:W-:Y:S01]  /*6930*/  I2FP.F32.U32 R105, R105 ;  /* 0x0000006900697245 */ /* 0x000fe20000201000 */
[----:B------:R-:W-:Y:S01]  /*6940*/  BSSY.RECONVERGENT B1, `(.L_x_6959) ;  /* 0x000005f000017945 */ /* 0x000fe20003800200 */
[----:B------:R-:W-:Y:S02]  /*6950*/  SHF.L.U32 R111, R106, 0x10, RZ ;  /* 0x000000106a6f7819 */ /* 0x000fe400000006ff */
[----:B------:R-:W-:Y:S01]  /*6960*/  ISETP.NE.AND P5, PT, R130, 0x1, PT ;  /* 0x000000018200780c */ /* 0x000fe20003fa5270 */
[----:B------:R-:W-:Y:S02]  /*6970*/  FFMA.FTZ R105, R105, R128, 1.1641532182693481445e-10 ;  /* 0x2f00000069697423 */ /* 0x000fe40000010080 */
[----:B------:R-:W-:-:S03]  /*6980*/  FMUL.FTZ R111, R111, R0 ;  /* 0x000000006f6f7220 */ /* 0x000fc60000410000 */
[----:B------:R-:W-:Y:S01]  /*6990*/  FSETP.GTU.FTZ.AND P4, PT, R105, R122, PT ;  /* 0x0000007a6900720b */ /* 0x000fe20003f9c000 */
[----:B------:R-:W-:Y:S01]  /*69a0*/  FMUL.FTZ R111, R111, R126 ;  /* 0x0000007e6f6f7220 */ /* 0x000fe20000410000 */
[----:B------:R-:W-:-:S04]  /*69b0*/  IMAD.MOV.U32 R105, RZ, RZ, R110 ;  /* 0x000000ffff697224 */ /* 0x000fc800078e006e */
[----:B------:R-:W-:Y:S02]  /*69c0*/  FSEL R104, R111, RZ, !P4 ;  /* 0x000000ff6f687208 */ /* 0x000fe40006000000 */
[----:B------:R-:W-:-:S03]  /*69d0*/  PLOP3.LUT P4, PT, P4, PT, PT, 0x8, 0x80 ;  /* 0x000000000080781c */ /* 0x000fc6000278e170 */
[----:B------:R-:W-:Y:S01]  /*69e0*/  FMUL.FTZ R139, R104, R81 ;  /* 0x00000051688b7220 */ /* 0x000fe20000410000 */
        /* <DEDUP_REMOVED lines=10> */
.L_x_6961:
        /* <DEDUP_REMOVED lines=13> */
.L_x_6963:
[----:B------:R-:W-:Y:S05]  /*6b60*/  BSYNC.RECONVERGENT B2 ;  /* 0x0000000000027941 */ /* 0x000fea0003800200 */
.L_x_6962:
        /* <DEDUP_REMOVED lines=21> */
[----:B------:R-:W-:-:S05]  /*6cc0*/  LOP3.LUT R105, R105, R104, R111, 0x96, !PT ;  /* 0x0000006869697212 */ /* 0x000fca00078e966f */
[----:B------:R-:W-:-:S04]  /*6cd0*/  IMAD.WIDE.U32 R160, R105, -0x326172a9, RZ ;  /* 0xcd9e8d5769a07825 */ /* 0x000fc800078e00ff */
[----:B------:R-:W-:-:S05]  /*6ce0*/  VIADD R105, R2, 0x78dde6e4 ;  /* 0x78dde6e402697836 */ /* 0x000fca0000000000 */
[----:B------:R-:W-:Y:S01]  /*6cf0*/  LOP3.LUT R111, R105, R112, R161, 0x96, !PT ;  /* 0x00000070696f7212 */ /* 0x000fe200078e96a1 */
[----:B------:R-:W-:-:S05]  /*6d00*/  IMAD.WIDE.U32 R104, R106, -0x2daee0ad, RZ ;  /* 0xd2511f536a687825 */ /* 0x000fca00078e00ff */
[----:B------:R-:W-:Y:S01]  /*6d10*/  LOP3.LUT R113, R113, R110, R105, 0x96, !PT ;  /* 0x0000006e71717212 */ /* 0x000fe200078e9669 */
[----:B------:R-:W-:Y:S02]  /*6d20*/  VIADD R105, R2, 0x1715609d ;  /* 0x1715609d02697836 */ /* 0x000fe40000000000 */
[----:B------:R-:W-:-:S04]  /*6d30*/  IMAD.WIDE.U32 R110, R111, -0x2daee0ad, RZ ;  /* 0xd2511f536f6e7825 */ /* 0x000fc800078e00ff */
[----:B------:R-:W-:-:S05]  /*6d40*/  IMAD.WIDE.U32 R112, R113, -0x326172a9, RZ ;  /* 0xcd9e8d5771707825 */ /* 0x000fca00078e00ff */
[----:B------:R-:W-:Y:S01]  /*6d50*/  LOP3.LUT R105, R105, R160, R113, 0x96, !PT ;  /* 0x000000a069697212 */ /* 0x000fe200078e9671 */
[----:B------:R-:W-:-:S05]  /*6d60*/  VIADD R113, R3, 0xa9066899 ;  /* 0xa906689903717836 */ /* 0x000fca0000000000 */
[----:B------:R-:W-:Y:S01]  /*6d70*/  LOP3.LUT R113, R113, R104, R111, 0x96, !PT ;  /* 0x0000006871717212 */ /* 0x000fe200078e966f */
[----:B------:R-:W-:Y:S01]  /*6d80*/  IMAD.WIDE.U32 R104, R105, -0x2daee0ad, RZ ;  /* 0xd2511f5369687825 */ /* 0x000fe200078e00ff */
[----:B------:R-:W-:-:S03]  /*6d90*/  IADD3 R111, PT, PT, R2, -0x4ab325aa, RZ ;  /* 0xb54cda56026f7810 */ /* 0x000fc60007ffe0ff */
[----:B------:R-:W-:-:S04]  /*6da0*/  IMAD.WIDE.U32 R160, R113, -0x326172a9, RZ ;  /* 0xcd9e8d5771a07825 */ /* 0x000fc800078e00ff */
[----:B------:R-:W-:Y:S01]  /*6db0*/  VIADD R113, R3, 0x646e171e ;  /* 0x646e171e03717836 */ /* 0x000fe20000000000 */
[----:B------:R-:W-:-:S04]  /*6dc0*/  LOP3.LUT R111, R111, R112, R161, 0x96, !PT ;  /* 0x000000706f6f7212 */ /* 0x000fc800078e96a1 */
[----:B------:R-:W-:Y:S01]  /*6dd0*/  LOP3.LUT R113, R113, R110, R105, 0x96, !PT ;  /* 0x0000006e71717212 */ /* 0x000fe200078e9669 */
[----:B------:R-:W-:Y:S02]  /*6de0*/  VIADD R105, R2, 0x5384540f ;  /* 0x5384540f02697836 */ /* 0x000fe40000000000 */
[----:B------:R-:W-:-:S04]  /*6df0*/  IMAD.WIDE.U32 R110, R111, -0x2daee0ad, RZ ;  /* 0xd2511f536f6e7825 */ /* 0x000fc800078e00ff */
[----:B------:R-:W-:-:S05]  /*6e00*/  IMAD.WIDE.U32 R112, R113, -0x326172a9, RZ ;  /* 0xcd9e8d5771707825 */ /* 0x000fca00078e00ff */
[----:B------:R-:W-:Y:S02]  /*6e10*/  LOP3.LUT R113, R105, R160, R113, 0x96, !PT ;  /* 0x000000a069717212 */ /* 0x000fe400078e9671 */
        /* <DEDUP_REMOVED lines=14> */
[----:B------:R-:W-:Y:S01]  /*6f00*/  IMAD.MOV.U32 R105, RZ, RZ, R124 ;  /* 0x000000ffff697224 */ /* 0x000fe200078e007c */
[----:B------:R-:W-:Y:S01]  /*6f10*/  MOV R124, R104 ;  /* 0x00000068007c7202 */ /* 0x000fe20000000f00 */
[----:B------:R-:W-:-:S07]  /*6f20*/  IMAD.MOV.U32 R104, RZ, RZ, RZ ;  /* 0x000000ffff687224 */ /* 0x000fce00078e00ff */
.L_x_6960:
[----:B------:R-:W-:Y:S05]  /*6f30*/  BSYNC.RECONVERGENT B1 ;  /* 0x0000000000017941 */ /* 0x000fea0003800200 */
.L_x_6959:
[----:B------:R-:W-:Y:S01]  /*6f40*/  I2FP.F32.U32 R105, R105 ;  /* 0x0000006900697245 */ /* 0x000fe20000201000 */
[C---:B------:R-:W-:Y:S01]  /*6f50*/  IMAD.U32 R111, R107.reuse, 0x10000, RZ ;  /* 0x000100006b6f7824 */ /* 0x040fe200078e00ff */
[----:B------:R-:W-:Y:S01]  /*6f60*/  ISETP.NE.AND P6, PT, R104, 0x1, PT ;  /* 0x000000016800780c */ /* 0x000fe20003fc5270 */
[----:B------:R-:W-:Y:S01]  /*6f70*/  BSSY.RECONVERGENT B1, `(.L_x_6964) ;  /* 0x0000060000017945 */ /* 0x000fe20003800200 */
[----:B------:R-:W-:Y:S01]  /*6f80*/  PRMT R130, R107, 0x7632, R130 ;  /* 0x000076326b827816 */ /* 0x000fe20000000082 */
[----:B------:R-:W-:Y:S01]  /*6f90*/  FFMA.FTZ R105, R105, R128, 1.1641532182693481445e-10 ;  /* 0x2f00000069697423 */ /* 0x000fe20000010080 */
[----:B------:R-:W-:-:S04]  /*6fa0*/  FMUL.FTZ R111, R111, R0 ;  /* 0x000000006f6f7220 */ /* 0x000fc80000410000 */
[----:B------:R-:W-:Y:S01]  /*6fb0*/  FMUL.FTZ R111, R111, R126 ;  /* 0x0000007e6f6f7220 */ /* 0x000fe20000410000 */
[----:B------:R-:W-:-:S04]  /*6fc0*/  FSETP.GTU.FTZ.AND P5, PT, R105, R122, PT ;  /* 0x0000007a6900720b */ /* 0x000fc80003fbc000 */
[----:B------:R-:W-:Y:S01]  /*6fd0*/  FSEL R105, R111, RZ, !P5 ;  /* 0x000000ff6f697208 */ /* 0x000fe20006800000 */
[----:B------:R-:W-:Y:S01]  /*6fe0*/  HFMA2 R111, -RZ, RZ, 0, 1.1920928955078125e-07 ;  /* 0x00000002ff6f7431 */ /* 0x000fe200000001ff */
        /* <DEDUP_REMOVED lines=12> */
.L_x_6966:
        /* <DEDUP_REMOVED lines=15> */
.L_x_6968:
[----:B------:R-:W-:Y:S05]  /*71a0*/  BSYNC.RECONVERGENT B2 ;  /* 0x0000000000027941 */ /* 0x000fea0003800200 */
.L_x_6967:
        /* <DEDUP_REMOVED lines=47> */
[----:B------:R-:W-:-:S05]  /*74a0*/  IMAD.WIDE.U32 R104, R105, -0x326172a9, RZ ;  /* 0xcd9e8d5769687825 */ /* 0x000fca00078e00ff */
[----:B------:R-:W-:Y:S01]  /*74b0*/  LOP3.LUT R105, R107, R110, R105, 0x96, !PT ;  /* 0x0000006e6b697212 */ /* 0x000fe200078e9669 */
[----:B------:R-:W-:-:S05]  /*74c0*/  VIADD R107, R3, 0xdb3d7428 ;  /* 0xdb3d7428036b7836 */ /* 0x000fca0000000000 */
[----:B------:R-:W-:Y:S01]  /*74d0*/  LOP3.LUT R107, R107, R106, R113, 0x96, !PT ;  /* 0x0000006a6b6b7212 */ /* 0x000fe200078e9671 */
[----:B------:R-:W-:-:S04]  /*74e0*/  VIADD R113, R2, 0x8ff34781 ;  /* 0x8ff3478102717836 */ /* 0x000fc80000000000 */
[----:B------:R-:W-:Y:S01]  /*74f0*/  IMAD.WIDE.U32 R110, R107, -0x326172a9, RZ ;  /* 0xcd9e8d576b6e7825 */ /* 0x000fe200078e00ff */
[----:B------:R-:W-:-:S04]  /*7500*/  IADD3 R107, PT, PT, R3, -0x695add53, RZ ;  /* 0x96a522ad036b7810 */ /* 0x000fc80007ffe0ff */
[----:B------:R-:W-:Y:S01]  /*7510*/  LOP3.LUT R113, R113, R104, R111, 0x96, !PT ;  /* 0x0000006871717212 */ /* 0x000fe200078e966f */
[----:B------:R-:W-:-:S04]  /*7520*/  IMAD.WIDE.U32 R104, R105, -0x2daee0ad, RZ ;  /* 0xd2511f5369687825 */ /* 0x000fc800078e00ff */
[----:B------:R-:W-:Y:S01]  /*7530*/  HFMA2 R111, -RZ, RZ, 0, 0 ;  /* 0x00000000ff6f7431 */ /* 0x000fe200000001ff */
[----:B------:R-:W-:Y:S01]  /*7540*/  LOP3.LUT R112, R107, R112, R105, 0x96, !PT ;  /* 0x000000706b707212 */ /* 0x000fe200078e9669 */
[----:B------:R-:W-:Y:S02]  /*7550*/  IMAD.MOV.U32 R105, RZ, RZ, R124 ;  /* 0x000000ffff697224 */ /* 0x000fe400078e007c */
[----:B------:R-:W-:-:S07]  /*7560*/  IMAD.MOV.U32 R124, RZ, RZ, R104 ;  /* 0x000000ffff7c7224 */ /* 0x000fce00078e0068 */
.L_x_6965:
[----:B------:R-:W-:Y:S05]  /*7570*/  BSYNC.RECONVERGENT B1 ;  /* 0x0000000000017941 */ /* 0x000fea0003800200 */
.L_x_6964:
[----:B------:R-:W-:Y:S01]  /*7580*/  I2FP.F32.U32 R105, R105 ;  /* 0x0000006900697245 */ /* 0x000fe20000201000 */
[----:B------:R-:W-:Y:S01]  /*7590*/  IMAD.U32 R107, R130, 0x10000, RZ ;  /* 0x00010000826b7824 */ /* 0x000fe200078e00ff */
[----:B------:R-:W-:-:S03]  /*75a0*/  F2FP.BF16.F32.PACK_AB R106, R139, R173 ;  /* 0x000000ad8b6a723e */ /* 0x000fc600000010ff */
[----:B------:R-:W-:Y:S01]  /*75b0*/  FFMA.FTZ R105, R105, R128, 1.1641532182693481445e-10 ;  /* 0x2f00000069697423 */ /* 0x000fe20000010080 */
[----:B------:R-:W-:-:S04]  /*75c0*/  FMUL.FTZ R107, R107, R0 ;  /* 0x000000006b6b7220 */ /* 0x000fc80000410000 */
[----:B------:R-:W-:Y:S01]  /*75d0*/  FMUL.FTZ R107, R107, R126 ;  /* 0x0000007e6b6b7220 */ /* 0x000fe20000410000 */
[----:B------:R-:W-:Y:S02]  /*75e0*/  FSETP.GTU.FTZ.AND P6, PT, R105, R122, PT ;  /* 0x0000007a6900720b */ /* 0x000fe40003fdc000 */
[----:B------:R-:W-:Y:S02]  /*75f0*/  F2FP.BF16.F32.PACK_AB R105, R163, R165 ;  /* 0x000000a5a369723e */ /* 0x000fe400000010ff */
[----:B------:R-:W-:Y:S02]  /*7600*/  FSEL R104, R107, RZ, !P6 ;  /* 0x000000ff6b687208 */ /* 0x000fe40007000000 */
[----:B------:R-:W-:-:S03]  /*7610*/  PLOP3.LUT P6, PT, P6, PT, PT, 0x8, 0x80 ;  /* 0x000000000080781c */ /* 0x000fc600037ce170 */
[----:B------:R-:W-:Y:S01]  /*7620*/  FMUL.FTZ R181, R104, R83 ;  /* 0x0000005368b57220 */ /* 0x000fe20000410000 */
[----:B------:R-:W-:-:S04]  /*7630*/  F2FP.BF16.F32.PACK_AB R104, R141, R143 ;  /* 0x0000008f8d68723e */ /* 0x000fc800000010ff */
[----:B------:R-:W-:-:S07]  /*7640*/  F2FP.BF16.F32.PACK_AB R107, R181, R161 ;  /* 0x000000a1b56b723e */ /* 0x000fce00000010ff */
.L_x_6928:
        /* <DEDUP_REMOVED lines=15> */
[----:B------:R-:W-:Y:S01]  /*7740*/  LOP3.LUT R184, R122, R189, RZ, 0xfc, !PT ;  /* 0x000000bd7ab87212 */ /* 0x000fe200078efcff */
[----:B------:R-:W-:Y:S01]  /*7750*/  IMAD.MOV.U32 R122, RZ, RZ, R124 ;  /* 0x000000ffff7a7224 */ /* 0x000fe200078e007c */
[----:B------:R1:W-:Y:S01]  /*7760*/  STG.E.128 desc[UR6][R182.64], R104 ;  /* 0x00000068b6007986 */ /* 0x0003e2000c101d06 */
[C---:B------:R-:W-:Y:S01]  /*7770*/  IADD3 R124, PT, PT, R108.reuse, 0x100, RZ ;  /* 0x000001006c7c7810 */ /* 0x040fe20007ffe0ff */
[----:B-1----:R-:W-:-:S05]  /*7780*/  IMAD.WIDE.U32 R104, R108, 0x8, R186 ;  /* 0x000000086c687825 */ /* 0x002fca00078e00ba */
[----:B------:R1:W-:Y:S02]  /*7790*/  STG.E.64 desc[UR6][R104.64], R184 ;  /* 0x000000b868007986 */ /* 0x0003e4000c101b06 */
.L_x_6887:
[----:B0-----:R-:W-:Y:S05]  /*77a0*/  BSYNC.RECONVERGENT B0 ;  /* 0x0000000000007941 */ /* 0x001fea0003800200 */
.L_x_6886:
[----:B------:R-:W-:Y:S01]  /*77b0*/  ISETP.GE.U32.AND P0, PT, R118, 0x200, PT ;  /* 0x000002007600780c */ /* 0x000fe20003f06070 */
[----:B------:R-:W-:Y:S01]  /*77c0*/  BSSY.RECONVERGENT B0, `(.L_x_6969) ;  /* 0x0000669000007945 */ /* 0x000fe20003800200 */
[----:B------:R-:W-:-:S11]  /*77d0*/  LOP3.LUT R132, R132, 0xffffffbf, RZ, 0xc0, !PT ;  /* 0xffffffbf84847812 */ /* 0x000fd600078ec0ff */
[----:B------:R-:W-:Y:S01]  /*77e0*/  @P0 LOP3.LUT R132, R132, 0x40, RZ, 0xfc, !PT ;  /* 0x0000004084840812 */ /* 0x000fe200078efcff */
[----:B------:R-:W-:Y:S06]  /*77f0*/  @!P0 BRA `(.L_x_6970) ;  /* 0x0000006400948947 */ /* 0x000fec0003800000 */
[----:B------:R-:W-:Y:S01]  /*7800*/  ISETP.NE.U32.AND P0, PT, RZ, UR8, PT ;  /* 0x00000008ff007c0c */ /* 0x000fe2000bf05070 */
[----:B-1----:R-:W0:Y:S03]  /*7810*/  LDC.64 R104, c[0x0][0x390] ;  /* 0x0000e400ff687b82 */ /* 0x002e260000000a00 */
        /* <DEDUP_REMOVED lines=23> */
.L_x_6974:
        /* <DEDUP_REMOVED lines=13> */
.L_x_6976:
[----:B------:R-:W-:Y:S05]  /*7a60*/  BSYNC.RECONVERGENT B2 ;  /* 0x0000000000027941 */ /* 0x000fea0003800200 */
.L_x_6975:
[----:B0-----:R-:W-:Y:S01]  /*7a70*/  LOP3.LUT R154, R109, R111, R3, 0x96, !PT ;  /* 0x0000006f6d9a7212 */ /* 0x001fe200078e9603 */
[----:B------:R-:W-:Y:S01]  /*7a80*/  IMAD.WIDE.U32 R112, R134, -0x326172a9, RZ ;  /* 0xcd9e8d5786707825 */ /* 0x000fe200078e00ff */
[----:B------:R-:W-:-:S03]  /*7a90*/  IADD3 R133, PT, PT, R3, -0x4498517b, RZ ;  /* 0xbb67ae8503857810 */ /* 0x000fc60007ffe0ff */
[----:B------:R-:W-:Y:S01]  /*7aa0*/  VIADD R111, R2, 0x9e3779b9 ;  /* 0x9e3779b9026f7836 */ /* 0x000fe20000000000 */
[----:B------:R-:W-:Y:S01]  /*7ab0*/  LOP3.LUT R113, R117, R113, R2, 0x96, !PT ;  /* 0x0000007175717212 */ /* 0x000fe200078e9602 */
[----:B------:R-:W-:-:S04]  /*7ac0*/  IMAD.WIDE.U32 R154, R154, -0x326172a9, RZ ;  /* 0xcd9e8d579a9a7825 */ /* 0x000fc800078e00ff */
[----:B------:R-:W-:Y:S01]  /*7ad0*/  IMAD.MOV.U32 R130, RZ, RZ, R122 ;  /* 0x000000ffff827224 */ /* 0x000fe200078e007a */
[----:B------:R-:W-:Y:S01]  /*7ae0*/  LOP3.LUT R111, R111, R112, R155, 0x96, !PT ;  /* 0x000000706f6f7212 */ /* 0x000fe200078e969b */
[----:B------:R-:W-:-:S04]  /*7af0*/  IMAD.WIDE.U32 R112, R113, -0x2daee0ad, RZ ;  /* 0xd2511f5371707825 */ /* 0x000fc800078e00ff */
        /* <DEDUP_REMOVED lines=12> */
[----:B------:R-:W-:-:S04]  /*7bc0*/  IMAD.WIDE.U32 R112, R111, -0x2daee0ad, RZ ;  /* 0xd2511f536f707825 */ /* 0x000fc800078e00ff */
[----:B------:R-:W-:-:S05]  /*7bd0*/  VIADD R111, R3, 0x32370b8f ;  /* 0x32370b8f036f7836 */ /* 0x000fca0000000000 */
[----:B------:R-:W-:Y:S01]  /*7be0*/  LOP3.LUT R113, R111, R110, R113, 0x96, !PT ;  /* 0x0000006e6f717212 */ /* 0x000fe200078e9671 */
[----:B------:R-:W-:-:S05]  /*7bf0*/  IMAD.WIDE.U32 R110, R126, -0x2daee0ad, RZ ;  /* 0xd2511f537e6e7825 */ /* 0x000fca00078e00ff */
        /* <DEDUP_REMOVED lines=8> */
[----:B------:R-:W-:-:S04]  /*7c80*/  IMAD.WIDE.U32 R112, R111, -0x2daee0ad, RZ ;  /* 0xd2511f536f707825 */ /* 0x000fc800078e00ff */
        /* <DEDUP_REMOVED lines=8> */
[----:B------:R-:W-:Y:S02]  /*7d10*/  VIADD R113, R2, 0x5384540f ;  /* 0x5384540f02717836 */ /* 0x000fe40000000000 */
[----:B------:R-:W-:-:S03]  /*7d20*/  VIADD R133, R3, 0xdb3d7428 ;  /* 0xdb3d742803857836 */ /* 0x000fc60000000000 */
[----:B------:R-:W-:Y:S01]  /*7d30*/  LOP3.LUT R126, R113, R112, R155, 0x96, !PT ;  /* 0x00000070717e7212 */ /* 0x000fe200078e969b */
[----:B------:R-:W-:Y:S01]  /*7d40*/  IMAD.WIDE.U32 R112, R111, -0x2daee0ad, RZ ;  /* 0xd2511f536f707825 */ /* 0x000fe200078e00ff */
[----:B------:R-:W-:-:S04]  /*7d50*/  IADD3 R111, PT, PT, R3, 0x1fd5c5a3, RZ ;  /* 0x1fd5c5a3036f7810 */ /* 0x000fc80007ffe0ff */
        /* <DEDUP_REMOVED lines=14> */
.L_x_6973:
[----:B------:R-:W-:Y:S05]  /*7e40*/  BSYNC.RECONVERGENT B1 ;  /* 0x0000000000017941 */ /* 0x000fea0003800200 */
.L_x_6972:
[----:B------:R-:W1:Y:S01]  /*7e50*/  LDC R128, c[0x0][0x408] ;  /* 0x00010200ff807b82 */ /* 0x000e620000000800 */
[----:B------:R-:W-:Y:S01]  /*7e60*/  I2FP.F32.U32 R111, R130 ;  /* 0x00000082006f7245 */ /* 0x000fe20000201000 */
[----:B------:R-:W-:Y:S02]  /*7e70*/  HFMA2 R130, -RZ, RZ, 0.1171875, 0 ;  /* 0x2f800000ff827431 */ /* 0x000fe400000001ff */
[----:B-----5:R-:W-:Y:S01]  /*7e80*/  IMAD.U32 R133, R104, 0x10000, RZ ;  /* 0x0001000068857824 */ /* 0x020fe200078e00ff */
[----:B------:R-:W-:Y:S01]  /*7e90*/  ISETP.NE.AND P1, PT, R135, 0x1, PT ;  /* 0x000000018700780c */ /* 0x000fe20003f25270 */
[----:B------:R-:W-:Y:S01]  /*7ea0*/  IMAD.U32 R138, R4, 0x10000, RZ ;  /* 0x00010000048a7824 */ /* 0x000fe200078e00ff */
[----:B------:R-:W-:Y:S01]  /*7eb0*/  LOP3.LUT R132, R132, 0xfffffffd, RZ, 0xc0, !PT ;  /* 0xfffffffd84847812 */ /* 0x000fe200078ec0ff */
[----:B------:R-:W-:Y:S01]  /*7ec0*/  FMUL.FTZ R133, R133, R0 ;  /* 0x0000000085857220 */ /* 0x000fe20000410000 */
[----:B------:R-:W2:Y:S01]  /*7ed0*/  LDC R122, c[0x0][0x404] ;  /* 0x00010100ff7a7b82 */ /* 0x000ea20000000800 */
[----:B------:R-:W-:Y:S01]  /*7ee0*/  BSSY.RECONVERGENT B1, `(.L_x_6977) ;  /* 0x000005f000017945 */ /* 0x000fe20003800200 */
[----:B------:R-:W-:Y:S01]  /*7ef0*/  PRMT R104, R104, 0x7632, R104 ;  /* 0x0000763268687816 */ /* 0x000fe20000000068 */
[----:B------:R-:W-:Y:S01]  /*7f00*/  FFMA.FTZ R111, R111, R130, 1.1641532182693481445e-10 ;  /* 0x2f0000006f6f7423 */ /* 0x000fe20000010082 */
[----:B-1----:R-:W-:-:S04]  /*7f10*/  FMUL.FTZ R133, R133, R128 ;  /* 0x0000008085857220 */ /* 0x002fc80000410000 */
[----:B--2---:R-:W-:Y:S01]  /*7f20*/  FSETP.GTU.FTZ.AND P0, PT, R111, R122, PT ;  /* 0x0000007a6f00720b */ /* 0x004fe20003f1c000 */
[----:B------:R-:W-:-:S03]  /*7f30*/  IMAD.MOV.U32 R111, RZ, RZ, R110 ;  /* 0x000000ffff6f7224 */ /* 0x000fc600078e006e */
[----:B------:R-:W-:Y:S02]  /*7f40*/  FSEL R133, R133, RZ, !P0 ;  /* 0x000000ff85857208 */ /* 0x000fe40004000000 */
[----:B------:R-:W-:-:S03]  /*7f50*/  PLOP3.LUT P0, PT, P0, PT, PT, 0x8, 0x80 ;  /* 0x000000000080781c */ /* 0x000fc6000070e170 */
[----:B------:R-:W-:Y:S01]  /*7f60*/  FFMA.FTZ R137, R133, R60, R138 ;  /* 0x0000003c85897223 */ /* 0x000fe2000001008a */
[----:B------:R-:W-:-:S09]  /*7f70*/  HFMA2 R138, -RZ, RZ, 0, 1.1920928955078125e-07 ;  /* 0x00000002ff8a7431 */ /* 0x000fd200000001ff */
        /* <DEDUP_REMOVED lines=10> */
.L_x_6979:
        /* <DEDUP_REMOVED lines=13> */
.L_x_6981:
[----:B------:R-:W-:Y:S05]  /*80f0*/  BSYNC.RECONVERGENT B2 ;  /* 0x0000000000027941 */ /* 0x000fea0003800200 */
.L_x_6980:
[----:B0-----:R-:W-:Y:S01]  /*8100*/  LOP3.LUT R154, R109, R111, R3, 0x96, !PT ;  /* 0x0000006f6d9a7212 */ /* 0x001fe200078e9603 */
[----:B------:R-:W-:-:S04]  /*8110*/  IMAD.WIDE.U32 R112, R134, -0x326172a9, RZ ;  /* 0xcd9e8d5786707825 */ /* 0x000fc800078e00ff */
[----:B------:R-:W-:Y:S01]  /*8120*/  VIADD R111, R2, 0x9e3779b9 ;  /* 0x9e3779b9026f7836 */ /* 0x000fe20000000000 */
        /* <DEDUP_REMOVED lines=57> */
[----:B------:R-:W-:-:S07]  /*84c0*/  IMAD.MOV.U32 R110, RZ, RZ, R156 ;  /* 0x000000ffff6e7224 */ /* 0x000fce00078e009c */
.L_x_6978:
[----:B------:R-:W-:Y:S05]  /*84d0*/  BSYNC.RECONVERGENT B1 ;  /* 0x0000000000017941 */ /* 0x000fea0003800200 */
.L_x_6977:
        /* <DEDUP_REMOVED lines=8> */
[----:B------:R-:W-:Y:S02]  /*8560*/  SHF.L.U32 R135, R104, 0x10, RZ ;  /* 0x0000001068877819 */ /* 0x000fe400000006ff */
        /* <DEDUP_REMOVED lines=15> */
.L_x_6984:
        /* <DEDUP_REMOVED lines=13> */
.L_x_6986:
[----:B------:R-:W-:Y:S05]  /*8730*/  BSYNC.RECONVERGENT B2 ;  /* 0x0000000000027941 */ /* 0x000fea0003800200 */
.L_x_6985:
[----:B0-----:R-:W-:Y:S01]  /*8740*/  LOP3.LUT R154, R109, R111, R3, 0x96, !PT ;  /* 0x0000006f6d9a7212 */ /* 0x001fe200078e9603 */
[----:B------:R-:W-:Y:S01]  /*8750*/  IMAD.WIDE.U32 R112, R134, -0x326172a9, RZ ;  /* 0xcd9e8d5786707825 */ /* 0x000fe200078e00ff */
[----:B------:R-:W-:-:S03]  /*8760*/  IADD3 R133, PT, PT, R3, -0x4498517b, RZ ;  /* 0xbb67ae8503857810 */ /* 0x000fc60007ffe0ff */
[----:B------:R-:W-:Y:S01]  /*8770*/  VIADD R111, R2, 0x9e3779b9 ;  /* 0x9e3779b9026f7836 */ /* 0x000fe20000000000 */
[----:B------:R-:W-:Y:S01]  /*8780*/  LOP3.LUT R113, R117, R113, R2, 0x96, !PT ;  /* 0x0000007175717212 */ /* 0x000fe200078e9602 */
[----:B------:R-:W-:-:S04]  /*8790*/  IMAD.WIDE.U32 R154, R154, -0x326172a9, RZ ;  /* 0xcd9e8d579a9a7825 */ /* 0x000fc800078e00ff */
[----:B------:R-:W-:Y:S01]  /*87a0*/  IMAD.MOV.U32 R140, RZ, RZ, RZ ;  /* 0x000000ffff8c7224 */ /* 0x000fe200078e00ff */
        /* <DEDUP_REMOVED lines=40> */
[----:B------:R-:W-:Y:S01]  /*8a30*/  IMAD.WIDE.U32 R110, R104, -0x2daee0ad, RZ ;  /* 0xd2511f53686e7825 */ /* 0x000fe200078e00ff */
[----:B------:R-:W-:-:S04]  /*8a40*/  MOV R104, R126 ;  /* 0x0000007e00687202 */ /* 0x000fc80000000f00 */
        /* <DEDUP_REMOVED lines=11> */
[----:B------:R-:W-:-:S07]  /*8b00*/  IMAD.MOV.U32 R110, RZ, RZ, R156 ;  /* 0x000000ffff6e7224 */ /* 0x000fce00078e009c */
.L_x_6983:
[----:B------:R-:W-:Y:S05]  /*8b10*/  BSYNC.RECONVERGENT B1 ;  /* 0x0000000000017941 */ /* 0x000fea0003800200 */
.L_x_6982:
[----:B------:R-:W-:Y:S01]  /*8b20*/  I2FP.F32.U32 R111, R104 ;  /* 0x00000068006f7245 */ /* 0x000fe20000201000 */
[----:B------:R-:W-:Y:S01]  /*8b30*/  IMAD.U32 R104, R5, 0x10000, RZ ;  /* 0x0001000005687824 */ /* 0x000fe200078e00ff */
[----:B------:R-:W-:Y:S01]  /*8b40*/  SHF.L.U32 R133, R105, 0x10, RZ ;  /* 0x0000001069857819 */ /* 0x000fe200000006ff */
[----:B------:R-:W-:Y:S01]  /*8b50*/  BSSY.RECONVERGENT B1, `(.L_x_6987) ;  /* 0x000005f000017945 */ /* 0x000fe20003800200 */
[----:B------:R-:W-:Y:S01]  /*8b60*/  ISETP.NE.AND P2, PT, R140, 0x1, PT ;  /* 0x000000018c00780c */ /* 0x000fe20003f45270 */
[----:B------:R-:W-:Y:S02]  /*8b70*/  FFMA.FTZ R111, R111, R130, 1.1641532182693481445e-10 ;  /* 0x2f0000006f6f7423 */ /* 0x000fe40000010082 */
[----:B------:R-:W-:-:S03]  /*8b80*/  FMUL.FTZ R133, R133, R0 ;  /* 0x0000000085857220 */ /* 0x000fc60000410000 */
[----:B------:R-:W-:Y:S01]  /*8b90*/  FSETP.GTU.FTZ.AND P1, PT, R111, R122, PT ;  /* 0x0000007a6f00720b */ /* 0x000fe20003f3c000 */
[----:B------:R-:W-:Y:S01]  /*8ba0*/  FMUL.FTZ R133, R133, R128 ;  /* 0x0000008085857220 */ /* 0x000fe20000410000 */
[----:B------:R-:W-:-:S04]  /*8bb0*/  IMAD.MOV.U32 R111, RZ, RZ, 0x2 ;  /* 0x00000002ff6f7424 */ /* 0x000fc800078e00ff */
[----:B------:R-:W-:Y:S02]  /*8bc0*/  FSEL R133, R133, RZ, !P1 ;  /* 0x000000ff85857208 */ /* 0x000fe40004800000 */
[----:B------:R-:W-:-:S03]  /*8bd0*/  PLOP3.LUT P1, PT, P1, PT, PT, 0x8, 0x80 ;  /* 0x000000000080781c */ /* 0x000fc60000f2e170 */
[----:B------:R-:W-:Y:S01]  /*8be0*/  FFMA.FTZ R159, R133, R62, R104 ;  /* 0x0000003e859f7223 */ /* 0x000fe20000010068 */
        /* <DEDUP_REMOVED lines=11> */
.L_x_6989:
        /* <DEDUP_REMOVED lines=13> */
.L_x_6991:
[----:B------:R-:W-:Y:S05]  /*8d70*/  BSYNC.RECONVERGENT B2 ;  /* 0x0000000000027941 */ /* 0x000fea0003800200 */
.L_x_6990:
        /* <DEDUP_REMOVED lines=21> */
[----:B0-----:R-:W-:Y:S01]  /*8ed0*/  IMAD.WIDE.U32 R154, R105, -0x326172a9, RZ ;  /* 0xcd9e8d57699a7825 */ /* 0x001fe200078e00ff */
        /* <DEDUP_REMOVED lines=34> */
[----:B------:R-:W-:Y:S01]  /*9100*/  LOP3.LUT R112, R111, R112, R105, 0x96, !PT ;  /* 0x000000706f707212 */ /* 0x000fe200078e9669 */
[----:B------:R-:W-:Y:S01]  /*9110*/  IMAD.MOV.U32 R111, RZ, RZ, RZ ;  /* 0x000000ffff6f7224 */ /* 0x000fe200078e00ff */
[----:B------:R-:W-:Y:S01]  /*9120*/  MOV R105, R126 ;  /* 0x0000007e00697202 */ /* 0x000fe20000000f00 */
[----:B------:R-:W-:-:S07]  /*9130*/  IMAD.MOV.U32 R126, RZ, RZ, R104 ;  /* 0x000000ffff7e7224 */ /* 0x000fce00078e0068 */
.L_x_6988:
[----:B------:R-:W-:Y:S05]  /*9140*/  BSYNC.RECONVERGENT B1 ;  /* 0x0000000000017941 */ /* 0x000fea0003800200 */
.L_x_6987:
[----:B------:R-:W-:Y:S01]  /*9150*/  I2FP.F32.U32 R105, R105 ;  /* 0x0000006900697245 */ /* 0x000fe20000201000 */
[----:B------:R-:W-:Y:S01]  /*9160*/  BSSY.RECONVERGENT B1, `(.L_x_6992) ;  /* 0x0000061000017945 */ /* 0x000fe20003800200 */
[----:B------:R-:W-:Y:S02]  /*9170*/  SHF.L.U32 R133, R133, 0x10, RZ ;  /* 0x0000001085857819 */ /* 0x000fe400000006ff */
        /* <DEDUP_REMOVED lines=8> */
[----:B------:R-:W-:Y:S01]  /*9200*/  FSEL R104, R133, RZ, !P2 ;  /* 0x000000ff85687208 */ /* 0x000fe20005000000 */
[----:B------:R-:W-:Y:S01]  /*9210*/  IMAD.MOV.U32 R133, RZ, RZ, 0x2 ;  /* 0x00000002ff857424 */ /* 0x000fe200078e00ff */
        /* <DEDUP_REMOVED lines=11> */
.L_x_6994:
        /* <DEDUP_REMOVED lines=13> */
.L_x_6996:
[----:B------:R-:W-:Y:S05]  /*93a0*/  BSYNC.RECONVERGENT B2 ;  /* 0x0000000000027941 */ /* 0x000fea0003800200 */
.L_x_6995:
        /* <DEDUP_REMOVED lines=60> */
.L_x_6993:
[----:B------:R-:W-:Y:S05]  /*9770*/  BSYNC.RECONVERGENT B1 ;  /* 0x0000000000017941 */ /* 0x000fea0003800200 */
.L_x_6992:
[----:B------:R-:W-:Y:S01]  /*9780*/  I2FP.F32.U32 R105, R105 ;  /* 0x0000006900697245 */ /* 0x000fe20000201000 */
[----:B------:R-:W-:Y:S01]  /*9790*/  IMAD.U32 R104, R6, 0x10000, RZ ;  /* 0x0001000006687824 */ /* 0x000fe200078e00ff */
[C---:B------:R-:W-:Y:S01]  /*97a0*/  SHF.L.U32 R111, R106.reuse, 0x10, RZ ;  /* 0x000000106a6f7819 */ /* 0x040fe200000006ff */
        /* <DEDUP_REMOVED lines=21> */
.L_x_6999:
        /* <DEDUP_REMOVED lines=13> */
.L_x_7001:
[----:B------:R-:W-:Y:S05]  /*99d0*/  BSYNC.RECONVERGENT B2 ;  /* 0x0000000000027941 */ /* 0x000fea0003800200 */
.L_x_7000:
        /* <DEDUP_REMOVED lines=60> */
.L_x_6998:
[----:B------:R-:W-:Y:S05]  /*9da0*/  BSYNC.RECONVERGENT B1 ;  /* 0x0000000000017941 */ /* 0x000fea0003800200 */
.L_x_6997:
        /* <DEDUP_REMOVED lines=24> */
.L_x_7004:
        /* <DEDUP_REMOVED lines=13> */
.L_x_7006:
[----:B------:R-:W-:Y:S05]  /*a000*/  BSYNC.RECONVERGENT B2 ;  /* 0x0000000000027941 */ /* 0x000fea0003800200 */
.L_x_7005:
        /* <DEDUP_REMOVED lines=22> */
[----:B0-----:R-:W-:Y:S01]  /*a170*/  IMAD.WIDE.U32 R154, R105, -0x326172a9, RZ ;  /* 0xcd9e8d57699a7825 */ /* 0x001fe200078e00ff */
        /* <DEDUP_REMOVED lines=37> */
.L_x_7003:
[----:B------:R-:W-:Y:S05]  /*a3d0*/  BSYNC.RECONVERGENT B1 ;  /* 0x0000000000017941 */ /* 0x000fea0003800200 */
.L_x_7002:
[----:B------:R-:W-:Y:S01]  /*a3e0*/  I2FP.F32.U32 R105, R105 ;  /* 0x0000006900697245 */ /* 0x000fe20000201000 */
[----:B------:R-:W-:Y:S01]  /*a3f0*/  IMAD.U32 R104, R7, 0x10000, RZ ;  /* 0x0001000007687824 */ /* 0x000fe200078e00ff */
[----:B------:R-:W-:Y:S01]  /*a400*/  ISETP.NE.AND P6, PT, R106, 0x1, PT ;  /* 0x000000016a00780c */ /* 0x000fe20003fc5270 */
[----:B------:R-:W-:Y:S01]  /*a410*/  BSSY.RECONVERGENT B1, `(.L_x_7007) ;  /* 0x0000061000017945 */ /* 0x000fe20003800200 */
[----:B------:R-:W-:Y:S01]  /*a420*/  PRMT R138, R107, 0x7632, R138 ;  /* 0x000076326b8a7816 */ /* 0x000fe2000000008a */
[----:B------:R-:W-:Y:S01]  /*a430*/  FFMA.FTZ R105, R105, R130, 1.1641532182693481445e-10 ;  /* 0x2f00000069697423 */ /* 0x000fe20000010082 */
[----:B------:R-:W-:-:S04]  /*a440*/  IMAD.MOV.U32 R111, RZ, RZ, 0x2 ;  /* 0x00000002ff6f7424 */ /* 0x000fc800078e00ff */
[----:B------:R-:W-:Y:S02]  /*a450*/  FSETP.GTU.FTZ.AND P5, PT, R105, R122, PT ;  /* 0x0000007a6900720b */ /* 0x000fe40003fbc000 */
[----:B------:R-:W-:-:S05]  /*a460*/  SHF.L.U32 R105, R107, 0x10, RZ ;  /* 0x000000106b697819 */ /* 0x000fca00000006ff */
[----:B------:R-:W-:-:S04]  /*a470*/  FMUL.FTZ R105, R105, R0 ;  /* 0x0000000069697220 */ /* 0x000fc80000410000 */
[----:B------:R-:W-:-:S05]  /*a480*/  FMUL.FTZ R105, R105, R128 ;  /* 0x0000008069697220 */ /* 0x000fca0000410000 */
[----:B------:R-:W-:Y:S02]  /*a490*/  FSEL R105, R105, RZ, !P5 ;  /* 0x000000ff69697208 */ /* 0x000fe40006800000 */
[----:B------:R-:W-:-:S03]  /*a4a0*/  PLOP3.LUT P5, PT, P5, PT, PT, 0x8, 0x80 ;  /* 0x000000000080781c */ /* 0x000fc60002fae170 */
[----:B0-----:R-:W-:Y:S01]  /*a4b0*/  FFMA.FTZ R155, R105, R58, R104 ;  /* 0x0000003a699b7223 */ /* 0x001fe20000010068 */
        /* <DEDUP_REMOVED lines=10> */
.L_x_7009:
        /* <DEDUP_REMOVED lines=15> */
.L_x_7011:
[----:B------:R-:W-:Y:S05]  /*a650*/  BSYNC.RECONVERGENT B2 ;  /* 0x0000000000027941 */ /* 0x000fea0003800200 */
.L_x_7010:
        /* <DEDUP_REMOVED lines=8> */
[----:B------:R-:W-:-:S05]  /*a6e0*/  IMAD.WIDE.U32 R106, R107, -0x2daee0ad, RZ ;  /* 0xd2511f536b6a7825 */ /* 0x000fca00078e00ff */
[----:B------:R-:W-:Y:S01]  /*a6f0*/  LOP3.LUT R107, R111, R104, R107, 0x96, !PT ;  /* 0x000000686f6b7212 */ /* 0x000fe200078e966b */
[----:B------:R-:W-:Y:S02]  /*a700*/  VIADD R111, R3, 0x76cf5d0a ;  /* 0x76cf5d0a036f7836 */ /* 0x000fe40000000000 */
        /* <DEDUP_REMOVED lines=10> */
[----:B------:R-:W-:-:S05]  /*a7b0*/  LOP3.LUT R113, R113, R104, R107, 0x96, !PT ;  /* 0x0000006871717212 */ /* 0x000fca00078e966b */
[----:B------:R-:W-:-:S05]  /*a7c0*/  IMAD.WIDE.U32 R112, R113, -0x326172a9, RZ ;  /* 0xcd9e8d5771707825 */ /* 0x000fca00078e00ff */
        /* <DEDUP_REMOVED lines=37> */
.L_x_7008:
[----:B------:R-:W-:Y:S05]  /*aa20*/  BSYNC.RECONVERGENT B1 ;  /* 0x0000000000017941 */ /* 0x000fea0003800200 */
.L_x_7007:
        /* <DEDUP_REMOVED lines=16> */
.L_x_6971:
        /* <DEDUP_REMOVED lines=16> */
.L_x_7015:
        /* <DEDUP_REMOVED lines=13> */
.L_x_7017:
[----:B------:R-:W-:Y:S05]  /*ad00*/  BSYNC.RECONVERGENT B2 ;  /* 0x0000000000027941 */ /* 0x000fea0003800200 */
.L_x_7016:
[----:B0-----:R-:W-:Y:S01]  /*ad10*/  LOP3.LUT R154, R109, R111, R3, 0x96, !PT ;  /* 0x0000006f6d9a7212 */ /* 0x001fe200078e9603 */
        /* <DEDUP_REMOVED lines=8> */
[----:B------:R-:W-:Y:S01]  /*ada0*/  IMAD.MOV.U32 R130, RZ, RZ, R122 ;  /* 0x000000ffff827224 */ /* 0x000fe200078e007a */
        /* <DEDUP_REMOVED lines=24> */
[----:B------:R-:W-:-:S04]  /*af30*/  IADD3 R111, PT, PT, R3, -0x56f99767, RZ ;  /* 0xa9066899036f7810 */ /* 0x000fc80007ffe0ff */
[----:B------:R-:W-:Y:S01]  /*af40*/  LOP3.LUT R113, R111, R110, R113, 0x96, !PT ;  /* 0x0000006e6f717212 */ /* 0x000fe200078e9671 */
[----:B------:R-:W-:-:S05]  /*af50*/  IMAD.WIDE.U32 R110, R126, -0x2daee0ad, RZ ;  /* 0xd2511f537e6e7825 */ /* 0x000fca00078e00ff */
        /* <DEDUP_REMOVED lines=20> */
[----:B------:R-:W-:Y:S02]  /*b0a0*/  VIADD R111, R3, 0x96a522ad ;  /* 0x96a522ad036f7836 */ /* 0x000fe40000000000 */
[----:B------:R-:W-:-:S03]  /*b0b0*/  IMAD.MOV.U32 R126, RZ, RZ, R154 ;  /* 0x000000ffff7e7224 */ /* 0x000fc600078e009a */
[----:B------:R-:W-:Y:S02]  /*b0c0*/  LOP3.LUT R112, R111, R110, R155, 0x96, !PT ;  /* 0x0000006e6f707212 */ /* 0x000fe400078e969b */
[----:B------:R-:W-:-:S07]  /*b0d0*/  MOV R110, R156 ;  /* 0x0000009c006e7202 */ /* 0x000fce0000000f00 */
.L_x_7014:
[----:B------:R-:W-:Y:S05]  /*b0e0*/  BSYNC.RECONVERGENT B1 ;  /* 0x0000000000017941 */ /* 0x000fea0003800200 */
.L_x_7013:
[----:B------:R-:W1:Y:S01]  /*b0f0*/  LDC R128, c[0x0][0x408] ;  /* 0x00010200ff807b82 */ /* 0x000e620000000800 */
[----:B------:R-:W-:Y:S01]  /*b100*/  I2FP.F32.U32 R111, R130 ;  /* 0x00000082006f7245 */ /* 0x000fe20000201000 */
[----:B------:R-:W-:Y:S01]  /*b110*/  IMAD.MOV.U32 R130, RZ, RZ, 0x2f800000 ;  /* 0x2f800000ff827424 */ /* 0x000fe200078e00ff */
[----:B------:R-:W-:Y:S01]  /*b120*/  ISETP.NE.AND P1, PT, R135, 0x1, PT ;  /* 0x000000018700780c */ /* 0x000fe20003f25270 */
[----:B-----5:R-:W-:Y:S01]  /*b130*/  IMAD.U32 R133, R104, 0x10000, RZ ;  /* 0x0001000068857824 */ /* 0x020fe200078e00ff */
[----:B------:R-:W-:Y:S01]  /*b140*/  LOP3.LUT R132, R132, 0xfffffffd, RZ, 0xc0, !PT ;  /* 0xfffffffd84847812 */ /* 0x000fe200078ec0ff */
[----:B------:R-:W-:Y:S01]  /*b150*/  FFMA.FTZ R111, R111, R130, 1.1641532182693481445e-10 ;  /* 0x2f0000006f6f7423 */ /* 0x000fe20000010082 */
[----:B------:R-:W-:Y:S01]  /*b160*/  BSSY.RECONVERGENT B1, `(.L_x_7018) ;  /* 0x0000060000017945 */ /* 0x000fe20003800200 */
[----:B------:R-:W2:Y:S01]  /*b170*/  LDC R122, c[0x0][0x404] ;  /* 0x00010100ff7a7b82 */ /* 0x000ea20000000800 */
[----:B------:R-:W-:Y:S01]  /*b180*/  FMUL.FTZ R133, R133, R0 ;  /* 0x0000000085857220 */ /* 0x000fe20000410000 */
[----:B------:R-:W-:Y:S01]  /*b190*/  HFMA2 R138, -RZ, RZ, 0, 1.1920928955078125e-07 ;  /* 0x00000002ff8a7431 */ /* 0x000fe200000001ff */
[----:B------:R-:W-:-:S02]  /*b1a0*/  PRMT R104, R104, 0x7632, R104 ;  /* 0x0000763268687816 */ /* 0x000fc40000000068 */
[----:B-1----:R-:W-:Y:S01]  /*b1b0*/  FMUL.FTZ R133, R133, R128 ;  /* 0x0000008085857220 */ /* 0x002fe20000410000 */
[----:B--2---:R-:W-:Y:S01]  /*b1c0*/  FSETP.GTU.FTZ.AND P0, PT, R111, R122, PT ;  /* 0x0000007a6f00720b */ /* 0x004fe20003f1c000 */
        /* <DEDUP_REMOVED lines=14> */
.L_x_7020:
        /* <DEDUP_REMOVED lines=13> */
.L_x_7022:
[----:B------:R-:W-:Y:S05]  /*b380*/  BSYNC.RECONVERGENT B2 ;  /* 0x0000000000027941 */ /* 0x000fea0003800200 */
.L_x_7021:
        /* <DEDUP_REMOVED lines=61> */
.L_x_7019:
[----:B------:R-:W-:Y:S05]  /*b760*/  BSYNC.RECONVERGENT B1 ;  /* 0x0000000000017941 */ /* 0x000fea0003800200 */
.L_x_7018:
        /* <DEDUP_REMOVED lines=22> */
.L_x_7025:
        /* <DEDUP_REMOVED lines=13> */
.L_x_7027:
[----:B------:R-:W-:Y:S05]  /*b9a0*/  BSYNC.RECONVERGENT B2 ;  /* 0x0000000000027941 */ /* 0x000fea0003800200 */
.L_x_7026:
        /* <DEDUP_REMOVED lines=61> */
.L_x_7024:
[----:B------:R-:W-:Y:S05]  /*bd80*/  BSYNC.RECONVERGENT B1 ;  /* 0x0000000000017941 */ /* 0x000fea0003800200 */
.L_x_7023:
        /* <DEDUP_REMOVED lines=8> */
[----:B------:R-:W-:-:S03]  /*be10*/  HFMA2 R111, -RZ, RZ, 0, 1.1920928955078125e-07 ;  /* 0x00000002ff6f7431 */ /* 0x000fc600000001ff */
[----:B------:R-:W-:Y:S02]  /*be20*/  FSEL R159, R133, RZ, !P1 ;  /* 0x000000ff859f7208 */ /* 0x000fe40004800000 */
[----:B------:R-:W-:Y:S01]  /*be30*/  PRMT R133, R105, 0x7632, R133 ;  /* 0x0000763269857816 */ /* 0x000fe20000000085 */
[----:B------:R-:W-:Y:S01]  /*be40*/  IMAD.MOV.U32 R105, RZ, RZ, R110 ;  /* 0x000000ffff697224 */ /* 0x000fe200078e006e */
[----:B------:R-:W-:Y:S01]  /*be50*/  PLOP3.LUT P1, PT, P1, PT, PT, 0x8, 0x80 ;  /* 0x000000000080781c */ /* 0x000fe20000f2e170 */
[----:B------:R-:W-:Y:S01]  /*be60*/  FMUL.FTZ R159, R159, R62 ;  /* 0x0000003e9f9f7220 */ /* 0x000fe20000410000 */
[----:B------:R-:W-:Y:S11]  /*be70*/  @!P2 BRA `(.L_x_7029) ;  /* 0x000000040048a947 */ /* 0x000ff60003800000 */
        /* <DEDUP_REMOVED lines=8> */
.L_x_7030:
        /* <DEDUP_REMOVED lines=13> */
.L_x_7032:
[----:B------:R-:W-:Y:S05]  /*bfd0*/  BSYNC.RECONVERGENT B2 ;  /* 0x0000000000027941 */ /* 0x000fea0003800200 */
.L_x_7031:
        /* <DEDUP_REMOVED lines=21> */
[----:B0-----:R-:W-:-:S04]  /*c130*/  IMAD.WIDE.U32 R154, R105, -0x326172a9, RZ ;  /* 0xcd9e8d57699a7825 */ /* 0x001fc800078e00ff */
        /* <DEDUP_REMOVED lines=35> */
[----:B------:R-:W-:Y:S02]  /*c370*/  HFMA2 R111, -RZ, RZ, 0, 0 ;  /* 0x00000000ff6f7431 */ /* 0x000fe400000001ff */
[----:B------:R-:W-:Y:S02]  /*c380*/  IMAD.MOV.U32 R105, RZ, RZ, R126 ;  /* 0x000000ffff697224 */ /* 0x000fe400078e007e */
[----:B------:R-:W-:-:S07]  /*c390*/  IMAD.MOV.U32 R126, RZ, RZ, R104 ;  /* 0x000000ffff7e7224 */ /* 0x000fce00078e0068 */
.L_x_7029:
[----:B------:R-:W-:Y:S05]  /*c3a0*/  BSYNC.RECONVERGENT B1 ;  /* 0x0000000000017941 */ /* 0x000fea0003800200 */
.L_x_7028:
[----:B------:R-:W-:Y:S01]  /*c3b0*/  I2FP.F32.U32 R105, R105 ;  /* 0x0000006900697245 */ /* 0x000fe20000201000 */
[----:B------:R-:W-:Y:S01]  /*c3c0*/  IMAD.U32 R133, R133, 0x10000, RZ ;  /* 0x0001000085857824 */ /* 0x000fe200078e00ff */
[----:B------:R-:W-:Y:S01]  /*c3d0*/  ISETP.NE.AND P3, PT, R111, 0x1, PT ;  /* 0x000000016f00780c */ /* 0x000fe20003f65270 */
[----:B------:R-:W-:Y:S02]  /*c3e0*/  BSSY.RECONVERGENT B1, `(.L_x_7033) ;  /* 0x000005d000017945 */ /* 0x000fe40003800200 */
[----:B------:R-:W-:Y:S01]  /*c3f0*/  FFMA.FTZ R105, R105, R130, 1.1641532182693481445e-10 ;  /* 0x2f00000069697423 */ /* 0x000fe20000010082 */
[----:B------:R-:W-:-:S04]  /*c400*/  FMUL.FTZ R133, R133, R0 ;  /* 0x0000000085857220 */ /* 0x000fc80000410000 */
[----:B------:R-:W-:Y:S01]  /*c410*/  FMUL.FTZ R133, R133, R128 ;  /* 0x0000008085857220 */ /* 0x000fe20000410000 */
[----:B------:R-:W-:Y:S02]  /*c420*/  FSETP.GTU.FTZ.AND P2, PT, R105, R122, PT ;  /* 0x0000007a6900720b */ /* 0x000fe40003f5c000 */
[----:B------:R-:W-:Y:S02]  /*c430*/  MOV R105, R110 ;  /* 0x0000006e00697202 */ /* 0x000fe40000000f00 */
        /* <DEDUP_REMOVED lines=13> */
.L_x_7035:
        /* <DEDUP_REMOVED lines=13> */
.L_x_7037:
[----:B------:R-:W-:Y:S05]  /*c5e0*/  BSYNC.RECONVERGENT B2 ;  /* 0x0000000000027941 */ /* 0x000fea0003800200 */
.L_x_7036:
        /* <DEDUP_REMOVED lines=58> */
[----:B------:R-:W-:Y:S01]  /*c990*/  MOV R126, R104 ;  /* 0x00000068007e7202 */ /* 0x000fe20000000f00 */
[----:B------:R-:W-:-:S07]  /*c9a0*/  IMAD.MOV.U32 R104, RZ, RZ, RZ ;  /* 0x000000ffff687224 */ /* 0x000fce00078e00ff */
.L_x_7034:
[----:B------:R-:W-:Y:S05]  /*c9b0*/  BSYNC.RECONVERGENT B1 ;  /* 0x0000000000017941 */ /* 0x000fea0003800200 */
.L_x_7033:
        /* <DEDUP_REMOVED lines=23> */
.L_x_7040:
        /* <DEDUP_REMOVED lines=13> */
.L_x_7042:
[----:B------:R-:W-:Y:S05]  /*cc00*/  BSYNC.RECONVERGENT B2 ;  /* 0x0000000000027941 */ /* 0x000fea0003800200 */
.L_x_7041:
        /* <DEDUP_REMOVED lines=40> */
[----:B------:R-:W-:Y:S01]  /*ce90*/  IMAD.WIDE.U32 R110, R111, -0x2daee0ad, RZ ;  /* 0xd2511f536f6e7825 */ /* 0x000fe200078e00ff */
[----:B------:R-:W-:-:S03]  /*cea0*/  IADD3 R105, PT, PT, R2, 0x5384540f, RZ ;  /* 0x5384540f02697810 */ /* 0x000fc60007ffe0ff */
[----:B------:R-:W-:-:S05]  /*ceb0*/  IMAD.WIDE.U32 R112, R113, -0x326172a9, RZ ;  /* 0xcd9e8d5771707825 */ /* 0x000fca00078e00ff */
[----:B------:R-:W-:Y:S01]  /*cec0*/  LOP3.LUT R113, R105, R154, R113, 0x96, !PT ;  /* 0x0000009a69717212 */ /* 0x000fe200078e9671 */
        /* <DEDUP_REMOVED lines=16> */
.L_x_7039:
[----:B------:R-:W-:Y:S05]  /*cfd0*/  BSYNC.RECONVERGENT B1 ;  /* 0x0000000000017941 */ /* 0x000fea0003800200 */
.L_x_7038:
        /* <DEDUP_REMOVED lines=22> */
.L_x_7045:
        /* <DEDUP_REMOVED lines=13> */
.L_x_7047:
[----:B------:R-:W-:Y:S05]  /*d210*/  BSYNC.RECONVERGENT B2 ;  /* 0x0000000000027941 */ /* 0x000fea0003800200 */
.L_x_7046:
        /* <DEDUP_REMOVED lines=19> */
[C---:B------:R-:W-:Y:S02]  /*d350*/  IADD3 R105, PT, PT, R3.reuse, 0x32370b8f, RZ ;  /* 0x32370b8f03697810 */ /* 0x040fe40007ffe0ff */
[----:B------:R-:W-:Y:S02]  /*d360*/  IADD3 R113, PT, PT, R3, -0x126145ec, RZ ;  /* 0xed9eba1403717810 */ /* 0x000fe40007ffe0ff */
[----:B------:R-:W-:-:S05]  /*d370*/  LOP3.LUT R105, R105, R104, R111, 0x96, !PT ;  /* 0x0000006869697212 */ /* 0x000fca00078e966f */
[----:B0-----:R-:W-:-:S04]  /*d380*/  IMAD.WIDE.U32 R154, R105, -0x326172a9, RZ ;  /* 0xcd9e8d57699a7825 */ /* 0x001fc800078e00ff */
[----:B------:R-:W-:-:S05]  /*d390*/  VIADD R105, R2, 0x78dde6e4 ;  /* 0x78dde6e402697836 */ /* 0x000fca0000000000 */
[----:B------:R-:W-:Y:S01]  /*d3a0*/  LOP3.LUT R111, R105, R112, R155, 0x96, !PT ;  /* 0x00000070696f7212 */ /* 0x000fe200078e969b */
[----:B------:R-:W-:-:S05]  /*d3b0*/  IMAD.WIDE.U32 R104, R106, -0x2daee0ad, RZ ;  /* 0xd2511f536a687825 */ /* 0x000fca00078e00ff */
        /* <DEDUP_REMOVED lines=16> */
[----:B------:R-:W-:Y:S02]  /*d4c0*/  LOP3.LUT R113, R105, R154, R113, 0x96, !PT ;  /* 0x0000009a69717212 */ /* 0x000fe400078e9671 */
        /* <DEDUP_REMOVED lines=17> */
.L_x_7044:
[----:B------:R-:W-:Y:S05]  /*d5e0*/  BSYNC.RECONVERGENT B1 ;  /* 0x0000000000017941 */ /* 0x000fea0003800200 */
.L_x_7043:
[----:B------:R-:W-:Y:S01]  /*d5f0*/  I2FP.F32.U32 R105, R105 ;  /* 0x0000006900697245 */ /* 0x000fe20000201000 */
[----:B------:R-:W-:Y:S01]  /*d600*/  BSSY.RECONVERGENT B1, `(.L_x_7048) ;  /* 0x0000062000017945 */ /* 0x000fe20003800200 */
[----:B------:R-:W-:Y:S01]  /*d610*/  ISETP.NE.AND P6, PT, R104, 0x1, PT ;  /* 0x000000016800780c */ /* 0x000fe20003fc5270 */
[----:B------:R-:W-:Y:S01]  /*d620*/  IMAD.MOV.U32 R111, RZ, RZ, 0x2 ;  /* 0x00000002ff6f7424 */ /* 0x000fe200078e00ff */
[----:B------:R-:W-:Y:S01]  /*d630*/  PRMT R138, R107, 0x7632, R138 ;  /* 0x000076326b8a7816 */ /* 0x000fe2000000008a */
[----:B------:R-:W-:-:S05]  /*d640*/  FFMA.FTZ R105, R105, R130, 1.1641532182693481445e-10 ;  /* 0x2f00000069697423 */ /* 0x000fca0000010082 */
[----:B------:R-:W-:Y:S02]  /*d650*/  FSETP.GTU.FTZ.AND P5, PT, R105, R122, PT ;  /* 0x0000007a6900720b */ /* 0x000fe40003fbc000 */
[----:B------:R-:W-:-:S05]  /*d660*/  SHF.L.U32 R105, R107, 0x10, RZ ;  /* 0x000000106b697819 */ /* 0x000fca00000006ff */
[----:B------:R-:W-:-:S04]  /*d670*/  FMUL.FTZ R105, R105, R0 ;  /* 0x0000000069697220 */ /* 0x000fc80000410000 */
[----:B------:R-:W-:-:S05]  /*d680*/  FMUL.FTZ R105, R105, R128 ;  /* 0x0000008069697220 */ /* 0x000fca0000410000 */
[----:B------:R-:W-:Y:S02]  /*d690*/  FSEL R105, R105, RZ, !P5 ;  /* 0x000000ff69697208 */ /* 0x000fe40006800000 */
[----:B------:R-:W-:-:S03]  /*d6a0*/  PLOP3.LUT P5, PT, P5, PT, PT, 0x8, 0x80 ;  /* 0x000000000080781c */ /* 0x000fc60002fae170 */
[----:B0-----:R-:W-:Y:S01]  /*d6b0*/  FMUL.FTZ R155, R105, R58 ;  /* 0x0000003a699b7220 */ /* 0x001fe20000410000 */
        /* <DEDUP_REMOVED lines=10> */
.L_x_7050:
        /* <DEDUP_REMOVED lines=15> */
.L_x_7052:
[----:B------:R-:W-:Y:S05]  /*d850*/  BSYNC.RECONVERGENT B2 ;  /* 0x0000000000027941 */ /* 0x000fea0003800200 */
.L_x_7051:
        /* <DEDUP_REMOVED lines=43> */
[----:B------:R-:W-:-:S04]  /*db10*/  VIADD R105, R3, 0x1fd5c5a3 ;  /* 0x1fd5c5a303697836 */ /* 0x000fc80000000000 */
[----:B------:R-:W-:Y:S01]  /*db20*/  IMAD.WIDE.U32 R112, R112, -0x2daee0ad, RZ ;  /* 0xd2511f5370707825 */ /* 0x000fe200078e00ff */
[----:B------:R-:W-:Y:S02]  /*db30*/  LOP3.LUT R105, R105, R104, R107, 0x96, !PT ;  /* 0x0000006869697212 */ /* 0x000fe400078e966b */
[----:B------:R-:W-:-:S03]  /*db40*/  IADD3 R107, PT, PT, R2, -0xe443238, RZ ;  /* 0xf1bbcdc8026b7810 */ /* 0x000fc60007ffe0ff */
[----:B------:R-:W-:-:S05]  /*db50*/  IMAD.WIDE.U32 R104, R105, -0x326172a9, RZ ;  /* 0xcd9e8d5769687825 */ /* 0x000fca00078e00ff */
[----:B------:R-:W-:Y:S01]  /*db60*/  LOP3.LUT R105, R107, R110, R105, 0x96, !PT ;  /* 0x0000006e6b697212 */ /* 0x000fe200078e9669 */
[----:B------:R-:W-:-:S05]  /*db70*/  VIADD R107, R3, 0xdb3d7428 ;  /* 0xdb3d7428036b7836 */ /* 0x000fca0000000000 */
[----:B------:R-:W-:Y:S02]  /*db80*/  LOP3.LUT R107, R107, R106, R113, 0x96, !PT ;  /* 0x0000006a6b6b7212 */ /* 0x000fe400078e9671 */
[----:B------:R-:W-:-:S03]  /*db90*/  IADD3 R113, PT, PT, R2, -0x700cb87f, RZ ;  /* 0x8ff3478102717810 */ /* 0x000fc60007ffe0ff */
[----:B------:R-:W-:-:S04]  /*dba0*/  IMAD.WIDE.U32 R110, R107, -0x326172a9, RZ ;  /* 0xcd9e8d576b6e7825 */ /* 0x000fc800078e00ff */
[----:B------:R-:W-:Y:S01]  /*dbb0*/  VIADD R107, R3, 0x96a522ad ;  /* 0x96a522ad036b7836 */ /* 0x000fe20000000000 */
[----:B------:R-:W-:Y:S01]  /*dbc0*/  LOP3.LUT R113, R113, R104, R111, 0x96, !PT ;  /* 0x0000006871717212 */ /* 0x000fe200078e966f */
[----:B------:R-:W-:-:S04]  /*dbd0*/  IMAD.WIDE.U32 R104, R105, -0x2daee0ad, RZ ;  /* 0xd2511f5369687825 */ /* 0x000fc800078e00ff */
[----:B------:R-:W-:Y:S01]  /*dbe0*/  HFMA2 R111, -RZ, RZ, 0, 0 ;  /* 0x00000000ff6f7431 */ /* 0x000fe200000001ff */
[----:B------:R-:W-:Y:S02]  /*dbf0*/  LOP3.LUT R112, R107, R112, R105, 0x96, !PT ;  /* 0x000000706b707212 */ /* 0x000fe400078e9669 */
[----:B------:R-:W-:Y:S01]  /*dc00*/  MOV R105, R126 ;  /* 0x0000007e00697202 */ /* 0x000fe20000000f00 */
[----:B------:R-:W-:-:S07]  /*dc10*/  IMAD.MOV.U32 R126, RZ, RZ, R104 ;  /* 0x000000ffff7e7224 */ /* 0x000fce00078e0068 */
.L_x_7049:
[----:B------:R-:W-:Y:S05]  /*dc20*/  BSYNC.RECONVERGENT B1 ;  /* 0x0000000000017941 */ /* 0x000fea0003800200 */
.L_x_7048:
        /* <DEDUP_REMOVED lines=13> */
.L_x_7012:
        /* <DEDUP_REMOVED lines=21> */
.L_x_6970:
[----:B------:R-:W-:Y:S05]  /*de50*/  BSYNC.RECONVERGENT B0 ;  /* 0x0000000000007941 */ /* 0x000fea0003800200 */
.L_x_6969:
[----:B------:R-:W-:Y:S01]  /*de60*/  ISETP.GE.U32.AND P0, PT, R118, 0x300, PT ;  /* 0x000003007600780c */ /* 0x000fe20003f06070 */
[----:B------:R-:W-:Y:S01]  /*de70*/  BSSY.RECONVERGENT B0, `(.L_x_7053) ;  /* 0x0000667000007945 */ /* 0x000fe20003800200 */
[----:B------:R-:W-:-:S11]  /*de80*/  LOP3.LUT R132, R132, 0xffffffef, RZ, 0xc0, !PT ;  /* 0xffffffef84847812 */ /* 0x000fd600078ec0ff */
[----:B------:R-:W-:Y:S01]  /*de90*/  @P0 LOP3.LUT R132, R132, 0x10, RZ, 0xfc, !PT ;  /* 0x0000001084840812 */ /* 0x000fe200078efcff */
[----:B------:R-:W-:Y:S06]  /*dea0*/  @!P0 BRA `(.L_x_7054) ;  /* 0x00000064008c8947 */ /* 0x000fec0003800000 */
        /* <DEDUP_REMOVED lines=25> */
.L_x_7058:
        /* <DEDUP_REMOVED lines=13> */
.L_x_7060:
[----:B------:R-:W-:Y:S05]  /*e110*/  BSYNC.RECONVERGENT B2 ;  /* 0x0000000000027941 */ /* 0x000fea0003800200 */
.L_x_7059:
        /* <DEDUP_REMOVED lines=56> */
[----:B------:R-:W-:Y:S01]  /*e4a0*/  HFMA2 R129, -RZ, RZ, 0, 0 ;  /* 0x00000000ff817431 */ /* 0x000fe200000001ff */
[----:B------:R-:W-:Y:S01]  /*e4b0*/  LOP3.LUT R112, R111, R110, R127, 0x96, !PT ;  /* 0x0000006e6f707212 */ /* 0x000fe200078e967f */
[----:B------:R-:W-:Y:S01]  /*e4c0*/  IMAD.MOV.U32 R127, RZ, RZ, R122 ;  /* 0x000000ffff7f7224 */ /* 0x000fe200078e007a */
[----:B------:R-:W-:-:S07]  /*e4d0*/  MOV R110, R128 ;  /* 0x00000080006e7202 */ /* 0x000fce0000000f00 */
.L_x_7057:
[----:B------:R-:W-:Y:S05]  /*e4e0*/  BSYNC.RECONVERGENT B1 ;  /* 0x0000000000017941 */ /* 0x000fea0003800200 */
.L_x_7056:
        /* <DEDUP_REMOVED lines=13> */
[----:B-1----:R-:W-:Y:S01]  /*e5c0*/  FSETP.GTU.FTZ.AND P0, PT, R111, R122, PT ;  /* 0x0000007a6f00720b */ /* 0x002fe20003f1c000 */
        /* <DEDUP_REMOVED lines=15> */
.L_x_7063:
        /* <DEDUP_REMOVED lines=13> */
.L_x_7065:
[----:B------:R-:W-:Y:S05]  /*e790*/  BSYNC.RECONVERGENT B2 ;  /* 0x0000000000027941 */ /* 0x000fea0003800200 */
.L_x_7064:
        /* <DEDUP_REMOVED lines=52> */
[----:B------:R-:W-:Y:S02]  /*eae0*/  LOP3.LUT R148, R111, R148, R113, 0x96, !PT ;  /* 0x000000946f947212 */ /* 0x000fe400078e9671 */
[----:B------:R-:W-:Y:S01]  /*eaf0*/  IADD3 R111, PT, PT, R3, -0x695add53, RZ ;  /* 0x96a522ad036f7810 */ /* 0x000fe20007ffe0ff */
[----:B------:R-:W-:Y:S02]  /*eb00*/  VIADD R113, R2, 0x8ff34781 ;  /* 0x8ff3478102717836 */ /* 0x000fe40000000000 */
[----:B------:R-:W-:-:S03]  /*eb10*/  IMAD.WIDE.U32 R148, R148, -0x2daee0ad, RZ ;  /* 0xd2511f5394947825 */ /* 0x000fc600078e00ff */
[----:B------:R-:W-:Y:S02]  /*eb20*/  LOP3.LUT R113, R113, R112, R151, 0x96, !PT ;  /* 0x0000007071717212 */ /* 0x000fe400078e9697 */
[----:B------:R-:W-:Y:S01]  /*eb30*/  LOP3.LUT R112, R111, R110, R149, 0x96, !PT ;  /* 0x0000006e6f707212 */ /* 0x000fe200078e9695 */
[----:B------:R-:W-:Y:S01]  /*eb40*/  IMAD.MOV.U32 R110, RZ, RZ, R150 ;  /* 0x000000ffff6e7224 */ /* 0x000fe200078e0096 */
[----:B------:R-:W-:Y:S01]  /*eb50*/  MOV R111, R126 ;  /* 0x0000007e006f7202 */ /* 0x000fe20000000f00 */
[----:B------:R-:W-:-:S07]  /*eb60*/  IMAD.MOV.U32 R126, RZ, RZ, R148 ;  /* 0x000000ffff7e7224 */ /* 0x000fce00078e0094 */
.L_x_7062:
[----:B------:R-:W-:Y:S05]  /*eb70*/  BSYNC.RECONVERGENT B1 ;  /* 0x0000000000017941 */ /* 0x000fea0003800200 */
.L_x_7061:
        /* <DEDUP_REMOVED lines=24> */
.L_x_7068:
        /* <DEDUP_REMOVED lines=13> */
.L_x_7070:
[----:B------:R-:W-:Y:S05]  /*edd0*/  BSYNC.RECONVERGENT B2 ;  /* 0x0000000000027941 */ /* 0x000fea0003800200 */
.L_x_7069:
        /* <DEDUP_REMOVED lines=17> */
[----:B------:R-:W-:Y:S02]  /*eef0*/  IADD3 R113, PT, PT, R2, -0x255992d5, RZ ;  /* 0xdaa66d2b02717810 */ /* 0x000fe40007ffe0ff */
[----:B------:R-:W-:Y:S02]  /*ef00*/  IADD3 R127, PT, PT, R3, -0x126145ec, RZ ;  /* 0xed9eba14037f7810 */ /* 0x000fe40007ffe0ff */
        /* <DEDUP_REMOVED lines=10> */
[----:B------:R-:W-:Y:S02]  /*efb0*/  IADD3 R113, PT, PT, R2, 0x1715609d, RZ ;  /* 0x1715609d02717810 */ /* 0x000fe40007ffe0ff */
[----:B------:R-:W-:Y:S02]  /*efc0*/  IADD3 R127, PT, PT, R3, 0x646e171e, RZ ;  /* 0x646e171e037f7810 */ /* 0x000fe40007ffe0ff */
        /* <DEDUP_REMOVED lines=11> */
[----:B------:R-:W-:Y:S02]  /*f080*/  IADD3 R127, PT, PT, R3, -0x24c28bd8, RZ ;  /* 0xdb3d7428037f7810 */ /* 0x000fe40007ffe0ff */
        /* <DEDUP_REMOVED lines=15> */
[----:B------:R-:W-:Y:S02]  /*f180*/  LOP3.LUT R112, R111, R110, R149, 0x96, !PT ;  /* 0x0000006e6f707212 */ /* 0x000fe400078e9695 */
[----:B------:R-:W-:Y:S02]  /*f190*/  MOV R110, R150 ;  /* 0x00000096006e7202 */ /* 0x000fe40000000f00 */
[----:B------:R-:W-:-:S07]  /*f1a0*/  MOV R126, R148 ;  /* 0x00000094007e7202 */ /* 0x000fce0000000f00 */
.L_x_7067:
[----:B------:R-:W-:Y:S05]  /*f1b0*/  BSYNC.RECONVERGENT B1 ;  /* 0x0000000000017941 */ /* 0x000fea0003800200 */
.L_x_7066:
        /* <DEDUP_REMOVED lines=9> */
[----:B------:R-:W-:-:S04]  /*f250*/  HFMA2 R111, -RZ, RZ, 0, 1.1920928955078125e-07 ;  /* 0x00000002ff6f7431 */ /* 0x000fc800000001ff */
[----:B------:R-:W-:Y:S02]  /*f260*/  FSEL R127, R127, RZ, !P1 ;  /* 0x000000ff7f7f7208 */ /* 0x000fe40004800000 */
[----:B------:R-:W-:-:S03]  /*f270*/  PLOP3.LUT P1, PT, P1, PT, PT, 0x8, 0x80 ;  /* 0x000000000080781c */ /* 0x000fc60000f2e170 */
[----:B------:R-:W-:Y:S01]  /*f280*/  FFMA.FTZ R153, R127, R38, R104 ;  /* 0x000000267f997223 */ /* 0x000fe20000010068 */
[----:B------:R-:W-:Y:S01]  /*f290*/  PRMT R127, R105, 0x7632, R127 ;  /* 0x00007632697f7816 */ /* 0x000fe2000000007f */
[----:B------:R-:W-:Y:S01]  /*f2a0*/  IMAD.MOV.U32 R105, RZ, RZ, R110 ;  /* 0x000000ffff697224 */ /* 0x000fe200078e006e */
[----:B------:R-:W-:Y:S07]  /*f2b0*/  @!P2 BRA `(.L_x_7072) ;  /* 0x000000040048a947 */ /* 0x000fee0003800000 */
        /* <DEDUP_REMOVED lines=8> */
.L_x_7073:
        /* <DEDUP_REMOVED lines=13> */
.L_x_7075:
[----:B------:R-:W-:Y:S05]  /*f410*/  BSYNC.RECONVERGENT B2 ;  /* 0x0000000000027941 */ /* 0x000fea0003800200 */
.L_x_7074:
        /* <DEDUP_REMOVED lines=24> */
[----:B------:R-:W-:Y:S01]  /*f5a0*/  IMAD.WIDE.U32 R104, R113, -0x2daee0ad, RZ ;  /* 0xd2511f5371687825 */ /* 0x000fe200078e00ff */
[----:B------:R-:W-:-:S04]  /*f5b0*/  IADD3 R113, PT, PT, R3, -0x126145ec, RZ ;  /* 0xed9eba1403717810 */ /* 0x000fc80007ffe0ff */
        /* <DEDUP_REMOVED lines=34> */
.L_x_7072:
[----:B------:R-:W-:Y:S05]  /*f7e0*/  BSYNC.RECONVERGENT B1 ;  /* 0x0000000000017941 */ /* 0x000fea0003800200 */
.L_x_7071:
        /* <DEDUP_REMOVED lines=9> */
[----:B------:R-:W-:Y:S02]  /*f880*/  IMAD.U32 R151, R104, 0x10000, RZ ;  /* 0x0001000068977824 */ /* 0x000fe400078e00ff */
[----:B------:R-:W-:Y:S02]  /*f890*/  IMAD.MOV.U32 R105, RZ, RZ, R110 ;  /* 0x000000ffff697224 */ /* 0x000fe400078e006e */
        /* <DEDUP_REMOVED lines=13> */
.L_x_7078:
        /* <DEDUP_REMOVED lines=13> */
.L_x_7080:
[----:B------:R-:W-:Y:S05]  /*fa40*/  BSYNC.RECONVERGENT B2 ;  /* 0x0000000000027941 */ /* 0x000fea0003800200 */
.L_x_7079:
        /* <DEDUP_REMOVED lines=60> */
.L_x_7077:
[----:B------:R-:W-:Y:S05]  /*fe10*/  BSYNC.RECONVERGENT B1 ;  /* 0x0000000000017941 */ /* 0x000fea0003800200 */
.L_x_7076:
[----:B------:R-:W-:Y:S01]  /*fe20*/  I2FP.F32.U32 R105, R105 ;  /* 0x0000006900697245 */ /* 0x000fe20000201000 */
[----:B------:R-:W-:Y:S01]  /*fe30*/  IMAD.U32 R104, R6, 0x10000, RZ ;  /* 0x0001000006687824 */ /* 0x000fe200078e00ff */
[C---:B------:R-:W-:Y:S01]  /*fe40*/  SHF.L.U32 R111, R106.reuse, 0x10, RZ ;  /* 0x000000106a6f7819 */ /* 0x040fe200000006ff */
        /* <DEDUP_REMOVED lines=21> */
.L_x_7083:
        /* <DEDUP_REMOVED lines=13> */
.L_x_7085:
[----:B------:R-:W-:Y:S05]  /*10070*/  BSYNC.RECONVERGENT B2 ;  /* 0x0000000000027941 */ /* 0x000fea0003800200 */
.L_x_7084:
        /* <DEDUP_REMOVED lines=60> */
.L_x_7082:
[----:B------:R-:W-:Y:S05]  /*10440*/  BSYNC.RECONVERGENT B1 ;  /* 0x0000000000017941 */ /* 0x000fea0003800200 */
.L_x_7081:
        /* <DEDUP_REMOVED lines=24> */
.L_x_7088:
        /* <DEDUP_REMOVED lines=13> */
.L_x_7090:
[----:B------:R-:W-:Y:S05]  /*106a0*/  BSYNC.RECONVERGENT B2 ;  /* 0x0000000000027941 */ /* 0x000fea0003800200 */
.L_x_7089:
        /* <DEDUP_REMOVED lines=22> */
[----:B------:R-:W-:-:S04]  /*10810*/  IMAD.WIDE.U32 R148, R105, -0x326172a9, RZ ;  /* 0xcd9e8d5769947825 */ /* 0x000fc800078e00ff */
[----:B------:R-:W-:-:S05]  /*10820*/  VIADD R105, R2, 0x78dde6e4 ;  /* 0x78dde6e402697836 */ /* 0x000fca0000000000 */
        /* <DEDUP_REMOVED lines=36> */
.L_x_7087:
[----:B------:R-:W-:Y:S05]  /*10a70*/  BSYNC.RECONVERGENT B1 ;  /* 0x0000000000017941 */ /* 0x000fea0003800200 */
.L_x_7086:
[----:B------:R-:W-:Y:S01]  /*10a80*/  I2FP.F32.U32 R105, R105 ;  /* 0x0000006900697245 */ /* 0x000fe20000201000 */
[----:B------:R-:W-:Y:S01]  /*10a90*/  IMAD.U32 R104, R7, 0x10000, RZ ;  /* 0x0001000007687824 */ /* 0x000fe200078e00ff */
[----:B------:R-:W-:Y:S01]  /*10aa0*/  ISETP.NE.AND P6, PT, R106, 0x1, PT ;  /* 0x000000016a00780c */ /* 0x000fe20003fc5270 */
[----:B------:R-:W-:Y:S01]  /*10ab0*/  BSSY.RECONVERGENT B1, `(.L_x_7091) ;  /* 0x0000061000017945 */ /* 0x000fe20003800200 */
[----:B------:R-:W-:Y:S02]  /*10ac0*/  HFMA2 R111, -RZ, RZ, 0, 1.1920928955078125e-07 ;  /* 0x00000002ff6f7431 */ /* 0x000fe400000001ff */
[----:B------:R-:W-:Y:S01]  /*10ad0*/  FFMA.FTZ R105, R105, R130, 1.1641532182693481445e-10 ;  /* 0x2f00000069697423 */ /* 0x000fe20000010082 */
[----:B------:R-:W-:-:S04]  /*10ae0*/  PRMT R138, R107, 0x7632, R138 ;  /* 0x000076326b8a7816 */ /* 0x000fc8000000008a */
[----:B------:R-:W-:Y:S02]  /*10af0*/  FSETP.GTU.FTZ.AND P5, PT, R105, R122, PT ;  /* 0x0000007a6900720b */ /* 0x000fe40003fbc000 */
[----:B------:R-:W-:-:S05]  /*10b00*/  SHF.L.U32 R105, R107, 0x10, RZ ;  /* 0x000000106b697819 */ /* 0x000fca00000006ff */
        /* <DEDUP_REMOVED lines=15> */
.L_x_7093:
        /* <DEDUP_REMOVED lines=15> */
.L_x_7095:
[----:B------:R-:W-:Y:S05]  /*10cf0*/  BSYNC.RECONVERGENT B2 ;  /* 0x0000000000027941 */ /* 0x000fea0003800200 */
.L_x_7094:
        /* <DEDUP_REMOVED lines=20> */
[----:B------:R-:W-:Y:S01]  /*10e40*/  VIADD R105, R2, 0x78dde6e4 ;  /* 0x78dde6e402697836 */ /* 0x000fe20000000000 */
[----:B------:R-:W-:-:S05]  /*10e50*/  LOP3.LUT R113, R113, R104, R107, 0x96, !PT ;  /* 0x0000006871717212 */ /* 0x000fca00078e966b */
[----:B------:R-:W-:-:S05]  /*10e60*/  IMAD.WIDE.U32 R112, R113, -0x326172a9, RZ ;  /* 0xcd9e8d5771707825 */ /* 0x000fca00078e00ff */
        /* <DEDUP_REMOVED lines=20> */
[----:B------:R-:W-:-:S03]  /*10fb0*/  IADD3 R105, PT, PT, R3, 0x1fd5c5a3, RZ ;  /* 0x1fd5c5a303697810 */ /* 0x000fc60007ffe0ff */
[----:B------:R-:W-:Y:S01]  /*10fc0*/  IMAD.WIDE.U32 R112, R112, -0x2daee0ad, RZ ;  /* 0xd2511f5370707825 */ /* 0x000fe200078e00ff */
[----:B------:R-:W-:-:S03]  /*10fd0*/  LOP3.LUT R105, R105, R104, R107, 0x96, !PT ;  /* 0x0000006869697212 */ /* 0x000fc600078e966b */
[----:B------:R-:W-:Y:S02]  /*10fe0*/  VIADD R107, R2, 0xf1bbcdc8 ;  /* 0xf1bbcdc8026b7836 */ /* 0x000fe40000000000 */
[----:B------:R-:W-:-:S05]  /*10ff0*/  IMAD.WIDE.U32 R104, R105, -0x326172a9, RZ ;  /* 0xcd9e8d5769687825 */ /* 0x000fca00078e00ff */
[----:B------:R-:W-:Y:S02]  /*11000*/  LOP3.LUT R105, R107, R110, R105, 0x96, !PT ;  /* 0x0000006e6b697212 */ /* 0x000fe400078e9669 */
[----:B------:R-:W-:-:S04]  /*11010*/  IADD3 R107, PT, PT, R3, -0x24c28bd8, RZ ;  /* 0xdb3d7428036b7810 */ /* 0x000fc80007ffe0ff */
[----:B------:R-:W-:Y:S01]  /*11020*/  LOP3.LUT R107, R107, R106, R113, 0x96, !PT ;  /* 0x0000006a6b6b7212 */ /* 0x000fe200078e9671 */
[----:B------:R-:W-:-:S04]  /*11030*/  VIADD R113, R2, 0x8ff34781 ;  /* 0x8ff3478102717836 */ /* 0x000fc80000000000 */
[----:B------:R-:W-:Y:S01]  /*11040*/  IMAD.WIDE.U32 R110, R107, -0x326172a9, RZ ;  /* 0xcd9e8d576b6e7825 */ /* 0x000fe200078e00ff */
[----:B------:R-:W-:-:S04]  /*11050*/  IADD3 R107, PT, PT, R3, -0x695add53, RZ ;  /* 0x96a522ad036b7810 */ /* 0x000fc80007ffe0ff */
[----:B------:R-:W-:Y:S01]  /*11060*/  LOP3.LUT R113, R113, R104, R111, 0x96, !PT ;  /* 0x0000006871717212 */ /* 0x000fe200078e966f */
[----:B------:R-:W-:-:S04]  /*11070*/  IMAD.WIDE.U32 R104, R105, -0x2daee0ad, RZ ;  /* 0xd2511f5369687825 */ /* 0x000fc800078e00ff */
[----:B------:R-:W-:Y:S01]  /*11080*/  IMAD.MOV.U32 R111, RZ, RZ, RZ ;  /* 0x000000ffff6f7224 */ /* 0x000fe200078e00ff */
[----:B------:R-:W-:Y:S01]  /*11090*/  LOP3.LUT R112, R107, R112, R105, 0x96, !PT ;  /* 0x000000706b707212 */ /* 0x000fe200078e9669 */
[----:B------:R-:W-:Y:S01]  /*110a0*/  IMAD.MOV.U32 R105, RZ, RZ, R126 ;  /* 0x000000ffff697224 */ /* 0x000fe200078e007e */
[----:B------:R-:W-:-:S07]  /*110b0*/  MOV R126, R104 ;  /* 0x00000068007e7202 */ /* 0x000fce0000000f00 */
.L_x_7092:
[----:B------:R-:W-:Y:S05]  /*110c0*/  BSYNC.RECONVERGENT B1 ;  /* 0x0000000000017941 */ /* 0x000fea0003800200 */
.L_x_7091:
        /* <DEDUP_REMOVED lines=16> */
.L_x_7055:
        /* <DEDUP_REMOVED lines=16> */
.L_x_7099:
        /* <DEDUP_REMOVED lines=13> */
.L_x_7101:
[----:B------:R-:W-:Y:S05]  /*113a0*/  BSYNC.RECONVERGENT B2 ;  /* 0x0000000000027941 */ /* 0x000fea0003800200 */
.L_x_7100:
        /* <DEDUP_REMOVED lines=60> */
.L_x_7098:
[----:B------:R-:W-:Y:S05]  /*11770*/  BSYNC.RECONVERGENT B1 ;  /* 0x0000000000017941 */ /* 0x000fea0003800200 */
.L_x_7097:
[----:B------:R-:W0:Y:S01]  /*11780*/  LDC R128, c[0x0][0x408] ;  /* 0x00010200ff807b82 */ /* 0x000e220000000800 */
[----:B------:R-:W-:Y:S01]  /*11790*/  I2FP.F32.U32 R111, R127 ;  /* 0x0000007f006f7245 */ /* 0x000fe20000201000 */
[----:B------:R-:W-:Y:S01]  /*117a0*/  IMAD.MOV.U32 R130, RZ, RZ, 0x2f800000 ;  /* 0x2f800000ff827424 */ /* 0x000fe200078e00ff */
[----:B-----5:R-:W-:Y:S01]  /*117b0*/  SHF.L.U32 R127, R104, 0x10, RZ ;  /* 0x00000010687f7819 */ /* 0x020fe200000006ff */
[----:B------:R-:W-:Y:S01]  /*117c0*/  BSSY.RECONVERGENT B1, `(.L_x_7102) ;  /* 0x0000063000017945 */ /* 0x000fe20003800200 */
[----:B------:R-:W-:Y:S01]  /*117d0*/  ISETP.NE.AND P1, PT, R129, 0x1, PT ;  /* 0x000000018100780c */ /* 0x000fe20003f25270 */
[----:B------:R-:W-:Y:S01]  /*117e0*/  FFMA.FTZ R111, R111, R130, 1.1641532182693481445e-10 ;  /* 0x2f0000006f6f7423 */ /* 0x000fe20000010082 */
[----:B------:R-:W-:Y:S01]  /*117f0*/  LOP3.LUT R132, R132, 0xfffffffd, RZ, 0xc0, !PT ;  /* 0xfffffffd84847812 */ /* 0x000fe200078ec0ff */
[----:B------:R-:W1:Y:S01]  /*11800*/  LDC R122, c[0x0][0x404] ;  /* 0x00010100ff7a7b82 */ /* 0x000e620000000800 */
[----:B------:R-:W-:Y:S01]  /*11810*/  FMUL.FTZ R127, R127, R0 ;  /* 0x000000007f7f7220 */ /* 0x000fe20000410000 */
[----:B------:R-:W-:Y:S01]  /*11820*/  PRMT R104, R104, 0x7632, R104 ;  /* 0x0000763268687816 */ /* 0x000fe20000000068 */
[----:B------:R-:W-:-:S02]  /*11830*/  IMAD.MOV.U32 R138, RZ, RZ, 0x2 ;  /* 0x00000002ff8a7424 */ /* 0x000fc400078e00ff */
[----:B0-----:R-:W-:Y:S01]  /*11840*/  FMUL.FTZ R127, R127, R128 ;  /* 0x000000807f7f7220 */ /* 0x001fe20000410000 */
[----:B-1----:R-:W-:Y:S02]  /*11850*/  FSETP.GTU.FTZ.AND P0, PT, R111, R122, PT ;  /* 0x0000007a6f00720b */ /* 0x002fe40003f1c000 */
[----:B------:R-:W-:Y:S02]  /*11860*/  MOV R111, R110 ;  /* 0x0000006e006f7202 */ /* 0x000fe40000000f00 */
        /* <DEDUP_REMOVED lines=13> */
.L_x_7104:
        /* <DEDUP_REMOVED lines=13> */
.L_x_7106:
[----:B------:R-:W-:Y:S05]  /*11a10*/  BSYNC.RECONVERGENT B2 ;  /* 0x0000000000027941 */ /* 0x000fea0003800200 */
.L_x_7105:
        /* <DEDUP_REMOVED lines=59> */
[----:B------:R-:W-:Y:S02]  /*11dd0*/  MOV R110, R150 ;  /* 0x00000096006e7202 */ /* 0x000fe40000000f00 */
[----:B------:R-:W-:-:S07]  /*11de0*/  MOV R126, R148 ;  /* 0x00000094007e7202 */ /* 0x000fce0000000f00 */
.L_x_7103:
[----:B------:R-:W-:Y:S05]  /*11df0*/  BSYNC.RECONVERGENT B1 ;  /* 0x0000000000017941 */ /* 0x000fea0003800200 */
.L_x_7102:
[----:B------:R-:W-:Y:S01]  /*11e00*/  I2FP.F32.U32 R111, R111 ;  /* 0x0000006f006f7245 */ /* 0x000fe20000201000 */
[----:B------:R-:W-:Y:S01]  /*11e10*/  BSSY.RECONVERGENT B1, `(.L_x_7107) ;  /* 0x0000060000017945 */ /* 0x000fe20003800200 */
[----:B------:R-:W-:Y:S01]  /*11e20*/  SHF.L.U32 R127, R104, 0x10, RZ ;  /* 0x00000010687f7819 */ /* 0x000fe200000006ff */
[----:B------:R-:W-:Y:S01]  /*11e30*/  IMAD.MOV.U32 R140, RZ, RZ, 0x2 ;  /* 0x00000002ff8c7424 */ /* 0x000fe200078e00ff */
[----:B------:R-:W-:Y:S01]  /*11e40*/  ISETP.NE.AND P1, PT, R138, 0x1, PT ;  /* 0x000000018a00780c */ /* 0x000fe20003f25270 */
[----:B------:R-:W-:Y:S02]  /*11e50*/  FFMA.FTZ R111, R111, R130, 1.1641532182693481445e-10 ;  /* 0x2f0000006f6f7423 */ /* 0x000fe40000010082 */
[----:B------:R-:W-:-:S03]  /*11e60*/  FMUL.FTZ R127, R127, R0 ;  /* 0x000000007f7f7220 */ /* 0x000fc60000410000 */
[----:B------:R-:W-:Y:S01]  /*11e70*/  FSETP.GTU.FTZ.AND P0, PT, R111, R122, PT ;  /* 0x0000007a6f00720b */ /* 0x000fe20003f1c000 */
        /* <DEDUP_REMOVED lines=14> */
.L_x_7109:
        /* <DEDUP_REMOVED lines=13> */
.L_x_7111:
[----:B------:R-:W-:Y:S05]  /*12030*/  BSYNC.RECONVERGENT B2 ;  /* 0x0000000000027941 */ /* 0x000fea0003800200 */
.L_x_7110:
        /* <DEDUP_REMOVED lines=61> */
.L_x_7108:
[----:B------:R-:W-:Y:S05]  /*12410*/  BSYNC.RECONVERGENT B1 ;  /* 0x0000000000017941 */ /* 0x000fea0003800200 */
.L_x_7107:
        /* <DEDUP_REMOVED lines=8> */
[----:B------:R-:W-:-:S04]  /*124a0*/  IMAD.MOV.U32 R111, RZ, RZ, 0x2 ;  /* 0x00000002ff6f7424 */ /* 0x000fc800078e00ff */
[----:B------:R-:W-:Y:S02]  /*124b0*/  FSEL R153, R127, RZ, !P1 ;  /* 0x000000ff7f997208 */ /* 0x000fe40004800000 */
[----:B------:R-:W-:Y:S02]  /*124c0*/  PRMT R127, R105, 0x7632, R127 ;  /* 0x00007632697f7816 */ /* 0x000fe4000000007f */
[----:B------:R-:W-:Y:S01]  /*124d0*/  PLOP3.LUT P1, PT, P1, PT, PT, 0x8, 0x80 ;  /* 0x000000000080781c */ /* 0x000fe20000f2e170 */
[----:B------:R-:W-:Y:S01]  /*124e0*/  FMUL.FTZ R153, R153, R38 ;  /* 0x0000002699997220 */ /* 0x000fe20000410000 */
        /* <DEDUP_REMOVED lines=10> */
.L_x_7114:
        /* <DEDUP_REMOVED lines=13> */
.L_x_7116:
[----:B------:R-:W-:Y:S05]  /*12660*/  BSYNC.RECONVERGENT B2 ;  /* 0x0000000000027941 */ /* 0x000fea0003800200 */
.L_x_7115:
        /* <DEDUP_REMOVED lines=57> */
[----:B------:R-:W-:Y:S01]  /*12a00*/  HFMA2 R111, -RZ, RZ, 0, 0 ;  /* 0x00000000ff6f7431 */ /* 0x000fe200000001ff */
[----:B------:R-:W-:Y:S01]  /*12a10*/  MOV R105, R126 ;  /* 0x0000007e00697202 */ /* 0x000fe20000000f00 */
[----:B------:R-:W-:-:S07]  /*12a20*/  IMAD.MOV.U32 R126, RZ, RZ, R104 ;  /* 0x000000ffff7e7224 */ /* 0x000fce00078e0068 */
.L_x_7113:
[----:B------:R-:W-:Y:S05]  /*12a30*/  BSYNC.RECONVERGENT B1 ;  /* 0x0000000000017941 */ /* 0x000fea0003800200 */
.L_x_7112:
        /* <DEDUP_REMOVED lines=22> */
.L_x_7119:
        /* <DEDUP_REMOVED lines=13> */
.L_x_7121:
[----:B------:R-:W-:Y:S05]  /*12c70*/  BSYNC.RECONVERGENT B2 ;  /* 0x0000000000027941 */ /* 0x000fea0003800200 */
.L_x_7120:
        /* <DEDUP_REMOVED lines=60> */
.L_x_7118:
[----:B------:R-:W-:Y:S05]  /*13040*/  BSYNC.RECONVERGENT B1 ;  /* 0x0000000000017941 */ /* 0x000fea0003800200 */
.L_x_7117:
        /* <DEDUP_REMOVED lines=23> */
.L_x_7124:
        /* <DEDUP_REMOVED lines=13> */
.L_x_7126:
[----:B------:R-:W-:Y:S05]  /*13290*/  BSYNC.RECONVERGENT B2 ;  /* 0x0000000000027941 */ /* 0x000fea0003800200 */
.L_x_7125:
        /* <DEDUP_REMOVED lines=60> */
.L_x_7123:
[----:B------:R-:W-:Y:S05]  /*13660*/  BSYNC.RECONVERGENT B1 ;  /* 0x0000000000017941 */ /* 0x000fea0003800200 */
.L_x_7122:
        /* <DEDUP_REMOVED lines=22> */
.L_x_7129:
        /* <DEDUP_REMOVED lines=13> */
.L_x_7131:
[----:B------:R-:W-:Y:S05]  /*138a0*/  BSYNC.RECONVERGENT B2 ;  /* 0x0000000000027941 */ /* 0x000fea0003800200 */
.L_x_7130:
        /* <DEDUP_REMOVED lines=60> */
.L_x_7128:
[----:B------:R-:W-:Y:S05]  /*13c70*/  BSYNC.RECONVERGENT B1 ;  /* 0x0000000000017941 */ /* 0x000fea0003800200 */
.L_x_7127:
        /* <DEDUP_REMOVED lines=23> */
.L_x_7134:
        /* <DEDUP_REMOVED lines=15> */
.L_x_7136:
[----:B------:R-:W-:Y:S05]  /*13ee0*/  BSYNC.RECONVERGENT B2 ;  /* 0x0000000000027941 */ /* 0x000fea0003800200 */
.L_x_7135:
        /* <DEDUP_REMOVED lines=60> */
.L_x_7133:
[----:B------:R-:W-:Y:S05]  /*142b0*/  BSYNC.RECONVERGENT B1 ;  /* 0x0000000000017941 */ /* 0x000fea0003800200 */
.L_x_7132:
        /* <DEDUP_REMOVED lines=13> */
.L_x_7096:
        /* <DEDUP_REMOVED lines=8> */
[----:B------:R-:W-:Y:S01]  /*14410*/  LOP3.LUT P6, RZ, R132, 0x2, RZ, 0xc0, !PT ;  /* 0x0000000284ff7812 */ /* 0x000fe200078cc0ff */
[----:B0-----:R-:W-:Y:S01]  /*14420*/  IMAD.WIDE.U32 R184, R124, 0x10, R182 ;  /* 0x000000107cb87825 */ /* 0x001fe200078e00b6 */
[----:B------:R-:W-:Y:S02]  /*14430*/  SEL R183, RZ, 0x10000, !P1 ;  /* 0x00010000ffb77807 */ /* 0x000fe40004800000 */
[----:B------:R-:W-:Y:S02]  /*14440*/  SEL R182, RZ, 0x1, !P3 ;  /* 0x00000001ffb67807 */ /* 0x000fe40005800000 */
[----:B------:R-:W-:Y:S01]  /*14450*/  LOP3.LUT R122, R122, R128, R183, 0xfe, !PT ;  /* 0x000000807a7a7212 */ /* 0x000fe200078efeb7 */
[----:B------:R2:W-:Y:S01]  /*14460*/  STG.E.128 desc[UR6][R184.64], R104 ;  /* 0x00000068b8007986 */ /* 0x0005e2000c101d06 */
[----:B------:R-:W-:Y:S01]  /*14470*/  LOP3.LUT R183, R189, R182, RZ, 0xfc, !PT ;  /* 0x000000b6bdb77212 */ /* 0x000fe200078efcff */
[----:B-1----:R-:W-:Y:S01]  /*14480*/  IMAD.WIDE.U32 R186, R124, 0x8, R186 ;  /* 0x000000087cba7825 */ /* 0x002fe200078e00ba */
[----:B------:R-:W-:-:S03]  /*14490*/  SEL R189, RZ, 0x1, !P6 ;  /* 0x00000001ffbd7807 */ /* 0x000fc60007000000 */
[----:B------:R-:W-:Y:S01]  /*144a0*/  VIADD R124, R124, 0x100 ;  /* 0x000001007c7c7836 */ /* 0x000fe20000000000 */
[----:B------:R-:W-:Y:S02]  /*144b0*/  LOP3.LUT R182, R122, R189, RZ, 0xfc, !PT ;  /* 0x000000bd7ab67212 */ /* 0x000fe400078efcff */
[----:B------:R-:W-:-:S03]  /*144c0*/  MOV R122, R126 ;  /* 0x0000007e007a7202 */ /* 0x000fc60000000f00 */
[----:B------:R2:W-:Y:S04]  /*144d0*/  STG.E.64 desc[UR6][R186.64], R182 ;  /* 0x000000b6ba007986 */ /* 0x0005e8000c101b06 */
.L_x_7054:
[----:B------:R-:W-:Y:S05]  /*144e0*/  BSYNC.RECONVERGENT B0 ;  /* 0x0000000000007941 */ /* 0x000fea0003800200 */
.L_x_7053:
        /* <DEDUP_REMOVED lines=28> */
.L_x_7142:
        /* <DEDUP_REMOVED lines=13> */
.L_x_7144:
[----:B------:R-:W-:Y:S05]  /*14780*/  BSYNC.RECONVERGENT B2 ;  /* 0x0000000000027941 */ /* 0x000fea0003800200 */
.L_x_7143:
[----:B0-----:R-:W-:Y:S01]  /*14790*/  LOP3.LUT R144, R109, R111, R3, 0x96, !PT ;  /* 0x0000006f6d907212 */ /* 0x001fe200078e9603 */
        /* <DEDUP_REMOVED lines=51> */
[----:B------:R-:W-:Y:S02]  /*14ad0*/  MOV R119, R122 ;  /* 0x0000007a00777202 */ /* 0x000fe40000000f00 */
[----:B------:R-:W-:Y:S01]  /*14ae0*/  LOP3.LUT R144, R111, R144, R113, 0x96, !PT ;  /* 0x000000906f907212 */ /* 0x000fe200078e9671 */
[----:B------:R-:W-:Y:S01]  /*14af0*/  VIADD R111, R3, 0x96a522ad ;  /* 0x96a522ad036f7836 */ /* 0x000fe20000000000 */
[----:B------:R-:W-:-:S03]  /*14b00*/  IADD3 R113, PT, PT, R2, -0x700cb87f, RZ ;  /* 0x8ff3478102717810 */ /* 0x000fc60007ffe0ff */
[----:B------:R-:W-:Y:S01]  /*14b10*/  IMAD.WIDE.U32 R144, R144, -0x2daee0ad, RZ ;  /* 0xd2511f5390907825 */ /* 0x000fe200078e00ff */
[----:B------:R-:W-:-:S03]  /*14b20*/  LOP3.LUT R113, R113, R112, R147, 0x96, !PT ;  /* 0x0000007071717212 */ /* 0x000fc600078e9693 */
[----:B------:R-:W-:Y:S01]  /*14b30*/  IMAD.MOV.U32 R126, RZ, RZ, R144 ;  /* 0x000000ffff7e7224 */ /* 0x000fe200078e0090 */
[----:B------:R-:W-:Y:S02]  /*14b40*/  LOP3.LUT R112, R111, R110, R145, 0x96, !PT ;  /* 0x0000006e6f707212 */ /* 0x000fe400078e9691 */
[----:B------:R-:W-:-:S07]  /*14b50*/  MOV R110, R146 ;  /* 0x00000092006e7202 */ /* 0x000fce0000000f00 */
.L_x_7141:
[----:B------:R-:W-:Y:S05]  /*14b60*/  BSYNC.RECONVERGENT B1 ;  /* 0x0000000000017941 */ /* 0x000fea0003800200 */
.L_x_7140:
[----:B------:R-:W1:Y:S01]  /*14b70*/  LDC R128, c[0x0][0x408] ;  /* 0x00010200ff807b82 */ /* 0x000e620000000800 */
[----:B------:R-:W-:Y:S01]  /*14b80*/  HFMA2 R130, -RZ, RZ, 0.1171875, 0 ;  /* 0x2f800000ff827431 */ /* 0x000fe200000001ff */
[----:B------:R-:W-:Y:S01]  /*14b90*/  I2FP.F32.U32 R111, R119 ;  /* 0x00000077006f7245 */ /* 0x000fe20000201000 */
[----:B-----5:R-:W-:Y:S01]  /*14ba0*/  IMAD.U32 R119, R104, 0x10000, RZ ;  /* 0x0001000068777824 */ /* 0x020fe200078e00ff */
[----:B------:R-:W-:Y:S01]  /*14bb0*/  ISETP.NE.AND P1, PT, R123, 0x1, PT ;  /* 0x000000017b00780c */ /* 0x000fe20003f25270 */
[----:B------:R-:W-:Y:S01]  /*14bc0*/  BSSY.RECONVERGENT B1, `(.L_x_7145) ;  /* 0x0000063000017945 */ /* 0x000fe20003800200 */
[----:B------:R-:W-:Y:S01]  /*14bd0*/  SHF.L.U32 R138, R4, 0x10, RZ ;  /* 0x00000010048a7819 */ /* 0x000fe200000006ff */
[----:B------:R-:W-:Y:S01]  /*14be0*/  FMUL.FTZ R119, R119, R0 ;  /* 0x0000000077777220 */ /* 0x000fe20000410000 */
[----:B------:R-:W2:Y:S01]  /*14bf0*/  LDC R122, c[0x0][0x404] ;  /* 0x00010100ff7a7b82 */ /* 0x000ea20000000800 */
[----:B------:R-:W-:Y:S01]  /*14c00*/  LOP3.LUT R132, R132, 0xfffffffb, RZ, 0xc0, !PT ;  /* 0xfffffffb84847812 */ /* 0x000fe200078ec0ff */
[----:B------:R-:W-:-:S02]  /*14c10*/  IMAD.MOV.U32 R125, RZ, RZ, 0x2 ;  /* 0x00000002ff7d7424 */ /* 0x000fc400078e00ff */
[----:B------:R-:W-:Y:S01]  /*14c20*/  FFMA.FTZ R111, R111, R130, 1.1641532182693481445e-10 ;  /* 0x2f0000006f6f7423 */ /* 0x000fe20000010082 */
[----:B------:R-:W-:Y:S01]  /*14c30*/  PRMT R104, R104, 0x7632, R104 ;  /* 0x0000763268687816 */ /* 0x000fe20000000068 */
[----:B-1----:R-:W-:-:S03]  /*14c40*/  FMUL.FTZ R119, R119, R128 ;  /* 0x0000008077777220 */ /* 0x002fc60000410000 */
[----:B--2---:R-:W-:Y:S02]  /*14c50*/  FSETP.GTU.FTZ.AND P2, PT, R111, R122, PT ;  /* 0x0000007a6f00720b */ /* 0x004fe40003f5c000 */
[----:B------:R-:W-:Y:S02]  /*14c60*/  MOV R111, R110 ;  /* 0x0000006e006f7202 */ /* 0x000fe40000000f00 */
[----:B------:R-:W-:Y:S02]  /*14c70*/  FSEL R119, R119, RZ, !P2 ;  /* 0x000000ff77777208 */ /* 0x000fe40005000000 */
[----:B------:R-:W-:-:S03]  /*14c80*/  PLOP3.LUT P2, PT, P2, PT, PT, 0x8, 0x80 ;  /* 0x000000000080781c */ /* 0x000fc6000174e170 */
[----:B------:R-:W-:-:S10]  /*14c90*/  FFMA.FTZ R121, R119, R12, R138 ;  /* 0x0000000c77797223 */ /* 0x000fd4000001008a */
        /* <DEDUP_REMOVED lines=10> */
.L_x_7147:
        /* <DEDUP_REMOVED lines=13> */
.L_x_7149:
[----:B------:R-:W-:Y:S05]  /*14e10*/  BSYNC.RECONVERGENT B2 ;  /* 0x0000000000027941 */ /* 0x000fea0003800200 */
.L_x_7148:
        /* <DEDUP_REMOVED lines=61> */
.L_x_7146:
[----:B------:R-:W-:Y:S05]  /*151f0*/  BSYNC.RECONVERGENT B1 ;  /* 0x0000000000017941 */ /* 0x000fea0003800200 */
.L_x_7145:
[----:B------:R-:W-:Y:S01]  /*15200*/  I2FP.F32.U32 R111, R111 ;  /* 0x0000006f006f7245 */ /* 0x000fe20000201000 */
[----:B------:R-:W-:Y:S01]  /*15210*/  BSSY.RECONVERGENT B1, `(.L_x_7150) ;  /* 0x0000064000017945 */ /* 0x000fe20003800200 */
[----:B------:R-:W-:Y:S01]  /*15220*/  SHF.L.U32 R119, R104, 0x10, RZ ;  /* 0x0000001068777819 */ /* 0x000fe200000006ff */
[----:B------:R-:W-:Y:S01]  /*15230*/  HFMA2 R138, -RZ, RZ, 0, 1.1920928955078125e-07 ;  /* 0x00000002ff8a7431 */ /* 0x000fe200000001ff */
[----:B------:R-:W-:Y:S01]  /*15240*/  PRMT R104, R4, 0x7632, R104 ;  /* 0x0000763204687816 */ /* 0x000fe20000000068 */
[----:B------:R-:W-:Y:S01]  /*15250*/  FFMA.FTZ R111, R111, R130, 1.1641532182693481445e-10 ;  /* 0x2f0000006f6f7423 */ /* 0x000fe20000010082 */
[----:B------:R-:W-:Y:S01]  /*15260*/  LOP3.LUT R132, R132, 0xfffffffd, RZ, 0xc0, !PT ;  /* 0xfffffffd84847812 */ /* 0x000fe200078ec0ff */
[----:B------:R-:W-:-:S03]  /*15270*/  FMUL.FTZ R119, R119, R0 ;  /* 0x0000000077777220 */ /* 0x000fc60000410000 */
[----:B------:R-:W-:Y:S01]  /*15280*/  FSETP.GTU.FTZ.AND P1, PT, R111, R122, PT ;  /* 0x0000007a6f00720b */ /* 0x000fe20003f3c000 */
[----:B------:R-:W-:Y:S01]  /*15290*/  FMUL.FTZ R119, R119, R128 ;  /* 0x0000008077777220 */ /* 0x000fe20000410000 */
[----:B------:R-:W-:-:S04]  /*152a0*/  IMAD.U32 R111, R104, 0x10000, RZ ;  /* 0x00010000686f7824 */ /* 0x000fc800078e00ff */
        /* <DEDUP_REMOVED lines=15> */
.L_x_7152:
        /* <DEDUP_REMOVED lines=13> */
.L_x_7154:
[----:B------:R-:W-:Y:S05]  /*15470*/  BSYNC.RECONVERGENT B2 ;  /* 0x0000000000027941 */ /* 0x000fea0003800200 */
.L_x_7153:
[----:B0-----:R-:W-:Y:S01]  /*15480*/  LOP3.LUT R144, R109, R111, R3, 0x96, !PT ;  /* 0x0000006f6d907212 */ /* 0x001fe200078e9603 */
        /* <DEDUP_REMOVED lines=60> */
.L_x_7151:
[----:B------:R-:W-:Y:S05]  /*15850*/  BSYNC.RECONVERGENT B1 ;  /* 0x0000000000017941 */ /* 0x000fea0003800200 */
.L_x_7150:
        /* <DEDUP_REMOVED lines=9> */
[----:B------:R-:W-:Y:S01]  /*158f0*/  MOV R105, R110 ;  /* 0x0000006e00697202 */ /* 0x000fe20000000f00 */
[----:B------:R-:W-:Y:S01]  /*15900*/  FMUL.FTZ R123, R123, R128 ;  /* 0x000000807b7b7220 */ /* 0x000fe20000410000 */
[----:B------:R-:W-:-:S04]  /*15910*/  FSETP.GTU.FTZ.AND P1, PT, R111, R122, PT ;  /* 0x0000007a6f00720b */ /* 0x000fc80003f3c000 */
        /* <DEDUP_REMOVED lines=12> */
.L_x_7157:
        /* <DEDUP_REMOVED lines=13> */
.L_x_7159:
[----:B------:R-:W-:Y:S05]  /*15ab0*/  BSYNC.RECONVERGENT B2 ;  /* 0x0000000000027941 */ /* 0x000fea0003800200 */
.L_x_7158:
        /* <DEDUP_REMOVED lines=60> */
.L_x_7156:
[----:B------:R-:W-:Y:S05]  /*15e80*/  BSYNC.RECONVERGENT B1 ;  /* 0x0000000000017941 */ /* 0x000fea0003800200 */
.L_x_7155:
        /* <DEDUP_REMOVED lines=24> */
.L_x_7162:
        /* <DEDUP_REMOVED lines=13> */
.L_x_7164:
[----:B------:R-:W-:Y:S05]  /*160e0*/  BSYNC.RECONVERGENT B2 ;  /* 0x0000000000027941 */ /* 0x000fea0003800200 */
.L_x_7163:
        /* <DEDUP_REMOVED lines=60> */
.L_x_7161:
[----:B------:R-:W-:Y:S05]  /*164b0*/  BSYNC.RECONVERGENT B1 ;  /* 0x0000000000017941 */ /* 0x000fea0003800200 */
.L_x_7160:
        /* <DEDUP_REMOVED lines=10> */
[----:B------:R-:W-:-:S02]  /*16560*/  FSETP.GTU.FTZ.AND P3, PT, R105, R122, PT ;  /* 0x0000007a6900720b */ /* 0x000fc40003f7c000 */
[----:B------:R-:W-:Y:S02]  /*16570*/  MOV R105, R110 ;  /* 0x0000006e00697202 */ /* 0x000fe40000000f00 */
[----:B------:R-:W-:Y:S02]  /*16580*/  FSEL R111, R111, RZ, !P3 ;  /* 0x000000ff6f6f7208 */ /* 0x000fe40005800000 */
[----:B------:R-:W-:-:S03]  /*16590*/  PLOP3.LUT P3, PT, P3, PT, PT, 0x8, 0x80 ;  /* 0x000000000080781c */ /* 0x000fc60001f6e170 */
[----:B0-----:R-:W-:Y:S01]  /*165a0*/  FFMA.FTZ R145, R111, R8, R104 ;  /* 0x000000086f917223 */ /* 0x001fe20000010068 */
        /* <DEDUP_REMOVED lines=9> */
.L_x_7167:
        /* <DEDUP_REMOVED lines=13> */
.L_x_7169:
[----:B------:R-:W-:Y:S05]  /*16710*/  BSYNC.RECONVERGENT B2 ;  /* 0x0000000000027941 */ /* 0x000fea0003800200 */
.L_x_7168:
        /* <DEDUP_REMOVED lines=60> */
.L_x_7166:
[----:B------:R-:W-:Y:S05]  /*16ae0*/  BSYNC.RECONVERGENT B1 ;  /* 0x0000000000017941 */ /* 0x000fea0003800200 */
.L_x_7165:
        /* <DEDUP_REMOVED lines=24> */
.L_x_7172:
        /* <DEDUP_REMOVED lines=13> */
.L_x_7174:
[----:B------:R-:W-:Y:S05]  /*16d40*/  BSYNC.RECONVERGENT B2 ;  /* 0x0000000000027941 */ /* 0x000fea0003800200 */
.L_x_7173:
        /* <DEDUP_REMOVED lines=26> */
[----:B------:R-:W-:Y:S01]  /*16ef0*/  HFMA2 R106, -RZ, RZ, 0, 0 ;  /* 0x00000000ff6a7431 */ /* 0x000fe200000001ff */
        /* <DEDUP_REMOVED lines=33> */
.L_x_7171:
[----:B------:R-:W-:Y:S05]  /*17110*/  BSYNC.RECONVERGENT B1 ;  /* 0x0000000000017941 */ /* 0x000fea0003800200 */
.L_x_7170:
        /* <DEDUP_REMOVED lines=24> */
.L_x_7177:
        /* <DEDUP_REMOVED lines=15> */
.L_x_7179:
[----:B------:R-:W-:Y:S05]  /*17390*/  BSYNC.RECONVERGENT B2 ;  /* 0x0000000000027941 */ /* 0x000fea0003800200 */
.L_x_7178:
        /* <DEDUP_REMOVED lines=60> */
.L_x_7176:
[----:B------:R-:W-:Y:S05]  /*17760*/  BSYNC.RECONVERGENT B1 ;  /* 0x0000000000017941 */ /* 0x000fea0003800200 */
.L_x_7175:
[----:B------:R-:W-:Y:S01]  /*17770*/  I2FP.F32.U32 R105, R105 ;  /* 0x0000006900697245 */ /* 0x000fe20000201000 */
[----:B------:R-:W-:Y:S01]  /*17780*/  IMAD.U32 R107, R138, 0x10000, RZ ;  /* 0x000100008a6b7824 */ /* 0x000fe200078e00ff */
[----:B------:R-:W-:Y:S02]  /*17790*/  F2FP.BF16.F32.PACK_AB R106, R147, R145 ;  /* 0x00000091936a723e */ /* 0x000fe400000010ff */
[----:B------:R-:W-:Y:S01]  /*177a0*/  F2FP.BF16.F32.PACK_AB R104, R119, R121 ;  /* 0x000000797768723e */ /* 0x000fe200000010ff */
[----:B------:R-:W-:Y:S01]  /*177b0*/  FFMA.FTZ R105, R105, R130, 1.1641532182693481445e-10 ;  /* 0x2f00000069697423 */ /* 0x000fe20000010082 */
[----:B------:R-:W-:Y:S01]  /*177c0*/  FMUL.FTZ R107, R107, R0 ;  /* 0x000000006b6b7220 */ /* 0x000fe20000410000 */
[----:B------:R-:W-:-:S03]  /*177d0*/  PRMT R0, R7, 0x7632, R0 ;  /* 0x0000763207007816 */ /* 0x000fc60000000000 */
[----:B------:R-:W-:Y:S01]  /*177e0*/  FMUL.FTZ R107, R107, R128 ;  /* 0x000000806b6b7220 */ /* 0x000fe20000410000 */
[----:B------:R-:W-:Y:S02]  /*177f0*/  FSETP.GTU.FTZ.AND P6, PT, R105, R122, PT ;  /* 0x0000007a6900720b */ /* 0x000fe40003fdc000 */
[----:B------:R-:W-:Y:S02]  /*17800*/  SHF.L.U32 R175, R0, 0x10, RZ ;  /* 0x0000001000af7819 */ /* 0x000fe400000006ff */
[----:B------:R-:W-:Y:S02]  /*17810*/  FSEL R0, R107, RZ, !P6 ;  /* 0x000000ff6b007208 */ /* 0x000fe40007000000 */
[----:B------:R-:W-:Y:S02]  /*17820*/  PLOP3.LUT P6, PT, P6, PT, PT, 0x8, 0x80 ;  /* 0x000000000080781c */ /* 0x000fe400037ce170 */
[----:B------:R-:W-:Y:S01]  /*17830*/  F2FP.BF16.F32.PACK_AB R105, R125, R123 ;  /* 0x0000007b7d69723e */ /* 0x000fe200000010ff */
[----:B------:R-:W-:-:S05]  /*17840*/  FFMA.FTZ R175, R0, R11, R175 ;  /* 0x0000000b00af7223 */ /* 0x000fca00000100af */
[----:B------:R-:W-:Y:S01]  /*17850*/  F2FP.BF16.F32.PACK_AB R107, R175, R167 ;  /* 0x000000a7af6b723e */ /* 0x000fe200000010ff */
[----:B------:R-:W-:Y:S06]  /*17860*/  BRA `(.L_x_7180) ;  /* 0x00000030007c7947 */ /* 0x000fec0003800000 */
.L_x_7139:
        /* <DEDUP_REMOVED lines=16> */
.L_x_7183:
        /* <DEDUP_REMOVED lines=13> */
.L_x_7185:
[----:B------:R-:W-:Y:S05]  /*17a40*/  BSYNC.RECONVERGENT B2 ;  /* 0x0000000000027941 */ /* 0x000fea0003800200 */
.L_x_7184:
        /* <DEDUP_REMOVED lines=59> */
[----:B------:R-:W-:Y:S01]  /*17e00*/  IMAD.MOV.U32 R110, RZ, RZ, R146 ;  /* 0x000000ffff6e7224 */ /* 0x000fe200078e0092 */
[----:B------:R-:W-:-:S07]  /*17e10*/  MOV R126, R144 ;  /* 0x00000090007e7202 */ /* 0x000fce0000000f00 */
.L_x_7182:
[----:B------:R-:W-:Y:S05]  /*17e20*/  BSYNC.RECONVERGENT B1 ;  /* 0x0000000000017941 */ /* 0x000fea0003800200 */
.L_x_7181:
[----:B------:R-:W1:Y:S01]  /*17e30*/  LDC R128, c[0x0][0x408] ;  /* 0x00010200ff807b82 */ /* 0x000e620000000800 */
[----:B------:R-:W-:Y:S01]  /*17e40*/  I2FP.F32.U32 R111, R119 ;  /* 0x00000077006f7245 */ /* 0x000fe20000201000 */
[----:B------:R-:W-:Y:S01]  /*17e50*/  IMAD.MOV.U32 R130, RZ, RZ, 0x2f800000 ;  /* 0x2f800000ff827424 */ /* 0x000fe200078e00ff */
[----:B-----5:R-:W-:Y:S01]  /*17e60*/  SHF.L.U32 R119, R104, 0x10, RZ ;  /* 0x0000001068777819 */ /* 0x020fe200000006ff */
[----:B------:R-:W-:Y:S01]  /*17e70*/  BSSY.RECONVERGENT B1, `(.L_x_7186) ;  /* 0x0000063000017945 */ /* 0x000fe20003800200 */
[----:B------:R-:W-:Y:S01]  /*17e80*/  ISETP.NE.AND P1, PT, R123, 0x1, PT ;  /* 0x000000017b00780c */ /* 0x000fe20003f25270 */
[----:B------:R-:W-:Y:S01]  /*17e90*/  FFMA.FTZ R111, R111, R130, 1.1641532182693481445e-10 ;  /* 0x2f0000006f6f7423 */ /* 0x000fe20000010082 */
[----:B------:R-:W-:Y:S01]  /*17ea0*/  LOP3.LUT R132, R132, 0xfffffffb, RZ, 0xc0, !PT ;  /* 0xfffffffb84847812 */ /* 0x000fe200078ec0ff */
[----:B------:R-:W2:Y:S01]  /*17eb0*/  LDC R122, c[0x0][0x404] ;  /* 0x00010100ff7a7b82 */ /* 0x000ea20000000800 */
[----:B------:R-:W-:Y:S01]  /*17ec0*/  FMUL.FTZ R119, R119, R0 ;  /* 0x0000000077777220 */ /* 0x000fe20000410000 */
[----:B------:R-:W-:Y:S01]  /*17ed0*/  PRMT R104, R104, 0x7632, R104 ;  /* 0x0000763268687816 */ /* 0x000fe20000000068 */
[----:B------:R-:W-:-:S02]  /*17ee0*/  IMAD.MOV.U32 R125, RZ, RZ, 0x2 ;  /* 0x00000002ff7d7424 */ /* 0x000fc400078e00ff */
[----:B-1----:R-:W-:Y:S01]  /*17ef0*/  FMUL.FTZ R119, R119, R128 ;  /* 0x0000008077777220 */ /* 0x002fe20000410000 */
[----:B--2---:R-:W-:Y:S02]  /*17f00*/  FSETP.GTU.FTZ.AND P2, PT, R111, R122, PT ;  /* 0x0000007a6f00720b */ /* 0x004fe40003f5c000 */
        /* <DEDUP_REMOVED lines=14> */
.L_x_7188:
        /* <DEDUP_REMOVED lines=13> */
.L_x_7190:
[----:B------:R-:W-:Y:S05]  /*180c0*/  BSYNC.RECONVERGENT B2 ;  /* 0x0000000000027941 */ /* 0x000fea0003800200 */
.L_x_7189:
        /* <DEDUP_REMOVED lines=61> */
.L_x_7187:
[----:B------:R-:W-:Y:S05]  /*184a0*/  BSYNC.RECONVERGENT B1 ;  /* 0x0000000000017941 */ /* 0x000fea0003800200 */
.L_x_7186:
[----:B------:R-:W-:Y:S01]  /*184b0*/  I2FP.F32.U32 R111, R111 ;  /* 0x0000006f006f7245 */ /* 0x000fe20000201000 */
[----:B------:R-:W-:Y:S01]  /*184c0*/  BSSY.RECONVERGENT B1, `(.L_x_7191) ;  /* 0x0000062000017945 */ /* 0x000fe20003800200 */
[----:B------:R-:W-:Y:S01]  /*184d0*/  SHF.L.U32 R119, R104, 0x10, RZ ;  /* 0x0000001068777819 */ /* 0x000fe200000006ff */
[----:B------:R-:W-:Y:S01]  /*184e0*/  IMAD.MOV.U32 R138, RZ, RZ, 0x2 ;  /* 0x00000002ff8a7424 */ /* 0x000fe200078e00ff */
[----:B------:R-:W-:Y:S01]  /*184f0*/  LOP3.LUT R132, R132, 0xfffffffd, RZ, 0xc0, !PT ;  /* 0xfffffffd84847812 */ /* 0x000fe200078ec0ff */
[----:B------:R-:W-:Y:S02]  /*18500*/  FFMA.FTZ R111, R111, R130, 1.1641532182693481445e-10 ;  /* 0x2f0000006f6f7423 */ /* 0x000fe40000010082 */
[----:B------:R-:W-:-:S03]  /*18510*/  FMUL.FTZ R119, R119, R0 ;  /* 0x0000000077777220 */ /* 0x000fc60000410000 */
[----:B------:R-:W-:Y:S01]  /*18520*/  FSETP.GTU.FTZ.AND P1, PT, R111, R122, PT ;  /* 0x0000007a6f00720b */ /* 0x000fe20003f3c000 */
[----:B------:R-:W-:-:S05]  /*18530*/  FMUL.FTZ R119, R119, R128 ;  /* 0x0000008077777220 */ /* 0x000fca0000410000 */
[----:B------:R-:W-:Y:S02]  /*18540*/  FSEL R104, R119, RZ, !P1 ;  /* 0x000000ff77687208 */ /* 0x000fe40004800000 */
[----:B------:R-:W-:-:S03]  /*18550*/  PLOP3.LUT P1, PT, P1, PT, PT, 0x8, 0x80 ;  /* 0x000000000080781c */ /* 0x000fc60000f2e170 */
[----:B------:R-:W-:Y:S01]  /*18560*/  FMUL.FTZ R119, R104, R13 ;  /* 0x0000000d68777220 */ /* 0x000fe20000410000 */
[----:B------:R-:W-:-:S09]  /*18570*/  MOV R104, R110 ;  /* 0x0000006e00687202 */ /* 0x000fd20000000f00 */
[----:B------:R-:W-:Y:S02]  /*18580*/  @P1 LOP3.LUT R132, R132, 0x2, RZ, 0xfc, !PT ;  /* 0x0000000284841812 */ /* 0x000fe400078efcff */
[----:B------:R-:W-:-:S13]  /*18590*/  ISETP.NE.AND P1, PT, R125, 0x1, PT ;  /* 0x000000017d00780c */ /* 0x000fda0003f25270 */
        /* <DEDUP_REMOVED lines=9> */
.L_x_7193:
        /* <DEDUP_REMOVED lines=13> */
.L_x_7195:
[----:B------:R-:W-:Y:S05]  /*18700*/  BSYNC.RECONVERGENT B2 ;  /* 0x0000000000027941 */ /* 0x000fea0003800200 */
.L_x_7194:
        /* <DEDUP_REMOVED lines=61> */
.L_x_7192:
[----:B------:R-:W-:Y:S05]  /*18ae0*/  BSYNC.RECONVERGENT B1 ;  /* 0x0000000000017941 */ /* 0x000fea0003800200 */
.L_x_7191:
[----:B------:R-:W-:Y:S01]  /*18af0*/  I2FP.F32.U32 R111, R104 ;  /* 0x00000068006f7245 */ /* 0x000fe20000201000 */
[----:B------:R-:W-:Y:S01]  /*18b00*/  BSSY.RECONVERGENT B1, `(.L_x_7196) ;  /* 0x0000060000017945 */ /* 0x000fe20003800200 */
[----:B------:R-:W-:Y:S02]  /*18b10*/  SHF.L.U32 R123, R105, 0x10, RZ ;  /* 0x00000010697b7819 */ /* 0x000fe400000006ff */
[----:B------:R-:W-:Y:S01]  /*18b20*/  ISETP.NE.AND P2, PT, R138, 0x1, PT ;  /* 0x000000018a00780c */ /* 0x000fe20003f45270 */
[----:B------:R-:W-:Y:S01]  /*18b30*/  FFMA.FTZ R111, R111, R130, 1.1641532182693481445e-10 ;  /* 0x2f0000006f6f7423 */ /* 0x000fe20000010082 */
[----:B------:R-:W-:Y:S01]  /*18b40*/  PRMT R125, R105, 0x7632, R125 ;  /* 0x00007632697d7816 */ /* 0x000fe2000000007d */
[----:B------:R-:W-:Y:S01]  /*18b50*/  FMUL.FTZ R123, R123, R0 ;  /* 0x000000007b7b7220 */ /* 0x000fe20000410000 */
[----:B------:R-:W-:Y:S02]  /*18b60*/  MOV R105, R110 ;  /* 0x0000006e00697202 */ /* 0x000fe40000000f00 */
[----:B------:R-:W-:Y:S01]  /*18b70*/  FSETP.GTU.FTZ.AND P1, PT, R111, R122, PT ;  /* 0x0000007a6f00720b */ /* 0x000fe20003f3c000 */
[----:B------:R-:W-:Y:S01]  /*18b80*/  FMUL.FTZ R123, R123, R128 ;  /* 0x000000807b7b7220 */ /* 0x000fe20000410000 */
[----:B------:R-:W-:-:S04]  /*18b90*/  IMAD.MOV.U32 R111, RZ, RZ, 0x2 ;  /* 0x00000002ff6f7424 */ /* 0x000fc800078e00ff */
        /* <DEDUP_REMOVED lines=12> */
.L_x_7198:
        /* <DEDUP_REMOVED lines=13> */
.L_x_7200:
[----:B------:R-:W-:Y:S05]  /*18d30*/  BSYNC.RECONVERGENT B2 ;  /* 0x0000000000027941 */ /* 0x000fea0003800200 */
.L_x_7199:
        /* <DEDUP_REMOVED lines=60> */
.L_x_7197:
[----:B------:R-:W-:Y:S05]  /*19100*/  BSYNC.RECONVERGENT B1 ;  /* 0x0000000000017941 */ /* 0x000fea0003800200 */
.L_x_7196:
        /* <DEDUP_REMOVED lines=22> */
.L_x_7203:
        /* <DEDUP_REMOVED lines=13> */
.L_x_7205:
[----:B------:R-:W-:Y:S05]  /*19340*/  BSYNC.RECONVERGENT B2 ;  /* 0x0000000000027941 */ /* 0x000fea0003800200 */
.L_x_7204:
        /* <DEDUP_REMOVED lines=60> */
.L_x_7202:
[----:B------:R-:W-:Y:S05]  /*19710*/  BSYNC.RECONVERGENT B1 ;  /* 0x0000000000017941 */ /* 0x000fea0003800200 */
.L_x_7201:
        /* <DEDUP_REMOVED lines=11> */
[----:B0-----:R-:W-:Y:S02]  /*197d0*/  FSEL R145, R111, RZ, !P3 ;  /* 0x000000ff6f917208 */ /* 0x001fe40005800000 */
        /* <DEDUP_REMOVED lines=11> */
.L_x_7208:
        /* <DEDUP_REMOVED lines=13> */
.L_x_7210:
[----:B------:R-:W-:Y:S05]  /*19960*/  BSYNC.RECONVERGENT B2 ;  /* 0x0000000000027941 */ /* 0x000fea0003800200 */
.L_x_7209:
        /* <DEDUP_REMOVED lines=60> */
.L_x_7207:
[----:B------:R-:W-:Y:S05]  /*19d30*/  BSYNC.RECONVERGENT B1 ;  /* 0x0000000000017941 */ /* 0x000fea0003800200 */
.L_x_7206:
        /* <DEDUP_REMOVED lines=22> */
.L_x_7213:
        /* <DEDUP_REMOVED lines=13> */
.L_x_7215:
[----:B------:R-:W-:Y:S05]  /*19f70*/  BSYNC.RECONVERGENT B2 ;  /* 0x0000000000027941 */ /* 0x000fea0003800200 */
.L_x_7214:
        /* <DEDUP_REMOVED lines=60> */
.L_x_7212:
[----:B------:R-:W-:Y:S05]  /*1a340*/  BSYNC.RECONVERGENT B1 ;  /* 0x0000000000017941 */ /* 0x000fea0003800200 */
.L_x_7211:
        /* <DEDUP_REMOVED lines=23> */
.L_x_7218:
        /* <DEDUP_REMOVED lines=15> */
.L_x_7220:
[----:B------:R-:W-:Y:S05]  /*1a5b0*/  BSYNC.RECONVERGENT B2 ;  /* 0x0000000000027941 */ /* 0x000fea0003800200 */
.L_x_7219:
        /* <DEDUP_REMOVED lines=60> */
.L_x_7217:
[----:B------:R-:W-:Y:S05]  /*1a980*/  BSYNC.RECONVERGENT B1 ;  /* 0x0000000000017941 */ /* 0x000fea0003800200 */
.L_x_7216:
[----:B------:R-:W-:Y:S01]  /*1a990*/  I2FP.F32.U32 R105, R105 ;  /* 0x0000006900697245 */ /* 0x000fe20000201000 */
[----:B------:R-:W-:Y:S01]  /*1a9a0*/  IMAD.U32 R107, R138, 0x10000, RZ ;  /* 0x000100008a6b7824 */ /* 0x000fe200078e00ff */
[----:B------:R-:W-:Y:S02]  /*1a9b0*/  F2FP.BF16.F32.PACK_AB R106, R147, R145 ;  /* 0x00000091936a723e */ /* 0x000fe400000010ff */
[----:B------:R-:W-:Y:S01]  /*1a9c0*/  F2FP.BF16.F32.PACK_AB R104, R119, R121 ;  /* 0x000000797768723e */ /* 0x000fe200000010ff */
[----:B------:R-:W-:Y:S01]  /*1a9d0*/  FFMA.FTZ R105, R105, R130, 1.1641532182693481445e-10 ;  /* 0x2f00000069697423 */ /* 0x000fe20000010082 */
[----:B------:R-:W-:-:S04]  /*1a9e0*/  FMUL.FTZ R107, R107, R0 ;  /* 0x000000006b6b7220 */ /* 0x000fc80000410000 */
[----:B------:R-:W-:Y:S01]  /*1a9f0*/  FMUL.FTZ R107, R107, R128 ;  /* 0x000000806b6b7220 */ /* 0x000fe20000410000 */
[----:B------:R-:W-:Y:S02]  /*1aa00*/  FSETP.GTU.FTZ.AND P6, PT, R105, R122, PT ;  /* 0x0000007a6900720b */ /* 0x000fe40003fdc000 */
[----:B------:R-:W-:Y:S02]  /*1aa10*/  F2FP.BF16.F32.PACK_AB R105, R125, R123 ;  /* 0x0000007b7d69723e */ /* 0x000fe400000010ff */
[----:B------:R-:W-:Y:S02]  /*1aa20*/  FSEL R0, R107, RZ, !P6 ;  /* 0x000000ff6b007208 */ /* 0x000fe40007000000 */
[----:B------:R-:W-:-:S03]  /*1aa30*/  PLOP3.LUT P6, PT, P6, PT, PT, 0x8, 0x80 ;  /* 0x000000000080781c */ /* 0x000fc600037ce170 */
[----:B------:R-:W-:-:S05]  /*1aa40*/  FMUL.FTZ R175, R0, R11 ;  /* 0x0000000b00af7220 */ /* 0x000fca0000410000 */
[----:B------:R-:W-:-:S07]  /*1aa50*/  F2FP.BF16.F32.PACK_AB R107, R175, R167 ;  /* 0x000000a7af6b723e */ /* 0x000fce00000010ff */
.L_x_7180:
        /* <DEDUP_REMOVED lines=21> */
.L_x_7138:
[----:B------:R-:W-:Y:S05]  /*1abb0*/  BSYNC.RECONVERGENT B0 ;  /* 0x0000000000007941 */ /* 0x000fea0003800200 */
.L_x_7137:
[----:B------:R-:W-:Y:S01]  /*1abc0*/  FADD.FTZ R0, RZ, R143 ;  /* 0x0000008fff007221 */ /* 0x000fe20000010000 */
        /* <DEDUP_REMOVED lines=134> */
.L_x_7222:
[----:B------:R-:W-:Y:S05]  /*1b430*/  BSYNC.RECONVERGENT B0 ;  /* 0x0000000000007941 */ /* 0x000fea0003800200 */
.L_x_7221:
[----:B------:R-:W-:Y:S01]  /*1b440*/  BAR.SYNC.DEFER_BLOCKING 0x0 ;  /* 0x0000000000007b1d */ /* 0x000fe20000010000 */
[----:B0-----:R-:W-:Y:S01]  /*1b450*/  IMAD.MOV.U32 R0, RZ, RZ, RZ ;  /* 0x000000ffff007224 */ /* 0x001fe200078e00ff */
[----:B------:R-:W-:-:S04]  /*1b460*/  CS2R R104, SRZ ;  /* 0x0000000000687805 */ /* 0x000fc8000001ff00 */
[----:B------:R-:W-:Y:S04]  /*1b470*/  BSSY.RECONVERGENT B0, `(.L_x_7223) ;  /* 0x000000a000007945 */ /* 0x000fe80003800200 */
[----:B------:R-:W-:Y:S05]  /*1b480*/  @P2 BRA `(.L_x_7224) ;  /* 0x0000000000202947 */ /* 0x000fea0003800000 */
[----:B------:R-:W0:Y:S01]  /*1b490*/  S2UR UR5, SR_CgaCtaId ;  /* 0x00000000000579c3 */ /* 0x000e220000008800 */
[----:B------:R-:W-:Y:S01]  /*1b4a0*/  UMOV UR4, 0x400 ;  /* 0x0000040000047882 */ /* 0x000fe20000000000 */
[----:B------:R-:W-:-:S04]  /*1b4b0*/  SHF.L.U32 R0, R120, 0x3, RZ ;  /* 0x0000000378007819 */ /* 0x000fc800000006ff */
[----:B------:R-:W-:Y:S01]  /*1b4c0*/  LOP3.LUT R104, R0, 0xf8, RZ, 0xc0, !PT ;  /* 0x000000f800687812 */ /* 0x000fe200078ec0ff */
[----:B------:R-:W-:Y:S01]  /*1b4d0*/  IMAD.MOV.U32 R0, RZ, RZ, R114 ;  /* 0x000000ffff007224 */ /* 0x000fe200078e0072 */
[----:B0-----:R-:W-:-:S04]  /*1b4e0*/  ULEA UR4, UR5, UR4, 0x18 ;  /* 0x0000000405047291 */ /* 0x001fc8000f8ec0ff */
[----:B------:R-:W-:-:S09]  /*1b4f0*/  @UP1 UIADD3 UR4, UPT, UPT, UR4, 0x40, URZ ;  /* 0x0000004004041890 */ /* 0x000fd2000fffe0ff */
[----:B------:R-:W0:Y:S03]  /*1b500*/  LDS.64 R104, [R104+UR4] ;  /* 0x0000000468687984 */ /* 0x000e260008000a00 */
.L_x_7224:
[----:B------:R-:W-:Y:S05]  /*1b510*/  BSYNC.RECONVERGENT B0 ;  /* 0x0000000000007941 */ /* 0x000fea0003800200 */
.L_x_7223:
        /* <DEDUP_REMOVED lines=50> */
[----:B------:R-:W-:Y:S01]  /*1b840*/  FMUL.FTZ R187, R187, R185 ;  /* 0x000000b9bbbb7220 */ /* 0x000fe20000410000 */
[----:B0-----:R-:W-:-:S03]  /*1b850*/  FMUL.FTZ R126, R107, R126 ;  /* 0x0000007e6b7e7220 */ /* 0x001fc60000410000 */
[----:B------:R-:W-:Y:S02]  /*1b860*/  FFMA.FTZ R0, R107, R187, R0 ;  /* 0x000000bb6b007223 */ /* 0x000fe40000010000 */
[----:B------:R-:W0:Y:S04]  /*1b870*/  SHFL.IDX PT, R185, R126, RZ, 0x1f ;  /* 0x00001fff7eb97589 */ /* 0x000e2800000e0000 */
[----:B------:R-:W1:Y:S01]  /*1b880*/  SHFL.IDX PT, R105, R0, RZ, 0x1f ;  /* 0x00001fff00697589 */ /* 0x000e6200000e0000 */
[----:B0-----:R-:W-:Y:S01]  /*1b890*/  FMUL.FTZ R106, R185, R185 ;  /* 0x000000b9b96a7220 */ /* 0x001fe20000410000 */
[----:B-1----:R-:W-:-:S04]  /*1b8a0*/  FFMA.FTZ R120, R105, UR11, R104 ;  /* 0x0000000b69787c23 */ /* 0x002fc80008010068 */
[----:B------:R-:W-:Y:S01]  /*1b8b0*/  FSEL R183, R106, RZ, P2 ;  /* 0x000000ff6ab77208 */ /* 0x000fe20001000000 */
[----:B------:R-:W0:Y:S04]  /*1b8c0*/  @!P1 LDC.64 R104, c[0x0][0x3c0] ;  /* 0x0000f000ff689b82 */ /* 0x000e280000000a00 */
[----:B------:R-:W-:Y:S01]  /*1b8d0*/  FADD.FTZ R183, R120, R183 ;  /* 0x000000b778b77221 */ /* 0x000fe20000010000 */
[----:B------:R-:W-:-:S03]  /*1b8e0*/  FSEL R120, R185, RZ, !P2 ;  /* 0x000000ffb9787208 */ /* 0x000fc60005000000 */
[----:B------:R-:W1:Y:S01]  /*1b8f0*/  @!P1 LDC.64 R106, c[0x0][0x3c8] ;  /* 0x0000f200ff6a9b82 */ /* 0x000e620000000a00 */
[----:B------:R-:W2:Y:S01]  /*1b900*/  MUFU.RSQ R0, R183 ;  /* 0x000000b700007308 */ /* 0x000ea20000001400 */
[----:B0-----:R-:W-:-:S05]  /*1b910*/  @!P1 IMAD.WIDE R104, R116, 0x4, R104 ;  /* 0x0000000474689825 */ /* 0x001fca00078e0268 */
[----:B------:R0:W-:Y:S01]  /*1b920*/  @!P1 STG.E desc[UR6][R104.64], R185 ;  /* 0x000000b968009986 */ /* 0x0001e2000c101906 */
[----:B-1----:R-:W-:-:S05]  /*1b930*/  @!P1 IMAD.WIDE R106, R116, 0x4, R106 ;  /* 0x00000004746a9825 */ /* 0x002fca00078e026a */
[----:B--2---:R0:W-:Y:S01]  /*1b940*/  @!P1 STG.E desc[UR6][R106.64], R0 ;  /* 0x000000006a009986 */ /* 0x0041e2000c101906 */
        /* <DEDUP_REMOVED lines=13> */
[--C-:B------:R-:W-:Y:S01]  /*1ba20*/  FADD.FTZ R189, R181, -R120.reuse ;  /* 0x80000078b5bd7221 */ /* 0x100fe20000010000 */
[C---:B------:R-:W-:Y:S01]  /*1ba30*/  FMUL.FTZ R185, R0.reuse, R185 ;  /* 0x000000b900b97220 */ /* 0x040fe20000410000 */
[----:B------:R-:W-:Y:S01]  /*1ba40*/  F2FP.BF16.F32.PACK_AB R104, R105, R104 ;  /* 0x000000686968723e */ /* 0x000fe200000010ff */
[----:B------:R-:W-:Y:S01]  /*1ba50*/  FADD.FTZ R105, R165, -R120 ;  /* 0x80000078a5697221 */ /* 0x000fe20000010000 */
        /* <DEDUP_REMOVED lines=12> */
[----:B------:R-:W-:Y:S01]  /*1bb20*/  F2FP.BF16.F32.PACK_AB R106, R124, R185 ;  /* 0x000000b97c6a723e */ /* 0x000fe200000010ff */
[----:B------:R-:W-:Y:S01]  /*1bb30*/  VIADD R108, R108, 0x100 ;  /* 0x000001006c6c7836 */ /* 0x000fe20000000000 */
[----:B------:R-:W-:-:S05]  /*1bb40*/  F2FP.BF16.F32.PACK_AB R107, R126, R107 ;  /* 0x0000006b7e6b723e */ /* 0x000fca00000010ff */
[----:B------:R1:W-:Y:S02]  /*1bb50*/  STG.E.128 desc[UR6][R182.64], R104 ;  /* 0x00000068b6007986 */ /* 0x0003e4000c101d06 */
.L_x_7226:
[----:B------:R-:W-:Y:S05]  /*1bb60*/  BSYNC.RECONVERGENT B0 ;  /* 0x0000000000007941 */ /* 0x000fea0003800200 */
.L_x_7225:
[----:B------:R-:W-:Y:S01]  /*1bb70*/  LOP3.LUT P1, RZ, R132, 0x40, RZ, 0xc0, !PT ;  /* 0x0000004084ff7812 */ /* 0x000fe2000782c0ff */
        /* <DEDUP_REMOVED lines=28> */
[C---:B0-----:R-:W-:Y:S01]  /*1bd40*/  IMAD.WIDE.U32 R182, R108.reuse, 0x10, R182 ;  /* 0x000000106cb67825 */ /* 0x041fe200078e00b6 */
[----:B------:R-:W-:-:S02]  /*1bd50*/  IADD3 R108, PT, PT, R108, 0x100, RZ ;  /* 0x000001006c6c7810 */ /* 0x000fc40007ffe0ff */
[----:B------:R-:W-:Y:S02]  /*1bd60*/  F2FP.BF16.F32.PACK_AB R105, R106, R105 ;  /* 0x000000696a69723e */ /* 0x000fe400000010ff */
[----:B------:R-:W-:Y:S02]  /*1bd70*/  F2FP.BF16.F32.PACK_AB R106, R124, R185 ;  /* 0x000000b97c6a723e */ /* 0x000fe400000010ff */
[----:B------:R-:W-:-:S05]  /*1bd80*/  F2FP.BF16.F32.PACK_AB R107, R126, R107 ;  /* 0x0000006b7e6b723e */ /* 0x000fca00000010ff */
[----:B------:R2:W-:Y:S02]  /*1bd90*/  STG.E.128 desc[UR6][R182.64], R104 ;  /* 0x00000068b6007986 */ /* 0x0005e4000c101d06 */
.L_x_7228:
[----:B------:R-:W-:Y:S05]  /*1bda0*/  BSYNC.RECONVERGENT B0 ;  /* 0x0000000000007941 */ /* 0x000fea0003800200 */
.L_x_7227:
[----:B------:R-:W-:Y:S01]  /*1bdb0*/  LOP3.LUT P1, RZ, R132, 0x10, RZ, 0xc0, !PT ;  /* 0x0000001084ff7812 */ /* 0x000fe2000782c0ff */
        /* <DEDUP_REMOVED lines=34> */
.L_x_7230:
[----:B------:R-:W-:Y:S05]  /*1bfe0*/  BSYNC.RECONVERGENT B0 ;  /* 0x0000000000007941 */ /* 0x000fea0003800200 */
.L_x_7229:
[----:B------:R-:W-:Y:S04]  /*1bff0*/  BSSY.RECONVERGENT B0, `(.L_x_7231) ;  /* 0x0000021000007945 */ /* 0x000fe80003800200 */
[----:B------:R-:W-:Y:S05]  /*1c000*/  @!P0 BRA `(.L_x_7232) ;  /* 0x00000000007c8947 */ /* 0x000fea0003800000 */
[--C-:B-123--:R-:W-:Y:S01]  /*1c010*/  FADD.FTZ R183, R167, -R120.reuse ;  /* 0x80000078a7b77221 */ /* 0x10efe20000010000 */
[--C-:B------:R-:W-:Y:S01]  /*1c020*/  FADD.FTZ R195, R175, -R120.reuse ;  /* 0x80000078afc37221 */ /* 0x100fe20000010000 */
[--C-:B0-----:R-:W-:Y:S01]  /*1c030*/  FADD.FTZ R107, R119, -R120.reuse ;  /* 0x80000078776b7221 */ /* 0x101fe20000010000 */
[--C-:B------:R-:W-:Y:S01]  /*1c040*/  FADD.FTZ R105, R121, -R120.reuse ;  /* 0x8000007879697221 */ /* 0x100fe20000010000 */
[C---:B------:R-:W-:Y:S01]  /*1c050*/  FMUL.FTZ R193, R0.reuse, R183 ;  /* 0x000000b700c17220 */ /* 0x040fe20000410000 */
[C---:B------:R-:W-:Y:S01]  /*1c060*/  FMUL.FTZ R104, R0.reuse, R195 ;  /* 0x000000c300687220 */ /* 0x040fe20000410000 */
[----:B------:R-:W0:Y:S01]  /*1c070*/  LDC.64 R182, c[0x0][0x428] ;  /* 0x00010a00ffb67b82 */ /* 0x000e220000000a00 */
        /* <DEDUP_REMOVED lines=24> */
.L_x_7232:
[----:B------:R-:W-:Y:S05]  /*1c200*/  BSYNC.RECONVERGENT B0 ;  /* 0x0000000000007941 */ /* 0x000fea0003800200 */
.L_x_7231:
[----:B01234-:R-:W0:Y:S01]  /*1c210*/  LDC.64 R104, c[0x0][0x380] ;  /* 0x0000e000ff687b82 */ /* 0x01fe220000000a00 */
[----:B------:R-:W-:Y:S01]  /*1c220*/  UPLOP3.LUT UP1, UPT, UPT, UPT, UP1, 0x40, 0x4 ;  /* 0x000000000004789c */ /* 0x000fe20003f2e810 */
[----:B0-----:R-:W-:-:S04]  /*1c230*/  IADD3 R116, PT, PT, R116, R104, RZ ;  /* 0x0000006874747210 */ /* 0x001fc80007ffe0ff */
[----:B------:R-:W-:-:S13]  /*1c240*/  ISETP.GE.AND P0, PT, R116, R105, PT ;  /* 0x000000697400720c */ /* 0x000fda0003f06270 */
[----:B------:R-:W-:Y:S05]  /*1c250*/  @!P0 BRA `(.L_x_7233) ;  /* 0xfffffe4c00608947 */ /* 0x000fea000383ffff */
[----:B------:R-:W-:Y:S05]  /*1c260*/  EXIT ;  /* 0x000000000000794d */ /* 0x000fea0003800000 */
.L_x_7234:
        /* <DEDUP_REMOVED lines=9> */
.L_x_27504:


//--------------------- .text._ZN10layer_norm13ln_fwd_kernelINS_13Kernel_traitsIf13__nv_bfloat16S2_S2_fjLj8192ELj1ELj1ELj8ELj16ENS_18Kernel_traits_baseILj8192EfS2_S2_S2_fjLj256EEEEELb1ELb1ELb0ELb1EEEvNS_9FwdParamsE --------------------------
	.section	.text._ZN10layer_norm13ln_fwd_kernelINS_13Kernel_traitsIf13__nv_bfloat16S2_S2_fjLj8192ELj1ELj1ELj8ELj16ENS_18Kernel_traits_baseILj8192EfS2_S2_S2_fjLj256EEEEELb1ELb1ELb0ELb1EEEvNS_9FwdParamsE,"ax",@progbits
	.align	128
        .global         _ZN10layer_norm13ln_fwd_kernelINS_13Kernel_traitsIf13__nv_bfloat16S2_S2_fjLj8192ELj1ELj1ELj8ELj16ENS_18Kernel_traits_baseILj8192EfS2_S2_S2_fjLj256EEEEELb1ELb1ELb0ELb1EEEvNS_9FwdParamsE
        .type           _ZN10layer_norm13ln_fwd_kernelINS_13Kernel_traitsIf13__nv_bfloat16S2_S2_fjLj8192ELj1ELj1ELj8ELj16ENS_18Kernel_traits_baseILj8192EfS2_S2_S2_fjLj256EEEEELb1ELb1ELb0ELb1EEEvNS_9FwdParamsE,@function
        .size           _ZN10layer_norm13ln_fwd_kernelINS_13Kernel_traitsIf13__nv_bfloat16S2_S2_fjLj8192ELj1ELj1ELj8ELj16ENS_18Kernel_traits_baseILj8192EfS2_S2_S2_fjLj256EEEEELb1ELb1ELb0ELb1EEEvNS_9FwdParamsE,(.L_x_27505 - _ZN10layer_norm13ln_fwd_kernelINS_13Kernel_traitsIf13__nv_bfloat16S2_S2_fjLj8192ELj1ELj1ELj8ELj16ENS_18Kernel_traits_baseILj8192EfS2_S2_S2_fjLj256EEEEELb1ELb1ELb0ELb1EEEvNS_9FwdParamsE)
        .other          _ZN10layer_norm13ln_fwd_kernelINS_13Kernel_traitsIf13__nv_bfloat16S2_S2_fjLj8192ELj1ELj1ELj8ELj16ENS_18Kernel_traits_baseILj8192EfS2_S2_S2_fjLj256EEEEELb1ELb1ELb0ELb1EEEvNS_9FwdParamsE,@"STO_CUDA_ENTRY STV_DEFAULT"
_ZN10layer_norm13ln_fwd_kernelINS_13Kernel_traitsIf13__nv_bfloat16S2_S2_fjLj8192ELj1ELj1ELj8ELj16ENS_18Kernel_traits_baseILj8192EfS2_S2_S2_fjLj256EEEEELb1ELb1ELb0ELb1EEEvNS_9FwdParamsE:
.text._ZN10layer_norm13ln_fwd_kernelINS_13Kernel_traitsIf13__nv_bfloat16S2_S2_fjLj8192ELj1ELj1ELj8ELj16ENS_18Kernel_traits_baseILj8192EfS2_S2_S2_fjLj256EEEEELb1ELb1ELb0ELb1EEEvNS_9FwdParamsE:
[----:B------:R-:W-:Y:S01]  /*0000*/  LDC R1, c[0x0][0x37c] ;  /* 0x0000df00ff017b82 */ /* 0x000fe20000000800 */
[----:B------:R-:W0:Y:S07]  /*0010*/  LDCU.U8 UR4, c[0x0][0x464] ;  /* 0x00008c80ff0477ac */ /* 0x000e2e0008000000 */
[----:B------:R-:W1:Y:S01]  /*0020*/  LDC R108, c[0x0][0x458] ;  /* 0x00011600ff6c7b82 */ /* 0x000e620000000800 */
[----:B------:R-:W2:Y:S07]  /*0030*/  LDCU.64 UR8, c[0x0][0x358] ;  /* 0x00006b00ff0877ac */ /* 0x000eae0008000a00 */
[----:B------:R-:W3:Y:S01]  /*0040*/  LDC R109, c[0x0][0x45c] ;  /* 0x00011700ff6d7b82 */ /* 0x000ee20000000800 */
        /* <DEDUP_REMOVED lines=10> */
[----:B------:R-:W2:Y:S01]  /*00f0*/  S2R R107, SR_TID.X ;  /* 0x00000000006b7919 */ /* 0x000ea20000002100 */
[----:B0-----:R-:W-:-:S04]  /*0100*/  UISETP.NE.U32.AND UP0, UPT, UR4, URZ, UPT ;  /* 0x000000ff0400728c */ /* 0x001fc8000bf05070 */
[----:B------:R-:W-:Y:S01]  /*0110*/  UISETP.NE.AND.EX UP0, UPT, UR5, URZ, UPT, UP0 ;  /* 0x000000ff0500728c */ /* 0x000fe2000bf05300 */
[----:B-1----:R-:W-:-:S05]  /*0120*/  @P0 IADD3 R108, P1, PT, R4, R7, RZ ;  /* 0x00000007046c0210 */ /* 0x002fca0007f3e0ff */
[----:B------:R-:W-:-:S05]  /*0130*/  @P0 IMAD.X R109, RZ, RZ, R5, P1 ;  /* 0x000000ffff6d0224 */ /* 0x000fca00008e0605 */
[--C-:B------:R-:W-:Y:S02]  /*0140*/  SHF.R.U64 R118, R108, 0x2, R109.reuse ;  /* 0x000000026c767819 */ /* 0x100fe4000000126d */
[----:B------:R-:W-:Y:S01]  /*0150*/  SHF.R.U32.HI R119, RZ, 0x2, R109 ;  /* 0x00000002ff777819 */ /* 0x000fe2000001166d */
[----:B--2---:R-:W-:Y:S06]  /*0160*/  BRA.U !UP0, `(.L_x_7235) ;  /* 0x00000001087c7547 */ /* 0x004fec000b800000 */
[----:B------:R-:W0:Y:S08]  /*0170*/  LDC.64 R4, c[0x0][0x3d0] ;  /* 0x0000f400ff047b82 */ /* 0x000e300000000a00 */
[----:B------:R-:W1:Y:S08]  /*0180*/  LDC.64 R6, c[0x0][0x438] ;  /* 0x00010e00ff067b82 */ /* 0x000e700000000a00 */
[----:B------:R-:W2:Y:S01]  /*0190*/  LDC.64 R104, c[0x0][0x3e8] ;  /* 0x0000fa00ff687b82 */ /* 0x000ea20000000a00 */
[----:B0-----:R-:W-:-:S05]  /*01a0*/  IMAD.WIDE.U32 R4, R107, 0x20, R4 ;  /* 0x000000206b047825 */ /* 0x001fca00078e0004 */
[----:B------:R0:W5:Y:S01]  /*01b0*/  LDG.E.128 R100, desc[UR8][R4.64] ;  /* 0x0000000804647981 */ /* 0x000162000c1e1d00 */
[----:B-1----:R-:W-:-:S03]  /*01c0*/  IMAD.WIDE.U32 R6, R107, 0x20, R6 ;  /* 0x000000206b067825 */ /* 0x002fc600078e0006 */
[----:B------:R0:W5:Y:S04]  /*01d0*/  LDG.E.128 R96, desc[UR8][R4.64+0x10] ;  /* 0x0000100804607981 */ /* 0x000168000c1e1d00 */
[----:B------:R0:W5:Y:S01]  /*01e0*/  LDG.E.128 R92, desc[UR8][R4.64+0x2000] ;  /* 0x00200008045c7981 */ /* 0x000162000c1e1d00 */
[----:B--2---:R-:W-:-:S03]  /*01f0*/  IMAD.WIDE.U32 R104, R107, 0x20, R104 ;  /* 0x000000206b687825 */ /* 0x004fc600078e0068 */
        /* <DEDUP_REMOVED lines=22> */
.L_x_7235:
        /* <DEDUP_REMOVED lines=36> */
.L_x_7236:
[----:B------:R-:W1:Y:S08]  /*05a0*/  S2UR UR4, SR_CTAID.X ;  /* 0x00000000000479c3 */ /* 0x000e700000002500 */
[----:B------:R-:W1:Y:S02]  /*05b0*/  LDC R0, c[0x0][0x384] ;  /* 0x0000e100ff007b82 */ /* 0x000e640000000800 */
[----:B-1----:R-:W-:-:S13]  /*05c0*/  ISETP.LE.AND P0, PT, R0, UR4, PT ;  /* 0x0000000400007c0c */ /* 0x002fda000bf03270 */
[----:B------:R-:W-:Y:S05]  /*05d0*/  @P0 EXIT ;  /* 0x000000000000094d */ /* 0x000fea0003800000 */
[----:B------:R-:W1:Y:S01]  /*05e0*/  LDCU UR5, c[0x0][0x360] ;  /* 0x00006c00ff0577ac */ /* 0x000e620008000800 */
[----:B------:R-:W-:Y:S01]  /*05f0*/  MOV R125, UR4 ;  /* 0x00000004007d7c02 */ /* 0x000fe20008000f00 */
[----:B0-----:R-:W-:Y:S01]  /*0600*/  IMAD.HI.U32 R5, R118, -0x2daee0ad, RZ ;  /* 0xd2511f5376057827 */ /* 0x001fe200078e00ff */
[----:B------:R-:W0:Y:S01]  /*0610*/  LDC.64 R110, c[0x0][0x3e0] ;  /* 0x0000f800ff6e7b82 */ /* 0x000e220000000a00 */
[----:B------:R-:W-:Y:S01]  /*0620*/  LOP3.LUT R108, R108, 0x3, RZ, 0xc0, !PT ;  /* 0x000000036c6c7812 */ /* 0x000fe200078ec0ff */
[----:B------:R-:W2:Y:S01]  /*0630*/  LDCU UR6, c[0x0][0x404] ;  /* 0x00008080ff0677ac */ /* 0x000ea20008000800 */
[----:B-----5:R-:W-:Y:S01]  /*0640*/  VIADD R6, R2, 0x9e3779b9 ;  /* 0x9e3779b902067836 */ /* 0x020fe20000000000 */
[----:B------:R-:W-:Y:S01]  /*0650*/  LOP3.LUT R5, R5, R3, RZ, 0x3c, !PT ;  /* 0x0000000305057212 */ /* 0x000fe200078e3cff */
[----:B------:R-:W-:Y:S01]  /*0660*/  IMAD R105, R118, -0x2daee0ad, RZ ;  /* 0xd2511f5376697824 */ /* 0x000fe200078e02ff */
[----:B------:R-:W3:Y:S01]  /*0670*/  LDCU UR7, c[0x0][0x408] ;  /* 0x00008100ff0777ac */ /* 0x000ee20008000800 */
[----:B------:R-:W-:-:S02]  /*0680*/  VIADD R106, R3, 0xbb67ae85 ;  /* 0xbb67ae85036a7836 */ /* 0x000fc40000000000 */
[C---:B------:R-:W-:Y:S01]  /*0690*/  IMAD.HI.U32 R4, R5.reuse, -0x326172a9, RZ ;  /* 0xcd9e8d5705047827 */ /* 0x040fe200078e00ff */
[----:B------:R-:W4:Y:S03]  /*06a0*/  LDCU UR12, c[0x0][0x388] ;  /* 0x00007100ff0c77ac */ /* 0x000f260008000800 */
[----:B------:R-:W-:Y:S01]  /*06b0*/  IMAD R5, R5, -0x326172a9, RZ ;  /* 0xcd9e8d5705057824 */ /* 0x000fe200078e02ff */
[----:B------:R-:W0:Y:S01]  /*06c0*/  LDCU.U8 UR14, c[0x0][0x410] ;  /* 0x00008200ff0e77ac */ /* 0x000e220008000000 */
[----:B-1----:R-:W-:Y:S02]  /*06d0*/  IMAD R120, R125, UR5, R107 ;  /* 0x000000057d787c24 */ /* 0x002fe4000f8e026b */
[----:B------:R-:W-:Y:S01]  /*06e0*/  VIADD R107, R3, 0x646e171e ;  /* 0x646e171e036b7836 */ /* 0x000fe20000000000 */
[----:B------:R-:W1:Y:S01]  /*06f0*/  LDCU UR13, c[0x0][0x400] ;  /* 0x00008000ff0d77ac */ /* 0x000e620008000800 */
[C---:B------:R-:W-:Y:S01]  /*0700*/  IMAD.HI.U32 R0, R120.reuse, -0x326172a9, RZ ;  /* 0xcd9e8d5778007827 */ /* 0x040fe200078e00ff */
[----:B------:R-:W0:Y:S03]  /*0710*/  LDCU.64 UR10, c[0x0][0x3a0] ;  /* 0x00007400ff0a77ac */ /* 0x000e260008000a00 */
[----:B------:R-:W-:Y:S01]  /*0720*/  IMAD R7, R120, -0x326172a9, RZ ;  /* 0xcd9e8d5778077824 */ /* 0x000fe200078e02ff */
[----:B------:R-:W-:Y:S01]  /*0730*/  LOP3.LUT R0, R119, R0, R2, 0x96, !PT ;  /* 0x0000000077007212 */ /* 0x000fe200078e9602 */
[----:B------:R-:W-:Y:S01]  /*0740*/  IMAD.MOV.U32 R123, RZ, RZ, RZ ;  /* 0x000000ffff7b7224 */ /* 0x000fe200078e00ff */
[----:B0-----:R-:W-:Y:S01]  /*0750*/  ISETP.NE.U32.AND P0, PT, R110, RZ, PT ;  /* 0x000000ff6e00720c */ /* 0x001fe20003f05070 */
[----:B------:R-:W-:Y:S01]  /*0760*/  UPLOP3.LUT UP0, UPT, UPT, UPT, UPT, 0x40, 0x4 ;  /* 0x000000000004789c */ /* 0x000fe20003f0e870 */
[----:B------:R-:W-:Y:S01]  /*0770*/  LOP3.LUT R4, R6, R7, R4, 0x96, !PT ;  /* 0x0000000706047212 */ /* 0x000fe200078e9604 */
[----:B------:R-:W-:Y:S01]  /*0780*/  IMAD.HI.U32 R104, R0, -0x2daee0ad, RZ ;  /* 0xd2511f5300687827 */ /* 0x000fe200078e00ff */
[----:B------:R-:W-:-:S03]  /*0790*/  ISETP.NE.AND.EX P0, PT, R111, RZ, PT, P0 ;  /* 0x000000ff6f00720c */ /* 0x000fc60003f05300 */
[----:B------:R-:W-:Y:S01]  /*07a0*/  IMAD.HI.U32 R7, R4, -0x2daee0ad, RZ ;  /* 0xd2511f5304077827 */ /* 0x000fe200078e00ff */
[----:B------:R-:W-:Y:S02]  /*07b0*/  LOP3.LUT R104, R106, R105, R104, 0x96, !PT ;  /* 0x000000696a687212 */ /* 0x000fe400078e9668 */
[----:B------:R-:W-:Y:S01]  /*07c0*/  IADD3 R105, PT, PT, R3, 0x76cf5d0a, RZ ;  /* 0x76cf5d0a03697810 */ /* 0x000fe20007ffe0ff */
[----:B------:R-:W-:Y:S01]  /*07d0*/  IMAD R106, R0, -0x2daee0ad, RZ ;  /* 0xd2511f53006a7824 */ /* 0x000fe200078e02ff */
[----:B------:R-:W-:Y:S01]  /*07e0*/  P2R R134, PR, RZ, 0x1 ;  /* 0x00000001ff867803 */ /* 0x000fe20000000000 */
[----:B------:R-:W-:-:S03]  /*07f0*/  IMAD.HI.U32 R0, R104, -0x326172a9, RZ ;  /* 0xcd9e8d5768007827 */ /* 0x000fc600078e00ff */
[----:B------:R-:W-:Y:S01]  /*0800*/  LOP3.LUT R7, R105, R106, R7, 0x96, !PT ;  /* 0x0000006a69077212 */ /* 0x000fe200078e9607 */
[----:B------:R-:W-:Y:S01]  /*0810*/  VIADD R6, R2, 0x3c6ef372 ;  /* 0x3c6ef37202067836 */ /* 0x000fe20000000000 */
[----:B------:R-:W-:Y:S01]  /*0820*/  IADD3 R106, PT, PT, R3, 0x32370b8f, RZ ;  /* 0x32370b8f036a7810 */ /* 0x000fe20007ffe0ff */
[----:B------:R-:W-:Y:S02]  /*0830*/  IMAD R105, R4, -0x2daee0ad, RZ ;  /* 0xd2511f5304697824 */ /* 0x000fe400078e02ff */
[----:B------:R-:W-:Y:S01]  /*0840*/  IMAD R104, R104, -0x326172a9, RZ ;  /* 0xcd9e8d5768687824 */ /* 0x000fe200078e02ff */
[----:B------:R-:W-:Y:S01]  /*0850*/  LOP3.LUT R0, R6, R5, R0, 0x96, !PT ;  /* 0x0000000506007212 */ /* 0x000fe200078e9600 */
[----:B------:R-:W-:Y:S02]  /*0860*/  VIADD R6, R2, 0xdaa66d2b ;  /* 0xdaa66d2b02067836 */ /* 0x000fe40000000000 */
[----:B------:R-:W-:-:S04]  /*0870*/  IMAD.HI.U32 R5, R7, -0x326172a9, RZ ;  /* 0xcd9e8d5707057827 */ /* 0x000fc800078e00ff */
[----:B------:R-:W-:Y:S01]  /*0880*/  IMAD.HI.U32 R4, R0, -0x2daee0ad, RZ ;  /* 0xd2511f5300047827 */ /* 0x000fe200078e00ff */
[----:B------:R-:W-:-:S03]  /*0890*/  LOP3.LUT R5, R6, R104, R5, 0x96, !PT ;  /* 0x0000006806057212 */ /* 0x000fc600078e9605 */
[----:B------:R-:W-:Y:S01]  /*08a0*/  IMAD R7, R7, -0x326172a9, RZ ;  /* 0xcd9e8d5707077824 */ /* 0x000fe200078e02ff */
[----:B------:R-:W-:Y:S01]  /*08b0*/  LOP3.LUT R4, R106, R105, R4, 0x96, !PT ;  /* 0x000000696a047212 */ /* 0x000fe200078e9604 */
[----:B------:R-:W-:Y:S02]  /*08c0*/  IMAD R105, R0, -0x2daee0ad, RZ ;  /* 0xd2511f5300697824 */ /* 0x000fe400078e02ff */
[----:B------:R-:W-:Y:S02]  /*08d0*/  VIADD R106, R3, 0xed9eba14 ;  /* 0xed9eba14036a7836 */ /* 0x000fe40000000000 */
[----:B------:R-:W-:-:S04]  /*08e0*/  IMAD.HI.U32 R104, R5, -0x2daee0ad, RZ ;  /* 0xd2511f5305687827 */ /* 0x000fc800078e00ff */
[----:B------:R-:W-:Y:S01]  /*08f0*/  IMAD.HI.U32 R0, R4, -0x326172a9, RZ ;  /* 0xcd9e8d5704007827 */ /* 0x000fe200078e00ff */
[----:B------:R-:W-:-:S03]  /*0900*/  LOP3.LUT R104, R106, R105, R104, 0x96, !PT ;  /* 0x000000696a687212 */ /* 0x000fc600078e9668 */
[----:B------:R-:W-:Y:S02]  /*0910*/  VIADD R6, R2, 0x78dde6e4 ;  /* 0x78dde6e402067836 */ /* 0x000fe40000000000 */
[----:B------:R-:W-:Y:S02]  /*0920*/  IMAD R106, R5, -0x2daee0ad, RZ ;  /* 0xd2511f53056a7824 */ /* 0x000fe400078e02ff */
[----:B------:R-:W-:Y:S01]  /*0930*/  VIADD R105, R3, 0xa9066899 ;  /* 0xa906689903697836 */ /* 0x000fe20000000000 */
[----:B------:R-:W-:Y:S01]  /*0940*/  LOP3.LUT R0, R6, R7, R0, 0x96, !PT ;  /* 0x0000000706007212 */ /* 0x000fe200078e9600 */
[----:B------:R-:W-:Y:S01]  /*0950*/  IMAD R7, R4, -0x326172a9, RZ ;  /* 0xcd9e8d5704077824 */ /* 0x000fe200078e02ff */
[----:B------:R-:W-:Y:S01]  /*0960*/  IADD3 R6, PT, PT, R2, 0x1715609d, RZ ;  /* 0x1715609d02067810 */ /* 0x000fe20007ffe0ff */
[----:B------:R-:W-:-:S04]  /*0970*/  IMAD.HI.U32 R4, R104, -0x326172a9, RZ ;  /* 0xcd9e8d5768047827 */ /* 0x000fc800078e00ff */
[----:B------:R-:W-:Y:S01]  /*0980*/  IMAD.HI.U32 R5, R0, -0x2daee0ad, RZ ;  /* 0xd2511f5300057827 */ /* 0x000fe200078e00ff */
[----:B------:R-:W-:Y:S02]  /*0990*/  LOP3.LUT R4, R6, R7, R4, 0x96, !PT ;  /* 0x0000000706047212 */ /* 0x000fe400078e9604 */
[----:B------:R-:W-:Y:S01]  /*09a0*/  IADD3 R6, PT, PT, R2, -0x4ab325aa, RZ ;  /* 0xb54cda5602067810 */ /* 0x000fe20007ffe0ff */
        /* <DEDUP_REMOVED lines=8> */
[----:B------:R-:W-:Y:S02]  /*0a30*/  VIADD R6, R2, 0x5384540f ;  /* 0x5384540f02067836 */ /* 0x000fe40000000000 */
[----:B------:R-:W-:Y:S02]  /*0a40*/  IMAD R5, R5, -0x326172a9, RZ ;  /* 0xcd9e8d5705057824 */ /* 0x000fe400078e02ff */
[----:B------:R-:W-:-:S04]  /*0a50*/  IMAD.HI.U32 R4, R105, -0x326172a9, RZ ;  /* 0xcd9e8d5769047827 */ /* 0x000fc800078e00ff */
[----:B------:R-:W-:Y:S01]  /*0a60*/  IMAD.HI.U32 R7, R0, -0x2daee0ad, RZ ;  /* 0xd2511f5300077827 */ /* 0x000fe200078e00ff */
[----:B------:R-:W-:-:S03]  /*0a70*/  LOP3.LUT R4, R6, R5, R4, 0x96, !PT ;  /* 0x0000000506047212 */ /* 0x000fc600078e9604 */
[C---:B------:R-:W-:Y:S02]  /*0a80*/  VIADD R106, R3.reuse, 0x1fd5c5a3 ;  /* 0x1fd5c5a3036a7836 */ /* 0x040fe40000000000 */
[----:B------:R-:W-:Y:S02]  /*0a90*/  IMAD R107, R0, -0x2daee0ad, RZ ;  /* 0xd2511f53006b7824 */ /* 0x000fe400078e02ff */
[----:B------:R-:W-:Y:S01]  /*0aa0*/  IMAD.HI.U32 R6, R4, -0x2daee0ad, RZ ;  /* 0xd2511f5304067827 */ /* 0x000fe200078e00ff */
[----:B------:R-:W-:Y:S02]  /*0ab0*/  LOP3.LUT R7, R106, R104, R7, 0x96, !PT ;  /* 0x000000686a077212 */ /* 0x000fe400078e9607 */
[----:B------:R-:W-:Y:S01]  /*0ac0*/  IADD3 R104, PT, PT, R3, -0x24c28bd8, RZ ;  /* 0xdb3d742803687810 */ /* 0x000fe20007ffe0ff */
[----:B------:R-:W-:Y:S02]  /*0ad0*/  IMAD R105, R105, -0x326172a9, RZ ;  /* 0xcd9e8d5769697824 */ /* 0x000fe400078e02ff */
[----:B------:R-:W-:Y:S01]  /*0ae0*/  IMAD.HI.U32 R0, R7, -0x326172a9, RZ ;  /* 0xcd9e8d5707007827 */ /* 0x000fe200078e00ff */
[----:B------:R-:W-:-:S03]  /*0af0*/  LOP3.LUT R6, R104, R107, R6, 0x96, !PT ;  /* 0x0000006b68067212 */ /* 0x000fc600078e9606 */
[----:B------:R-:W-:Y:S02]  /*0b00*/  VIADD R5, R2, 0xf1bbcdc8 ;  /* 0xf1bbcdc802057836 */ /* 0x000fe40000000000 */
[----:B------:R-:W-:Y:S02]  /*0b10*/  IMAD R104, R7, -0x326172a9, RZ ;  /* 0xcd9e8d5707687824 */ /* 0x000fe400078e02ff */
[----:B------:R-:W-:Y:S01]  /*0b20*/  IMAD.HI.U32 R121, R6, -0x326172a9, RZ ;  /* 0xcd9e8d5706797827 */ /* 0x000fe200078e00ff */
[----:B------:R-:W-:-:S03]  /*0b30*/  LOP3.LUT R0, R5, R105, R0, 0x96, !PT ;  /* 0x0000006905007212 */ /* 0x000fc600078e9600 */
[----:B------:R-:W-:Y:S02]  /*0b40*/  VIADD R105, R2, 0x8ff34781 ;  /* 0x8ff3478102697836 */ /* 0x000fe40000000000 */
[----:B------:R-:W-:Y:S01]  /*0b50*/  IMAD R5, R4, -0x2daee0ad, RZ ;  /* 0xd2511f5304057824 */ /* 0x000fe200078e02ff */
[----:B------:R-:W-:Y:S01]  /*0b60*/  IADD3 R4, PT, PT, R3, -0x695add53, RZ ;  /* 0x96a522ad03047810 */ /* 0x000fe20007ffe0ff */
[----:B------:R-:W-:Y:S01]  /*0b70*/  IMAD.HI.U32 R122, R0, -0x2daee0ad, RZ ;  /* 0xd2511f53007a7827 */ /* 0x000fe200078e00ff */
[----:B------:R-:W-:-:S03]  /*0b80*/  LOP3.LUT R121, R105, R104, R121, 0x96, !PT ;  /* 0x0000006869797212 */ /* 0x000fc600078e9679 */
[----:B------:R-:W-:Y:S01]  /*0b90*/  IMAD R124, R6, -0x326172a9, RZ ;  /* 0xcd9e8d57067c7824 */ /* 0x000fe200078e02ff */
[----:B------:R-:W-:Y:S01]  /*0ba0*/  LOP3.LUT R122, R4, R5, R122, 0x96, !PT ;  /* 0x00000005047a7212 */ /* 0x000fe200078e967a */
[----:B-1234-:R-:W-:-:S07]  /*0bb0*/  IMAD R130, R0, -0x2daee0ad, RZ ;  /* 0xd2511f5300827824 */ /* 0x01efce00078e02ff */
.L_x_7440:
        /* <DEDUP_REMOVED lines=13> */
[----:B------:R-:W-:Y:S02]  /*0c90*/  IMAD.MOV.U32 R0, RZ, RZ, 0x3f800000 ;  /* 0x3f800000ff007424 */ /* 0x000fe400078e00ff */
[----:B------:R-:W-:Y:S01]  /*0ca0*/  IMAD.MOV.U32 R128, RZ, RZ, 0x2f800000 ;  /* 0x2f800000ff807424 */ /* 0x000fe200078e00ff */
[----:B------:R-:W-:-:S02]  /*0cb0*/  ISETP.NE.AND.EX P0, PT, RZ, UR11, PT, P0 ;  /* 0x0000000bff007c0c */ /* 0x000fc4000bf05300 */
[----:B--2---:R-:W-:-:S11]  /*0cc0*/  @P1 SHF.L.U32 R0, R110, 0x10, RZ ;  /* 0x000000106e001819 */ /* 0x004fd600000006ff */
        /* <DEDUP_REMOVED lines=14> */
.L_x_27344:
[----:B------:R-:W-:Y:S05]  /*0db0*/  BRX R110 -0xdc0                                        (*"BRANCH_TARGETS .L_x_27345,.L_x_27346,.L_x_27347"*) ;  /* 0xfffffff06e907949 */ /* 0x000fea000383ffff */
.L_x_27347:
[----:B------:R-:W-:Y:S01]  /*0dc0*/  VIADD R109, R108, 0x1 ;  /* 0x000000016c6d7836 */ /* 0x000fe20000000000 */
[----:B------:R-:W-:Y:S01]  /*0dd0*/  MOV R110, R121 ;  /* 0x00000079006e7202 */ /* 0x000fe20000000f00 */
[----:B------:R-:W-:Y:S01]  /*0de0*/  IMAD.MOV.U32 R132, RZ, RZ, R130 ;  /* 0x000000ffff847224 */ /* 0x000fe200078e0082 */
[----:B------:R-:W-:Y:S06]  /*0df0*/  BRA `(.L_x_7238) ;  /* 0x0000000400307947 */ /* 0x000fec0003800000 */
.L_x_27345:
[----:B------:R-:W-:Y:S01]  /*0e00*/  IMAD.MOV.U32 R132, RZ, RZ, R130 ;  /* 0x000000ffff847224 */ /* 0x000fe200078e0082 */
[----:B------:R-:W-:Y:S01]  /*0e10*/  MOV R110, R122 ;  /* 0x0000007a006e7202 */ /* 0x000fe20000000f00 */
[----:B------:R-:W-:Y:S01]  /*0e20*/  IMAD.MOV.U32 R109, RZ, RZ, 0x3 ;  /* 0x00000003ff6d7424 */ /* 0x000fe200078e00ff */
[----:B------:R-:W-:Y:S06]  /*0e30*/  BRA `(.L_x_7238) ;  /* 0x0000000400207947 */ /* 0x000fec0003800000 */
.L_x_27346:
        /* <DEDUP_REMOVED lines=12> */
.L_x_7239:
[----:B------:R-:W-:Y:S01]  /*0f00*/  IMAD.WIDE.U32 R110, R120, -0x326172a9, RZ ;  /* 0xcd9e8d57786e7825 */ /* 0x000fe200078e00ff */
[----:B------:R-:W-:Y:S02]  /*0f10*/  LOP3.LUT R116, R123, R109, R3, 0x96, !PT ;  /* 0x0000006d7b747212 */ /* 0x000fe400078e9603 */
[C---:B------:R-:W-:Y:S01]  /*0f20*/  IADD3 R121, PT, PT, R2.reuse, -0x700cb87f, RZ ;  /* 0x8ff3478102797810 */ /* 0x040fe20007ffe0ff */
        /* <DEDUP_REMOVED lines=57> */
.L_x_7238:
        /* <DEDUP_REMOVED lines=8> */
[----:B------:R-:W-:Y:S01]  /*1340*/  IMAD.MOV.U32 R110, RZ, RZ, 0x2 ;  /* 0x00000002ff6e7424 */ /* 0x000fe200078e00ff */
[----:B------:R-:W-:Y:S01]  /*1350*/  PRMT R104, R104, 0x7632, R104 ;  /* 0x0000763268687816 */ /* 0x000fe20000000068 */
        /* <DEDUP_REMOVED lines=16> */
.L_x_7241:
        /* <DEDUP_REMOVED lines=12> */
.L_x_7242:
        /* <DEDUP_REMOVED lines=61> */
.L_x_7240:
[----:B------:R-:W-:Y:S01]  /*18f0*/  I2FP.F32.U32 R109, R108 ;  /* 0x0000006c006d7245 */ /* 0x000fe20000201000 */
[----:B------:R-:W-:Y:S01]  /*1900*/  IMAD.MOV.U32 R108, RZ, RZ, 0x2 ;  /* 0x00000002ff6c7424 */ /* 0x000fe200078e00ff */
[----:B------:R-:W-:Y:S02]  /*1910*/  SHF.L.U32 R111, R104, 0x10, RZ ;  /* 0x00000010686f7819 */ /* 0x000fe400000006ff */
        /* <DEDUP_REMOVED lines=21> */
.L_x_7244:
        /* <DEDUP_REMOVED lines=12> */
.L_x_7245:
[----:B------:R-:W-:Y:S01]  /*1b30*/  IMAD.WIDE.U32 R110, R120, -0x326172a9, RZ ;  /* 0xcd9e8d57786e7825 */ /* 0x000fe200078e00ff */
[----:B------:R-:W-:Y:S02]  /*1b40*/  LOP3.LUT R116, R123, R109, R3, 0x96, !PT ;  /* 0x0000006d7b747212 */ /* 0x000fe400078e9603 */
[C---:B------:R-:W-:Y:S01]  /*1b50*/  IADD3 R109, PT, PT, R2.reuse, -0x61c88647, RZ ;  /* 0x9e3779b9026d7810 */ /* 0x040fe20007ffe0ff */
        /* <DEDUP_REMOVED lines=57> */
[----:B------:R-:W-:-:S07]  /*1ef0*/  HFMA2 R108, -RZ, RZ, 0, 0 ;  /* 0x00000000ff6c7431 */ /* 0x000fce00000001ff */
.L_x_7243:
        /* <DEDUP_REMOVED lines=23> */
.L_x_7247:
        /* <DEDUP_REMOVED lines=12> */
.L_x_7248:
        /* <DEDUP_REMOVED lines=8> */
[----:B------:R-:W-:Y:S01]  /*21b0*/  IADD3 R115, PT, PT, R3, 0x76cf5d0a, RZ ;  /* 0x76cf5d0a03737810 */ /* 0x000fe20007ffe0ff */
[C---:B------:R-:W-:Y:S01]  /*21c0*/  VIADD R121, R2.reuse, 0x8ff34781 ;  /* 0x8ff3478102797836 */ /* 0x040fe20000000000 */
        /* <DEDUP_REMOVED lines=51> */
.L_x_7246:
[----:B------:R-:W-:Y:S01]  /*2500*/  I2FP.F32.U32 R105, R104 ;  /* 0x0000006800697245 */ /* 0x000fe20000201000 */
[----:B------:R-:W-:Y:S01]  /*2510*/  IMAD.U32 R109, R116, 0x10000, RZ ;  /* 0x00010000746d7824 */ /* 0x000fe200078e00ff */
[----:B------:R-:W-:Y:S01]  /*2520*/  ISETP.NE.AND P3, PT, R110, 0x1, PT ;  /* 0x000000016e00780c */ /* 0x000fe20003f65270 */
[----:B------:R-:W-:Y:S01]  /*2530*/  IMAD.MOV.U32 R108, RZ, RZ, 0x2 ;  /* 0x00000002ff6c7424 */ /* 0x000fe200078e00ff */
[----:B------:R-:W-:Y:S01]  /*2540*/  PRMT R104, R5, 0x7632, R104 ;  /* 0x0000763205687816 */ /* 0x000fe20000000068 */
[----:B------:R-:W-:Y:S01]  /*2550*/  FFMA.FTZ R105, R105, R128, 1.1641532182693481445e-10 ;  /* 0x2f00000069697423 */ /* 0x000fe20000010080 */
[----:B------:R-:W-:Y:S02]  /*2560*/  FMUL.FTZ R109, R109, R0 ;  /* 0x000000006d6d7220 */ /* 0x000fe40000410000 */
[----:B------:R-:W-:Y:S02]  /*2570*/  SHF.L.U32 R135, R104, 0x10, RZ ;  /* 0x0000001068877819 */ /* 0x000fe400000006ff */
        /* <DEDUP_REMOVED lines=15> */
.L_x_7250:
        /* <DEDUP_REMOVED lines=12> */
.L_x_7251:
        /* <DEDUP_REMOVED lines=61> */
.L_x_7249:
        /* <DEDUP_REMOVED lines=23> */
.L_x_7253:
        /* <DEDUP_REMOVED lines=12> */
.L_x_7254:
        /* <DEDUP_REMOVED lines=61> */
.L_x_7252:
[----:B------:R-:W-:Y:S01]  /*3100*/  I2FP.F32.U32 R105, R104 ;  /* 0x0000006800697245 */ /* 0x000fe20000201000 */
[----:B------:R-:W-:Y:S01]  /*3110*/  IMAD.U32 R109, R106, 0x10000, RZ ;  /* 0x000100006a6d7824 */ /* 0x000fe200078e00ff */
[----:B------:R-:W-:Y:S02]  /*3120*/  ISETP.NE.AND P5, PT, R110, 0x1, PT ;  /* 0x000000016e00780c */ /* 0x000fe40003fa5270 */
[----:B------:R-:W-:Y:S01]  /*3130*/  PRMT R104, R6, 0x7632, R104 ;  /* 0x0000763206687816 */ /* 0x000fe20000000068 */
[----:B------:R-:W-:Y:S01]  /*3140*/  FFMA.FTZ R105, R105, R128, 1.1641532182693481445e-10 ;  /* 0x2f00000069697423 */ /* 0x000fe20000010080 */
[----:B------:R-:W-:Y:S01]  /*3150*/  FMUL.FTZ R109, R109, R0 ;  /* 0x000000006d6d7220 */ /* 0x000fe20000410000 */
[----:B------:R-:W-:Y:S02]  /*3160*/  MOV R106, 0x2 ;  /* 0x00000002006a7802 */ /* 0x000fe40000000f00 */
[----:B------:R-:W-:Y:S02]  /*3170*/  IMAD.U32 R139, R104, 0x10000, RZ ;  /* 0x00010000688b7824 */ /* 0x000fe400078e00ff */
        /* <DEDUP_REMOVED lines=15> */
.L_x_7256:
        /* <DEDUP_REMOVED lines=12> */
.L_x_7257:
        /* <DEDUP_REMOVED lines=28> */
[----:B------:R-:W-:Y:S01]  /*34f0*/  IMAD.MOV.U32 R106, RZ, RZ, RZ ;  /* 0x000000ffff6a7224 */ /* 0x000fe200078e00ff */
        /* <DEDUP_REMOVED lines=32> */
.L_x_7255:
        /* <DEDUP_REMOVED lines=23> */
.L_x_7259:
        /* <DEDUP_REMOVED lines=14> */
.L_x_7260:
        /* <DEDUP_REMOVED lines=58> */
[----:B------:R-:W-:Y:S02]  /*3cf0*/  LOP3.LUT R122, R105, R104, R109, 0x96, !PT ;  /* 0x00000068697a7212 */ /* 0x000fe400078e966d */
[----:B------:R-:W-:Y:S01]  /*3d00*/  MOV R104, R132 ;  /* 0x0000008400687202 */ /* 0x000fe20000000f00 */
[----:B------:R-:W-:-:S07]  /*3d10*/  IMAD.MOV.U32 R132, RZ, RZ, R108 ;  /* 0x000000ffff847224 */ /* 0x000fce00078e006c */
.L_x_7258:
[----:B------:R-:W-:Y:S02]  /*3d20*/  I2FP.F32.U32 R105, R104 ;  /* 0x0000006800697245 */ /* 0x000fe40000201000 */
[----:B------:R-:W-:Y:S02]  /*3d30*/  SHF.L.U32 R107, R114, 0x10, RZ ;  /* 0x00000010726b7819 */ /* 0x000fe400000006ff */
[----:B------:R-:W-:Y:S01]  /*3d40*/  PRMT R104, R7, 0x7632, R104 ;  /* 0x0000763207687816 */ /* 0x000fe20000000068 */
[----:B------:R-:W-:Y:S01]  /*3d50*/  FFMA.FTZ R105, R105, R128, 1.1641532182693481445e-10 ;  /* 0x2f00000069697423 */ /* 0x000fe20000010080 */
[----:B------:R-:W-:Y:S01]  /*3d60*/  F2FP.BF16.F32.PACK_AB R110, R139, R137 ;  /* 0x000000898b6e723e */ /* 0x000fe200000010ff */
[----:B------:R-:W-:Y:S01]  /*3d70*/  FMUL.FTZ R107, R107, R0 ;  /* 0x000000006b6b7220 */ /* 0x000fe20000410000 */
[----:B------:R-:W-:Y:S01]  /*3d80*/  F2FP.BF16.F32.PACK_AB R109, R135, R133 ;  /* 0x00000085876d723e */ /* 0x000fe200000010ff */
[----:B------:R-:W-:Y:S01]  /*3d90*/  IMAD.U32 R143, R104, 0x10000, RZ ;  /* 0x00010000688f7824 */ /* 0x000fe200078e00ff */
[----:B------:R-:W-:Y:S01]  /*3da0*/  FSETP.GTU.FTZ.AND P6, PT, R105, UR4, PT ;  /* 0x0000000469007c0b */ /* 0x000fe2000bfdc000 */
[----:B------:R-:W-:Y:S01]  /*3db0*/  FMUL.FTZ R107, R107, UR5 ;  /* 0x000000056b6b7c20 */ /* 0x000fe20008410000 */
[----:B------:R-:W-:-:S04]  /*3dc0*/  F2FP.BF16.F32.PACK_AB R108, R131, R129 ;  /* 0x00000081836c723e */ /* 0x000fc800000010ff */
[----:B------:R-:W-:Y:S02]  /*3dd0*/  FSEL R104, R107, RZ, !P6 ;  /* 0x000000ff6b687208 */ /* 0x000fe40007000000 */
[----:B------:R-:W-:-:S03]  /*3de0*/  PLOP3.LUT P6, PT, P6, PT, PT, 0x8, 0x80 ;  /* 0x000000000080781c */ /* 0x000fc600037ce170 */
[----:B------:R-:W-:-:S05]  /*3df0*/  FFMA.FTZ R143, R104, R35, R143 ;  /* 0x00000023688f7223 */ /* 0x000fca000001008f */
[----:B------:R-:W-:Y:S01]  /*3e00*/  F2FP.BF16.F32.PACK_AB R111, R143, R141 ;  /* 0x0000008d8f6f723e */ /* 0x000fe200000010ff */
[----:B------:R-:W-:Y:S06]  /*3e10*/  BRA `(.L_x_7261) ;  /* 0x0000003000007947 */ /* 0x000fec0003800000 */
.L_x_7237:
        /* <DEDUP_REMOVED lines=15> */
.L_x_7263:
        /* <DEDUP_REMOVED lines=12> */
.L_x_7264:
        /* <DEDUP_REMOVED lines=57> */
[----:B------:R-:W-:Y:S01]  /*4360*/  IMAD.MOV.U32 R110, RZ, RZ, RZ ;  /* 0x000000ffff6e7224 */ /* 0x000fe200078e00ff */
[----:B------:R-:W-:Y:S01]  /*4370*/  LOP3.LUT R122, R109, R108, R133, 0x96, !PT ;  /* 0x0000006c6d7a7212 */ /* 0x000fe200078e9685 */
[----:B------:R-:W-:-:S07]  /*4380*/  IMAD.MOV.U32 R109, RZ, RZ, R130 ;  /* 0x000000ffff6d7224 */ /* 0x000fce00078e0082 */
.L_x_7262:
[----:B------:R-:W-:Y:S01]  /*4390*/  I2FP.F32.U32 R109, R109 ;  /* 0x0000006d006d7245 */ /* 0x000fe20000201000 */
[----:B------:R-:W-:Y:S01]  /*43a0*/  UMOV UR5, UR7 ;  /* 0x0000000700057c82 */ /* 0x000fe20008000000 */
[----:B-----5:R-:W-:Y:S01]  /*43b0*/  SHF.L.U32 R111, R104, 0x10, RZ ;  /* 0x00000010686f7819 */ /* 0x020fe200000006ff */
[----:B------:R-:W-:Y:S01]  /*43c0*/  UMOV UR4, UR6 ;  /* 0x0000000600047c82 */ /* 0x000fe20008000000 */
[----:B------:R-:W-:Y:S01]  /*43d0*/  ISETP.NE.AND P2, PT, R110, 0x1, PT ;  /* 0x000000016e00780c */ /* 0x000fe20003f45270 */
[----:B------:R-:W-:Y:S01]  /*43e0*/  FFMA.FTZ R109, R109, R128, 1.1641532182693481445e-10 ;  /* 0x2f0000006d6d7423 */ /* 0x000fe20000010080 */
[----:B------:R-:W-:Y:S01]  /*43f0*/  PRMT R104, R104, 0x7632, R104 ;  /* 0x0000763268687816 */ /* 0x000fe20000000068 */
[----:B------:R-:W-:Y:S01]  /*4400*/  FMUL.FTZ R111, R111, R0 ;  /* 0x000000006f6f7220 */ /* 0x000fe20000410000 */
[----:B------:R-:W-:Y:S02]  /*4410*/  IMAD.MOV.U32 R114, RZ, RZ, 0x2 ;  /* 0x00000002ff727424 */ /* 0x000fe400078e00ff */
        /* <DEDUP_REMOVED lines=16> */
.L_x_7266:
        /* <DEDUP_REMOVED lines=12> */
.L_x_7267:
        /* <DEDUP_REMOVED lines=59> */
[----:B------:R-:W-:Y:S02]  /*4990*/  IMAD.MOV.U32 R132, RZ, RZ, R114 ;  /* 0x000000ffff847224 */ /* 0x000fe400078e0072 */
[----:B------:R-:W-:-:S07]  /*49a0*/  IMAD.MOV.U32 R114, RZ, RZ, RZ ;  /* 0x000000ffff727224 */ /* 0x000fce00078e00ff */
.L_x_7265:
[----:B------:R-:W-:Y:S01]  /*49b0*/  I2FP.F32.U32 R109, R108 ;  /* 0x0000006c006d7245 */ /* 0x000fe20000201000 */
[----:B------:R-:W-:Y:S01]  /*49c0*/  IMAD.MOV.U32 R108, RZ, RZ, 0x2 ;  /* 0x00000002ff6c7424 */ /* 0x000fe200078e00ff */
[----:B------:R-:W-:Y:S02]  /*49d0*/  SHF.L.U32 R111, R104, 0x10, RZ ;  /* 0x00000010686f7819 */ /* 0x000fe400000006ff */
        /* <DEDUP_REMOVED lines=19> */
.L_x_7269:
        /* <DEDUP_REMOVED lines=12> */
.L_x_7270:
[----:B------:R-:W-:Y:S01]  /*4bd0*/  IMAD.WIDE.U32 R110, R120, -0x326172a9, RZ ;  /* 0xcd9e8d57786e7825 */ /* 0x000fe200078e00ff */
[----:B------:R-:W-:Y:S02]  /*4be0*/  LOP3.LUT R116, R123, R109, R3, 0x96, !PT ;  /* 0x0000006d7b747212 */ /* 0x000fe400078e9603 */
[C---:B------:R-:W-:Y:S01]  /*4bf0*/  IADD3 R121, PT, PT, R2.reuse, -0x700cb87f, RZ ;  /* 0x8ff3478102797810 */ /* 0x040fe20007ffe0ff */
[----:B------:R-:W-:Y:S01]  /*4c00*/  VIADD R109, R2, 0x9e3779b9 ;  /* 0x9e3779b9026d7836 */ /* 0x000fe20000000000 */
[----:B------:R-:W-:Y:S01]  /*4c10*/  LOP3.LUT R114, R119, R111, R2, 0x96, !PT ;  /* 0x0000006f77727212 */ /* 0x000fe200078e9602 */
[----:B------:R-:W-:Y:S01]  /*4c20*/  IMAD.WIDE.U32 R116, R116, -0x326172a9, RZ ;  /* 0xcd9e8d5774747825 */ /* 0x000fe200078e00ff */
[----:B------:R-:W-:Y:S02]  /*4c30*/  IADD3 R111, PT, PT, R3, -0x4498517b, RZ ;  /* 0xbb67ae85036f7810 */ /* 0x000fe40007ffe0ff */
[----:B------:R-:W-:Y:S01]  /*4c40*/  MOV R104, R132 ;  /* 0x0000008400687202 */ /* 0x000fe20000000f00 */
        /* <DEDUP_REMOVED lines=53> */
.L_x_7268:
[----:B------:R-:W-:Y:S01]  /*4fa0*/  I2FP.F32.U32 R109, R104 ;  /* 0x00000068006d7245 */ /* 0x000fe20000201000 */
[----:B------:R-:W-:Y:S01]  /*4fb0*/  IMAD.MOV.U32 R110, RZ, RZ, 0x2 ;  /* 0x00000002ff6e7424 */ /* 0x000fe200078e00ff */
[----:B------:R-:W-:Y:S01]  /*4fc0*/  SHF.L.U32 R111, R105, 0x10, RZ ;  /* 0x00000010696f7819 */ /* 0x000fe200000006ff */
[----:B------:R-:W-:Y:S01]  /*4fd0*/  IMAD.MOV.U32 R104, RZ, RZ, R124 ;  /* 0x000000ffff687224 */ /* 0x000fe200078e007c */
        /* <DEDUP_REMOVED lines=18> */
.L_x_7272:
        /* <DEDUP_REMOVED lines=12> */
.L_x_7273:
        /* <DEDUP_REMOVED lines=61> */
.L_x_7271:
        /* <DEDUP_REMOVED lines=21> */
.L_x_7275:
        /* <DEDUP_REMOVED lines=12> */
.L_x_7276:
        /* <DEDUP_REMOVED lines=61> */
.L_x_7274:
        /* <DEDUP_REMOVED lines=22> */
.L_x_7278:
        /* <DEDUP_REMOVED lines=12> */
.L_x_7279:
        /* <DEDUP_REMOVED lines=61> */
.L_x_7277:
[----:B------:R-:W-:Y:S02]  /*6160*/  I2FP.F32.U32 R105, R104 ;  /* 0x0000006800697245 */ /* 0x000fe40000201000 */
[----:B------:R-:W-:Y:S01]  /*6170*/  SHF.L.U32 R109, R106, 0x10, RZ ;  /* 0x000000106a6d7819 */ /* 0x000fe200000006ff */
[----:B------:R-:W-:Y:S01]  /*6180*/  IMAD.MOV.U32 R106, RZ, RZ, 0x2 ;  /* 0x00000002ff6a7424 */ /* 0x000fe200078e00ff */
        /* <DEDUP_REMOVED lines=18> */
.L_x_7281:
        /* <DEDUP_REMOVED lines=12> */
.L_x_7282:
        /* <DEDUP_REMOVED lines=61> */
.L_x_7280:
        /* <DEDUP_REMOVED lines=22> */
.L_x_7284:
        /* <DEDUP_REMOVED lines=14> */
.L_x_7285:
        /* <DEDUP_REMOVED lines=61> */
.L_x_7283:
[----:B------:R-:W-:Y:S02]  /*6d50*/  I2FP.F32.U32 R105, R104 ;  /* 0x0000006800697245 */ /* 0x000fe40000201000 */
[----:B------:R-:W-:Y:S02]  /*6d60*/  SHF.L.U32 R107, R114, 0x10, RZ ;  /* 0x00000010726b7819 */ /* 0x000fe400000006ff */
[----:B------:R-:W-:Y:S01]  /*6d70*/  F2FP.BF16.F32.PACK_AB R110, R139, R137 ;  /* 0x000000898b6e723e */ /* 0x000fe200000010ff */
[----:B------:R-:W-:Y:S01]  /*6d80*/  FFMA.FTZ R105, R105, R128, 1.1641532182693481445e-10 ;  /* 0x2f00000069697423 */ /* 0x000fe20000010080 */
[----:B------:R-:W-:Y:S01]  /*6d90*/  F2FP.BF16.F32.PACK_AB R109, R135, R133 ;  /* 0x00000085876d723e */ /* 0x000fe200000010ff */
[----:B------:R-:W-:Y:S01]  /*6da0*/  FMUL.FTZ R107, R107, R0 ;  /* 0x000000006b6b7220 */ /* 0x000fe20000410000 */
[----:B------:R-:W-:Y:S02]  /*6db0*/  F2FP.BF16.F32.PACK_AB R108, R131, R129 ;  /* 0x00000081836c723e */ /* 0x000fe400000010ff */
[----:B------:R-:W-:Y:S01]  /*6dc0*/  FSETP.GTU.FTZ.AND P6, PT, R105, UR4, PT ;  /* 0x0000000469007c0b */ /* 0x000fe2000bfdc000 */
[----:B------:R-:W-:-:S05]  /*6dd0*/  FMUL.FTZ R107, R107, UR5 ;  /* 0x000000056b6b7c20 */ /* 0x000fca0008410000 */
[----:B------:R-:W-:Y:S02]  /*6de0*/  FSEL R104, R107, RZ, !P6 ;  /* 0x000000ff6b687208 */ /* 0x000fe40007000000 */
[----:B------:R-:W-:-:S03]  /*6df0*/  PLOP3.LUT P6, PT, P6, PT, PT, 0x8, 0x80 ;  /* 0x000000000080781c */ /* 0x000fc600037ce170 */
[----:B------:R-:W-:-:S05]  /*6e00*/  FMUL.FTZ R143, R104, R35 ;  /* 0x00000023688f7220 */ /* 0x000fca0000410000 */
[----:B------:R-:W-:-:S07]  /*6e10*/  F2FP.BF16.F32.PACK_AB R111, R143, R141 ;  /* 0x0000008d8f6f723e */ /* 0x000fce00000010ff */
.L_x_7261:
[----:B------:R-:W0:Y:S01]  /*6e20*/  LDC.64 R116, c[0x0][0x3a8] ;  /* 0x0000ea00ff747b82 */ /* 0x000e220000000a00 */
[----:B------:R-:W-:Y:S01]  /*6e30*/  SEL R107, RZ, 0x1000000, !P6 ;  /* 0x01000000ff6b7807 */ /* 0x000fe20007000000 */
[----:B------:R-:W-:Y:S01]  /*6e40*/  VIADD R145, R127, 0x100 ;  /* 0x000001007f917836 */ /* 0x000fe20000000000 */
        /* <DEDUP_REMOVED lines=10> */
[----:B------:R-:W-:Y:S02]  /*6ef0*/  SEL R152, RZ, 0x1, !P3 ;  /* 0x00000001ff987807 */ /* 0x000fe40005800000 */
[----:B------:R-:W-:Y:S02]  /*6f00*/  LOP3.LUT R104, R104, R106, R105, 0xfe, !PT ;  /* 0x0000006a68687212 */ /* 0x000fe400078efe69 */
[----:B------:R-:W-:Y:S01]  /*6f10*/  SEL R105, RZ, 0x1, !P6 ;  /* 0x00000001ff697807 */ /* 0x000fe20007000000 */
[----:B0-----:R-:W-:Y:S01]  /*6f20*/  IMAD.WIDE.U32 R146, R127, 0x10, R116 ;  /* 0x000000107f927825 */ /* 0x001fe200078e0074 */
[----:B------:R-:W-:-:S02]  /*6f30*/  LOP3.LUT R153, R153, R152, RZ, 0xfc, !PT ;  /* 0x0000009899997212 */ /* 0x000fc400078efcff */
[----:B------:R-:W-:Y:S01]  /*6f40*/  LOP3.LUT R152, R104, R105, RZ, 0xfc, !PT ;  /* 0x0000006968987212 */ /* 0x000fe200078efcff */
[----:B------:R-:W-:Y:S01]  /*6f50*/  IMAD.WIDE.U32 R104, R145, 0x10, R112 ;  /* 0x0000001091687825 */ /* 0x000fe200078e0070 */
[----:B------:R0:W-:Y:S03]  /*6f60*/  STG.E.128 desc[UR8][R146.64], R108 ;  /* 0x0000006c92007986 */ /* 0x0001e6000c101d08 */
[----:B-1----:R-:W-:-:S05]  /*6f70*/  IMAD.WIDE.U32 R148, R127, 0x8, R114 ;  /* 0x000000087f947825 */ /* 0x002fca00078e0072 */
[----:B------:R0:W-:Y:S01]  /*6f80*/  STG.E.64 desc[UR8][R148.64], R152 ;  /* 0x0000009894007986 */ /* 0x0001e2000c101b08 */
[----:B--2---:R-:W-:-:S03]  /*6f90*/  @P0 IMAD.WIDE.U32 R150, R145, 0x10, R150 ;  /* 0x0000001091960825 */ /* 0x004fc600078e0096 */
[----:B------:R-:W5:Y:S04]  /*6fa0*/  LDG.E.128 R104, desc[UR8][R104.64] ;  /* 0x0000000868687981 */ /* 0x000f68000c1e1d00 */
[----:B------:R0:W5:Y:S01]  /*6fb0*/  @P0 LDG.E.128 R4, desc[UR8][R150.64] ;  /* 0x0000000896040981 */ /* 0x000162000c1e1d00 */
        /* <DEDUP_REMOVED lines=16> */
.L_x_7288:
        /* <DEDUP_REMOVED lines=12> */
.L_x_7289:
        /* <DEDUP_REMOVED lines=61> */
.L_x_7287:
[----:B------:R-:W-:Y:S01]  /*7550*/  I2FP.F32.U32 R109, R108 ;  /* 0x0000006c006d7245 */ /* 0x000fe20000201000 */
[----:B-----5:R-:W-:Y:S01]  /*7560*/  IMAD.U32 R111, R104, 0x10000, RZ ;  /* 0x00010000686f7824 */ /* 0x020fe200078e00ff */
        /* <DEDUP_REMOVED lines=22> */
.L_x_7291:
        /* <DEDUP_REMOVED lines=12> */
.L_x_7292:
        /* <DEDUP_REMOVED lines=61> */
.L_x_7290:
        /* <DEDUP_REMOVED lines=24> */
.L_x_7294:
        /* <DEDUP_REMOVED lines=12> */
.L_x_7295:
        /* <DEDUP_REMOVED lines=59> */
[----:B------:R-:W-:Y:S02]  /*8150*/  IMAD.MOV.U32 R130, RZ, RZ, R150 ;  /* 0x000000ffff827224 */ /* 0x000fe400078e0096 */
[----:B------:R-:W-:-:S07]  /*8160*/  IMAD.MOV.U32 R108, RZ, RZ, RZ ;  /* 0x000000ffff6c7224 */ /* 0x000fce00078e00ff */
.L_x_7293:
        /* <DEDUP_REMOVED lines=23> */
.L_x_7297:
        /* <DEDUP_REMOVED lines=12> */
.L_x_7298:
[----:B------:R-:W-:Y:S01]  /*83a0*/  IMAD.WIDE.U32 R108, R120, -0x326172a9, RZ ;  /* 0xcd9e8d57786c7825 */ /* 0x000fe200078e00ff */
[----:B------:R-:W-:Y:S02]  /*83b0*/  LOP3.LUT R152, R123, R105, R3, 0x96, !PT ;  /* 0x000000697b987212 */ /* 0x000fe400078e9603 */
[----:B------:R-:W-:Y:S01]  /*83c0*/  IADD3 R105, PT, PT, R2, -0x61c88647, RZ ;  /* 0x9e3779b902697810 */ /* 0x000fe20007ffe0ff */
        /* <DEDUP_REMOVED lines=15> */
[----:B------:R-:W-:-:S03]  /*84c0*/  IADD3 R121, PT, PT, R3, -0x126145ec, RZ ;  /* 0xed9eba1403797810 */ /* 0x000fc60007ffe0ff */
        /* <DEDUP_REMOVED lines=42> */
.L_x_7296:
        /* <DEDUP_REMOVED lines=23> */
.L_x_7300:
        /* <DEDUP_REMOVED lines=12> */
.L_x_7301:
        /* <DEDUP_REMOVED lines=59> */
[----:B------:R-:W-:Y:S01]  /*8d50*/  LOP3.LUT R121, R121, R108, R155, 0x96, !PT ;  /* 0x0000006c79797212 */ /* 0x000fe200078e969b */
[----:B------:R-:W-:-:S07]  /*8d60*/  IMAD.MOV.U32 R108, RZ, RZ, RZ ;  /* 0x000000ffff6c7224 */ /* 0x000fce00078e00ff */
.L_x_7299:
        /* <DEDUP_REMOVED lines=23> */
.L_x_7303:
        /* <DEDUP_REMOVED lines=12> */
.L_x_7304:
        /* <DEDUP_REMOVED lines=60> */
[----:B------:R-:W-:-:S07]  /*9360*/  IMAD.MOV.U32 R110, RZ, RZ, RZ ;  /* 0x000000ffff6e7224 */ /* 0x000fce00078e00ff */
.L_x_7302:
[----:B------:R-:W-:Y:S02]  /*9370*/  I2FP.F32.U32 R105, R104 ;  /* 0x0000006800697245 */ /* 0x000fe40000201000 */
        /* <DEDUP_REMOVED lines=22> */
.L_x_7306:
        /* <DEDUP_REMOVED lines=12> */
.L_x_7307:
[----:B------:R-:W-:Y:S01]  /*95a0*/  IMAD.WIDE.U32 R108, R120, -0x326172a9, RZ ;  /* 0xcd9e8d57786c7825 */ /* 0x000fe200078e00ff */
[----:B------:R-:W-:-:S03]  /*95b0*/  LOP3.LUT R154, R123, R105, R3, 0x96, !PT ;  /* 0x000000697b9a7212 */ /* 0x000fc600078e9603 */
[----:B------:R-:W-:Y:S01]  /*95c0*/  HFMA2 R106, -RZ, RZ, 0, 0 ;  /* 0x00000000ff6a7431 */ /* 0x000fe200000001ff */
        /* <DEDUP_REMOVED lines=56> */
[----:B------:R-:W-:Y:S01]  /*9950*/  IMAD.MOV.U32 R130, RZ, RZ, R110 ;  /* 0x000000ffff827224 */ /* 0x000fe200078e006e */
[----:B------:R-:W-:-:S07]  /*9960*/  LOP3.LUT R121, R121, R108, R155, 0x96, !PT ;  /* 0x0000006c79797212 */ /* 0x000fce00078e969b */
.L_x_7305:
        /* <DEDUP_REMOVED lines=23> */
.L_x_7309:
        /* <DEDUP_REMOVED lines=14> */
.L_x_7310:
        /* <DEDUP_REMOVED lines=61> */
.L_x_7308:
[----:B------:R-:W-:Y:S01]  /*9f90*/  I2FP.F32.U32 R105, R104 ;  /* 0x0000006800697245 */ /* 0x000fe20000201000 */
[----:B------:R-:W-:Y:S01]  /*9fa0*/  IMAD.U32 R107, R138, 0x10000, RZ ;  /* 0x000100008a6b7824 */ /* 0x000fe200078e00ff */
[----:B------:R-:W-:Y:S02]  /*9fb0*/  PRMT R104, R7, 0x7632, R104 ;  /* 0x0000763207687816 */ /* 0x000fe40000000068 */
[----:B------:R-:W-:Y:S01]  /*9fc0*/  F2FP.BF16.F32.PACK_AB R106, R161, R159 ;  /* 0x0000009fa16a723e */ /* 0x000fe200000010ff */
        /* <DEDUP_REMOVED lines=9> */
[----:B------:R-:W-:-:S04]  /*a060*/  F2FP.BF16.F32.PACK_AB R104, R149, R147 ;  /* 0x000000939568723e */ /* 0x000fc800000010ff */
[----:B------:R-:W-:Y:S01]  /*a070*/  F2FP.BF16.F32.PACK_AB R107, R157, R155 ;  /* 0x0000009b9d6b723e */ /* 0x000fe200000010ff */
[----:B------:R-:W-:Y:S06]  /*a080*/  BRA `(.L_x_7311) ;  /* 0x0000002c00fc7947 */ /* 0x000fec0003800000 */
.L_x_7286:
        /* <DEDUP_REMOVED lines=15> */
.L_x_7313:
        /* <DEDUP_REMOVED lines=12> */
.L_x_7314:
        /* <DEDUP_REMOVED lines=61> */
.L_x_7312:
[----:B------:R-:W-:Y:S01]  /*a610*/  I2FP.F32.U32 R109, R108 ;  /* 0x0000006c006d7245 */ /* 0x000fe20000201000 */
[----:B------:R-:W-:Y:S01]  /*a620*/  IMAD.MOV.U32 R138, RZ, RZ, 0x2 ;  /* 0x00000002ff8a7424 */ /* 0x000fe200078e00ff */
[----:B-----5:R-:W-:Y:S01]  /*a630*/  SHF.L.U32 R111, R104, 0x10, RZ ;  /* 0x00000010686f7819 */ /* 0x020fe200000006ff */
        /* <DEDUP_REMOVED lines=20> */
.L_x_7316:
        /* <DEDUP_REMOVED lines=12> */
.L_x_7317:
        /* <DEDUP_REMOVED lines=59> */
[----:B------:R-:W-:Y:S01]  /*abf0*/  MOV R108, R130 ;  /* 0x00000082006c7202 */ /* 0x000fe20000000f00 */
[----:B------:R-:W-:-:S07]  /*ac00*/  IMAD.MOV.U32 R130, RZ, RZ, R148 ;  /* 0x000000ffff827224 */ /* 0x000fce00078e0094 */
.L_x_7315:
[----:B------:R-:W-:Y:S01]  /*ac10*/  I2FP.F32.U32 R109, R108 ;  /* 0x0000006c006d7245 */ /* 0x000fe20000201000 */
[----:B------:R-:W-:Y:S01]  /*ac20*/  IMAD.U32 R111, R104, 0x10000, RZ ;  /* 0x00010000686f7824 */ /* 0x000fe200078e00ff */
[----:B------:R-:W-:Y:S02]  /*ac30*/  ISETP.NE.AND P2, PT, R138, 0x1, PT ;  /* 0x000000018a00780c */ /* 0x000fe40003f45270 */
        /* <DEDUP_REMOVED lines=19> */
.L_x_7319:
        /* <DEDUP_REMOVED lines=12> */
.L_x_7320:
[----:B------:R-:W-:Y:S01]  /*ae30*/  IMAD.WIDE.U32 R110, R120, -0x326172a9, RZ ;  /* 0xcd9e8d57786e7825 */ /* 0x000fe200078e00ff */
[----:B------:R-:W-:Y:S02]  /*ae40*/  LOP3.LUT R152, R123, R109, R3, 0x96, !PT ;  /* 0x0000006d7b987212 */ /* 0x000fe400078e9603 */
[C---:B------:R-:W-:Y:S01]  /*ae50*/  IADD3 R121, PT, PT, R2.reuse, 0x3c6ef372, RZ ;  /* 0x3c6ef37202797810 */ /* 0x040fe20007ffe0ff */
[----:B------:R-:W-:Y:S01]  /*ae60*/  VIADD R109, R2, 0x9e3779b9 ;  /* 0x9e3779b9026d7836 */ /* 0x000fe20000000000 */
[----:B------:R-:W-:Y:S01]  /*ae70*/  LOP3.LUT R150, R119, R111, R2, 0x96, !PT ;  /* 0x0000006f77967212 */ /* 0x000fe200078e9602 */
[----:B------:R-:W-:Y:S01]  /*ae80*/  IMAD.WIDE.U32 R152, R152, -0x326172a9, RZ ;  /* 0xcd9e8d5798987825 */ /* 0x000fe200078e00ff */
[----:B------:R-:W-:Y:S02]  /*ae90*/  IADD3 R111, PT, PT, R3, -0x4498517b, RZ ;  /* 0xbb67ae85036f7810 */ /* 0x000fe40007ffe0ff */
[----:B------:R-:W-:Y:S01]  /*aea0*/  MOV R104, R130 ;  /* 0x0000008200687202 */ /* 0x000fe20000000f00 */
        /* <DEDUP_REMOVED lines=51> */
[----:B------:R-:W-:Y:S02]  /*b1e0*/  HFMA2 R108, -RZ, RZ, 0, 0 ;  /* 0x00000000ff6c7431 */ /* 0x000fe400000001ff */
[----:B------:R-:W-:-:S07]  /*b1f0*/  IMAD.MOV.U32 R130, RZ, RZ, R150 ;  /* 0x000000ffff827224 */ /* 0x000fce00078e0096 */
.L_x_7318:
[----:B------:R-:W-:Y:S01]  /*b200*/  I2FP.F32.U32 R109, R104 ;  /* 0x00000068006d7245 */ /* 0x000fe20000201000 */
[C---:B------:R-:W-:Y:S01]  /*b210*/  IMAD.U32 R111, R105.reuse, 0x10000, RZ ;  /* 0x00010000696f7824 */ /* 0x040fe200078e00ff */
[----:B------:R-:W-:Y:S01]  /*b220*/  ISETP.NE.AND P2, PT, R108, 0x1, PT ;  /* 0x000000016c00780c */ /* 0x000fe20003f45270 */
[----:B------:R-:W-:Y:S01]  /*b230*/  IMAD.MOV.U32 R104, RZ, RZ, R124 ;  /* 0x000000ffff687224 */ /* 0x000fe200078e007c */
        /* <DEDUP_REMOVED lines=18> */
.L_x_7322:
        /* <DEDUP_REMOVED lines=12> */
.L_x_7323:
        /* <DEDUP_REMOVED lines=56> */
[----:B------:R-:W-:Y:S01]  /*b7a0*/  IMAD.MOV.U32 R124, RZ, RZ, R152 ;  /* 0x000000ffff7c7224 */ /* 0x000fe200078e0098 */
[----:B------:R-:W-:Y:S01]  /*b7b0*/  MOV R104, R130 ;  /* 0x0000008200687202 */ /* 0x000fe20000000f00 */
[----:B------:R-:W-:Y:S02]  /*b7c0*/  IMAD.MOV.U32 R130, RZ, RZ, R110 ;  /* 0x000000ffff827224 */ /* 0x000fe400078e006e */
[----:B------:R-:W-:Y:S01]  /*b7d0*/  HFMA2 R110, -RZ, RZ, 0, 0 ;  /* 0x00000000ff6e7431 */ /* 0x000fe200000001ff */
[----:B------:R-:W-:-:S07]  /*b7e0*/  LOP3.LUT R121, R121, R108, R153, 0x96, !PT ;  /* 0x0000006c79797212 */ /* 0x000fce00078e9699 */
.L_x_7321:
        /* <DEDUP_REMOVED lines=21> */
.L_x_7325:
        /* <DEDUP_REMOVED lines=12> */
.L_x_7326:
        /* <DEDUP_REMOVED lines=58> */
[----:B------:R-:W-:Y:S01]  /*bda0*/  IMAD.MOV.U32 R124, RZ, RZ, R154 ;  /* 0x000000ffff7c7224 */ /* 0x000fe200078e009a */
[----:B------:R-:W-:Y:S01]  /*bdb0*/  MOV R104, R130 ;  /* 0x0000008200687202 */ /* 0x000fe20000000f00 */
[----:B------:R-:W-:-:S07]  /*bdc0*/  IMAD.MOV.U32 R130, RZ, RZ, R110 ;  /* 0x000000ffff827224 */ /* 0x000fce00078e006e */
.L_x_7324:
[----:B------:R-:W-:Y:S01]  /*bdd0*/  I2FP.F32.U32 R105, R104 ;  /* 0x0000006800697245 */ /* 0x000fe20000201000 */
[----:B------:R-:W-:Y:S01]  /*bde0*/  IMAD.U32 R109, R106, 0x10000, RZ ;  /* 0x000100006a6d7824 */ /* 0x000fe200078e00ff */
        /* <DEDUP_REMOVED lines=20> */
.L_x_7328:
        /* <DEDUP_REMOVED lines=12> */
.L_x_7329:
        /* <DEDUP_REMOVED lines=61> */
.L_x_7327:
        /* <DEDUP_REMOVED lines=21> */
.L_x_7331:
        /* <DEDUP_REMOVED lines=12> */
.L_x_7332:
        /* <DEDUP_REMOVED lines=61> */
.L_x_7330:
        /* <DEDUP_REMOVED lines=22> */
.L_x_7334:
        /* <DEDUP_REMOVED lines=14> */
.L_x_7335:
        /* <DEDUP_REMOVED lines=61> */
.L_x_7333:
[----:B------:R-:W-:Y:S01]  /*cfb0*/  I2FP.F32.U32 R105, R104 ;  /* 0x0000006800697245 */ /* 0x000fe20000201000 */
[----:B------:R-:W-:Y:S01]  /*cfc0*/  IMAD.U32 R107, R138, 0x10000, RZ ;  /* 0x000100008a6b7824 */ /* 0x000fe200078e00ff */
[----:B------:R-:W-:-:S03]  /*cfd0*/  F2FP.BF16.F32.PACK_AB R106, R161, R159 ;  /* 0x0000009fa16a723e */ /* 0x000fc600000010ff */
        /* <DEDUP_REMOVED lines=10> */
.L_x_7311:
        /* <DEDUP_REMOVED lines=40> */
.L_x_7338:
        /* <DEDUP_REMOVED lines=12> */
.L_x_7339:
[----:B------:R-:W-:Y:S01]  /*d3c0*/  IMAD.WIDE.U32 R106, R120, -0x326172a9, RZ ;  /* 0xcd9e8d57786a7825 */ /* 0x000fe200078e00ff */
[----:B------:R-:W-:Y:S02]  /*d3d0*/  LOP3.LUT R166, R123, R105, R3, 0x96, !PT ;  /* 0x000000697ba67212 */ /* 0x000fe400078e9603 */
[C---:B------:R-:W-:Y:S01]  /*d3e0*/  IADD3 R121, PT, PT, R2.reuse, 0x3c6ef372, RZ ;  /* 0x3c6ef37202797810 */ /* 0x040fe20007ffe0ff */
[----:B------:R-:W-:Y:S01]  /*d3f0*/  VIADD R105, R2, 0x9e3779b9 ;  /* 0x9e3779b902697836 */ /* 0x000fe20000000000 */
[----:B------:R-:W-:Y:S01]  /*d400*/  LOP3.LUT R164, R119, R107, R2, 0x96, !PT ;  /* 0x0000006b77a47212 */ /* 0x000fe200078e9602 */
        /* <DEDUP_REMOVED lines=53> */
[----:B------:R-:W-:Y:S01]  /*d760*/  LOP3.LUT R122, R107, R104, R165, 0x96, !PT ;  /* 0x000000686b7a7212 */ /* 0x000fe200078e96a5 */
[----:B------:R-:W-:Y:S01]  /*d770*/  IMAD.MOV.U32 R104, RZ, RZ, R130 ;  /* 0x000000ffff687224 */ /* 0x000fe200078e0082 */
[----:B------:R-:W-:-:S07]  /*d780*/  MOV R132, R164 ;  /* 0x000000a400847202 */ /* 0x000fce0000000f00 */
.L_x_7337:
        /* <DEDUP_REMOVED lines=24> */
.L_x_7341:
        /* <DEDUP_REMOVED lines=12> */
.L_x_7342:
        /* <DEDUP_REMOVED lines=61> */
.L_x_7340:
[----:B------:R-:W-:Y:S01]  /*dda0*/  I2FP.F32.U32 R105, R104 ;  /* 0x0000006800697245 */ /* 0x000fe20000201000 */
[----:B------:R-:W-:Y:S01]  /*ddb0*/  HFMA2 R106, -RZ, RZ, 0, 1.1920928955078125e-07 ;  /* 0x00000002ff6a7431 */ /* 0x000fe200000001ff */
        /* <DEDUP_REMOVED lines=22> */
.L_x_7344:
        /* <DEDUP_REMOVED lines=12> */
.L_x_7345:
        /* <DEDUP_REMOVED lines=61> */
.L_x_7343:
[----:B------:R-:W-:Y:S01]  /*e3b0*/  I2FP.F32.U32 R105, R104 ;  /* 0x0000006800697245 */ /* 0x000fe20000201000 */
[----:B------:R-:W-:Y:S01]  /*e3c0*/  IMAD.U32 R107, R109, 0x10000, RZ ;  /* 0x000100006d6b7824 */ /* 0x000fe200078e00ff */
[----:B------:R-:W-:Y:S02]  /*e3d0*/  ISETP.NE.AND P2, PT, R106, 0x1, PT ;  /* 0x000000016a00780c */ /* 0x000fe40003f45270 */
        /* <DEDUP_REMOVED lines=20> */
.L_x_7347:
        /* <DEDUP_REMOVED lines=12> */
.L_x_7348:
        /* <DEDUP_REMOVED lines=59> */
[----:B------:R-:W-:Y:S01]  /*e990*/  MOV R132, R170 ;  /* 0x000000aa00847202 */ /* 0x000fe20000000f00 */
[----:B------:R-:W-:-:S07]  /*e9a0*/  IMAD.MOV.U32 R107, RZ, RZ, RZ ;  /* 0x000000ffff6b7224 */ /* 0x000fce00078e00ff */
.L_x_7346:
        /* <DEDUP_REMOVED lines=23> */
.L_x_7350:
        /* <DEDUP_REMOVED lines=12> */
.L_x_7351:
        /* <DEDUP_REMOVED lines=61> */
.L_x_7349:
        /* <DEDUP_REMOVED lines=23> */
.L_x_7353:
        /* <DEDUP_REMOVED lines=12> */
.L_x_7354:
[----:B------:R-:W-:Y:S01]  /*f1e0*/  IMAD.WIDE.U32 R106, R120, -0x326172a9, RZ ;  /* 0xcd9e8d57786a7825 */ /* 0x000fe200078e00ff */
[----:B------:R-:W-:Y:S02]  /*f1f0*/  LOP3.LUT R176, R123, R105, R3, 0x96, !PT ;  /* 0x000000697bb07212 */ /* 0x000fe400078e9603 */
[C---:B------:R-:W-:Y:S01]  /*f200*/  IADD3 R105, PT, PT, R2.reuse, -0x61c88647, RZ ;  /* 0x9e3779b902697810 */ /* 0x040fe20007ffe0ff */
[----:B------:R-:W-:Y:S01]  /*f210*/  VIADD R109, R2, 0x3c6ef372 ;  /* 0x3c6ef372026d7836 */ /* 0x000fe20000000000 */
[----:B------:R-:W-:Y:S01]  /*f220*/  LOP3.LUT R174, R119, R107, R2, 0x96, !PT ;  /* 0x0000006b77ae7212 */ /* 0x000fe200078e9602 */
[C---:B------:R-:W-:Y:S01]  /*f230*/  VIADD R107, R3.reuse, 0xbb67ae85 ;  /* 0xbb67ae85036b7836 */ /* 0x040fe20000000000 */
[----:B------:R-:W-:Y:S01]  /*f240*/  IADD3 R121, PT, PT, R3, 0x76cf5d0a, RZ ;  /* 0x76cf5d0a03797810 */ /* 0x000fe20007ffe0ff */
[----:B------:R-:W-:-:S04]  /*f250*/  IMAD.WIDE.U32 R176, R176, -0x326172a9, RZ ;  /* 0xcd9e8d57b0b07825 */ /* 0x000fc800078e00ff */
[----:B------:R-:W-:Y:S01]  /*f260*/  IMAD.WIDE.U32 R174, R174, -0x2daee0ad, RZ ;  /* 0xd2511f53aeae7825 */ /* 0x000fe200078e00ff */
[----:B------:R-:W-:-:S04]  /*f270*/  LOP3.LUT R105, R105, R106, R177, 0x96, !PT ;  /* 0x0000006a69697212 */ /* 0x000fc800078e96b1 */
[----:B------:R-:W-:Y:S01]  /*f280*/  LOP3.LUT R107, R107, R104, R175, 0x96, !PT ;  /* 0x000000686b6b7212 */ /* 0x000fe200078e96af */
[----:B------:R-:W-:-:S04]  /*f290*/  IMAD.WIDE.U32 R104, R105, -0x2daee0ad, RZ ;  /* 0xd2511f5369687825 */ /* 0x000fc800078e00ff */
[----:B------:R-:W-:Y:S01]  /*f2a0*/  IMAD.WIDE.U32 R106, R107, -0x326172a9, RZ ;  /* 0xcd9e8d576b6a7825 */ /* 0x000fe200078e00ff */
[----:B------:R-:W-:Y:S02]  /*f2b0*/  LOP3.LUT R121, R121, R174, R105, 0x96, !PT ;  /* 0x000000ae79797212 */ /* 0x000fe400078e9669 */
[----:B------:R-:W-:Y:S02]  /*f2c0*/  IADD3 R105, PT, PT, R2, -0x255992d5, RZ ;  /* 0xdaa66d2b02697810 */ /* 0x000fe40007ffe0ff */
[----:B------:R-:W-:Y:S01]  /*f2d0*/  LOP3.LUT R109, R109, R176, R107, 0x96, !PT ;  /* 0x000000b06d6d7212 */ /* 0x000fe200078e966b */
[----:B------:R-:W-:Y:S02]  /*f2e0*/  VIADD R107, R3, 0x32370b8f ;  /* 0x32370b8f036b7836 */ /* 0x000fe40000000000 */
        /* <DEDUP_REMOVED lines=9> */
[----:B------:R-:W-:Y:S02]  /*f380*/  IADD3 R105, PT, PT, R2, 0x1715609d, RZ ;  /* 0x1715609d02697810 */ /* 0x000fe40007ffe0ff */
        /* <DEDUP_REMOVED lines=34> */
.L_x_7352:
        /* <DEDUP_REMOVED lines=23> */
.L_x_7356:
        /* <DEDUP_REMOVED lines=12> */
.L_x_7357:
        /* <DEDUP_REMOVED lines=61> */
.L_x_7355:
        /* <DEDUP_REMOVED lines=23> */
.L_x_7359:
        /* <DEDUP_REMOVED lines=14> */
.L_x_7360:
[----:B------:R-:W-:Y:S01]  /*fe00*/  IMAD.WIDE.U32 R106, R120, -0x326172a9, RZ ;  /* 0xcd9e8d57786a7825 */ /* 0x000fe200078e00ff */
[----:B------:R-:W-:Y:S02]  /*fe10*/  LOP3.LUT R178, R123, R105, R3, 0x96, !PT ;  /* 0x000000697bb27212 */ /* 0x000fe400078e9603 */
[----:B------:R-:W-:Y:S01]  /*fe20*/  IADD3 R105, PT, PT, R2, -0x61c88647, RZ ;  /* 0x9e3779b902697810 */ /* 0x000fe20007ffe0ff */
[----:B------:R-:W-:Y:S01]  /*fe30*/  IMAD.MOV.U32 R138, RZ, RZ, RZ ;  /* 0x000000ffff8a7224 */ /* 0x000fe200078e00ff */
[----:B------:R-:W-:Y:S01]  /*fe40*/  LOP3.LUT R110, R119, R107, R2, 0x96, !PT ;  /* 0x0000006b776e7212 */ /* 0x000fe200078e9602 */
[C---:B------:R-:W-:Y:S01]  /*fe50*/  VIADD R107, R3.reuse, 0xbb67ae85 ;  /* 0xbb67ae85036b7836 */ /* 0x040fe20000000000 */
[----:B------:R-:W-:Y:S01]  /*fe60*/  IADD3 R121, PT, PT, R3, 0x76cf5d0a, RZ ;  /* 0x76cf5d0a03797810 */ /* 0x000fe20007ffe0ff */
[----:B------:R-:W-:-:S04]  /*fe70*/  IMAD.WIDE.U32 R178, R178, -0x326172a9, RZ ;  /* 0xcd9e8d57b2b27825 */ /* 0x000fc800078e00ff */
[----:B------:R-:W-:Y:S01]  /*fe80*/  IMAD.WIDE.U32 R110, R110, -0x2daee0ad, RZ ;  /* 0xd2511f536e6e7825 */ /* 0x000fe200078e00ff */
[----:B------:R-:W-:-:S04]  /*fe90*/  LOP3.LUT R105, R105, R106, R179, 0x96, !PT ;  /* 0x0000006a69697212 */ /* 0x000fc800078e96b3 */
        /* <DEDUP_REMOVED lines=47> */
[----:B------:R-:W-:Y:S02]  /*10190*/  MOV R124, R178 ;  /* 0x000000b2007c7202 */ /* 0x000fe40000000f00 */
[----:B------:R-:W-:Y:S01]  /*101a0*/  LOP3.LUT R122, R105, R104, R111, 0x96, !PT ;  /* 0x00000068697a7212 */ /* 0x000fe200078e966f */
[----:B------:R-:W-:Y:S01]  /*101b0*/  IMAD.MOV.U32 R104, RZ, RZ, R132 ;  /* 0x000000ffff687224 */ /* 0x000fe200078e0084 */
[----:B------:R-:W-:-:S07]  /*101c0*/  MOV R132, R110 ;  /* 0x0000006e00847202 */ /* 0x000fce0000000f00 */
.L_x_7358:
[----:B------:R-:W-:Y:S02]  /*101d0*/  I2FP.F32.U32 R105, R104 ;  /* 0x0000006800697245 */ /* 0x000fe40000201000 */
[----:B------:R-:W-:Y:S02]  /*101e0*/  SHF.L.U32 R109, R109, 0x10, RZ ;  /* 0x000000106d6d7819 */ /* 0x000fe400000006ff */
[----:B------:R-:W-:Y:S01]  /*101f0*/  PRMT R104, R7, 0x7632, R104 ;  /* 0x0000763207687816 */ /* 0x000fe20000000068 */
[----:B------:R-:W-:Y:S01]  /*10200*/  FFMA.FTZ R105, R105, R128, 1.1641532182693481445e-10 ;  /* 0x2f00000069697423 */ /* 0x000fe20000010080 */
[----:B------:R-:W-:Y:S01]  /*10210*/  F2FP.BF16.F32.PACK_AB R106, R175, R173 ;  /* 0x000000adaf6a723e */ /* 0x000fe200000010ff */
        /* <DEDUP_REMOVED lines=8> */
[----:B------:R-:W-:-:S04]  /*102a0*/  F2FP.BF16.F32.PACK_AB R104, R167, R165 ;  /* 0x000000a5a768723e */ /* 0x000fc800000010ff */
[----:B------:R-:W-:Y:S01]  /*102b0*/  F2FP.BF16.F32.PACK_AB R107, R179, R177 ;  /* 0x000000b1b36b723e */ /* 0x000fe200000010ff */
[----:B------:R-:W-:Y:S06]  /*102c0*/  BRA `(.L_x_7361) ;  /* 0x0000002c00fc7947 */ /* 0x000fec0003800000 */
.L_x_7336:
[----:B------:R-:W-:Y:S01]  /*102d0*/  ISETP.NE.AND P1, PT, R140, 0x1, PT ;  /* 0x000000018c00780c */ /* 0x000fe20003f25270 */
[----:B-1----:R-:W-:Y:S02]  /*102e0*/  HFMA2 R106, -RZ, RZ, 0, 1.1920928955078125e-07 ;  /* 0x00000002ff6a7431 */ /* 0x002fe400000001ff */
        /* <DEDUP_REMOVED lines=13> */
.L_x_7363:
        /* <DEDUP_REMOVED lines=12> */
.L_x_7364:
        /* <DEDUP_REMOVED lines=59> */
[----:B------:R-:W-:Y:S02]  /*10830*/  LOP3.LUT R122, R107, R104, R165, 0x96, !PT ;  /* 0x000000686b7a7212 */ /* 0x000fe400078e96a5 */
[----:B------:R-:W-:-:S07]  /*10840*/  MOV R104, R130 ;  /* 0x0000008200687202 */ /* 0x000fce0000000f00 */
.L_x_7362:
[----:B------:R-:W-:Y:S01]  /*10850*/  I2FP.F32.U32 R105, R104 ;  /* 0x0000006800697245 */ /* 0x000fe20000201000 */
[----:B------:R-:W-:Y:S01]  /*10860*/  IMAD.MOV.U32 R136, RZ, RZ, 0x2 ;  /* 0x00000002ff887424 */ /* 0x000fe200078e00ff */
[----:B-----5:R-:W-:Y:S02]  /*10870*/  SHF.L.U32 R107, R108, 0x10, RZ ;  /* 0x000000106c6b7819 */ /* 0x020fe400000006ff */
[----:B------:R-:W-:Y:S01]  /*10880*/  ISETP.NE.AND P2, PT, R106, 0x1, PT ;  /* 0x000000016a00780c */ /* 0x000fe20003f45270 */
[----:B------:R-:W-:Y:S01]  /*10890*/  FFMA.FTZ R105, R105, R128, 1.1641532182693481445e-10 ;  /* 0x2f00000069697423 */ /* 0x000fe20000010080 */
[----:B------:R-:W-:Y:S01]  /*108a0*/  PRMT R130, R108, 0x7632, R130 ;  /* 0x000076326c827816 */ /* 0x000fe20000000082 */
[----:B------:R-:W-:Y:S01]  /*108b0*/  FMUL.FTZ R107, R107, R0 ;  /* 0x000000006b6b7220 */ /* 0x000fe20000410000 */
[----:B------:R-:W-:Y:S02]  /*108c0*/  MOV R104, R124 ;  /* 0x0000007c00687202 */ /* 0x000fe40000000f00 */
        /* <DEDUP_REMOVED lines=15> */
.L_x_7366:
        /* <DEDUP_REMOVED lines=12> */
.L_x_7367:
        /* <DEDUP_REMOVED lines=61> */
.L_x_7365:
        /* <DEDUP_REMOVED lines=22> */
.L_x_7369:
        /* <DEDUP_REMOVED lines=12> */
.L_x_7370:
        /* <DEDUP_REMOVED lines=59> */
[----:B------:R-:W-:Y:S01]  /*11420*/  IMAD.MOV.U32 R104, RZ, RZ, R132 ;  /* 0x000000ffff687224 */ /* 0x000fe200078e0084 */
[----:B------:R-:W-:-:S07]  /*11430*/  MOV R132, R168 ;  /* 0x000000a800847202 */ /* 0x000fce0000000f00 */
.L_x_7368:
[----:B------:R-:W-:Y:S02]  /*11440*/  I2FP.F32.U32 R105, R104 ;  /* 0x0000006800697245 */ /* 0x000fe40000201000 */
[----:B------:R-:W-:Y:S02]  /*11450*/  SHF.L.U32 R107, R109, 0x10, RZ ;  /* 0x000000106d6b7819 */ /* 0x000fe400000006ff */
[----:B------:R-:W-:Y:S01]  /*11460*/  ISETP.NE.AND P2, PT, R106, 0x1, PT ;  /* 0x000000016a00780c */ /* 0x000fe20003f45270 */
[----:B------:R-:W-:Y:S01]  /*11470*/  FFMA.FTZ R105, R105, R128, 1.1641532182693481445e-10 ;  /* 0x2f00000069697423 */ /* 0x000fe20000010080 */
[----:B------:R-:W-:Y:S01]  /*11480*/  PRMT R109, R109, 0x7632, R109 ;  /* 0x000076326d6d7816 */ /* 0x000fe2000000006d */
[----:B------:R-:W-:Y:S01]  /*11490*/  FMUL.FTZ R107, R107, R0 ;  /* 0x000000006b6b7220 */ /* 0x000fe20000410000 */
[----:B------:R-:W-:Y:S02]  /*114a0*/  MOV R104, R124 ;  /* 0x0000007c00687202 */ /* 0x000fe40000000f00 */
[----:B------:R-:W-:Y:S01]  /*114b0*/  FSETP.GTU.FTZ.AND P1, PT, R105, UR4, PT ;  /* 0x0000000469007c0b */ /* 0x000fe2000bf3c000 */
[----:B------:R-:W-:-:S05]  /*114c0*/  FMUL.FTZ R107, R107, UR5 ;  /* 0x000000056b6b7c20 */ /* 0x000fca0008410000 */
        /* <DEDUP_REMOVED lines=13> */
.L_x_7372:
        /* <DEDUP_REMOVED lines=12> */
.L_x_7373:
        /* <DEDUP_REMOVED lines=61> */
.L_x_7371:
        /* <DEDUP_REMOVED lines=21> */
.L_x_7375:
        /* <DEDUP_REMOVED lines=12> */
.L_x_7376:
        /* <DEDUP_REMOVED lines=61> */
.L_x_7374:
[----:B------:R-:W-:Y:S01]  /*12010*/  I2FP.F32.U32 R105, R104 ;  /* 0x0000006800697245 */ /* 0x000fe20000201000 */
[----:B------:R-:W-:Y:S01]  /*12020*/  IMAD.MOV.U32 R109, RZ, RZ, 0x2 ;  /* 0x00000002ff6d7424 */ /* 0x000fe200078e00ff */
        /* <DEDUP_REMOVED lines=20> */
.L_x_7378:
        /* <DEDUP_REMOVED lines=12> */
.L_x_7379:
        /* <DEDUP_REMOVED lines=61> */
.L_x_7377:
        /* <DEDUP_REMOVED lines=21> */
.L_x_7381:
        /* <DEDUP_REMOVED lines=12> */
.L_x_7382:
        /* <DEDUP_REMOVED lines=61> */
.L_x_7380:
        /* <DEDUP_REMOVED lines=22> */
.L_x_7384:
        /* <DEDUP_REMOVED lines=14> */
.L_x_7385:
        /* <DEDUP_REMOVED lines=61> */
.L_x_7383:
[----:B------:R-:W-:Y:S02]  /*131f0*/  I2FP.F32.U32 R105, R104 ;  /* 0x0000006800697245 */ /* 0x000fe40000201000 */
        /* <DEDUP_REMOVED lines=12> */
.L_x_7361:
        /* <DEDUP_REMOVED lines=40> */
.L_x_7388:
        /* <DEDUP_REMOVED lines=12> */
.L_x_7389:
        /* <DEDUP_REMOVED lines=61> */
.L_x_7387:
[----:B------:R-:W-:Y:S01]  /*139d0*/  I2FP.F32.U32 R105, R104 ;  /* 0x0000006800697245 */ /* 0x000fe20000201000 */
[----:B-----5:R-:W-:Y:S01]  /*139e0*/  IMAD.U32 R104, R4, 0x10000, RZ ;  /* 0x0001000004687824 */ /* 0x020fe200078e00ff */
[----:B------:R-:W-:Y:S02]  /*139f0*/  SHF.L.U32 R107, R108, 0x10, RZ ;  /* 0x000000106c6b7819 */ /* 0x000fe400000006ff */
[----:B------:R-:W-:Y:S01]  /*13a00*/  ISETP.NE.AND P1, PT, R106, 0x1, PT ;  /* 0x000000016a00780c */ /* 0x000fe20003f25270 */
[----:B------:R-:W-:Y:S01]  /*13a10*/  FFMA.FTZ R105, R105, R128, 1.1641532182693481445e-10 ;  /* 0x2f00000069697423 */ /* 0x000fe20000010080 */
[----:B------:R-:W-:Y:S01]  /*13a20*/  PRMT R108, R108, 0x7632, R108 ;  /* 0x000076326c6c7816 */ /* 0x000fe2000000006c */
[----:B------:R-:W-:Y:S01]  /*13a30*/  FMUL.FTZ R107, R107, R0 ;  /* 0x000000006b6b7220 */ /* 0x000fe20000410000 */
[----:B------:R-:W-:Y:S02]  /*13a40*/  MOV R132, 0x2 ;  /* 0x0000000200847802 */ /* 0x000fe40000000f00 */
[----:B------:R-:W-:Y:S01]  /*13a50*/  FSETP.GTU.FTZ.AND P0, PT, R105, UR4, PT ;  /* 0x0000000469007c0b */ /* 0x000fe2000bf1c000 */
[----:B------:R-:W-:-:S05]  /*13a60*/  FMUL.FTZ R107, R107, UR5 ;  /* 0x000000056b6b7c20 */ /* 0x000fca0008410000 */
        /* <DEDUP_REMOVED lines=14> */
.L_x_7391:
        /* <DEDUP_REMOVED lines=12> */
.L_x_7392:
        /* <DEDUP_REMOVED lines=61> */
.L_x_7390:
        /* <DEDUP_REMOVED lines=23> */
.L_x_7394:
        /* <DEDUP_REMOVED lines=12> */
.L_x_7395:
        /* <DEDUP_REMOVED lines=61> */
.L_x_7393:
[----:B------:R-:W-:Y:S01]  /*145e0*/  I2FP.F32.U32 R105, R104 ;  /* 0x0000006800697245 */ /* 0x000fe20000201000 */
[----:B------:R-:W-:Y:S01]  /*145f0*/  IMAD.U32 R104, R5, 0x10000, RZ ;  /* 0x0001000005687824 */ /* 0x000fe200078e00ff */
[----:B------:R-:W-:Y:S01]  /*14600*/  SHF.L.U32 R107, R109, 0x10, RZ ;  /* 0x000000106d6b7819 */ /* 0x000fe200000006ff */
[----:B------:R-:W-:Y:S01]  /*14610*/  HFMA2 R132, -RZ, RZ, 0, 1.1920928955078125e-07 ;  /* 0x00000002ff847431 */ /* 0x000fe200000001ff */
[----:B------:R-:W-:Y:S01]  /*14620*/  ISETP.NE.AND P2, PT, R108, 0x1, PT ;  /* 0x000000016c00780c */ /* 0x000fe20003f45270 */
[----:B------:R-:W-:Y:S01]  /*14630*/  FFMA.FTZ R105, R105, R128, 1.1641532182693481445e-10 ;  /* 0x2f00000069697423 */ /* 0x000fe20000010080 */
[----:B------:R-:W-:Y:S02]  /*14640*/  IMAD.MOV.U32 R106, RZ, RZ, R124 ;  /* 0x000000ffff6a7224 */ /* 0x000fe400078e007c */
[----:B------:R-:W-:Y:S02]  /*14650*/  FMUL.FTZ R107, R107, R0 ;  /* 0x000000006b6b7220 */ /* 0x000fe40000410000 */
[----:B------:R-:W-:-:S02]  /*14660*/  FSETP.GTU.FTZ.AND P1, PT, R105, UR4, PT ;  /* 0x0000000469007c0b */ /* 0x000fc4000bf3c000 */
[----:B------:R-:W-:Y:S01]  /*14670*/  FMUL.FTZ R107, R107, UR5 ;  /* 0x000000056b6b7c20 */ /* 0x000fe20008410000 */
[----:B------:R-:W-:-:S04]  /*14680*/  PRMT R105, R109, 0x7632, R105 ;  /* 0x000076326d697816 */ /* 0x000fc80000000069 */
[----:B------:R-:W-:Y:S02]  /*14690*/  FSEL R107, R107, RZ, !P1 ;  /* 0x000000ff6b6b7208 */ /* 0x000fe40004800000 */
[----:B------:R-:W-:-:S03]  /*146a0*/  PLOP3.LUT P1, PT, P1, PT, PT, 0x8, 0x80 ;  /* 0x000000000080781c */ /* 0x000fc60000f2e170 */
[----:B------:R-:W-:-:S05]  /*146b0*/  FFMA.FTZ R104, R107, R14, R104 ;  /* 0x0000000e6b687223 */ /* 0x000fca0000010068 */
        /* <DEDUP_REMOVED lines=10> */
.L_x_7397:
        /* <DEDUP_REMOVED lines=12> */
.L_x_7398:
        /* <DEDUP_REMOVED lines=61> */
.L_x_7396:
[----:B------:R-:W-:Y:S02]  /*14bf0*/  I2FP.F32.U32 R107, R106 ;  /* 0x0000006a006b7245 */ /* 0x000fe40000201000 */
[----:B------:R-:W-:Y:S02]  /*14c00*/  SHF.L.U32 R105, R105, 0x10, RZ ;  /* 0x0000001069697819 */ /* 0x000fe400000006ff */
[----:B------:R-:W-:Y:S01]  /*14c10*/  ISETP.NE.AND P3, PT, R132, 0x1, PT ;  /* 0x000000018400780c */ /* 0x000fe20003f65270 */
[----:B------:R-:W-:Y:S01]  /*14c20*/  FFMA.FTZ R107, R107, R128, 1.1641532182693481445e-10 ;  /* 0x2f0000006b6b7423 */ /* 0x000fe20000010080 */
[----:B------:R-:W-:Y:S01]  /*14c30*/  PRMT R106, R5, 0x7632, R106 ;  /* 0x00007632056a7816 */ /* 0x000fe2000000006a */
[----:B------:R-:W-:Y:S01]  /*14c40*/  FMUL.FTZ R105, R105, R0 ;  /* 0x0000000069697220 */ /* 0x000fe20000410000 */
[----:B------:R-:W-:Y:S02]  /*14c50*/  MOV R108, 0x2 ;  /* 0x00000002006c7802 */ /* 0x000fe40000000f00 */
[----:B------:R-:W-:Y:S01]  /*14c60*/  FSETP.GTU.FTZ.AND P2, PT, R107, UR4, PT ;  /* 0x000000046b007c0b */ /* 0x000fe2000bf5c000 */
[----:B------:R-:W-:Y:S01]  /*14c70*/  FMUL.FTZ R105, R105, UR5 ;  /* 0x0000000569697c20 */ /* 0x000fe20008410000 */
[----:B------:R-:W-:-:S04]  /*14c80*/  IMAD.U32 R185, R106, 0x10000, RZ ;  /* 0x000100006ab97824 */ /* 0x000fc800078e00ff */
        /* <DEDUP_REMOVED lines=13> */
.L_x_7400:
        /* <DEDUP_REMOVED lines=12> */
.L_x_7401:
        /* <DEDUP_REMOVED lines=61> */
.L_x_7399:
        /* <DEDUP_REMOVED lines=23> */
.L_x_7403:
        /* <DEDUP_REMOVED lines=12> */
.L_x_7404:
        /* <DEDUP_REMOVED lines=61> */
.L_x_7402:
        /* <DEDUP_REMOVED lines=23> */
.L_x_7406:
        /* <DEDUP_REMOVED lines=12> */
.L_x_7407:
        /* <DEDUP_REMOVED lines=61> */
.L_x_7405:
[----:B------:R-:W-:Y:S01]  /*15df0*/  I2FP.F32.U32 R105, R105 ;  /* 0x0000006900697245 */ /* 0x000fe20000201000 */
[----:B------:R-:W-:Y:S01]  /*15e00*/  IMAD.U32 R107, R111, 0x10000, RZ ;  /* 0x000100006f6b7824 */ /* 0x000fe200078e00ff */
[----:B------:R-:W-:Y:S01]  /*15e10*/  ISETP.NE.AND P6, PT, R136, 0x1, PT ;  /* 0x000000018800780c */ /* 0x000fe20003fc5270 */
[----:B------:R-:W-:Y:S01]  /*15e20*/  IMAD.MOV.U32 R108, RZ, RZ, 0x2 ;  /* 0x00000002ff6c7424 */ /* 0x000fe200078e00ff */
[----:B------:R-:W-:Y:S01]  /*15e30*/  SHF.L.U32 R110, R7, 0x10, RZ ;  /* 0x00000010076e7819 */ /* 0x000fe200000006ff */
[----:B------:R-:W-:Y:S01]  /*15e40*/  FFMA.FTZ R105, R105, R128, 1.1641532182693481445e-10 ;  /* 0x2f00000069697423 */ /* 0x000fe20000010080 */
[----:B------:R-:W-:Y:S01]  /*15e50*/  FMUL.FTZ R107, R107, R0 ;  /* 0x000000006b6b7220 */ /* 0x000fe20000410000 */
[----:B------:R-:W-:-:S03]  /*15e60*/  MOV R106, R124 ;  /* 0x0000007c006a7202 */ /* 0x000fc60000000f00 */
[----:B------:R-:W-:Y:S01]  /*15e70*/  FMUL.FTZ R107, R107, UR5 ;  /* 0x000000056b6b7c20 */ /* 0x000fe20008410000 */
[----:B------:R-:W-:Y:S02]  /*15e80*/  FSETP.GTU.FTZ.AND P5, PT, R105, UR4, PT ;  /* 0x0000000469007c0b */ /* 0x000fe4000bfbc000 */
[----:B------:R-:W-:Y:S02]  /*15e90*/  PRMT R105, R111, 0x7632, R105 ;  /* 0x000076326f697816 */ /* 0x000fe40000000069 */
        /* <DEDUP_REMOVED lines=13> */
.L_x_7409:
        /* <DEDUP_REMOVED lines=14> */
.L_x_7410:
        /* <DEDUP_REMOVED lines=61> */
.L_x_7408:
[----:B------:R-:W-:Y:S01]  /*16420*/  I2FP.F32.U32 R107, R106 ;  /* 0x0000006a006b7245 */ /* 0x000fe20000201000 */
[----:B------:R-:W-:Y:S01]  /*16430*/  IMAD.U32 R105, R105, 0x10000, RZ ;  /* 0x0001000069697824 */ /* 0x000fe200078e00ff */
[----:B------:R-:W-:-:S03]  /*16440*/  PRMT R106, R7, 0x7632, R106 ;  /* 0x00007632076a7816 */ /* 0x000fc6000000006a */
[----:B------:R-:W-:Y:S01]  /*16450*/  FFMA.FTZ R107, R107, R128, 1.1641532182693481445e-10 ;  /* 0x2f0000006b6b7423 */ /* 0x000fe20000010080 */
[----:B------:R-:W-:Y:S01]  /*16460*/  FMUL.FTZ R105, R105, R0 ;  /* 0x0000000069697220 */ /* 0x000fe20000410000 */
[----:B------:R-:W-:Y:S02]  /*16470*/  SHF.L.U32 R193, R106, 0x10, RZ ;  /* 0x000000106ac17819 */ /* 0x000fe400000006ff */
[----:B------:R-:W-:Y:S01]  /*16480*/  F2FP.BF16.F32.PACK_AB R106, R189, R187 ;  /* 0x000000bbbd6a723e */ /* 0x000fe200000010ff */
[----:B------:R-:W-:Y:S01]  /*16490*/  FMUL.FTZ R105, R105, UR5 ;  /* 0x0000000569697c20 */ /* 0x000fe20008410000 */
[----:B------:R-:W-:-:S04]  /*164a0*/  FSETP.GTU.FTZ.AND P6, PT, R107, UR4, PT ;  /* 0x000000046b007c0b */ /* 0x000fc8000bfdc000 */
[----:B------:R-:W-:Y:S02]  /*164b0*/  FSEL R0, R105, RZ, !P6 ;  /* 0x000000ff69007208 */ /* 0x000fe40007000000 */
[----:B------:R-:W-:Y:S02]  /*164c0*/  F2FP.BF16.F32.PACK_AB R105, R185, R104 ;  /* 0x00000068b969723e */ /* 0x000fe400000010ff */
[----:B------:R-:W-:Y:S01]  /*164d0*/  PLOP3.LUT P6, PT, P6, PT, PT, 0x8, 0x80 ;  /* 0x000000000080781c */ /* 0x000fe200037ce170 */
[----:B------:R-:W-:Y:S01]  /*164e0*/  FFMA.FTZ R193, R0, R11, R193 ;  /* 0x0000000b00c17223 */ /* 0x000fe200000100c1 */
[----:B------:R-:W-:-:S04]  /*164f0*/  F2FP.BF16.F32.PACK_AB R104, R183, R113 ;  /* 0x00000071b768723e */ /* 0x000fc800000010ff */
[----:B------:R-:W-:Y:S01]  /*16500*/  F2FP.BF16.F32.PACK_AB R107, R193, R110 ;  /* 0x0000006ec16b723e */ /* 0x000fe200000010ff */
[----:B------:R-:W-:Y:S06]  /*16510*/  BRA `(.L_x_7411) ;  /* 0x0000003000007947 */ /* 0x000fec0003800000 */
.L_x_7386:
        /* <DEDUP_REMOVED lines=15> */
.L_x_7413:
        /* <DEDUP_REMOVED lines=12> */
.L_x_7414:
        /* <DEDUP_REMOVED lines=61> */
.L_x_7412:
[----:B------:R-:W-:Y:S01]  /*16aa0*/  I2FP.F32.U32 R105, R104 ;  /* 0x0000006800697245 */ /* 0x000fe20000201000 */
[----:B-----5:R-:W-:Y:S01]  /*16ab0*/  IMAD.U32 R107, R108, 0x10000, RZ ;  /* 0x000100006c6b7824 */ /* 0x020fe200078e00ff */
        /* <DEDUP_REMOVED lines=21> */
.L_x_7416:
        /* <DEDUP_REMOVED lines=12> */
.L_x_7417:
        /* <DEDUP_REMOVED lines=61> */
.L_x_7415:
        /* <DEDUP_REMOVED lines=21> */
.L_x_7419:
        /* <DEDUP_REMOVED lines=12> */
.L_x_7420:
        /* <DEDUP_REMOVED lines=61> */
.L_x_7418:
[----:B------:R-:W-:Y:S01]  /*17680*/  I2FP.F32.U32 R105, R104 ;  /* 0x0000006800697245 */ /* 0x000fe20000201000 */
[----:B------:R-:W-:Y:S01]  /*17690*/  IMAD.U32 R107, R109, 0x10000, RZ ;  /* 0x000100006d6b7824 */ /* 0x000fe200078e00ff */
[----:B------:R-:W-:Y:S01]  /*176a0*/  ISETP.NE.AND P2, PT, R108, 0x1, PT ;  /* 0x000000016c00780c */ /* 0x000fe20003f45270 */
[----:B------:R-:W-:Y:S01]  /*176b0*/  IMAD.MOV.U32 R106, RZ, RZ, R124 ;  /* 0x000000ffff6a7224 */ /* 0x000fe200078e007c */
        /* <DEDUP_REMOVED lines=19> */
.L_x_7422:
        /* <DEDUP_REMOVED lines=12> */
.L_x_7423:
        /* <DEDUP_REMOVED lines=61> */
.L_x_7421:
[----:B------:R-:W-:Y:S02]  /*17c80*/  I2FP.F32.U32 R107, R106 ;  /* 0x0000006a006b7245 */ /* 0x000fe40000201000 */
[----:B------:R-:W-:Y:S02]  /*17c90*/  SHF.L.U32 R105, R105, 0x10, RZ ;  /* 0x0000001069697819 */ /* 0x000fe400000006ff */
[----:B------:R-:W-:Y:S01]  /*17ca0*/  ISETP.NE.AND P3, PT, R132, 0x1, PT ;  /* 0x000000018400780c */ /* 0x000fe20003f65270 */
[----:B------:R-:W-:Y:S02]  /*17cb0*/  FFMA.FTZ R107, R107, R128, 1.1641532182693481445e-10 ;  /* 0x2f0000006b6b7423 */ /* 0x000fe40000010080 */
[----:B------:R-:W-:-:S03]  /*17cc0*/  FMUL.FTZ R105, R105, R0 ;  /* 0x0000000069697220 */ /* 0x000fc60000410000 */
[----:B------:R-:W-:Y:S01]  /*17cd0*/  FSETP.GTU.FTZ.AND P2, PT, R107, UR4, PT ;  /* 0x000000046b007c0b */ /* 0x000fe2000bf5c000 */
[----:B------:R-:W-:-:S05]  /*17ce0*/  FMUL.FTZ R105, R105, UR5 ;  /* 0x0000000569697c20 */ /* 0x000fca0008410000 */
        /* <DEDUP_REMOVED lines=14> */
.L_x_7425:
        /* <DEDUP_REMOVED lines=12> */
.L_x_7426:
        /* <DEDUP_REMOVED lines=61> */
.L_x_7424:
        /* <DEDUP_REMOVED lines=22> */
.L_x_7428:
        /* <DEDUP_REMOVED lines=12> */
.L_x_7429:
        /* <DEDUP_REMOVED lines=61> */
.L_x_7427:
[----:B------:R-:W-:Y:S01]  /*18850*/  I2FP.F32.U32 R105, R105 ;  /* 0x0000006900697245 */ /* 0x000fe20000201000 */
[----:B------:R-:W-:Y:S01]  /*18860*/  IMAD.MOV.U32 R132, RZ, RZ, 0x2 ;  /* 0x00000002ff847424 */ /* 0x000fe200078e00ff */
[----:B------:R-:W-:Y:S02]  /*18870*/  SHF.L.U32 R107, R110, 0x10, RZ ;  /* 0x000000106e6b7819 */ /* 0x000fe400000006ff */
        /* <DEDUP_REMOVED lines=18> */
.L_x_7431:
        /* <DEDUP_REMOVED lines=12> */
.L_x_7432:
        /* <DEDUP_REMOVED lines=61> */
.L_x_7430:
[----:B------:R-:W-:Y:S01]  /*18e30*/  I2FP.F32.U32 R105, R105 ;  /* 0x0000006900697245 */ /* 0x000fe20000201000 */
[----:B------:R-:W-:Y:S01]  /*18e40*/  IMAD.MOV.U32 R108, RZ, RZ, 0x2 ;  /* 0x00000002ff6c7424 */ /* 0x000fe200078e00ff */
[----:B------:R-:W-:Y:S02]  /*18e50*/  SHF.L.U32 R107, R111, 0x10, RZ ;  /* 0x000000106f6b7819 */ /* 0x000fe400000006ff */
[----:B------:R-:W-:Y:S01]  /*18e60*/  ISETP.NE.AND P6, PT, R132, 0x1, PT ;  /* 0x000000018400780c */ /* 0x000fe20003fc5270 */
[----:B------:R-:W-:Y:S01]  /*18e70*/  FFMA.FTZ R105, R105, R128, 1.1641532182693481445e-10 ;  /* 0x2f00000069697423 */ /* 0x000fe20000010080 */
[----:B------:R-:W-:Y:S01]  /*18e80*/  MOV R106, R124 ;  /* 0x0000007c006a7202 */ /* 0x000fe20000000f00 */
[----:B------:R-:W-:-:S03]  /*18e90*/  FMUL.FTZ R107, R107, R0 ;  /* 0x000000006b6b7220 */ /* 0x000fc60000410000 */
[----:B------:R-:W-:Y:S01]  /*18ea0*/  FSETP.GTU.FTZ.AND P5, PT, R105, UR4, PT ;  /* 0x0000000469007c0b */ /* 0x000fe2000bfbc000 */
[----:B------:R-:W-:-:S05]  /*18eb0*/  FMUL.FTZ R107, R107, UR5 ;  /* 0x000000056b6b7c20 */ /* 0x000fca0008410000 */
[----:B------:R-:W-:Y:S02]  /*18ec0*/  FSEL R105, R107, RZ, !P5 ;  /* 0x000000ff6b697208 */ /* 0x000fe40006800000 */
[----:B------:R-:W-:-:S03]  /*18ed0*/  PLOP3.LUT P5, PT, P5, PT, PT, 0x8, 0x80 ;  /* 0x000000000080781c */ /* 0x000fc60002fae170 */
[----:B------:R-:W-:Y:S01]  /*18ee0*/  FMUL.FTZ R110, R105, R10 ;  /* 0x0000000a696e7220 */ /* 0x000fe20000410000 */
        /* <DEDUP_REMOVED lines=11> */
.L_x_7434:
        /* <DEDUP_REMOVED lines=14> */
.L_x_7435:
        /* <DEDUP_REMOVED lines=61> */
.L_x_7433:
[----:B------:R-:W-:Y:S01]  /*19450*/  I2FP.F32.U32 R107, R106 ;  /* 0x0000006a006b7245 */ /* 0x000fe20000201000 */
[----:B------:R-:W-:Y:S01]  /*19460*/  IMAD.U32 R105, R105, 0x10000, RZ ;  /* 0x0001000069697824 */ /* 0x000fe200078e00ff */
[----:B------:R-:W-:-:S03]  /*19470*/  F2FP.BF16.F32.PACK_AB R106, R189, R187 ;  /* 0x000000bbbd6a723e */ /* 0x000fc600000010ff */
[----:B------:R-:W-:Y:S01]  /*19480*/  FFMA.FTZ R107, R107, R128, 1.1641532182693481445e-10 ;  /* 0x2f0000006b6b7423 */ /* 0x000fe20000010080 */
[----:B------:R-:W-:-:S04]  /*19490*/  FMUL.FTZ R105, R105, R0 ;  /* 0x0000000069697220 */ /* 0x000fc80000410000 */
[----:B------:R-:W-:Y:S01]  /*194a0*/  FMUL.FTZ R105, R105, UR5 ;  /* 0x0000000569697c20 */ /* 0x000fe20008410000 */
[----:B------:R-:W-:-:S04]  /*194b0*/  FSETP.GTU.FTZ.AND P6, PT, R107, UR4, PT ;  /* 0x000000046b007c0b */ /* 0x000fc8000bfdc000 */
[----:B------:R-:W-:Y:S02]  /*194c0*/  FSEL R0, R105, RZ, !P6 ;  /* 0x000000ff69007208 */ /* 0x000fe40007000000 */
[----:B------:R-:W-:Y:S02]  /*194d0*/  F2FP.BF16.F32.PACK_AB R105, R185, R104 ;  /* 0x00000068b969723e */ /* 0x000fe400000010ff */
[----:B------:R-:W-:Y:S01]  /*194e0*/  PLOP3.LUT P6, PT, P6, PT, PT, 0x8, 0x80 ;  /* 0x000000000080781c */ /* 0x000fe200037ce170 */
[----:B------:R-:W-:Y:S01]  /*194f0*/  FMUL.FTZ R193, R0, R11 ;  /* 0x0000000b00c17220 */ /* 0x000fe20000410000 */
[----:B------:R-:W-:-:S04]  /*19500*/  F2FP.BF16.F32.PACK_AB R104, R183, R113 ;  /* 0x00000071b768723e */ /* 0x000fc800000010ff */
[----:B------:R-:W-:-:S07]  /*19510*/  F2FP.BF16.F32.PACK_AB R107, R193, R110 ;  /* 0x0000006ec16b723e */ /* 0x000fce00000010ff */
.L_x_7411:
        /* <DEDUP_REMOVED lines=18> */
[----:B------:R-:W-:Y:S01]  /*19640*/  LOP3.LUT P0, RZ, R126, 0x1f, RZ, 0xc0, !PT ;  /* 0x0000001f7eff7812 */ /* 0x000fe2000780c0ff */
        /* <DEDUP_REMOVED lines=43> */
[----:B------:R-:W-:-:S03]  /*19900*/  SEL R199, RZ, 0x10000, !P1 ;  /* 0x00010000ffc77807 */ /* 0x000fc60004800000 */
        /* <DEDUP_REMOVED lines=62> */
[----:B------:R-:W0:Y:S02]  /*19cf0*/  SHFL.BFLY PT, R112, R195, 0x2, 0x1f ;  /* 0x0c401f00c3707f89 */ /* 0x000e2400000e0000 */
[----:B0-----:R-:W-:Y:S01]  /*19d00*/  FADD.FTZ R112, R195, R112 ;  /* 0x00000070c3707221 */ /* 0x001fe20000010000 */
[----:B------:R-:W-:Y:S02]  /*19d10*/  LOP3.LUT R195, R201, R194, RZ, 0xfc, !PT ;  /* 0x000000c2c9c37212 */ /* 0x000fe400078efcff */
[----:B------:R-:W-:Y:S02]  /*19d20*/  LOP3.LUT R194, R0, R191, RZ, 0xfc, !PT ;  /* 0x000000bf00c27212 */ /* 0x000fe400078efcff */
[----:B------:R-:W0:Y:S04]  /*19d30*/  SHFL.BFLY PT, R197, R112, 0x4, 0x1f ;  /* 0x0c801f0070c57f89 */ /* 0x000e2800000e0000 */
[----:B------:R-:W-:Y:S01]  /*19d40*/  STG.E.64 desc[UR8][R114.64], R194 ;  /* 0x000000c272007986 */ /* 0x000fe2000c101b08 */
        /* <DEDUP_REMOVED lines=13> */
.L_x_7437:
[----:B------:R-:W-:Y:S05]  /*19e20*/  BSYNC.RECONVERGENT B0 ;  /* 0x0000000000007941 */ /* 0x000fea0003800200 */
.L_x_7436:
        /* <DEDUP_REMOVED lines=9> */
[----:B------:R-:W-:-:S05]  /*19ec0*/  IMAD.SHL.U32 R0, R126, 0x8, RZ ;  /* 0x000000087e007824 */ /* 0x000fca00078e00ff */
[----:B------:R-:W-:Y:S01]  /*19ed0*/  LOP3.LUT R104, R0, 0xf8, RZ, 0xc0, !PT ;  /* 0x000000f800687812 */ /* 0x000fe200078ec0ff */
[----:B------:R-:W-:Y:S01]  /*19ee0*/  HFMA2 R0, -RZ, RZ, 0, 6.103515625e-05 ;  /* 0x00000400ff007431 */ /* 0x000fe200000001ff */
[----:B0-----:R-:W-:-:S04]  /*19ef0*/  ULEA UR4, UR5, UR4, 0x18 ;  /* 0x0000000405047291 */ /* 0x001fc8000f8ec0ff */
[----:B------:R-:W-:-:S09]  /*19f00*/  @UP0 UIADD3 UR4, UPT, UPT, UR4, 0x40, URZ ;  /* 0x0000004004040890 */ /* 0x000fd2000fffe0ff */
[----:B------:R-:W0:Y:S03]  /*19f10*/  LDS.64 R104, [R104+UR4] ;  /* 0x0000000468687984 */ /* 0x000e260008000a00 */
.L_x_7439:
[----:B------:R-:W-:Y:S05]  /*19f20*/  BSYNC.RECONVERGENT B0 ;  /* 0x0000000000007941 */ /* 0x000fea0003800200 */
.L_x_7438:
[----:B------:R-:W1:Y:S01]  /*19f30*/  SHFL.DOWN PT, R107, R0, 0x4, 0x1f ;  /* 0x08801f00006b7f89 */ /* 0x000e6200000e0000 */
[----:B------:R-:W-:Y:S01]  /*19f40*/  ISETP.NE.AND P0, PT, R126, RZ, PT ;  /* 0x000000ff7e00720c */ /* 0x000fe20003f05270 */
[----:B------:R-:W-:Y:S01]  /*19f50*/  UPLOP3.LUT UP0, UPT, UPT, UPT, UP0, 0x40, 0x4 ;  /* 0x000000000004789c */ /* 0x000fe20003f0e800 */
        /* <DEDUP_REMOVED lines=49> */
[----:B------:R-:W1:Y:S02]  /*1a270*/  SHFL.IDX PT, R199, R115, RZ, 0x1f ;  /* 0x00001fff73c77589 */ /* 0x000e6400000e0000 */
[----:B------:R-:W-:-:S05]  /*1a280*/  FFMA.FTZ R110, R110, R107, R105 ;  /* 0x0000006b6e6e7223 */ /* 0x000fca0000010069 */
[----:B------:R-:W0:Y:S01]  /*1a290*/  SHFL.IDX PT, R117, R110, RZ, 0x1f ;  /* 0x00001fff6e757589 */ /* 0x000e2200000e0000 */
[----:B------:R-:W2:Y:S01]  /*1a2a0*/  @!P0 LDC.64 R106, c[0x0][0x3c0] ;  /* 0x0000f000ff6a8b82 */ /* 0x000ea20000000a00 */
        /* <DEDUP_REMOVED lines=9> */
[----:B------:R-:W-:Y:S01]  /*1a340*/  FADD.FTZ R133, -R112, R133 ;  /* 0x0000008570857221 */ /* 0x000fe20000010100 */
[----:B------:R-:W0:Y:S01]  /*1a350*/  LDC.64 R104, c[0x0][0x428] ;  /* 0x00010a00ff687b82 */ /* 0x000e220000000a00 */
[----:B--2---:R-:W-:-:S04]  /*1a360*/  @!P0 IMAD.WIDE R106, R125, 0x4, R106 ;  /* 0x000000047d6a8825 */ /* 0x004fc800078e026a */
[C---:B------:R-:W-:Y:S01]  /*1a370*/  FADD.FTZ R191, -R112.reuse, R113 ;  /* 0x0000007170bf7221 */ /* 0x040fe20000010100 */
[C---:B------:R-:W-:Y:S01]  /*1a380*/  FADD.FTZ R135, -R112.reuse, R135 ;  /* 0x0000008770877221 */ /* 0x040fe20000010100 */
[----:B------:R-:W1:Y:S01]  /*1a390*/  MUFU.RSQ R0, R0 ;  /* 0x0000000000007308 */ /* 0x000e620000001400 */
[C---:B------:R-:W-:Y:S01]  /*1a3a0*/  FADD.FTZ R159, -R112.reuse, R159 ;  /* 0x0000009f709f7221 */ /* 0x040fe20000010100 */
[C---:B------:R-:W-:Y:S01]  /*1a3b0*/  FADD.FTZ R161, -R112.reuse, R161 ;  /* 0x000000a170a17221 */ /* 0x040fe20000010100 */
[C---:B------:R-:W-:Y:S01]  /*1a3c0*/  FADD.FTZ R197, -R112.reuse, R111 ;  /* 0x0000006f70c57221 */ /* 0x040fe20000010100 */
[----:B------:R2:W-:Y:S01]  /*1a3d0*/  @!P0 STG.E desc[UR8][R106.64], R199 ;  /* 0x000000c76a008986 */ /* 0x0005e2000c101908 */
        /* <DEDUP_REMOVED lines=18> */
[----:B------:R-:W-:Y:S01]  /*1a500*/  FMUL.FTZ R133, R0, R133 ;  /* 0x0000008500857220 */ /* 0x000fe20000410000 */
[----:B------:R-:W-:Y:S01]  /*1a510*/  FFMA.FTZ R113, R151, R94, R62 ;  /* 0x0000005e97717223 */ /* 0x000fe2000001003e */
[----:B------:R-:W-:Y:S01]  /*1a520*/  FFMA.FTZ R132, R132, R95, R63 ;  /* 0x0000005f84847223 */ /* 0x000fe2000001003f */
[----:B0-----:R-:W-:Y:S01]  /*1a530*/  IMAD.WIDE.U32 R110, R127, 0x10, R104 ;  /* 0x000000107f6e7825 */ /* 0x001fe200078e0068 */
[----:B--2---:R-:W-:-:S03]  /*1a540*/  F2FP.BF16.F32.PACK_AB R107, R114, R141 ;  /* 0x0000008d726b723e */ /* 0x004fc600000010ff */
[C---:B------:R-:W-:Y:S01]  /*1a550*/  FMUL.FTZ R114, R0.reuse, R135 ;  /* 0x0000008700727220 */ /* 0x040fe20000410000 */
[----:B------:R-:W-:Y:S01]  /*1a560*/  FMUL.FTZ R159, R0, R159 ;  /* 0x0000009f009f7220 */ /* 0x000fe20000410000 */
[----:B------:R-:W-:-:S04]  /*1a570*/  IMAD.WIDE.U32 R116, R145, 0x10, R104 ;  /* 0x0000001091747825 */ /* 0x000fc800078e0068 */
[----:B------:R-:W-:Y:S01]  /*1a580*/  FMUL.FTZ R136, R0, R161 ;  /* 0x000000a100887220 */ /* 0x000fe20000410000 */
[----:B------:R-:W-:Y:S01]  /*1a590*/  F2FP.BF16.F32.PACK_AB R113, R132, R113 ;  /* 0x000000718471723e */ /* 0x000fe200000010ff */
[----:B------:R-:W-:Y:S01]  /*1a5a0*/  FADD.FTZ R173, -R112, R173 ;  /* 0x000000ad70ad7221 */ /* 0x000fe20000010100 */
[----:B------:R-:W-:-:S04]  /*1a5b0*/  IMAD.WIDE.U32 R126, R163, 0x10, R104 ;  /* 0x00000010a37e7825 */ /* 0x000fc800078e0068 */
[C---:B------:R-:W-:Y:S01]  /*1a5c0*/  FADD.FTZ R175, -R112.reuse, R175 ;  /* 0x000000af70af7221 */ /* 0x040fe20000010100 */
[C---:B------:R-:W-:Y:S01]  /*1a5d0*/  FADD.FTZ R177, -R112.reuse, R177 ;  /* 0x000000b170b17221 */ /* 0x040fe20000010100 */
[----:B------:R-:W-:Y:S01]  /*1a5e0*/  FADD.FTZ R179, -R112, R179 ;  /* 0x000000b370b37221 */ /* 0x000fe20000010100 */
[----:B------:R-:W-:-:S04]  /*1a5f0*/  IMAD.WIDE.U32 R128, R181, 0x10, R104 ;  /* 0x00000010b5807825 */ /* 0x000fc800078e0068 */
[----:B------:R-:W-:Y:S01]  /*1a600*/  FFMA.FTZ R105, R133, R102, R70 ;  /* 0x0000006685697223 */ /* 0x000fe20000010046 */
[C---:B------:R-:W-:Y:S01]  /*1a610*/  FADD.FTZ R183, -R112.reuse, R183 ;  /* 0x000000b770b77221 */ /* 0x040fe20000010100 */
[C---:B------:R-:W-:Y:S01]  /*1a620*/  FADD.FTZ R195, -R112.reuse, R109 ;  /* 0x0000006d70c37221 */ /* 0x040fe20000010100 */
[C---:B------:R-:W-:Y:S01]  /*1a630*/  FADD.FTZ R185, -R112.reuse, R185 ;  /* 0x000000b970b97221 */ /* 0x040fe20000010100 */
[C---:B------:R-:W-:Y:S01]  /*1a640*/  FADD.FTZ R187, -R112.reuse, R187 ;  /* 0x000000bb70bb7221 */ /* 0x040fe20000010100 */
[C---:B------:R-:W-:Y:S01]  /*1a650*/  FADD.FTZ R189, -R112.reuse, R189 ;  /* 0x000000bd70bd7221 */ /* 0x040fe20000010100 */
[----:B------:R-:W-:Y:S01]  /*1a660*/  FADD.FTZ R193, -R112, R193 ;  /* 0x000000c170c17221 */ /* 0x000fe20000010100 */
[----:B------:R-:W0:Y:S01]  /*1a670*/  @!P0 LDC.64 R132, c[0x0][0x3c8] ;  /* 0x0000f200ff848b82 */ /* 0x000e220000000a00 */
[C---:B------:R-:W-:Y:S01]  /*1a680*/  FMUL.FTZ R137, R0.reuse, R137 ;  /* 0x0000008900897220 */ /* 0x040fe20000410000 */
[C---:B------:R-:W-:Y:S01]  /*1a690*/  FMUL.FTZ R112, R0.reuse, R139 ;  /* 0x0000008b00707220 */ /* 0x040fe20000410000 */
[----:B------:R-:W-:Y:S01]  /*1a6a0*/  FMUL.FTZ R115, R0, R115 ;  /* 0x0000007300737220 */ /* 0x000fe20000410000 */
[----:B------:R-:W-:Y:S01]  /*1a6b0*/  FFMA.FTZ R114, R114, R103, R71 ;  /* 0x0000006772727223 */ /* 0x000fe20000010047 */
        /* <DEDUP_REMOVED lines=18> */
[----:B------:R-:W-:Y:S01]  /*1a7e0*/  F2FP.BF16.F32.PACK_AB R106, R112, R137 ;  /* 0x00000089706a723e */ /* 0x000fe200000010ff */
[----:B------:R-:W1:Y:S01]  /*1a7f0*/  LDC.64 R148, c[0x0][0x380] ;  /* 0x0000e000ff947b82 */ /* 0x000e620000000a00 */
[----:B------:R-:W-:Y:S01]  /*1a800*/  FMUL.FTZ R112, R0, R131 ;  /* 0x0000008300707220 */ /* 0x000fe20000410000 */
[----:B------:R-:W-:Y:S01]  /*1a810*/  F2FP.BF16.F32.PACK_AB R115, R138, R115 ;  /* 0x000000738a73723e */ /* 0x000fe200000010ff */
[----:B------:R-:W-:Y:S01]  /*1a820*/  FFMA.FTZ R139, R177, R82, R50 ;  /* 0x00000052b18b7223 */ /* 0x000fe20000010032 */
        /* <DEDUP_REMOVED lines=42> */
[----:B-1----:R-:W-:Y:S01]  /*1aad0*/  IADD3 R125, PT, PT, R125, R148, RZ ;  /* 0x000000947d7d7210 */ /* 0x002fe20007ffe0ff */
[----:B------:R0:W-:Y:S03]  /*1aae0*/  STG.E.128 desc[UR8][R116.64], R112 ;  /* 0x0000007074007986 */ /* 0x0001e6000c101d08 */
[----:B------:R-:W-:Y:S01]  /*1aaf0*/  ISETP.GE.AND P0, PT, R125, R149, PT ;  /* 0x000000957d00720c */ /* 0x000fe20003f06270 */
[----:B------:R0:W-:Y:S04]  /*1ab00*/  STG.E.128 desc[UR8][R126.64], R136 ;  /* 0x000000887e007986 */ /* 0x0001e8000c101d08 */
[----:B------:R0:W-:Y:S08]  /*1ab10*/  STG.E.128 desc[UR8][R128.64], R144 ;  /* 0x0000009080007986 */ /* 0x0001f0000c101d08 */
[----:B------:R-:W-:Y:S05]  /*1ab20*/  @!P0 BRA `(.L_x_7440) ;  /* 0xfffffe6000248947 */ /* 0x000fea000383ffff */
[----:B------:R-:W-:Y:S05]  /*1ab30*/  EXIT ;  /* 0x000000000000794d */ /* 0x000fea0003800000 */
.L_x_7441:
        /* <DEDUP_REMOVED lines=12> */
.L_x_27505:


//--------------------- .text._ZN10layer_norm13ln_fwd_kernelINS_13Kernel_traitsIf13__nv_bfloat16S2_S2_fjLj8192ELj1ELj1ELj8ELj16ENS_18Kernel_traits_baseILj8192EfS2_S2_S2_fjLj256EEEEELb1ELb1ELb1ELb0EEEvNS_9FwdParamsE --------------------------
	.section	.text._ZN10layer_norm13ln_fwd_kernelINS_13Kernel_traitsIf13__nv_bfloat16S2_S2_fjLj8192ELj1ELj1ELj8ELj16ENS_18Kernel_traits_baseILj8192EfS2_S2_S2_fjLj256EEEEELb1ELb1ELb1ELb0EEEvNS_9FwdParamsE,"ax",@progbits
	.align	128
        .global         _ZN10layer_norm13ln_fwd_kernelINS_13Kernel_traitsIf13__nv_bfloat16S2_S2_fjLj8192ELj1ELj1ELj8ELj16ENS_18Kernel_traits_baseILj8192EfS2_S2_S2_fjLj256EEEEELb1ELb1ELb1ELb0EEEvNS_9FwdParamsE
        .type           _ZN10layer_norm13ln_fwd_kernelINS_13Kernel_traitsIf13__nv_bfloat16S2_S2_fjLj8192ELj1ELj1ELj8ELj16ENS_18Kernel_traits_baseILj8192EfS2_S2_S2_fjLj256EEEEELb1ELb1ELb1ELb0EEEvNS_9FwdParamsE,@function
        .size           _ZN10layer_norm13ln_fwd_kernelINS_13Kernel_traitsIf13__nv_bfloat16S2_S2_fjLj8192ELj1ELj1ELj8ELj16ENS_18Kernel_traits_baseILj8192EfS2_S2_S2_fjLj256EEEEELb1ELb1ELb1ELb0EEEvNS_9FwdParamsE,(.L_x_27506 - _ZN10layer_norm13ln_fwd_kernelINS_13Kernel_traitsIf13__nv_bfloat16S2_S2_fjLj8192ELj1ELj1ELj8ELj16ENS_18Kernel_traits_baseILj8192EfS2_S2_S2_fjLj256EEEEELb1ELb1ELb1ELb0EEEvNS_9FwdParamsE)
        .other          _ZN10layer_norm13ln_fwd_kernelINS_13Kernel_traitsIf13__nv_bfloat16S2_S2_fjLj8192ELj1ELj1ELj8ELj16ENS_18Kernel_traits_baseILj8192EfS2_S2_S2_fjLj256EEEEELb1ELb1ELb1ELb0EEEvNS_9FwdParamsE,@"STO_CUDA_ENTRY STV_DEFAULT"
_ZN10layer_norm13ln_fwd_kernelINS_13Kernel_traitsIf13__nv_bfloat16S2_S2_fjLj8192ELj1ELj1ELj8ELj16ENS_18Kernel_traits_baseILj8192EfS2_S2_S2_fjLj256EEEEELb1ELb1ELb1ELb0EEEvNS_9FwdParamsE:
.text._ZN10layer_norm13ln_fwd_kernelINS_13Kernel_traitsIf13__nv_bfloat16S2_S2_fjLj8192ELj1ELj1ELj8ELj16ENS_18Kernel_traits_baseILj8192EfS2_S2_S2_fjLj256EEEEELb1ELb1ELb1ELb0EEEvNS_9FwdParamsE:
        /* <DEDUP_REMOVED lines=87> */
.L_x_7443:
        /* <DEDUP_REMOVED lines=34> */
[----:B---3--:R-:W-:Y:S02]  /*0790*/  CS2R R44, SRZ ;  /* 0x00000000002c7805 */ /* 0x008fe4000001ff00 */
[----:B------:R-:W5:Y:S01]  /*07a0*/  @P2 LDG.E.128 R56, desc[UR6][R50.64] ;  /* 0x0000000632382981 */ /* 0x000f62000c1e1d00 */
[----:B------:R-:W-:Y:S01]  /*07b0*/  @P2 VIADD R109, R109, 0x100 ;  /* 0x000001006d6d2836 */ /* 0x000fe20000000000 */
[----:B------:R-:W-:Y:S02]  /*07c0*/  @P3 CS2R R22, SRZ ;  /* 0x0000000000163805 */ /* 0x000fe4000001ff00 */
[----:B------:R1:W5:Y:S01]  /*07d0*/  @P2 LDG.E.128 R52, desc[UR6][R50.64+0x10] ;  /* 0x0000100632342981 */ /* 0x000362000c1e1d00 */
[----:B--2---:R-:W-:Y:S01]  /*07e0*/  @P3 IMAD.WIDE.U32 R4, R109, 0x20, R70 ;  /* 0x000000206d043825 */ /* 0x004fe200078e0046 */
[----:B0-----:R-:W-:-:S02]  /*07f0*/  CS2R R48, SRZ ;  /* 0x0000000000307805 */ /* 0x001fc4000001ff00 */
        /* <DEDUP_REMOVED lines=12> */
[----:B------:R-:W-:Y:S02]  /*08c0*/  @P3 CS2R R24, SRZ ;  /* 0x0000000000183805 */ /* 0x000fe4000001ff00 */
[----:B0-----:R-:W-:-:S07]  /*08d0*/  CS2R R68, SRZ ;  /* 0x0000000000447805 */ /* 0x001fce000001ff00 */
.L_x_7444:
[----:B------:R-:W-:Y:S05]  /*08e0*/  BSYNC.RECONVERGENT B0 ;  /* 0x0000000000007941 */ /* 0x000fea0003800200 */
.L_x_7442:
[----:B------:R-:W1:Y:S08]  /*08f0*/  S2UR UR4, SR_CTAID.X ;  /* 0x00000000000479c3 */ /* 0x000e700000002500 */
[----:B0-----:R-:W1:Y:S02]  /*0900*/  LDC R4, c[0x0][0x384] ;  /* 0x0000e100ff047b82 */ /* 0x001e640000000800 */
[----:B-1----:R-:W-:-:S13]  /*0910*/  ISETP.LE.AND P0, PT, R4, UR4, PT ;  /* 0x0000000404007c0c */ /* 0x002fda000bf03270 */
        /* <DEDUP_REMOVED lines=11> */
[----:B------:R-:W-:Y:S01]  /*09d0*/  SHF.L.U32 R0, R111, 0x5, RZ ;  /* 0x000000056f007819 */ /* 0x000fe200000006ff */
[----:B------:R-:W1:Y:S01]  /*09e0*/  LDCU UR10, c[0x0][0x404] ;  /* 0x00008080ff0a77ac */ /* 0x000e620008000800 */
[----:B------:R-:W-:Y:S01]  /*09f0*/  LOP3.LUT R138, R138, 0x3, RZ, 0xc0, !PT ;  /* 0x000000038a8a7812 */ /* 0x000fe200078ec0ff */
[C---:B------:R-:W-:Y:S01]  /*0a00*/  IMAD.HI.U32 R6, R5.reuse, -0x326172a9, RZ ;  /* 0xcd9e8d5705067827 */ /* 0x040fe200078e00ff */
[----:B------:R-:W-:Y:S01]  /*0a10*/  LOP3.LUT R112, R0, 0x3e0, RZ, 0xc0, !PT ;  /* 0x000003e000707812 */ /* 0x000fe200078ec0ff */
[----:B------:R-:W2:Y:S02]  /*0a20*/  LDCU.U8 UR11, c[0x0][0x410] ;  /* 0x00008200ff0b77ac */ /* 0x000ea40008000000 */
[----:B------:R-:W-:-:S02]  /*0a30*/  IMAD R5, R5, -0x326172a9, RZ ;  /* 0xcd9e8d5705057824 */ /* 0x000fc400078e02ff */
[----:B0-----:R-:W-:Y:S01]  /*0a40*/  IMAD R154, R116, UR5, R111 ;  /* 0x00000005749a7c24 */ /* 0x001fe2000f8e026f */
[----:B------:R-:W0:Y:S03]  /*0a50*/  LDCU UR14, c[0x0][0x400] ;  /* 0x00008000ff0e77ac */ /* 0x000e260008000800 */
[C---:B------:R-:W-:Y:S01]  /*0a60*/  IMAD.HI.U32 R4, R154.reuse, -0x326172a9, RZ ;  /* 0xcd9e8d579a047827 */ /* 0x040fe200078e00ff */
[----:B------:R-:W3:Y:S03]  /*0a70*/  LDCU.64 UR12, c[0x0][0x408] ;  /* 0x00008100ff0c77ac */ /* 0x000ee60008000a00 */
[----:B------:R-:W-:Y:S01]  /*0a80*/  IMAD R7, R154, -0x326172a9, RZ ;  /* 0xcd9e8d579a077824 */ /* 0x000fe200078e02ff */
[----:B------:R-:W-:Y:S01]  /*0a90*/  LOP3.LUT R4, R117, R4, R2, 0x96, !PT ;  /* 0x0000000475047212 */ /* 0x000fe200078e9602 */
[----:B------:R-:W4:Y:S03]  /*0aa0*/  LDCU.64 UR8, c[0x0][0x3a0] ;  /* 0x00007400ff0877ac */ /* 0x000f260008000a00 */
[----:B------:R-:W-:Y:S01]  /*0ab0*/  LOP3.LUT R6, R8, R7, R6, 0x96, !PT ;  /* 0x0000000708067212 */ /* 0x000fe200078e9606 */
[----:B------:R-:W-:Y:S01]  /*0ac0*/  IMAD.HI.U32 R9, R4, -0x2daee0ad, RZ ;  /* 0xd2511f5304097827 */ /* 0x000fe200078e00ff */
[----:B------:R-:W-:Y:S01]  /*0ad0*/  IADD3 R7, PT, PT, R2, 0x3c6ef372, RZ ;  /* 0x3c6ef37202077810 */ /* 0x000fe20007ffe0ff */
[----:B------:R-:W-:-:S02]  /*0ae0*/  UPLOP3.LUT UP1, UPT, UPT, UPT, UPT, 0x40, 0x4 ;  /* 0x000000000004789c */ /* 0x000fc40003f2e870 */
[----:B------:R-:W-:Y:S01]  /*0af0*/  IMAD.HI.U32 R8, R6, -0x2daee0ad, RZ ;  /* 0xd2511f5306087827 */ /* 0x000fe200078e00ff */
[----:B------:R-:W-:-:S03]  /*0b00*/  LOP3.LUT R9, R11, R10, R9, 0x96, !PT ;  /* 0x0000000a0b097212 */ /* 0x000fc600078e9609 */
[----:B------:R-:W-:Y:S02]  /*0b10*/  VIADD R10, R3, 0x76cf5d0a ;  /* 0x76cf5d0a030a7836 */ /* 0x000fe40000000000 */
[----:B------:R-:W-:Y:S02]  /*0b20*/  IMAD R11, R4, -0x2daee0ad, RZ ;  /* 0xd2511f53040b7824 */ /* 0x000fe400078e02ff */
[----:B------:R-:W-:-:S03]  /*0b30*/  IMAD.HI.U32 R4, R9, -0x326172a9, RZ ;  /* 0xcd9e8d5709047827 */ /* 0x000fc600078e00ff */
[----:B------:R-:W-:Y:S01]  /*0b40*/  LOP3.LUT R8, R10, R11, R8, 0x96, !PT ;  /* 0x0000000b0a087212 */ /* 0x000fe200078e9608 */
[----:B------:R-:W-:Y:S01]  /*0b50*/  IMAD R10, R9, -0x326172a9, RZ ;  /* 0xcd9e8d57090a7824 */ /* 0x000fe200078e02ff */
[----:B------:R-:W-:Y:S01]  /*0b60*/  LOP3.LUT R4, R7, R5, R4, 0x96, !PT ;  /* 0x0000000507047212 */ /* 0x000fe200078e9604 */
[----:B------:R-:W-:Y:S02]  /*0b70*/  VIADD R7, R2, 0xdaa66d2b ;  /* 0xdaa66d2b02077836 */ /* 0x000fe40000000000 */
[----:B------:R-:W-:-:S04]  /*0b80*/  IMAD.HI.U32 R5, R8, -0x326172a9, RZ ;  /* 0xcd9e8d5708057827 */ /* 0x000fc800078e00ff */
[----:B------:R-:W-:Y:S01]  /*0b90*/  IMAD R9, R6, -0x2daee0ad, RZ ;  /* 0xd2511f5306097824 */ /* 0x000fe200078e02ff */
[----:B------:R-:W-:Y:S01]  /*0ba0*/  LOP3.LUT R5, R7, R10, R5, 0x96, !PT ;  /* 0x0000000a07057212 */ /* 0x000fe200078e9605 */
[----:B------:R-:W-:-:S04]  /*0bb0*/  IMAD.HI.U32 R6, R4, -0x2daee0ad, RZ ;  /* 0xd2511f5304067827 */ /* 0x000fc800078e00ff */
[----:B------:R-:W-:Y:S02]  /*0bc0*/  VIADD R11, R3, 0x32370b8f ;  /* 0x32370b8f030b7836 */ /* 0x000fe40000000000 */
[----:B------:R-:W-:Y:S02]  /*0bd0*/  IMAD R10, R4, -0x2daee0ad, RZ ;  /* 0xd2511f53040a7824 */ /* 0x000fe400078e02ff */
[----:B------:R-:W-:Y:S01]  /*0be0*/  IMAD R7, R8, -0x326172a9, RZ ;  /* 0xcd9e8d5708077824 */ /* 0x000fe200078e02ff */
[----:B------:R-:W-:Y:S01]  /*0bf0*/  LOP3.LUT R6, R11, R9, R6, 0x96, !PT ;  /* 0x000000090b067212 */ /* 0x000fe200078e9606 */
[----:B------:R-:W-:Y:S01]  /*0c00*/  IMAD.HI.U32 R9, R5, -0x2daee0ad, RZ ;  /* 0xd2511f5305097827 */ /* 0x000fe200078e00ff */
[----:B------:R-:W-:-:S03]  /*0c10*/  IADD3 R11, PT, PT, R3, -0x126145ec, RZ ;  /* 0xed9eba14030b7810 */ /* 0x000fc60007ffe0ff */
[----:B------:R-:W-:Y:S01]  /*0c20*/  IMAD.HI.U32 R4, R6, -0x326172a9, RZ ;  /* 0xcd9e8d5706047827 */ /* 0x000fe200078e00ff */
[----:B------:R-:W-:Y:S02]  /*0c30*/  LOP3.LUT R9, R11, R10, R9, 0x96, !PT ;  /* 0x0000000a0b097212 */ /* 0x000fe400078e9609 */
[----:B------:R-:W-:Y:S01]  /*0c40*/  IADD3 R11, PT, PT, R3, -0x56f99767, RZ ;  /* 0xa9066899030b7810 */ /* 0x000fe20007ffe0ff */
[----:B------:R-:W-:Y:S02]  /*0c50*/  VIADD R8, R2, 0x78dde6e4 ;  /* 0x78dde6e402087836 */ /* 0x000fe40000000000 */
[----:B------:R-:W-:-:S03]  /*0c60*/  IMAD R10, R5, -0x2daee0ad, RZ ;  /* 0xd2511f53050a7824 */ /* 0x000fc600078e02ff */
[----:B------:R-:W-:Y:S01]  /*0c70*/  LOP3.LUT R4, R8, R7, R4, 0x96, !PT ;  /* 0x0000000708047212 */ /* 0x000fe200078e9604 */
[----:B------:R-:W-:Y:S02]  /*0c80*/  IMAD R7, R6, -0x326172a9, RZ ;  /* 0xcd9e8d5706077824 */ /* 0x000fe400078e02ff */
[----:B------:R-:W-:Y:S02]  /*0c90*/  VIADD R8, R2, 0x1715609d ;  /* 0x1715609d02087836 */ /* 0x000fe40000000000 */
        /* <DEDUP_REMOVED lines=8> */
[C---:B------:R-:W-:Y:S01]  /*0d20*/  IMAD.HI.U32 R4, R5.reuse, -0x326172a9, RZ ;  /* 0xcd9e8d5705047827 */ /* 0x040fe200078e00ff */
[----:B------:R-:W-:Y:S02]  /*0d30*/  LOP3.LUT R8, R10, R11, R8, 0x96, !PT ;  /* 0x0000000b0a087212 */ /* 0x000fe400078e9608 */
[----:B------:R-:W-:Y:S01]  /*0d40*/  LOP3.LUT R11, R108, 0xff, RZ, 0xc0, !PT ;  /* 0x000000ff6c0b7812 */ /* 0x000fe200078ec0ff */
[----:B------:R-:W-:Y:S01]  /*0d50*/  VIADD R7, R2, 0xb54cda56 ;  /* 0xb54cda5602077836 */ /* 0x000fe20000000000 */
[----:B------:R-:W-:Y:S01]  /*0d60*/  LOP3.LUT R108, R108, 0xffffff00, RZ, 0xc0, !PT ;  /* 0xffffff006c6c7812 */ /* 0x000fe200078ec0ff */
[----:B------:R-:W-:Y:S01]  /*0d70*/  IMAD R5, R5, -0x326172a9, RZ ;  /* 0xcd9e8d5705057824 */ /* 0x000fe200078e02ff */
[----:B------:R-:W-:Y:S01]  /*0d80*/  VIADDMNMX R110, R11, -R110, RZ, !PT ;  /* 0x8000006e0b6e7246 */ /* 0x000fe200078001ff */
[----:B------:R-:W-:Y:S01]  /*0d90*/  IMAD.HI.U32 R0, R8, -0x326172a9, RZ ;  /* 0xcd9e8d5708007827 */ /* 0x000fe200078e00ff */
[----:B------:R-:W-:Y:S02]  /*0da0*/  LOP3.LUT R4, R7, R9, R4, 0x96, !PT ;  /* 0x0000000907047212 */ /* 0x000fe400078e9604 */
[----:B------:R-:W-:Y:S01]  /*0db0*/  VIMNMX R109, PT, PT, R110, 0x20, PT ;  /* 0x000000206e6d7848 */ /* 0x000fe20003fe0100 */
[----:B------:R-:W-:Y:S01]  /*0dc0*/  IMAD R9, R6, -0x2daee0ad, RZ ;  /* 0xd2511f5306097824 */ /* 0x000fe200078e02ff */
[----:B------:R-:W-:Y:S01]  /*0dd0*/  VIADDMNMX R112, R11, -R112, RZ, !PT ;  /* 0x800000700b707246 */ /* 0x000fe200078001ff */
[----:B------:R-:W-:Y:S01]  /*0de0*/  VIADD R7, R2, 0x5384540f ;  /* 0x5384540f02077836 */ /* 0x000fe20000000000 */
[----:B------:R-:W-:Y:S01]  /*0df0*/  IADD3 R11, PT, PT, R3, -0x24c28bd8, RZ ;  /* 0xdb3d7428030b7810 */ /* 0x000fe20007ffe0ff */
[----:B------:R-:W-:-:S03]  /*0e00*/  IMAD.HI.U32 R6, R4, -0x2daee0ad, RZ ;  /* 0xd2511f5304067827 */ /* 0x000fc600078e00ff */
[----:B------:R-:W-:Y:S01]  /*0e10*/  LOP3.LUT R0, R7, R5, R0, 0x96, !PT ;  /* 0x0000000507007212 */ /* 0x000fe200078e9600 */
[----:B------:R-:W-:Y:S02]  /*0e20*/  VIADD R10, R3, 0x1fd5c5a3 ;  /* 0x1fd5c5a3030a7836 */ /* 0x000fe40000000000 */
[----:B------:R-:W-:Y:S02]  /*0e30*/  IMAD R109, R109, 0x8, R108 ;  /* 0x000000086d6d7824 */ /* 0x000fe400078e026c */
[----:B------:R-:W-:Y:S01]  /*0e40*/  IMAD R5, R8, -0x326172a9, RZ ;  /* 0xcd9e8d5708057824 */ /* 0x000fe200078e02ff */
[----:B------:R-:W-:Y:S01]  /*0e50*/  LOP3.LUT R6, R10, R9, R6, 0x96, !PT ;  /* 0x000000090a067212 */ /* 0x000fe200078e9606 */
[----:B------:R-:W-:Y:S01]  /*0e60*/  IMAD R10, R4, -0x2daee0ad, RZ ;  /* 0xd2511f53040a7824 */ /* 0x000fe200078e02ff */
[----:B------:R-:W-:Y:S01]  /*0e70*/  I2FP.F32.U32 R109, R109 ;  /* 0x0000006d006d7245 */ /* 0x000fe20000201000 */
[----:B------:R-:W-:Y:S01]  /*0e80*/  IMAD.HI.U32 R9, R0, -0x2daee0ad, RZ ;  /* 0xd2511f5300097827 */ /* 0x000fe200078e00ff */
[----:B------:R-:W-:-:S02]  /*0e90*/  IADD3 R8, PT, PT, R2, -0x700cb87f, RZ ;  /* 0x8ff3478102087810 */ /* 0x000fc40007ffe0ff */
[----:B------:R0:W0:Y:S01]  /*0ea0*/  MUFU.RCP R115, R109 ;  /* 0x0000006d00737308 */ /* 0x0000220000001000 */
[----:B------:R-:W-:Y:S01]  /*0eb0*/  IMAD.HI.U32 R4, R6, -0x326172a9, RZ ;  /* 0xcd9e8d5706047827 */ /* 0x000fe200078e00ff */
[----:B------:R-:W-:-:S03]  /*0ec0*/  LOP3.LUT R9, R11, R10, R9, 0x96, !PT ;  /* 0x0000000a0b097212 */ /* 0x000fc600078e9609 */
[----:B------:R-:W-:Y:S02]  /*0ed0*/  VIADD R7, R2, 0xf1bbcdc8 ;  /* 0xf1bbcdc802077836 */ /* 0x000fe40000000000 */
[----:B------:R-:W-:Y:S02]  /*0ee0*/  IMAD R6, R6, -0x326172a9, RZ ;  /* 0xcd9e8d5706067824 */ /* 0x000fe400078e02ff */
[----:B------:R-:W-:Y:S01]  /*0ef0*/  IMAD.HI.U32 R113, R9, -0x326172a9, RZ ;  /* 0xcd9e8d5709717827 */ /* 0x000fe200078e00ff */
[----:B------:R-:W-:Y:S02]  /*0f00*/  LOP3.LUT R4, R7, R5, R4, 0x96, !PT ;  /* 0x0000000507047212 */ /* 0x000fe400078e9604 */
[----:B------:R-:W-:Y:S01]  /*0f10*/  VIMNMX R5, PT, PT, R112, 0x20, PT ;  /* 0x0000002070057848 */ /* 0x000fe20003fe0100 */
[----:B------:R-:W-:Y:S01]  /*0f20*/  IMAD R7, R0, -0x2daee0ad, RZ ;  /* 0xd2511f5300077824 */ /* 0x000fe200078e02ff */
[----:B------:R-:W-:Y:S01]  /*0f30*/  LOP3.LUT R113, R8, R6, R113, 0x96, !PT ;  /* 0x0000000608717212 */ /* 0x000fe200078e9671 */
[----:B------:R-:W-:-:S04]  /*0f40*/  IMAD.HI.U32 R112, R4, -0x2daee0ad, RZ ;  /* 0xd2511f5304707827 */ /* 0x000fc800078e00ff */
[----:B------:R-:W-:Y:S02]  /*0f50*/  VIADD R0, R3, 0x96a522ad ;  /* 0x96a522ad03007836 */ /* 0x000fe40000000000 */
[----:B------:R-:W-:Y:S02]  /*0f60*/  IMAD R114, R5, 0x8, R108 ;  /* 0x0000000805727824 */ /* 0x000fe400078e026c */
[----:B------:R-:W-:Y:S01]  /*0f70*/  IMAD R136, R9, -0x326172a9, RZ ;  /* 0xcd9e8d5709887824 */ /* 0x000fe200078e02ff */
[----:B------:R-:W-:Y:S01]  /*0f80*/  LOP3.LUT R112, R0, R7, R112, 0x96, !PT ;  /* 0x0000000700707212 */ /* 0x000fe200078e9670 */
[----:B01234-:R-:W-:-:S07]  /*0f90*/  IMAD R148, R4, -0x2daee0ad, RZ ;  /* 0xd2511f5304947824 */ /* 0x01ffce00078e02ff */
.L_x_7861:
[----:B------:R-:W0:Y:S08]  /*0fa0*/  LDC.64 R108, c[0x0][0x3f0] ;  /* 0x0000fc00ff6c7b82 */ /* 0x000e300000000a00 */
[----:B------:R-:W1:Y:S08]  /*0fb0*/  LDC.64 R110, c[0x0][0x3f8] ;  /* 0x0000fe00ff6e7b82 */ /* 0x000e700000000a00 */
[----:B------:R-:W2:Y:S01]  /*0fc0*/  LDC R185, c[0x0][0x388] ;  /* 0x0000e200ffb97b82 */ /* 0x000ea20000000800 */
[----:B0-----:R-:W-:-:S05]  /*0fd0*/  IMAD.WIDE R108, R116, 0x4, R108 ;  /* 0x00000004746c7825 */ /* 0x001fca00078e026c */
[----:B------:R0:W3:Y:S01]  /*0fe0*/  LDG.E R146, desc[UR6][R108.64] ;  /* 0x000000066c927981 */ /* 0x0000e2000c1e1900 */
[----:B-1----:R-:W-:-:S05]  /*0ff0*/  IMAD.WIDE R110, R116, 0x4, R110 ;  /* 0x00000004746e7825 */ /* 0x002fca00078e026e */
[----:B------:R1:W5:Y:S01]  /*1000*/  LDG.E R142, desc[UR6][R110.64] ;  /* 0x000000066e8e7981 */ /* 0x000362000c1e1900 */
[----:B------:R-:W-:Y:S01]  /*1010*/  ISETP.GE.U32.AND P1, PT, R118, 0x100, PT ;  /* 0x000001007600780c */ /* 0x000fe20003f26070 */
[----:B------:R-:W-:Y:S01]  /*1020*/  BSSY.RECONVERGENT B0, `(.L_x_7445) ;  /* 0x00006e9000007945 */ /* 0x000fe20003800200 */
[----:B--2---:R-:W-:Y:S01]  /*1030*/  IMAD R144, R116, R185, RZ ;  /* 0x000000b974907224 */ /* 0x004fe200078e02ff */
[----:B------:R-:W2:Y:S04]  /*1040*/  S2R R140, SR_TID.X ;  /* 0x00000000008c7919 */ /* 0x000ea80000002100 */
[----:B0-----:R-:W-:-:S04]  /*1050*/  SHF.R.S32.HI R109, RZ, 0x1f, R144 ;  /* 0x0000001fff6d7819 */ /* 0x001fc80000011490 */
[----:B------:R-:W-:-:S04]  /*1060*/  LEA.HI R109, R109, R144, RZ, 0x3 ;  /* 0x000000906d6d7211 */ /* 0x000fc800078f18ff */
[----:B--2---:R-:W-:Y:S02]  /*1070*/  LEA.HI.SX32 R144, R109, R140, 0x1d ;  /* 0x0000008c6d907211 */ /* 0x004fe400078feaff */
[----:B---3--:R-:W-:-:S13]  /*1080*/  ISETP.GE.AND P0, PT, R146, 0x1, PT ;  /* 0x000000019200780c */ /* 0x008fda0003f06270 */
[----:B------:R-:W-:-:S04]  /*1090*/  @P0 VIADD R0, R146, 0xffffffff ;  /* 0xffffffff92000836 */ /* 0x000fc80000000000 */
[----:B------:R-:W-:-:S05]  /*10a0*/  @P0 IMAD R0, R0, R185, RZ ;  /* 0x000000b900000224 */ /* 0x000fca00078e02ff */
[----:B------:R-:W-:-:S04]  /*10b0*/  @P0 SHF.R.S32.HI R187, RZ, 0x1f, R0 ;  /* 0x0000001fffbb0819 */ /* 0x000fc80000011400 */
[----:B------:R-:W-:Y:S01]  /*10c0*/  @P0 LEA.HI R187, R187, R0, RZ, 0x3 ;  /* 0x00000000bbbb0211 */ /* 0x000fe200078f18ff */
[----:B------:R-:W-:-:S03]  /*10d0*/  IMAD.MOV.U32 R0, RZ, RZ, RZ ;  /* 0x000000ffff007224 */ /* 0x000fc600078e00ff */
        /* <DEDUP_REMOVED lines=8> */
.L_x_7447:
[----:B------:R-:W-:Y:S05]  /*1160*/  BRA.U !UP0, `(.L_x_7448) ;  /* 0x0000003508d47547 */ /* 0x000fea000b800000 */
        /* <DEDUP_REMOVED lines=24> */
.L_x_7452:
        /* <DEDUP_REMOVED lines=13> */
.L_x_7454:
[----:B------:R-:W-:Y:S05]  /*13c0*/  BSYNC.RECONVERGENT B2 ;  /* 0x0000000000027941 */ /* 0x000fea0003800200 */
.L_x_7453:
        /* <DEDUP_REMOVED lines=61> */
.L_x_7451:
[----:B------:R-:W-:Y:S05]  /*17a0*/  BSYNC.RECONVERGENT B1 ;  /* 0x0000000000017941 */ /* 0x000fea0003800200 */
.L_x_7450:
[----:B------:R-:W-:Y:S01]  /*17b0*/  I2FP.F32.U32 R108, R108 ;  /* 0x0000006c006c7245 */ /* 0x000fe20000201000 */
[----:B------:R-:W-:Y:S01]  /*17c0*/  IMAD.MOV.U32 R111, RZ, RZ, 0x2f800000 ;  /* 0x2f800000ff6f7424 */ /* 0x000fe200078e00ff */
[----:B-----5:R-:W-:-:S03]  /*17d0*/  SHF.L.U32 R110, R8, 0x10, RZ ;  /* 0x00000010086e7819 */ /* 0x020fc600000006ff */
        /* <DEDUP_REMOVED lines=8> */
.L_x_7449:
        /* <DEDUP_REMOVED lines=22> */
.L_x_7458:
        /* <DEDUP_REMOVED lines=13> */
.L_x_7460:
[----:B------:R-:W-:Y:S05]  /*1a90*/  BSYNC.RECONVERGENT B2 ;  /* 0x0000000000027941 */ /* 0x000fea0003800200 */
.L_x_7459:
        /* <DEDUP_REMOVED lines=61> */
.L_x_7457:
[----:B------:R-:W-:Y:S05]  /*1e70*/  BSYNC.RECONVERGENT B1 ;  /* 0x0000000000017941 */ /* 0x000fea0003800200 */
.L_x_7456:
        /* <DEDUP_REMOVED lines=12> */
[----:B------:R-:W-:-:S07]  /*1f40*/  FFMA.FTZ R179, R138, R89, R111 ;  /* 0x000000598ab37223 */ /* 0x000fce000001006f */
.L_x_7455:
        /* <DEDUP_REMOVED lines=21> */
.L_x_7464:
        /* <DEDUP_REMOVED lines=13> */
.L_x_7466:
[----:B------:R-:W-:Y:S05]  /*2170*/  BSYNC.RECONVERGENT B2 ;  /* 0x0000000000027941 */ /* 0x000fea0003800200 */
.L_x_7465:
        /* <DEDUP_REMOVED lines=60> */
[----:B------:R-:W-:-:S07]  /*2540*/  IMAD.MOV.U32 R109, RZ, RZ, R110 ;  /* 0x000000ffff6d7224 */ /* 0x000fce00078e006e */
.L_x_7463:
[----:B------:R-:W-:Y:S05]  /*2550*/  BSYNC.RECONVERGENT B1 ;  /* 0x0000000000017941 */ /* 0x000fea0003800200 */
.L_x_7462:
        /* <DEDUP_REMOVED lines=10> */
[----:B------:R-:W-:-:S07]  /*2600*/  FFMA.FTZ R177, R177, R90, R148 ;  /* 0x0000005ab1b17223 */ /* 0x000fce0000010094 */
.L_x_7461:
        /* <DEDUP_REMOVED lines=22> */
.L_x_7470:
        /* <DEDUP_REMOVED lines=13> */
.L_x_7472:
[----:B------:R-:W-:Y:S05]  /*2840*/  BSYNC.RECONVERGENT B2 ;  /* 0x0000000000027941 */ /* 0x000fea0003800200 */
.L_x_7471:
        /* <DEDUP_REMOVED lines=61> */
.L_x_7469:
[----:B------:R-:W-:Y:S05]  /*2c20*/  BSYNC.RECONVERGENT B1 ;  /* 0x0000000000017941 */ /* 0x000fea0003800200 */
.L_x_7468:
        /* <DEDUP_REMOVED lines=12> */
[----:B------:R-:W-:-:S07]  /*2cf0*/  FFMA.FTZ R175, R138, R91, R175 ;  /* 0x0000005b8aaf7223 */ /* 0x000fce00000100af */
.L_x_7467:
        /* <DEDUP_REMOVED lines=21> */
.L_x_7476:
        /* <DEDUP_REMOVED lines=13> */
.L_x_7478:
[----:B------:R-:W-:Y:S05]  /*2f20*/  BSYNC.RECONVERGENT B2 ;  /* 0x0000000000027941 */ /* 0x000fea0003800200 */
.L_x_7477:
        /* <DEDUP_REMOVED lines=61> */
.L_x_7475:
[----:B------:R-:W-:Y:S05]  /*3300*/  BSYNC.RECONVERGENT B1 ;  /* 0x0000000000017941 */ /* 0x000fea0003800200 */
.L_x_7474:
        /* <DEDUP_REMOVED lines=10> */
[----:B------:R-:W-:-:S07]  /*33b0*/  FFMA.FTZ R173, R173, R84, R110 ;  /* 0x00000054adad7223 */ /* 0x000fce000001006e */
.L_x_7473:
        /* <DEDUP_REMOVED lines=22> */
.L_x_7482:
        /* <DEDUP_REMOVED lines=13> */
.L_x_7484:
[----:B------:R-:W-:Y:S05]  /*35f0*/  BSYNC.RECONVERGENT B2 ;  /* 0x0000000000027941 */ /* 0x000fea0003800200 */
.L_x_7483:
        /* <DEDUP_REMOVED lines=60> */
[----:B------:R-:W-:-:S07]  /*39c0*/  LOP3.LUT R112, R167, R112, R169, 0x96, !PT ;  /* 0x00000070a7707212 */ /* 0x000fce00078e96a9 */
.L_x_7481:
[----:B------:R-:W-:Y:S05]  /*39d0*/  BSYNC.RECONVERGENT B1 ;  /* 0x0000000000017941 */ /* 0x000fea0003800200 */
.L_x_7480:
        /* <DEDUP_REMOVED lines=12> */
[----:B------:R-:W-:-:S07]  /*3aa0*/  FFMA.FTZ R171, R138, R85, R171 ;  /* 0x000000558aab7223 */ /* 0x000fce00000100ab */
.L_x_7479:
        /* <DEDUP_REMOVED lines=21> */
.L_x_7488:
        /* <DEDUP_REMOVED lines=13> */
.L_x_7490:
[----:B------:R-:W-:Y:S05]  /*3cd0*/  BSYNC.RECONVERGENT B2 ;  /* 0x0000000000027941 */ /* 0x000fea0003800200 */
.L_x_7489:
        /* <DEDUP_REMOVED lines=61> */
.L_x_7487:
[----:B------:R-:W-:Y:S05]  /*40b0*/  BSYNC.RECONVERGENT B1 ;  /* 0x0000000000017941 */ /* 0x000fea0003800200 */
.L_x_7486:
        /* <DEDUP_REMOVED lines=10> */
[----:B------:R-:W-:-:S07]  /*4160*/  FFMA.FTZ R169, R169, R86, R152 ;  /* 0x00000056a9a97223 */ /* 0x000fce0000010098 */
.L_x_7485:
        /* <DEDUP_REMOVED lines=22> */
.L_x_7494:
        /* <DEDUP_REMOVED lines=13> */
.L_x_7496:
[----:B------:R-:W-:Y:S05]  /*43a0*/  BSYNC.RECONVERGENT B2 ;  /* 0x0000000000027941 */ /* 0x000fea0003800200 */
.L_x_7495:
        /* <DEDUP_REMOVED lines=57> */
[----:B------:R-:W-:Y:S02]  /*4740*/  MOV R136, R112 ;  /* 0x0000007000887202 */ /* 0x000fe40000000f00 */
[----:B------:R-:W-:Y:S01]  /*4750*/  LOP3.LUT R113, R167, R186, R113, 0x96, !PT ;  /* 0x000000baa7717212 */ /* 0x000fe200078e9671 */
[----:B------:R-:W-:Y:S01]  /*4760*/  IMAD.MOV.U32 R152, RZ, RZ, R188 ;  /* 0x000000ffff987224 */ /* 0x000fe200078e00bc */
[----:B------:R-:W-:-:S07]  /*4770*/  LOP3.LUT R112, R187, R166, R189, 0x96, !PT ;  /* 0x000000a6bb707212 */ /* 0x000fce00078e96bd */
.L_x_7493:
[----:B------:R-:W-:Y:S05]  /*4780*/  BSYNC.RECONVERGENT B1 ;  /* 0x0000000000017941 */ /* 0x000fea0003800200 */
.L_x_7492:
        /* <DEDUP_REMOVED lines=13> */
.L_x_7491:
[----:B------:R-:W-:Y:S02]  /*4860*/  F2FP.BF16.F32.PACK_AB R160, RZ, R167 ;  /* 0x000000a7ffa0723e */ /* 0x000fe400000010ff */
[----:B------:R-:W-:Y:S02]  /*4870*/  PRMT R108, R108, 0x5410, R111 ;  /* 0x000054106c6c7816 */ /* 0x000fe4000000006f */
[----:B------:R-:W-:Y:S02]  /*4880*/  PRMT R110, R110, 0x5410, R150 ;  /* 0x000054106e6e7816 */ /* 0x000fe40000000096 */
[----:B------:R-:W-:Y:S02]  /*4890*/  PRMT R109, R109, 0x5410, R148 ;  /* 0x000054106d6d7816 */ /* 0x000fe40000000094 */
[----:B------:R-:W-:Y:S01]  /*48a0*/  PRMT R111, R158, 0x5410, R160 ;  /* 0x000054109e6f7816 */ /* 0x000fe200000000a0 */
[----:B------:R-:W-:Y:S06]  /*48b0*/  BRA `(.L_x_7497) ;  /* 0x0000003400107947 */ /* 0x000fec0003800000 */
.L_x_7448:
        /* <DEDUP_REMOVED lines=20> */
.L_x_7501:
        /* <DEDUP_REMOVED lines=13> */
.L_x_7503:
[----:B------:R-:W-:Y:S05]  /*4ad0*/  BSYNC.RECONVERGENT B2 ;  /* 0x0000000000027941 */ /* 0x000fea0003800200 */
.L_x_7502:
        /* <DEDUP_REMOVED lines=57> */
[----:B------:R-:W-:Y:S02]  /*4e70*/  IMAD.MOV.U32 R136, RZ, RZ, R112 ;  /* 0x000000ffff887224 */ /* 0x000fe400078e0070 */
[----:B------:R-:W-:Y:S01]  /*4e80*/  IMAD.MOV.U32 R109, RZ, RZ, RZ ;  /* 0x000000ffff6d7224 */ /* 0x000fe200078e00ff */
[----:B------:R-:W-:Y:S01]  /*4e90*/  LOP3.LUT R112, R111, R108, R167, 0x96, !PT ;  /* 0x0000006c6f707212 */ /* 0x000fe200078e96a7 */
[----:B------:R-:W-:-:S07]  /*4ea0*/  IMAD.MOV.U32 R108, RZ, RZ, R148 ;  /* 0x000000ffff6c7224 */ /* 0x000fce00078e0094 */
.L_x_7500:
[----:B------:R-:W-:Y:S05]  /*4eb0*/  BSYNC.RECONVERGENT B1 ;  /* 0x0000000000017941 */ /* 0x000fea0003800200 */
.L_x_7499:
[----:B------:R-:W-:Y:S01]  /*4ec0*/  HFMA2 R111, -RZ, RZ, 0.1171875, 0 ;  /* 0x2f800000ff6f7431 */ /* 0x000fe200000001ff */
[----:B------:R-:W-:Y:S01]  /*4ed0*/  I2FP.F32.U32 R108, R108 ;  /* 0x0000006c006c7245 */ /* 0x000fe20000201000 */
[----:B-----5:R-:W-:-:S04]  /*4ee0*/  IMAD.U32 R110, R8, 0x10000, RZ ;  /* 0x00010000086e7824 */ /* 0x020fc800078e00ff */
[----:B------:R-:W-:Y:S01]  /*4ef0*/  FMUL.FTZ R110, R110, UR13 ;  /* 0x0000000d6e6e7c20 */ /* 0x000fe20008410000 */
[----:B------:R-:W-:-:S03]  /*4f00*/  FFMA.FTZ R108, R108, R111, 1.1641532182693481445e-10 ;  /* 0x2f0000006c6c7423 */ /* 0x000fc6000001006f */
[----:B------:R-:W-:Y:S02]  /*4f10*/  FMUL.FTZ R110, R110, UR12 ;  /* 0x0000000c6e6e7c20 */ /* 0x000fe40008410000 */
[----:B------:R-:W-:-:S04]  /*4f20*/  FSETP.GTU.FTZ.AND P2, PT, R108, UR10, PT ;  /* 0x0000000a6c007c0b */ /* 0x000fc8000bf5c000 */
[----:B------:R-:W-:Y:S02]  /*4f30*/  FSEL R181, R110, RZ, !P2 ;  /* 0x000000ff6eb57208 */ /* 0x000fe40005000000 */
[----:B------:R-:W-:-:S03]  /*4f40*/  SEL R134, RZ, 0x1, P2 ;  /* 0x00000001ff867807 */ /* 0x000fc60001000000 */
[----:B------:R-:W-:-:S07]  /*4f50*/  FMUL.FTZ R181, R181, R88 ;  /* 0x00000058b5b57220 */ /* 0x000fce0000410000 */
.L_x_7498:
        /* <DEDUP_REMOVED lines=17> */
.L_x_7507:
        /* <DEDUP_REMOVED lines=13> */
.L_x_7509:
[----:B------:R-:W-:Y:S05]  /*5140*/  BSYNC.RECONVERGENT B2 ;  /* 0x0000000000027941 */ /* 0x000fea0003800200 */
.L_x_7508:
        /* <DEDUP_REMOVED lines=52> */
[----:B------:R-:W-:Y:S01]  /*5490*/  IMAD.WIDE.U32 R168, R167, -0x326172a9, RZ ;  /* 0xcd9e8d57a7a87825 */ /* 0x000fe200078e00ff */
[----:B------:R-:W-:-:S03]  /*54a0*/  MOV R111, R152 ;  /* 0x00000098006f7202 */ /* 0x000fc60000000f00 */
[----:B------:R-:W-:Y:S01]  /*54b0*/  IMAD.WIDE.U32 R166, R109, -0x2daee0ad, RZ ;  /* 0xd2511f536da67825 */ /* 0x000fe200078e00ff */
[----:B------:R-:W-:-:S03]  /*54c0*/  LOP3.LUT R113, R113, R110, R169, 0x96, !PT ;  /* 0x0000006e71717212 */ /* 0x000fc600078e96a9 */
[----:B------:R-:W-:Y:S02]  /*54d0*/  VIADD R109, R3, 0x96a522ad ;  /* 0x96a522ad036d7836 */ /* 0x000fe40000000000 */
[----:B------:R-:W-:Y:S02]  /*54e0*/  IMAD.MOV.U32 R136, RZ, RZ, R168 ;  /* 0x000000ffff887224 */ /* 0x000fe400078e00a8 */
[----:B------:R-:W-:Y:S01]  /*54f0*/  IMAD.MOV.U32 R152, RZ, RZ, R166 ;  /* 0x000000ffff987224 */ /* 0x000fe200078e00a6 */
[----:B------:R-:W-:Y:S01]  /*5500*/  LOP3.LUT R112, R109, R112, R167, 0x96, !PT ;  /* 0x000000706d707212 */ /* 0x000fe200078e96a7 */
[----:B------:R-:W-:-:S07]  /*5510*/  IMAD.MOV.U32 R110, RZ, RZ, RZ ;  /* 0x000000ffff6e7224 */ /* 0x000fce00078e00ff */
.L_x_7506:
[----:B------:R-:W-:Y:S05]  /*5520*/  BSYNC.RECONVERGENT B1 ;  /* 0x0000000000017941 */ /* 0x000fea0003800200 */
.L_x_7505:
[----:B------:R-:W-:Y:S01]  /*5530*/  HFMA2 R138, -RZ, RZ, 0.1171875, 0 ;  /* 0x2f800000ff8a7431 */ /* 0x000fe200000001ff */
[----:B-----5:R-:W-:Y:S02]  /*5540*/  PRMT R132, R8, 0x7632, R132 ;  /* 0x0000763208847816 */ /* 0x020fe40000000084 */
[----:B------:R-:W-:-:S03]  /*5550*/  I2FP.F32.U32 R109, R111 ;  /* 0x0000006f006d7245 */ /* 0x000fc60000201000 */
[----:B------:R-:W-:Y:S02]  /*5560*/  IMAD.U32 R132, R132, 0x10000, RZ ;  /* 0x0001000084847824 */ /* 0x000fe400078e00ff */
[----:B------:R-:W-:Y:S02]  /*5570*/  FFMA.FTZ R109, R109, R138, 1.1641532182693481445e-10 ;  /* 0x2f0000006d6d7423 */ /* 0x000fe4000001008a */
[----:B------:R-:W-:-:S03]  /*5580*/  FMUL.FTZ R132, R132, UR13 ;  /* 0x0000000d84847c20 */ /* 0x000fc60008410000 */
[----:B------:R-:W-:Y:S01]  /*5590*/  FSETP.GTU.FTZ.AND P2, PT, R109, UR10, PT ;  /* 0x0000000a6d007c0b */ /* 0x000fe2000bf5c000 */
[----:B------:R-:W-:-:S03]  /*55a0*/  FMUL.FTZ R109, R132, UR12 ;  /* 0x0000000c846d7c20 */ /* 0x000fc60008410000 */
[----:B------:R-:W-:Y:S02]  /*55b0*/  SEL R132, RZ, 0x1, P2 ;  /* 0x00000001ff847807 */ /* 0x000fe40001000000 */
[----:B------:R-:W-:-:S05]  /*55c0*/  FSEL R138, R109, RZ, !P2 ;  /* 0x000000ff6d8a7208 */ /* 0x000fca0005000000 */
[----:B------:R-:W-:-:S07]  /*55d0*/  FMUL.FTZ R179, R138, R89 ;  /* 0x000000598ab37220 */ /* 0x000fce0000410000 */
.L_x_7504:
        /* <DEDUP_REMOVED lines=17> */
.L_x_7513:
        /* <DEDUP_REMOVED lines=13> */
.L_x_7515:
[----:B------:R-:W-:Y:S05]  /*57c0*/  BSYNC.RECONVERGENT B2 ;  /* 0x0000000000027941 */ /* 0x000fea0003800200 */
.L_x_7514:
        /* <DEDUP_REMOVED lines=57> */
[----:B------:R-:W-:-:S03]  /*5b60*/  IMAD.MOV.U32 R136, RZ, RZ, R170 ;  /* 0x000000ffff887224 */ /* 0x000fc600078e00aa */
[----:B------:R-:W-:Y:S02]  /*5b70*/  LOP3.LUT R112, R109, R112, R169, 0x96, !PT ;  /* 0x000000706d707212 */ /* 0x000fe400078e96a9 */
[----:B------:R-:W-:Y:S01]  /*5b80*/  MOV R109, R152 ;  /* 0x00000098006d7202 */ /* 0x000fe20000000f00 */
[----:B------:R-:W-:-:S07]  /*5b90*/  IMAD.MOV.U32 R152, RZ, RZ, R168 ;  /* 0x000000ffff987224 */ /* 0x000fce00078e00a8 */
.L_x_7512:
[----:B------:R-:W-:Y:S05]  /*5ba0*/  BSYNC.RECONVERGENT B1 ;  /* 0x0000000000017941 */ /* 0x000fea0003800200 */
.L_x_7511:
        /* <DEDUP_REMOVED lines=10> */
.L_x_7510:
        /* <DEDUP_REMOVED lines=17> */
.L_x_7519:
        /* <DEDUP_REMOVED lines=13> */
.L_x_7521:
[----:B------:R-:W-:Y:S05]  /*5e30*/  BSYNC.RECONVERGENT B2 ;  /* 0x0000000000027941 */ /* 0x000fea0003800200 */
.L_x_7520:
        /* <DEDUP_REMOVED lines=58> */
[----:B------:R-:W-:Y:S02]  /*61e0*/  IMAD.MOV.U32 R136, RZ, RZ, R170 ;  /* 0x000000ffff887224 */ /* 0x000fe400078e00aa */
[----:B------:R-:W-:Y:S01]  /*61f0*/  IMAD.MOV.U32 R152, RZ, RZ, R168 ;  /* 0x000000ffff987224 */ /* 0x000fe200078e00a8 */
[----:B------:R-:W-:-:S07]  /*6200*/  LOP3.LUT R112, R167, R112, R169, 0x96, !PT ;  /* 0x00000070a7707212 */ /* 0x000fce00078e96a9 */
.L_x_7518:
[----:B------:R-:W-:Y:S05]  /*6210*/  BSYNC.RECONVERGENT B1 ;  /* 0x0000000000017941 */ /* 0x000fea0003800200 */
.L_x_7517:
        /* <DEDUP_REMOVED lines=11> */
.L_x_7516:
        /* <DEDUP_REMOVED lines=17> */
.L_x_7525:
        /* <DEDUP_REMOVED lines=13> */
.L_x_7527:
[----:B------:R-:W-:Y:S05]  /*64b0*/  BSYNC.RECONVERGENT B2 ;  /* 0x0000000000027941 */ /* 0x000fea0003800200 */
.L_x_7526:
        /* <DEDUP_REMOVED lines=61> */
.L_x_7524:
[----:B------:R-:W-:Y:S05]  /*6890*/  BSYNC.RECONVERGENT B1 ;  /* 0x0000000000017941 */ /* 0x000fea0003800200 */
.L_x_7523:
        /* <DEDUP_REMOVED lines=10> */
.L_x_7522:
        /* <DEDUP_REMOVED lines=17> */
.L_x_7531:
        /* <DEDUP_REMOVED lines=13> */
.L_x_7533:
[----:B------:R-:W-:Y:S05]  /*6b20*/  BSYNC.RECONVERGENT B2 ;  /* 0x0000000000027941 */ /* 0x000fea0003800200 */
.L_x_7532:
        /* <DEDUP_REMOVED lines=61> */
.L_x_7530:
[----:B------:R-:W-:Y:S05]  /*6f00*/  BSYNC.RECONVERGENT B1 ;  /* 0x0000000000017941 */ /* 0x000fea0003800200 */
.L_x_7529:
        /* <DEDUP_REMOVED lines=11> */
.L_x_7528:
        /* <DEDUP_REMOVED lines=17> */
.L_x_7537:
        /* <DEDUP_REMOVED lines=13> */
.L_x_7539:
[----:B------:R-:W-:Y:S05]  /*71a0*/  BSYNC.RECONVERGENT B2 ;  /* 0x0000000000027941 */ /* 0x000fea0003800200 */
.L_x_7538:
        /* <DEDUP_REMOVED lines=61> */
.L_x_7536:
[----:B------:R-:W-:Y:S05]  /*7580*/  BSYNC.RECONVERGENT B1 ;  /* 0x0000000000017941 */ /* 0x000fea0003800200 */
.L_x_7535:
        /* <DEDUP_REMOVED lines=10> */
.L_x_7534:
        /* <DEDUP_REMOVED lines=17> */
.L_x_7543:
        /* <DEDUP_REMOVED lines=13> */
.L_x_7545:
[----:B------:R-:W-:Y:S05]  /*7810*/  BSYNC.RECONVERGENT B2 ;  /* 0x0000000000027941 */ /* 0x000fea0003800200 */
.L_x_7544:
        /* <DEDUP_REMOVED lines=15> */
[----:B------:R-:W-:Y:S01]  /*7910*/  IMAD.MOV.U32 R138, RZ, RZ, RZ ;  /* 0x000000ffff8a7224 */ /* 0x000fe200078e00ff */
        /* <DEDUP_REMOVED lines=44> */
[----:B------:R-:W-:-:S07]  /*7be0*/  IMAD.MOV.U32 R152, RZ, RZ, R188 ;  /* 0x000000ffff987224 */ /* 0x000fce00078e00bc */
.L_x_7542:
[----:B------:R-:W-:Y:S05]  /*7bf0*/  BSYNC.RECONVERGENT B1 ;  /* 0x0000000000017941 */ /* 0x000fea0003800200 */
.L_x_7541:
        /* <DEDUP_REMOVED lines=11> */
.L_x_7540:
[----:B------:R-:W-:Y:S02]  /*7cb0*/  F2FP.BF16.F32.PACK_AB R160, RZ, R167 ;  /* 0x000000a7ffa0723e */ /* 0x000fe400000010ff */
[----:B------:R-:W-:Y:S02]  /*7cc0*/  PRMT R108, R108, 0x5410, R111 ;  /* 0x000054106c6c7816 */ /* 0x000fe4000000006f */
[----:B------:R-:W-:Y:S02]  /*7cd0*/  PRMT R110, R110, 0x5410, R150 ;  /* 0x000054106e6e7816 */ /* 0x000fe40000000096 */
[----:B------:R-:W-:Y:S02]  /*7ce0*/  PRMT R109, R109, 0x5410, R148 ;  /* 0x000054106d6d7816 */ /* 0x000fe40000000094 */
[----:B------:R-:W-:-:S07]  /*7cf0*/  PRMT R111, R158, 0x5410, R160 ;  /* 0x000054109e6f7816 */ /* 0x000fce00000000a0 */
.L_x_7497:
        /* <DEDUP_REMOVED lines=25> */
.L_x_7546:
[----:B------:R-:W-:Y:S02]  /*7e90*/  VIADD R144, R144, 0x100 ;  /* 0x0000010090907836 */ /* 0x000fe40000000000 */
[----:B------:R-:W-:-:S07]  /*7ea0*/  VIADD R0, R0, 0x100 ;  /* 0x0000010000007836 */ /* 0x000fce0000000000 */
.L_x_7446:
[----:B------:R-:W-:Y:S05]  /*7eb0*/  BSYNC.RECONVERGENT B0 ;  /* 0x0000000000007941 */ /* 0x000fea0003800200 */
.L_x_7445:
[----:B------:R-:W-:Y:S01]  /*7ec0*/  ISETP.GE.U32.AND P2, PT, R118, 0x200, PT ;  /* 0x000002007600780c */ /* 0x000fe20003f46070 */
[----:B------:R-:W-:Y:S03]  /*7ed0*/  BSSY.RECONVERGENT B0, `(.L_x_7547) ;  /* 0x00006dc000007945 */ /* 0x000fe60003800200 */
[----:B------:R-:W-:-:S09]  /*7ee0*/  P2R R158, PR, RZ, 0x4 ;  /* 0x00000004ff9e7803 */ /* 0x000fd20000000000 */
        /* <DEDUP_REMOVED lines=12> */
[----:B0-----:R-:W-:Y:S02]  /*7fb0*/  @!P2 IMAD.MOV.U32 R109, RZ, RZ, R138 ;  /* 0x000000ffff6da224 */ /* 0x001fe400078e008a */
        /* <DEDUP_REMOVED lines=18> */
.L_x_7553:
        /* <DEDUP_REMOVED lines=13> */
.L_x_7555:
[----:B------:R-:W-:Y:S05]  /*81b0*/  BSYNC.RECONVERGENT B2 ;  /* 0x0000000000027941 */ /* 0x000fea0003800200 */
.L_x_7554:
        /* <DEDUP_REMOVED lines=61> */
.L_x_7552:
[----:B------:R-:W-:Y:S05]  /*8590*/  BSYNC.RECONVERGENT B1 ;  /* 0x0000000000017941 */ /* 0x000fea0003800200 */
.L_x_7551:
[----:B------:R-:W-:Y:S01]  /*85a0*/  I2FP.F32.U32 R108, R108 ;  /* 0x0000006c006c7245 */ /* 0x000fe20000201000 */
[----:B------:R-:W-:Y:S01]  /*85b0*/  IMAD.MOV.U32 R111, RZ, RZ, 0x2f800000 ;  /* 0x2f800000ff6f7424 */ /* 0x000fe200078e00ff */
[----:B------:R-:W-:-:S03]  /*85c0*/  SHF.L.U32 R134, R8, 0x10, RZ ;  /* 0x0000001008867819 */ /* 0x000fc600000006ff */
[----:B------:R-:W-:Y:S02]  /*85d0*/  FFMA.FTZ R108, R108, R111, 1.1641532182693481445e-10 ;  /* 0x2f0000006c6c7423 */ /* 0x000fe4000001006f */
[----:B------:R-:W-:-:S03]  /*85e0*/  FMUL.FTZ R134, R134, UR13 ;  /* 0x0000000d86867c20 */ /* 0x000fc60008410000 */
[----:B------:R-:W-:Y:S01]  /*85f0*/  FSETP.GTU.FTZ.AND P3, PT, R108, UR10, PT ;  /* 0x0000000a6c007c0b */ /* 0x000fe2000bf7c000 */
[----:B------:R-:W-:Y:S01]  /*8600*/  FMUL.FTZ R134, R134, UR12 ;  /* 0x0000000c86867c20 */ /* 0x000fe20008410000 */
[----:B------:R-:W-:-:S04]  /*8610*/  IMAD.U32 R108, R4, 0x10000, RZ ;  /* 0x00010000046c7824 */ /* 0x000fc800078e00ff */
[----:B------:R-:W-:Y:S02]  /*8620*/  FSEL R165, R134, RZ, !P3 ;  /* 0x000000ff86a57208 */ /* 0x000fe40005800000 */
[----:B------:R-:W-:-:S03]  /*8630*/  SEL R134, RZ, 0x1, P3 ;  /* 0x00000001ff867807 */ /* 0x000fc60001800000 */
[----:B------:R-:W-:-:S07]  /*8640*/  FFMA.FTZ R165, R165, R64, R108 ;  /* 0x00000040a5a57223 */ /* 0x000fce000001006c */
.L_x_7550:
        /* <DEDUP_REMOVED lines=22> */
.L_x_7559:
        /* <DEDUP_REMOVED lines=13> */
.L_x_7561:
[----:B------:R-:W-:Y:S05]  /*8880*/  BSYNC.RECONVERGENT B2 ;  /* 0x0000000000027941 */ /* 0x000fea0003800200 */
.L_x_7560:
        /* <DEDUP_REMOVED lines=54> */
[----:B------:R-:W-:Y:S01]  /*8bf0*/  VIADD R113, R2, 0x8ff34781 ;  /* 0x8ff3478102717836 */ /* 0x000fe20000000000 */
[----:B------:R-:W-:Y:S01]  /*8c00*/  MOV R136, R160 ;  /* 0x000000a000887202 */ /* 0x000fe20000000f00 */
[----:B------:R-:W-:Y:S02]  /*8c10*/  VIADD R109, R3, 0x96a522ad ;  /* 0x96a522ad036d7836 */ /* 0x000fe40000000000 */
[----:B------:R-:W-:Y:S01]  /*8c20*/  IMAD.MOV.U32 R138, RZ, RZ, R152 ;  /* 0x000000ffff8a7224 */ /* 0x000fe200078e0098 */
[----:B------:R-:W-:Y:S01]  /*8c30*/  LOP3.LUT R113, R113, R150, R161, 0x96, !PT ;  /* 0x0000009671717212 */ /* 0x000fe200078e96a1 */
[----:B------:R-:W-:Y:S01]  /*8c40*/  IMAD.MOV.U32 R111, RZ, RZ, R110 ;  /* 0x000000ffff6f7224 */ /* 0x000fe200078e006e */
[----:B------:R-:W-:-:S07]  /*8c50*/  LOP3.LUT R112, R109, R112, R153, 0x96, !PT ;  /* 0x000000706d707212 */ /* 0x000fce00078e9699 */
.L_x_7558:
[----:B------:R-:W-:Y:S05]  /*8c60*/  BSYNC.RECONVERGENT B1 ;  /* 0x0000000000017941 */ /* 0x000fea0003800200 */
.L_x_7557:
[----:B------:R-:W-:Y:S01]  /*8c70*/  PRMT R110, R8, 0x7632, R110 ;  /* 0x00007632086e7816 */ /* 0x000fe2000000006e */
        /* <DEDUP_REMOVED lines=12> */
.L_x_7556:
        /* <DEDUP_REMOVED lines=21> */
.L_x_7565:
        /* <DEDUP_REMOVED lines=13> */
.L_x_7567:
[----:B------:R-:W-:Y:S05]  /*8f60*/  BSYNC.RECONVERGENT B2 ;  /* 0x0000000000027941 */ /* 0x000fea0003800200 */
.L_x_7566:
        /* <DEDUP_REMOVED lines=61> */
.L_x_7564:
[----:B------:R-:W-:Y:S05]  /*9340*/  BSYNC.RECONVERGENT B1 ;  /* 0x0000000000017941 */ /* 0x000fea0003800200 */
.L_x_7563:
[----:B------:R-:W-:Y:S01]  /*9350*/  HFMA2 R130, -RZ, RZ, 0.1171875, 0 ;  /* 0x2f800000ff827431 */ /* 0x000fe200000001ff */
[----:B------:R-:W-:Y:S01]  /*9360*/  I2FP.F32.U32 R109, R109 ;  /* 0x0000006d006d7245 */ /* 0x000fe20000201000 */
[----:B------:R-:W-:Y:S02]  /*9370*/  IMAD.U32 R138, R9, 0x10000, RZ ;  /* 0x00010000098a7824 */ /* 0x000fe400078e00ff */
        /* <DEDUP_REMOVED lines=8> */
.L_x_7562:
        /* <DEDUP_REMOVED lines=22> */
.L_x_7571:
        /* <DEDUP_REMOVED lines=13> */
.L_x_7573:
[----:B------:R-:W-:Y:S05]  /*9630*/  BSYNC.RECONVERGENT B2 ;  /* 0x0000000000027941 */ /* 0x000fea0003800200 */
.L_x_7572:
[----:B------:R-:W-:Y:S01]  /*9640*/  IMAD.WIDE.U32 R150, R154, -0x326172a9, RZ ;  /* 0xcd9e8d579a967825 */ /* 0x000fe200078e00ff */
[----:B------:R-:W-:Y:S02]  /*9650*/  LOP3.LUT R186, R183, R113, R3, 0x96, !PT ;  /* 0x00000071b7ba7212 */ /* 0x000fe400078e9603 */
[----:B------:R-:W-:Y:S01]  /*9660*/  IADD3 R155, PT, PT, R3, 0x76cf5d0a, RZ ;  /* 0x76cf5d0a039b7810 */ /* 0x000fe20007ffe0ff */
[----:B------:R-:W-:Y:S01]  /*9670*/  VIADD R113, R2, 0x9e3779b9 ;  /* 0x9e3779b902717836 */ /* 0x000fe20000000000 */
[----:B------:R-:W-:Y:S01]  /*9680*/  LOP3.LUT R152, R117, R151, R2, 0x96, !PT ;  /* 0x0000009775987212 */ /* 0x000fe200078e9602 */
[----:B------:R-:W-:Y:S01]  /*9690*/  VIADD R151, R3, 0xbb67ae85 ;  /* 0xbb67ae8503977836 */ /* 0x000fe20000000000 */
[----:B------:R-:W-:Y:S01]  /*96a0*/  MOV R128, R110 ;  /* 0x0000006e00807202 */ /* 0x000fe20000000f00 */
[----:B------:R-:W-:-:S04]  /*96b0*/  IMAD.WIDE.U32 R186, R186, -0x326172a9, RZ ;  /* 0xcd9e8d57baba7825 */ /* 0x000fc800078e00ff */
        /* <DEDUP_REMOVED lines=51> */
[----:B------:R-:W-:Y:S02]  /*99f0*/  IMAD.MOV.U32 R138, RZ, RZ, R152 ;  /* 0x000000ffff8a7224 */ /* 0x000fe400078e0098 */
[----:B------:R-:W-:-:S07]  /*9a00*/  IMAD.MOV.U32 R151, RZ, RZ, RZ ;  /* 0x000000ffff977224 */ /* 0x000fce00078e00ff */
.L_x_7570:
[----:B------:R-:W-:Y:S05]  /*9a10*/  BSYNC.RECONVERGENT B1 ;  /* 0x0000000000017941 */ /* 0x000fea0003800200 */
.L_x_7569:
        /* <DEDUP_REMOVED lines=13> */
.L_x_7568:
        /* <DEDUP_REMOVED lines=21> */
.L_x_7577:
        /* <DEDUP_REMOVED lines=13> */
.L_x_7579:
[----:B------:R-:W-:Y:S05]  /*9d10*/  BSYNC.RECONVERGENT B2 ;  /* 0x0000000000027941 */ /* 0x000fea0003800200 */
.L_x_7578:
        /* <DEDUP_REMOVED lines=59> */
[----:B------:R-:W-:Y:S01]  /*a0d0*/  HFMA2 R152, -RZ, RZ, 0, 0 ;  /* 0x00000000ff987431 */ /* 0x000fe200000001ff */
[----:B------:R-:W-:-:S07]  /*a0e0*/  LOP3.LUT R112, R151, R112, R153, 0x96, !PT ;  /* 0x0000007097707212 */ /* 0x000fce00078e9699 */
.L_x_7576:
[----:B------:R-:W-:Y:S05]  /*a0f0*/  BSYNC.RECONVERGENT B1 ;  /* 0x0000000000017941 */ /* 0x000fea0003800200 */
.L_x_7575:
[----:B------:R-:W-:Y:S01]  /*a100*/  I2FP.F32.U32 R110, R110 ;  /* 0x0000006e006e7245 */ /* 0x000fe20000201000 */
[----:B------:R-:W-:Y:S02]  /*a110*/  IMAD.MOV.U32 R151, RZ, RZ, 0x2f800000 ;  /* 0x2f800000ff977424 */ /* 0x000fe400078e00ff */
[----:B------:R-:W-:Y:S02]  /*a120*/  IMAD.U32 R126, R10, 0x10000, RZ ;  /* 0x000100000a7e7824 */ /* 0x000fe400078e00ff */
        /* <DEDUP_REMOVED lines=8> */
.L_x_7574:
        /* <DEDUP_REMOVED lines=22> */
.L_x_7583:
        /* <DEDUP_REMOVED lines=13> */
.L_x_7585:
[----:B------:R-:W-:Y:S05]  /*a3e0*/  BSYNC.RECONVERGENT B2 ;  /* 0x0000000000027941 */ /* 0x000fea0003800200 */
.L_x_7584:
        /* <DEDUP_REMOVED lines=61> */
.L_x_7582:
[----:B------:R-:W-:Y:S05]  /*a7c0*/  BSYNC.RECONVERGENT B1 ;  /* 0x0000000000017941 */ /* 0x000fea0003800200 */
.L_x_7581:
        /* <DEDUP_REMOVED lines=13> */
.L_x_7580:
        /* <DEDUP_REMOVED lines=21> */
.L_x_7589:
        /* <DEDUP_REMOVED lines=13> */
.L_x_7591:
[----:B------:R-:W-:Y:S05]  /*aac0*/  BSYNC.RECONVERGENT B2 ;  /* 0x0000000000027941 */ /* 0x000fea0003800200 */
.L_x_7590:
        /* <DEDUP_REMOVED lines=61> */
.L_x_7588:
[----:B------:R-:W-:Y:S05]  /*aea0*/  BSYNC.RECONVERGENT B1 ;  /* 0x0000000000017941 */ /* 0x000fea0003800200 */
.L_x_7587:
[----:B------:R-:W-:Y:S01]  /*aeb0*/  I2FP.F32.U32 R122, R122 ;  /* 0x0000007a007a7245 */ /* 0x000fe20000201000 */
[----:B------:R-:W-:Y:S01]  /*aec0*/  IMAD.MOV.U32 R151, RZ, RZ, 0x2f800000 ;  /* 0x2f800000ff977424 */ /* 0x000fe200078e00ff */
[----:B------:R-:W-:Y:S01]  /*aed0*/  SHF.L.U32 R138, R11, 0x10, RZ ;  /* 0x000000100b8a7819 */ /* 0x000fe200000006ff */
        /* <DEDUP_REMOVED lines=8> */
.L_x_7586:
        /* <DEDUP_REMOVED lines=22> */
.L_x_7595:
        /* <DEDUP_REMOVED lines=13> */
.L_x_7597:
[----:B------:R-:W-:Y:S05]  /*b190*/  BSYNC.RECONVERGENT B2 ;  /* 0x0000000000027941 */ /* 0x000fea0003800200 */
.L_x_7596:
        /* <DEDUP_REMOVED lines=38> */
[----:B------:R-:W-:Y:S02]  /*b400*/  VIADD R151, R3, 0x646e171e ;  /* 0x646e171e03977836 */ /* 0x000fe40000000000 */
[----:B------:R-:W-:-:S03]  /*b410*/  IMAD.WIDE.U32 R190, R190, -0x326172a9, RZ ;  /* 0xcd9e8d57bebe7825 */ /* 0x000fc600078e00ff */
[----:B------:R-:W-:Y:S02]  /*b420*/  LOP3.LUT R151, R151, R186, R189, 0x96, !PT ;  /* 0x000000ba97977212 */ /* 0x000fe400078e96bd */
        /* <DEDUP_REMOVED lines=14> */
[----:B------:R-:W-:Y:S01]  /*b510*/  VIADD R151, R2, 0x8ff34781 ;  /* 0x8ff3478102977836 */ /* 0x000fe20000000000 */
[----:B------:R-:W-:Y:S01]  /*b520*/  MOV R136, R112 ;  /* 0x0000007000887202 */ /* 0x000fe20000000f00 */
[----:B------:R-:W-:-:S03]  /*b530*/  IMAD.WIDE.U32 R190, R190, -0x2daee0ad, RZ ;  /* 0xd2511f53bebe7825 */ /* 0x000fc600078e00ff */
[----:B------:R-:W-:Y:S01]  /*b540*/  LOP3.LUT R113, R151, R188, R113, 0x96, !PT ;  /* 0x000000bc97717212 */ /* 0x000fe200078e9671 */
[----:B------:R-:W-:Y:S01]  /*b550*/  IMAD.MOV.U32 R152, RZ, RZ, R190 ;  /* 0x000000ffff987224 */ /* 0x000fe200078e00be */
[----:B------:R-:W-:-:S07]  /*b560*/  LOP3.LUT R112, R187, R186, R191, 0x96, !PT ;  /* 0x000000babb707212 */ /* 0x000fce00078e96bf */
.L_x_7594:
[----:B------:R-:W-:Y:S05]  /*b570*/  BSYNC.RECONVERGENT B1 ;  /* 0x0000000000017941 */ /* 0x000fea0003800200 */
.L_x_7593:
        /* <DEDUP_REMOVED lines=13> */
.L_x_7592:
[----:B------:R-:W-:Y:S02]  /*b650*/  F2FP.BF16.F32.PACK_AB R162, RZ, R151 ;  /* 0x00000097ffa2723e */ /* 0x000fe400000010ff */
[----:B------:R-:W-:Y:S02]  /*b660*/  PRMT R108, R108, 0x5410, R111 ;  /* 0x000054106c6c7816 */ /* 0x000fe4000000006f */
[----:B------:R-:W-:Y:S02]  /*b670*/  PRMT R110, R110, 0x5410, R150 ;  /* 0x000054106e6e7816 */ /* 0x000fe40000000096 */
[----:B------:R-:W-:Y:S02]  /*b680*/  PRMT R109, R109, 0x5410, R148 ;  /* 0x000054106d6d7816 */ /* 0x000fe40000000094 */
[----:B------:R-:W-:Y:S01]  /*b690*/  PRMT R111, R160, 0x5410, R162 ;  /* 0x00005410a06f7816 */ /* 0x000fe200000000a2 */
[----:B------:R-:W-:Y:S06]  /*b6a0*/  BRA `(.L_x_7598) ;  /* 0x00000034000c7947 */ /* 0x000fec0003800000 */
.L_x_7549:
[----:B------:R-:W-:Y:S01]  /*b6b0*/  IMAD.MOV.U32 R165, RZ, RZ, RZ ;  /* 0x000000ffffa57224 */ /* 0x000fe200078e00ff */
[----:B------:R-:W-:Y:S01]  /*b6c0*/  MOV R152, R148 ;  /* 0x0000009400987202 */ /* 0x000fe20000000f00 */
[----:B0-----:R-:W-:Y:S01]  /*b6d0*/  IMAD.MOV.U32 R109, RZ, RZ, R138 ;  /* 0x000000ffff6d7224 */ /* 0x001fe200078e008a */
        /* <DEDUP_REMOVED lines=17> */
.L_x_7602:
        /* <DEDUP_REMOVED lines=13> */
.L_x_7604:
[----:B------:R-:W-:Y:S05]  /*b8c0*/  BSYNC.RECONVERGENT B2 ;  /* 0x0000000000027941 */ /* 0x000fea0003800200 */
.L_x_7603:
        /* <DEDUP_REMOVED lines=60> */
.L_x_7601:
[----:B------:R-:W-:Y:S05]  /*bc90*/  BSYNC.RECONVERGENT B1 ;  /* 0x0000000000017941 */ /* 0x000fea0003800200 */
.L_x_7600:
        /* <DEDUP_REMOVED lines=8> */
[----:B------:R-:W-:-:S05]  /*bd20*/  FSEL R165, R110, RZ, !P2 ;  /* 0x000000ff6ea57208 */ /* 0x000fca0005000000 */
[----:B------:R-:W-:-:S07]  /*bd30*/  FMUL.FTZ R165, R165, R64 ;  /* 0x00000040a5a57220 */ /* 0x000fce0000410000 */
.L_x_7599:
        /* <DEDUP_REMOVED lines=17> */
.L_x_7608:
        /* <DEDUP_REMOVED lines=13> */
.L_x_7610:
[----:B------:R-:W-:Y:S05]  /*bf20*/  BSYNC.RECONVERGENT B2 ;  /* 0x0000000000027941 */ /* 0x000fea0003800200 */
.L_x_7609:
        /* <DEDUP_REMOVED lines=61> */
.L_x_7607:
[----:B------:R-:W-:Y:S05]  /*c300*/  BSYNC.RECONVERGENT B1 ;  /* 0x0000000000017941 */ /* 0x000fea0003800200 */
.L_x_7606:
        /* <DEDUP_REMOVED lines=11> */
.L_x_7605:
        /* <DEDUP_REMOVED lines=17> */
.L_x_7614:
        /* <DEDUP_REMOVED lines=13> */
.L_x_7616:
[----:B------:R-:W-:Y:S05]  /*c5a0*/  BSYNC.RECONVERGENT B2 ;  /* 0x0000000000027941 */ /* 0x000fea0003800200 */
.L_x_7615:
        /* <DEDUP_REMOVED lines=61> */
.L_x_7613:
[----:B------:R-:W-:Y:S05]  /*c980*/  BSYNC.RECONVERGENT B1 ;  /* 0x0000000000017941 */ /* 0x000fea0003800200 */
.L_x_7612:
[----:B------:R-:W-:Y:S01]  /*c990*/  I2FP.F32.U32 R109, R109 ;  /* 0x0000006d006d7245 */ /* 0x000fe20000201000 */
[----:B------:R-:W-:Y:S01]  /*c9a0*/  IMAD.MOV.U32 R110, RZ, RZ, 0x2f800000 ;  /* 0x2f800000ff6e7424 */ /* 0x000fe200078e00ff */
[----:B-----5:R-:W-:-:S03]  /*c9b0*/  SHF.L.U32 R130, R9, 0x10, RZ ;  /* 0x0000001009827819 */ /* 0x020fc600000006ff */
[----:B------:R-:W-:Y:S02]  /*c9c0*/  FFMA.FTZ R109, R109, R110, 1.1641532182693481445e-10 ;  /* 0x2f0000006d6d7423 */ /* 0x000fe4000001006e */
[----:B------:R-:W-:-:S03]  /*c9d0*/  FMUL.FTZ R130, R130, UR13 ;  /* 0x0000000d82827c20 */ /* 0x000fc60008410000 */
[----:B------:R-:W-:Y:S01]  /*c9e0*/  FSETP.GTU.FTZ.AND P2, PT, R109, UR10, PT ;  /* 0x0000000a6d007c0b */ /* 0x000fe2000bf5c000 */
[----:B------:R-:W-:-:S05]  /*c9f0*/  FMUL.FTZ R130, R130, UR12 ;  /* 0x0000000c82827c20 */ /* 0x000fca0008410000 */
[----:B------:R-:W-:Y:S02]  /*ca00*/  FSEL R161, R130, RZ, !P2 ;  /* 0x000000ff82a17208 */ /* 0x000fe40005000000 */
[----:B------:R-:W-:-:S03]  /*ca10*/  SEL R130, RZ, 0x1, P2 ;  /* 0x00000001ff827807 */ /* 0x000fc60001000000 */
[----:B------:R-:W-:-:S07]  /*ca20*/  FMUL.FTZ R161, R161, R66 ;  /* 0x00000042a1a17220 */ /* 0x000fce0000410000 */
.L_x_7611:
        /* <DEDUP_REMOVED lines=17> */
.L_x_7620:
        /* <DEDUP_REMOVED lines=13> */
.L_x_7622:
[----:B------:R-:W-:Y:S05]  /*cc10*/  BSYNC.RECONVERGENT B2 ;  /* 0x0000000000027941 */ /* 0x000fea0003800200 */
.L_x_7621:
        /* <DEDUP_REMOVED lines=61> */
.L_x_7619:
[----:B------:R-:W-:Y:S05]  /*cff0*/  BSYNC.RECONVERGENT B1 ;  /* 0x0000000000017941 */ /* 0x000fea0003800200 */
.L_x_7618:
        /* <DEDUP_REMOVED lines=11> */
.L_x_7617:
        /* <DEDUP_REMOVED lines=17> */
.L_x_7626:
        /* <DEDUP_REMOVED lines=13> */
.L_x_7628:
[----:B------:R-:W-:Y:S05]  /*d290*/  BSYNC.RECONVERGENT B2 ;  /* 0x0000000000027941 */ /* 0x000fea0003800200 */
.L_x_7627:
[----:B------:R-:W-:Y:S01]  /*d2a0*/  IMAD.WIDE.U32 R150, R154, -0x326172a9, RZ ;  /* 0xcd9e8d579a967825 */ /* 0x000fe200078e00ff */
[----:B------:R-:W-:-:S03]  /*d2b0*/  LOP3.LUT R188, R183, R113, R3, 0x96, !PT ;  /* 0x00000071b7bc7212 */ /* 0x000fc600078e9603 */
[----:B------:R-:W-:Y:S01]  /*d2c0*/  HFMA2 R138, -RZ, RZ, 0, 0 ;  /* 0x00000000ff8a7431 */ /* 0x000fe200000001ff */
[C---:B------:R-:W-:Y:S01]  /*d2d0*/  IADD3 R153, PT, PT, R2.reuse, 0x3c6ef372, RZ ;  /* 0x3c6ef37202997810 */ /* 0x040fe20007ffe0ff */
        /* <DEDUP_REMOVED lines=57> */
.L_x_7625:
[----:B------:R-:W-:Y:S05]  /*d670*/  BSYNC.RECONVERGENT B1 ;  /* 0x0000000000017941 */ /* 0x000fea0003800200 */
.L_x_7624:
        /* <DEDUP_REMOVED lines=10> */
.L_x_7623:
        /* <DEDUP_REMOVED lines=17> */
.L_x_7632:
        /* <DEDUP_REMOVED lines=13> */
.L_x_7634:
[----:B------:R-:W-:Y:S05]  /*d900*/  BSYNC.RECONVERGENT B2 ;  /* 0x0000000000027941 */ /* 0x000fea0003800200 */
.L_x_7633:
        /* <DEDUP_REMOVED lines=59> */
[----:B------:R-:W-:Y:S01]  /*dcc0*/  IMAD.MOV.U32 R151, RZ, RZ, RZ ;  /* 0x000000ffff977224 */ /* 0x000fe200078e00ff */
[----:B------:R-:W-:-:S07]  /*dcd0*/  MOV R152, R186 ;  /* 0x000000ba00987202 */ /* 0x000fce0000000f00 */
.L_x_7631:
[----:B------:R-:W-:Y:S05]  /*dce0*/  BSYNC.RECONVERGENT B1 ;  /* 0x0000000000017941 */ /* 0x000fea0003800200 */
.L_x_7630:
        /* <DEDUP_REMOVED lines=11> */
.L_x_7629:
        /* <DEDUP_REMOVED lines=17> */
.L_x_7638:
        /* <DEDUP_REMOVED lines=13> */
.L_x_7640:
[----:B------:R-:W-:Y:S05]  /*df80*/  BSYNC.RECONVERGENT B2 ;  /* 0x0000000000027941 */ /* 0x000fea0003800200 */
.L_x_7639:
[----:B------:R-:W-:Y:S01]  /*df90*/  IMAD.WIDE.U32 R188, R154, -0x326172a9, RZ ;  /* 0xcd9e8d579abc7825 */ /* 0x000fe200078e00ff */
[----:B------:R-:W-:-:S03]  /*dfa0*/  LOP3.LUT R112, R183, R187, R3, 0x96, !PT ;  /* 0x000000bbb7707212 */ /* 0x000fc600078e9603 */
[----:B------:R-:W-:Y:S01]  /*dfb0*/  HFMA2 R162, -RZ, RZ, 0, 0 ;  /* 0x00000000ffa27431 */ /* 0x000fe200000001ff */
        /* <DEDUP_REMOVED lines=55> */
[----:B------:R-:W-:Y:S01]  /*e330*/  IMAD.MOV.U32 R136, RZ, RZ, R112 ;  /* 0x000000ffff887224 */ /* 0x000fe200078e0070 */
[----:B------:R-:W-:Y:S01]  /*e340*/  LOP3.LUT R112, R153, R186, R191, 0x96, !PT ;  /* 0x000000ba99707212 */ /* 0x000fe200078e96bf */
[----:B------:R-:W-:-:S07]  /*e350*/  IMAD.MOV.U32 R152, RZ, RZ, R190 ;  /* 0x000000ffff987224 */ /* 0x000fce00078e00be */
.L_x_7637:
[----:B------:R-:W-:Y:S05]  /*e360*/  BSYNC.RECONVERGENT B1 ;  /* 0x0000000000017941 */ /* 0x000fea0003800200 */
.L_x_7636:
        /* <DEDUP_REMOVED lines=10> */
.L_x_7635:
        /* <DEDUP_REMOVED lines=17> */
.L_x_7644:
        /* <DEDUP_REMOVED lines=13> */
.L_x_7646:
[----:B------:R-:W-:Y:S05]  /*e5f0*/  BSYNC.RECONVERGENT B2 ;  /* 0x0000000000027941 */ /* 0x000fea0003800200 */
.L_x_7645:
        /* <DEDUP_REMOVED lines=61> */
.L_x_7643:
[----:B------:R-:W-:Y:S05]  /*e9d0*/  BSYNC.RECONVERGENT B1 ;  /* 0x0000000000017941 */ /* 0x000fea0003800200 */
.L_x_7642:
        /* <DEDUP_REMOVED lines=11> */
.L_x_7641:
[----:B------:R-:W-:Y:S02]  /*ea90*/  F2FP.BF16.F32.PACK_AB R162, RZ, R151 ;  /* 0x00000097ffa2723e */ /* 0x000fe400000010ff */
[----:B------:R-:W-:Y:S02]  /*eaa0*/  PRMT R108, R108, 0x5410, R111 ;  /* 0x000054106c6c7816 */ /* 0x000fe4000000006f */
[----:B------:R-:W-:Y:S02]  /*eab0*/  PRMT R110, R110, 0x5410, R150 ;  /* 0x000054106e6e7816 */ /* 0x000fe40000000096 */
[----:B------:R-:W-:Y:S02]  /*eac0*/  PRMT R109, R109, 0x5410, R148 ;  /* 0x000054106d6d7816 */ /* 0x000fe40000000094 */
[----:B------:R-:W-:-:S07]  /*ead0*/  PRMT R111, R160, 0x5410, R162 ;  /* 0x00005410a06f7816 */ /* 0x000fce00000000a2 */
.L_x_7598:
        /* <DEDUP_REMOVED lines=25> */
.L_x_7647:
[----:B------:R-:W-:Y:S01]  /*ec70*/  IADD3 R144, PT, PT, R144, 0x100, RZ ;  /* 0x0000010090907810 */ /* 0x000fe20007ffe0ff */
[----:B------:R-:W-:-:S07]  /*ec80*/  VIADD R0, R0, 0x100 ;  /* 0x0000010000007836 */ /* 0x000fce0000000000 */
.L_x_7548:
[----:B------:R-:W-:Y:S05]  /*ec90*/  BSYNC.RECONVERGENT B0 ;  /* 0x0000000000007941 */ /* 0x000fea0003800200 */
.L_x_7547:
        /* <DEDUP_REMOVED lines=33> */
.L_x_7654:
        /* <DEDUP_REMOVED lines=13> */
.L_x_7656:
[----:B------:R-:W-:Y:S05]  /*ef80*/  BSYNC.RECONVERGENT B2 ;  /* 0x0000000000027941 */ /* 0x000fea0003800200 */
.L_x_7655:
        /* <DEDUP_REMOVED lines=58> */
[----:B------:R-:W-:Y:S01]  /*f330*/  IMAD.MOV.U32 R109, RZ, RZ, RZ ;  /* 0x000000ffff6d7224 */ /* 0x000fe200078e00ff */
[----:B------:R-:W-:-:S07]  /*f340*/  MOV R108, R148 ;  /* 0x00000094006c7202 */ /* 0x000fce0000000f00 */
.L_x_7653:
[----:B------:R-:W-:Y:S05]  /*f350*/  BSYNC.RECONVERGENT B1 ;  /* 0x0000000000017941 */ /* 0x000fea0003800200 */
.L_x_7652:
[----:B------:R-:W-:Y:S01]  /*f360*/  HFMA2 R111, -RZ, RZ, 0.1171875, 0 ;  /* 0x2f800000ff6f7431 */ /* 0x000fe200000001ff */
[----:B------:R-:W-:Y:S01]  /*f370*/  I2FP.F32.U32 R108, R108 ;  /* 0x0000006c006c7245 */ /* 0x000fe20000201000 */
[----:B------:R-:W-:-:S04]  /*f380*/  IMAD.U32 R134, R8, 0x10000, RZ ;  /* 0x0001000008867824 */ /* 0x000fc800078e00ff */
        /* <DEDUP_REMOVED lines=8> */
.L_x_7651:
        /* <DEDUP_REMOVED lines=22> */
.L_x_7660:
        /* <DEDUP_REMOVED lines=13> */
.L_x_7662:
[----:B------:R-:W-:Y:S05]  /*f640*/  BSYNC.RECONVERGENT B2 ;  /* 0x0000000000027941 */ /* 0x000fea0003800200 */
.L_x_7661:
        /* <DEDUP_REMOVED lines=17> */
[----:B------:R-:W-:Y:S02]  /*f760*/  HFMA2 R135, -RZ, RZ, 0, 0 ;  /* 0x00000000ff877431 */ /* 0x000fe400000001ff */
        /* <DEDUP_REMOVED lines=42> */
.L_x_7659:
[----:B------:R-:W-:Y:S05]  /*fa10*/  BSYNC.RECONVERGENT B1 ;  /* 0x0000000000017941 */ /* 0x000fea0003800200 */
.L_x_7658:
        /* <DEDUP_REMOVED lines=13> */
.L_x_7657:
        /* <DEDUP_REMOVED lines=21> */
.L_x_7666:
        /* <DEDUP_REMOVED lines=13> */
.L_x_7668:
[----:B------:R-:W-:Y:S05]  /*fd10*/  BSYNC.RECONVERGENT B2 ;  /* 0x0000000000027941 */ /* 0x000fea0003800200 */
.L_x_7667:
        /* <DEDUP_REMOVED lines=51> */
[----:B------:R-:W-:Y:S01]  /*10050*/  LOP3.LUT R109, R109, R188, R137, 0x96, !PT ;  /* 0x000000bc6d6d7212 */ /* 0x000fe200078e9689 */
[----:B------:R-:W-:Y:S02]  /*10060*/  HFMA2 R137, -RZ, RZ, 0, 0 ;  /* 0x00000000ff897431 */ /* 0x000fe400000001ff */
        /* <DEDUP_REMOVED lines=8> */
.L_x_7665:
[----:B------:R-:W-:Y:S05]  /*100f0*/  BSYNC.RECONVERGENT B1 ;  /* 0x0000000000017941 */ /* 0x000fea0003800200 */
.L_x_7664:
        /* <DEDUP_REMOVED lines=11> */
.L_x_7663:
        /* <DEDUP_REMOVED lines=22> */
.L_x_7672:
        /* <DEDUP_REMOVED lines=13> */
.L_x_7674:
[----:B------:R-:W-:Y:S05]  /*103e0*/  BSYNC.RECONVERGENT B2 ;  /* 0x0000000000027941 */ /* 0x000fea0003800200 */
.L_x_7673:
        /* <DEDUP_REMOVED lines=59> */
[----:B------:R-:W-:-:S07]  /*107a0*/  IMAD.MOV.U32 R135, RZ, RZ, RZ ;  /* 0x000000ffff877224 */ /* 0x000fce00078e00ff */
.L_x_7671:
[----:B------:R-:W-:Y:S05]  /*107b0*/  BSYNC.RECONVERGENT B1 ;  /* 0x0000000000017941 */ /* 0x000fea0003800200 */
.L_x_7670:
        /* <DEDUP_REMOVED lines=9> */
[----:B------:R-:W-:-:S04]  /*10850*/  FSETP.GTU.FTZ.AND P4, PT, R110, UR10, PT ;  /* 0x0000000a6e007c0b */ /* 0x000fc8000bf9c000 */
[----:B------:R-:W-:Y:S02]  /*10860*/  FSEL R110, R137, RZ, !P4 ;  /* 0x000000ff896e7208 */ /* 0x000fe40006000000 */
[----:B------:R-:W-:-:S03]  /*10870*/  SEL R128, RZ, 0x1, P4 ;  /* 0x00000001ff807807 */ /* 0x000fc60002000000 */
[----:B------:R-:W-:-:S07]  /*10880*/  FFMA.FTZ R143, R110, R43, R143 ;  /* 0x0000002b6e8f7223 */ /* 0x000fce000001008f */
.L_x_7669:
        /* <DEDUP_REMOVED lines=21> */
.L_x_7678:
        /* <DEDUP_REMOVED lines=13> */
.L_x_7680:
[----:B------:R-:W-:Y:S05]  /*10ab0*/  BSYNC.RECONVERGENT B2 ;  /* 0x0000000000027941 */ /* 0x000fea0003800200 */
.L_x_7679:
[----:B------:R-:W-:Y:S01]  /*10ac0*/  IMAD.WIDE.U32 R136, R154, -0x326172a9, RZ ;  /* 0xcd9e8d579a887825 */ /* 0x000fe200078e00ff */
[----:B------:R-:W-:Y:S02]  /*10ad0*/  LOP3.LUT R188, R183, R113, R3, 0x96, !PT ;  /* 0x00000071b7bc7212 */ /* 0x000fe400078e9603 */
[----:B------:R-:W-:Y:S01]  /*10ae0*/  IADD3 R113, PT, PT, R2, -0x61c88647, RZ ;  /* 0x9e3779b902717810 */ /* 0x000fe20007ffe0ff */
[----:B------:R-:W-:Y:S01]  /*10af0*/  VIADD R135, R3, 0xbb67ae85 ;  /* 0xbb67ae8503877836 */ /* 0x000fe20000000000 */
[----:B------:R-:W-:Y:S01]  /*10b00*/  LOP3.LUT R186, R117, R137, R2, 0x96, !PT ;  /* 0x0000008975ba7212 */ /* 0x000fe200078e9602 */
[----:B------:R-:W-:Y:S01]  /*10b10*/  IMAD.WIDE.U32 R188, R188, -0x326172a9, RZ ;  /* 0xcd9e8d57bcbc7825 */ /* 0x000fe200078e00ff */
[----:B------:R-:W-:Y:S02]  /*10b20*/  IADD3 R139, PT, PT, R3, 0x76cf5d0a, RZ ;  /* 0x76cf5d0a038b7810 */ /* 0x000fe40007ffe0ff */
[----:B------:R-:W-:Y:S01]  /*10b30*/  MOV R110, R138 ;  /* 0x0000008a006e7202 */ /* 0x000fe20000000f00 */
        /* <DEDUP_REMOVED lines=53> */
.L_x_7677:
[----:B------:R-:W-:Y:S05]  /*10e90*/  BSYNC.RECONVERGENT B1 ;  /* 0x0000000000017941 */ /* 0x000fea0003800200 */
.L_x_7676:
        /* <DEDUP_REMOVED lines=11> */
.L_x_7675:
        /* <DEDUP_REMOVED lines=22> */
.L_x_7684:
        /* <DEDUP_REMOVED lines=13> */
.L_x_7686:
[----:B------:R-:W-:Y:S05]  /*11180*/  BSYNC.RECONVERGENT B2 ;  /* 0x0000000000027941 */ /* 0x000fea0003800200 */
.L_x_7685:
        /* <DEDUP_REMOVED lines=59> */
[----:B------:R-:W-:-:S07]  /*11540*/  HFMA2 R135, -RZ, RZ, 0, 0 ;  /* 0x00000000ff877431 */ /* 0x000fce00000001ff */
.L_x_7683:
[----:B------:R-:W-:Y:S05]  /*11550*/  BSYNC.RECONVERGENT B1 ;  /* 0x0000000000017941 */ /* 0x000fea0003800200 */
.L_x_7682:
[----:B------:R-:W-:Y:S01]  /*11560*/  PRMT R137, R10, 0x7632, R137 ;  /* 0x000076320a897816 */ /* 0x000fe20000000089 */
[----:B------:R-:W-:Y:S01]  /*11570*/  IMAD.MOV.U32 R139, RZ, RZ, 0x2f800000 ;  /* 0x2f800000ff8b7424 */ /* 0x000fe200078e00ff */
[----:B------:R-:W-:Y:S02]  /*11580*/  I2FP.F32.U32 R124, R124 ;  /* 0x0000007c007c7245 */ /* 0x000fe40000201000 */
        /* <DEDUP_REMOVED lines=10> */
.L_x_7681:
        /* <DEDUP_REMOVED lines=21> */
.L_x_7690:
        /* <DEDUP_REMOVED lines=13> */
.L_x_7692:
[----:B------:R-:W-:Y:S05]  /*11850*/  BSYNC.RECONVERGENT B2 ;  /* 0x0000000000027941 */ /* 0x000fea0003800200 */
.L_x_7691:
        /* <DEDUP_REMOVED lines=58> */
[----:B------:R-:W-:Y:S01]  /*11c00*/  IMAD.MOV.U32 R136, RZ, RZ, R112 ;  /* 0x000000ffff887224 */ /* 0x000fe200078e0070 */
[----:B------:R-:W-:Y:S02]  /*11c10*/  LOP3.LUT R112, R137, R186, R189, 0x96, !PT ;  /* 0x000000ba89707212 */ /* 0x000fe400078e96bd */
[----:B------:R-:W-:-:S07]  /*11c20*/  MOV R162, R188 ;  /* 0x000000bc00a27202 */ /* 0x000fce0000000f00 */
.L_x_7689:
[----:B------:R-:W-:Y:S05]  /*11c30*/  BSYNC.RECONVERGENT B1 ;  /* 0x0000000000017941 */ /* 0x000fea0003800200 */
.L_x_7688:
        /* <DEDUP_REMOVED lines=11> */
.L_x_7687:
        /* <DEDUP_REMOVED lines=22> */
.L_x_7696:
        /* <DEDUP_REMOVED lines=13> */
.L_x_7698:
[----:B------:R-:W-:Y:S05]  /*11f20*/  BSYNC.RECONVERGENT B2 ;  /* 0x0000000000027941 */ /* 0x000fea0003800200 */
.L_x_7697:
        /* <DEDUP_REMOVED lines=36> */
[----:B------:R-:W-:Y:S01]  /*12170*/  IMAD.WIDE.U32 R188, R135, -0x2daee0ad, RZ ;  /* 0xd2511f5387bc7825 */ /* 0x000fe200078e00ff */
[----:B------:R-:W-:-:S03]  /*12180*/  IADD3 R187, PT, PT, R3, 0x1fd5c5a3, RZ ;  /* 0x1fd5c5a303bb7810 */ /* 0x000fc60007ffe0ff */
[----:B------:R-:W-:Y:S02]  /*12190*/  VIADD R135, R3, 0x646e171e ;  /* 0x646e171e03877836 */ /* 0x000fe40000000000 */
[----:B------:R-:W-:-:S03]  /*121a0*/  IMAD.WIDE.U32 R190, R190, -0x326172a9, RZ ;  /* 0xcd9e8d57bebe7825 */ /* 0x000fc600078e00ff */
        /* <DEDUP_REMOVED lines=21> */
.L_x_7695:
[----:B------:R-:W-:Y:S05]  /*12300*/  BSYNC.RECONVERGENT B1 ;  /* 0x0000000000017941 */ /* 0x000fea0003800200 */
.L_x_7694:
        /* <DEDUP_REMOVED lines=13> */
.L_x_7693:
[----:B------:R-:W-:Y:S02]  /*123e0*/  F2FP.BF16.F32.PACK_AB R162, RZ, R135 ;  /* 0x00000087ffa2723e */ /* 0x000fe400000010ff */
[----:B------:R-:W-:Y:S02]  /*123f0*/  PRMT R108, R108, 0x5410, R111 ;  /* 0x000054106c6c7816 */ /* 0x000fe4000000006f */
[----:B------:R-:W-:Y:S02]  /*12400*/  PRMT R110, R110, 0x5410, R150 ;  /* 0x000054106e6e7816 */ /* 0x000fe40000000096 */
[----:B------:R-:W-:Y:S02]  /*12410*/  PRMT R109, R109, 0x5410, R148 ;  /* 0x000054106d6d7816 */ /* 0x000fe40000000094 */
[----:B------:R-:W-:Y:S01]  /*12420*/  PRMT R111, R160, 0x5410, R162 ;  /* 0x00005410a06f7816 */ /* 0x000fe200000000a2 */
[----:B------:R-:W-:Y:S06]  /*12430*/  BRA `(.L_x_7699) ;  /* 0x0000003400087947 */ /* 0x000fec0003800000 */
.L_x_7650:
        /* <DEDUP_REMOVED lines=20> */
.L_x_7703:
        /* <DEDUP_REMOVED lines=13> */
.L_x_7705:
[----:B------:R-:W-:Y:S05]  /*12650*/  BSYNC.RECONVERGENT B2 ;  /* 0x0000000000027941 */ /* 0x000fea0003800200 */
.L_x_7704:
        /* <DEDUP_REMOVED lines=60> */
.L_x_7702:
[----:B------:R-:W-:Y:S05]  /*12a20*/  BSYNC.RECONVERGENT B1 ;  /* 0x0000000000017941 */ /* 0x000fea0003800200 */
.L_x_7701:
        /* <DEDUP_REMOVED lines=10> */
.L_x_7700:
        /* <DEDUP_REMOVED lines=17> */
.L_x_7709:
        /* <DEDUP_REMOVED lines=13> */
.L_x_7711:
[----:B------:R-:W-:Y:S05]  /*12cb0*/  BSYNC.RECONVERGENT B2 ;  /* 0x0000000000027941 */ /* 0x000fea0003800200 */
.L_x_7710:
        /* <DEDUP_REMOVED lines=60> */
.L_x_7708:
[----:B------:R-:W-:Y:S05]  /*13080*/  BSYNC.RECONVERGENT B1 ;  /* 0x0000000000017941 */ /* 0x000fea0003800200 */
.L_x_7707:
        /* <DEDUP_REMOVED lines=11> */
.L_x_7706:
        /* <DEDUP_REMOVED lines=17> */
.L_x_7715:
        /* <DEDUP_REMOVED lines=13> */
.L_x_7717:
[----:B------:R-:W-:Y:S05]  /*13320*/  BSYNC.RECONVERGENT B2 ;  /* 0x0000000000027941 */ /* 0x000fea0003800200 */
.L_x_7716:
        /* <DEDUP_REMOVED lines=53> */
[----:B------:R-:W-:Y:S02]  /*13680*/  HFMA2 R135, -RZ, RZ, 0, 0 ;  /* 0x00000000ff877431 */ /* 0x000fe400000001ff */
[----:B------:R-:W-:Y:S01]  /*13690*/  IMAD.WIDE.U32 R138, R109, -0x2daee0ad, RZ ;  /* 0xd2511f536d8a7825 */ /* 0x000fe200078e00ff */
[----:B------:R-:W-:Y:S02]  /*136a0*/  IADD3 R109, PT, PT, R3, -0x695add53, RZ ;  /* 0x96a522ad036d7810 */ /* 0x000fe40007ffe0ff */
[----:B------:R-:W-:Y:S01]  /*136b0*/  LOP3.LUT R113, R113, R136, R187, 0x96, !PT ;  /* 0x0000008871717212 */ /* 0x000fe200078e96bb */
[----:B------:R-:W-:Y:S01]  /*136c0*/  IMAD.MOV.U32 R136, RZ, RZ, R186 ;  /* 0x000000ffff887224 */ /* 0x000fe200078e00ba */
[----:B------:R-:W-:Y:S02]  /*136d0*/  LOP3.LUT R112, R109, R112, R139, 0x96, !PT ;  /* 0x000000706d707212 */ /* 0x000fe400078e968b */
[----:B------:R-:W-:Y:S01]  /*136e0*/  MOV R109, R152 ;  /* 0x00000098006d7202 */ /* 0x000fe20000000f00 */
[----:B------:R-:W-:-:S07]  /*136f0*/  IMAD.MOV.U32 R152, RZ, RZ, R138 ;  /* 0x000000ffff987224 */ /* 0x000fce00078e008a */
.L_x_7714:
[----:B------:R-:W-:Y:S05]  /*13700*/  BSYNC.RECONVERGENT B1 ;  /* 0x0000000000017941 */ /* 0x000fea0003800200 */
.L_x_7713:
        /* <DEDUP_REMOVED lines=10> */
.L_x_7712:
        /* <DEDUP_REMOVED lines=17> */
.L_x_7721:
        /* <DEDUP_REMOVED lines=13> */
.L_x_7723:
[----:B------:R-:W-:Y:S05]  /*13990*/  BSYNC.RECONVERGENT B2 ;  /* 0x0000000000027941 */ /* 0x000fea0003800200 */
.L_x_7722:
        /* <DEDUP_REMOVED lines=61> */
.L_x_7720:
[----:B------:R-:W-:Y:S05]  /*13d70*/  BSYNC.RECONVERGENT B1 ;  /* 0x0000000000017941 */ /* 0x000fea0003800200 */
.L_x_7719:
        /* <DEDUP_REMOVED lines=11> */
.L_x_7718:
        /* <DEDUP_REMOVED lines=17> */
.L_x_7727:
        /* <DEDUP_REMOVED lines=13> */
.L_x_7729:
[----:B------:R-:W-:Y:S05]  /*14010*/  BSYNC.RECONVERGENT B2 ;  /* 0x0000000000027941 */ /* 0x000fea0003800200 */
.L_x_7728:
        /* <DEDUP_REMOVED lines=59> */
[----:B------:R-:W-:Y:S02]  /*143d0*/  HFMA2 R135, -RZ, RZ, 0, 0 ;  /* 0x00000000ff877431 */ /* 0x000fe400000001ff */
[----:B------:R-:W-:-:S07]  /*143e0*/  IMAD.MOV.U32 R152, RZ, RZ, R138 ;  /* 0x000000ffff987224 */ /* 0x000fce00078e008a */
.L_x_7726:
[----:B------:R-:W-:Y:S05]  /*143f0*/  BSYNC.RECONVERGENT B1 ;  /* 0x0000000000017941 */ /* 0x000fea0003800200 */
.L_x_7725:
        /* <DEDUP_REMOVED lines=10> */
.L_x_7724:
        /* <DEDUP_REMOVED lines=17> */
.L_x_7733:
        /* <DEDUP_REMOVED lines=13> */
.L_x_7735:
[----:B------:R-:W-:Y:S05]  /*14680*/  BSYNC.RECONVERGENT B2 ;  /* 0x0000000000027941 */ /* 0x000fea0003800200 */
.L_x_7734:
        /* <DEDUP_REMOVED lines=58> */
[----:B------:R-:W-:Y:S01]  /*14a30*/  MOV R152, R138 ;  /* 0x0000008a00987202 */ /* 0x000fe20000000f00 */
[----:B------:R-:W-:-:S03]  /*14a40*/  IMAD.MOV.U32 R138, RZ, RZ, RZ ;  /* 0x000000ffff8a7224 */ /* 0x000fc600078e00ff */
[----:B------:R-:W-:-:S07]  /*14a50*/  LOP3.LUT R112, R135, R112, R139, 0x96, !PT ;  /* 0x0000007087707212 */ /* 0x000fce00078e968b */
.L_x_7732:
[----:B------:R-:W-:Y:S05]  /*14a60*/  BSYNC.RECONVERGENT B1 ;  /* 0x0000000000017941 */ /* 0x000fea0003800200 */
.L_x_7731:
        /* <DEDUP_REMOVED lines=11> */
.L_x_7730:
        /* <DEDUP_REMOVED lines=17> */
.L_x_7739:
        /* <DEDUP_REMOVED lines=13> */
.L_x_7741:
[----:B------:R-:W-:Y:S05]  /*14d00*/  BSYNC.RECONVERGENT B2 ;  /* 0x0000000000027941 */ /* 0x000fea0003800200 */
.L_x_7740:
        /* <DEDUP_REMOVED lines=59> */
[----:B------:R-:W-:Y:S01]  /*150c0*/  LOP3.LUT R112, R137, R186, R189, 0x96, !PT ;  /* 0x000000ba89707212 */ /* 0x000fe200078e96bd */
[----:B------:R-:W-:-:S07]  /*150d0*/  IMAD.MOV.U32 R152, RZ, RZ, R188 ;  /* 0x000000ffff987224 */ /* 0x000fce00078e00bc */
.L_x_7738:
[----:B------:R-:W-:Y:S05]  /*150e0*/  BSYNC.RECONVERGENT B1 ;  /* 0x0000000000017941 */ /* 0x000fea0003800200 */
.L_x_7737:
        /* <DEDUP_REMOVED lines=10> */
.L_x_7736:
        /* <DEDUP_REMOVED lines=17> */
.L_x_7745:
        /* <DEDUP_REMOVED lines=13> */
.L_x_7747:
[----:B------:R-:W-:Y:S05]  /*15370*/  BSYNC.RECONVERGENT B2 ;  /* 0x0000000000027941 */ /* 0x000fea0003800200 */
.L_x_7746:
        /* <DEDUP_REMOVED lines=61> */
.L_x_7744:
[----:B------:R-:W-:Y:S05]  /*15750*/  BSYNC.RECONVERGENT B1 ;  /* 0x0000000000017941 */ /* 0x000fea0003800200 */
.L_x_7743:
        /* <DEDUP_REMOVED lines=11> */
.L_x_7742:
[----:B------:R-:W-:Y:S02]  /*15810*/  F2FP.BF16.F32.PACK_AB R162, RZ, R135 ;  /* 0x00000087ffa2723e */ /* 0x000fe400000010ff */
[----:B------:R-:W-:Y:S02]  /*15820*/  PRMT R108, R108, 0x5410, R111 ;  /* 0x000054106c6c7816 */ /* 0x000fe4000000006f */
[----:B------:R-:W-:Y:S02]  /*15830*/  PRMT R110, R110, 0x5410, R150 ;  /* 0x000054106e6e7816 */ /* 0x000fe40000000096 */
[----:B------:R-:W-:Y:S02]  /*15840*/  PRMT R109, R109, 0x5410, R148 ;  /* 0x000054106d6d7816 */ /* 0x000fe40000000094 */
[----:B------:R-:W-:-:S07]  /*15850*/  PRMT R111, R160, 0x5410, R162 ;  /* 0x00005410a06f7816 */ /* 0x000fce00000000a2 */
.L_x_7699:
        /* <DEDUP_REMOVED lines=25> */
.L_x_7748:
[----:B------:R-:W-:Y:S01]  /*159f0*/  IADD3 R144, PT, PT, R144, 0x100, RZ ;  /* 0x0000010090907810 */ /* 0x000fe20007ffe0ff */
[----:B------:R-:W-:-:S07]  /*15a00*/  VIADD R0, R0, 0x100 ;  /* 0x0000010000007836 */ /* 0x000fce0000000000 */
.L_x_7649:
[----:B------:R-:W-:Y:S05]  /*15a10*/  BSYNC.RECONVERGENT B0 ;  /* 0x0000000000007941 */ /* 0x000fea0003800200 */
.L_x_7648:
        /* <DEDUP_REMOVED lines=33> */
.L_x_7755:
        /* <DEDUP_REMOVED lines=13> */
.L_x_7757:
[----:B------:R-:W-:Y:S05]  /*15d00*/  BSYNC.RECONVERGENT B2 ;  /* 0x0000000000027941 */ /* 0x000fea0003800200 */
.L_x_7756:
        /* <DEDUP_REMOVED lines=61> */
.L_x_7754:
[----:B------:R-:W-:Y:S05]  /*160e0*/  BSYNC.RECONVERGENT B1 ;  /* 0x0000000000017941 */ /* 0x000fea0003800200 */
.L_x_7753:
[----:B------:R-:W-:Y:S01]  /*160f0*/  I2FP.F32.U32 R108, R108 ;  /* 0x0000006c006c7245 */ /* 0x000fe20000201000 */
[----:B------:R-:W-:Y:S01]  /*16100*/  IMAD.MOV.U32 R111, RZ, RZ, 0x2f800000 ;  /* 0x2f800000ff6f7424 */ /* 0x000fe200078e00ff */
        /* <DEDUP_REMOVED lines=9> */
.L_x_7752:
        /* <DEDUP_REMOVED lines=22> */
.L_x_7761:
        /* <DEDUP_REMOVED lines=13> */
.L_x_7763:
[----:B------:R-:W-:Y:S05]  /*163d0*/  BSYNC.RECONVERGENT B2 ;  /* 0x0000000000027941 */ /* 0x000fea0003800200 */
.L_x_7762:
        /* <DEDUP_REMOVED lines=55> */
[----:B------:R-:W-:Y:S02]  /*16750*/  IADD3 R109, PT, PT, R3, -0x695add53, RZ ;  /* 0x96a522ad036d7810 */ /* 0x000fe40007ffe0ff */
[----:B------:R-:W-:Y:S01]  /*16760*/  LOP3.LUT R113, R113, R110, R189, 0x96, !PT ;  /* 0x0000006e71717212 */ /* 0x000fe200078e96bd */
[----:B------:R-:W-:Y:S01]  /*16770*/  IMAD.MOV.U32 R136, RZ, RZ, R188 ;  /* 0x000000ffff887224 */ /* 0x000fe200078e00bc */
[----:B------:R-:W-:Y:S01]  /*16780*/  LOP3.LUT R112, R109, R112, R187, 0x96, !PT ;  /* 0x000000706d707212 */ /* 0x000fe200078e96bb */
[----:B------:R-:W-:Y:S01]  /*16790*/  IMAD.MOV.U32 R111, RZ, RZ, R146 ;  /* 0x000000ffff6f7224 */ /* 0x000fe200078e0092 */
[----:B------:R-:W-:-:S07]  /*167a0*/  MOV R110, R186 ;  /* 0x000000ba006e7202 */ /* 0x000fce0000000f00 */
.L_x_7760:
[----:B------:R-:W-:Y:S05]  /*167b0*/  BSYNC.RECONVERGENT B1 ;  /* 0x0000000000017941 */ /* 0x000fea0003800200 */
.L_x_7759:
        /* <DEDUP_REMOVED lines=13> */
.L_x_7758:
        /* <DEDUP_REMOVED lines=21> */
.L_x_7767:
        /* <DEDUP_REMOVED lines=13> */
.L_x_7769:
[----:B------:R-:W-:Y:S05]  /*16ab0*/  BSYNC.RECONVERGENT B2 ;  /* 0x0000000000027941 */ /* 0x000fea0003800200 */
.L_x_7768:
        /* <DEDUP_REMOVED lines=61> */
.L_x_7766:
[----:B------:R-:W-:Y:S05]  /*16e90*/  BSYNC.RECONVERGENT B1 ;  /* 0x0000000000017941 */ /* 0x000fea0003800200 */
.L_x_7765:
[----:B------:R-:W-:Y:S01]  /*16ea0*/  I2FP.F32.U32 R109, R109 ;  /* 0x0000006d006d7245 */ /* 0x000fe20000201000 */
[----:B------:R-:W-:Y:S01]  /*16eb0*/  IMAD.MOV.U32 R110, RZ, RZ, 0x2f800000 ;  /* 0x2f800000ff6e7424 */ /* 0x000fe200078e00ff */
[----:B------:R-:W-:-:S03]  /*16ec0*/  SHF.L.U32 R119, R9, 0x10, RZ ;  /* 0x0000001009777819 */ /* 0x000fc600000006ff */
[----:B------:R-:W-:Y:S01]  /*16ed0*/  FFMA.FTZ R109, R109, R110, 1.1641532182693481445e-10 ;  /* 0x2f0000006d6d7423 */ /* 0x000fe2000001006e */
[----:B------:R-:W-:Y:S02]  /*16ee0*/  IMAD.U32 R110, R5, 0x10000, RZ ;  /* 0x00010000056e7824 */ /* 0x000fe400078e00ff */
[----:B------:R-:W-:Y:S02]  /*16ef0*/  FMUL.FTZ R119, R119, UR13 ;  /* 0x0000000d77777c20 */ /* 0x000fe40008410000 */
[----:B------:R-:W-:Y:S02]  /*16f00*/  FSETP.GTU.FTZ.AND P5, PT, R109, UR10, PT ;  /* 0x0000000a6d007c0b */ /* 0x000fe4000bfbc000 */
[----:B------:R-:W-:Y:S02]  /*16f10*/  FMUL.FTZ R119, R119, UR12 ;  /* 0x0000000c77777c20 */ /* 0x000fe40008410000 */
[----:B------:R-:W-:-:S03]  /*16f20*/  SEL R130, RZ, 0x1, P5 ;  /* 0x00000001ff827807 */ /* 0x000fc60002800000 */
[----:B------:R-:W-:-:S05]  /*16f30*/  FSEL R129, R119, RZ, !P5 ;  /* 0x000000ff77817208 */ /* 0x000fca0006800000 */
[----:B------:R-:W-:-:S07]  /*16f40*/  FFMA.FTZ R129, R129, R18, R110 ;  /* 0x0000001281817223 */ /* 0x000fce000001006e */
.L_x_7764:
        /* <DEDUP_REMOVED lines=22> */
.L_x_7773:
        /* <DEDUP_REMOVED lines=13> */
.L_x_7775:
[----:B------:R-:W-:Y:S05]  /*17180*/  BSYNC.RECONVERGENT B2 ;  /* 0x0000000000027941 */ /* 0x000fea0003800200 */
.L_x_7774:
        /* <DEDUP_REMOVED lines=60> */
[----:B------:R-:W-:-:S07]  /*17550*/  MOV R110, R188 ;  /* 0x000000bc006e7202 */ /* 0x000fce0000000f00 */
.L_x_7772:
[----:B------:R-:W-:Y:S05]  /*17560*/  BSYNC.RECONVERGENT B1 ;  /* 0x0000000000017941 */ /* 0x000fea0003800200 */
.L_x_7771:
        /* <DEDUP_REMOVED lines=13> */
.L_x_7770:
        /* <DEDUP_REMOVED lines=21> */
.L_x_7779:
        /* <DEDUP_REMOVED lines=13> */
.L_x_7781:
[----:B------:R-:W-:Y:S05]  /*17860*/  BSYNC.RECONVERGENT B2 ;  /* 0x0000000000027941 */ /* 0x000fea0003800200 */
.L_x_7780:
        /* <DEDUP_REMOVED lines=60> */
[----:B------:R-:W-:-:S07]  /*17c30*/  MOV R138, R188 ;  /* 0x000000bc008a7202 */ /* 0x000fce0000000f00 */
.L_x_7778:
[----:B------:R-:W-:Y:S05]  /*17c40*/  BSYNC.RECONVERGENT B1 ;  /* 0x0000000000017941 */ /* 0x000fea0003800200 */
.L_x_7777:
        /* <DEDUP_REMOVED lines=11> */
.L_x_7776:
        /* <DEDUP_REMOVED lines=22> */
.L_x_7785:
        /* <DEDUP_REMOVED lines=13> */
.L_x_7787:
[----:B------:R-:W-:Y:S05]  /*17f30*/  BSYNC.RECONVERGENT B2 ;  /* 0x0000000000027941 */ /* 0x000fea0003800200 */
.L_x_7786:
        /* <DEDUP_REMOVED lines=61> */
.L_x_7784:
[----:B------:R-:W-:Y:S05]  /*18310*/  BSYNC.RECONVERGENT B1 ;  /* 0x0000000000017941 */ /* 0x000fea0003800200 */
.L_x_7783:
        /* <DEDUP_REMOVED lines=9> */
[----:B------:R-:W-:-:S05]  /*183b0*/  FMUL.FTZ R124, R124, UR12 ;  /* 0x0000000c7c7c7c20 */ /* 0x000fca0008410000 */
[----:B------:R-:W-:Y:S02]  /*183c0*/  FSEL R138, R124, RZ, !P5 ;  /* 0x000000ff7c8a7208 */ /* 0x000fe40006800000 */
[----:B------:R-:W-:-:S03]  /*183d0*/  SEL R124, RZ, 0x1, P5 ;  /* 0x00000001ff7c7807 */ /* 0x000fc60002800000 */
[----:B------:R-:W-:-:S07]  /*183e0*/  FFMA.FTZ R123, R138, R13, R123 ;  /* 0x0000000d8a7b7223 */ /* 0x000fce000001007b */
.L_x_7782:
        /* <DEDUP_REMOVED lines=21> */
.L_x_7791:
        /* <DEDUP_REMOVED lines=13> */
.L_x_7793:
[----:B------:R-:W-:Y:S05]  /*18610*/  BSYNC.RECONVERGENT B2 ;  /* 0x0000000000027941 */ /* 0x000fea0003800200 */
.L_x_7792:
        /* <DEDUP_REMOVED lines=61> */
.L_x_7790:
[----:B------:R-:W-:Y:S05]  /*189f0*/  BSYNC.RECONVERGENT B1 ;  /* 0x0000000000017941 */ /* 0x000fea0003800200 */
.L_x_7789:
        /* <DEDUP_REMOVED lines=11> */
.L_x_7788:
        /* <DEDUP_REMOVED lines=22> */
.L_x_7797:
        /* <DEDUP_REMOVED lines=13> */
.L_x_7799:
[----:B------:R-:W-:Y:S05]  /*18ce0*/  BSYNC.RECONVERGENT B2 ;  /* 0x0000000000027941 */ /* 0x000fea0003800200 */
.L_x_7798:
        /* <DEDUP_REMOVED lines=61> */
.L_x_7796:
[----:B------:R-:W-:Y:S05]  /*190c0*/  BSYNC.RECONVERGENT B1 ;  /* 0x0000000000017941 */ /* 0x000fea0003800200 */
.L_x_7795:
        /* <DEDUP_REMOVED lines=13> */
.L_x_7794:
[----:B------:R-:W-:Y:S02]  /*191a0*/  F2FP.BF16.F32.PACK_AB R160, RZ, R119 ;  /* 0x00000077ffa0723e */ /* 0x000fe400000010ff */
[----:B------:R-:W-:Y:S02]  /*191b0*/  PRMT R108, R108, 0x5410, R111 ;  /* 0x000054106c6c7816 */ /* 0x000fe4000000006f */
[----:B------:R-:W-:Y:S02]  /*191c0*/  PRMT R110, R110, 0x5410, R150 ;  /* 0x000054106e6e7816 */ /* 0x000fe40000000096 */
[----:B------:R-:W-:Y:S02]  /*191d0*/  PRMT R109, R109, 0x5410, R146 ;  /* 0x000054106d6d7816 */ /* 0x000fe40000000092 */
[----:B------:R-:W-:Y:S01]  /*191e0*/  PRMT R111, R152, 0x5410, R160 ;  /* 0x00005410986f7816 */ /* 0x000fe200000000a0 */
[----:B------:R-:W-:Y:S06]  /*191f0*/  BRA `(.L_x_7800) ;  /* 0x0000003400147947 */ /* 0x000fec0003800000 */
.L_x_7751:
        /* <DEDUP_REMOVED lines=20> */
.L_x_7804:
        /* <DEDUP_REMOVED lines=13> */
.L_x_7806:
[----:B------:R-:W-:Y:S05]  /*19410*/  BSYNC.RECONVERGENT B2 ;  /* 0x0000000000027941 */ /* 0x000fea0003800200 */
.L_x_7805:
        /* <DEDUP_REMOVED lines=61> */
.L_x_7803:
[----:B------:R-:W-:Y:S05]  /*197f0*/  BSYNC.RECONVERGENT B1 ;  /* 0x0000000000017941 */ /* 0x000fea0003800200 */
.L_x_7802:
        /* <DEDUP_REMOVED lines=10> */
.L_x_7801:
        /* <DEDUP_REMOVED lines=17> */
.L_x_7810:
        /* <DEDUP_REMOVED lines=13> */
.L_x_7812:
[----:B------:R-:W-:Y:S05]  /*19a80*/  BSYNC.RECONVERGENT B2 ;  /* 0x0000000000027941 */ /* 0x000fea0003800200 */
.L_x_7811:
        /* <DEDUP_REMOVED lines=61> */
.L_x_7809:
[----:B------:R-:W-:Y:S05]  /*19e60*/  BSYNC.RECONVERGENT B1 ;  /* 0x0000000000017941 */ /* 0x000fea0003800200 */
.L_x_7808:
        /* <DEDUP_REMOVED lines=11> */
.L_x_7807:
        /* <DEDUP_REMOVED lines=17> */
.L_x_7816:
        /* <DEDUP_REMOVED lines=13> */
.L_x_7818:
[----:B------:R-:W-:Y:S05]  /*1a100*/  BSYNC.RECONVERGENT B2 ;  /* 0x0000000000027941 */ /* 0x000fea0003800200 */
.L_x_7817:
        /* <DEDUP_REMOVED lines=61> */
.L_x_7815:
[----:B------:R-:W-:Y:S05]  /*1a4e0*/  BSYNC.RECONVERGENT B1 ;  /* 0x0000000000017941 */ /* 0x000fea0003800200 */
.L_x_7814:
        /* <DEDUP_REMOVED lines=10> */
.L_x_7813:
        /* <DEDUP_REMOVED lines=17> */
.L_x_7822:
        /* <DEDUP_REMOVED lines=13> */
.L_x_7824:
[----:B------:R-:W-:Y:S05]  /*1a770*/  BSYNC.RECONVERGENT B2 ;  /* 0x0000000000027941 */ /* 0x000fea0003800200 */
.L_x_7823:
        /* <DEDUP_REMOVED lines=59> */
[----:B------:R-:W-:Y:S01]  /*1ab30*/  LOP3.LUT R112, R119, R112, R189, 0x96, !PT ;  /* 0x0000007077707212 */ /* 0x000fe200078e96bd */
[----:B------:R-:W-:-:S07]  /*1ab40*/  IMAD.MOV.U32 R119, RZ, RZ, RZ ;  /* 0x000000ffff777224 */ /* 0x000fce00078e00ff */
.L_x_7821:
[----:B------:R-:W-:Y:S05]  /*1ab50*/  BSYNC.RECONVERGENT B1 ;  /* 0x0000000000017941 */ /* 0x000fea0003800200 */
.L_x_7820:
        /* <DEDUP_REMOVED lines=11> */
.L_x_7819:
        /* <DEDUP_REMOVED lines=17> */
.L_x_7828:
        /* <DEDUP_REMOVED lines=13> */
.L_x_7830:
[----:B------:R-:W-:Y:S05]  /*1adf0*/  BSYNC.RECONVERGENT B2 ;  /* 0x0000000000027941 */ /* 0x000fea0003800200 */
.L_x_7829:
        /* <DEDUP_REMOVED lines=59> */
[----:B------:R-:W-:Y:S01]  /*1b1b0*/  LOP3.LUT R112, R119, R112, R189, 0x96, !PT ;  /* 0x0000007077707212 */ /* 0x000fe200078e96bd */
[----:B------:R-:W-:-:S07]  /*1b1c0*/  IMAD.MOV.U32 R110, RZ, RZ, R188 ;  /* 0x000000ffff6e7224 */ /* 0x000fce00078e00bc */
.L_x_7827:
[----:B------:R-:W-:Y:S05]  /*1b1d0*/  BSYNC.RECONVERGENT B1 ;  /* 0x0000000000017941 */ /* 0x000fea0003800200 */
.L_x_7826:
        /* <DEDUP_REMOVED lines=10> */
.L_x_7825:
        /* <DEDUP_REMOVED lines=17> */
.L_x_7834:
        /* <DEDUP_REMOVED lines=13> */
.L_x_7836:
[----:B------:R-:W-:Y:S05]  /*1b460*/  BSYNC.RECONVERGENT B2 ;  /* 0x0000000000027941 */ /* 0x000fea0003800200 */
.L_x_7835:
        /* <DEDUP_REMOVED lines=61> */
.L_x_7833:
[----:B------:R-:W-:Y:S05]  /*1b840*/  BSYNC.RECONVERGENT B1 ;  /* 0x0000000000017941 */ /* 0x000fea0003800200 */
.L_x_7832:
        /* <DEDUP_REMOVED lines=11> */
.L_x_7831:
        /* <DEDUP_REMOVED lines=17> */
.L_x_7840:
        /* <DEDUP_REMOVED lines=13> */
.L_x_7842:
[----:B------:R-:W-:Y:S05]  /*1bae0*/  BSYNC.RECONVERGENT B2 ;  /* 0x0000000000027941 */ /* 0x000fea0003800200 */
.L_x_7841:
        /* <DEDUP_REMOVED lines=53> */
[----:B------:R-:W-:Y:S01]  /*1be40*/  IMAD.WIDE.U32 R190, R121, -0x326172a9, RZ ;  /* 0xcd9e8d5779be7825 */ /* 0x000fe200078e00ff */
[----:B------:R-:W-:-:S03]  /*1be50*/  MOV R121, R110 ;  /* 0x0000006e00797202 */ /* 0x000fc60000000f00 */
[----:B------:R-:W-:Y:S01]  /*1be60*/  IMAD.WIDE.U32 R188, R119, -0x2daee0ad, RZ ;  /* 0xd2511f5377bc7825 */ /* 0x000fe200078e00ff */
[----:B------:R-:W-:Y:S02]  /*1be70*/  IADD3 R119, PT, PT, R3, -0x695add53, RZ ;  /* 0x96a522ad03777810 */ /* 0x000fe40007ffe0ff */
[----:B------:R-:W-:Y:S01]  /*1be80*/  LOP3.LUT R113, R113, R186, R191, 0x96, !PT ;  /* 0x000000ba71717212 */ /* 0x000fe200078e96bf */
[----:B------:R-:W-:Y:S01]  /*1be90*/  IMAD.MOV.U32 R136, RZ, RZ, R190 ;  /* 0x000000ffff887224 */ /* 0x000fe200078e00be */
[----:B------:R-:W-:Y:S01]  /*1bea0*/  LOP3.LUT R112, R119, R112, R189, 0x96, !PT ;  /* 0x0000007077707212 */ /* 0x000fe200078e96bd */
[----:B------:R-:W-:-:S07]  /*1beb0*/  IMAD.MOV.U32 R110, RZ, RZ, R188 ;  /* 0x000000ffff6e7224 */ /* 0x000fce00078e00bc */
.L_x_7839:
[----:B------:R-:W-:Y:S05]  /*1bec0*/  BSYNC.RECONVERGENT B1 ;  /* 0x0000000000017941 */ /* 0x000fea0003800200 */
.L_x_7838:
        /* <DEDUP_REMOVED lines=10> */
.L_x_7837:
        /* <DEDUP_REMOVED lines=17> */
.L_x_7846:
        /* <DEDUP_REMOVED lines=13> */
.L_x_7848:
[----:B------:R-:W-:Y:S05]  /*1c150*/  BSYNC.RECONVERGENT B2 ;  /* 0x0000000000027941 */ /* 0x000fea0003800200 */
.L_x_7847:
        /* <DEDUP_REMOVED lines=61> */
.L_x_7845:
[----:B------:R-:W-:Y:S05]  /*1c530*/  BSYNC.RECONVERGENT B1 ;  /* 0x0000000000017941 */ /* 0x000fea0003800200 */
.L_x_7844:
        /* <DEDUP_REMOVED lines=11> */
.L_x_7843:
[----:B------:R-:W-:Y:S02]  /*1c5f0*/  F2FP.BF16.F32.PACK_AB R162, RZ, R119 ;  /* 0x00000077ffa2723e */ /* 0x000fe400000010ff */
[----:B------:R-:W-:Y:S02]  /*1c600*/  MOV R148, R110 ;  /* 0x0000006e00947202 */ /* 0x000fe40000000f00 */
[----:B------:R-:W-:Y:S02]  /*1c610*/  PRMT R108, R108, 0x5410, R111 ;  /* 0x000054106c6c7816 */ /* 0x000fe4000000006f */
[----:B------:R-:W-:Y:S02]  /*1c620*/  PRMT R110, R150, 0x5410, R152 ;  /* 0x00005410966e7816 */ /* 0x000fe40000000098 */
[----:B------:R-:W-:Y:S02]  /*1c630*/  PRMT R109, R109, 0x5410, R146 ;  /* 0x000054106d6d7816 */ /* 0x000fe40000000092 */
[----:B------:R-:W-:-:S07]  /*1c640*/  PRMT R111, R160, 0x5410, R162 ;  /* 0x00005410a06f7816 */ /* 0x000fce00000000a2 */
.L_x_7800:
        /* <DEDUP_REMOVED lines=24> */
.L_x_7750:
[----:B------:R-:W-:Y:S05]  /*1c7d0*/  BSYNC.RECONVERGENT B0 ;  /* 0x0000000000007941 */ /* 0x000fea0003800200 */
.L_x_7749:
[----:B------:R-:W-:Y:S01]  /*1c7e0*/  FADD.FTZ R0, RZ, R181 ;  /* 0x000000b5ff007221 */ /* 0x000fe20000010000 */
        /* <DEDUP_REMOVED lines=134> */
.L_x_7850:
[----:B------:R-:W-:Y:S05]  /*1d050*/  BSYNC.RECONVERGENT B0 ;  /* 0x0000000000007941 */ /* 0x000fea0003800200 */
.L_x_7849:
        /* <DEDUP_REMOVED lines=12> */
.L_x_7852:
[----:B------:R-:W-:Y:S05]  /*1d120*/  BSYNC.RECONVERGENT B0 ;  /* 0x0000000000007941 */ /* 0x000fea0003800200 */
.L_x_7851:
        /* <DEDUP_REMOVED lines=107> */
.L_x_7855:
[----:B------:R-:W-:Y:S05]  /*1d7e0*/  BSYNC.RECONVERGENT B0 ;  /* 0x0000000000007941 */ /* 0x000fea0003800200 */
.L_x_7854:
        /* <DEDUP_REMOVED lines=35> */
.L_x_7857:
[----:B------:R-:W-:Y:S05]  /*1da20*/  BSYNC.RECONVERGENT B0 ;  /* 0x0000000000007941 */ /* 0x000fea0003800200 */
.L_x_7856:
        /* <DEDUP_REMOVED lines=34> */
.L_x_7859:
[----:B------:R-:W-:Y:S05]  /*1dc50*/  BSYNC.RECONVERGENT B0 ;  /* 0x0000000000007941 */ /* 0x000fea0003800200 */
.L_x_7858:
        /* <DEDUP_REMOVED lines=33> */
.L_x_7860:
[----:B------:R-:W-:Y:S05]  /*1de70*/  BSYNC.RECONVERGENT B0 ;  /* 0x0000000000007941 */ /* 0x000fea0003800200 */
.L_x_7853:
[----:B0123--:R-:W0:Y:S01]  /*1de80*/  LDC.64 R108, c[0x0][0x380] ;  /* 0x0000e000ff6c7b82 */ /* 0x00fe220000000a00 */
[----:B------:R-:W-:Y:S01]  /*1de90*/  UPLOP3.LUT UP1, UPT, UPT, UPT, UP1, 0x40, 0x4 ;  /* 0x000000000004789c */ /* 0x000fe20003f2e810 */
[----:B0-----:R-:W-:-:S04]  /*1dea0*/  IADD3 R116, PT, PT, R116, R108, RZ ;  /* 0x0000006c74747210 */ /* 0x001fc80007ffe0ff */
[----:B------:R-:W-:-:S13]  /*1deb0*/  ISETP.GE.AND P0, PT, R116, R109, PT ;  /* 0x0000006d7400720c */ /* 0x000fda0003f06270 */
[----:B------:R-:W-:Y:S05]  /*1dec0*/  @!P0 BRA `(.L_x_7861) ;  /* 0xfffffe3000348947 */ /* 0x000fea000383ffff */
[----:B------:R-:W-:Y:S05]  /*1ded0*/  EXIT ;  /* 0x000000000000794d */ /* 0x000fea0003800000 */
.L_x_7862:
        /* <DEDUP_REMOVED lines=10> */
.L_x_27506:


//--------------------- .text._ZN10layer_norm13ln_fwd_kernelINS_13Kernel_traitsIf13__nv_bfloat16S2_S2_fjLj8192ELj1ELj1ELj8ELj16ENS_18Kernel_traits_baseILj8192EfS2_S2_S2_fjLj256EEEEELb1ELb1ELb1ELb1EEEvNS_9FwdParamsE --------------------------
	.section	.text._ZN10layer_norm13ln_fwd_kernelINS_13Kernel_traitsIf13__nv_bfloat16S2_S2_fjLj8192ELj1ELj1ELj8ELj16ENS_18Kernel_traits_baseILj8192EfS2_S2_S2_fjLj256EEEEELb1ELb1ELb1ELb1EEEvNS_9FwdParamsE,"ax",@progbits
	.align	128
        .global         _ZN10layer_norm13ln_fwd_kernelINS_13Kernel_traitsIf13__nv_bfloat16S2_S2_fjLj8192ELj1ELj1ELj8ELj16ENS_18Kernel_traits_baseILj8192EfS2_S2_S2_fjLj256EEEEELb1ELb1ELb1ELb1EEEvNS_9FwdParamsE
        .type           _ZN10layer_norm13ln_fwd_kernelINS_13Kernel_traitsIf13__nv_bfloat16S2_S2_fjLj8192ELj1ELj1ELj8ELj16ENS_18Kernel_traits_baseILj8192EfS2_S2_S2_fjLj256EEEEELb1ELb1ELb1ELb1EEEvNS_9FwdParamsE,@function
        .size           _ZN10layer_norm13ln_fwd_kernelINS_13Kernel_traitsIf13__nv_bfloat16S2_S2_fjLj8192ELj1ELj1ELj8ELj16ENS_18Kernel_traits_baseILj8192EfS2_S2_S2_fjLj256EEEEELb1ELb1ELb1ELb1EEEvNS_9FwdParamsE,(.L_x_27507 - _ZN10layer_norm13ln_fwd_kernelINS_13Kernel_traitsIf13__nv_bfloat16S2_S2_fjLj8192ELj1ELj1ELj8ELj16ENS_18Kernel_traits_baseILj8192EfS2_S2_S2_fjLj256EEEEELb1ELb1ELb1ELb1EEEvNS_9FwdParamsE)
        .other          _ZN10layer_norm13ln_fwd_kernelINS_13Kernel_traitsIf13__nv_bfloat16S2_S2_fjLj8192ELj1ELj1ELj8ELj16ENS_18Kernel_traits_baseILj8192EfS2_S2_S2_fjLj256EEEEELb1ELb1ELb1ELb1EEEvNS_9FwdParamsE,@"STO_CUDA_ENTRY STV_DEFAULT"
_ZN10layer_norm13ln_fwd_kernelINS_13Kernel_traitsIf13__nv_bfloat16S2_S2_fjLj8192ELj1ELj1ELj8ELj16ENS_18Kernel_traits_baseILj8192EfS2_S2_S2_fjLj256EEEEELb1ELb1ELb1ELb1EEEvNS_9FwdParamsE:
.text._ZN10layer_norm13ln_fwd_kernelINS_13Kernel_traitsIf13__nv_bfloat16S2_S2_fjLj8192ELj1ELj1ELj8ELj16ENS_18Kernel_traits_baseILj8192EfS2_S2_S2_fjLj256EEEEELb1ELb1ELb1ELb1EEEvNS_9FwdParamsE:
        /* <DEDUP_REMOVED lines=54> */
.L_x_7863:
        /* <DEDUP_REMOVED lines=36> */
.L_x_7864:
[----:B------:R-:W1:Y:S08]  /*05a0*/  S2UR UR4, SR_CTAID.X ;  /* 0x00000000000479c3 */ /* 0x000e700000002500 */
[----:B------:R-:W1:Y:S02]  /*05b0*/  LDC R0, c[0x0][0x384] ;  /* 0x0000e100ff007b82 */ /* 0x000e640000000800 */
[----:B-1----:R-:W-:-:S13]  /*05c0*/  ISETP.LE.AND P0, PT, R0, UR4, PT ;  /* 0x0000000400007c0c */ /* 0x002fda000bf03270 */
[----:B------:R-:W-:Y:S05]  /*05d0*/  @P0 EXIT ;  /* 0x000000000000094d */ /* 0x000fea0003800000 */
[----:B------:R-:W1:Y:S01]  /*05e0*/  LDCU UR5, c[0x0][0x360] ;  /* 0x00006c00ff0577ac */ /* 0x000e620008000800 */
[----:B------:R-:W-:Y:S01]  /*05f0*/  MOV R116, UR4 ;  /* 0x0000000400747c02 */ /* 0x000fe20008000f00 */
[----:B0-----:R-:W-:Y:S01]  /*0600*/  IMAD.HI.U32 R5, R114, -0x2daee0ad, RZ ;  /* 0xd2511f5372057827 */ /* 0x001fe200078e00ff */
[----:B------:R-:W-:Y:S01]  /*0610*/  LOP3.LUT R142, R142, 0x3, RZ, 0xc0, !PT ;  /* 0x000000038e8e7812 */ /* 0x000fe200078ec0ff */
[----:B------:R-:W0:Y:S02]  /*0620*/  LDCU UR10, c[0x0][0x404] ;  /* 0x00008080ff0a77ac */ /* 0x000e240008000800 */
[----:B-----5:R-:W-:Y:S01]  /*0630*/  VIADD R6, R2, 0x9e3779b9 ;  /* 0x9e3779b902067836 */ /* 0x020fe20000000000 */
[----:B------:R-:W-:Y:S01]  /*0640*/  LOP3.LUT R5, R5, R3, RZ, 0x3c, !PT ;  /* 0x0000000305057212 */ /* 0x000fe200078e3cff */
[----:B------:R-:W-:Y:S01]  /*0650*/  IMAD R9, R114, -0x2daee0ad, RZ ;  /* 0xd2511f5372097824 */ /* 0x000fe200078e02ff */
[----:B------:R-:W2:Y:S01]  /*0660*/  LDCU.U8 UR11, c[0x0][0x410] ;  /* 0x00008200ff0b77ac */ /* 0x000ea20008000000 */
[----:B------:R-:W-:-:S02]  /*0670*/  VIADD R10, R3, 0xbb67ae85 ;  /* 0xbb67ae85030a7836 */ /* 0x000fc40000000000 */
[C---:B------:R-:W-:Y:S01]  /*0680*/  IMAD.HI.U32 R4, R5.reuse, -0x326172a9, RZ ;  /* 0xcd9e8d5705047827 */ /* 0x040fe200078e00ff */
[----:B------:R-:W3:Y:S03]  /*0690*/  LDCU UR14, c[0x0][0x400] ;  /* 0x00008000ff0e77ac */ /* 0x000ee60008000800 */
[----:B------:R-:W-:Y:S01]  /*06a0*/  IMAD R5, R5, -0x326172a9, RZ ;  /* 0xcd9e8d5705057824 */ /* 0x000fe200078e02ff */
[----:B------:R-:W4:Y:S01]  /*06b0*/  LDCU.64 UR12, c[0x0][0x408] ;  /* 0x00008100ff0c77ac */ /* 0x000f220008000a00 */
[----:B-1----:R-:W-:Y:S02]  /*06c0*/  IMAD R117, R116, UR5, R117 ;  /* 0x0000000574757c24 */ /* 0x002fe4000f8e0275 */
[----:B------:R-:W-:Y:S01]  /*06d0*/  VIADD R11, R3, 0x646e171e ;  /* 0x646e171e030b7836 */ /* 0x000fe20000000000 */
[----:B------:R-:W1:Y:S01]  /*06e0*/  LDCU.64 UR8, c[0x0][0x3a0] ;  /* 0x00007400ff0877ac */ /* 0x000e620008000a00 */
[----:B------:R-:W-:Y:S01]  /*06f0*/  IMAD.HI.U32 R0, R117, -0x326172a9, RZ ;  /* 0xcd9e8d5775007827 */ /* 0x000fe200078e00ff */
[----:B------:R-:W-:-:S03]  /*0700*/  UPLOP3.LUT UP0, UPT, UPT, UPT, UPT, 0x40, 0x4 ;  /* 0x000000000004789c */ /* 0x000fc60003f0e870 */
[----:B------:R-:W-:Y:S01]  /*0710*/  IMAD R7, R117, -0x326172a9, RZ ;  /* 0xcd9e8d5775077824 */ /* 0x000fe200078e02ff */
[----:B------:R-:W-:Y:S01]  /*0720*/  LOP3.LUT R0, R115, R0, R2, 0x96, !PT ;  /* 0x0000000073007212 */ /* 0x000fe200078e9602 */
[----:B------:R-:W-:-:S03]  /*0730*/  IMAD.MOV.U32 R121, RZ, RZ, RZ ;  /* 0x000000ffff797224 */ /* 0x000fc600078e00ff */
[----:B------:R-:W-:Y:S01]  /*0740*/  LOP3.LUT R4, R6, R7, R4, 0x96, !PT ;  /* 0x0000000706047212 */ /* 0x000fe200078e9604 */
[----:B------:R-:W-:-:S04]  /*0750*/  IMAD.HI.U32 R8, R0, -0x2daee0ad, RZ ;  /* 0xd2511f5300087827 */ /* 0x000fc800078e00ff */
[----:B------:R-:W-:Y:S01]  /*0760*/  IMAD.HI.U32 R7, R4, -0x2daee0ad, RZ ;  /* 0xd2511f5304077827 */ /* 0x000fe200078e00ff */
[----:B------:R-:W-:Y:S02]  /*0770*/  LOP3.LUT R8, R10, R9, R8, 0x96, !PT ;  /* 0x000000090a087212 */ /* 0x000fe400078e9608 */
[----:B------:R-:W-:Y:S01]  /*0780*/  IADD3 R9, PT, PT, R3, 0x76cf5d0a, RZ ;  /* 0x76cf5d0a03097810 */ /* 0x000fe20007ffe0ff */
[----:B------:R-:W-:Y:S02]  /*0790*/  IMAD R10, R0, -0x2daee0ad, RZ ;  /* 0xd2511f53000a7824 */ /* 0x000fe400078e02ff */
        /* <DEDUP_REMOVED lines=41> */
[----:B------:R-:W-:Y:S02]  /*0a30*/  VIADD R10, R3, 0x1fd5c5a3 ;  /* 0x1fd5c5a3030a7836 */ /* 0x000fe40000000000 */
[----:B------:R-:W-:Y:S02]  /*0a40*/  IMAD R11, R0, -0x2daee0ad, RZ ;  /* 0xd2511f53000b7824 */ /* 0x000fe400078e02ff */
[----:B------:R-:W-:Y:S01]  /*0a50*/  IMAD R9, R9, -0x326172a9, RZ ;  /* 0xcd9e8d5709097824 */ /* 0x000fe200078e02ff */
[----:B------:R-:W-:Y:S01]  /*0a60*/  LOP3.LUT R7, R10, R8, R7, 0x96, !PT ;  /* 0x000000080a077212 */ /* 0x000fe200078e9607 */
[----:B------:R-:W-:Y:S01]  /*0a70*/  IMAD.HI.U32 R6, R4, -0x2daee0ad, RZ ;  /* 0xd2511f5304067827 */ /* 0x000fe200078e00ff */
[----:B------:R-:W-:-:S03]  /*0a80*/  IADD3 R8, PT, PT, R3, -0x24c28bd8, RZ ;  /* 0xdb3d742803087810 */ /* 0x000fc60007ffe0ff */
[----:B------:R-:W-:Y:S01]  /*0a90*/  IMAD.HI.U32 R0, R7, -0x326172a9, RZ ;  /* 0xcd9e8d5707007827 */ /* 0x000fe200078e00ff */
[----:B------:R-:W-:-:S03]  /*0aa0*/  LOP3.LUT R6, R8, R11, R6, 0x96, !PT ;  /* 0x0000000b08067212 */ /* 0x000fc600078e9606 */
[C---:B------:R-:W-:Y:S02]  /*0ab0*/  VIADD R5, R2.reuse, 0xf1bbcdc8 ;  /* 0xf1bbcdc802057836 */ /* 0x040fe40000000000 */
[----:B------:R-:W-:Y:S02]  /*0ac0*/  VIADD R8, R2, 0x8ff34781 ;  /* 0x8ff3478102087836 */ /* 0x000fe40000000000 */
        /* <DEDUP_REMOVED lines=9> */
[----:B01234-:R-:W-:-:S07]  /*0b60*/  IMAD R136, R0, -0x2daee0ad, RZ ;  /* 0xd2511f5300887824 */ /* 0x01ffce00078e02ff */
.L_x_8138:
[----:B------:R-:W0:Y:S01]  /*0b70*/  LDC.64 R108, c[0x0][0x3f0] ;  /* 0x0000fc00ff6c7b82 */ /* 0x000e220000000a00 */
[----:B------:R-:W1:Y:S07]  /*0b80*/  S2R R130, SR_TID.X ;  /* 0x0000000000827919 */ /* 0x000e6e0000002100 */
[----:B------:R-:W2:Y:S08]  /*0b90*/  LDC R131, c[0x0][0x388] ;  /* 0x0000e200ff837b82 */ /* 0x000eb00000000800 */
[----:B------:R-:W3:Y:S01]  /*0ba0*/  LDC.64 R132, c[0x0][0x3f8] ;  /* 0x0000fe00ff847b82 */ /* 0x000ee20000000a00 */
[----:B0-----:R-:W-:-:S05]  /*0bb0*/  IMAD.WIDE R108, R116, 0x4, R108 ;  /* 0x00000004746c7825 */ /* 0x001fca00078e026c */
[----:B------:R-:W4:Y:S01]  /*0bc0*/  LDG.E R0, desc[UR6][R108.64] ;  /* 0x000000066c007981 */ /* 0x000f22000c1e1900 */
[----:B------:R-:W-:Y:S02]  /*0bd0*/  HFMA2 R134, -RZ, RZ, 0, 0 ;  /* 0x00000000ff867431 */ /* 0x000fe400000001ff */
[----:B---3--:R-:W-:-:S06]  /*0be0*/  IMAD.WIDE R132, R116, 0x4, R132 ;  /* 0x0000000474847825 */ /* 0x008fcc00078e0284 */
[----:B-----5:R0:W5:Y:S01]  /*0bf0*/  LDG.E R132, desc[UR6][R132.64] ;  /* 0x0000000684847981 */ /* 0x020162000c1e1900 */
[----:B----4-:R-:W-:-:S13]  /*0c00*/  ISETP.GE.AND P1, PT, R0, 0x1, PT ;  /* 0x000000010000780c */ /* 0x010fda0003f26270 */
[----:B------:R-:W3:Y:S01]  /*0c10*/  @P1 LDC.64 R110, c[0x0][0x390] ;  /* 0x0000e400ff6e1b82 */ /* 0x000ee20000000a00 */
[----:B------:R-:W-:-:S04]  /*0c20*/  @P1 VIADD R112, R0, 0xffffffff ;  /* 0xffffffff00701836 */ /* 0x000fc80000000000 */
        /* <DEDUP_REMOVED lines=36> */
.L_x_7868:
        /* <DEDUP_REMOVED lines=12> */
.L_x_7869:
        /* <DEDUP_REMOVED lines=55> */
[----:B------:R-:W-:Y:S02]  /*12a0*/  IMAD.MOV.U32 R120, RZ, RZ, R138 ;  /* 0x000000ffff787224 */ /* 0x000fe400078e008a */
[----:B------:R-:W-:-:S04]  /*12b0*/  IMAD.WIDE.U32 R112, R112, -0x2daee0ad, RZ ;  /* 0xd2511f5370707825 */ /* 0x000fc800078e00ff */
[----:B------:R-:W-:Y:S01]  /*12c0*/  IMAD.MOV.U32 R109, RZ, RZ, RZ ;  /* 0x000000ffff6d7224 */ /* 0x000fe200078e00ff */
[----:B------:R-:W-:Y:S01]  /*12d0*/  LOP3.LUT R119, R119, R108, R113, 0x96, !PT ;  /* 0x0000006c77777212 */ /* 0x000fe200078e9671 */
[----:B------:R-:W-:Y:S01]  /*12e0*/  IMAD.MOV.U32 R108, RZ, RZ, R136 ;  /* 0x000000ffff6c7224 */ /* 0x000fe200078e0088 */
[----:B------:R-:W-:-:S07]  /*12f0*/  MOV R140, R112 ;  /* 0x00000070008c7202 */ /* 0x000fce0000000f00 */
.L_x_7867:
        /* <DEDUP_REMOVED lines=10> */
[----:B------:R-:W-:-:S07]  /*13a0*/  FFMA.FTZ R133, R133, R40, R108 ;  /* 0x0000002885857223 */ /* 0x000fce000001006c */
.L_x_7866:
        /* <DEDUP_REMOVED lines=21> */
.L_x_7872:
        /* <DEDUP_REMOVED lines=12> */
.L_x_7873:
        /* <DEDUP_REMOVED lines=50> */
[C---:B------:R-:W-:Y:S02]  /*18e0*/  VIADD R109, R2.reuse, 0xf1bbcdc8 ;  /* 0xf1bbcdc8026d7836 */ /* 0x040fe40000000000 */
[----:B------:R-:W-:Y:S01]  /*18f0*/  IMAD.WIDE.U32 R138, R119, -0x326172a9, RZ ;  /* 0xcd9e8d57778a7825 */ /* 0x000fe200078e00ff */
[----:B------:R-:W-:Y:S02]  /*1900*/  IADD3 R119, PT, PT, R3, -0x695add53, RZ ;  /* 0x96a522ad03777810 */ /* 0x000fe40007ffe0ff */
[----:B------:R-:W-:Y:S01]  /*1910*/  LOP3.LUT R136, R109, R136, R113, 0x96, !PT ;  /* 0x000000886d887212 */ /* 0x000fe200078e9671 */
[----:B------:R-:W-:-:S02]  /*1920*/  VIADD R109, R2, 0x8ff34781 ;  /* 0x8ff34781026d7836 */ /* 0x000fc40000000000 */
[----:B------:R-:W-:Y:S02]  /*1930*/  IMAD.MOV.U32 R120, RZ, RZ, R138 ;  /* 0x000000ffff787224 */ /* 0x000fe400078e008a */
[----:B------:R-:W-:Y:S01]  /*1940*/  IMAD.WIDE.U32 R136, R136, -0x2daee0ad, RZ ;  /* 0xd2511f5388887825 */ /* 0x000fe200078e00ff */
[----:B------:R-:W-:-:S03]  /*1950*/  LOP3.LUT R118, R109, R112, R139, 0x96, !PT ;  /* 0x000000706d767212 */ /* 0x000fc600078e968b */
[----:B------:R-:W-:Y:S01]  /*1960*/  IMAD.MOV.U32 R141, RZ, RZ, R136 ;  /* 0x000000ffff8d7224 */ /* 0x000fe200078e0088 */
[----:B------:R-:W-:Y:S01]  /*1970*/  LOP3.LUT R119, R119, R110, R137, 0x96, !PT ;  /* 0x0000006e77777212 */ /* 0x000fe200078e9689 */
[----:B------:R-:W-:-:S07]  /*1980*/  IMAD.MOV.U32 R110, RZ, RZ, RZ ;  /* 0x000000ffff6e7224 */ /* 0x000fce00078e00ff */
.L_x_7871:
        /* <DEDUP_REMOVED lines=13> */
.L_x_7870:
        /* <DEDUP_REMOVED lines=20> */
.L_x_7876:
        /* <DEDUP_REMOVED lines=12> */
.L_x_7877:
        /* <DEDUP_REMOVED lines=60> */
.L_x_7875:
        /* <DEDUP_REMOVED lines=11> */
.L_x_7874:
        /* <DEDUP_REMOVED lines=21> */
.L_x_7880:
        /* <DEDUP_REMOVED lines=12> */
.L_x_7881:
        /* <DEDUP_REMOVED lines=60> */
.L_x_7879:
[----:B-----5:R-:W-:Y:S02]  /*26a0*/  PRMT R125, R9, 0x7632, R125 ;  /* 0x00007632097d7816 */ /* 0x020fe4000000007d */
[----:B------:R-:W-:Y:S01]  /*26b0*/  I2FP.F32.U32 R112, R113 ;  /* 0x0000007100707245 */ /* 0x000fe20000201000 */
[----:B------:R-:W-:Y:S02]  /*26c0*/  IMAD.MOV.U32 R113, RZ, RZ, 0x2f800000 ;  /* 0x2f800000ff717424 */ /* 0x000fe400078e00ff */
[----:B------:R-:W-:Y:S02]  /*26d0*/  IMAD.U32 R125, R125, 0x10000, RZ ;  /* 0x000100007d7d7824 */ /* 0x000fe400078e00ff */
        /* <DEDUP_REMOVED lines=9> */
.L_x_7878:
        /* <DEDUP_REMOVED lines=20> */
.L_x_7884:
        /* <DEDUP_REMOVED lines=12> */
.L_x_7885:
        /* <DEDUP_REMOVED lines=60> */
[----:B------:R-:W-:-:S07]  /*2d30*/  IMAD.MOV.U32 R113, RZ, RZ, RZ ;  /* 0x000000ffff717224 */ /* 0x000fce00078e00ff */
.L_x_7883:
        /* <DEDUP_REMOVED lines=11> */
.L_x_7882:
        /* <DEDUP_REMOVED lines=21> */
.L_x_7888:
        /* <DEDUP_REMOVED lines=12> */
.L_x_7889:
        /* <DEDUP_REMOVED lines=53> */
[----:B------:R-:W-:-:S03]  /*3350*/  MOV R127, R136 ;  /* 0x00000088007f7202 */ /* 0x000fc60000000f00 */
[----:B------:R-:W-:Y:S02]  /*3360*/  VIADD R119, R2, 0x8ff34781 ;  /* 0x8ff3478102777836 */ /* 0x000fe40000000000 */
[----:B------:R-:W-:Y:S01]  /*3370*/  IMAD.WIDE.U32 R144, R113, -0x2daee0ad, RZ ;  /* 0xd2511f5371907825 */ /* 0x000fe200078e00ff */
[----:B------:R-:W-:Y:S02]  /*3380*/  IADD3 R113, PT, PT, R3, -0x695add53, RZ ;  /* 0x96a522ad03717810 */ /* 0x000fe40007ffe0ff */
[----:B------:R-:W-:Y:S01]  /*3390*/  LOP3.LUT R118, R119, R118, R147, 0x96, !PT ;  /* 0x0000007677767212 */ /* 0x000fe200078e9693 */
[----:B------:R-:W-:Y:S01]  /*33a0*/  IMAD.MOV.U32 R120, RZ, RZ, R146 ;  /* 0x000000ffff787224 */ /* 0x000fe200078e0092 */
[----:B------:R-:W-:Y:S01]  /*33b0*/  LOP3.LUT R119, R113, R142, R145, 0x96, !PT ;  /* 0x0000008e71777212 */ /* 0x000fe200078e9691 */
[----:B------:R-:W-:-:S07]  /*33c0*/  IMAD.MOV.U32 R140, RZ, RZ, R144 ;  /* 0x000000ffff8c7224 */ /* 0x000fce00078e0090 */
.L_x_7887:
        /* <DEDUP_REMOVED lines=13> */
.L_x_7886:
        /* <DEDUP_REMOVED lines=20> */
.L_x_7892:
        /* <DEDUP_REMOVED lines=12> */
.L_x_7893:
        /* <DEDUP_REMOVED lines=58> */
[----:B------:R-:W-:Y:S02]  /*3a40*/  LOP3.LUT R118, R119, R118, R149, 0x96, !PT ;  /* 0x0000007677767212 */ /* 0x000fe400078e9695 */
[----:B------:R-:W-:Y:S01]  /*3a50*/  LOP3.LUT R119, R145, R144, R147, 0x96, !PT ;  /* 0x0000009091777212 */ /* 0x000fe200078e9693 */
[----:B------:R-:W-:-:S07]  /*3a60*/  IMAD.MOV.U32 R144, RZ, RZ, R146 ;  /* 0x000000ffff907224 */ /* 0x000fce00078e0092 */
.L_x_7891:
        /* <DEDUP_REMOVED lines=10> */
[----:B------:R-:W-:-:S07]  /*3b10*/  FFMA.FTZ R145, R145, R38, R138 ;  /* 0x0000002691917223 */ /* 0x000fce000001008a */
.L_x_7890:
        /* <DEDUP_REMOVED lines=21> */
.L_x_7896:
        /* <DEDUP_REMOVED lines=12> */
.L_x_7897:
        /* <DEDUP_REMOVED lines=61> */
.L_x_7895:
        /* <DEDUP_REMOVED lines=13> */
.L_x_7894:
[----:B------:R-:W-:Y:S02]  /*41d0*/  F2FP.BF16.F32.PACK_AB R140, RZ, R147 ;  /* 0x00000093ff8c723e */ /* 0x000fe400000010ff */
[----:B------:R-:W-:Y:S02]  /*41e0*/  PRMT R108, R108, 0x5410, R111 ;  /* 0x000054106c6c7816 */ /* 0x000fe4000000006f */
[----:B------:R-:W-:Y:S02]  /*41f0*/  PRMT R110, R110, 0x5410, R113 ;  /* 0x000054106e6e7816 */ /* 0x000fe40000000071 */
[----:B------:R-:W-:Y:S02]  /*4200*/  PRMT R109, R109, 0x5410, R112 ;  /* 0x000054106d6d7816 */ /* 0x000fe40000000070 */
[----:B------:R-:W-:Y:S01]  /*4210*/  PRMT R111, R152, 0x5410, R140 ;  /* 0x00005410986f7816 */ /* 0x000fe2000000008c */
[----:B------:R-:W-:Y:S06]  /*4220*/  BRA `(.L_x_7898) ;  /* 0x00000030008c7947 */ /* 0x000fec0003800000 */
.L_x_7865:
[----:B------:R-:W-:Y:S01]  /*4230*/  MOV R133, RZ ;  /* 0x000000ff00857202 */ /* 0x000fe20000000f00 */
        /* <DEDUP_REMOVED lines=18> */
.L_x_7901:
        /* <DEDUP_REMOVED lines=12> */
.L_x_7902:
        /* <DEDUP_REMOVED lines=56> */
[----:B------:R-:W-:Y:S02]  /*47a0*/  HFMA2 R109, -RZ, RZ, 0, 0 ;  /* 0x00000000ff6d7431 */ /* 0x000fe400000001ff */
[----:B------:R-:W-:Y:S01]  /*47b0*/  IMAD.MOV.U32 R120, RZ, RZ, R112 ;  /* 0x000000ffff787224 */ /* 0x000fe200078e0070 */
[----:B------:R-:W-:Y:S01]  /*47c0*/  LOP3.LUT R119, R119, R108, R139, 0x96, !PT ;  /* 0x0000006c77777212 */ /* 0x000fe200078e968b */
[----:B------:R-:W-:-:S07]  /*47d0*/  IMAD.MOV.U32 R108, RZ, RZ, R136 ;  /* 0x000000ffff6c7224 */ /* 0x000fce00078e0088 */
.L_x_7900:
        /* <DEDUP_REMOVED lines=8> */
[----:B------:R-:W-:-:S05]  /*4860*/  FSEL R133, R110, RZ, !P2 ;  /* 0x000000ff6e857208 */ /* 0x000fca0005000000 */
[----:B------:R-:W-:-:S07]  /*4870*/  FMUL.FTZ R133, R133, R40 ;  /* 0x0000002885857220 */ /* 0x000fce0000410000 */
.L_x_7899:
        /* <DEDUP_REMOVED lines=16> */
.L_x_7905:
        /* <DEDUP_REMOVED lines=12> */
.L_x_7906:
        /* <DEDUP_REMOVED lines=50> */
[----:B------:R-:W-:Y:S01]  /*4d60*/  IMAD.MOV.U32 R111, RZ, RZ, R138 ;  /* 0x000000ffff6f7224 */ /* 0x000fe200078e008a */
[----:B------:R-:W-:Y:S01]  /*4d70*/  LOP3.LUT R136, R109, R136, R113, 0x96, !PT ;  /* 0x000000886d887212 */ /* 0x000fe200078e9671 */
[----:B------:R-:W-:Y:S02]  /*4d80*/  VIADD R109, R2, 0x8ff34781 ;  /* 0x8ff34781026d7836 */ /* 0x000fe40000000000 */
        /* <DEDUP_REMOVED lines=8> */
.L_x_7904:
        /* <DEDUP_REMOVED lines=11> */
.L_x_7903:
        /* <DEDUP_REMOVED lines=16> */
.L_x_7909:
        /* <DEDUP_REMOVED lines=12> */
.L_x_7910:
        /* <DEDUP_REMOVED lines=59> */
[----:B------:R-:W-:Y:S02]  /*5430*/  HFMA2 R112, -RZ, RZ, 0, 0 ;  /* 0x00000000ff707431 */ /* 0x000fe400000001ff */
[----:B------:R-:W-:-:S07]  /*5440*/  IMAD.MOV.U32 R138, RZ, RZ, R136 ;  /* 0x000000ffff8a7224 */ /* 0x000fce00078e0088 */
.L_x_7908:
        /* <DEDUP_REMOVED lines=10> */
.L_x_7907:
        /* <DEDUP_REMOVED lines=16> */
.L_x_7913:
        /* <DEDUP_REMOVED lines=12> */
.L_x_7914:
[----:B------:R-:W-:Y:S01]  /*56b0*/  IMAD.WIDE.U32 R118, R117, -0x326172a9, RZ ;  /* 0xcd9e8d5775767825 */ /* 0x000fe200078e00ff */
[----:B------:R-:W-:-:S03]  /*56c0*/  LOP3.LUT R142, R121, R113, R3, 0x96, !PT ;  /* 0x00000071798e7212 */ /* 0x000fc600078e9603 */
[----:B------:R-:W-:Y:S01]  /*56d0*/  HFMA2 R110, -RZ, RZ, 0, 0 ;  /* 0x00000000ff6e7431 */ /* 0x000fe200000001ff */
        /* <DEDUP_REMOVED lines=58> */
.L_x_7912:
[----:B-----5:R-:W-:Y:S02]  /*5a80*/  PRMT R125, R9, 0x7632, R125 ;  /* 0x00007632097d7816 */ /* 0x020fe4000000007d */
[----:B------:R-:W-:Y:S01]  /*5a90*/  I2FP.F32.U32 R112, R113 ;  /* 0x0000007100707245 */ /* 0x000fe20000201000 */
[----:B------:R-:W-:Y:S02]  /*5aa0*/  IMAD.MOV.U32 R113, RZ, RZ, 0x2f800000 ;  /* 0x2f800000ff717424 */ /* 0x000fe400078e00ff */
        /* <DEDUP_REMOVED lines=8> */
.L_x_7911:
        /* <DEDUP_REMOVED lines=16> */
.L_x_7917:
        /* <DEDUP_REMOVED lines=12> */
.L_x_7918:
        /* <DEDUP_REMOVED lines=60> */
[----:B------:R-:W-:-:S07]  /*60b0*/  HFMA2 R113, -RZ, RZ, 0, 0 ;  /* 0x00000000ff717431 */ /* 0x000fce00000001ff */
.L_x_7916:
[----:B------:R-:W-:Y:S01]  /*60c0*/  I2FP.F32.U32 R110, R126 ;  /* 0x0000007e006e7245 */ /* 0x000fe20000201000 */
[----:B------:R-:W-:Y:S02]  /*60d0*/  IMAD.MOV.U32 R141, RZ, RZ, 0x2f800000 ;  /* 0x2f800000ff8d7424 */ /* 0x000fe400078e00ff */
[----:B-----5:R-:W-:Y:S02]  /*60e0*/  IMAD.U32 R126, R10, 0x10000, RZ ;  /* 0x000100000a7e7824 */ /* 0x020fe400078e00ff */
[----:B------:R-:W-:Y:S02]  /*60f0*/  FFMA.FTZ R110, R110, R141, 1.1641532182693481445e-10 ;  /* 0x2f0000006e6e7423 */ /* 0x000fe4000001008d */
[----:B------:R-:W-:-:S03]  /*6100*/  FMUL.FTZ R126, R126, UR13 ;  /* 0x0000000d7e7e7c20 */ /* 0x000fc60008410000 */
[----:B------:R-:W-:Y:S01]  /*6110*/  FSETP.GTU.FTZ.AND P2, PT, R110, UR10, PT ;  /* 0x0000000a6e007c0b */ /* 0x000fe2000bf5c000 */
[----:B------:R-:W-:-:S05]  /*6120*/  FMUL.FTZ R126, R126, UR12 ;  /* 0x0000000c7e7e7c20 */ /* 0x000fca0008410000 */
[----:B------:R-:W-:Y:S02]  /*6130*/  FSEL R141, R126, RZ, !P2 ;  /* 0x000000ff7e8d7208 */ /* 0x000fe40005000000 */
[----:B------:R-:W-:-:S03]  /*6140*/  SEL R126, RZ, 0x1, P2 ;  /* 0x00000001ff7e7807 */ /* 0x000fc60001000000 */
[----:B------:R-:W-:-:S07]  /*6150*/  FMUL.FTZ R141, R141, R36 ;  /* 0x000000248d8d7220 */ /* 0x000fce0000410000 */
.L_x_7915:
        /* <DEDUP_REMOVED lines=16> */
.L_x_7921:
        /* <DEDUP_REMOVED lines=12> */
.L_x_7922:
        /* <DEDUP_REMOVED lines=58> */
[----:B------:R-:W-:Y:S02]  /*66c0*/  IMAD.MOV.U32 R127, RZ, RZ, R138 ;  /* 0x000000ffff7f7224 */ /* 0x000fe400078e008a */
[----:B------:R-:W-:Y:S01]  /*66d0*/  IMAD.MOV.U32 R138, RZ, RZ, R144 ;  /* 0x000000ffff8a7224 */ /* 0x000fe200078e0090 */
[----:B------:R-:W-:-:S07]  /*66e0*/  LOP3.LUT R119, R113, R142, R145, 0x96, !PT ;  /* 0x0000008e71777212 */ /* 0x000fce00078e9691 */
.L_x_7920:
        /* <DEDUP_REMOVED lines=11> */
.L_x_7919:
        /* <DEDUP_REMOVED lines=16> */
.L_x_7925:
        /* <DEDUP_REMOVED lines=12> */
.L_x_7926:
        /* <DEDUP_REMOVED lines=61> */
.L_x_7924:
        /* <DEDUP_REMOVED lines=10> */
.L_x_7923:
        /* <DEDUP_REMOVED lines=16> */
.L_x_7929:
        /* <DEDUP_REMOVED lines=12> */
.L_x_7930:
        /* <DEDUP_REMOVED lines=61> */
.L_x_7928:
        /* <DEDUP_REMOVED lines=11> */
.L_x_7927:
[----:B------:R-:W-:Y:S02]  /*7410*/  F2FP.BF16.F32.PACK_AB R140, RZ, R147 ;  /* 0x00000093ff8c723e */ /* 0x000fe400000010ff */
[----:B------:R-:W-:Y:S02]  /*7420*/  PRMT R108, R108, 0x5410, R111 ;  /* 0x000054106c6c7816 */ /* 0x000fe4000000006f */
[----:B------:R-:W-:Y:S02]  /*7430*/  PRMT R110, R110, 0x5410, R113 ;  /* 0x000054106e6e7816 */ /* 0x000fe40000000071 */
[----:B------:R-:W-:Y:S02]  /*7440*/  PRMT R109, R109, 0x5410, R112 ;  /* 0x000054106d6d7816 */ /* 0x000fe40000000070 */
[----:B------:R-:W-:-:S07]  /*7450*/  PRMT R111, R142, 0x5410, R140 ;  /* 0x000054108e6f7816 */ /* 0x000fce000000008c */
.L_x_7898:
        /* <DEDUP_REMOVED lines=30> */
.L_x_7931:
[----:B-----5:R2:W5:Y:S04]  /*7640*/  @P1 LDG.E.128 R8, desc[UR6][R150.64] ;  /* 0x0000000696081981 */ /* 0x020568000c1e1d00 */
[----:B------:R2:W5:Y:S01]  /*7650*/  @P0 LDG.E.128 R4, desc[UR6][R152.64] ;  /* 0x0000000698040981 */ /* 0x000562000c1e1d00 */
[----:B------:R-:W-:Y:S05]  /*7660*/  @!P0 BRA `(.L_x_7932) ;  /* 0x0000003400408947 */ /* 0x000fea0003800000 */
[----:B------:R-:W-:-:S13]  /*7670*/  ISETP.GT.AND P2, PT, R0, RZ, PT ;  /* 0x000000ff0000720c */ /* 0x000fda0003f44270 */
[----:B0----5:R-:W-:Y:S01]  /*7680*/  @!P2 SHF.L.U32 R149, R4, 0x10, RZ ;  /* 0x000000100495a819 */ /* 0x021fe200000006ff */
[----:B-1----:R-:W-:Y:S02]  /*7690*/  @!P2 IMAD.MOV.U32 R109, RZ, RZ, R136 ;  /* 0x000000ffff6da224 */ /* 0x002fe400078e0088 */
        /* <DEDUP_REMOVED lines=17> */
.L_x_7935:
        /* <DEDUP_REMOVED lines=12> */
.L_x_7936:
        /* <DEDUP_REMOVED lines=50> */
[----:B--2---:R-:W-:-:S03]  /*7b90*/  IMAD.WIDE.U32 R150, R149, -0x326172a9, RZ ;  /* 0xcd9e8d5795967825 */ /* 0x004fc600078e00ff */
[----:B------:R-:W-:Y:S01]  /*7ba0*/  LOP3.LUT R148, R119, R148, R111, 0x96, !PT ;  /* 0x0000009477947212 */ /* 0x000fe200078e966f */
[----:B------:R-:W-:Y:S01]  /*7bb0*/  VIADD R109, R2, 0x8ff34781 ;  /* 0x8ff34781026d7836 */ /* 0x000fe20000000000 */
[----:B------:R-:W-:Y:S01]  /*7bc0*/  IADD3 R119, PT, PT, R3, -0x695add53, RZ ;  /* 0x96a522ad03777810 */ /* 0x000fe20007ffe0ff */
[----:B------:R-:W-:Y:S02]  /*7bd0*/  IMAD.MOV.U32 R120, RZ, RZ, R150 ;  /* 0x000000ffff787224 */ /* 0x000fe400078e0096 */
[----:B------:R-:W-:Y:S01]  /*7be0*/  IMAD.WIDE.U32 R148, R148, -0x2daee0ad, RZ ;  /* 0xd2511f5394947825 */ /* 0x000fe200078e00ff */
[----:B------:R-:W-:-:S03]  /*7bf0*/  LOP3.LUT R118, R109, R110, R151, 0x96, !PT ;  /* 0x0000006e6d767212 */ /* 0x000fc600078e9697 */
[----:B------:R-:W-:Y:S01]  /*7c00*/  HFMA2 R109, -RZ, RZ, 0, 0 ;  /* 0x00000000ff6d7431 */ /* 0x000fe200000001ff */
[----:B------:R-:W-:Y:S01]  /*7c10*/  LOP3.LUT R119, R119, R108, R149, 0x96, !PT ;  /* 0x0000006c77777212 */ /* 0x000fe200078e9695 */
[----:B------:R-:W-:-:S07]  /*7c20*/  IMAD.MOV.U32 R108, RZ, RZ, R138 ;  /* 0x000000ffff6c7224 */ /* 0x000fce00078e008a */
.L_x_7934:
[----:B------:R-:W-:Y:S01]  /*7c30*/  I2FP.F32.U32 R108, R108 ;  /* 0x0000006c006c7245 */ /* 0x000fe20000201000 */
[----:B------:R-:W-:Y:S02]  /*7c40*/  IMAD.MOV.U32 R111, RZ, RZ, 0x2f800000 ;  /* 0x2f800000ff6f7424 */ /* 0x000fe400078e00ff */
        /* <DEDUP_REMOVED lines=8> */
[----:B------:R-:W-:-:S07]  /*7cd0*/  FFMA.FTZ R149, R149, R32, R108 ;  /* 0x0000002095957223 */ /* 0x000fce000001006c */
.L_x_7933:
[----:B--2---:R-:W-:Y:S01]  /*7ce0*/  @!P2 PRMT R151, R4, 0x7632, R151 ;  /* 0x000076320497a816 */ /* 0x004fe20000000097 */
        /* <DEDUP_REMOVED lines=20> */
.L_x_7939:
        /* <DEDUP_REMOVED lines=12> */
.L_x_7940:
        /* <DEDUP_REMOVED lines=60> */
.L_x_7938:
        /* <DEDUP_REMOVED lines=13> */
.L_x_7937:
        /* <DEDUP_REMOVED lines=20> */
.L_x_7943:
        /* <DEDUP_REMOVED lines=12> */
.L_x_7944:
        /* <DEDUP_REMOVED lines=61> */
.L_x_7942:
[----:B------:R-:W-:Y:S01]  /*8950*/  I2FP.F32.U32 R109, R109 ;  /* 0x0000006d006d7245 */ /* 0x000fe20000201000 */
[----:B------:R-:W-:Y:S02]  /*8960*/  IMAD.MOV.U32 R110, RZ, RZ, 0x2f800000 ;  /* 0x2f800000ff6e7424 */ /* 0x000fe400078e00ff */
[----:B------:R-:W-:Y:S02]  /*8970*/  IMAD.U32 R124, R9, 0x10000, RZ ;  /* 0x00010000097c7824 */ /* 0x000fe400078e00ff */
[----:B------:R-:W-:Y:S01]  /*8980*/  FFMA.FTZ R109, R109, R110, 1.1641532182693481445e-10 ;  /* 0x2f0000006d6d7423 */ /* 0x000fe2000001006e */
[----:B------:R-:W-:Y:S01]  /*8990*/  SHF.L.U32 R110, R5, 0x10, RZ ;  /* 0x00000010056e7819 */ /* 0x000fe200000006ff */
[----:B------:R-:W-:-:S03]  /*89a0*/  FMUL.FTZ R124, R124, UR13 ;  /* 0x0000000d7c7c7c20 */ /* 0x000fc60008410000 */
[----:B------:R-:W-:Y:S01]  /*89b0*/  FSETP.GTU.FTZ.AND P3, PT, R109, UR10, PT ;  /* 0x0000000a6d007c0b */ /* 0x000fe2000bf7c000 */
[----:B------:R-:W-:-:S05]  /*89c0*/  FMUL.FTZ R124, R124, UR12 ;  /* 0x0000000c7c7c7c20 */ /* 0x000fca0008410000 */
[----:B------:R-:W-:Y:S02]  /*89d0*/  FSEL R153, R124, RZ, !P3 ;  /* 0x000000ff7c997208 */ /* 0x000fe40005800000 */
[----:B------:R-:W-:-:S03]  /*89e0*/  SEL R124, RZ, 0x1, P3 ;  /* 0x00000001ff7c7807 */ /* 0x000fc60001800000 */
[----:B------:R-:W-:-:S07]  /*89f0*/  FFMA.FTZ R153, R153, R34, R110 ;  /* 0x0000002299997223 */ /* 0x000fce000001006e */
.L_x_7941:
        /* <DEDUP_REMOVED lines=21> */
.L_x_7947:
        /* <DEDUP_REMOVED lines=12> */
.L_x_7948:
        /* <DEDUP_REMOVED lines=61> */
.L_x_7946:
[----:B------:R-:W-:Y:S01]  /*8fe0*/  HFMA2 R138, -RZ, RZ, 0.1171875, 0 ;  /* 0x2f800000ff8a7431 */ /* 0x000fe200000001ff */
[----:B------:R-:W-:Y:S02]  /*8ff0*/  PRMT R136, R9, 0x7632, R136 ;  /* 0x0000763209887816 */ /* 0x000fe40000000088 */
        /* <DEDUP_REMOVED lines=11> */
.L_x_7945:
        /* <DEDUP_REMOVED lines=20> */
.L_x_7951:
        /* <DEDUP_REMOVED lines=12> */
.L_x_7952:
        /* <DEDUP_REMOVED lines=61> */
.L_x_7950:
        /* <DEDUP_REMOVED lines=11> */
.L_x_7949:
        /* <DEDUP_REMOVED lines=21> */
.L_x_7955:
        /* <DEDUP_REMOVED lines=12> */
.L_x_7956:
        /* <DEDUP_REMOVED lines=61> */
.L_x_7954:
[----:B------:R-:W-:Y:S01]  /*9d10*/  PRMT R138, R10, 0x7632, R138 ;  /* 0x000076320a8a7816 */ /* 0x000fe2000000008a */
[----:B------:R-:W-:Y:S01]  /*9d20*/  IMAD.MOV.U32 R142, RZ, RZ, 0x2f800000 ;  /* 0x2f800000ff8e7424 */ /* 0x000fe200078e00ff */
[----:B------:R-:W-:-:S03]  /*9d30*/  I2FP.F32.U32 R127, R127 ;  /* 0x0000007f007f7245 */ /* 0x000fc60000201000 */
        /* <DEDUP_REMOVED lines=10> */
.L_x_7953:
        /* <DEDUP_REMOVED lines=20> */
.L_x_7959:
        /* <DEDUP_REMOVED lines=12> */
.L_x_7960:
        /* <DEDUP_REMOVED lines=61> */
.L_x_7958:
        /* <DEDUP_REMOVED lines=11> */
.L_x_7957:
        /* <DEDUP_REMOVED lines=21> */
.L_x_7963:
        /* <DEDUP_REMOVED lines=12> */
.L_x_7964:
        /* <DEDUP_REMOVED lines=61> */
.L_x_7962:
        /* <DEDUP_REMOVED lines=13> */
.L_x_7961:
[----:B------:R-:W-:Y:S02]  /*ab10*/  F2FP.BF16.F32.PACK_AB R142, RZ, R163 ;  /* 0x000000a3ff8e723e */ /* 0x000fe400000010ff */
[----:B------:R-:W-:Y:S02]  /*ab20*/  PRMT R108, R108, 0x5410, R111 ;  /* 0x000054106c6c7816 */ /* 0x000fe4000000006f */
[----:B------:R-:W-:Y:S02]  /*ab30*/  PRMT R110, R110, 0x5410, R138 ;  /* 0x000054106e6e7816 */ /* 0x000fe4000000008a */
[----:B------:R-:W-:Y:S02]  /*ab40*/  PRMT R109, R109, 0x5410, R136 ;  /* 0x000054106d6d7816 */ /* 0x000fe40000000088 */
[----:B------:R-:W-:Y:S01]  /*ab50*/  PRMT R111, R148, 0x5410, R142 ;  /* 0x00005410946f7816 */ /* 0x000fe2000000008e */
[----:B------:R-:W-:Y:S06]  /*ab60*/  BRA `(.L_x_7965) ;  /* 0x0000003000907947 */ /* 0x000fec0003800000 */
.L_x_7932:
        /* <DEDUP_REMOVED lines=19> */
.L_x_7968:
        /* <DEDUP_REMOVED lines=12> */
.L_x_7969:
        /* <DEDUP_REMOVED lines=52> */
[----:B--2---:R-:W-:-:S04]  /*b0a0*/  IMAD.WIDE.U32 R150, R149, -0x326172a9, RZ ;  /* 0xcd9e8d5795967825 */ /* 0x004fc800078e00ff */
[----:B------:R-:W-:Y:S01]  /*b0b0*/  IMAD.WIDE.U32 R148, R148, -0x2daee0ad, RZ ;  /* 0xd2511f5394947825 */ /* 0x000fe200078e00ff */
[----:B------:R-:W-:-:S03]  /*b0c0*/  LOP3.LUT R118, R109, R110, R151, 0x96, !PT ;  /* 0x0000006e6d767212 */ /* 0x000fc600078e9697 */
[----:B------:R-:W-:Y:S01]  /*b0d0*/  HFMA2 R109, -RZ, RZ, 0, 0 ;  /* 0x00000000ff6d7431 */ /* 0x000fe200000001ff */
[----:B------:R-:W-:Y:S01]  /*b0e0*/  MOV R120, R150 ;  /* 0x0000009600787202 */ /* 0x000fe20000000f00 */
[----:B------:R-:W-:Y:S02]  /*b0f0*/  VIADD R119, R3, 0x96a522ad ;  /* 0x96a522ad03777836 */ /* 0x000fe40000000000 */
[----:B------:R-:W-:-:S03]  /*b100*/  IMAD.MOV.U32 R140, RZ, RZ, R148 ;  /* 0x000000ffff8c7224 */ /* 0x000fc600078e0094 */
[----:B------:R-:W-:Y:S01]  /*b110*/  LOP3.LUT R119, R119, R108, R149, 0x96, !PT ;  /* 0x0000006c77777212 */ /* 0x000fe200078e9695 */
[----:B------:R-:W-:-:S07]  /*b120*/  IMAD.MOV.U32 R108, RZ, RZ, R138 ;  /* 0x000000ffff6c7224 */ /* 0x000fce00078e008a */
.L_x_7967:
        /* <DEDUP_REMOVED lines=10> */
.L_x_7966:
[----:B------:R-:W-:Y:S01]  /*b1d0*/  F2FP.BF16.F32.PACK_AB R108, RZ, R149 ;  /* 0x00000095ff6c723e */ /* 0x000fe200000010ff */
[----:B------:R-:W-:Y:S01]  /*b1e0*/  IMAD.MOV.U32 R110, RZ, RZ, R109 ;  /* 0x000000ffff6e7224 */ /* 0x000fe200078e006d */
[----:B--2---:R-:W-:Y:S01]  /*b1f0*/  MOV R151, RZ ;  /* 0x000000ff00977202 */ /* 0x004fe20000000f00 */
        /* <DEDUP_REMOVED lines=13> */
.L_x_7972:
        /* <DEDUP_REMOVED lines=12> */
.L_x_7973:
        /* <DEDUP_REMOVED lines=61> */
.L_x_7971:
        /* <DEDUP_REMOVED lines=11> */
.L_x_7970:
        /* <DEDUP_REMOVED lines=16> */
.L_x_7976:
        /* <DEDUP_REMOVED lines=12> */
.L_x_7977:
        /* <DEDUP_REMOVED lines=61> */
.L_x_7975:
        /* <DEDUP_REMOVED lines=10> */
.L_x_7974:
        /* <DEDUP_REMOVED lines=16> */
.L_x_7980:
        /* <DEDUP_REMOVED lines=12> */
.L_x_7981:
        /* <DEDUP_REMOVED lines=61> */
.L_x_7979:
        /* <DEDUP_REMOVED lines=11> */
.L_x_7978:
        /* <DEDUP_REMOVED lines=16> */
.L_x_7984:
        /* <DEDUP_REMOVED lines=12> */
.L_x_7985:
        /* <DEDUP_REMOVED lines=61> */
.L_x_7983:
        /* <DEDUP_REMOVED lines=10> */
.L_x_7982:
        /* <DEDUP_REMOVED lines=16> */
.L_x_7988:
        /* <DEDUP_REMOVED lines=12> */
.L_x_7989:
        /* <DEDUP_REMOVED lines=61> */
.L_x_7987:
        /* <DEDUP_REMOVED lines=11> */
.L_x_7986:
        /* <DEDUP_REMOVED lines=16> */
.L_x_7992:
        /* <DEDUP_REMOVED lines=12> */
.L_x_7993:
        /* <DEDUP_REMOVED lines=61> */
.L_x_7991:
        /* <DEDUP_REMOVED lines=10> */
.L_x_7990:
        /* <DEDUP_REMOVED lines=16> */
.L_x_7996:
        /* <DEDUP_REMOVED lines=12> */
.L_x_7997:
        /* <DEDUP_REMOVED lines=61> */
.L_x_7995:
        /* <DEDUP_REMOVED lines=11> */
.L_x_7994:
[----:B------:R-:W-:Y:S02]  /*dd60*/  F2FP.BF16.F32.PACK_AB R142, RZ, R163 ;  /* 0x000000a3ff8e723e */ /* 0x000fe400000010ff */
[----:B------:R-:W-:Y:S02]  /*dd70*/  PRMT R108, R108, 0x5410, R111 ;  /* 0x000054106c6c7816 */ /* 0x000fe4000000006f */
[----:B------:R-:W-:Y:S02]  /*dd80*/  PRMT R110, R110, 0x5410, R138 ;  /* 0x000054106e6e7816 */ /* 0x000fe4000000008a */
[----:B------:R-:W-:Y:S02]  /*dd90*/  PRMT R109, R109, 0x5410, R136 ;  /* 0x000054106d6d7816 */ /* 0x000fe40000000088 */
[----:B------:R-:W-:-:S07]  /*dda0*/  PRMT R111, R148, 0x5410, R142 ;  /* 0x00005410946f7816 */ /* 0x000fce000000008e */
.L_x_7965:
        /* <DEDUP_REMOVED lines=25> */
[----:B------:R-:W-:Y:S02]  /*df40*/  IADD3 R109, PT, PT, R134, 0x100, RZ ;  /* 0x00000100866d7810 */ /* 0x000fe40007ffe0ff */
[----:B------:R-:W-:Y:S02]  /*df50*/  LOP3.LUT R177, R166, R108, R110, 0xfe, !PT ;  /* 0x0000006ca6b17212 */ /* 0x000fe400078efe6e */
[----:B------:R-:W-:Y:S01]  /*df60*/  LOP3.LUT R167, R175, R167, RZ, 0xfc, !PT ;  /* 0x000000a7afa77212 */ /* 0x000fe200078efcff */
[----:B0-----:R-:W-:Y:S01]  /*df70*/  IMAD.WIDE.U32 R108, R109, 0x8, R172 ;  /* 0x000000086d6c7825 */ /* 0x001fe200078e00ac */
[----:B------:R-:W-:-:S05]  /*df80*/  LOP3.LUT R166, R177, 0xff, R122, 0xf8, !PT ;  /* 0x000000ffb1a67812 */ /* 0x000fca00078ef87a */
[----:B------:R0:W-:Y:S02]  /*df90*/  STG.E.64 desc[UR6][R108.64], R166 ;  /* 0x000000a66c007986 */ /* 0x0001e4000c101b06 */
.L_x_7998:
[----:B-----5:R1:W5:Y:S04]  /*dfa0*/  @P1 LDG.E.128 R8, desc[UR6][R168.64] ;  /* 0x00000006a8081981 */ /* 0x020368000c1e1d00 */
[----:B------:R1:W5:Y:S01]  /*dfb0*/  @P0 LDG.E.128 R4, desc[UR6][R170.64] ;  /* 0x00000006aa040981 */ /* 0x000362000c1e1d00 */
[----:B------:R-:W-:Y:S05]  /*dfc0*/  @!P0 BRA `(.L_x_7999) ;  /* 0x0000003400408947 */ /* 0x000fea0003800000 */
[----:B------:R-:W-:-:S13]  /*dfd0*/  ISETP.GT.AND P2, PT, R0, RZ, PT ;  /* 0x000000ff0000720c */ /* 0x000fda0003f44270 */
[----:B0----5:R-:W-:Y:S01]  /*dfe0*/  @!P2 IMAD.U32 R167, R4, 0x10000, RZ ;  /* 0x0001000004a7a824 */ /* 0x021fe200078e00ff */
        /* <DEDUP_REMOVED lines=18> */
.L_x_8002:
        /* <DEDUP_REMOVED lines=12> */
.L_x_8003:
        /* <DEDUP_REMOVED lines=50> */
[----:B------:R-:W-:Y:S02]  /*e4f0*/  VIADD R119, R2, 0xf1bbcdc8 ;  /* 0xf1bbcdc802777836 */ /* 0x000fe40000000000 */
[----:B-1----:R-:W-:-:S03]  /*e500*/  IMAD.WIDE.U32 R168, R167, -0x326172a9, RZ ;  /* 0xcd9e8d57a7a87825 */ /* 0x002fc600078e00ff */
[----:B------:R-:W-:Y:S01]  /*e510*/  LOP3.LUT R166, R119, R166, R111, 0x96, !PT ;  /* 0x000000a677a67212 */ /* 0x000fe200078e966f */
[----:B------:R-:W-:Y:S01]  /*e520*/  VIADD R119, R3, 0x96a522ad ;  /* 0x96a522ad03777836 */ /* 0x000fe20000000000 */
[----:B------:R-:W-:Y:S01]  /*e530*/  LOP3.LUT R118, R109, R110, R169, 0x96, !PT ;  /* 0x0000006e6d767212 */ /* 0x000fe200078e96a9 */
[----:B------:R-:W-:Y:S01]  /*e540*/  HFMA2 R109, -RZ, RZ, 0, 0 ;  /* 0x00000000ff6d7431 */ /* 0x000fe200000001ff */
[----:B------:R-:W-:Y:S01]  /*e550*/  MOV R120, R168 ;  /* 0x000000a800787202 */ /* 0x000fe20000000f00 */
[----:B------:R-:W-:-:S05]  /*e560*/  IMAD.WIDE.U32 R166, R166, -0x2daee0ad, RZ ;  /* 0xd2511f53a6a67825 */ /* 0x000fca00078e00ff */
[----:B------:R-:W-:Y:S01]  /*e570*/  LOP3.LUT R119, R119, R108, R167, 0x96, !PT ;  /* 0x0000006c77777212 */ /* 0x000fe200078e96a7 */
[----:B------:R-:W-:-:S07]  /*e580*/  IMAD.MOV.U32 R108, RZ, RZ, R140 ;  /* 0x000000ffff6c7224 */ /* 0x000fce00078e008c */
.L_x_8001:
        /* <DEDUP_REMOVED lines=11> */
.L_x_8000:
[----:B-1----:R-:W-:Y:S01]  /*e640*/  @!P2 PRMT R169, R4, 0x7632, R169 ;  /* 0x0000763204a9a816 */ /* 0x002fe200000000a9 */
        /* <DEDUP_REMOVED lines=20> */
.L_x_8006:
        /* <DEDUP_REMOVED lines=12> */
.L_x_8007:
        /* <DEDUP_REMOVED lines=60> */
.L_x_8005:
        /* <DEDUP_REMOVED lines=8> */
[----:B------:R-:W-:Y:S01]  /*ec90*/  FSETP.GTU.FTZ.AND P3, PT, R109, UR10, PT ;  /* 0x0000000a6d007c0b */ /* 0x000fe2000bf7c000 */
[----:B------:R-:W-:-:S03]  /*eca0*/  FMUL.FTZ R109, R123, UR12 ;  /* 0x0000000c7b6d7c20 */ /* 0x000fc60008410000 */
[----:B------:R-:W-:Y:S02]  /*ecb0*/  SEL R123, RZ, 0x1, P3 ;  /* 0x00000001ff7b7807 */ /* 0x000fe40001800000 */
[----:B------:R-:W-:-:S05]  /*ecc0*/  FSEL R136, R109, RZ, !P3 ;  /* 0x000000ff6d887208 */ /* 0x000fca0005800000 */
[----:B------:R-:W-:-:S07]  /*ecd0*/  FFMA.FTZ R169, R136, R25, R111 ;  /* 0x0000001988a97223 */ /* 0x000fce000001006f */
.L_x_8004:
[----:B------:R-:W-:Y:S01]  /*ece0*/  F2FP.BF16.F32.PACK_AB R111, RZ, R169 ;  /* 0x000000a9ff6f723e */ /* 0x000fe200000010ff */
[----:B------:R-:W-:Y:S01]  /*ecf0*/  @!P2 IMAD.U32 R171, R5, 0x10000, RZ ;  /* 0x0001000005aba824 */ /* 0x000fe200078e00ff */
[----:B------:R-:W-:Y:S01]  /*ed00*/  @!P2 MOV R136, R110 ;  /* 0x0000006e0088a202 */ /* 0x000fe20000000f00 */
[----:B------:R-:W-:Y:S01]  /*ed10*/  @!P2 IMAD.MOV.U32 R138, RZ, RZ, R168 ;  /* 0x000000ffff8aa224 */ /* 0x000fe200078e00a8 */
[----:B------:R-:W-:Y:S06]  /*ed20*/  @!P2 BRA `(.L_x_8008) ;  /* 0x00000004008ca947 */ /* 0x000fec0003800000 */
        /* <DEDUP_REMOVED lines=15> */
.L_x_8010:
        /* <DEDUP_REMOVED lines=12> */
.L_x_8011:
        /* <DEDUP_REMOVED lines=61> */
.L_x_8009:
[----:B------:R-:W-:Y:S01]  /*f2b0*/  HFMA2 R110, -RZ, RZ, 0.1171875, 0 ;  /* 0x2f800000ff6e7431 */ /* 0x000fe200000001ff */
[----:B------:R-:W-:Y:S01]  /*f2c0*/  I2FP.F32.U32 R109, R109 ;  /* 0x0000006d006d7245 */ /* 0x000fe20000201000 */
[----:B------:R-:W-:-:S04]  /*f2d0*/  IMAD.U32 R124, R9, 0x10000, RZ ;  /* 0x00010000097c7824 */ /* 0x000fc800078e00ff */
        /* <DEDUP_REMOVED lines=8> */
.L_x_8008:
        /* <DEDUP_REMOVED lines=21> */
.L_x_8014:
        /* <DEDUP_REMOVED lines=12> */
.L_x_8015:
        /* <DEDUP_REMOVED lines=61> */
.L_x_8013:
        /* <DEDUP_REMOVED lines=8> */
[----:B------:R-:W-:Y:S02]  /*f9c0*/  FSETP.GTU.FTZ.AND P3, PT, R125, UR10, PT ;  /* 0x0000000a7d007c0b */ /* 0x000fe4000bf7c000 */
[----:B------:R-:W-:Y:S02]  /*f9d0*/  SHF.L.U32 R173, R138, 0x10, RZ ;  /* 0x000000108aad7819 */ /* 0x000fe400000006ff */
[----:B------:R-:W-:Y:S02]  /*f9e0*/  FSEL R136, R136, RZ, !P3 ;  /* 0x000000ff88887208 */ /* 0x000fe40005800000 */
[----:B------:R-:W-:-:S03]  /*f9f0*/  SEL R125, RZ, 0x1, P3 ;  /* 0x00000001ff7d7807 */ /* 0x000fc60001800000 */
[----:B------:R-:W-:-:S07]  /*fa00*/  FFMA.FTZ R173, R136, R27, R173 ;  /* 0x0000001b88ad7223 */ /* 0x000fce00000100ad */
.L_x_8012:
        /* <DEDUP_REMOVED lines=20> */
.L_x_8018:
        /* <DEDUP_REMOVED lines=12> */
.L_x_8019:
        /* <DEDUP_REMOVED lines=61> */
.L_x_8017:
        /* <DEDUP_REMOVED lines=11> */
.L_x_8016:
        /* <DEDUP_REMOVED lines=21> */
.L_x_8022:
        /* <DEDUP_REMOVED lines=12> */
.L_x_8023:
        /* <DEDUP_REMOVED lines=61> */
.L_x_8021:
        /* <DEDUP_REMOVED lines=13> */
.L_x_8020:
        /* <DEDUP_REMOVED lines=20> */
.L_x_8026:
        /* <DEDUP_REMOVED lines=12> */
.L_x_8027:
        /* <DEDUP_REMOVED lines=61> */
.L_x_8025:
[----:B------:R-:W-:Y:S01]  /*10d10*/  HFMA2 R179, -RZ, RZ, 0.1171875, 0 ;  /* 0x2f800000ffb37431 */ /* 0x000fe200000001ff */
[----:B------:R-:W-:Y:S01]  /*10d20*/  I2FP.F32.U32 R128, R128 ;  /* 0x0000008000807245 */ /* 0x000fe20000201000 */
[----:B------:R-:W-:Y:S01]  /*10d30*/  IMAD.U32 R138, R11, 0x10000, RZ ;  /* 0x000100000b8a7824 */ /* 0x000fe200078e00ff */
[----:B------:R-:W-:-:S03]  /*10d40*/  SHF.L.U32 R142, R7, 0x10, RZ ;  /* 0x00000010078e7819 */ /* 0x000fc600000006ff */
[----:B------:R-:W-:Y:S01]  /*10d50*/  FMUL.FTZ R138, R138, UR13 ;  /* 0x0000000d8a8a7c20 */ /* 0x000fe20008410000 */
[----:B------:R-:W-:-:S03]  /*10d60*/  FFMA.FTZ R128, R128, R179, 1.1641532182693481445e-10 ;  /* 0x2f00000080807423 */ /* 0x000fc600000100b3 */
[----:B------:R-:W-:Y:S02]  /*10d70*/  FMUL.FTZ R138, R138, UR12 ;  /* 0x0000000c8a8a7c20 */ /* 0x000fe40008410000 */
[----:B------:R-:W-:-:S04]  /*10d80*/  FSETP.GTU.FTZ.AND P3, PT, R128, UR10, PT ;  /* 0x0000000a80007c0b */ /* 0x000fc8000bf7c000 */
[----:B------:R-:W-:Y:S02]  /*10d90*/  FSEL R179, R138, RZ, !P3 ;  /* 0x000000ff8ab37208 */ /* 0x000fe40005800000 */
[----:B------:R-:W-:-:S03]  /*10da0*/  SEL R128, RZ, 0x1, P3 ;  /* 0x00000001ff807807 */ /* 0x000fc60001800000 */
[----:B------:R-:W-:-:S07]  /*10db0*/  FFMA.FTZ R179, R179, R22, R142 ;  /* 0x00000016b3b37223 */ /* 0x000fce000001008e */
.L_x_8024:
        /* <DEDUP_REMOVED lines=21> */
.L_x_8030:
        /* <DEDUP_REMOVED lines=12> */
.L_x_8031:
        /* <DEDUP_REMOVED lines=61> */
.L_x_8029:
        /* <DEDUP_REMOVED lines=13> */
.L_x_8028:
[----:B------:R-:W-:Y:S02]  /*11470*/  F2FP.BF16.F32.PACK_AB R144, RZ, R181 ;  /* 0x000000b5ff90723e */ /* 0x000fe400000010ff */
[----:B------:R-:W-:Y:S02]  /*11480*/  PRMT R108, R108, 0x5410, R111 ;  /* 0x000054106c6c7816 */ /* 0x000fe4000000006f */
[----:B------:R-:W-:Y:S02]  /*11490*/  PRMT R110, R110, 0x5410, R140 ;  /* 0x000054106e6e7816 */ /* 0x000fe4000000008c */
[----:B------:R-:W-:Y:S02]  /*114a0*/  PRMT R109, R109, 0x5410, R136 ;  /* 0x000054106d6d7816 */ /* 0x000fe40000000088 */
[----:B------:R-:W-:Y:S01]  /*114b0*/  PRMT R111, R142, 0x5410, R144 ;  /* 0x000054108e6f7816 */ /* 0x000fe20000000090 */
[----:B------:R-:W-:Y:S06]  /*114c0*/  BRA `(.L_x_8032) ;  /* 0x0000003000907947 */ /* 0x000fec0003800000 */
.L_x_7999:
[----:B0-----:R-:W-:Y:S01]  /*114d0*/  IMAD.MOV.U32 R167, RZ, RZ, RZ ;  /* 0x000000ffffa77224 */ /* 0x001fe200078e00ff */
        /* <DEDUP_REMOVED lines=18> */
.L_x_8035:
        /* <DEDUP_REMOVED lines=12> */
.L_x_8036:
        /* <DEDUP_REMOVED lines=61> */
.L_x_8034:
[----:B------:R-:W-:Y:S01]  /*11a90*/  I2FP.F32.U32 R108, R108 ;  /* 0x0000006c006c7245 */ /* 0x000fe20000201000 */
[----:B-----5:R-:W-:Y:S01]  /*11aa0*/  IMAD.U32 R110, R8, 0x10000, RZ ;  /* 0x00010000086e7824 */ /* 0x020fe200078e00ff */
[----:B------:R-:W-:-:S03]  /*11ab0*/  MOV R111, 0x2f800000 ;  /* 0x2f800000006f7802 */ /* 0x000fc60000000f00 */
[----:B------:R-:W-:Y:S02]  /*11ac0*/  FMUL.FTZ R110, R110, UR13 ;  /* 0x0000000d6e6e7c20 */ /* 0x000fe40008410000 */
[----:B------:R-:W-:Y:S02]  /*11ad0*/  FFMA.FTZ R108, R108, R111, 1.1641532182693481445e-10 ;  /* 0x2f0000006c6c7423 */ /* 0x000fe4000001006f */
[----:B------:R-:W-:-:S03]  /*11ae0*/  FMUL.FTZ R110, R110, UR12 ;  /* 0x0000000c6e6e7c20 */ /* 0x000fc60008410000 */
[----:B------:R-:W-:-:S04]  /*11af0*/  FSETP.GTU.FTZ.AND P2, PT, R108, UR10, PT ;  /* 0x0000000a6c007c0b */ /* 0x000fc8000bf5c000 */
[----:B------:R-:W-:Y:S02]  /*11b00*/  FSEL R167, R110, RZ, !P2 ;  /* 0x000000ff6ea77208 */ /* 0x000fe40005000000 */
[----:B------:R-:W-:-:S03]  /*11b10*/  SEL R122, RZ, 0x1, P2 ;  /* 0x00000001ff7a7807 */ /* 0x000fc60001000000 */
[----:B------:R-:W-:-:S07]  /*11b20*/  FMUL.FTZ R167, R167, R24 ;  /* 0x00000018a7a77220 */ /* 0x000fce0000410000 */
.L_x_8033:
[----:B-1----:R-:W-:Y:S01]  /*11b30*/  HFMA2 R169, -RZ, RZ, 0, 0 ;  /* 0x00000000ffa97431 */ /* 0x002fe200000001ff */
        /* <DEDUP_REMOVED lines=15> */
.L_x_8039:
        /* <DEDUP_REMOVED lines=12> */
.L_x_8040:
        /* <DEDUP_REMOVED lines=61> */
.L_x_8038:
        /* <DEDUP_REMOVED lines=11> */
.L_x_8037:
        /* <DEDUP_REMOVED lines=16> */
.L_x_8043:
        /* <DEDUP_REMOVED lines=12> */
.L_x_8044:
        /* <DEDUP_REMOVED lines=61> */
.L_x_8042:
        /* <DEDUP_REMOVED lines=10> */
.L_x_8041:
        /* <DEDUP_REMOVED lines=16> */
.L_x_8047:
        /* <DEDUP_REMOVED lines=12> */
.L_x_8048:
        /* <DEDUP_REMOVED lines=61> */
.L_x_8046:
        /* <DEDUP_REMOVED lines=11> */
.L_x_8045:
        /* <DEDUP_REMOVED lines=16> */
.L_x_8051:
        /* <DEDUP_REMOVED lines=12> */
.L_x_8052:
        /* <DEDUP_REMOVED lines=61> */
.L_x_8050:
        /* <DEDUP_REMOVED lines=10> */
.L_x_8049:
        /* <DEDUP_REMOVED lines=16> */
.L_x_8055:
        /* <DEDUP_REMOVED lines=12> */
.L_x_8056:
        /* <DEDUP_REMOVED lines=61> */
.L_x_8054:
        /* <DEDUP_REMOVED lines=11> */
.L_x_8053:
        /* <DEDUP_REMOVED lines=16> */
.L_x_8059:
        /* <DEDUP_REMOVED lines=12> */
.L_x_8060:
        /* <DEDUP_REMOVED lines=61> */
.L_x_8058:
        /* <DEDUP_REMOVED lines=10> */
.L_x_8057:
        /* <DEDUP_REMOVED lines=16> */
.L_x_8063:
        /* <DEDUP_REMOVED lines=12> */
.L_x_8064:
        /* <DEDUP_REMOVED lines=61> */
.L_x_8062:
        /* <DEDUP_REMOVED lines=11> */
.L_x_8061:
[----:B------:R-:W-:Y:S02]  /*146c0*/  F2FP.BF16.F32.PACK_AB R144, RZ, R181 ;  /* 0x000000b5ff90723e */ /* 0x000fe400000010ff */
[----:B------:R-:W-:Y:S02]  /*146d0*/  PRMT R108, R108, 0x5410, R111 ;  /* 0x000054106c6c7816 */ /* 0x000fe4000000006f */
[----:B------:R-:W-:Y:S02]  /*146e0*/  PRMT R110, R110, 0x5410, R140 ;  /* 0x000054106e6e7816 */ /* 0x000fe4000000008c */
[----:B------:R-:W-:Y:S02]  /*146f0*/  PRMT R109, R109, 0x5410, R136 ;  /* 0x000054106d6d7816 */ /* 0x000fe40000000088 */
[----:B------:R-:W-:-:S07]  /*14700*/  PRMT R111, R142, 0x5410, R144 ;  /* 0x000054108e6f7816 */ /* 0x000fce0000000090 */
.L_x_8032:
[C---:B------:R-:W-:Y:S01]  /*14710*/  VIADD R187, R165.reuse, 0x200 ;  /* 0x00000200a5bb7836 */ /* 0x040fe20000000000 */
        /* <DEDUP_REMOVED lines=30> */
.L_x_8065:
[----:B-----5:R1:W5:Y:S04]  /*14900*/  @P1 LDG.E.128 R8, desc[UR6][R182.64] ;  /* 0x00000006b6081981 */ /* 0x020368000c1e1d00 */
[----:B------:R1:W5:Y:S01]  /*14910*/  @P0 LDG.E.128 R4, desc[UR6][R184.64] ;  /* 0x00000006b8040981 */ /* 0x000362000c1e1d00 */
[----:B------:R-:W-:Y:S05]  /*14920*/  @!P0 BRA `(.L_x_8066) ;  /* 0x0000003400448947 */ /* 0x000fea0003800000 */
[----:B------:R-:W-:-:S13]  /*14930*/  ISETP.GT.AND P0, PT, R0, RZ, PT ;  /* 0x000000ff0000720c */ /* 0x000fda0003f04270 */
[----:B-1---5:R-:W-:Y:S01]  /*14940*/  @!P0 SHF.L.U32 R183, R4, 0x10, RZ ;  /* 0x0000001004b78819 */ /* 0x022fe200000006ff */
[----:B------:R-:W-:Y:S01]  /*14950*/  @!P0 IMAD.MOV.U32 R0, RZ, RZ, R146 ;  /* 0x000000ffff008224 */ /* 0x000fe200078e0092 */
[----:B------:R-:W-:Y:S01]  /*14960*/  @!P0 MOV R182, R138 ;  /* 0x0000008a00b68202 */ /* 0x000fe20000000f00 */
[----:B------:R-:W-:Y:S06]  /*14970*/  @!P0 BRA `(.L_x_8067) ;  /* 0x0000000400888947 */ /* 0x000fec0003800000 */
        /* <DEDUP_REMOVED lines=15> */
.L_x_8069:
        /* <DEDUP_REMOVED lines=12> */
.L_x_8070:
        /* <DEDUP_REMOVED lines=60> */
.L_x_8068:
        /* <DEDUP_REMOVED lines=11> */
.L_x_8067:
[----:B------:R-:W-:Y:S01]  /*14fa0*/  @!P0 PRMT R185, R4, 0x7632, R185 ;  /* 0x0000763204b98816 */ /* 0x000fe200000000b9 */
[----:B0-----:R-:W-:Y:S01]  /*14fb0*/  @!P0 IMAD.MOV.U32 R109, RZ, RZ, R0 ;  /* 0x000000ffff6d8224 */ /* 0x001fe200078e0000 */
        /* <DEDUP_REMOVED lines=19> */
.L_x_8073:
        /* <DEDUP_REMOVED lines=12> */
.L_x_8074:
        /* <DEDUP_REMOVED lines=59> */
[----:B------:R-:W-:Y:S01]  /*15560*/  LOP3.LUT R119, R119, R110, R185, 0x96, !PT ;  /* 0x0000006e77777212 */ /* 0x000fe200078e96b9 */
[----:B------:R-:W-:-:S07]  /*15570*/  IMAD.MOV.U32 R110, RZ, RZ, R184 ;  /* 0x000000ffff6e7224 */ /* 0x000fce00078e00b8 */
.L_x_8072:
[----:B------:R-:W-:Y:S01]  /*15580*/  I2FP.F32.U32 R0, R111 ;  /* 0x0000006f00007245 */ /* 0x000fe20000201000 */
[----:B------:R-:W-:Y:S01]  /*15590*/  HFMA2 R111, -RZ, RZ, 0.1171875, 0 ;  /* 0x2f800000ff6f7431 */ /* 0x000fe200000001ff */
[----:B------:R-:W-:-:S05]  /*155a0*/  PRMT R123, R8, 0x7632, R123 ;  /* 0x00007632087b7816 */ /* 0x000fca000000007b */
[----:B------:R-:W-:Y:S02]  /*155b0*/  IMAD.U32 R123, R123, 0x10000, RZ ;  /* 0x000100007b7b7824 */ /* 0x000fe400078e00ff */
[----:B------:R-:W-:Y:S02]  /*155c0*/  FFMA.FTZ R0, R0, R111, 1.1641532182693481445e-10 ;  /* 0x2f00000000007423 */ /* 0x000fe4000001006f */
[----:B------:R-:W-:Y:S01]  /*155d0*/  FMUL.FTZ R123, R123, UR13 ;  /* 0x0000000d7b7b7c20 */ /* 0x000fe20008410000 */
[----:B------:R-:W-:Y:S02]  /*155e0*/  PRMT R111, R4, 0x7632, R111 ;  /* 0x00007632046f7816 */ /* 0x000fe4000000006f */
[----:B------:R-:W-:Y:S01]  /*155f0*/  FSETP.GTU.FTZ.AND P2, PT, R0, UR10, PT ;  /* 0x0000000a00007c0b */ /* 0x000fe2000bf5c000 */
[----:B------:R-:W-:Y:S01]  /*15600*/  FMUL.FTZ R0, R123, UR12 ;  /* 0x0000000c7b007c20 */ /* 0x000fe20008410000 */
[----:B------:R-:W-:Y:S02]  /*15610*/  SHF.L.U32 R111, R111, 0x10, RZ ;  /* 0x000000106f6f7819 */ /* 0x000fe400000006ff */
[----:B------:R-:W-:-:S02]  /*15620*/  SEL R123, RZ, 0x1, P2 ;  /* 0x00000001ff7b7807 */ /* 0x000fc40001000000 */
[----:B------:R-:W-:-:S05]  /*15630*/  FSEL R0, R0, RZ, !P2 ;  /* 0x000000ff00007208 */ /* 0x000fca0005000000 */
[----:B------:R-:W-:-:S07]  /*15640*/  FFMA.FTZ R185, R0, R17, R111 ;  /* 0x0000001100b97223 */ /* 0x000fce000001006f */
.L_x_8071:
        /* <DEDUP_REMOVED lines=20> */
.L_x_8077:
        /* <DEDUP_REMOVED lines=12> */
.L_x_8078:
        /* <DEDUP_REMOVED lines=59> */
[----:B------:R-:W-:Y:S01]  /*15c00*/  IMAD.MOV.U32 R111, RZ, RZ, RZ ;  /* 0x000000ffff6f7224 */ /* 0x000fe200078e00ff */
[----:B------:R-:W-:-:S07]  /*15c10*/  LOP3.LUT R119, R119, R186, R189, 0x96, !PT ;  /* 0x000000ba77777212 */ /* 0x000fce00078e96bd */
.L_x_8076:
        /* <DEDUP_REMOVED lines=11> */
.L_x_8075:
        /* <DEDUP_REMOVED lines=21> */
.L_x_8081:
        /* <DEDUP_REMOVED lines=12> */
.L_x_8082:
        /* <DEDUP_REMOVED lines=60> */
[----:B------:R-:W-:-:S07]  /*162a0*/  IMAD.MOV.U32 R110, RZ, RZ, R188 ;  /* 0x000000ffff6e7224 */ /* 0x000fce00078e00bc */
.L_x_8080:
        /* <DEDUP_REMOVED lines=13> */
.L_x_8079:
        /* <DEDUP_REMOVED lines=20> */
.L_x_8085:
        /* <DEDUP_REMOVED lines=12> */
.L_x_8086:
        /* <DEDUP_REMOVED lines=61> */
.L_x_8084:
        /* <DEDUP_REMOVED lines=11> */
.L_x_8083:
        /* <DEDUP_REMOVED lines=21> */
.L_x_8089:
        /* <DEDUP_REMOVED lines=12> */
.L_x_8090:
        /* <DEDUP_REMOVED lines=61> */
.L_x_8088:
        /* <DEDUP_REMOVED lines=13> */
.L_x_8087:
        /* <DEDUP_REMOVED lines=20> */
.L_x_8093:
        /* <DEDUP_REMOVED lines=12> */
.L_x_8094:
        /* <DEDUP_REMOVED lines=61> */
.L_x_8092:
        /* <DEDUP_REMOVED lines=11> */
.L_x_8091:
        /* <DEDUP_REMOVED lines=21> */
.L_x_8097:
        /* <DEDUP_REMOVED lines=12> */
.L_x_8098:
        /* <DEDUP_REMOVED lines=61> */
.L_x_8096:
        /* <DEDUP_REMOVED lines=13> */
.L_x_8095:
[----:B------:R-:W-:Y:S02]  /*17de0*/  F2FP.BF16.F32.PACK_AB R144, RZ, R197 ;  /* 0x000000c5ff90723e */ /* 0x000fe400000010ff */
[----:B------:R-:W-:Y:S02]  /*17df0*/  PRMT R109, R109, 0x5410, R111 ;  /* 0x000054106d6d7816 */ /* 0x000fe4000000006f */
[----:B------:R-:W-:Y:S02]  /*17e00*/  PRMT R110, R110, 0x5410, R134 ;  /* 0x000054106e6e7816 */ /* 0x000fe40000000086 */
[----:B------:R-:W-:Y:S02]  /*17e10*/  PRMT R108, R108, 0x5410, R0 ;  /* 0x000054106c6c7816 */ /* 0x000fe40000000000 */
[----:B------:R-:W-:Y:S01]  /*17e20*/  PRMT R111, R138, 0x5410, R144 ;  /* 0x000054108a6f7816 */ /* 0x000fe20000000090 */
[----:B------:R-:W-:Y:S06]  /*17e30*/  BRA `(.L_x_8099) ;  /* 0x0000003000907947 */ /* 0x000fec0003800000 */
.L_x_8066:
[----:B-1----:R-:W-:Y:S01]  /*17e40*/  IMAD.MOV.U32 R183, RZ, RZ, RZ ;  /* 0x000000ffffb77224 */ /* 0x002fe200078e00ff */
[----:B------:R-:W-:Y:S01]  /*17e50*/  MOV R0, R146 ;  /* 0x0000009200007202 */ /* 0x000fe20000000f00 */
[----:B------:R-:W-:Y:S01]  /*17e60*/  IMAD.MOV.U32 R136, RZ, RZ, R138 ;  /* 0x000000ffff887224 */ /* 0x000fe200078e008a */
[----:B------:R-:W-:Y:S06]  /*17e70*/  @!P1 BRA `(.L_x_8100) ;  /* 0x0000000400889947 */ /* 0x000fec0003800000 */
[----:B------:R-:W-:Y:S01]  /*17e80*/  ISETP.NE.AND P0, PT, R146, 0x1, PT ;  /* 0x000000019200780c */ /* 0x000fe20003f05270 */
[----:B------:R-:W-:Y:S02]  /*17e90*/  HFMA2 R0, -RZ, RZ, 0, 1.1920928955078125e-07 ;  /* 0x00000002ff007431 */ /* 0x000fe400000001ff */
[----:B0-----:R-:W-:Y:S01]  /*17ea0*/  IMAD.MOV.U32 R108, RZ, RZ, R120 ;  /* 0x000000ffff6c7224 */ /* 0x001fe200078e0078 */
        /* <DEDUP_REMOVED lines=12> */
.L_x_8102:
        /* <DEDUP_REMOVED lines=12> */
.L_x_8103:
        /* <DEDUP_REMOVED lines=56> */
[----:B------:R-:W-:Y:S01]  /*183b0*/  MOV R120, R184 ;  /* 0x000000b800787202 */ /* 0x000fe20000000f00 */
[----:B------:R-:W-:-:S04]  /*183c0*/  IMAD.WIDE.U32 R182, R182, -0x2daee0ad, RZ ;  /* 0xd2511f53b6b67825 */ /* 0x000fc800078e00ff */
[----:B------:R-:W-:Y:S01]  /*183d0*/  IMAD.MOV.U32 R136, RZ, RZ, R182 ;  /* 0x000000ffff887224 */ /* 0x000fe200078e00b6 */
[----:B------:R-:W-:Y:S02]  /*183e0*/  LOP3.LUT R119, R119, R108, R183, 0x96, !PT ;  /* 0x0000006c77777212 */ /* 0x000fe400078e96b7 */
[----:B------:R-:W-:-:S07]  /*183f0*/  MOV R108, R138 ;  /* 0x0000008a006c7202 */ /* 0x000fce0000000f00 */
.L_x_8101:
        /* <DEDUP_REMOVED lines=10> */
.L_x_8100:
[----:B------:R-:W-:Y:S01]  /*184a0*/  HFMA2 R185, -RZ, RZ, 0, 0 ;  /* 0x00000000ffb97431 */ /* 0x000fe200000001ff */
[----:B0-----:R-:W-:Y:S01]  /*184b0*/  F2FP.BF16.F32.PACK_AB R108, RZ, R183 ;  /* 0x000000b7ff6c723e */ /* 0x001fe200000010ff */
        /* <DEDUP_REMOVED lines=14> */
.L_x_8106:
        /* <DEDUP_REMOVED lines=12> */
.L_x_8107:
        /* <DEDUP_REMOVED lines=54> */
[----:B------:R-:W-:-:S04]  /*189c0*/  IMAD.WIDE.U32 R184, R109, -0x2daee0ad, RZ ;  /* 0xd2511f536db87825 */ /* 0x000fc800078e00ff */
[----:B------:R-:W-:Y:S01]  /*189d0*/  HFMA2 R109, -RZ, RZ, 0, 0 ;  /* 0x00000000ff6d7431 */ /* 0x000fe200000001ff */
[----:B------:R-:W-:Y:S01]  /*189e0*/  LOP3.LUT R118, R111, R118, R187, 0x96, !PT ;  /* 0x000000766f767212 */ /* 0x000fe200078e96bb */
[----:B------:R-:W-:Y:S01]  /*189f0*/  IMAD.MOV.U32 R120, RZ, RZ, R186 ;  /* 0x000000ffff787224 */ /* 0x000fe200078e00ba */
[----:B------:R-:W-:Y:S02]  /*18a00*/  LOP3.LUT R119, R119, R110, R185, 0x96, !PT ;  /* 0x0000006e77777212 */ /* 0x000fe400078e96b9 */
[----:B------:R-:W-:Y:S01]  /*18a10*/  MOV R110, R136 ;  /* 0x00000088006e7202 */ /* 0x000fe20000000f00 */
[----:B------:R-:W-:-:S07]  /*18a20*/  IMAD.MOV.U32 R136, RZ, RZ, R184 ;  /* 0x000000ffff887224 */ /* 0x000fce00078e00b8 */
.L_x_8105:
        /* <DEDUP_REMOVED lines=11> */
.L_x_8104:
        /* <DEDUP_REMOVED lines=16> */
.L_x_8110:
        /* <DEDUP_REMOVED lines=12> */
.L_x_8111:
        /* <DEDUP_REMOVED lines=61> */
.L_x_8109:
        /* <DEDUP_REMOVED lines=10> */
.L_x_8108:
        /* <DEDUP_REMOVED lines=16> */
.L_x_8114:
        /* <DEDUP_REMOVED lines=12> */
.L_x_8115:
        /* <DEDUP_REMOVED lines=61> */
.L_x_8113:
[----:B-----5:R-:W-:Y:S02]  /*196a0*/  PRMT R125, R9, 0x7632, R125 ;  /* 0x00007632097d7816 */ /* 0x020fe4000000007d */
        /* <DEDUP_REMOVED lines=10> */
.L_x_8112:
        /* <DEDUP_REMOVED lines=16> */
.L_x_8118:
        /* <DEDUP_REMOVED lines=12> */
.L_x_8119:
        /* <DEDUP_REMOVED lines=61> */
.L_x_8117:
        /* <DEDUP_REMOVED lines=10> */
.L_x_8116:
        /* <DEDUP_REMOVED lines=16> */
.L_x_8122:
        /* <DEDUP_REMOVED lines=12> */
.L_x_8123:
        /* <DEDUP_REMOVED lines=61> */
.L_x_8121:
        /* <DEDUP_REMOVED lines=11> */
.L_x_8120:
        /* <DEDUP_REMOVED lines=16> */
.L_x_8126:
        /* <DEDUP_REMOVED lines=12> */
.L_x_8127:
        /* <DEDUP_REMOVED lines=61> */
.L_x_8125:
        /* <DEDUP_REMOVED lines=10> */
.L_x_8124:
        /* <DEDUP_REMOVED lines=16> */
.L_x_8130:
        /* <DEDUP_REMOVED lines=12> */
.L_x_8131:
        /* <DEDUP_REMOVED lines=61> */
.L_x_8129:
        /* <DEDUP_REMOVED lines=11> */
.L_x_8128:
[----:B------:R-:W-:Y:S02]  /*1b030*/  F2FP.BF16.F32.PACK_AB R144, RZ, R197 ;  /* 0x000000c5ff90723e */ /* 0x000fe400000010ff */
[----:B------:R-:W-:Y:S02]  /*1b040*/  PRMT R109, R109, 0x5410, R111 ;  /* 0x000054106d6d7816 */ /* 0x000fe4000000006f */
[----:B------:R-:W-:Y:S02]  /*1b050*/  PRMT R110, R110, 0x5410, R134 ;  /* 0x000054106e6e7816 */ /* 0x000fe40000000086 */
[----:B------:R-:W-:Y:S02]  /*1b060*/  PRMT R108, R108, 0x5410, R0 ;  /* 0x000054106c6c7816 */ /* 0x000fe40000000000 */
[----:B------:R-:W-:-:S07]  /*1b070*/  PRMT R111, R138, 0x5410, R144 ;  /* 0x000054108a6f7816 */ /* 0x000fce0000000090 */
.L_x_8099:
        /* <DEDUP_REMOVED lines=55> */
.L_x_8132:
[----:B0-----:R-:W0:Y:S01]  /*1b3f0*/  SHFL.BFLY PT, R109, R0, 0x1, 0x1f ;  /* 0x0c201f00006d7f89 */ /* 0x001e2200000e0000 */
[C---:B------:R-:W-:Y:S01]  /*1b400*/  LOP3.LUT P0, RZ, R130.reuse, 0x1f, RZ, 0xc0, !PT ;  /* 0x0000001f82ff7812 */ /* 0x040fe2000780c0ff */
[----:B------:R-:W-:Y:S01]  /*1b410*/  BSSY.RECONVERGENT B0, `(.L_x_8133) ;  /* 0x0000060000007945 */ /* 0x000fe20003800200 */
        /* <DEDUP_REMOVED lines=95> */
.L_x_8134:
[----:B------:R-:W-:Y:S05]  /*1ba10*/  BSYNC.RECONVERGENT B0 ;  /* 0x0000000000007941 */ /* 0x000fea0003800200 */
.L_x_8133:
        /* <DEDUP_REMOVED lines=12> */
.L_x_8136:
[----:B------:R-:W-:Y:S05]  /*1bae0*/  BSYNC.RECONVERGENT B0 ;  /* 0x0000000000007941 */ /* 0x000fea0003800200 */
.L_x_8135:
        /* <DEDUP_REMOVED lines=75> */
[----:B------:R-:W-:Y:S01]  /*1bfa0*/  FADD.FTZ R141, -R0, R141 ;  /* 0x0000008d008d7221 */ /* 0x000fe20000010100 */
[C---:B------:R-:W-:Y:S01]  /*1bfb0*/  FMUL.FTZ R145, R166.reuse, R145 ;  /* 0x00000091a6917220 */ /* 0x040fe20000410000 */
[----:B------:R-:W-:Y:S01]  /*1bfc0*/  LEA.HI R109, R109, R132, RZ, 0x3 ;  /* 0x000000846d6d7211 */ /* 0x000fe200078f18ff */
[----:B------:R-:W-:Y:S01]  /*1bfd0*/  FMUL.FTZ R112, R166, R147 ;  /* 0x00000093a6707220 */ /* 0x000fe20000410000 */
[C---:B------:R-:W-:Y:S01]  /*1bfe0*/  FADD.FTZ R133, -R0.reuse, R133 ;  /* 0x0000008500857221 */ /* 0x040fe20000010100 */
[C---:B------:R-:W-:Y:S01]  /*1bff0*/  FADD.FTZ R137, -R0.reuse, R137 ;  /* 0x0000008900897221 */ /* 0x040fe20000010100 */
[----:B------:R-:W-:Y:S01]  /*1c000*/  LEA.HI.SX32 R113, R109, R130, 0x1d ;  /* 0x000000826d717211 */ /* 0x000fe200078feaff */
[C---:B------:R-:W-:Y:S01]  /*1c010*/  FADD.FTZ R143, -R0.reuse, R143 ;  /* 0x0000008f008f7221 */ /* 0x040fe20000010100 */
[----:B------:R-:W0:Y:S01]  /*1c020*/  LDC.64 R108, c[0x0][0x428] ;  /* 0x00010a00ff6c7b82 */ /* 0x000e220000000a00 */
        /* <DEDUP_REMOVED lines=26> */
[----:B------:R-:W-:Y:S01]  /*1c1d0*/  FMUL.FTZ R135, R166, R141 ;  /* 0x0000008da6877220 */ /* 0x000fe20000410000 */
[----:B------:R-:W-:Y:S01]  /*1c1e0*/  IADD3 R139, PT, PT, R113, 0x200, RZ ;  /* 0x00000200718b7810 */ /* 0x000fe20007ffe0ff */
[----:B------:R-:W-:Y:S01]  /*1c1f0*/  FFMA.FTZ R111, R145, R102, R70 ;  /* 0x00000066916f7223 */ /* 0x000fe20000010046 */
[----:B------:R-:W-:-:S02]  /*1c200*/  VIADD R131, R113, 0x100 ;  /* 0x0000010071837836 */ /* 0x000fc40000000000 */
[----:B------:R-:W-:Y:S01]  /*1c210*/  FFMA.FTZ R134, R112, R103, R71 ;  /* 0x0000006770867223 */ /* 0x000fe20000010047 */
[C---:B------:R-:W-:Y:S02]  /*1c220*/  VIADD R141, R113.reuse, 0x300 ;  /* 0x00000300718d7836 */ /* 0x040fe40000000000 */
[C---:B------:R-:W-:Y:S01]  /*1c230*/  FMUL.FTZ R137, R166.reuse, R137 ;  /* 0x00000089a6897220 */ /* 0x040fe20000410000 */
[C---:B------:R-:W-:Y:S01]  /*1c240*/  FMUL.FTZ R157, R166.reuse, R157 ;  /* 0x0000009da69d7220 */ /* 0x040fe20000410000 */
[C---:B------:R-:W-:Y:S01]  /*1c250*/  FMUL.FTZ R148, R166.reuse, R159 ;  /* 0x0000009fa6947220 */ /* 0x040fe20000410000 */
[----:B------:R-:W-:Y:S01]  /*1c260*/  FMUL.FTZ R133, R166, R133 ;  /* 0x00000085a6857220 */ /* 0x000fe20000410000 */
[----:B0-----:R-:W-:Y:S01]  /*1c270*/  IMAD.WIDE.U32 R112, R113, 0x10, R108 ;  /* 0x0000001071707825 */ /* 0x001fe200078e006c */
[----:B------:R-:W-:-:S03]  /*1c280*/  F2FP.BF16.F32.PACK_AB R111, R134, R111 ;  /* 0x0000006f866f723e */ /* 0x000fc600000010ff */
[----:B------:R-:W-:Y:S01]  /*1c290*/  FFMA.FTZ R134, R157, R92, R60 ;  /* 0x0000005c9d867223 */ /* 0x000fe2000001003c */
[----:B------:R-:W-:Y:S01]  /*1c2a0*/  FMUL.FTZ R132, R166, R143 ;  /* 0x0000008fa6847220 */ /* 0x000fe20000410000 */
[----:B------:R-:W-:-:S04]  /*1c2b0*/  IMAD.WIDE.U32 R130, R131, 0x10, R108 ;  /* 0x0000001083827825 */ /* 0x000fc800078e006c */
[C---:B------:R-:W-:Y:S01]  /*1c2c0*/  FMUL.FTZ R149, R166.reuse, R149 ;  /* 0x00000095a6957220 */ /* 0x040fe20000410000 */
        /* <DEDUP_REMOVED lines=71> */
.L_x_8137:
[----:B0-----:R-:W0:Y:S01]  /*1c740*/  LDC.64 R108, c[0x0][0x380] ;  /* 0x0000e000ff6c7b82 */ /* 0x001e220000000a00 */
[----:B------:R-:W-:Y:S01]  /*1c750*/  UPLOP3.LUT UP0, UPT, UPT, UPT, UP0, 0x40, 0x4 ;  /* 0x000000000004789c */ /* 0x000fe20003f0e800 */
[----:B0-----:R-:W-:-:S04]  /*1c760*/  IADD3 R116, PT, PT, R116, R108, RZ ;  /* 0x0000006c74747210 */ /* 0x001fc80007ffe0ff */
[----:B------:R-:W-:-:S13]  /*1c770*/  ISETP.GE.AND P0, PT, R116, R109, PT ;  /* 0x0000006d7400720c */ /* 0x000fda0003f06270 */
[----:B------:R-:W-:Y:S05]  /*1c780*/  @!P0 BRA `(.L_x_8138) ;  /* 0xfffffe4000f88947 */ /* 0x000fea000383ffff */
[----:B------:R-:W-:Y:S05]  /*1c790*/  EXIT ;  /* 0x000000000000794d */ /* 0x000fea0003800000 */
.L_x_8139:
        /* <DEDUP_REMOVED lines=14> */
.L_x_27507:


//--------------------- .text._ZN10layer_norm13ln_fwd_kernelINS_13Kernel_traitsI13__nv_bfloat16S2_fS2_fjLj8192ELj1ELj1ELj8ELj16ENS_18Kernel_traits_baseILj8192ES2_S2_fS2_fjLj256EEEEELb0ELb0ELb0ELb0EEEvNS_9FwdParamsE --------------------------
	.section	.text._ZN10layer_norm13ln_fwd_kernelINS_13Kernel_traitsI13__nv_bfloat16S2_fS2_fjLj8192ELj1ELj1ELj8ELj16ENS_18Kernel_traits_baseILj8192ES2_S2_fS2_fjLj256EEEEELb0ELb0ELb0ELb0EEEvNS_9FwdParamsE,"ax",@progbits
	.align	128
        .global         _ZN10layer_norm13ln_fwd_kernelINS_13Kernel_traitsI13__nv_bfloat16S2_fS2_fjLj8192ELj1ELj1ELj8ELj16ENS_18Kernel_traits_baseILj8192ES2_S2_fS2_fjLj256EEEEELb0ELb0ELb0ELb0EEEvNS_9FwdParamsE
        .type           _ZN10layer_norm13ln_fwd_kernelINS_13Kernel_traitsI13__nv_bfloat16S2_fS2_fjLj8192ELj1ELj1ELj8ELj16ENS_18Kernel_traits_baseILj8192ES2_S2_fS2_fjLj256EEEEELb0ELb0ELb0ELb0EEEvNS_9FwdParamsE,@function
        .size           _ZN10layer_norm13ln_fwd_kernelINS_13Kernel_traitsI13__nv_bfloat16S2_fS2_fjLj8192ELj1ELj1ELj8ELj16ENS_18Kernel_traits_baseILj8192ES2_S2_fS2_fjLj256EEEEELb0ELb0ELb0ELb0EEEvNS_9FwdParamsE,(.L_x_27508 - _ZN10layer_norm13ln_fwd_kernelINS_13Kernel_traitsI13__nv_bfloat16S2_fS2_fjLj8192ELj1ELj1ELj8ELj16ENS_18Kernel_traits_baseILj8192ES2_S2_fS2_fjLj256EEEEELb0ELb0ELb0ELb0EEEvNS_9FwdParamsE)
        .other          _ZN10layer_norm13ln_fwd_kernelINS_13Kernel_traitsI13__nv_bfloat16S2_fS2_fjLj8192ELj1ELj1ELj8ELj16ENS_18Kernel_traits_baseILj8192ES2_S2_fS2_fjLj256EEEEELb0ELb0ELb0ELb0EEEvNS_9FwdParamsE,@"STO_CUDA_ENTRY STV_DEFAULT"
_ZN10layer_norm13ln_fwd_kernelINS_13Kernel_traitsI13__nv_bfloat16S2_fS2_fjLj8192ELj1ELj1ELj8ELj16ENS_18Kernel_traits_baseILj8192ES2_S2_fS2_fjLj256EEEEELb0ELb0ELb0ELb0EEEvNS_9FwdParamsE:
.text._ZN10layer_norm13ln_fwd_kernelINS_13Kernel_traitsI13__nv_bfloat16S2_fS2_fjLj8192ELj1ELj1ELj8ELj16ENS_18Kernel_traits_baseILj8192ES2_S2_fS2_fjLj256EEEEELb0ELb0ELb0ELb0EEEvNS_9FwdParamsE:
        /* <DEDUP_REMOVED lines=27> */
[----:B------:R0:W5:Y:S01]  /*01b0*/  @P1 LDG.E.128 R36, desc[UR8][R6.64] ;  /* 0x0000000806241981 */ /* 0x000162000c1e1d00 */
[C---:B-1----:R-:W-:Y:S01]  /*01c0*/  @P1 IMAD.WIDE.U32 R8, R19.reuse, 0x10, R8 ;  /* 0x0000001013081825 */ /* 0x042fe200078e0008 */
[----:B------:R-:W-:Y:S01]  /*01d0*/  @P1 IADD3 R19, PT, PT, R19, 0x100, RZ ;  /* 0x0000010013131810 */ /* 0x000fe20007ffe0ff */
[----:B------:R-:W1:Y:S03]  /*01e0*/  @P0 LDC.64 R2, c[0x0][0x3d0] ;  /* 0x0000f400ff020b82 */ /* 0x000e660000000a00 */
[----:B------:R0:W5:Y:S01]  /*01f0*/  @P1 LD.E.128 R32, desc[UR8][R8.64] ;  /* 0x0000000808201980 */ /* 0x000162000c101d00 */
[----:B--2---:R-:W-:-:S04]  /*0200*/  @P2 IMAD.WIDE.U32 R10, R19, 0x10, R10 ;  /* 0x00000010130a2825 */ /* 0x004fc800078e000a */
[----:B------:R-:W2:Y:S01]  /*0210*/  @P0 LDC.64 R4, c[0x0][0x438] ;  /* 0x00010e00ff040b82 */ /* 0x000ea20000000a00 */
[----:B------:R0:W5:Y:S01]  /*0220*/  @P2 LDG.E.128 R28, desc[UR8][R10.64] ;  /* 0x000000080a1c2981 */ /* 0x000162000c1e1d00 */
[----:B---3--:R-:W-:-:S05]  /*0230*/  @P2 IMAD.WIDE.U32 R12, R19, 0x10, R12 ;  /* 0x00000010130c2825 */ /* 0x008fca00078e000c */
[----:B------:R0:W5:Y:S01]  /*0240*/  @P2 LD.E.128 R24, desc[UR8][R12.64] ;  /* 0x000000080c182980 */ /* 0x000162000c101d00 */
[----:B-1----:R-:W-:-:S05]  /*0250*/  @P0 IMAD.WIDE.U32 R2, R105, 0x10, R2 ;  /* 0x0000001069020825 */ /* 0x002fca00078e0002 */
[----:B------:R0:W5:Y:S01]  /*0260*/  @P0 LDG.E.128 R44, desc[UR8][R2.64] ;  /* 0x00000008022c0981 */ /* 0x000162000c1e1d00 */
[----:B--2---:R-:W-:-:S05]  /*0270*/  @P0 IMAD.WIDE.U32 R4, R105, 0x10, R4 ;  /* 0x0000001069040825 */ /* 0x004fca00078e0004 */
        /* <DEDUP_REMOVED lines=11> */
.L_x_8141:
[C---:B------:R-:W-:Y:S02]  /*0330*/  ISETP.GE.U32.AND P1, PT, R104.reuse, 0x200, PT ;  /* 0x000002006800780c */ /* 0x040fe40003f26070 */
[C---:B------:R-:W-:Y:S02]  /*0340*/  ISETP.GE.U32.AND P2, PT, R104.reuse, 0x300, PT ;  /* 0x000003006800780c */ /* 0x040fe40003f46070 */
[C---:B------:R-:W-:Y:S02]  /*0350*/  ISETP.GE.U32.AND P0, PT, R104.reuse, 0x100, PT ;  /* 0x000001006800780c */ /* 0x040fe40003f06070 */
[----:B------:R-:W-:Y:S02]  /*0360*/  ISETP.GE.U32.AND P3, PT, R104, 0x400, PT ;  /* 0x000004006800780c */ /* 0x000fe40003f66070 */
[----:B------:R-:W-:-:S05]  /*0370*/  MOV R13, R105 ;  /* 0x00000069000d7202 */ /* 0x000fca0000000f00 */
[----:B------:R-:W0:Y:S04]  /*0380*/  @P1 LDC.64 R2, c[0x0][0x3d0] ;  /* 0x0000f400ff021b82 */ /* 0x000e280000000a00 */
[----:B------:R-:W-:-:S04]  /*0390*/  @P0 LOP3.LUT R13, R105, 0x100, RZ, 0xfc, !PT ;  /* 0x00000100690d0812 */ /* 0x000fc800078efcff */
[----:B------:R-:W1:Y:S08]  /*03a0*/  @P2 LDC.64 R4, c[0x0][0x3d0] ;  /* 0x0000f400ff042b82 */ /* 0x000e700000000a00 */
[----:B------:R-:W2:Y:S08]  /*03b0*/  @P3 LDC.64 R10, c[0x0][0x3d0] ;  /* 0x0000f400ff0a3b82 */ /* 0x000eb00000000a00 */
[----:B------:R-:W3:Y:S01]  /*03c0*/  @P0 LDC.64 R6, c[0x0][0x3d0] ;  /* 0x0000f400ff060b82 */ /* 0x000ee20000000a00 */
[C---:B0-----:R-:W-:Y:S01]  /*03d0*/  @P1 IMAD.WIDE.U32 R2, R13.reuse, 0x10, R2 ;  /* 0x000000100d021825 */ /* 0x041fe200078e0002 */
[----:B------:R-:W-:-:S04]  /*03e0*/  @P1 IADD3 R13, PT, PT, R13, 0x100, RZ ;  /* 0x000001000d0d1810 */ /* 0x000fc80007ffe0ff */
        /* <DEDUP_REMOVED lines=19> */
.L_x_8142:
[----:B------:R-:W-:Y:S05]  /*0520*/  BSYNC.RECONVERGENT B0 ;  /* 0x0000000000007941 */ /* 0x000fea0003800200 */
.L_x_8140:
[----:B------:R-:W0:Y:S02]  /*0530*/  LDCU UR4, c[0x0][0x384] ;  /* 0x00007080ff0477ac */ /* 0x000e240008000800 */
[----:B0-----:R-:W-:-:S06]  /*0540*/  UISETP.GE.AND UP0, UPT, UR6, UR4, UPT ;  /* 0x000000040600728c */ /* 0x001fcc000bf06270 */
[----:B------:R-:W-:-:S13]  /*0550*/  PLOP3.LUT P0, PT, PT, PT, UP0, 0x80, 0x8 ;  /* 0x000000000008781c */ /* 0x000fda0003f0f008 */
[----:B------:R-:W-:Y:S05]  /*0560*/  @P0 EXIT ;  /* 0x000000000000094d */ /* 0x000fea0003800000 */
[----:B------:R-:W-:Y:S01]  /*0570*/  SHF.R.S32.HI R14, RZ, 0x3, R14 ;  /* 0x00000003ff0e7819 */ /* 0x000fe2000001140e */
[----:B------:R-:W0:Y:S01]  /*0580*/  LDCU.64 UR4, c[0x0][0x3e0] ;  /* 0x00007c00ff0477ac */ /* 0x000e220008000a00 */
[----:B-----5:R-:W-:Y:S02]  /*0590*/  PRMT R103, R19, 0x7632, R103 ;  /* 0x0000763213677816 */ /* 0x020fe40000000067 */
[----:B------:R-:W-:Y:S01]  /*05a0*/  LOP3.LUT R2, R14, 0xff, RZ, 0xc0, !PT ;  /* 0x000000ff0e027812 */ /* 0x000fe200078ec0ff */
[----:B------:R-:W-:Y:S01]  /*05b0*/  UPLOP3.LUT UP2, UPT, UPT, UPT, UPT, 0x40, 0x4 ;  /* 0x000000000004789c */ /* 0x000fe20003f4e870 */
[----:B------:R-:W-:Y:S01]  /*05c0*/  PRMT R102, R23, 0x7632, R102 ;  /* 0x0000763217667816 */ /* 0x000fe20000000066 */
[----:B------:R-:W1:Y:S01]  /*05d0*/  LDCU UR13, c[0x0][0x388] ;  /* 0x00007100ff0d77ac */ /* 0x000e620008000800 */
[----:B------:R-:W-:Y:S01]  /*05e0*/  VIADDMNMX R15, R2, -R15, RZ, !PT ;  /* 0x8000000f020f7246 */ /* 0x000fe200078001ff */
[----:B------:R-:W-:Y:S01]  /*05f0*/  IMAD R3, R106, -0x20, R2 ;  /* 0xffffffe06a037824 */ /* 0x000fe200078e0202 */
[----:B------:R-:W-:Y:S01]  /*0600*/  LOP3.LUT R2, R14, 0xffffff00, RZ, 0xc0, !PT ;  /* 0xffffff000e027812 */ /* 0x000fe200078ec0ff */
[----:B------:R-:W2:Y:S01]  /*0610*/  LDCU UR12, c[0x0][0x400] ;  /* 0x00008000ff0c77ac */ /* 0x000ea20008000800 */
[----:B------:R-:W-:-:S02]  /*0620*/  VIMNMX R15, PT, PT, R15, 0x20, PT ;  /* 0x000000200f0f7848 */ /* 0x000fc40003fe0100 */
[----:B------:R-:W-:Y:S01]  /*0630*/  VIMNMX R3, PT, PT, RZ, R3, !PT ;  /* 0x00000003ff037248 */ /* 0x000fe20007fe0100 */
[----:B------:R-:W3:Y:S01]  /*0640*/  LDCU.64 UR10, c[0x0][0x3a0] ;  /* 0x00007400ff0a77ac */ /* 0x000ee20008000a00 */
[----:B------:R-:W-:Y:S02]  /*0650*/  PRMT R101, R18, 0x7632, R101 ;  /* 0x0000763212657816 */ /* 0x000fe40000000065 */
[----:B------:R-:W-:Y:S01]  /*0660*/  VIMNMX R5, PT, PT, R3, 0x20, PT ;  /* 0x0000002003057848 */ /* 0x000fe20003fe0100 */
[----:B0-----:R-:W-:Y:S01]  /*0670*/  UISETP.NE.U32.AND UP0, UPT, UR4, URZ, UPT ;  /* 0x000000ff0400728c */ /* 0x001fe2000bf05070 */
[-C--:B------:R-:W-:Y:S01]  /*0680*/  LEA R3, R15, R2.reuse, 0x3 ;  /* 0x000000020f037211 */ /* 0x080fe200078e18ff */
[----:B------:R-:W0:Y:S01]  /*0690*/  LDCU.U8 UR4, c[0x0][0x410] ;  /* 0x00008200ff0477ac */ /* 0x000e220008000000 */
[----:B------:R-:W-:Y:S02]  /*06a0*/  LEA R2, R5, R2, 0x3 ;  /* 0x0000000205027211 */ /* 0x000fe400078e18ff */
[----:B------:R-:W-:Y:S01]  /*06b0*/  I2FP.F32.U32 R4, R3 ;  /* 0x0000000300047245 */ /* 0x000fe20000201000 */
[----:B------:R-:W-:Y:S01]  /*06c0*/  UISETP.NE.AND.EX UP0, UPT, UR5, URZ, UPT, UP0 ;  /* 0x000000ff0500728c */ /* 0x000fe2000bf05300 */
[----:B------:R-:W-:Y:S01]  /*06d0*/  PRMT R100, R22, 0x7632, R100 ;  /* 0x0000763216647816 */ /* 0x000fe20000000064 */
[----:B------:R-:W4:Y:S01]  /*06e0*/  LDCU.64 UR14, c[0x0][0x380] ;  /* 0x00007000ff0e77ac */ /* 0x000f220008000a00 */
[----:B------:R-:W-:-:S02]  /*06f0*/  PRMT R99, R17, 0x7632, R99 ;  /* 0x0000763211637816 */ /* 0x000fc40000000063 */
[----:B------:R-:W1:Y:S01]  /*0700*/  MUFU.RCP R4, R4 ;  /* 0x0000000400047308 */ /* 0x000e620000001000 */
[----:B------:R-:W-:Y:S02]  /*0710*/  PRMT R98, R21, 0x7632, R98 ;  /* 0x0000763215627816 */ /* 0x000fe40000000062 */
[----:B------:R-:W-:Y:S02]  /*0720*/  PRMT R97, R16, 0x7632, R97 ;  /* 0x0000763210617816 */ /* 0x000fe40000000061 */
[----:B------:R-:W-:Y:S02]  /*0730*/  PRMT R96, R20, 0x7632, R96 ;  /* 0x0000763214607816 */ /* 0x000fe40000000060 */
[----:B------:R-:W-:Y:S02]  /*0740*/  PRMT R95, R27, 0x7632, R95 ;  /* 0x000076321b5f7816 */ /* 0x000fe4000000005f */
[----:B------:R-:W-:Y:S01]  /*0750*/  PRMT R94, R31, 0x7632, R94 ;  /* 0x000076321f5e7816 */ /* 0x000fe2000000005e */
[----:B0-----:R-:W-:Y:S01]  /*0760*/  UISETP.NE.AND UP3, UPT, UR4, URZ, UPT ;  /* 0x000000ff0400728c */ /* 0x001fe2000bf65270 */
        /* <DEDUP_REMOVED lines=21> */
[----:B-1234-:R-:W-:-:S07]  /*08c0*/  PRMT R13, R44, 0x7632, R13 ;  /* 0x000076322c0d7816 */ /* 0x01efce000000000d */
.L_x_8167:
[----:B0-----:R-:W0:Y:S01]  /*08d0*/  @UP0 LDCU.64 UR4, c[0x0][0x3e0] ;  /* 0x00007c00ff0407ac */ /* 0x001e220008000a00 */
[----:B------:R-:W-:Y:S01]  /*08e0*/  PLOP3.LUT P0, PT, PT, PT, UP0, 0x80, 0x8 ;  /* 0x000000000008781c */ /* 0x000fe20003f0f008 */
[----:B0-----:R-:W-:-:S06]  /*08f0*/  @UP0 UIMAD.WIDE UR4, UR6, 0x2, UR4 ;  /* 0x00000002060408a5 */ /* 0x001fcc000f8e0204 */
[----:B-1234-:R-:W-:Y:S02]  /*0900*/  MOV R76, UR4 ;  /* 0x00000004004c7c02 */ /* 0x01efe40008000f00 */
[----:B------:R-:W-:-:S05]  /*0910*/  MOV R77, UR5 ;  /* 0x00000005004d7c02 */ /* 0x000fca0008000f00 */
[----:B------:R-:W2:Y:S01]  /*0920*/  @P0 LDG.E.U16 R76, desc[UR8][R76.64] ;  /* 0x000000084c4c0981 */ /* 0x000ea2000c1e1500 */
[----:B------:R-:W-:Y:S01]  /*0930*/  PLOP3.LUT P0, PT, PT, PT, UP0, 0x80, 0x8 ;  /* 0x000000000008781c */ /* 0x000fe20003f0f008 */
[----:B------:R-:W-:Y:S01]  /*0940*/  UIMAD UR4, UR6, UR13, URZ ;  /* 0x0000000d060472a4 */ /* 0x000fe2000f8e02ff */
[----:B------:R-:W-:Y:S01]  /*0950*/  ISETP.GE.U32.AND P3, PT, R104, 0x100, PT ;  /* 0x000001006800780c */ /* 0x000fe20003f66070 */
[----:B------:R-:W-:Y:S02]  /*0960*/  BSSY.RECONVERGENT B0, `(.L_x_8143) ;  /* 0x0000042000007945 */ /* 0x000fe40003800200 */
[----:B------:R-:W-:-:S04]  /*0970*/  USHF.R.S32.HI UR5, URZ, 0x1f, UR4 ;  /* 0x0000001fff057899 */ /* 0x000fc80008011404 */
[----:B------:R-:W-:-:S03]  /*0980*/  ULEA.HI UR5, UR5, UR4, URZ, 0x3 ;  /* 0x0000000405057291 */ /* 0x000fc6000f8f18ff */
[----:B------:R-:W-:-:S03]  /*0990*/  UMOV UR4, 0x3f800000 ;  /* 0x3f80000000047882 */ /* 0x000fc60000000000 */
[----:B------:R-:W-:-:S04]  /*09a0*/  MOV R78, UR5 ;  /* 0x00000005004e7c02 */ /* 0x000fc80008000f00 */
[----:B------:R-:W-:-:S04]  /*09b0*/  LEA.HI.SX32 R107, R78, R105, 0x1d ;  /* 0x000000694e6b7211 */ /* 0x000fc800078feaff */
[----:B------:R-:W-:Y:S02]  /*09c0*/  MOV R108, R107 ;  /* 0x0000006b006c7202 */ /* 0x000fe40000000f00 */
[----:B--2---:R-:W-:-:S13]  /*09d0*/  @P0 R2UR UR7, R76 ;  /* 0x000000004c0702ca */ /* 0x004fda00000e0000 */
[----:B------:R-:W-:Y:S01]  /*09e0*/  @UP0 USHF.L.U32 UR4, UR7, 0x10, URZ ;  /* 0x0000001007040899 */ /* 0x000fe200080006ff */
[----:B------:R-:W-:Y:S11]  /*09f0*/  @!P3 BRA `(.L_x_8144) ;  /* 0x0000000000e0b947 */ /* 0x000ff60003800000 */
[----:B------:R-:W0:Y:S02]  /*0a00*/  LDC.64 R72, c[0x0][0x390] ;  /* 0x0000e400ff487b82 */ /* 0x000e240000000a00 */
[----:B0-----:R-:W-:-:S05]  /*0a10*/  IMAD.WIDE.U32 R72, R107, 0x10, R72 ;  /* 0x000000106b487825 */ /* 0x001fca00078e0048 */
[----:B------:R0:W5:Y:S01]  /*0a20*/  LDG.E.128 R76, desc[UR8][R72.64] ;  /* 0x00000008484c7981 */ /* 0x000162000c1e1d00 */
[----:B------:R-:W-:-:S04]  /*0a30*/  UISETP.NE.U32.AND UP1, UPT, UR10, URZ, UPT ;  /* 0x000000ff0a00728c */ /* 0x000fc8000bf25070 */
[----:B------:R-:W-:-:S09]  /*0a40*/  UISETP.NE.AND.EX UP1, UPT, UR11, URZ, UPT, UP1 ;  /* 0x000000ff0b00728c */ /* 0x000fd2000bf25310 */
[----:B0-----:R-:W-:Y:S05]  /*0a50*/  BRA.U !UP1, `(.L_x_8145) ;  /* 0x0000000109647547 */ /* 0x001fea000b800000 */
[----:B------:R-:W0:Y:S02]  /*0a60*/  LDC.64 R108, c[0x0][0x3a0] ;  /* 0x0000e800ff6c7b82 */ /* 0x000e240000000a00 */
[----:B0-----:R-:W-:-:S05]  /*0a70*/  IMAD.WIDE.U32 R108, R107, 0x20, R108 ;  /* 0x000000206b6c7825 */ /* 0x001fca00078e006c */
[----:B------:R-:W2:Y:S04]  /*0a80*/  LDG.E.128 R80, desc[UR8][R108.64] ;  /* 0x000000086c507981 */ /* 0x000ea8000c1e1d00 */
[----:B------:R-:W3:Y:S01]  /*0a90*/  LDG.E.128 R72, desc[UR8][R108.64+0x10] ;  /* 0x000010086c487981 */ /* 0x000ee2000c1e1d00 */
[C---:B-----5:R-:W-:Y:S02]  /*0aa0*/  PRMT R110, R76.reuse, 0x7632, R110 ;  /* 0x000076324c6e7816 */ /* 0x060fe4000000006e */
[----:B------:R-:W-:Y:S02]  /*0ab0*/  SHF.L.U32 R111, R76, 0x10, RZ ;  /* 0x000000104c6f7819 */ /* 0x000fe400000006ff */
[C---:B------:R-:W-:Y:S02]  /*0ac0*/  PRMT R112, R78.reuse, 0x7632, R112 ;  /* 0x000076324e707816 */ /* 0x040fe40000000070 */
[----:B------:R-:W-:-:S02]  /*0ad0*/  SHF.L.U32 R113, R78, 0x10, RZ ;  /* 0x000000104e717819 */ /* 0x000fc400000006ff */
[----:B------:R-:W-:Y:S02]  /*0ae0*/  PRMT R76, R77, 0x7632, R76 ;  /* 0x000076324d4c7816 */ /* 0x000fe4000000004c */
[----:B------:R-:W-:Y:S02]  /*0af0*/  PRMT R78, R79, 0x7632, R78 ;  /* 0x000076324f4e7816 */ /* 0x000fe4000000004e */
[----:B------:R-:W-:Y:S02]  /*0b00*/  SHF.L.U32 R77, R77, 0x10, RZ ;  /* 0x000000104d4d7819 */ /* 0x000fe400000006ff */
[----:B------:R-:W-:Y:S02]  /*0b10*/  SHF.L.U32 R110, R110, 0x10, RZ ;  /* 0x000000106e6e7819 */ /* 0x000fe400000006ff */
[----:B------:R-:W-:Y:S02]  /*0b20*/  SHF.L.U32 R79, R79, 0x10, RZ ;  /* 0x000000104f4f7819 */ /* 0x000fe400000006ff */
[----:B------:R-:W-:-:S02]  /*0b30*/  SHF.L.U32 R76, R76, 0x10, RZ ;  /* 0x000000104c4c7819 */ /* 0x000fc400000006ff */
[----:B------:R-:W-:Y:S02]  /*0b40*/  SHF.L.U32 R112, R112, 0x10, RZ ;  /* 0x0000001070707819 */ /* 0x000fe400000006ff */
[----:B------:R-:W-:Y:S01]  /*0b50*/  SHF.L.U32 R78, R78, 0x10, RZ ;  /* 0x000000104e4e7819 */ /* 0x000fe200000006ff */
[----:B--2---:R-:W-:Y:S01]  /*0b60*/  FFMA.FTZ R80, R111, UR4, R80 ;  /* 0x000000046f507c23 */ /* 0x004fe20008010050 */
[----:B------:R-:W-:Y:S01]  /*0b70*/  FFMA.FTZ R81, R110, UR4, R81 ;  /* 0x000000046e517c23 */ /* 0x000fe20008010051 */
[----:B------:R-:W-:Y:S01]  /*0b80*/  FFMA.FTZ R82, R77, UR4, R82 ;  /* 0x000000044d527c23 */ /* 0x000fe20008010052 */
[----:B------:R-:W-:Y:S01]  /*0b90*/  FFMA.FTZ R83, R76, UR4, R83 ;  /* 0x000000044c537c23 */ /* 0x000fe20008010053 */
[----:B---3--:R-:W-:Y:S01]  /*0ba0*/  FFMA.FTZ R72, R113, UR4, R72 ;  /* 0x0000000471487c23 */ /* 0x008fe20008010048 */
[----:B------:R-:W-:Y:S01]  /*0bb0*/  FFMA.FTZ R73, R112, UR4, R73 ;  /* 0x0000000470497c23 */ /* 0x000fe20008010049 */
[----:B------:R-:W-:Y:S01]  /*0bc0*/  FFMA.FTZ R74, R79, UR4, R74 ;  /* 0x000000044f4a7c23 */ /* 0x000fe2000801004a */
[----:B------:R-:W-:Y:S01]  /*0bd0*/  FFMA.FTZ R75, R78, UR4, R75 ;  /* 0x000000044e4b7c23 */ /* 0x000fe2000801004b */
[----:B------:R-:W-:Y:S06]  /*0be0*/  BRA `(.L_x_8146) ;  /* 0x0000000000507947 */ /* 0x000fec0003800000 */
.L_x_8145:
[----:B-----5:R-:W-:Y:S02]  /*0bf0*/  PRMT R73, R77, 0x7632, R73 ;  /* 0x000076324d497816 */ /* 0x020fe40000000049 */
[----:B------:R-:W-:Y:S02]  /*0c00*/  PRMT R74, R78, 0x7632, R74 ;  /* 0x000076324e4a7816 */ /* 0x000fe4000000004a */
[----:B------:R-:W-:Y:S02]  /*0c10*/  PRMT R72, R76, 0x7632, R72 ;  /* 0x000076324c487816 */ /* 0x000fe40000000048 */
[----:B------:R-:W-:Y:S02]  /*0c20*/  PRMT R80, R79, 0x7632, R80 ;  /* 0x000076324f507816 */ /* 0x000fe40000000050 */
[----:B------:R-:W-:Y:S02]  /*0c30*/  SHF.L.U32 R73, R73, 0x10, RZ ;  /* 0x0000001049497819 */ /* 0x000fe400000006ff */
[----:B------:R-:W-:-:S02]  /*0c40*/  SHF.L.U32 R75, R74, 0x10, RZ ;  /* 0x000000104a4b7819 */ /* 0x000fc400000006ff */
[----:B------:R-:W-:Y:S01]  /*0c50*/  SHF.L.U32 R76, R76, 0x10, RZ ;  /* 0x000000104c4c7819 */ /* 0x000fe200000006ff */
[----:B------:R-:W-:Y:S01]  /*0c60*/  FMUL.FTZ R83, R73, UR4 ;  /* 0x0000000449537c20 */ /* 0x000fe20008410000 */
[----:B------:R-:W-:Y:S01]  /*0c70*/  SHF.L.U32 R77, R77, 0x10, RZ ;  /* 0x000000104d4d7819 */ /* 0x000fe200000006ff */
[----:B------:R-:W-:Y:S01]  /*0c80*/  FMUL.FTZ R73, R75, UR4 ;  /* 0x000000044b497c20 */ /* 0x000fe20008410000 */
[----:B------:R-:W-:Y:S02]  /*0c90*/  SHF.L.U32 R78, R78, 0x10, RZ ;  /* 0x000000104e4e7819 */ /* 0x000fe400000006ff */
[----:B------:R-:W-:Y:S01]  /*0ca0*/  SHF.L.U32 R79, R79, 0x10, RZ ;  /* 0x000000104f4f7819 */ /* 0x000fe200000006ff */
[----:B------:R-:W-:Y:S01]  /*0cb0*/  FMUL.FTZ R82, R77, UR4 ;  /* 0x000000044d527c20 */ /* 0x000fe20008410000 */
[----:B------:R-:W-:Y:S01]  /*0cc0*/  SHF.L.U32 R81, R72, 0x10, RZ ;  /* 0x0000001048517819 */ /* 0x000fe200000006ff */
[----:B------:R-:W-:Y:S01]  /*0cd0*/  FMUL.FTZ R72, R78, UR4 ;  /* 0x000000044e487c20 */ /* 0x000fe20008410000 */
[----:B------:R-:W-:Y:S01]  /*0ce0*/  SHF.L.U32 R108, R80, 0x10, RZ ;  /* 0x00000010506c7819 */ /* 0x000fe200000006ff */
[----:B------:R-:W-:Y:S01]  /*0cf0*/  FMUL.FTZ R80, R76, UR4 ;  /* 0x000000044c507c20 */ /* 0x000fe20008410000 */
[----:B------:R-:W-:Y:S01]  /*0d00*/  FMUL.FTZ R74, R79, UR4 ;  /* 0x000000044f4a7c20 */ /* 0x000fe20008410000 */
[----:B------:R-:W-:-:S02]  /*0d10*/  FMUL.FTZ R81, R81, UR4 ;  /* 0x0000000451517c20 */ /* 0x000fc40008410000 */
[----:B------:R-:W-:-:S07]  /*0d20*/  FMUL.FTZ R75, R108, UR4 ;  /* 0x000000046c4b7c20 */ /* 0x000fce0008410000 */
.L_x_8146:
[----:B------:R-:W0:Y:S01]  /*0d30*/  LDC.64 R76, c[0x0][0x3a8] ;  /* 0x0000ea00ff4c7b82 */ /* 0x000e220000000a00 */
[C---:B------:R-:W-:Y:S01]  /*0d40*/  IADD3 R108, PT, PT, R107.reuse, 0x100, RZ ;  /* 0x000001006b6c7810 */ /* 0x040fe20007ffe0ff */
[----:B0-----:R-:W-:-:S05]  /*0d50*/  IMAD.WIDE.U32 R76, R107, 0x20, R76 ;  /* 0x000000206b4c7825 */ /* 0x001fca00078e004c */
[----:B------:R0:W-:Y:S04]  /*0d60*/  STG.E.128 desc[UR8][R76.64], R80 ;  /* 0x000000504c007986 */ /* 0x0001e8000c101d08 */
[----:B------:R0:W-:Y:S02]  /*0d70*/  STG.E.128 desc[UR8][R76.64+0x10], R72 ;  /* 0x000010484c007986 */ /* 0x0001e4000c101d08 */
.L_x_8144:
[----:B------:R-:W-:Y:S05]  /*0d80*/  BSYNC.RECONVERGENT B0 ;  /* 0x0000000000007941 */ /* 0x000fea0003800200 */
.L_x_8143:
[----:B------:R-:W-:Y:S01]  /*0d90*/  ISETP.GE.U32.AND P0, PT, R104, 0x200, PT ;  /* 0x000002006800780c */ /* 0x000fe20003f06070 */
[----:B------:R-:W-:-:S12]  /*0da0*/  BSSY.RECONVERGENT B0, `(.L_x_8147) ;  /* 0x000003a000007945 */ /* 0x000fd80003800200 */
[----:B------:R-:W-:Y:S05]  /*0db0*/  @!P0 BRA `(.L_x_8148) ;  /* 0x0000000000e08947 */ /* 0x000fea0003800000 */
[----:B------:R-:W1:Y:S02]  /*0dc0*/  LDC.64 R48, c[0x0][0x390] ;  /* 0x0000e400ff307b82 */ /* 0x000e640000000a00 */
[----:B-1----:R-:W-:-:S06]  /*0dd0*/  IMAD.WIDE.U32 R48, R108, 0x10, R48 ;  /* 0x000000106c307825 */ /* 0x002fcc00078e0030 */
[----:B------:R-:W5:Y:S01]  /*0de0*/  LDG.E.128 R48, desc[UR8][R48.64] ;  /* 0x0000000830307981 */ /* 0x000f62000c1e1d00 */
[----:B------:R-:W-:-:S04]  /*0df0*/  UISETP.NE.U32.AND UP1, UPT, UR10, URZ, UPT ;  /* 0x000000ff0a00728c */ /* 0x000fc8000bf25070 */
[----:B------:R-:W-:-:S09]  /*0e00*/  UISETP.NE.AND.EX UP1, UPT, UR11, URZ, UPT, UP1 ;  /* 0x000000ff0b00728c */ /* 0x000fd2000bf25310 */
[----:B------:R-:W-:Y:S05]  /*0e10*/  BRA.U !UP1, `(.L_x_8149) ;  /* 0x0000000109647547 */ /* 0x000fea000b800000 */
[----:B------:R-:W1:Y:S02]  /*0e20*/  LDC.64 R110, c[0x0][0x3a0] ;  /* 0x0000e800ff6e7b82 */ /* 0x000e640000000a00 */
[----:B-1----:R-:W-:-:S05]  /*0e30*/  IMAD.WIDE.U32 R110, R108, 0x20, R110 ;  /* 0x000000206c6e7825 */ /* 0x002fca00078e006e */
[----:B0-----:R-:W2:Y:S04]  /*0e40*/  LDG.E.128 R76, desc[UR8][R110.64] ;  /* 0x000000086e4c7981 */ /* 0x001ea8000c1e1d00 */
[----:B------:R-:W3:Y:S01]  /*0e50*/  LDG.E.128 R52, desc[UR8][R110.64+0x10] ;  /* 0x000010086e347981 */ /* 0x000ee2000c1e1d00 */
[C---:B-----5:R-:W-:Y:S02]  /*0e60*/  PRMT R109, R48.reuse, 0x7632, R109 ;  /* 0x00007632306d7816 */ /* 0x060fe4000000006d */
[----:B------:R-:W-:Y:S02]  /*0e70*/  SHF.L.U32 R113, R48, 0x10, RZ ;  /* 0x0000001030717819 */ /* 0x000fe400000006ff */
[C---:B------:R-:W-:Y:S02]  /*0e80*/  PRMT R114, R50.reuse, 0x7632, R114 ;  /* 0x0000763232727816 */ /* 0x040fe40000000072 */
[----:B------:R-:W-:-:S02]  /*0e90*/  SHF.L.U32 R117, R50, 0x10, RZ ;  /* 0x0000001032757819 */ /* 0x000fc400000006ff */
[----:B------:R-:W-:Y:S02]  /*0ea0*/  SHF.L.U32 R50, R109, 0x10, RZ ;  /* 0x000000106d327819 */ /* 0x000fe400000006ff */
[----:B------:R-:W-:Y:S02]  /*0eb0*/  PRMT R112, R49, 0x7632, R112 ;  /* 0x0000763231707816 */ /* 0x000fe40000000070 */
[----:B------:R-:W-:Y:S02]  /*0ec0*/  PRMT R109, R51, 0x7632, R109 ;  /* 0x00007632336d7816 */ /* 0x000fe4000000006d */
[----:B------:R-:W-:Y:S02]  /*0ed0*/  SHF.L.U32 R115, R49, 0x10, RZ ;  /* 0x0000001031737819 */ /* 0x000fe400000006ff */
[----:B------:R-:W-:Y:S02]  /*0ee0*/  SHF.L.U32 R119, R51, 0x10, RZ ;  /* 0x0000001033777819 */ /* 0x000fe400000006ff */
[----:B------:R-:W-:-:S02]  /*0ef0*/  SHF.L.U32 R112, R112, 0x10, RZ ;  /* 0x0000001070707819 */ /* 0x000fc400000006ff */
[----:B------:R-:W-:Y:S01]  /*0f00*/  SHF.L.U32 R114, R114, 0x10, RZ ;  /* 0x0000001072727819 */ /* 0x000fe200000006ff */
[----:B--2---:R-:W-:Y:S01]  /*0f10*/  FFMA.FTZ R48, R113, UR4, R76 ;  /* 0x0000000471307c23 */ /* 0x004fe2000801004c */
[----:B------:R-:W-:Y:S01]  /*0f20*/  SHF.L.U32 R76, R109, 0x10, RZ ;  /* 0x000000106d4c7819 */ /* 0x000fe200000006ff */
        /* <DEDUP_REMOVED lines=8> */
.L_x_8149:
[C---:B-----5:R-:W-:Y:S02]  /*0fb0*/  PRMT R53, R49.reuse, 0x7632, R53 ;  /* 0x0000763231357816 */ /* 0x060fe40000000035 */
[C---:B------:R-:W-:Y:S02]  /*0fc0*/  PRMT R55, R50.reuse, 0x7632, R55 ;  /* 0x0000763232377816 */ /* 0x040fe40000000037 */
[----:B0-----:R-:W-:Y:S02]  /*0fd0*/  SHF.L.U32 R76, R50, 0x10, RZ ;  /* 0x00000010324c7819 */ /* 0x001fe400000006ff */
[----:B------:R-:W-:Y:S02]  /*0fe0*/  PRMT R52, R48, 0x7632, R52 ;  /* 0x0000763230347816 */ /* 0x000fe40000000034 */
[----:B------:R-:W-:Y:S02]  /*0ff0*/  SHF.L.U32 R54, R49, 0x10, RZ ;  /* 0x0000001031367819 */ /* 0x000fe400000006ff */
[----:B------:R-:W-:-:S02]  /*1000*/  PRMT R50, R51, 0x7632, R50 ;  /* 0x0000763233327816 */ /* 0x000fc40000000032 */
[----:B------:R-:W-:Y:S02]  /*1010*/  SHF.L.U32 R51, R51, 0x10, RZ ;  /* 0x0000001033337819 */ /* 0x000fe400000006ff */
[----:B------:R-:W-:Y:S02]  /*1020*/  SHF.L.U32 R53, R53, 0x10, RZ ;  /* 0x0000001035357819 */ /* 0x000fe400000006ff */
[----:B------:R-:W-:Y:S02]  /*1030*/  SHF.L.U32 R55, R55, 0x10, RZ ;  /* 0x0000001037377819 */ /* 0x000fe400000006ff */
[----:B------:R-:W-:Y:S02]  /*1040*/  SHF.L.U32 R48, R48, 0x10, RZ ;  /* 0x0000001030307819 */ /* 0x000fe400000006ff */
[----:B------:R-:W-:Y:S01]  /*1050*/  SHF.L.U32 R49, R52, 0x10, RZ ;  /* 0x0000001034317819 */ /* 0x000fe200000006ff */
[----:B------:R-:W-:Y:S01]  /*1060*/  FMUL.FTZ R52, R76, UR4 ;  /* 0x000000044c347c20 */ /* 0x000fe20008410000 */
[----:B------:R-:W-:Y:S01]  /*1070*/  SHF.L.U32 R77, R50, 0x10, RZ ;  /* 0x00000010324d7819 */ /* 0x000fe200000006ff */
[----:B------:R-:W-:Y:S01]  /*1080*/  FMUL.FTZ R50, R54, UR4 ;  /* 0x0000000436327c20 */ /* 0x000fe20008410000 */
[----:B------:R-:W-:Y:S01]  /*1090*/  FMUL.FTZ R54, R51, UR4 ;  /* 0x0000000433367c20 */ /* 0x000fe20008410000 */
[----:B------:R-:W-:Y:S01]  /*10a0*/  FMUL.FTZ R51, R53, UR4 ;  /* 0x0000000435337c20 */ /* 0x000fe20008410000 */
[----:B------:R-:W-:Y:S01]  /*10b0*/  FMUL.FTZ R53, R55, UR4 ;  /* 0x0000000437357c20 */ /* 0x000fe20008410000 */
[----:B------:R-:W-:Y:S01]  /*10c0*/  FMUL.FTZ R48, R48, UR4 ;  /* 0x0000000430307c20 */ /* 0x000fe20008410000 */
[----:B------:R-:W-:Y:S01]  /*10d0*/  FMUL.FTZ R49, R49, UR4 ;  /* 0x0000000431317c20 */ /* 0x000fe20008410000 */
[----:B------:R-:W-:-:S07]  /*10e0*/  FMUL.FTZ R55, R77, UR4 ;  /* 0x000000044d377c20 */ /* 0x000fce0008410000 */
.L_x_8150:
[----:B------:R-:W0:Y:S02]  /*10f0*/  LDC.64 R76, c[0x0][0x3a8] ;  /* 0x0000ea00ff4c7b82 */ /* 0x000e240000000a00 */
[C---:B0-----:R-:W-:Y:S01]  /*1100*/  IMAD.WIDE.U32 R76, R108.reuse, 0x20, R76 ;  /* 0x000000206c4c7825 */ /* 0x041fe200078e004c */
[----:B------:R-:W-:-:S04]  /*1110*/  IADD3 R108, PT, PT, R108, 0x100, RZ ;  /* 0x000001006c6c7810 */ /* 0x000fc80007ffe0ff */
[----:B------:R1:W-:Y:S04]  /*1120*/  STG.E.128 desc[UR8][R76.64], R48 ;  /* 0x000000304c007986 */ /* 0x0003e8000c101d08 */
[----:B------:R1:W-:Y:S02]  /*1130*/  STG.E.128 desc[UR8][R76.64+0x10], R52 ;  /* 0x000010344c007986 */ /* 0x0003e4000c101d08 */
.L_x_8148:
[----:B------:R-:W-:Y:S05]  /*1140*/  BSYNC.RECONVERGENT B0 ;  /* 0x0000000000007941 */ /* 0x000fea0003800200 */
.L_x_8147:
[----:B------:R-:W-:Y:S01]  /*1150*/  ISETP.GE.U32.AND P1, PT, R104, 0x300, PT ;  /* 0x000003006800780c */ /* 0x000fe20003f26070 */
[----:B------:R-:W-:-:S12]  /*1160*/  BSSY.RECONVERGENT B0, `(.L_x_8151) ;  /* 0x000003a000007945 */ /* 0x000fd80003800200 */
[----:B------:R-:W-:Y:S05]  /*1170*/  @!P1 BRA `(.L_x_8152) ;  /* 0x0000000000e09947 */ /* 0x000fea0003800000 */
[----:B------:R-:W2:Y:S02]  /*1180*/  LDC.64 R56, c[0x0][0x390] ;  /* 0x0000e400ff387b82 */ /* 0x000ea40000000a00 */
[----:B--2---:R-:W-:-:S06]  /*1190*/  IMAD.WIDE.U32 R56, R108, 0x10, R56 ;  /* 0x000000106c387825 */ /* 0x004fcc00078e0038 */
[----:B------:R-:W5:Y:S01]  /*11a0*/  LDG.E.128 R56, desc[UR8][R56.64] ;  /* 0x0000000838387981 */ /* 0x000f62000c1e1d00 */
[----:B------:R-:W-:-:S04]  /*11b0*/  UISETP.NE.U32.AND UP1, UPT, UR10, URZ, UPT ;  /* 0x000000ff0a00728c */ /* 0x000fc8000bf25070 */
[----:B------:R-:W-:-:S09]  /*11c0*/  UISETP.NE.AND.EX UP1, UPT, UR11, URZ, UPT, UP1 ;  /* 0x000000ff0b00728c */ /* 0x000fd2000bf25310 */
[----:B------:R-:W-:Y:S05]  /*11d0*/  BRA.U !UP1, `(.L_x_8153) ;  /* 0x0000000109647547 */ /* 0x000fea000b800000 */
[----:B------:R-:W2:Y:S02]  /*11e0*/  LDC.64 R110, c[0x0][0x3a0] ;  /* 0x0000e800ff6e7b82 */ /* 0x000ea40000000a00 */
[----:B--2---:R-:W-:-:S05]  /*11f0*/  IMAD.WIDE.U32 R110, R108, 0x20, R110 ;  /* 0x000000206c6e7825 */ /* 0x004fca00078e006e */
[----:B01----:R-:W2:Y:S04]  /*1200*/  LDG.E.128 R76, desc[UR8][R110.64] ;  /* 0x000000086e4c7981 */ /* 0x003ea8000c1e1d00 */
        /* <DEDUP_REMOVED lines=22> */
.L_x_8153:
[C---:B-----5:R-:W-:Y:S02]  /*1370*/  PRMT R61, R57.reuse, 0x7632, R61 ;  /* 0x00007632393d7816 */ /* 0x060fe4000000003d */
[C---:B------:R-:W-:Y:S02]  /*1380*/  PRMT R63, R58.reuse, 0x7632, R63 ;  /* 0x000076323a3f7816 */ /* 0x040fe4000000003f */
[----:B01----:R-:W-:Y:S02]  /*1390*/  SHF.L.U32 R76, R58, 0x10, RZ ;  /* 0x000000103a4c7819 */ /* 0x003fe400000006ff */
        /* <DEDUP_REMOVED lines=17> */
.L_x_8154:
[----:B------:R-:W0:Y:S02]  /*14b0*/  LDC.64 R76, c[0x0][0x3a8] ;  /* 0x0000ea00ff4c7b82 */ /* 0x000e240000000a00 */
[C---:B0-----:R-:W-:Y:S01]  /*14c0*/  IMAD.WIDE.U32 R76, R108.reuse, 0x20, R76 ;  /* 0x000000206c4c7825 */ /* 0x041fe200078e004c */
[----:B------:R-:W-:-:S04]  /*14d0*/  IADD3 R108, PT, PT, R108, 0x100, RZ ;  /* 0x000001006c6c7810 */ /* 0x000fc80007ffe0ff */
[----:B------:R2:W-:Y:S04]  /*14e0*/  STG.E.128 desc[UR8][R76.64], R56 ;  /* 0x000000384c007986 */ /* 0x0005e8000c101d08 */
[----:B------:R2:W-:Y:S02]  /*14f0*/  STG.E.128 desc[UR8][R76.64+0x10], R60 ;  /* 0x0000103c4c007986 */ /* 0x0005e4000c101d08 */
.L_x_8152:
[----:B------:R-:W-:Y:S05]  /*1500*/  BSYNC.RECONVERGENT B0 ;  /* 0x0000000000007941 */ /* 0x000fea0003800200 */
.L_x_8151:
[----:B------:R-:W-:Y:S01]  /*1510*/  ISETP.GE.U32.AND P2, PT, R104, 0x400, PT ;  /* 0x000004006800780c */ /* 0x000fe20003f46070 */
[----:B------:R-:W-:-:S12]  /*1520*/  BSSY.RECONVERGENT B0, `(.L_x_8155) ;  /* 0x0000039000007945 */ /* 0x000fd80003800200 */
[----:B------:R-:W-:Y:S05]  /*1530*/  @!P2 BRA `(.L_x_8156) ;  /* 0x0000000000dca947 */ /* 0x000fea0003800000 */
[----:B------:R-:W3:Y:S02]  /*1540*/  LDC.64 R64, c[0x0][0x390] ;  /* 0x0000e400ff407b82 */ /* 0x000ee40000000a00 */
[----:B---3--:R-:W-:-:S06]  /*1550*/  IMAD.WIDE.U32 R64, R108, 0x10, R64 ;  /* 0x000000106c407825 */ /* 0x008fcc00078e0040 */
[----:B------:R-:W5:Y:S01]  /*1560*/  LDG.E.128 R64, desc[UR8][R64.64] ;  /* 0x0000000840407981 */ /* 0x000f62000c1e1d00 */
[----:B------:R-:W-:-:S04]  /*1570*/  UISETP.NE.U32.AND UP1, UPT, UR10, URZ, UPT ;  /* 0x000000ff0a00728c */ /* 0x000fc8000bf25070 */
[----:B------:R-:W-:-:S09]  /*1580*/  UISETP.NE.AND.EX UP1, UPT, UR11, URZ, UPT, UP1 ;  /* 0x000000ff0b00728c */ /* 0x000fd2000bf25310 */
[----:B------:R-:W-:Y:S05]  /*1590*/  BRA.U !UP1, `(.L_x_8157) ;  /* 0x0000000109647547 */ /* 0x000fea000b800000 */
[----:B------:R-:W3:Y:S02]  /*15a0*/  LDC.64 R110, c[0x0][0x3a0] ;  /* 0x0000e800ff6e7b82 */ /* 0x000ee40000000a00 */
[----:B---3--:R-:W-:-:S05]  /*15b0*/  IMAD.WIDE.U32 R110, R108, 0x20, R110 ;  /* 0x000000206c6e7825 */ /* 0x008fca00078e006e */
[----:B012---:R-:W2:Y:S04]  /*15c0*/  LDG.E.128 R76, desc[UR8][R110.64] ;  /* 0x000000086e4c7981 */ /* 0x007ea8000c1e1d00 */
        /* <DEDUP_REMOVED lines=22> */
.L_x_8157:
[C---:B-----5:R-:W-:Y:S02]  /*1730*/  PRMT R69, R65.reuse, 0x7632, R69 ;  /* 0x0000763241457816 */ /* 0x060fe40000000045 */
[C---:B------:R-:W-:Y:S02]  /*1740*/  PRMT R71, R66.reuse, 0x7632, R71 ;  /* 0x0000763242477816 */ /* 0x040fe40000000047 */
[----:B012---:R-:W-:Y:S02]  /*1750*/  SHF.L.U32 R76, R66, 0x10, RZ ;  /* 0x00000010424c7819 */ /* 0x007fe400000006ff */
        /* <DEDUP_REMOVED lines=17> */
.L_x_8158:
[----:B------:R-:W0:Y:S02]  /*1870*/  LDC.64 R76, c[0x0][0x3a8] ;  /* 0x0000ea00ff4c7b82 */ /* 0x000e240000000a00 */
[----:B0-----:R-:W-:-:S05]  /*1880*/  IMAD.WIDE.U32 R76, R108, 0x20, R76 ;  /* 0x000000206c4c7825 */ /* 0x001fca00078e004c */
[----:B------:R3:W-:Y:S04]  /*1890*/  STG.E.128 desc[UR8][R76.64], R64 ;  /* 0x000000404c007986 */ /* 0x0007e8000c101d08 */
[----:B------:R3:W-:Y:S02]  /*18a0*/  STG.E.128 desc[UR8][R76.64+0x10], R68 ;  /* 0x000010444c007986 */ /* 0x0007e4000c101d08 */
.L_x_8156:
[----:B------:R-:W-:Y:S05]  /*18b0*/  BSYNC.RECONVERGENT B0 ;  /* 0x0000000000007941 */ /* 0x000fea0003800200 */
.L_x_8155:
[----:B0123--:R-:W-:Y:S01]  /*18c0*/  FADD.FTZ R76, RZ, R80 ;  /* 0x00000050ff4c7221 */ /* 0x00ffe20000010000 */
[C---:B------:R-:W-:Y:S01]  /*18d0*/  ISETP.GT.U32.AND P6, PT, R104.reuse, 0x1ff, PT ;  /* 0x000001ff6800780c */ /* 0x040fe20003fc4070 */
[----:B------:R-:W0:Y:S01]  /*18e0*/  S2UR UR5, SR_CgaCtaId ;  /* 0x00000000000579c3 */ /* 0x000e220000008800 */
[C---:B------:R-:W-:Y:S01]  /*18f0*/  ISETP.GT.U32.AND P5, PT, R104.reuse, 0x2ff, PT ;  /* 0x000002ff6800780c */ /* 0x040fe20003fa4070 */
[----:B------:R-:W-:Y:S01]  /*1900*/  FADD.FTZ R77, R81, R76 ;  /* 0x0000004c514d7221 */ /* 0x000fe20000010000 */
[----:B------:R-:W-:Y:S01]  /*1910*/  ISETP.GT.U32.AND P4, PT, R104, 0x3ff, PT ;  /* 0x000003ff6800780c */ /* 0x000fe20003f84070 */
[----:B------:R-:W-:Y:S01]  /*1920*/  UMOV UR4, 0x400 ;  /* 0x0000040000047882 */ /* 0x000fe20000000000 */
[----:B------:R-:W-:Y:S01]  /*1930*/  BSSY.RECONVERGENT B0, `(.L_x_8159) ;  /* 0x00000fc000007945 */ /* 0x000fe20003800200 */
[----:B------:R-:W-:-:S04]  /*1940*/  FADD.FTZ R76, R82, R77 ;  /* 0x0000004d524c7221 */ /* 0x000fc80000010000 */
[----:B------:R-:W-:-:S04]  /*1950*/  FADD.FTZ R77, R83, R76 ;  /* 0x0000004c534d7221 */ /* 0x000fc80000010000 */
[----:B------:R-:W-:-:S04]  /*1960*/  FADD.FTZ R76, R72, R77 ;  /* 0x0000004d484c7221 */ /* 0x000fc80000010000 */
[----:B------:R-:W-:-:S04]  /*1970*/  FADD.FTZ R77, R73, R76 ;  /* 0x0000004c494d7221 */ /* 0x000fc80000010000 */
[----:B------:R-:W-:Y:S01]  /*1980*/  FADD.FTZ R76, R74, R77 ;  /* 0x0000004d4a4c7221 */ /* 0x000fe20000010000 */
[----:B0-----:R-:W-:-:S03]  /*1990*/  ULEA UR4, UR5, UR4, 0x18 ;  /* 0x0000000405047291 */ /* 0x001fc6000f8ec0ff */
[----:B------:R-:W-:Y:S01]  /*19a0*/  FADD.FTZ R76, R75, R76 ;  /* 0x0000004c4b4c7221 */ /* 0x000fe20000010000 */
[----:B------:R-:W-:-:S04]  /*19b0*/  @UP2 UIADD3 UR4, UPT, UPT, UR4, 0x40, URZ ;  /* 0x0000004004042890 */ /* 0x000fc8000fffe0ff */
        /* <DEDUP_REMOVED lines=89> */
[----:B------:R-:W-:-:S04]  /*1f50*/  FFMA.FTZ R78, R78, R78, R77 ;  /* 0x0000004e4e4e7223 */ /* 0x000fc8000001004d */
[----:B------:R-:W-:Y:S01]  /*1f60*/  FFMA.FTZ R78, R79, R79, R78 ;  /* 0x0000004f4f4e7223 */ /* 0x000fe2000001004e */
[----:B------:R-:W-:-:S03]  /*1f70*/  FADD.FTZ R79, R67, -R76 ;  /* 0x8000004c434f7221 */ /* 0x000fc60000010000 */
[----:B------:R-:W-:Y:S01]  /*1f80*/  FFMA.FTZ R78, R109, R109, R78 ;  /* 0x0000006d6d4e7223 */ /* 0x000fe2000001004e */
[----:B------:R-:W-:Y:S02]  /*1f90*/  FADD.FTZ R109, R68, -R76 ;  /* 0x8000004c446d7221 */ /* 0x000fe40000010000 */
[----:B------:R-:W-:Y:S01]  /*1fa0*/  @!P5 LEA R111, R106, UR4, 0x3 ;  /* 0x000000046a6fdc11 */ /* 0x000fe2000f8e18ff */
        /* <DEDUP_REMOVED lines=8> */
[----:B------:R-:W-:-:S04]  /*2030*/  ISETP.NE.AND P4, PT, R106, RZ, PT ;  /* 0x000000ff6a00720c */ /* 0x000fc80003f85270 */
[----:B------:R-:W0:Y:S02]  /*2040*/  SHFL.BFLY PT, R78, R77, 0x1, 0x1f ;  /* 0x0c201f004d4e7f89 */ /* 0x000e2400000e0000 */
[----:B0-----:R-:W-:-:S05]  /*2050*/  FADD.FTZ R78, R77, R78 ;  /* 0x0000004e4d4e7221 */ /* 0x001fca0000010000 */
[----:B------:R-:W0:Y:S02]  /*2060*/  SHFL.BFLY PT, R79, R78, 0x2, 0x1f ;  /* 0x0c401f004e4f7f89 */ /* 0x000e2400000e0000 */
[----:B0-----:R-:W-:Y:S01]  /*2070*/  FADD.FTZ R79, R78, R79 ;  /* 0x0000004f4e4f7221 */ /* 0x001fe20000010000 */
[----:B------:R-:W-:-:S04]  /*2080*/  @!P4 SHF.R.U32.HI R78, RZ, 0x2, R0 ;  /* 0x00000002ff4ec819 */ /* 0x000fc80000011600 */
[----:B------:R-:W0:Y:S02]  /*2090*/  SHFL.BFLY PT, R108, R79, 0x4, 0x1f ;  /* 0x0c801f004f6c7f89 */ /* 0x000e2400000e0000 */
[----:B0-----:R-:W-:-:S05]  /*20a0*/  FADD.FTZ R108, R79, R108 ;  /* 0x0000006c4f6c7221 */ /* 0x001fca0000010000 */
[----:B------:R-:W0:Y:S02]  /*20b0*/  SHFL.BFLY PT, R109, R108, 0x8, 0x1f ;  /* 0x0d001f006c6d7f89 */ /* 0x000e2400000e0000 */
[----:B0-----:R-:W-:-:S05]  /*20c0*/  FADD.FTZ R109, R108, R109 ;  /* 0x0000006d6c6d7221 */ /* 0x001fca0000010000 */
[----:B------:R-:W0:Y:S02]  /*20d0*/  SHFL.BFLY PT, R110, R109, 0x10, 0x1f ;  /* 0x0e001f006d6e7f89 */ /* 0x000e2400000e0000 */
[----:B0-----:R-:W-:Y:S01]  /*20e0*/  FADD.FTZ R77, R109, R110 ;  /* 0x0000006e6d4d7221 */ /* 0x001fe20000010000 */
[----:B------:R-:W-:Y:S02]  /*20f0*/  @!P4 LOP3.LUT R110, R78, 0x38, RZ, 0xc0, !PT ;  /* 0x000000384e6ec812 */ /* 0x000fe400078ec0ff */
[----:B------:R-:W-:Y:S01]  /*2100*/  CS2R R78, SRZ ;  /* 0x00000000004e7805 */ /* 0x000fe2000001ff00 */
[----:B------:R-:W-:Y:S02]  /*2110*/  HFMA2 R109, -RZ, RZ, 0, 0 ;  /* 0x00000000ff6d7431 */ /* 0x000fe400000001ff */
[----:B------:R0:W-:Y:S01]  /*2120*/  @!P4 STS.64 [R110+UR4], R76 ;  /* 0x0000004c6e00c988 */ /* 0x0001e20008000a04 */
[----:B------:R-:W-:Y:S01]  /*2130*/  BAR.SYNC.DEFER_BLOCKING 0x0 ;  /* 0x0000000000007b1d */ /* 0x000fe20000010000 */
[----:B------:R-:W-:-:S02]  /*2140*/  @!P5 MOV R109, R2 ;  /* 0x00000002006dd202 */ /* 0x000fc40000000f00 */
[----:B------:R-:W-:-:S03]  /*2150*/  ISETP.NE.AND P4, PT, R0, RZ, PT ;  /* 0x000000ff0000720c */ /* 0x000fc60003f85270 */
[----:B------:R-:W1:Y:S01]  /*2160*/  SHFL.DOWN PT, R112, R109, 0x4, 0x1f ;  /* 0x08801f006d707f89 */ /* 0x000e6200000e0000 */
[----:B0-----:R-:W-:-:S03]  /*2170*/  I2FP.F32.S32 R110, R109 ;  /* 0x0000006d006e7245 */ /* 0x001fc60000201400 */
[----:B------:R-:W0:Y:S01]  /*2180*/  @!P5 LDS.64 R78, [R111] ;  /* 0x000000006f4ed984 */ /* 0x000e220000000a00 */
[----:B------:R-:W-:Y:S02]  /*2190*/  PLOP3.LUT P5, PT, PT, PT, UP3, 0x40, 0x4 ;  /* 0x000000000004781c */ /* 0x000fe40003fae838 */
[----:B-1----:R-:W-:Y:S02]  /*21a0*/  IADD3 R115, PT, PT, R112, R109, RZ ;  /* 0x0000006d70737210 */ /* 0x002fe40007ffe0ff */
[----:B------:R-:W-:Y:S02]  /*21b0*/  I2FP.F32.S32 R112, R112 ;  /* 0x0000007000707245 */ /* 0x000fe40000201400 */
[----:B------:R-:W-:Y:S01]  /*21c0*/  I2FP.F32.S32 R108, R115 ;  /* 0x00000073006c7245 */ /* 0x000fe20000201400 */
[----:B------:R-:W-:Y:S03]  /*21d0*/  SHFL.DOWN PT, R76, R115, 0x2, 0x1f ;  /* 0x08401f00734c7f89 */ /* 0x000fe600000e0000 */
[----:B------:R-:W1:Y:S01]  /*21e0*/  MUFU.RCP R116, R108 ;  /* 0x0000006c00747308 */ /* 0x000e620000001000 */
[----:B0-----:R-:W0:Y:S04]  /*21f0*/  SHFL.DOWN PT, R113, R78, 0x4, 0x1f ;  /* 0x08801f004e717f89 */ /* 0x001e2800000e0000 */
[----:B------:R-:W2:Y:S01]  /*2200*/  SHFL.DOWN PT, R114, R79, 0x4, 0x1f ;  /* 0x08801f004f727f89 */ /* 0x000ea200000e0000 */
[C---:B0-----:R-:W-:Y:S01]  /*2210*/  FMUL.FTZ R77, R113.reuse, R112 ;  /* 0x00000070714d7220 */ /* 0x041fe20000410000 */
[----:B------:R-:W-:-:S03]  /*2220*/  FADD.FTZ R113, -R113, R78 ;  /* 0x0000004e71717221 */ /* 0x000fc60000010100 */
[----:B------:R-:W-:Y:S01]  /*2230*/  FFMA.FTZ R77, R110, R78, R77 ;  /* 0x0000004e6e4d7223 */ /* 0x000fe2000001004d */
[----:B------:R-:W-:Y:S01]  /*2240*/  FMUL.FTZ R113, R113, R113 ;  /* 0x0000007171717220 */ /* 0x000fe20000410000 */
[----:B--2---:R-:W-:Y:S01]  /*2250*/  FADD.FTZ R79, R114, R79 ;  /* 0x0000004f724f7221 */ /* 0x004fe20000010000 */
[----:B------:R-:W-:Y:S01]  /*2260*/  IADD3 R78, PT, PT, R115, R76, RZ ;  /* 0x0000004c734e7210 */ /* 0x000fe20007ffe0ff */
[----:B-1----:R-:W-:Y:S01]  /*2270*/  FMUL.FTZ R77, R116, R77 ;  /* 0x0000004d744d7220 */ /* 0x002fe20000410000 */
[----:B------:R-:W-:Y:S01]  /*2280*/  FMUL.FTZ R113, R113, R110 ;  /* 0x0000006e71717220 */ /* 0x000fe20000410000 */
[----:B------:R-:W-:Y:S02]  /*2290*/  I2FP.F32.S32 R114, R76 ;  /* 0x0000004c00727245 */ /* 0x000fe40000201400 */
[----:B------:R-:W-:Y:S01]  /*22a0*/  SHFL.DOWN PT, R109, R78, 0x1, 0x1f ;  /* 0x08201f004e6d7f89 */ /* 0x000fe200000e0000 */
[----:B------:R-:W-:-:S03]  /*22b0*/  FMUL.FTZ R113, R113, R112 ;  /* 0x0000007071717220 */ /* 0x000fc60000410000 */
[----:B------:R-:W0:Y:S01]  /*22c0*/  SHFL.DOWN PT, R110, R77, 0x2, 0x1f ;  /* 0x08401f004d6e7f89 */ /* 0x000e2200000e0000 */
[----:B------:R-:W-:Y:S01]  /*22d0*/  FFMA.FTZ R113, R116, R113, R79 ;  /* 0x0000007174717223 */ /* 0x000fe2000001004f */
[----:B------:R-:W-:-:S04]  /*22e0*/  I2FP.F32.S32 R79, R78 ;  /* 0x0000004e004f7245 */ /* 0x000fc80000201400 */
[----:B------:R-:W1:Y:S01]  /*22f0*/  MUFU.RCP R111, R79 ;  /* 0x0000004f006f7308 */ /* 0x000e620000001000 */
[----:B------:R-:W2:Y:S01]  /*2300*/  SHFL.DOWN PT, R112, R113, 0x2, 0x1f ;  /* 0x08401f0071707f89 */ /* 0x000ea200000e0000 */
[----:B0-----:R-:W-:Y:S01]  /*2310*/  FMUL.FTZ R115, R110, R114 ;  /* 0x000000726e737220 */ /* 0x001fe20000410000 */
[----:B------:R-:W-:-:S03]  /*2320*/  FADD.FTZ R110, R77, -R110 ;  /* 0x8000006e4d6e7221 */ /* 0x000fc60000010000 */
[----:B------:R-:W-:Y:S01]  /*2330*/  FFMA.FTZ R76, R108, R77, R115 ;  /* 0x0000004d6c4c7223 */ /* 0x000fe20000010073 */
[----:B------:R-:W-:Y:S01]  /*2340*/  FMUL.FTZ R77, R110, R110 ;  /* 0x0000006e6e4d7220 */ /* 0x000fe20000410000 */
[----:B--2---:R-:W-:Y:S02]  /*2350*/  FADD.FTZ R112, R113, R112 ;  /* 0x0000007071707221 */ /* 0x004fe40000010000 */
[----:B-1----:R-:W-:Y:S01]  /*2360*/  FMUL.FTZ R76, R111, R76 ;  /* 0x0000004c6f4c7220 */ /* 0x002fe20000410000 */
[----:B------:R-:W-:Y:S01]  /*2370*/  FMUL.FTZ R77, R108, R77 ;  /* 0x0000004d6c4d7220 */ /* 0x000fe20000410000 */
[----:B------:R-:W-:Y:S02]  /*2380*/  IADD3 R108, PT, PT, R78, R109, RZ ;  /* 0x0000006d4e6c7210 */ /* 0x000fe40007ffe0ff */
[----:B------:R-:W-:Y:S01]  /*2390*/  MOV R113, UR6 ;  /* 0x0000000600717c02 */ /* 0x000fe20008000f00 */
        /* <DEDUP_REMOVED lines=16> */
[----:B------:R-:W-:Y:S01]  /*24a0*/  MOV R111, UR6 ;  /* 0x00000006006f7c02 */ /* 0x000fe20008000f00 */
[----:B------:R-:W1:Y:S01]  /*24b0*/  SHFL.IDX PT, R109, R109, RZ, 0x1f ;  /* 0x00001fff6d6d7589 */ /* 0x000e6200000e0000 */
[----:B------:R-:W-:-:S05]  /*24c0*/  FFMA.FTZ R110, R108, R110, R79 ;  /* 0x0000006e6c6e7223 */ /* 0x000fca000001004f */
[----:B------:R-:W0:Y:S01]  /*24d0*/  SHFL.IDX PT, R79, R110, RZ, 0x1f ;  /* 0x00001fff6e4f7589 */ /* 0x000e2200000e0000 */
[----:B-1----:R-:W-:-:S05]  /*24e0*/  FMUL.FTZ R76, R109, R109 ;  /* 0x0000006d6d4c7220 */ /* 0x002fca0000410000 */
[----:B------:R-:W-:Y:S01]  /*24f0*/  FSEL R77, R76, RZ, !P5 ;  /* 0x000000ff4c4d7208 */ /* 0x000fe20006800000 */
[----:B0-----:R-:W-:Y:S01]  /*2500*/  FFMA.FTZ R76, R79, UR12, R78 ;  /* 0x0000000c4f4c7c23 */ /* 0x001fe2000801004e */
[----:B------:R-:W-:Y:S01]  /*2510*/  PLOP3.LUT P5, PT, PT, PT, UP3, 0x40, 0x4 ;  /* 0x000000000004781c */ /* 0x000fe20003fae838 */
[----:B------:R-:W0:Y:S02]  /*2520*/  @!P4 LDC.64 R78, c[0x0][0x3c0] ;  /* 0x0000f000ff4ecb82 */ /* 0x000e240000000a00 */
[----:B------:R-:W-:Y:S01]  /*2530*/  FADD.FTZ R108, R76, R77 ;  /* 0x0000004d4c6c7221 */ /* 0x000fe20000010000 */
[----:B------:R-:W-:-:S04]  /*2540*/  FSEL R110, R109, RZ, P5 ;  /* 0x000000ff6d6e7208 */ /* 0x000fc80002800000 */
[----:B------:R-:W-:Y:S01]  /*2550*/  R2UR UR5, R110 ;  /* 0x000000006e0572ca */ /* 0x000fe200000e0000 */
[----:B------:R-:W1:Y:S01]  /*2560*/  MUFU.RSQ R108, R108 ;  /* 0x0000006c006c7308 */ /* 0x000e620000001400 */
[----:B------:R-:W2:Y:S01]  /*2570*/  @!P4 LDC.64 R76, c[0x0][0x3c8] ;  /* 0x0000f200ff4ccb82 */ /* 0x000ea20000000a00 */
[----:B0-----:R-:W-:Y:S01]  /*2580*/  @!P4 IMAD.WIDE R78, R111, 0x4, R78 ;  /* 0x000000046f4ec825 */ /* 0x001fe200078e024e */
[----:B-1----:R-:W-:-:S04]  /*2590*/  R2UR UR4, R108 ;  /* 0x000000006c0472ca */ /* 0x002fc800000e0000 */
[----:B------:R0:W-:Y:S01]  /*25a0*/  @!P4 STG.E desc[UR8][R78.64], R109 ;  /* 0x0000006d4e00c986 */ /* 0x0001e2000c101908 */
[----:B--2---:R-:W-:-:S08]  /*25b0*/  @!P4 IMAD.WIDE R76, R113, 0x4, R76 ;  /* 0x00000004714cc825 */ /* 0x004fd000078e024c */
[----:B------:R-:W-:-:S05]  /*25c0*/  MOV R111, UR4 ;  /* 0x00000004006f7c02 */ /* 0x000fca0008000f00 */
[----:B------:R0:W-:Y:S01]  /*25d0*/  @!P4 STG.E desc[UR8][R76.64], R111 ;  /* 0x0000006f4c00c986 */ /* 0x0001e2000c101908 */
[----:B------:R-:W-:Y:S05]  /*25e0*/  @!P3 BRA `(.L_x_8160) ;  /* 0x0000000000c0b947 */ /* 0x000fea0003800000 */
[----:B0-----:R-:W-:Y:S01]  /*25f0*/  FADD.FTZ R76, R80, -UR5 ;  /* 0x80000005504c7e21 */ /* 0x001fe20008010000 */
[----:B------:R-:W-:Y:S01]  /*2600*/  SHF.L.U32 R77, R44, 0x10, RZ ;  /* 0x000000102c4d7819 */ /* 0x000fe200000006ff */
[----:B------:R-:W-:Y:S01]  /*2610*/  FADD.FTZ R78, R82, -UR5 ;  /* 0x80000005524e7e21 */ /* 0x000fe20008010000 */
[----:B------:R-:W-:Y:S01]  /*2620*/  SHF.L.U32 R79, R40, 0x10, RZ ;  /* 0x00000010284f7819 */ /* 0x000fe200000006ff */
[----:B------:R-:W-:Y:S01]  /*2630*/  FMUL.FTZ R76, R76, UR4 ;  /* 0x000000044c4c7c20 */ /* 0x000fe20008410000 */
[----:B------:R-:W-:Y:S01]  /*2640*/  SHF.L.U32 R109, R45, 0x10, RZ ;  /* 0x000000102d6d7819 */ /* 0x000fe200000006ff */
[----:B------:R-:W-:Y:S01]  /*2650*/  FMUL.FTZ R78, R78, UR4 ;  /* 0x000000044e4e7c20 */ /* 0x000fe20008410000 */
[----:B------:R-:W-:Y:S01]  /*2660*/  SHF.L.U32 R111, R41, 0x10, RZ ;  /* 0x00000010296f7819 */ /* 0x000fe200000006ff */
[----:B------:R-:W-:Y:S01]  /*2670*/  FFMA.FTZ R76, R76, R77, R79 ;  /* 0x0000004d4c4c7223 */ /* 0x000fe2000001004f */
[----:B------:R-:W-:Y:S01]  /*2680*/  FADD.FTZ R79, R83, -UR5 ;  /* 0x80000005534f7e21 */ /* 0x000fe20008010000 */
[----:B------:R-:W-:Y:S01]  /*2690*/  FADD.FTZ R108, R72, -UR5 ;  /* 0x80000005486c7e21 */ /* 0x000fe20008010000 */
[----:B------:R-:W-:Y:S01]  /*26a0*/  SHF.L.U32 R110, R11, 0x10, RZ ;  /* 0x000000100b6e7819 */ /* 0x000fe200000006ff */
[----:B------:R-:W-:Y:S01]  /*26b0*/  FFMA.FTZ R77, R78, R109, R111 ;  /* 0x0000006d4e4d7223 */ /* 0x000fe2000001006f */
[----:B------:R-:W-:Y:S01]  /*26c0*/  SHF.L.U32 R78, R10, 0x10, RZ ;  /* 0x000000100a4e7819 */ /* 0x000fe200000006ff */
[----:B------:R-:W-:Y:S01]  /*26d0*/  FADD.FTZ R112, R73, -UR5 ;  /* 0x8000000549707e21 */ /* 0x000fe20008010000 */
[----:B------:R-:W-:Y:S01]  /*26e0*/  SHF.L.U32 R109, R46, 0x10, RZ ;  /* 0x000000102e6d7819 */ /* 0x000fe200000006ff */
[----:B------:R-:W-:Y:S01]  /*26f0*/  FMUL.FTZ R79, R79, UR4 ;  /* 0x000000044f4f7c20 */ /* 0x000fe20008410000 */
[----:B------:R-:W-:Y:S01]  /*2700*/  SHF.L.U32 R111, R42, 0x10, RZ ;  /* 0x000000102a6f7819 */ /* 0x000fe200000006ff */
[----:B------:R-:W-:Y:S01]  /*2710*/  FMUL.FTZ R108, R108, UR4 ;  /* 0x000000046c6c7c20 */ /* 0x000fe20008410000 */
[----:B------:R-:W-:Y:S01]  /*2720*/  SHF.L.U32 R113, R9, 0x10, RZ ;  /* 0x0000001009717819 */ /* 0x000fe200000006ff */
[----:B------:R-:W-:Y:S01]  /*2730*/  FMUL.FTZ R112, R112, UR4 ;  /* 0x0000000470707c20 */ /* 0x000fe20008410000 */
[----:B------:R-:W-:Y:S01]  /*2740*/  SHF.L.U32 R115, R8, 0x10, RZ ;  /* 0x0000001008737819 */ /* 0x000fe200000006ff */
[----:B------:R-:W-:Y:S01]  /*2750*/  FFMA.FTZ R110, R79, R110, R78 ;  /* 0x0000006e4f6e7223 */ /* 0x000fe2000001004e */
[----:B------:R-:W-:Y:S01]  /*2760*/  FFMA.FTZ R78, R108, R109, R111 ;  /* 0x0000006d6c4e7223 */ /* 0x000fe2000001006f */
[----:B------:R-:W-:Y:S01]  /*2770*/  FADD.FTZ R79, R74, -UR5 ;  /* 0x800000054a4f7e21 */ /* 0x000fe20008010000 */
[----:B------:R-:W0:Y:S01]  /*2780*/  LDC.64 R108, c[0x0][0x428] ;  /* 0x00010a00ff6c7b82 */ /* 0x000e220000000a00 */
[----:B------:R-:W-:Y:S01]  /*2790*/  FFMA.FTZ R111, R112, R113, R115 ;  /* 0x00000071706f7223 */ /* 0x000fe20000010073 */
[----:B------:R-:W-:Y:S01]  /*27a0*/  SHF.L.U32 R112, R47, 0x10, RZ ;  /* 0x000000102f707819 */ /* 0x000fe200000006ff */
[----:B------:R-:W-:Y:S01]  /*27b0*/  FMUL.FTZ R79, R79, UR4 ;  /* 0x000000044f4f7c20 */ /* 0x000fe20008410000 */
[----:B------:R-:W-:Y:S01]  /*27c0*/  SHF.L.U32 R114, R43, 0x10, RZ ;  /* 0x000000102b727819 */ /* 0x000fe200000006ff */
[----:B------:R-:W-:Y:S01]  /*27d0*/  FADD.FTZ R113, R75, -UR5 ;  /* 0x800000054b717e21 */ /* 0x000fe20008010000 */
[----:B------:R-:W-:-:S02]  /*27e0*/  F2FP.BF16.F32.PACK_AB R78, R111, R78 ;  /* 0x0000004e6f4e723e */ /* 0x000fc400000010ff */
[----:B------:R-:W-:Y:S01]  /*27f0*/  F2FP.BF16.F32.PACK_AB R77, R110, R77 ;  /* 0x0000004d6e4d723e */ /* 0x000fe200000010ff */
[----:B------:R-:W-:Y:S01]  /*2800*/  FFMA.FTZ R115, R79, R112, R114 ;  /* 0x000000704f737223 */ /* 0x000fe20000010072 */
[----:B------:R-:W-:Y:S01]  /*2810*/  SHF.L.U32 R112, R7, 0x10, RZ ;  /* 0x0000001007707819 */ /* 0x000fe200000006ff */
[----:B------:R-:W-:Y:S01]  /*2820*/  FMUL.FTZ R113, R113, UR4 ;  /* 0x0000000471717c20 */ /* 0x000fe20008410000 */
[----:B------:R-:W-:Y:S01]  /*2830*/  SHF.L.U32 R114, R6, 0x10, RZ ;  /* 0x0000001006727819 */ /* 0x000fe200000006ff */
[----:B------:R-:W-:-:S04]  /*2840*/  FADD.FTZ R79, R81, -UR5 ;  /* 0x80000005514f7e21 */ /* 0x000fc80008010000 */
[----:B------:R-:W-:Y:S01]  /*2850*/  FFMA.FTZ R116, R113, R112, R114 ;  /* 0x0000007071747223 */ /* 0x000fe20000010072 */
[----:B------:R-:W-:Y:S01]  /*2860*/  SHF.L.U32 R112, R13, 0x10, RZ ;  /* 0x000000100d707819 */ /* 0x000fe200000006ff */
[----:B------:R-:W-:Y:S01]  /*2870*/  FMUL.FTZ R79, R79, UR4 ;  /* 0x000000044f4f7c20 */ /* 0x000fe20008410000 */
[----:B------:R-:W-:Y:S01]  /*2880*/  SHF.L.U32 R114, R12, 0x10, RZ ;  /* 0x000000100c727819 */ /* 0x000fe200000006ff */
[----:B0-----:R-:W-:-:S04]  /*2890*/  IMAD.WIDE.U32 R108, R107, 0x10, R108 ;  /* 0x000000106b6c7825 */ /* 0x001fc800078e006c */
[----:B------:R-:W-:Y:S01]  /*28a0*/  FFMA.FTZ R113, R79, R112, R114 ;  /* 0x000000704f717223 */ /* 0x000fe20000010072 */
[----:B------:R-:W-:Y:S02]  /*28b0*/  F2FP.BF16.F32.PACK_AB R79, R116, R115 ;  /* 0x00000073744f723e */ /* 0x000fe400000010ff */
[----:B------:R-:W-:Y:S02]  /*28c0*/  IADD3 R107, PT, PT, R107, 0x100, RZ ;  /* 0x000001006b6b7810 */ /* 0x000fe40007ffe0ff */
[----:B------:R-:W-:-:S05]  /*28d0*/  F2FP.BF16.F32.PACK_AB R76, R113, R76 ;  /* 0x0000004c714c723e */ /* 0x000fca00000010ff */
[----:B------:R1:W-:Y:S02]  /*28e0*/  STG.E.128 desc[UR8][R108.64], R76 ;  /* 0x0000004c6c007986 */ /* 0x0003e4000c101d08 */
.L_x_8160:
[----:B------:R-:W-:Y:S05]  /*28f0*/  BSYNC.RECONVERGENT B0 ;  /* 0x0000000000007941 */ /* 0x000fea0003800200 */
.L_x_8159:
[----:B------:R-:W-:Y:S04]  /*2900*/  BSSY.RECONVERGENT B0, `(.L_x_8161) ;  /* 0x0000032000007945 */ /* 0x000fe80003800200 */
[----:B------:R-:W-:Y:S05]  /*2910*/  @!P0 BRA `(.L_x_8162) ;  /* 0x0000000000c08947 */ /* 0x000fea0003800000 */
[----:B01----:R-:W-:Y:S01]  /*2920*/  FADD.FTZ R76, R48, -UR5 ;  /* 0x80000005304c7e21 */ /* 0x003fe20008010000 */
        /* <DEDUP_REMOVED lines=47> */
.L_x_8162:
[----:B------:R-:W-:Y:S05]  /*2c20*/  BSYNC.RECONVERGENT B0 ;  /* 0x0000000000007941 */ /* 0x000fea0003800200 */
.L_x_8161:
[----:B------:R-:W-:Y:S04]  /*2c30*/  BSSY.RECONVERGENT B0, `(.L_x_8163) ;  /* 0x0000032000007945 */ /* 0x000fe80003800200 */
[----:B------:R-:W-:Y:S05]  /*2c40*/  @!P1 BRA `(.L_x_8164) ;  /* 0x0000000000c09947 */ /* 0x000fea0003800000 */
[----:B012---:R-:W-:Y:S01]  /*2c50*/  FADD.FTZ R76, R56, -UR5 ;  /* 0x80000005384c7e21 */ /* 0x007fe20008010000 */
        /* <DEDUP_REMOVED lines=47> */
.L_x_8164:
[----:B------:R-:W-:Y:S05]  /*2f50*/  BSYNC.RECONVERGENT B0 ;  /* 0x0000000000007941 */ /* 0x000fea0003800200 */
.L_x_8163:
[----:B------:R-:W-:Y:S04]  /*2f60*/  BSSY.RECONVERGENT B0, `(.L_x_8165) ;  /* 0x0000031000007945 */ /* 0x000fe80003800200 */
[----:B------:R-:W-:Y:S05]  /*2f70*/  @!P2 BRA `(.L_x_8166) ;  /* 0x0000000000bca947 */ /* 0x000fea0003800000 */
[----:B0123--:R-:W-:Y:S01]  /*2f80*/  FADD.FTZ R76, R64, -UR5 ;  /* 0x80000005404c7e21 */ /* 0x00ffe20008010000 */
[----:B------:R-:W-:Y:S01]  /*2f90*/  FADD.FTZ R78, R66, -UR5 ;  /* 0x80000005424e7e21 */ /* 0x000fe20008010000 */
        /* <DEDUP_REMOVED lines=10> */
[----:B------:R-:W-:Y:S01]  /*3040*/  SHF.L.U32 R115, R99, 0x10, RZ ;  /* 0x0000001063737819 */ /* 0x000fe200000006ff */
[----:B------:R-:W-:Y:S01]  /*3050*/  FFMA.FTZ R77, R78, R109, R111 ;  /* 0x0000006d4e4d7223 */ /* 0x000fe2000001006f */
[----:B------:R-:W-:Y:S01]  /*3060*/  FADD.FTZ R78, R68, -UR5 ;  /* 0x80000005444e7e21 */ /* 0x000fe20008010000 */
[----:B------:R-:W-:-:S02]  /*3070*/  SHF.L.U32 R79, R22, 0x10, RZ ;  /* 0x00000010164f7819 */ /* 0x000fc400000006ff */
[----:B------:R-:W-:Y:S01]  /*3080*/  FFMA.FTZ R110, R108, R113, R115 ;  /* 0x000000716c6e7223 */ /* 0x000fe20000010073 */
[----:B------:R-:W-:Y:S01]  /*3090*/  SHF.L.U32 R109, R18, 0x10, RZ ;  /* 0x00000010126d7819 */ /* 0x000fe200000006ff */
[----:B------:R-:W-:Y:S01]  /*30a0*/  FADD.FTZ R108, R69, -UR5 ;  /* 0x80000005456c7e21 */ /* 0x000fe20008010000 */
[----:B------:R-:W-:Y:S01]  /*30b0*/  FMUL.FTZ R78, R78, UR4 ;  /* 0x000000044e4e7c20 */ /* 0x000fe20008410000 */
[----:B------:R-:W-:Y:S01]  /*30c0*/  SHF.L.U32 R112, R100, 0x10, RZ ;  /* 0x0000001064707819 */ /* 0x000fe200000006ff */
[----:B------:R-:W-:Y:S01]  /*30d0*/  FADD.FTZ R113, R71, -UR5 ;  /* 0x8000000547717e21 */ /* 0x000fe20008010000 */
[----:B------:R-:W-:Y:S01]  /*30e0*/  SHF.L.U32 R114, R101, 0x10, RZ ;  /* 0x0000001065727819 */ /* 0x000fe200000006ff */
[----:B------:R-:W-:Y:S01]  /*30f0*/  FMUL.FTZ R111, R108, UR4 ;  /* 0x000000046c6f7c20 */ /* 0x000fe20008410000 */
[----:B------:R-:W-:Y:S01]  /*3100*/  FFMA.FTZ R78, R78, R79, R109 ;  /* 0x0000004f4e4e7223 */ /* 0x000fe2000001006d */
[----:B------:R-:W-:Y:S01]  /*3110*/  FADD.FTZ R79, R70, -UR5 ;  /* 0x80000005464f7e21 */ /* 0x000fe20008010000 */
[----:B------:R-:W0:Y:S01]  /*3120*/  LDC.64 R108, c[0x0][0x428] ;  /* 0x00010a00ff6c7b82 */ /* 0x000e220000000a00 */
[----:B------:R-:W-:Y:S01]  /*3130*/  FFMA.FTZ R111, R111, R112, R114 ;  /* 0x000000706f6f7223 */ /* 0x000fe20000010072 */
[----:B------:R-:W-:Y:S01]  /*3140*/  SHF.L.U32 R112, R23, 0x10, RZ ;  /* 0x0000001017707819 */ /* 0x000fe200000006ff */
[----:B------:R-:W-:Y:S01]  /*3150*/  FMUL.FTZ R79, R79, UR4 ;  /* 0x000000044f4f7c20 */ /* 0x000fe20008410000 */
[----:B------:R-:W-:Y:S01]  /*3160*/  SHF.L.U32 R114, R19, 0x10, RZ ;  /* 0x0000001013727819 */ /* 0x000fe200000006ff */
[----:B------:R-:W-:Y:S01]  /*3170*/  FMUL.FTZ R113, R113, UR4 ;  /* 0x0000000471717c20 */ /* 0x000fe20008410000 */
[----:B------:R-:W-:-:S02]  /*3180*/  F2FP.BF16.F32.PACK_AB R78, R111, R78 ;  /* 0x0000004e6f4e723e */ /* 0x000fc400000010ff */
[----:B------:R-:W-:Y:S01]  /*3190*/  F2FP.BF16.F32.PACK_AB R77, R110, R77 ;  /* 0x0000004d6e4d723e */ /* 0x000fe200000010ff */
[----:B------:R-:W-:Y:S01]  /*31a0*/  FFMA.FTZ R115, R79, R112, R114 ;  /* 0x000000704f737223 */ /* 0x000fe20000010072 */
[----:B------:R-:W-:Y:S01]  /*31b0*/  SHF.L.U32 R112, R102, 0x10, RZ ;  /* 0x0000001066707819 */ /* 0x000fe200000006ff */
[----:B------:R-:W-:Y:S01]  /*31c0*/  FADD.FTZ R79, R65, -UR5 ;  /* 0x80000005414f7e21 */ /* 0x000fe20008010000 */
[----:B------:R-:W-:-:S03]  /*31d0*/  SHF.L.U32 R114, R103, 0x10, RZ ;  /* 0x0000001067727819 */ /* 0x000fc600000006ff */
[----:B------:R-:W-:Y:S02]  /*31e0*/  FMUL.FTZ R79, R79, UR4 ;  /* 0x000000044f4f7c20 */ /* 0x000fe40008410000 */
[----:B------:R-:W-:Y:S01]  /*31f0*/  FFMA.FTZ R116, R113, R112, R114 ;  /* 0x0000007071747223 */ /* 0x000fe20000010072 */
[----:B------:R-:W-:Y:S02]  /*3200*/  SHF.L.U32 R112, R96, 0x10, RZ ;  /* 0x0000001060707819 */ /* 0x000fe400000006ff */
[----:B------:R-:W-:Y:S01]  /*3210*/  SHF.L.U32 R114, R97, 0x10, RZ ;  /* 0x0000001061727819 */ /* 0x000fe200000006ff */
[----:B0-----:R-:W-:-:S04]  /*3220*/  IMAD.WIDE.U32 R108, R107, 0x10, R108 ;  /* 0x000000106b6c7825 */ /* 0x001fc800078e006c */
[----:B------:R-:W-:Y:S01]  /*3230*/  FFMA.FTZ R113, R79, R112, R114 ;  /* 0x000000704f717223 */ /* 0x000fe20000010072 */
[----:B------:R-:W-:-:S04]  /*3240*/  F2FP.BF16.F32.PACK_AB R79, R116, R115 ;  /* 0x00000073744f723e */ /* 0x000fc800000010ff */
[----:B------:R-:W-:-:S05]  /*3250*/  F2FP.BF16.F32.PACK_AB R76, R113, R76 ;  /* 0x0000004c714c723e */ /* 0x000fca00000010ff */
[----:B------:R4:W-:Y:S02]  /*3260*/  STG.E.128 desc[UR8][R108.64], R76 ;  /* 0x0000004c6c007986 */ /* 0x0009e4000c101d08 */
.L_x_8166:
[----:B------:R-:W-:Y:S05]  /*3270*/  BSYNC.RECONVERGENT B0 ;  /* 0x0000000000007941 */ /* 0x000fea0003800200 */
.L_x_8165:
[----:B------:R-:W-:Y:S02]  /*3280*/  UIADD3 UR6, UPT, UPT, UR6, UR14, URZ ;  /* 0x0000000e06067290 */ /* 0x000fe4000fffe0ff */
[----:B------:R-:W-:Y:S02]  /*3290*/  UPLOP3.LUT UP2, UPT, UPT, UPT, UP2, 0x40, 0x4 ;  /* 0x000000000004789c */ /* 0x000fe40003f4e820 */
[----:B------:R-:W-:-:S09]  /*32a0*/  UISETP.GE.AND UP1, UPT, UR6, UR15, UPT ;  /* 0x0000000f0600728c */ /* 0x000fd2000bf26270 */
[----:B------:R-:W-:Y:S05]  /*32b0*/  BRA.U !UP1, `(.L_x_8167) ;  /* 0xffffffd509847547 */ /* 0x000fea000b83ffff */
[----:B------:R-:W-:Y:S05]  /*32c0*/  EXIT ;  /* 0x000000000000794d */ /* 0x000fea0003800000 */
.L_x_8168:
        /* <DEDUP_REMOVED lines=11> */
.L_x_27508:


//--------------------- .text._ZN10layer_norm13ln_fwd_kernelINS_13Kernel_traitsI13__nv_bfloat16S2_fS2_fjLj8192ELj1ELj1ELj8ELj16ENS_18Kernel_traits_baseILj8192ES2_S2_fS2_fjLj256EEEEELb0ELb0ELb0ELb1EEEvNS_9FwdParamsE --------------------------
	.section	.text._ZN10layer_norm13ln_fwd_kernelINS_13Kernel_traitsI13__nv_bfloat16S2_fS2_fjLj8192ELj1ELj1ELj8ELj16ENS_18Kernel_traits_baseILj8192ES2_S2_fS2_fjLj256EEEEELb0ELb0ELb0ELb1EEEvNS_9FwdParamsE,"ax",@progbits
	.align	128
        .global         _ZN10layer_norm13ln_fwd_kernelINS_13Kernel_traitsI13__nv_bfloat16S2_fS2_fjLj8192ELj1ELj1ELj8ELj16ENS_18Kernel_traits_baseILj8192ES2_S2_fS2_fjLj256EEEEELb0ELb0ELb0ELb1EEEvNS_9FwdParamsE
        .type           _ZN10layer_norm13ln_fwd_kernelINS_13Kernel_traitsI13__nv_bfloat16S2_fS2_fjLj8192ELj1ELj1ELj8ELj16ENS_18Kernel_traits_baseILj8192ES2_S2_fS2_fjLj256EEEEELb0ELb0ELb0ELb1EEEvNS_9FwdParamsE,@function
        .size           _ZN10layer_norm13ln_fwd_kernelINS_13Kernel_traitsI13__nv_bfloat16S2_fS2_fjLj8192ELj1ELj1ELj8ELj16ENS_18Kernel_traits_baseILj8192ES2_S2_fS2_fjLj256EEEEELb0ELb0ELb0ELb1EEEvNS_9FwdParamsE,(.L_x_27509 - _ZN10layer_norm13ln_fwd_kernelINS_13Kernel_traitsI13__nv_bfloat16S2_fS2_fjLj8192ELj1ELj1ELj8ELj16ENS_18Kernel_traits_baseILj8192ES2_S2_fS2_fjLj256EEEEELb0ELb0ELb0ELb1EEEvNS_9FwdParamsE)
        .other          _ZN10layer_norm13ln_fwd_kernelINS_13Kernel_traitsI13__nv_bfloat16S2_fS2_fjLj8192ELj1ELj1ELj8ELj16ENS_18Kernel_traits_baseILj8192ES2_S2_fS2_fjLj256EEEEELb0ELb0ELb0ELb1EEEvNS_9FwdParamsE,@"STO_CUDA_ENTRY STV_DEFAULT"
_ZN10layer_norm13ln_fwd_kernelINS_13Kernel_traitsI13__nv_bfloat16S2_fS2_fjLj8192ELj1ELj1ELj8ELj16ENS_18Kernel_traits_baseILj8192ES2_S2_fS2_fjLj256EEEEELb0ELb0ELb0ELb1EEEvNS_9FwdParamsE:
.text._ZN10layer_norm13ln_fwd_kernelINS_13Kernel_traitsI13__nv_bfloat16S2_fS2_fjLj8192ELj1ELj1ELj8ELj16ENS_18Kernel_traits_baseILj8192ES2_S2_fS2_fjLj256EEEEELb0ELb0ELb0ELb1EEEvNS_9FwdParamsE:
        /* <DEDUP_REMOVED lines=13> */
[----:B------:R0:W5:Y:S04]  /*00d0*/  LDG.E.128 R12, desc[UR6][R2.64+0x2000] ;  /* 0x00200006020c7981 */ /* 0x000168000c1e1d00 */
[----:B------:R0:W5:Y:S01]  /*00e0*/  LDG.E.128 R84, desc[UR6][R2.64+0x3000] ;  /* 0x0030000602547981 */ /* 0x000162000c1e1d00 */
[----:B---3--:R-:W-:-:S05]  /*00f0*/  @P1 IMAD.WIDE.U32 R4, R0, 0x10, R4 ;  /* 0x0000001000041825 */ /* 0x008fca00078e0004 */
[----:B------:R3:W5:Y:S04]  /*0100*/  @P1 LDG.E.128 R20, desc[UR6][R4.64] ;  /* 0x0000000604141981 */ /* 0x000768000c1e1d00 */
[----:B------:R3:W5:Y:S04]  /*0110*/  @P1 LDG.E.128 R24, desc[UR6][R4.64+0x1000] ;  /* 0x0010000604181981 */ /* 0x000768000c1e1d00 */
[----:B------:R3:W5:Y:S04]  /*0120*/  @P1 LDG.E.128 R28, desc[UR6][R4.64+0x2000] ;  /* 0x00200006041c1981 */ /* 0x000768000c1e1d00 */
[----:B------:R3:W5:Y:S01]  /*0130*/  @P1 LDG.E.128 R32, desc[UR6][R4.64+0x3000] ;  /* 0x0030000604201981 */ /* 0x000762000c1e1d00 */
[----:B0-----:R-:W-:-:S04]  /*0140*/  MOV R103, UR4 ;  /* 0x0000000400677c02 */ /* 0x001fc80008000f00 */
[----:B-1----:R-:W-:Y:S02]  /*0150*/  ISETP.GE.AND P0, PT, R103, UR5, PT ;  /* 0x0000000567007c0c */ /* 0x002fe4000bf06270 */
[-C--:B--2---:R-:W-:Y:S02]  /*0160*/  @P1 MOV R101, R97.reuse ;  /* 0x0000006100651202 */ /* 0x084fe40000000f00 */
[----:B------:R-:W-:Y:S02]  /*0170*/  @P1 MOV R100, R98 ;  /* 0x0000006200641202 */ /* 0x000fe40000000f00 */
[----:B------:R-:W-:Y:S02]  /*0180*/  @P1 MOV R102, R96 ;  /* 0x0000006000661202 */ /* 0x000fe40000000f00 */
[----:B------:R-:W-:Y:S02]  /*0190*/  @!P1 MOV R101, R97 ;  /* 0x0000006100659202 */ /* 0x000fe40000000f00 */
[----:B------:R-:W-:-:S02]  /*01a0*/  @!P1 MOV R100, R98 ;  /* 0x0000006200649202 */ /* 0x000fc40000000f00 */
[----:B------:R-:W-:Y:S02]  /*01b0*/  @!P1 MOV R102, R96 ;  /* 0x0000006000669202 */ /* 0x000fe40000000f00 */
[----:B----4-:R-:W-:Y:S02]  /*01c0*/  @P1 MOV R98, R8 ;  /* 0x0000000800621202 */ /* 0x010fe40000000f00 */
[----:B------:R-:W-:Y:S01]  /*01d0*/  @P1 MOV R97, R9 ;  /* 0x0000000900611202 */ /* 0x000fe20000000f00 */
[----:B---3--:R-:W-:Y:S06]  /*01e0*/  @P0 EXIT ;  /* 0x000000000000094d */ /* 0x008fec0003800000 */
[----:B------:R-:W0:Y:S01]  /*01f0*/  LDC.64 R2, c[0x0][0x3e0] ;  /* 0x0000f800ff027b82 */ /* 0x000e220000000a00 */
[----:B------:R-:W1:Y:S01]  /*0200*/  LDCU.U8 UR4, c[0x0][0x410] ;  /* 0x00008200ff0477ac */ /* 0x000e620008000000 */
[----:B-----5:R-:W-:Y:S02]  /*0210*/  @P1 MOV R93, R13 ;  /* 0x0000000d005d1202 */ /* 0x020fe40000000f00 */
[----:B------:R-:W-:Y:S02]  /*0220*/  @!P1 CS2R R22, SRZ ;  /* 0x0000000000169805 */ /* 0x000fe4000001ff00 */
[----:B------:R-:W-:Y:S02]  /*0230*/  @!P1 CS2R R20, SRZ ;  /* 0x0000000000149805 */ /* 0x000fe4000001ff00 */
[----:B------:R-:W-:Y:S02]  /*0240*/  @!P1 CS2R R26, SRZ ;  /* 0x00000000001a9805 */ /* 0x000fe4000001ff00 */
[----:B------:R-:W-:-:S02]  /*0250*/  @!P1 CS2R R24, SRZ ;  /* 0x0000000000189805 */ /* 0x000fc4000001ff00 */
[----:B------:R-:W-:Y:S02]  /*0260*/  @!P1 CS2R R30, SRZ ;  /* 0x00000000001e9805 */ /* 0x000fe4000001ff00 */
[----:B------:R-:W-:Y:S02]  /*0270*/  @!P1 CS2R R28, SRZ ;  /* 0x00000000001c9805 */ /* 0x000fe4000001ff00 */
[----:B------:R-:W-:Y:S02]  /*0280*/  @!P1 CS2R R34, SRZ ;  /* 0x0000000000229805 */ /* 0x000fe4000001ff00 */
[----:B------:R-:W-:Y:S02]  /*0290*/  @!P1 CS2R R32, SRZ ;  /* 0x0000000000209805 */ /* 0x000fe4000001ff00 */
[----:B------:R-:W-:Y:S01]  /*02a0*/  @P1 MOV R96, R10 ;  /* 0x0000000a00601202 */ /* 0x000fe20000000f00 */
[----:B------:R-:W-:Y:S01]  /*02b0*/  UPLOP3.LUT UP1, UPT, UPT, UPT, UPT, 0x40, 0x4 ;  /* 0x000000000004789c */ /* 0x000fe20003f2e870 */
[----:B------:R-:W-:Y:S01]  /*02c0*/  @P1 MOV R95, R11 ;  /* 0x0000000b005f1202 */ /* 0x000fe20000000f00 */
[----:B------:R-:W2:Y:S01]  /*02d0*/  LDCU UR10, c[0x0][0x388] ;  /* 0x00007100ff0a77ac */ /* 0x000ea20008000800 */
[----:B------:R-:W-:-:S02]  /*02e0*/  @P1 MOV R94, R12 ;  /* 0x0000000c005e1202 */ /* 0x000fc40000000f00 */
[----:B------:R-:W-:Y:S01]  /*02f0*/  @P1 MOV R92, R14 ;  /* 0x0000000e005c1202 */ /* 0x000fe20000000f00 */
[----:B------:R-:W3:Y:S01]  /*0300*/  LDCU UR11, c[0x0][0x400] ;  /* 0x00008000ff0b77ac */ /* 0x000ee20008000800 */
[----:B------:R-:W-:Y:S02]  /*0310*/  @!P1 MOV R93, R13 ;  /* 0x0000000d005d9202 */ /* 0x000fe40000000f00 */
[----:B------:R-:W-:Y:S01]  /*0320*/  @P1 MOV R91, R15 ;  /* 0x0000000f005b1202 */ /* 0x000fe20000000f00 */
[----:B------:R-:W4:Y:S01]  /*0330*/  LDCU.64 UR8, c[0x0][0x3a0] ;  /* 0x00007400ff0877ac */ /* 0x000f220008000a00 */
[----:B------:R-:W-:Y:S02]  /*0340*/  @P1 MOV R90, R84 ;  /* 0x00000054005a1202 */ /* 0x000fe40000000f00 */
[----:B------:R-:W-:Y:S02]  /*0350*/  @P1 MOV R89, R85 ;  /* 0x0000005500591202 */ /* 0x000fe40000000f00 */
[----:B------:R-:W-:-:S02]  /*0360*/  @P1 MOV R88, R86 ;  /* 0x0000005600581202 */ /* 0x000fc40000000f00 */
[----:B0-----:R-:W-:Y:S02]  /*0370*/  ISETP.NE.U32.AND P0, PT, R2, RZ, PT ;  /* 0x000000ff0200720c */ /* 0x001fe40003f05070 */
[----:B------:R-:W-:Y:S02]  /*0380*/  @!P1 MOV R98, R8 ;  /* 0x0000000800629202 */ /* 0x000fe40000000f00 */
[----:B------:R-:W-:Y:S02]  /*0390*/  @!P1 MOV R97, R9 ;  /* 0x0000000900619202 */ /* 0x000fe40000000f00 */
[----:B------:R-:W-:Y:S02]  /*03a0*/  @!P1 MOV R96, R10 ;  /* 0x0000000a00609202 */ /* 0x000fe40000000f00 */
[----:B------:R-:W-:Y:S02]  /*03b0*/  @!P1 MOV R95, R11 ;  /* 0x0000000b005f9202 */ /* 0x000fe40000000f00 */
[----:B------:R-:W-:-:S02]  /*03c0*/  @!P1 MOV R94, R12 ;  /* 0x0000000c005e9202 */ /* 0x000fc40000000f00 */
[----:B------:R-:W-:Y:S02]  /*03d0*/  @!P1 MOV R92, R14 ;  /* 0x0000000e005c9202 */ /* 0x000fe40000000f00 */
[----:B------:R-:W-:Y:S02]  /*03e0*/  @!P1 MOV R91, R15 ;  /* 0x0000000f005b9202 */ /* 0x000fe40000000f00 */
[----:B------:R-:W-:Y:S02]  /*03f0*/  @!P1 MOV R90, R84 ;  /* 0x00000054005a9202 */ /* 0x000fe40000000f00 */
[----:B------:R-:W-:Y:S02]  /*0400*/  @!P1 MOV R89, R85 ;  /* 0x0000005500599202 */ /* 0x000fe40000000f00 */
[----:B------:R-:W-:Y:S02]  /*0410*/  @!P1 MOV R88, R86 ;  /* 0x0000005600589202 */ /* 0x000fe40000000f00 */
[----:B------:R-:W-:-:S02]  /*0420*/  LOP3.LUT R13, R0, 0xe0, RZ, 0xc0, !PT ;  /* 0x000000e0000d7812 */ /* 0x000fc400078ec0ff */
[----:B------:R-:W-:Y:S02]  /*0430*/  ISETP.NE.AND.EX P0, PT, R3, RZ, PT, P0 ;  /* 0x000000ff0300720c */ /* 0x000fe40003f05300 */
[----:B------:R-:W-:Y:S02]  /*0440*/  LOP3.LUT R104, R0, 0x1f, RZ, 0xc0, !PT ;  /* 0x0000001f00687812 */ /* 0x000fe400078ec0ff */
        /* <DEDUP_REMOVED lines=16> */
[----:B-1----:R-:W-:Y:S02]  /*0550*/  ISETP.NE.AND P1, PT, RZ, UR4, PT ;  /* 0x00000004ff007c0c */ /* 0x002fe4000bf25270 */
[----:B------:R-:W-:Y:S02]  /*0560*/  LOP3.LUT R13, R13, 0x1f, R0, 0xf8, !PT ;  /* 0x0000001f0d0d7812 */ /* 0x000fe400078ef800 */
        /* <DEDUP_REMOVED lines=15> */
[----:B--234-:R-:W-:-:S07]  /*0660*/  PRMT R80, R32, 0x7632, R80 ;  /* 0x0000763220507816 */ /* 0x01cfce0000000050 */
.L_x_8179:
[----:B0-----:R-:W0:Y:S01]  /*0670*/  @P0 LDC.64 R40, c[0x0][0x3e0] ;  /* 0x0000f800ff280b82 */ /* 0x001e220000000a00 */
[----:B------:R-:W-:-:S05]  /*0680*/  IMAD R36, R103, UR10, RZ ;  /* 0x0000000a67247c24 */ /* 0x000fca000f8e02ff */
[----:B------:R-:W-:Y:S02]  /*0690*/  SHF.R.S32.HI R37, RZ, 0x1f, R36 ;  /* 0x0000001fff257819 */ /* 0x000fe40000011424 */
[----:B------:R-:W1:Y:S02]  /*06a0*/  LDC.64 R64, c[0x0][0x390] ;  /* 0x0000e400ff407b82 */ /* 0x000e640000000a00 */
        /* <DEDUP_REMOVED lines=12> */
[----:B0-----:R-:W-:-:S05]  /*0770*/  IMAD.WIDE.U32 R40, R105, 0x20, R40 ;  /* 0x0000002069287825 */ /* 0x001fca00078e0028 */
[----:B------:R-:W2:Y:S04]  /*0780*/  LDG.E.128 R44, desc[UR6][R40.64] ;  /* 0x00000006282c7981 */ /* 0x000ea8000c1e1d00 */
[----:B------:R-:W3:Y:S01]  /*0790*/  LDG.E.128 R40, desc[UR6][R40.64+0x10] ;  /* 0x0000100628287981 */ /* 0x000ee2000c1e1d00 */
[----:B-----5:R-:W-:Y:S02]  /*07a0*/  PRMT R48, R36, 0x7632, R48 ;  /* 0x0000763224307816 */ /* 0x020fe40000000030 */
[----:B------:R-:W-:Y:S02]  /*07b0*/  PRMT R50, R37, 0x7632, R50 ;  /* 0x0000763225327816 */ /* 0x000fe40000000032 */
[----:B------:R-:W-:Y:S02]  /*07c0*/  PRMT R52, R38, 0x7632, R52 ;  /* 0x0000763226347816 */ /* 0x000fe40000000034 */
[----:B------:R-:W-:-:S02]  /*07d0*/  PRMT R54, R39, 0x7632, R54 ;  /* 0x0000763227367816 */ /* 0x000fc40000000036 */
[----:B------:R-:W-:Y:S02]  /*07e0*/  SHF.L.U32 R49, R36, 0x10, RZ ;  /* 0x0000001024317819 */ /* 0x000fe400000006ff */
[----:B------:R-:W-:Y:S02]  /*07f0*/  SHF.L.U32 R51, R37, 0x10, RZ ;  /* 0x0000001025337819 */ /* 0x000fe400000006ff */
[----:B------:R-:W-:Y:S02]  /*0800*/  SHF.L.U32 R53, R38, 0x10, RZ ;  /* 0x0000001026357819 */ /* 0x000fe400000006ff */
[----:B------:R-:W-:Y:S02]  /*0810*/  SHF.L.U32 R48, R48, 0x10, RZ ;  /* 0x0000001030307819 */ /* 0x000fe400000006ff */
[----:B------:R-:W-:Y:S02]  /*0820*/  SHF.L.U32 R55, R39, 0x10, RZ ;  /* 0x0000001027377819 */ /* 0x000fe400000006ff */
[----:B------:R-:W-:-:S02]  /*0830*/  SHF.L.U32 R50, R50, 0x10, RZ ;  /* 0x0000001032327819 */ /* 0x000fc400000006ff */
[----:B------:R-:W-:Y:S02]  /*0840*/  SHF.L.U32 R52, R52, 0x10, RZ ;  /* 0x0000001034347819 */ /* 0x000fe400000006ff */
[----:B------:R-:W-:Y:S01]  /*0850*/  SHF.L.U32 R54, R54, 0x10, RZ ;  /* 0x0000001036367819 */ /* 0x000fe200000006ff */
[-C--:B--2---:R-:W-:Y:S01]  /*0860*/  FFMA.FTZ R36, R49, R106.reuse, R44 ;  /* 0x0000006a31247223 */ /* 0x084fe2000001002c */
[-C--:B------:R-:W-:Y:S01]  /*0870*/  FFMA.FTZ R37, R48, R106.reuse, R45 ;  /* 0x0000006a30257223 */ /* 0x080fe2000001002d */
[-C--:B------:R-:W-:Y:S01]  /*0880*/  FFMA.FTZ R38, R51, R106.reuse, R46 ;  /* 0x0000006a33267223 */ /* 0x080fe2000001002e */
[-C--:B------:R-:W-:Y:S01]  /*0890*/  FFMA.FTZ R39, R50, R106.reuse, R47 ;  /* 0x0000006a32277223 */ /* 0x080fe2000001002f */
[-C--:B---3--:R-:W-:Y:S01]  /*08a0*/  FFMA.FTZ R40, R53, R106.reuse, R40 ;  /* 0x0000006a35287223 */ /* 0x088fe20000010028 */
[-C--:B------:R-:W-:Y:S01]  /*08b0*/  FFMA.FTZ R41, R52, R106.reuse, R41 ;  /* 0x0000006a34297223 */ /* 0x080fe20000010029 */
[-C--:B------:R-:W-:Y:S01]  /*08c0*/  FFMA.FTZ R42, R55, R106.reuse, R42 ;  /* 0x0000006a372a7223 */ /* 0x080fe2000001002a */
[----:B------:R-:W-:Y:S01]  /*08d0*/  FFMA.FTZ R43, R54, R106, R43 ;  /* 0x0000006a362b7223 */ /* 0x000fe2000001002b */
[----:B------:R-:W-:Y:S06]  /*08e0*/  BRA `(.L_x_8170) ;  /* 0x0000000000507947 */ /* 0x000fec0003800000 */
.L_x_8169:
        /* <DEDUP_REMOVED lines=18> */
[-C--:B------:R-:W-:Y:S01]  /*0a10*/  FMUL.FTZ R41, R47, R106.reuse ;  /* 0x0000006a2f297220 */ /* 0x080fe20000410000 */
[----:B------:R-:W-:-:S07]  /*0a20*/  FMUL.FTZ R43, R51, R106 ;  /* 0x0000006a332b7220 */ /* 0x000fce0000410000 */
.L_x_8170:
[----:B------:R-:W0:Y:S01]  /*0a30*/  LDC.64 R110, c[0x0][0x3a8] ;  /* 0x0000ea00ff6e7b82 */ /* 0x000e220000000a00 */
[----:B------:R-:W-:-:S05]  /*0a40*/  IADD3 R107, PT, PT, R105, 0x100, RZ ;  /* 0x00000100696b7810 */ /* 0x000fca0007ffe0ff */
[----:B------:R-:W-:-:S04]  /*0a50*/  IMAD.WIDE.U32 R44, R107, 0x10, R64 ;  /* 0x000000106b2c7825 */ /* 0x000fc800078e0040 */
[----:B0-----:R-:W-:-:S05]  /*0a60*/  IMAD.WIDE.U32 R46, R105, 0x20, R110 ;  /* 0x00000020692e7825 */ /* 0x001fca00078e006e */
[----:B------:R-:W-:Y:S04]  /*0a70*/  STG.E.128 desc[UR6][R46.64], R36 ;  /* 0x000000242e007986 */ /* 0x000fe8000c101d06 */
[----:B------:R0:W-:Y:S04]  /*0a80*/  STG.E.128 desc[UR6][R46.64+0x10], R40 ;  /* 0x000010282e007986 */ /* 0x0001e8000c101d06 */
[----:B0-----:R-:W5:Y:S01]  /*0a90*/  LDG.E.128 R44, desc[UR6][R44.64] ;  /* 0x000000062c2c7981 */ /* 0x001f62000c1e1d00 */
        /* <DEDUP_REMOVED lines=26> */
.L_x_8171:
        /* <DEDUP_REMOVED lines=20> */
.L_x_8172:
[----:B------:R-:W-:Y:S01]  /*0d80*/  IADD3 R108, PT, PT, R105, 0x200, RZ ;  /* 0x00000200696c7810 */ /* 0x000fe20007ffe0ff */
[----:B------:R-:W-:-:S04]  /*0d90*/  IMAD.WIDE.U32 R54, R107, 0x20, R110 ;  /* 0x000000206b367825 */ /* 0x000fc800078e006e */
[----:B------:R-:W-:Y:S01]  /*0da0*/  IMAD.WIDE.U32 R52, R108, 0x10, R64 ;  /* 0x000000106c347825 */ /* 0x000fe200078e0040 */
        /* <DEDUP_REMOVED lines=8> */
[C---:B-----5:R-:W-:Y:S02]  /*0e30*/  SHF.L.U32 R67, R52.reuse, 0x10, RZ ;  /* 0x0000001034437819 */ /* 0x060fe400000006ff */
[----:B------:R-:W-:Y:S02]  /*0e40*/  PRMT R66, R52, 0x7632, R66 ;  /* 0x0000763234427816 */ /* 0x000fe40000000042 */
[----:B------:R-:W-:Y:S02]  /*0e50*/  PRMT R68, R53, 0x7632, R68 ;  /* 0x0000763235447816 */ /* 0x000fe40000000044 */
[----:B------:R-:W-:-:S02]  /*0e60*/  PRMT R70, R54, 0x7632, R70 ;  /* 0x0000763236467816 */ /* 0x000fc40000000046 */
[----:B------:R-:W-:Y:S02]  /*0e70*/  PRMT R109, R55, 0x7632, R109 ;  /* 0x00007632376d7816 */ /* 0x000fe4000000006d */
[----:B------:R-:W-:Y:S02]  /*0e80*/  SHF.L.U32 R69, R53, 0x10, RZ ;  /* 0x0000001035457819 */ /* 0x000fe400000006ff */
[----:B------:R-:W-:Y:S02]  /*0e90*/  SHF.L.U32 R71, R54, 0x10, RZ ;  /* 0x0000001036477819 */ /* 0x000fe400000006ff */
[----:B------:R-:W-:Y:S02]  /*0ea0*/  SHF.L.U32 R66, R66, 0x10, RZ ;  /* 0x0000001042427819 */ /* 0x000fe400000006ff */
[----:B------:R-:W-:Y:S02]  /*0eb0*/  SHF.L.U32 R113, R55, 0x10, RZ ;  /* 0x0000001037717819 */ /* 0x000fe400000006ff */
[----:B------:R-:W-:-:S02]  /*0ec0*/  SHF.L.U32 R68, R68, 0x10, RZ ;  /* 0x0000001044447819 */ /* 0x000fc400000006ff */
[----:B------:R-:W-:Y:S01]  /*0ed0*/  SHF.L.U32 R70, R70, 0x10, RZ ;  /* 0x0000001046467819 */ /* 0x000fe200000006ff */
[-C--:B--2---:R-:W-:Y:S01]  /*0ee0*/  FFMA.FTZ R52, R67, R106.reuse, R60 ;  /* 0x0000006a43347223 */ /* 0x084fe2000001003c */
[----:B------:R-:W-:Y:S01]  /*0ef0*/  SHF.L.U32 R60, R109, 0x10, RZ ;  /* 0x000000106d3c7819 */ /* 0x000fe200000006ff */
        /* <DEDUP_REMOVED lines=8> */
.L_x_8173:
        /* <DEDUP_REMOVED lines=20> */
.L_x_8174:
        /* <DEDUP_REMOVED lines=11> */
[C---:B-----5:R-:W-:Y:S02]  /*1170*/  PRMT R112, R60.reuse, 0x7632, R112 ;  /* 0x000076323c707816 */ /* 0x060fe40000000070 */
[----:B------:R-:W-:Y:S02]  /*1180*/  SHF.L.U32 R113, R60, 0x10, RZ ;  /* 0x000000103c717819 */ /* 0x000fe400000006ff */
[----:B------:R-:W-:Y:S02]  /*1190*/  SHF.L.U32 R112, R112, 0x10, RZ ;  /* 0x0000001070707819 */ /* 0x000fe400000006ff */
[----:B------:R-:W-:-:S02]  /*11a0*/  PRMT R60, R61, 0x7632, R60 ;  /* 0x000076323d3c7816 */ /* 0x000fc4000000003c */
[----:B------:R-:W-:Y:S02]  /*11b0*/  SHF.L.U32 R61, R61, 0x10, RZ ;  /* 0x000000103d3d7819 */ /* 0x000fe400000006ff */
[----:B------:R-:W-:Y:S01]  /*11c0*/  SHF.L.U32 R60, R60, 0x10, RZ ;  /* 0x000000103c3c7819 */ /* 0x000fe200000006ff */
[-C--:B--2---:R-:W-:Y:S01]  /*11d0*/  FFMA.FTZ R68, R113, R106.reuse, R68 ;  /* 0x0000006a71447223 */ /* 0x084fe20000010044 */
[-C--:B------:R-:W-:Y:S01]  /*11e0*/  FFMA.FTZ R69, R112, R106.reuse, R69 ;  /* 0x0000006a70457223 */ /* 0x080fe20000010045 */
[C---:B------:R-:W-:Y:S01]  /*11f0*/  PRMT R112, R62.reuse, 0x7632, R112 ;  /* 0x000076323e707816 */ /* 0x040fe20000000070 */
[-C--:B------:R-:W-:Y:S01]  /*1200*/  FFMA.FTZ R70, R61, R106.reuse, R70 ;  /* 0x0000006a3d467223 */ /* 0x080fe20000010046 */
[----:B------:R-:W-:Y:S01]  /*1210*/  SHF.L.U32 R113, R62, 0x10, RZ ;  /* 0x000000103e717819 */ /* 0x000fe200000006ff */
[----:B------:R-:W-:Y:S01]  /*1220*/  FFMA.FTZ R71, R60, R106, R71 ;  /* 0x0000006a3c477223 */ /* 0x000fe20000010047 */
[C---:B------:R-:W-:Y:S02]  /*1230*/  PRMT R62, R63.reuse, 0x7632, R62 ;  /* 0x000076323f3e7816 */ /* 0x040fe4000000003e */
[----:B------:R-:W-:-:S02]  /*1240*/  SHF.L.U32 R63, R63, 0x10, RZ ;  /* 0x000000103f3f7819 */ /* 0x000fc400000006ff */
[----:B------:R-:W-:Y:S01]  /*1250*/  SHF.L.U32 R112, R112, 0x10, RZ ;  /* 0x0000001070707819 */ /* 0x000fe200000006ff */
[-C--:B---3--:R-:W-:Y:S01]  /*1260*/  FFMA.FTZ R64, R113, R106.reuse, R64 ;  /* 0x0000006a71407223 */ /* 0x088fe20000010040 */
[----:B------:R-:W-:Y:S01]  /*1270*/  SHF.L.U32 R62, R62, 0x10, RZ ;  /* 0x000000103e3e7819 */ /* 0x000fe200000006ff */
[-C--:B------:R-:W-:Y:S02]  /*1280*/  FFMA.FTZ R66, R63, R106.reuse, R66 ;  /* 0x0000006a3f427223 */ /* 0x080fe40000010042 */
[-C--:B------:R-:W-:Y:S02]  /*1290*/  FFMA.FTZ R65, R112, R106.reuse, R65 ;  /* 0x0000006a70417223 */ /* 0x080fe40000010041 */
[----:B------:R-:W-:Y:S01]  /*12a0*/  FFMA.FTZ R67, R62, R106, R67 ;  /* 0x0000006a3e437223 */ /* 0x000fe20000010043 */
[----:B------:R-:W-:Y:S06]  /*12b0*/  BRA `(.L_x_8176) ;  /* 0x0000000000507947 */ /* 0x000fec0003800000 */
.L_x_8175:
        /* <DEDUP_REMOVED lines=19> */
[----:B------:R-:W-:-:S07]  /*13f0*/  FMUL.FTZ R67, R115, R106 ;  /* 0x0000006a73437220 */ /* 0x000fce0000410000 */
.L_x_8176:
[----:B------:R-:W-:Y:S01]  /*1400*/  FADD.FTZ R60, RZ, R36 ;  /* 0x00000024ff3c7221 */ /* 0x000fe20000010000 */
[----:B------:R-:W-:Y:S01]  /*1410*/  IMAD.WIDE.U32 R110, R109, 0x20, R110 ;  /* 0x000000206d6e7825 */ /* 0x000fe200078e006e */
[----:B------:R-:W-:Y:S01]  /*1420*/  ISETP.NE.AND P2, PT, R104, RZ, PT ;  /* 0x000000ff6800720c */ /* 0x000fe20003f45270 */
[----:B------:R-:W-:Y:S02]  /*1430*/  BSSY.RECONVERGENT B0, `(.L_x_8177) ;  /* 0x000007f000007945 */ /* 0x000fe40003800200 */
[----:B------:R-:W-:Y:S01]  /*1440*/  FADD.FTZ R61, R60, R37 ;  /* 0x000000253c3d7221 */ /* 0x000fe20000010000 */
[----:B------:R-:W-:Y:S03]  /*1450*/  STG.E.128 desc[UR6][R110.64], R68 ;  /* 0x000000446e007986 */ /* 0x000fe6000c101d06 */
        /* <DEDUP_REMOVED lines=124> */
.L_x_8178:
[----:B------:R-:W-:Y:S05]  /*1c20*/  BSYNC.RECONVERGENT B0 ;  /* 0x0000000000007941 */ /* 0x000fea0003800200 */
.L_x_8177:
[----:B------:R-:W-:Y:S01]  /*1c30*/  BAR.SYNC.DEFER_BLOCKING 0x0 ;  /* 0x0000000000007b1d */ /* 0x000fe20000010000 */
[----:B------:R-:W-:Y:S01]  /*1c40*/  ISETP.GT.U32.AND P2, PT, R104, 0x7, PT ;  /* 0x000000076800780c */ /* 0x000fe20003f44070 */
[----:B------:R-:W-:Y:S01]  /*1c50*/  HFMA2 R63, -RZ, RZ, 0, 0 ;  /* 0x00000000ff3f7431 */ /* 0x000fe200000001ff */
[----:B------:R-:W-:Y:S01]  /*1c60*/  PLOP3.LUT P4, PT, PT, PT, UP1, 0x80, 0x8 ;  /* 0x000000000008781c */ /* 0x000fe20003f8f018 */
[----:B------:R-:W-:Y:S01]  /*1c70*/  UPLOP3.LUT UP1, UPT, UPT, UPT, UP1, 0x40, 0x4 ;  /* 0x000000000004789c */ /* 0x000fe20003f2e810 */
[----:B------:R-:W-:Y:S02]  /*1c80*/  PLOP3.LUT P3, PT, PT, PT, PT, 0x8, 0x80 ;  /* 0x000000000080781c */ /* 0x000fe40003f6e170 */
[----:B------:R-:W-:Y:S02]  /*1c90*/  SHF.L.U32 R118, R83, 0x10, RZ ;  /* 0x0000001053767819 */ /* 0x000fe400000006ff */
[----:B------:R-:W-:-:S05]  /*1ca0*/  SHF.L.U32 R120, R84, 0x10, RZ ;  /* 0x0000001054787819 */ /* 0x000fca00000006ff */
[----:B0-----:R-:W0:Y:S01]  /*1cb0*/  @!P2 S2R R61, SR_CgaCtaId ;  /* 0x00000000003da919 */ /* 0x001e220000008800 */
[----:B------:R-:W-:Y:S02]  /*1cc0*/  @!P2 PLOP3.LUT P3, PT, P4, PT, PT, 0x80, 0x8 ;  /* 0x000000000008a81c */ /* 0x000fe4000276f070 */
[----:B------:R-:W-:Y:S02]  /*1cd0*/  @!P2 MOV R60, 0x400 ;  /* 0x00000400003ca802 */ /* 0x000fe40000000f00 */
[----:B------:R-:W-:-:S04]  /*1ce0*/  @!P2 MOV R63, 0x400 ;  /* 0x00000400003fa802 */ /* 0x000fc80000000f00 */
[-C--:B------:R-:W-:Y:S01]  /*1cf0*/  I2FP.F32.U32 R112, R63.reuse ;  /* 0x0000003f00707245 */ /* 0x080fe20000201000 */
[----:B------:R-:W1:Y:S01]  /*1d00*/  SHFL.DOWN PT, R110, R63, 0x4, 0x1f ;  /* 0x08801f003f6e7f89 */ /* 0x000e6200000e0000 */
[----:B0-----:R-:W-:Y:S02]  /*1d10*/  @!P2 LEA R111, R61, R60, 0x18 ;  /* 0x0000003c3d6fa211 */ /* 0x001fe400078ec0ff */
[----:B------:R-:W-:Y:S02]  /*1d20*/  CS2R R60, SRZ ;  /* 0x00000000003c7805 */ /* 0x000fe4000001ff00 */
[----:B-1----:R-:W-:Y:S02]  /*1d30*/  IADD3 R115, PT, PT, R110, R63, RZ ;  /* 0x0000003f6e737210 */ /* 0x002fe40007ffe0ff */
[----:B------:R-:W-:Y:S02]  /*1d40*/  @P3 IADD3 R111, PT, PT, R111, 0x40, RZ ;  /* 0x000000406f6f3810 */ /* 0x000fe40007ffe0ff */
[----:B------:R-:W-:-:S02]  /*1d50*/  I2FP.F32.S32 R62, R115 ;  /* 0x00000073003e7245 */ /* 0x000fc40000201400 */
[----:B------:R-:W-:Y:S02]  /*1d60*/  @!P2 LEA R111, R104, R111, 0x3 ;  /* 0x0000006f686fa211 */ /* 0x000fe400078e18ff */
[----:B------:R-:W0:Y:S01]  /*1d70*/  MUFU.RCP R106, R62 ;  /* 0x0000003e006a7308 */ /* 0x000e220000001000 */
[----:B------:R-:W-:Y:S02]  /*1d80*/  I2FP.F32.S32 R116, R110 ;  /* 0x0000006e00747245 */ /* 0x000fe40000201400 */
[----:B------:R-:W1:Y:S01]  /*1d90*/  @!P2 LDS.64 R60, [R111] ;  /* 0x000000006f3ca984 */ /* 0x000e620000000a00 */
[----:B------:R-:W-:-:S03]  /*1da0*/  ISETP.NE.AND P2, PT, R0, RZ, PT ;  /* 0x000000ff0000720c */ /* 0x000fc60003f45270 */
[----:B------:R-:W-:Y:S04]  /*1db0*/  SHFL.DOWN PT, R110, R115, 0x2, 0x1f ;  /* 0x08401f00736e7f89 */ /* 0x000fe800000e0000 */
[----:B-1----:R-:W1:Y:S04]  /*1dc0*/  SHFL.DOWN PT, R113, R60, 0x4, 0x1f ;  /* 0x08801f003c717f89 */ /* 0x002e6800000e0000 */
[----:B------:R-:W2:Y:S01]  /*1dd0*/  SHFL.DOWN PT, R114, R61, 0x4, 0x1f ;  /* 0x08801f003d727f89 */ /* 0x000ea200000e0000 */
[C---:B-1----:R-:W-:Y:S01]  /*1de0*/  FMUL.FTZ R111, R113.reuse, R116 ;  /* 0x00000074716f7220 */ /* 0x042fe20000410000 */
[----:B------:R-:W-:-:S03]  /*1df0*/  FADD.FTZ R113, -R113, R60 ;  /* 0x0000003c71717221 */ /* 0x000fc60000010100 */
[----:B------:R-:W-:Y:S01]  /*1e00*/  FFMA.FTZ R111, R112, R60, R111 ;  /* 0x0000003c706f7223 */ /* 0x000fe2000001006f */
[----:B------:R-:W-:-:S03]  /*1e10*/  FMUL.FTZ R113, R113, R113 ;  /* 0x0000007171717220 */ /* 0x000fc60000410000 */
[----:B0-----:R-:W-:Y:S01]  /*1e20*/  FMUL.FTZ R63, R106, R111 ;  /* 0x0000006f6a3f7220 */ /* 0x001fe20000410000 */
[----:B------:R-:W-:Y:S01]  /*1e30*/  FMUL.FTZ R113, R113, R112 ;  /* 0x0000007071717220 */ /* 0x000fe20000410000 */
[-C--:B------:R-:W-:Y:S01]  /*1e40*/  IADD3 R112, PT, PT, R115, R110.reuse, RZ ;  /* 0x0000006e73707210 */ /* 0x080fe20007ffe0ff */
[----:B--2---:R-:W-:Y:S01]  /*1e50*/  FADD.FTZ R115, R114, R61 ;  /* 0x0000003d72737221 */ /* 0x004fe20000010000 */
[----:B------:R-:W-:Y:S01]  /*1e60*/  I2FP.F32.S32 R114, R110 ;  /* 0x0000006e00727245 */ /* 0x000fe20000201400 */
[----:B------:R-:W0:Y:S01]  /*1e70*/  SHFL.DOWN PT, R60, R63, 0x2, 0x1f ;  /* 0x08401f003f3c7f89 */ /* 0x000e2200000e0000 */
[----:B------:R-:W-:Y:S01]  /*1e80*/  FMUL.FTZ R116, R113, R116 ;  /* 0x0000007471747220 */ /* 0x000fe20000410000 */
[----:B------:R-:W-:Y:S02]  /*1e90*/  I2FP.F32.S32 R111, R112 ;  /* 0x00000070006f7245 */ /* 0x000fe40000201400 */
[----:B------:R-:W1:Y:S01]  /*1ea0*/  SHFL.DOWN PT, R61, R112, 0x1, 0x1f ;  /* 0x08201f00703d7f89 */ /* 0x000e6200000e0000 */
[----:B------:R-:W-:Y:S01]  /*1eb0*/  FFMA.FTZ R115, R106, R116, R115 ;  /* 0x000000746a737223 */ /* 0x000fe20000010073 */
[----:B------:R-:W2:Y:S01]  /*1ec0*/  MUFU.RCP R113, R111 ;  /* 0x0000006f00717308 */ /* 0x000ea20000001000 */
[----:B------:R-:W-:-:S03]  /*1ed0*/  SHF.L.U32 R116, R23, 0x10, RZ ;  /* 0x0000001017747819 */ /* 0x000fc600000006ff */
[----:B------:R-:W3:Y:S01]  /*1ee0*/  SHFL.DOWN PT, R110, R115, 0x2, 0x1f ;  /* 0x08401f00736e7f89 */ /* 0x000ee200000e0000 */
[----:B0-----:R-:W-:Y:S01]  /*1ef0*/  FMUL.FTZ R117, R60, R114 ;  /* 0x000000723c757220 */ /* 0x001fe20000410000 */
[----:B------:R-:W-:-:S03]  /*1f00*/  FADD.FTZ R60, R63, -R60 ;  /* 0x8000003c3f3c7221 */ /* 0x000fc60000010000 */
[----:B------:R-:W-:Y:S01]  /*1f10*/  FFMA.FTZ R106, R62, R63, R117 ;  /* 0x0000003f3e6a7223 */ /* 0x000fe20000010075 */
[----:B------:R-:W-:Y:S01]  /*1f20*/  FMUL.FTZ R117, R60, R60 ;  /* 0x0000003c3c757220 */ /* 0x000fe20000410000 */
[----:B-1----:R-:W-:Y:S02]  /*1f30*/  IADD3 R60, PT, PT, R112, R61, RZ ;  /* 0x0000003d703c7210 */ /* 0x002fe40007ffe0ff */
[----:B--2---:R-:W-:Y:S01]  /*1f40*/  FMUL.FTZ R106, R113, R106 ;  /* 0x0000006a716a7220 */ /* 0x004fe20000410000 */
[----:B------:R-:W-:Y:S01]  /*1f50*/  FMUL.FTZ R117, R62, R117 ;  /* 0x000000753e757220 */ /* 0x000fe20000410000 */
[----:B---3--:R-:W-:Y:S01]  /*1f60*/  FADD.FTZ R110, R115, R110 ;  /* 0x0000006e736e7221 */ /* 0x008fe20000010000 */
[----:B------:R-:W-:Y:S02]  /*1f70*/  I2FP.F32.S32 R60, R60 ;  /* 0x0000003c003c7245 */ /* 0x000fe40000201400 */
[----:B------:R-:W0:Y:S01]  /*1f80*/  SHFL.DOWN PT, R63, R106, 0x1, 0x1f ;  /* 0x08201f006a3f7f89 */ /* 0x000e2200000e0000 */
[----:B------:R-:W-:Y:S01]  /*1f90*/  FMUL.FTZ R117, R117, R114 ;  /* 0x0000007275757220 */ /* 0x000fe20000410000 */
[----:B------:R-:W-:-:S02]  /*1fa0*/  I2FP.F32.S32 R112, R61 ;  /* 0x0000003d00707245 */ /* 0x000fc40000201400 */
[----:B------:R-:W1:Y:S01]  /*1fb0*/  MUFU.RCP R60, R60 ;  /* 0x0000003c003c7308 */ /* 0x000e620000001000 */
[----:B------:R-:W-:Y:S01]  /*1fc0*/  FFMA.FTZ R110, R113, R117, R110 ;  /* 0x00000075716e7223 */ /* 0x000fe2000001006e */
[----:B------:R-:W-:Y:S02]  /*1fd0*/  SHF.L.U32 R114, R21, 0x10, RZ ;  /* 0x0000001015727819 */ /* 0x000fe400000006ff */
[----:B------:R-:W-:Y:S02]  /*1fe0*/  SHF.L.U32 R115, R5, 0x10, RZ ;  /* 0x0000001005737819 */ /* 0x000fe400000006ff */
[----:B------:R-:W2:Y:S01]  /*1ff0*/  SHFL.DOWN PT, R113, R110, 0x1, 0x1f ;  /* 0x08201f006e717f89 */ /* 0x000ea200000e0000 */
[----:B------:R-:W-:Y:S01]  /*2000*/  SHF.L.U32 R117, R33, 0x10, RZ ;  /* 0x0000001021757819 */ /* 0x000fe200000006ff */
[----:B0-----:R-:W-:Y:S01]  /*2010*/  FMUL.FTZ R62, R63, R112 ;  /* 0x000000703f3e7220 */ /* 0x001fe20000410000 */
[----:B------:R-:W-:-:S03]  /*2020*/  FADD.FTZ R63, R106, -R63 ;  /* 0x8000003f6a3f7221 */ /* 0x000fc60000010000 */
[----:B------:R-:W-:Y:S01]  /*2030*/  FFMA.FTZ R61, R111, R106, R62 ;  /* 0x0000006a6f3d7223 */ /* 0x000fe2000001003e */
[----:B------:R-:W-:Y:S02]  /*2040*/  FMUL.FTZ R62, R63, R63 ;  /* 0x0000003f3f3e7220 */ /* 0x000fe40000410000 */
[----:B------:R-:W0:Y:S01]  /*2050*/  LDC R63, c[0x0][0x448] ;  /* 0x00011200ff3f7b82 */ /* 0x000e220000000800 */
[----:B-1----:R-:W-:Y:S01]  /*2060*/  FMUL.FTZ R61, R60, R61 ;  /* 0x0000003d3c3d7220 */ /* 0x002fe20000410000 */
[----:B------:R-:W-:Y:S01]  /*2070*/  FMUL.FTZ R62, R111, R62 ;  /* 0x0000003e6f3e7220 */ /* 0x000fe20000410000 */
[----:B--2---:R-:W-:-:S03]  /*2080*/  FADD.FTZ R113, R110, R113 ;  /* 0x000000716e717221 */ /* 0x004fc60000010000 */
[----:B------:R-:W-:Y:S01]  /*2090*/  FMUL.FTZ R62, R62, R112 ;  /* 0x000000703e3e7220 */ /* 0x000fe20000410000 */
[----:B------:R-:W1:Y:S01]  /*20a0*/  SHFL.IDX PT, R61, R61, RZ, 0x1f ;  /* 0x00001fff3d3d7589 */ /* 0x000e6200000e0000 */
[----:B------:R-:W-:Y:S02]  /*20b0*/  SHF.L.U32 R112, R101, 0x10, RZ ;  /* 0x0000001065707819 */ /* 0x000fe400000006ff */
[----:B------:R-:W-:Y:S01]  /*20c0*/  FFMA.FTZ R62, R60, R62, R113 ;  /* 0x0000003e3c3e7223 */ /* 0x000fe20000010071 */
[----:B------:R-:W-:-:S05]  /*20d0*/  SHF.L.U32 R113, R20, 0x10, RZ ;  /* 0x0000001014717819 */ /* 0x000fca00000006ff */
[----:B------:R-:W0:Y:S01]  /*20e0*/  SHFL.IDX PT, R62, R62, RZ, 0x1f ;  /* 0x00001fff3e3e7589 */ /* 0x000e2200000e0000 */
[C---:B-1----:R-:W-:Y:S01]  /*20f0*/  FSEL R60, R61.reuse, RZ, !P1 ;  /* 0x000000ff3d3c7208 */ /* 0x042fe20004800000 */
[----:B------:R-:W-:-:S04]  /*2100*/  FMUL.FTZ R111, R61, R61 ;  /* 0x0000003d3d6f7220 */ /* 0x000fc80000410000 */
[C---:B------:R-:W-:Y:S01]  /*2110*/  FADD.FTZ R106, -R60.reuse, R36 ;  /* 0x000000243c6a7221 */ /* 0x040fe20000010100 */
[----:B------:R-:W-:Y:S01]  /*2120*/  FADD.FTZ R110, -R60, R37 ;  /* 0x000000253c6e7221 */ /* 0x000fe20000010100 */
[----:B------:R-:W-:Y:S01]  /*2130*/  FSEL R111, R111, RZ, P1 ;  /* 0x000000ff6f6f7208 */ /* 0x000fe20000800000 */
[----:B------:R-:W1:Y:S01]  /*2140*/  @!P2 LDC.64 R36, c[0x0][0x3c0] ;  /* 0x0000f000ff24ab82 */ /* 0x000e620000000a00 */
[----:B0-----:R-:W-:Y:S01]  /*2150*/  FFMA.FTZ R62, R62, UR11, R63 ;  /* 0x0000000b3e3e7c23 */ /* 0x001fe2000801003f */
[----:B------:R-:W-:Y:S01]  /*2160*/  FADD.FTZ R38, -R60, R38 ;  /* 0x000000263c267221 */ /* 0x000fe20000010100 */
[----:B------:R-:W-:Y:S01]  /*2170*/  SHF.L.U32 R63, R102, 0x10, RZ ;  /* 0x00000010663f7819 */ /* 0x000fe200000006ff */
[----:B------:R-:W-:Y:S01]  /*2180*/  FADD.FTZ R39, -R60, R39 ;  /* 0x000000273c277221 */ /* 0x000fe20000010100 */
[----:B------:R-:W-:Y:S01]  /*2190*/  FADD.FTZ R111, R62, R111 ;  /* 0x0000006f3e6f7221 */ /* 0x000fe20000010000 */
[C---:B------:R-:W-:Y:S01]  /*21a0*/  FADD.FTZ R62, -R60.reuse, R58 ;  /* 0x0000003a3c3e7221 */ /* 0x040fe20000010100 */
[C---:B------:R-:W-:Y:S01]  /*21b0*/  FADD.FTZ R40, -R60.reuse, R40 ;  /* 0x000000283c287221 */ /* 0x040fe20000010100 */
[C---:B------:R-:W-:Y:S01]  /*21c0*/  FADD.FTZ R41, -R60.reuse, R41 ;  /* 0x000000293c297221 */ /* 0x040fe20000010100 */
[----:B------:R0:W2:Y:S01]  /*21d0*/  MUFU.RSQ R58, R111 ;  /* 0x0000006f003a7308 */ /* 0x0000a20000001400 */
        /* <DEDUP_REMOVED lines=8> */
[----:B0-----:R-:W-:Y:S01]  /*2260*/  SHF.L.U32 R111, R17, 0x10, RZ ;  /* 0x00000010116f7819 */ /* 0x001fe200000006ff */
[C---:B------:R-:W-:Y:S01]  /*2270*/  FADD.FTZ R50, -R60.reuse, R50 ;  /* 0x000000323c327221 */ /* 0x040fe20000010100 */
[C---:B------:R-:W-:Y:S01]  /*2280*/  FADD.FTZ R51, -R60.reuse, R51 ;  /* 0x000000333c337221 */ /* 0x040fe20000010100 */
[C---:B------:R-:W-:Y:S01]  /*2290*/  FADD.FTZ R52, -R60.reuse, R52 ;  /* 0x000000343c347221 */ /* 0x040fe20000010100 */
[C---:B------:R-:W-:Y:S01]  /*22a0*/  FADD.FTZ R53, -R60.reuse, R53 ;  /* 0x000000353c357221 */ /* 0x040fe20000010100 */
[----:B------:R-:W-:Y:S01]  /*22b0*/  FADD.FTZ R54, -R60, R54 ;  /* 0x000000363c367221 */ /* 0x000fe20000010100 */
[----:B-1----:R-:W-:-:S04]  /*22c0*/  @!P2 IMAD.WIDE R36, R103, 0x4, R36 ;  /* 0x000000046724a825 */ /* 0x002fc800078e0224 */
[----:B------:R-:W-:Y:S01]  /*22d0*/  FADD.FTZ R55, -R60, R55 ;  /* 0x000000373c377221 */ /* 0x000fe20000010100 */
[----:B--2---:R-:W-:Y:S01]  /*22e0*/  FMUL.FTZ R106, R58, R106 ;  /* 0x0000006a3a6a7220 */ /* 0x004fe20000410000 */
        /* <DEDUP_REMOVED lines=12> */
[----:B------:R-:W-:Y:S01]  /*23b0*/  FFMA.FTZ R60, R106, R63, R113 ;  /* 0x0000003f6a3c7223 */ /* 0x000fe20000010071 */
[----:B------:R-:W-:Y:S01]  /*23c0*/  SHF.L.U32 R106, R16, 0x10, RZ ;  /* 0x00000010106a7819 */ /* 0x000fe200000006ff */
[C---:B0-----:R-:W-:Y:S01]  /*23d0*/  FMUL.FTZ R37, R58.reuse, R38 ;  /* 0x000000263a257220 */ /* 0x041fe20000410000 */
[----:B------:R-:W-:Y:S01]  /*23e0*/  FMUL.FTZ R36, R58, R110 ;  /* 0x0000006e3a247220 */ /* 0x000fe20000410000 */
[----:B------:R-:W-:Y:S01]  /*23f0*/  SHF.L.U32 R38, R4, 0x10, RZ ;  /* 0x0000001004267819 */ /* 0x000fe200000006ff */
[----:B------:R-:W-:Y:S01]  /*2400*/  FMUL.FTZ R39, R58, R39 ;  /* 0x000000273a277220 */ /* 0x000fe20000410000 */
[----:B------:R-:W-:Y:S01]  /*2410*/  FFMA.FTZ R37, R37, R112, R114 ;  /* 0x0000007025257223 */ /* 0x000fe20000010072 */
[----:B------:R-:W-:Y:S01]  /*2420*/  SHF.L.U32 R61, R100, 0x10, RZ ;  /* 0x00000010643d7819 */ /* 0x000fe200000006ff */
        /* <DEDUP_REMOVED lines=9> */
[----:B------:R-:W-:Y:S01]  /*24c0*/  FFMA.FTZ R61, R40, R61, R63 ;  /* 0x0000003d283d7223 */ /* 0x000fe2000001003f */
[----:B------:R-:W-:Y:S01]  /*24d0*/  FFMA.FTZ R38, R41, R110, R112 ;  /* 0x0000006e29267223 */ /* 0x000fe20000010070 */
[----:B------:R-:W-:Y:S01]  /*24e0*/  SHF.L.U32 R40, R2, 0x10, RZ ;  /* 0x0000001002287819 */ /* 0x000fe200000006ff */
[----:B------:R-:W-:Y:S01]  /*24f0*/  FFMA.FTZ R39, R111, R114, R116 ;  /* 0x000000726f277223 */ /* 0x000fe20000010074 */
[----:B------:R-:W-:Y:S01]  /*2500*/  SHF.L.U32 R106, R14, 0x10, RZ ;  /* 0x000000100e6a7819 */ /* 0x000fe200000006ff */
[----:B------:R-:W-:Y:S01]  /*2510*/  FMUL.FTZ R43, R58, R43 ;  /* 0x0000002b3a2b7220 */ /* 0x000fe20000410000 */
[----:B------:R-:W-:Y:S01]  /*2520*/  SHF.L.U32 R41, R98, 0x10, RZ ;  /* 0x0000001062297819 */ /* 0x000fe200000006ff */
[----:B------:R-:W-:Y:S01]  /*2530*/  FMUL.FTZ R44, R58, R44 ;  /* 0x0000002c3a2c7220 */ /* 0x000fe20000410000 */
        /* <DEDUP_REMOVED lines=8> */
[----:B------:R-:W-:Y:S01]  /*25c0*/  SHF.L.U32 R113, R25, 0x10, RZ ;  /* 0x0000001019717819 */ /* 0x000fe200000006ff */
[----:B------:R-:W-:Y:S01]  /*25d0*/  FFMA.FTZ R40, R45, R110, R112 ;  /* 0x0000006e2d287223 */ /* 0x000fe20000010070 */
[----:B------:R-:W-:Y:S01]  /*25e0*/  SHF.L.U32 R106, R72, 0x10, RZ ;  /* 0x00000010486a7819 */ /* 0x000fe200000006ff */
[----:B------:R-:W-:Y:S01]  /*25f0*/  FMUL.FTZ R45, R58, R47 ;  /* 0x0000002f3a2d7220 */ /* 0x000fe20000410000 */
[----:B------:R-:W-:Y:S01]  /*2600*/  SHF.L.U32 R110, R7, 0x10, RZ ;  /* 0x00000010076e7819 */ /* 0x000fe200000006ff */
        /* <DEDUP_REMOVED lines=62> */
[C---:B------:R-:W-:Y:S01]  /*29f0*/  FMUL.FTZ R71, R58.reuse, R71 ;  /* 0x000000473a477220 */ /* 0x040fe20000410000 */
[C---:B------:R-:W-:Y:S01]  /*2a00*/  FMUL.FTZ R62, R58.reuse, R69 ;  /* 0x000000453a3e7220 */ /* 0x040fe20000410000 */
[----:B------:R-:W-:Y:S01]  /*2a10*/  SHF.L.U32 R55, R79, 0x10, RZ ;  /* 0x000000104f377819 */ /* 0x000fe200000006ff */
[----:B------:R-:W-:Y:S01]  /*2a20*/  FMUL.FTZ R69, R58, R65 ;  /* 0x000000413a457220 */ /* 0x000fe20000410000 */
[----:B------:R-:W-:Y:S01]  /*2a30*/  SHF.L.U32 R57, R80, 0x10, RZ ;  /* 0x0000001050397819 */ /* 0x000fe200000006ff */
[----:B------:R-:W-:Y:S01]  /*2a40*/  FFMA.FTZ R64, R71, R48, R54 ;  /* 0x0000003047407223 */ /* 0x000fe20000010036 */
[----:B------:R-:W-:Y:S01]  /*2a50*/  FFMA.FTZ R65, R49, R56, R114 ;  /* 0x0000003831417223 */ /* 0x000fe20000010072 */
[----:B------:R-:W0:Y:S01]  /*2a60*/  LDC.64 R116, c[0x0][0x428] ;  /* 0x00010a00ff747b82 */ /* 0x000e220000000a00 */
[----:B------:R-:W-:Y:S01]  /*2a70*/  SHF.L.U32 R53, R87, 0x10, RZ ;  /* 0x0000001057357819 */ /* 0x000fe200000006ff */
[----:B------:R-:W-:Y:S01]  /*2a80*/  FFMA.FTZ R62, R62, R55, R57 ;  /* 0x000000373e3e7223 */ /* 0x000fe20000010039 */
[----:B------:R-:W-:Y:S01]  /*2a90*/  SHF.L.U32 R55, R35, 0x10, RZ ;  /* 0x0000001023377819 */ /* 0x000fe200000006ff */
[C---:B------:R-:W-:Y:S01]  /*2aa0*/  FMUL.FTZ R66, R58.reuse, R66 ;  /* 0x000000423a427220 */ /* 0x040fe20000410000 */
[----:B------:R-:W-:Y:S01]  /*2ab0*/  FMUL.FTZ R54, R58, R67 ;  /* 0x000000433a367220 */ /* 0x000fe20000410000 */
[----:B------:R-:W-:Y:S01]  /*2ac0*/  F2FP.BF16.F32.PACK_AB R39, R43, R39 ;  /* 0x000000272b27723e */ /* 0x000fe200000010ff */
[----:B------:R-:W-:Y:S01]  /*2ad0*/  FFMA.FTZ R69, R69, R118, R120 ;  /* 0x0000007645457223 */ /* 0x000fe20000010078 */
[----:B------:R-:W1:Y:S01]  /*2ae0*/  @!P2 LDC.64 R48, c[0x0][0x3c8] ;  /* 0x0000f200ff30ab82 */ /* 0x000e620000000a00 */
[----:B------:R-:W-:Y:S01]  /*2af0*/  FFMA.FTZ R67, R66, R53, R55 ;  /* 0x0000003542437223 */ /* 0x000fe20000010037 */
[----:B------:R-:W-:-:S02]  /*2b00*/  F2FP.BF16.F32.PACK_AB R43, R52, R110 ;  /* 0x0000006e342b723e */ /* 0x000fc400000010ff */
[----:B------:R-:W-:Y:S02]  /*2b10*/  SHF.L.U32 R57, R85, 0x10, RZ ;  /* 0x0000001055397819 */ /* 0x000fe400000006ff */
[----:B------:R-:W-:Y:S02]  /*2b20*/  SHF.L.U32 R71, R86, 0x10, RZ ;  /* 0x0000001056477819 */ /* 0x000fe400000006ff */
[----:B------:R-:W2:Y:S01]  /*2b30*/  LDC.64 R52, c[0x0][0x380] ;  /* 0x0000e000ff347b82 */ /* 0x000ea20000000a00 */
[----:B------:R-:W-:Y:S02]  /*2b40*/  F2FP.BF16.F32.PACK_AB R38, R38, R61 ;  /* 0x0000003d2626723e */ /* 0x000fe400000010ff */
[----:B------:R-:W-:Y:S01]  /*2b50*/  FFMA.FTZ R66, R54, R57, R71 ;  /* 0x0000003936427223 */ /* 0x000fe20000010047 */
[----:B------:R-:W-:Y:S02]  /*2b60*/  F2FP.BF16.F32.PACK_AB R36, R36, R60 ;  /* 0x0000003c2424723e */ /* 0x000fe400000010ff */
[----:B------:R-:W-:Y:S01]  /*2b70*/  F2FP.BF16.F32.PACK_AB R37, R42, R37 ;  /* 0x000000252a25723e */ /* 0x000fe200000010ff */
[----:B0-----:R-:W-:Y:S01]  /*2b80*/  IMAD.WIDE.U32 R54, R105, 0x10, R116 ;  /* 0x0000001069367825 */ /* 0x001fe200078e0074 */
[----:B------:R-:W-:-:S02]  /*2b90*/  F2FP.BF16.F32.PACK_AB R42, R47, R46 ;  /* 0x0000002e2f2a723e */ /* 0x000fc400000010ff */
[----:B------:R-:W-:Y:S01]  /*2ba0*/  F2FP.BF16.F32.PACK_AB R41, R45, R41 ;  /* 0x000000292d29723e */ /* 0x000fe200000010ff */
[----:B------:R-:W-:Y:S01]  /*2bb0*/  IMAD.WIDE.U32 R56, R107, 0x10, R116 ;  /* 0x000000106b387825 */ /* 0x000fe200078e0074 */
[----:B------:R-:W-:Y:S02]  /*2bc0*/  F2FP.BF16.F32.PACK_AB R40, R40, R44 ;  /* 0x0000002c2828723e */ /* 0x000fe400000010ff */
[----:B------:R-:W-:Y:S01]  /*2bd0*/  F2FP.BF16.F32.PACK_AB R47, R70, R113 ;  /* 0x00000071462f723e */ /* 0x000fe200000010ff */
[----:B-1----:R-:W-:Y:S01]  /*2be0*/  @!P2 IMAD.WIDE R60, R103, 0x4, R48 ;  /* 0x00000004673ca825 */ /* 0x002fe200078e0230 */
[----:B------:R-:W-:Y:S02]  /*2bf0*/  F2FP.BF16.F32.PACK_AB R46, R112, R111 ;  /* 0x0000006f702e723e */ /* 0x000fe400000010ff */
[----:B------:R-:W-:Y:S01]  /*2c00*/  F2FP.BF16.F32.PACK_AB R45, R106, R63 ;  /* 0x0000003f6a2d723e */ /* 0x000fe200000010ff */
[--C-:B------:R-:W-:Y:S01]  /*2c10*/  IMAD.WIDE.U32 R114, R108, 0x10, R116.reuse ;  /* 0x000000106c727825 */ /* 0x100fe200078e0074 */
[----:B------:R-:W-:Y:S01]  /*2c20*/  F2FP.BF16.F32.PACK_AB R44, R50, R51 ;  /* 0x00000033322c723e */ /* 0x000fe200000010ff */
[----:B------:R0:W-:Y:S01]  /*2c30*/  @!P2 STG.E desc[UR6][R60.64], R58 ;  /* 0x0000003a3c00a986 */ /* 0x0001e2000c101906 */
[----:B------:R-:W-:Y:S01]  /*2c40*/  F2FP.BF16.F32.PACK_AB R51, R66, R67 ;  /* 0x000000434233723e */ /* 0x000fe200000010ff */
[----:B------:R-:W-:Y:S01]  /*2c50*/  IMAD.WIDE.U32 R116, R109, 0x10, R116 ;  /* 0x000000106d747825 */ /* 0x000fe200078e0074 */
[----:B------:R-:W-:Y:S01]  /*2c60*/  F2FP.BF16.F32.PACK_AB R50, R69, R65 ;  /* 0x000000414532723e */ /* 0x000fe200000010ff */
[----:B------:R0:W-:Y:S01]  /*2c70*/  STG.E.128 desc[UR6][R54.64], R36 ;  /* 0x0000002436007986 */ /* 0x0001e2000c101d06 */
[----:B------:R-:W-:-:S02]  /*2c80*/  F2FP.BF16.F32.PACK_AB R49, R64, R68 ;  /* 0x000000444031723e */ /* 0x000fc400000010ff */
[----:B------:R-:W-:Y:S01]  /*2c90*/  F2FP.BF16.F32.PACK_AB R48, R62, R59 ;  /* 0x0000003b3e30723e */ /* 0x000fe200000010ff */
[----:B------:R0:W-:Y:S01]  /*2ca0*/  STG.E.128 desc[UR6][R56.64], R40 ;  /* 0x0000002838007986 */ /* 0x0001e2000c101d06 */
[----:B--2---:R-:W-:-:S03]  /*2cb0*/  IADD3 R103, PT, PT, R103, R52, RZ ;  /* 0x0000003467677210 */ /* 0x004fc60007ffe0ff */
[----:B------:R0:W-:Y:S01]  /*2cc0*/  STG.E.128 desc[UR6][R114.64], R44 ;  /* 0x0000002c72007986 */ /* 0x0001e2000c101d06 */
[----:B------:R-:W-:-:S03]  /*2cd0*/  ISETP.GE.AND P2, PT, R103, R53, PT ;  /* 0x000000356700720c */ /* 0x000fc60003f46270 */
[----:B------:R0:W-:Y:S10]  /*2ce0*/  STG.E.128 desc[UR6][R116.64], R48 ;  /* 0x0000003074007986 */ /* 0x0001f4000c101d06 */
[----:B------:R-:W-:Y:S05]  /*2cf0*/  @!P2 BRA `(.L_x_8179) ;  /* 0xffffffd8005ca947 */ /* 0x000fea000383ffff */
[----:B------:R-:W-:Y:S05]  /*2d00*/  EXIT ;  /* 0x000000000000794d */ /* 0x000fea0003800000 */
.L_x_8180:
        /* <DEDUP_REMOVED lines=15> */
.L_x_27509:


//--------------------- .text._ZN10layer_norm13ln_fwd_kernelINS_13Kernel_traitsI13__nv_bfloat16S2_fS2_fjLj8192ELj1ELj1ELj8ELj16ENS_18Kernel_traits_baseILj8192ES2_S2_fS2_fjLj256EEEEELb0ELb0ELb1ELb0EEEvNS_9FwdParamsE --------------------------
	.section	.text._ZN10layer_norm13ln_fwd_kernelINS_13Kernel_traitsI13__nv_bfloat16S2_fS2_fjLj8192ELj1ELj1ELj8ELj16ENS_18Kernel_traits_baseILj8192ES2_S2_fS2_fjLj256EEEEELb0ELb0ELb1ELb0EEEvNS_9FwdParamsE,"ax",@progbits
	.align	128
        .global         _ZN10layer_norm13ln_fwd_kernelINS_13Kernel_traitsI13__nv_bfloat16S2_fS2_fjLj8192ELj1ELj1ELj8ELj16ENS_18Kernel_traits_baseILj8192ES2_S2_fS2_fjLj256EEEEELb0ELb0ELb1ELb0EEEvNS_9FwdParamsE
        .type           _ZN10layer_norm13ln_fwd_kernelINS_13Kernel_traitsI13__nv_bfloat16S2_fS2_fjLj8192ELj1ELj1ELj8ELj16ENS_18Kernel_traits_baseILj8192ES2_S2_fS2_fjLj256EEEEELb0ELb0ELb1ELb0EEEvNS_9FwdParamsE,@function
        .size           _ZN10layer_norm13ln_fwd_kernelINS_13Kernel_traitsI13__nv_bfloat16S2_fS2_fjLj8192ELj1ELj1ELj8ELj16ENS_18Kernel_traits_baseILj8192ES2_S2_fS2_fjLj256EEEEELb0ELb0ELb1ELb0EEEvNS_9FwdParamsE,(.L_x_27510 - _ZN10layer_norm13ln_fwd_kernelINS_13Kernel_traitsI13__nv_bfloat16S2_fS2_fjLj8192ELj1ELj1ELj8ELj16ENS_18Kernel_traits_baseILj8192ES2_S2_fS2_fjLj256EEEEELb0ELb0ELb1ELb0EEEvNS_9FwdParamsE)
        .other          _ZN10layer_norm13ln_fwd_kernelINS_13Kernel_traitsI13__nv_bfloat16S2_fS2_fjLj8192ELj1ELj1ELj8ELj16ENS_18Kernel_traits_baseILj8192ES2_S2_fS2_fjLj256EEEEELb0ELb0ELb1ELb0EEEvNS_9FwdParamsE,@"STO_CUDA_ENTRY STV_DEFAULT"
_ZN10layer_norm13ln_fwd_kernelINS_13Kernel_traitsI13__nv_bfloat16S2_fS2_fjLj8192ELj1ELj1ELj8ELj16ENS_18Kernel_traits_baseILj8192ES2_S2_fS2_fjLj256EEEEELb0ELb0ELb1ELb0EEEvNS_9FwdParamsE:
.text._ZN10layer_norm13ln_fwd_kernelINS_13Kernel_traitsI13__nv_bfloat16S2_fS2_fjLj8192ELj1ELj1ELj8ELj16ENS_18Kernel_traits_baseILj8192ES2_S2_fS2_fjLj256EEEEELb0ELb0ELb1ELb0EEEvNS_9FwdParamsE:
        /* <DEDUP_REMOVED lines=50> */
.L_x_8182:
        /* <DEDUP_REMOVED lines=30> */
.L_x_8183:
[----:B------:R-:W-:Y:S05]  /*0500*/  BSYNC.RECONVERGENT B0 ;  /* 0x0000000000007941 */ /* 0x000fea0003800200 */
.L_x_8181:
        /* <DEDUP_REMOVED lines=8> */
[----:B------:R-:W-:Y:S02]  /*0590*/  LOP3.LUT R3, R15, 0xff, RZ, 0xc0, !PT ;  /* 0x000000ff0f037812 */ /* 0x000fe400078ec0ff */
[----:B------:R-:W-:Y:S01]  /*05a0*/  PRMT R105, R43, 0x7632, R105 ;  /* 0x000076322b697816 */ /* 0x000fe20000000069 */
        /* <DEDUP_REMOVED lines=8> */
[----:B------:R-:W-:Y:S02]  /*0630*/  LOP3.LUT R0, R15, 0xffffff00, RZ, 0xc0, !PT ;  /* 0xffffff000f007812 */ /* 0x000fe400078ec0ff */
[----:B------:R-:W-:Y:S01]  /*0640*/  VIMNMX R3, PT, PT, R3, 0x20, PT ;  /* 0x0000002003037848 */ /* 0x000fe20003fe0100 */
[----:B------:R-:W4:Y:S01]  /*0650*/  LDCU.128 UR8, c[0x0][0x3f0] ;  /* 0x00007e00ff0877ac */ /* 0x000f220008000c00 */
[----:B------:R-:W-:Y:S02]  /*0660*/  VIMNMX R5, PT, PT, R2, 0x20, PT ;  /* 0x0000002002057848 */ /* 0x000fe40003fe0100 */
[-C--:B------:R-:W-:Y:S01]  /*0670*/  LEA R3, R3, R0.reuse, 0x3 ;  /* 0x0000000003037211 */ /* 0x080fe200078e18ff */
[----:B------:R-:W0:Y:S01]  /*0680*/  LDCU.64 UR16, c[0x0][0x380] ;  /* 0x00007000ff1077ac */ /* 0x000e220008000a00 */
[----:B------:R-:W-:-:S02]  /*0690*/  LEA R0, R5, R0, 0x3 ;  /* 0x0000000005007211 */ /* 0x000fc400078e18ff */
[----:B------:R-:W-:Y:S02]  /*06a0*/  I2FP.F32.U32 R3, R3 ;  /* 0x0000000300037245 */ /* 0x000fe40000201000 */
[----:B------:R-:W-:Y:S02]  /*06b0*/  PRMT R102, R45, 0x7632, R102 ;  /* 0x000076322d667816 */ /* 0x000fe40000000066 */
[----:B------:R-:W-:Y:S02]  /*06c0*/  PRMT R101, R41, 0x7632, R101 ;  /* 0x0000763229657816 */ /* 0x000fe40000000065 */
[----:B------:R-:W0:Y:S01]  /*06d0*/  MUFU.RCP R3, R3 ;  /* 0x0000000300037308 */ /* 0x000e220000001000 */
        /* <DEDUP_REMOVED lines=26> */
.L_x_8216:
[----:B------:R-:W-:-:S06]  /*0880*/  UIMAD.WIDE UR4, UR18, 0x4, UR8 ;  /* 0x00000004120478a5 */ /* 0x000fcc000f8e0208 */
[----:B0123--:R-:W-:Y:S02]  /*0890*/  MOV R108, UR4 ;  /* 0x00000004006c7c02 */ /* 0x00ffe40008000f00 */
[----:B------:R-:W-:-:S05]  /*08a0*/  MOV R109, UR5 ;  /* 0x00000005006d7c02 */ /* 0x000fca0008000f00 */
[----:B------:R-:W2:Y:S01]  /*08b0*/  LDG.E R108, desc[UR12][R108.64] ;  /* 0x0000000c6c6c7981 */ /* 0x000ea2000c1e1900 */
[----:B------:R-:W-:-:S06]  /*08c0*/  UIMAD.WIDE UR4, UR18, 0x4, UR10 ;  /* 0x00000004120478a5 */ /* 0x000fcc000f8e020a */
[----:B------:R-:W-:Y:S02]  /*08d0*/  MOV R84, UR4 ;  /* 0x0000000400547c02 */ /* 0x000fe40008000f00 */
[----:B------:R-:W-:-:S05]  /*08e0*/  MOV R85, UR5 ;  /* 0x0000000500557c02 */ /* 0x000fca0008000f00 */
[----:B------:R0:W3:Y:S01]  /*08f0*/  LDG.E R84, desc[UR12][R84.64] ;  /* 0x0000000c54547981 */ /* 0x0000e2000c1e1900 */
[----:B------:R-:W-:Y:S01]  /*0900*/  UIMAD UR4, UR18, UR22, URZ ;  /* 0x00000016120472a4 */ /* 0x000fe2000f8e02ff */
[----:B------:R-:W-:Y:S01]  /*0910*/  ISETP.GE.U32.AND P0, PT, R107, 0x100, PT ;  /* 0x000001006b00780c */ /* 0x000fe20003f06070 */
[----:B------:R-:W-:Y:S01]  /*0920*/  BSSY.RECONVERGENT B0, `(.L_x_8184) ;  /* 0x0000064000007945 */ /* 0x000fe20003800200 */
[----:B------:R-:W1:Y:S01]  /*0930*/  S2R R86, SR_TID.X ;  /* 0x0000000000567919 */ /* 0x000e620000002100 */
[----:B0-----:R-:W-:Y:S01]  /*0940*/  HFMA2 R85, -RZ, RZ, 0, 0 ;  /* 0x00000000ff557431 */ /* 0x001fe200000001ff */
        /* <DEDUP_REMOVED lines=11> */
[----:B------:R-:W-:Y:S02]  /*0a00*/  MOV R109, UR7 ;  /* 0x00000007006d7c02 */ /* 0x000fe40008000f00 */
[-C--:B-1----:R-:W-:Y:S02]  /*0a10*/  LEA.HI.SX32 R84, R87, R86.reuse, 0x1d ;  /* 0x0000005657547211 */ /* 0x082fe400078feaff */
        /* <DEDUP_REMOVED lines=8> */
.L_x_8186:
[----:B------:R-:W-:Y:S05]  /*0aa0*/  BRA.U !UP0, `(.L_x_8187) ;  /* 0x0000000108887547 */ /* 0x000fea000b800000 */
[----:B------:R-:W0:Y:S02]  /*0ab0*/  LDC.64 R108, c[0x0][0x3a0] ;  /* 0x0000e800ff6c7b82 */ /* 0x000e240000000a00 */
[----:B0-----:R-:W-:-:S05]  /*0ac0*/  IMAD.WIDE.U32 R108, R84, 0x20, R108 ;  /* 0x00000020546c7825 */ /* 0x001fca00078e006c */
[----:B------:R-:W2:Y:S04]  /*0ad0*/  LDG.E.128 R52, desc[UR12][R108.64] ;  /* 0x0000000c6c347981 */ /* 0x000ea8000c1e1d00 */
[----:B------:R0:W3:Y:S01]  /*0ae0*/  LDG.E.128 R56, desc[UR12][R108.64+0x10] ;  /* 0x0000100c6c387981 */ /* 0x0000e2000c1e1d00 */
[----:B------:R-:W-:-:S13]  /*0af0*/  ISETP.LT.AND P1, PT, RZ, UR21, PT ;  /* 0x00000015ff007c0c */ /* 0x000fda000bf21270 */
[----:B------:R-:W2:Y:S01]  /*0b00*/  @P1 LDC R112, c[0x0][0x40c] ;  /* 0x00010300ff701b82 */ /* 0x000ea20000000800 */
[C---:B-----5:R-:W-:Y:S02]  /*0b10*/  @P1 PRMT R110, R48.reuse, 0x7632, R110 ;  /* 0x00007632306e1816 */ /* 0x060fe4000000006e */
[----:B------:R-:W-:Y:S02]  /*0b20*/  @P1 SHF.L.U32 R87, R48, 0x10, RZ ;  /* 0x0000001030571819 */ /* 0x000fe400000006ff */
[----:B------:R-:W-:Y:S02]  /*0b30*/  @P1 SHF.L.U32 R110, R110, 0x10, RZ ;  /* 0x000000106e6e1819 */ /* 0x000fe400000006ff */
[----:B0-----:R-:W-:Y:S01]  /*0b40*/  @P1 PRMT R108, R49, 0x7632, R108 ;  /* 0x00007632316c1816 */ /* 0x001fe2000000006c */
[----:B------:R-:W0:Y:S03]  /*0b50*/  @P1 LDC R111, c[0x0][0x40c] ;  /* 0x00010300ff6f1b82 */ /* 0x000e260000000800 */
[----:B------:R-:W-:-:S05]  /*0b60*/  @P1 SHF.L.U32 R108, R108, 0x10, RZ ;  /* 0x000000106c6c1819 */ /* 0x000fca00000006ff */
[----:B------:R-:W1:Y:S08]  /*0b70*/  @P1 LDC R113, c[0x0][0x40c] ;  /* 0x00010300ff711b82 */ /* 0x000e700000000800 */
[----:B------:R-:W4:Y:S08]  /*0b80*/  @P1 LDC R114, c[0x0][0x40c] ;  /* 0x00010300ff721b82 */ /* 0x000f300000000800 */
[----:B------:R-:W3:Y:S01]  /*0b90*/  @P1 LDC R109, c[0x0][0x40c] ;  /* 0x00010300ff6d1b82 */ /* 0x000ee20000000800 */
[----:B--2---:R-:W-:Y:S01]  /*0ba0*/  @P1 FFMA.FTZ R53, R110, R112, R53 ;  /* 0x000000706e351223 */ /* 0x004fe20000010035 */
[----:B0-----:R-:W-:-:S06]  /*0bb0*/  @P1 FFMA.FTZ R52, R87, R111, R52 ;  /* 0x0000006f57341223 */ /* 0x001fcc0000010034 */
[----:B------:R-:W0:Y:S01]  /*0bc0*/  @P1 LDC R110, c[0x0][0x40c] ;  /* 0x00010300ff6e1b82 */ /* 0x000e220000000800 */
[----:B------:R-:W-:Y:S01]  /*0bd0*/  @P1 SHF.L.U32 R87, R49, 0x10, RZ ;  /* 0x0000001031571819 */ /* 0x000fe200000006ff */
[----:B----4-:R-:W-:Y:S01]  /*0be0*/  @P1 FFMA.FTZ R55, R108, R114, R55 ;  /* 0x000000726c371223 */ /* 0x010fe20000010037 */
[----:B------:R-:W-:-:S03]  /*0bf0*/  @P1 PRMT R108, R50, 0x7632, R108 ;  /* 0x00007632326c1816 */ /* 0x000fc6000000006c */
[----:B-1----:R-:W-:Y:S01]  /*0c00*/  @P1 FFMA.FTZ R54, R87, R113, R54 ;  /* 0x0000007157361223 */ /* 0x002fe20000010036 */
[----:B------:R-:W-:Y:S01]  /*0c10*/  @P1 SHF.L.U32 R87, R50, 0x10, RZ ;  /* 0x0000001032571819 */ /* 0x000fe200000006ff */
[----:B------:R-:W1:Y:S01]  /*0c20*/  @P1 LDC R111, c[0x0][0x40c] ;  /* 0x00010300ff6f1b82 */ /* 0x000e620000000800 */
[----:B------:R-:W-:-:S03]  /*0c30*/  @P1 SHF.L.U32 R108, R108, 0x10, RZ ;  /* 0x000000106c6c1819 */ /* 0x000fc600000006ff */
[----:B---3--:R-:W-:Y:S01]  /*0c40*/  @P1 FFMA.FTZ R56, R87, R109, R56 ;  /* 0x0000006d57381223 */ /* 0x008fe20000010038 */
[C---:B------:R-:W-:Y:S02]  /*0c50*/  @P1 PRMT R109, R51.reuse, 0x7632, R109 ;  /* 0x00007632336d1816 */ /* 0x040fe4000000006d */
[----:B------:R-:W-:Y:S01]  /*0c60*/  @P1 SHF.L.U32 R87, R51, 0x10, RZ ;  /* 0x0000001033571819 */ /* 0x000fe200000006ff */
[----:B------:R-:W2:Y:S01]  /*0c70*/  @P1 LDC R112, c[0x0][0x40c] ;  /* 0x00010300ff701b82 */ /* 0x000ea20000000800 */
[----:B0-----:R-:W-:Y:S01]  /*0c80*/  @P1 FFMA.FTZ R57, R108, R110, R57 ;  /* 0x0000006e6c391223 */ /* 0x001fe20000010039 */
[----:B------:R-:W-:Y:S02]  /*0c90*/  @P1 IMAD.U32 R108, R109, 0x10000, RZ ;  /* 0x000100006d6c1824 */ /* 0x000fe400078e00ff */
[----:B-1----:R-:W-:Y:S02]  /*0ca0*/  @P1 FFMA.FTZ R58, R87, R111, R58 ;  /* 0x0000006f573a1223 */ /* 0x002fe4000001003a */
[----:B--2---:R-:W-:Y:S01]  /*0cb0*/  @P1 FFMA.FTZ R59, R108, R112, R59 ;  /* 0x000000706c3b1223 */ /* 0x004fe2000001003b */
[----:B------:R-:W-:Y:S06]  /*0cc0*/  BRA `(.L_x_8188) ;  /* 0x00000000008c7947 */ /* 0x000fec0003800000 */
.L_x_8187:
[----:B------:R-:W0:Y:S01]  /*0cd0*/  @UP2 LDCU UR4, c[0x0][0x40c] ;  /* 0x00008180ff0427ac */ /* 0x000e220008000800 */
[----:B-----5:R-:W-:Y:S01]  /*0ce0*/  @P4 SHF.L.U32 R53, R48, 0x10, RZ ;  /* 0x0000001030354819 */ /* 0x020fe200000006ff */
[----:B------:R-:W-:Y:S01]  /*0cf0*/  HFMA2 R54, -RZ, RZ, 0, 0 ;  /* 0x00000000ff367431 */ /* 0x000fe200000001ff */
[----:B------:R-:W-:Y:S01]  /*0d00*/  MOV R52, RZ ;  /* 0x000000ff00347202 */ /* 0x000fe20000000f00 */
[----:B------:R-:W1:Y:S01]  /*0d10*/  @UP2 LDCU UR24, c[0x0][0x40c] ;  /* 0x00008180ff1827ac */ /* 0x000e620008000800 */
[----:B------:R-:W-:Y:S02]  /*0d20*/  @P4 SHF.L.U32 R57, R50, 0x10, RZ ;  /* 0x0000001032394819 */ /* 0x000fe400000006ff */
[----:B------:R-:W-:Y:S02]  /*0d30*/  CS2R R58, SRZ ;  /* 0x00000000003a7805 */ /* 0x000fe4000001ff00 */
[----:B------:R-:W-:Y:S01]  /*0d40*/  @P4 PRMT R87, R48, 0x7632, R87 ;  /* 0x0000763230574816 */ /* 0x000fe20000000057 */
[----:B------:R-:W2:Y:S01]  /*0d50*/  @UP2 LDCU UR7, c[0x0][0x40c] ;  /* 0x00008180ff0727ac */ /* 0x000ea20008000800 */
[----:B------:R-:W-:-:S02]  /*0d60*/  @P4 PRMT R108, R49, 0x7632, R108 ;  /* 0x00007632316c4816 */ /* 0x000fc4000000006c */
[----:B------:R-:W-:Y:S01]  /*0d70*/  @P4 PRMT R109, R50, 0x7632, R109 ;  /* 0x00007632326d4816 */ /* 0x000fe2000000006d */
[----:B------:R-:W3:Y:S01]  /*0d80*/  @UP2 LDCU UR5, c[0x0][0x40c] ;  /* 0x00008180ff0527ac */ /* 0x000ee20008000800 */
[----:B------:R-:W-:Y:S02]  /*0d90*/  @P4 PRMT R110, R51, 0x7632, R110 ;  /* 0x00007632336e4816 */ /* 0x000fe4000000006e */
[----:B------:R-:W-:Y:S01]  /*0da0*/  MOV R56, RZ ;  /* 0x000000ff00387202 */ /* 0x000fe20000000f00 */
[----:B------:R-:W4:Y:S01]  /*0db0*/  @UP2 LDCU UR23, c[0x0][0x40c] ;  /* 0x00008180ff1727ac */ /* 0x000f220008000800 */
[----:B------:R-:W-:Y:S01]  /*0dc0*/  @P4 SHF.L.U32 R55, R49, 0x10, RZ ;  /* 0x0000001031374819 */ /* 0x000fe200000006ff */
[----:B0-----:R-:W-:Y:S01]  /*0dd0*/  @P4 FMUL.FTZ R52, R53, UR4 ;  /* 0x0000000435344c20 */ /* 0x001fe20008410000 */
[----:B------:R-:W-:Y:S01]  /*0de0*/  HFMA2 R53, -RZ, RZ, 0, 0 ;  /* 0x00000000ff357431 */ /* 0x000fe200000001ff */
[----:B------:R-:W0:Y:S01]  /*0df0*/  @UP2 LDCU UR25, c[0x0][0x40c] ;  /* 0x00008180ff1927ac */ /* 0x000e220008000800 */
[----:B------:R-:W-:Y:S01]  /*0e00*/  @P4 SHF.L.U32 R111, R51, 0x10, RZ ;  /* 0x00000010336f4819 */ /* 0x000fe200000006ff */
[----:B-1----:R-:W-:Y:S01]  /*0e10*/  @P4 FMUL.FTZ R56, R57, UR24 ;  /* 0x0000001839384c20 */ /* 0x002fe20008410000 */
[----:B------:R-:W-:Y:S01]  /*0e20*/  HFMA2 R57, -RZ, RZ, 0, 0 ;  /* 0x00000000ff397431 */ /* 0x000fe200000001ff */
[----:B------:R-:W1:Y:S01]  /*0e30*/  @UP2 LDCU UR26, c[0x0][0x40c] ;  /* 0x00008180ff1a27ac */ /* 0x000e620008000800 */
[----:B------:R-:W-:Y:S01]  /*0e40*/  @P4 SHF.L.U32 R87, R87, 0x10, RZ ;  /* 0x0000001057574819 */ /* 0x000fe200000006ff */
[----:B--2---:R-:W-:Y:S01]  /*0e50*/  @P4 FMUL.FTZ R54, R55, UR7 ;  /* 0x0000000737364c20 */ /* 0x004fe20008410000 */
[----:B------:R-:W-:Y:S01]  /*0e60*/  @P4 SHF.L.U32 R108, R108, 0x10, RZ ;  /* 0x000000106c6c4819 */ /* 0x000fe200000006ff */
[----:B------:R-:W2:Y:S01]  /*0e70*/  @UP2 LDCU UR4, c[0x0][0x40c] ;  /* 0x00008180ff0427ac */ /* 0x000ea20008000800 */
[----:B------:R-:W-:Y:S01]  /*0e80*/  @P4 SHF.L.U32 R109, R109, 0x10, RZ ;  /* 0x000000106d6d4819 */ /* 0x000fe200000006ff */
[----:B---3--:R-:W-:Y:S01]  /*0e90*/  @P4 FMUL.FTZ R53, R87, UR5 ;  /* 0x0000000557354c20 */ /* 0x008fe20008410000 */
[----:B------:R-:W-:-:S02]  /*0ea0*/  @P4 SHF.L.U32 R110, R110, 0x10, RZ ;  /* 0x000000106e6e4819 */ /* 0x000fc400000006ff */
[----:B------:R-:W-:Y:S01]  /*0eb0*/  MOV R55, RZ ;  /* 0x000000ff00377202 */ /* 0x000fe20000000f00 */
[----:B----4-:R-:W-:Y:S01]  /*0ec0*/  @P4 FMUL.FTZ R55, R108, UR23 ;  /* 0x000000176c374c20 */ /* 0x010fe20008410000 */
[----:B0-----:R-:W-:Y:S01]  /*0ed0*/  @P4 FMUL.FTZ R57, R109, UR25 ;  /* 0x000000196d394c20 */ /* 0x001fe20008410000 */
[----:B-1----:R-:W-:Y:S01]  /*0ee0*/  @P4 FMUL.FTZ R58, R111, UR26 ;  /* 0x0000001a6f3a4c20 */ /* 0x002fe20008410000 */
[----:B--2---:R-:W-:-:S07]  /*0ef0*/  @P4 FMUL.FTZ R59, R110, UR4 ;  /* 0x000000046e3b4c20 */ /* 0x004fce0008410000 */
.L_x_8188:
[----:B------:R-:W0:Y:S01]  /*0f00*/  LDC.64 R108, c[0x0][0x3a8] ;  /* 0x0000ea00ff6c7b82 */ /* 0x000e220000000a00 */
[----:B------:R-:W-:Y:S01]  /*0f10*/  IADD3 R85, PT, PT, R85, 0x100, RZ ;  /* 0x0000010055557810 */ /* 0x000fe20007ffe0ff */
[C---:B0-----:R-:W-:Y:S01]  /*0f20*/  IMAD.WIDE.U32 R108, R84.reuse, 0x20, R108 ;  /* 0x00000020546c7825 */ /* 0x041fe200078e006c */
[----:B------:R-:W-:-:S04]  /*0f30*/  IADD3 R84, PT, PT, R84, 0x100, RZ ;  /* 0x0000010054547810 */ /* 0x000fc80007ffe0ff */
[----:B------:R0:W-:Y:S04]  /*0f40*/  STG.E.128 desc[UR12][R108.64], R52 ;  /* 0x000000346c007986 */ /* 0x0001e8000c101d0c */
[----:B------:R0:W-:Y:S02]  /*0f50*/  STG.E.128 desc[UR12][R108.64+0x10], R56 ;  /* 0x000010386c007986 */ /* 0x0001e4000c101d0c */
.L_x_8185:
[----:B------:R-:W-:Y:S05]  /*0f60*/  BSYNC.RECONVERGENT B0 ;  /* 0x0000000000007941 */ /* 0x000fea0003800200 */
.L_x_8184:
        /* <DEDUP_REMOVED lines=9> */
.L_x_8191:
[----:B------:R-:W-:Y:S05]  /*1000*/  BRA.U !UP0, `(.L_x_8192) ;  /* 0x0000000108887547 */ /* 0x000fea000b800000 */
[----:B0-----:R-:W0:Y:S02]  /*1010*/  LDC.64 R108, c[0x0][0x3a0] ;  /* 0x0000e800ff6c7b82 */ /* 0x001e240000000a00 */
        /* <DEDUP_REMOVED lines=8> */
[C---:B------:R-:W-:Y:S01]  /*10a0*/  @P2 PRMT R87, R49.reuse, 0x7632, R87 ;  /* 0x0000763231572816 */ /* 0x040fe20000000057 */
[----:B------:R-:W1:Y:S01]  /*10b0*/  @P2 LDC R113, c[0x0][0x40c] ;  /* 0x00010300ff712b82 */ /* 0x000e620000000800 */
[----:B0-----:R-:W-:Y:S02]  /*10c0*/  @P2 SHF.L.U32 R109, R49, 0x10, RZ ;  /* 0x00000010316d2819 */ /* 0x001fe400000006ff */
[----:B------:R-:W-:-:S02]  /*10d0*/  @P2 SHF.L.U32 R108, R87, 0x10, RZ ;  /* 0x00000010576c2819 */ /* 0x000fc400000006ff */
[----:B------:R-:W-:-:S03]  /*10e0*/  @P2 PRMT R87, R50, 0x7632, R87 ;  /* 0x0000763232572816 */ /* 0x000fc60000000057 */
[----:B------:R-:W0:Y:S08]  /*10f0*/  @P2 LDC R115, c[0x0][0x40c] ;  /* 0x00010300ff732b82 */ /* 0x000e300000000800 */
[----:B------:R-:W4:Y:S01]  /*1100*/  @P2 LDC R114, c[0x0][0x40c] ;  /* 0x00010300ff722b82 */ /* 0x000f220000000800 */
[----:B--2---:R-:W-:Y:S01]  /*1110*/  @P2 FFMA.FTZ R60, R111, R112, R60 ;  /* 0x000000706f3c2223 */ /* 0x004fe2000001003c */
[----:B-1----:R-:W-:-:S06]  /*1120*/  @P2 FFMA.FTZ R61, R110, R113, R61 ;  /* 0x000000716e3d2223 */ /* 0x002fcc000001003d */
[----:B------:R-:W3:Y:S01]  /*1130*/  @P2 LDC R111, c[0x0][0x40c] ;  /* 0x00010300ff6f2b82 */ /* 0x000ee20000000800 */
[----:B0-----:R-:W-:Y:S01]  /*1140*/  @P2 FFMA.FTZ R63, R108, R115, R63 ;  /* 0x000000736c3f2223 */ /* 0x001fe2000001003f */
[----:B----4-:R-:W-:Y:S01]  /*1150*/  @P2 FFMA.FTZ R62, R109, R114, R62 ;  /* 0x000000726d3e2223 */ /* 0x010fe2000001003e */
[----:B------:R-:W-:Y:S02]  /*1160*/  @P2 SHF.L.U32 R108, R87, 0x10, RZ ;  /* 0x00000010576c2819 */ /* 0x000fe400000006ff */
[----:B------:R-:W-:Y:S02]  /*1170*/  @P2 SHF.L.U32 R109, R50, 0x10, RZ ;  /* 0x00000010326d2819 */ /* 0x000fe400000006ff */
[----:B------:R-:W-:Y:S01]  /*1180*/  @P2 PRMT R87, R51, 0x7632, R87 ;  /* 0x0000763233572816 */ /* 0x000fe20000000057 */
[----:B------:R-:W0:Y:S08]  /*1190*/  @P2 LDC R110, c[0x0][0x40c] ;  /* 0x00010300ff6e2b82 */ /* 0x000e300000000800 */
[----:B------:R-:W1:Y:S08]  /*11a0*/  @P2 LDC R112, c[0x0][0x40c] ;  /* 0x00010300ff702b82 */ /* 0x000e700000000800 */
[----:B------:R-:W2:Y:S01]  /*11b0*/  @P2 LDC R113, c[0x0][0x40c] ;  /* 0x00010300ff712b82 */ /* 0x000ea20000000800 */
[----:B---3--:R-:W-:Y:S01]  /*11c0*/  @P2 FFMA.FTZ R65, R108, R111, R65 ;  /* 0x0000006f6c412223 */ /* 0x008fe20000010041 */
[----:B------:R-:W-:Y:S01]  /*11d0*/  @P2 SHF.L.U32 R108, R87, 0x10, RZ ;  /* 0x00000010576c2819 */ /* 0x000fe200000006ff */
[----:B0-----:R-:W-:Y:S01]  /*11e0*/  @P2 FFMA.FTZ R64, R109, R110, R64 ;  /* 0x0000006e6d402223 */ /* 0x001fe20000010040 */
[----:B------:R-:W-:-:S04]  /*11f0*/  @P2 IMAD.U32 R109, R51, 0x10000, RZ ;  /* 0x00010000336d2824 */ /* 0x000fc800078e00ff */
[----:B-1----:R-:W-:Y:S01]  /*1200*/  @P2 FFMA.FTZ R66, R109, R112, R66 ;  /* 0x000000706d422223 */ /* 0x002fe20000010042 */
[----:B--2---:R-:W-:Y:S01]  /*1210*/  @P2 FFMA.FTZ R67, R108, R113, R67 ;  /* 0x000000716c432223 */ /* 0x004fe20000010043 */
[----:B------:R-:W-:Y:S06]  /*1220*/  BRA `(.L_x_8193) ;  /* 0x00000000008c7947 */ /* 0x000fec0003800000 */
.L_x_8192:
[----:B------:R-:W1:Y:S01]  /*1230*/  @UP2 LDCU UR4, c[0x0][0x40c] ;  /* 0x00008180ff0427ac */ /* 0x000e620008000800 */
[----:B-----5:R-:W-:Y:S01]  /*1240*/  @P4 SHF.L.U32 R61, R48, 0x10, RZ ;  /* 0x00000010303d4819 */ /* 0x020fe200000006ff */
[----:B------:R-:W-:Y:S01]  /*1250*/  HFMA2 R62, -RZ, RZ, 0, 0 ;  /* 0x00000000ff3e7431 */ /* 0x000fe200000001ff */
[----:B------:R-:W-:Y:S01]  /*1260*/  MOV R60, RZ ;  /* 0x000000ff003c7202 */ /* 0x000fe20000000f00 */
[----:B------:R-:W2:Y:S01]  /*1270*/  @UP2 LDCU UR24, c[0x0][0x40c] ;  /* 0x00008180ff1827ac */ /* 0x000ea20008000800 */
[----:B------:R-:W-:Y:S02]  /*1280*/  @P4 SHF.L.U32 R65, R50, 0x10, RZ ;  /* 0x0000001032414819 */ /* 0x000fe400000006ff */
[----:B------:R-:W-:Y:S02]  /*1290*/  CS2R R66, SRZ ;  /* 0x0000000000427805 */ /* 0x000fe4000001ff00 */
[----:B------:R-:W-:Y:S01]  /*12a0*/  @P4 PRMT R87, R48, 0x7632, R87 ;  /* 0x0000763230574816 */ /* 0x000fe20000000057 */
[----:B------:R-:W3:Y:S01]  /*12b0*/  @UP2 LDCU UR7, c[0x0][0x40c] ;  /* 0x00008180ff0727ac */ /* 0x000ee20008000800 */
[----:B0-----:R-:W-:-:S02]  /*12c0*/  @P4 PRMT R108, R49, 0x7632, R108 ;  /* 0x00007632316c4816 */ /* 0x001fc4000000006c */
[----:B------:R-:W-:Y:S01]  /*12d0*/  @P4 PRMT R109, R50, 0x7632, R109 ;  /* 0x00007632326d4816 */ /* 0x000fe2000000006d */
[----:B------:R-:W0:Y:S01]  /*12e0*/  @UP2 LDCU UR5, c[0x0][0x40c] ;  /* 0x00008180ff0527ac */ /* 0x000e220008000800 */
[----:B------:R-:W-:Y:S02]  /*12f0*/  @P4 PRMT R110, R51, 0x7632, R110 ;  /* 0x00007632336e4816 */ /* 0x000fe4000000006e */
[----:B------:R-:W-:Y:S01]  /*1300*/  MOV R64, RZ ;  /* 0x000000ff00407202 */ /* 0x000fe20000000f00 */
[----:B------:R-:W4:Y:S01]  /*1310*/  @UP2 LDCU UR23, c[0x0][0x40c] ;  /* 0x00008180ff1727ac */ /* 0x000f220008000800 */
[----:B------:R-:W-:Y:S01]  /*1320*/  @P4 SHF.L.U32 R63, R49, 0x10, RZ ;  /* 0x00000010313f4819 */ /* 0x000fe200000006ff */
[----:B-1----:R-:W-:Y:S01]  /*1330*/  @P4 FMUL.FTZ R60, R61, UR4 ;  /* 0x000000043d3c4c20 */ /* 0x002fe20008410000 */
[----:B------:R-:W-:Y:S01]  /*1340*/  HFMA2 R61, -RZ, RZ, 0, 0 ;  /* 0x00000000ff3d7431 */ /* 0x000fe200000001ff */
[----:B------:R-:W1:Y:S01]  /*1350*/  @UP2 LDCU UR25, c[0x0][0x40c] ;  /* 0x00008180ff1927ac */ /* 0x000e620008000800 */
[----:B------:R-:W-:Y:S01]  /*1360*/  @P4 SHF.L.U32 R111, R51, 0x10, RZ ;  /* 0x00000010336f4819 */ /* 0x000fe200000006ff */
[----:B--2---:R-:W-:Y:S01]  /*1370*/  @P4 FMUL.FTZ R64, R65, UR24 ;  /* 0x0000001841404c20 */ /* 0x004fe20008410000 */
[----:B------:R-:W-:Y:S01]  /*1380*/  HFMA2 R65, -RZ, RZ, 0, 0 ;  /* 0x00000000ff417431 */ /* 0x000fe200000001ff */
[----:B------:R-:W2:Y:S01]  /*1390*/  @UP2 LDCU UR26, c[0x0][0x40c] ;  /* 0x00008180ff1a27ac */ /* 0x000ea20008000800 */
[----:B------:R-:W-:Y:S01]  /*13a0*/  @P4 SHF.L.U32 R87, R87, 0x10, RZ ;  /* 0x0000001057574819 */ /* 0x000fe200000006ff */
[----:B---3--:R-:W-:Y:S01]  /*13b0*/  @P4 FMUL.FTZ R62, R63, UR7 ;  /* 0x000000073f3e4c20 */ /* 0x008fe20008410000 */
[----:B------:R-:W-:Y:S01]  /*13c0*/  @P4 SHF.L.U32 R108, R108, 0x10, RZ ;  /* 0x000000106c6c4819 */ /* 0x000fe200000006ff */
[----:B------:R-:W3:Y:S01]  /*13d0*/  @UP2 LDCU UR4, c[0x0][0x40c] ;  /* 0x00008180ff0427ac */ /* 0x000ee20008000800 */
[----:B------:R-:W-:Y:S01]  /*13e0*/  @P4 SHF.L.U32 R109, R109, 0x10, RZ ;  /* 0x000000106d6d4819 */ /* 0x000fe200000006ff */
[----:B0-----:R-:W-:Y:S01]  /*13f0*/  @P4 FMUL.FTZ R61, R87, UR5 ;  /* 0x00000005573d4c20 */ /* 0x001fe20008410000 */
[----:B------:R-:W-:-:S02]  /*1400*/  @P4 SHF.L.U32 R110, R110, 0x10, RZ ;  /* 0x000000106e6e4819 */ /* 0x000fc400000006ff */
[----:B------:R-:W-:Y:S01]  /*1410*/  MOV R63, RZ ;  /* 0x000000ff003f7202 */ /* 0x000fe20000000f00 */
[----:B----4-:R-:W-:Y:S01]  /*1420*/  @P4 FMUL.FTZ R63, R108, UR23 ;  /* 0x000000176c3f4c20 */ /* 0x010fe20008410000 */
[----:B-1----:R-:W-:Y:S01]  /*1430*/  @P4 FMUL.FTZ R65, R109, UR25 ;  /* 0x000000196d414c20 */ /* 0x002fe20008410000 */
[----:B--2---:R-:W-:Y:S01]  /*1440*/  @P4 FMUL.FTZ R66, R111, UR26 ;  /* 0x0000001a6f424c20 */ /* 0x004fe20008410000 */
[----:B---3--:R-:W-:-:S07]  /*1450*/  @P4 FMUL.FTZ R67, R110, UR4 ;  /* 0x000000046e434c20 */ /* 0x008fce0008410000 */
.L_x_8193:
[----:B------:R-:W0:Y:S01]  /*1460*/  LDC.64 R108, c[0x0][0x3a8] ;  /* 0x0000ea00ff6c7b82 */ /* 0x000e220000000a00 */
[----:B------:R-:W-:Y:S01]  /*1470*/  IADD3 R85, PT, PT, R85, 0x100, RZ ;  /* 0x0000010055557810 */ /* 0x000fe20007ffe0ff */
[C---:B0-----:R-:W-:Y:S01]  /*1480*/  IMAD.WIDE.U32 R108, R84.reuse, 0x20, R108 ;  /* 0x00000020546c7825 */ /* 0x041fe200078e006c */
[----:B------:R-:W-:-:S04]  /*1490*/  IADD3 R84, PT, PT, R84, 0x100, RZ ;  /* 0x0000010054547810 */ /* 0x000fc80007ffe0ff */
[----:B------:R1:W-:Y:S04]  /*14a0*/  STG.E.128 desc[UR12][R108.64], R60 ;  /* 0x0000003c6c007986 */ /* 0x0003e8000c101d0c */
[----:B------:R1:W-:Y:S02]  /*14b0*/  STG.E.128 desc[UR12][R108.64+0x10], R64 ;  /* 0x000010406c007986 */ /* 0x0003e4000c101d0c */
.L_x_8190:
[----:B------:R-:W-:Y:S05]  /*14c0*/  BSYNC.RECONVERGENT B0 ;  /* 0x0000000000007941 */ /* 0x000fea0003800200 */
.L_x_8189:
        /* <DEDUP_REMOVED lines=9> */
.L_x_8196:
[----:B------:R-:W-:Y:S05]  /*1560*/  BRA.U !UP0, `(.L_x_8197) ;  /* 0x0000000108887547 */ /* 0x000fea000b800000 */
[----:B01----:R-:W0:Y:S02]  /*1570*/  LDC.64 R108, c[0x0][0x3a0] ;  /* 0x0000e800ff6c7b82 */ /* 0x003e240000000a00 */
        /* <DEDUP_REMOVED lines=20> */
[----:B------:R-:W-:Y:S01]  /*16c0*/  @P3 SHF.L.U32 R109, R50, 0x10, RZ ;  /* 0x00000010326d3819 */ /* 0x000fe200000006ff */
[----:B------:R-:W-:Y:S01]  /*16d0*/  @P3 IMAD.U32 R108, R87, 0x10000, RZ ;  /* 0x00010000576c3824 */ /* 0x000fe200078e00ff */
[----:B------:R-:W-:-:S03]  /*16e0*/  @P3 PRMT R87, R51, 0x7632, R87 ;  /* 0x0000763233573816 */ /* 0x000fc60000000057 */
[----:B------:R-:W0:Y:S08]  /*16f0*/  @P3 LDC R110, c[0x0][0x40c] ;  /* 0x00010300ff6e3b82 */ /* 0x000e300000000800 */
[----:B------:R-:W1:Y:S08]  /*1700*/  @P3 LDC R112, c[0x0][0x40c] ;  /* 0x00010300ff703b82 */ /* 0x000e700000000800 */
[----:B------:R-:W2:Y:S01]  /*1710*/  @P3 LDC R113, c[0x0][0x40c] ;  /* 0x00010300ff713b82 */ /* 0x000ea20000000800 */
[----:B---3--:R-:W-:Y:S01]  /*1720*/  @P3 FFMA.FTZ R73, R108, R111, R73 ;  /* 0x0000006f6c493223 */ /* 0x008fe20000010049 */
[----:B------:R-:W-:Y:S01]  /*1730*/  @P3 SHF.L.U32 R108, R87, 0x10, RZ ;  /* 0x00000010576c3819 */ /* 0x000fe200000006ff */
[----:B0-----:R-:W-:Y:S01]  /*1740*/  @P3 FFMA.FTZ R72, R109, R110, R72 ;  /* 0x0000006e6d483223 */ /* 0x001fe20000010048 */
[----:B------:R-:W-:-:S05]  /*1750*/  @P3 SHF.L.U32 R109, R51, 0x10, RZ ;  /* 0x00000010336d3819 */ /* 0x000fca00000006ff */
[----:B-1----:R-:W-:Y:S01]  /*1760*/  @P3 FFMA.FTZ R74, R109, R112, R74 ;  /* 0x000000706d4a3223 */ /* 0x002fe2000001004a */
[----:B--2---:R-:W-:Y:S01]  /*1770*/  @P3 FFMA.FTZ R75, R108, R113, R75 ;  /* 0x000000716c4b3223 */ /* 0x004fe2000001004b */
[----:B------:R-:W-:Y:S06]  /*1780*/  BRA `(.L_x_8198) ;  /* 0x00000000008c7947 */ /* 0x000fec0003800000 */
.L_x_8197:
[----:B------:R-:W2:Y:S01]  /*1790*/  @UP2 LDCU UR4, c[0x0][0x40c] ;  /* 0x00008180ff0427ac */ /* 0x000ea20008000800 */
[----:B-----5:R-:W-:Y:S01]  /*17a0*/  @P4 SHF.L.U32 R69, R48, 0x10, RZ ;  /* 0x0000001030454819 */ /* 0x020fe200000006ff */
[----:B------:R-:W-:Y:S01]  /*17b0*/  HFMA2 R70, -RZ, RZ, 0, 0 ;  /* 0x00000000ff467431 */ /* 0x000fe200000001ff */
[----:B------:R-:W-:Y:S01]  /*17c0*/  MOV R68, RZ ;  /* 0x000000ff00447202 */ /* 0x000fe20000000f00 */
[----:B------:R-:W3:Y:S01]  /*17d0*/  @UP2 LDCU UR24, c[0x0][0x40c] ;  /* 0x00008180ff1827ac */ /* 0x000ee20008000800 */
[----:B------:R-:W-:Y:S02]  /*17e0*/  @P4 SHF.L.U32 R73, R50, 0x10, RZ ;  /* 0x0000001032494819 */ /* 0x000fe400000006ff */
[----:B------:R-:W-:Y:S02]  /*17f0*/  CS2R R74, SRZ ;  /* 0x00000000004a7805 */ /* 0x000fe4000001ff00 */
[----:B------:R-:W-:Y:S01]  /*1800*/  @P4 PRMT R87, R48, 0x7632, R87 ;  /* 0x0000763230574816 */ /* 0x000fe20000000057 */
[----:B------:R-:W4:Y:S01]  /*1810*/  @UP2 LDCU UR7, c[0x0][0x40c] ;  /* 0x00008180ff0727ac */ /* 0x000f220008000800 */
[----:B01----:R-:W-:-:S02]  /*1820*/  @P4 PRMT R108, R49, 0x7632, R108 ;  /* 0x00007632316c4816 */ /* 0x003fc4000000006c */
[----:B------:R-:W-:Y:S01]  /*1830*/  @P4 PRMT R109, R50, 0x7632, R109 ;  /* 0x00007632326d4816 */ /* 0x000fe2000000006d */
[----:B------:R-:W0:Y:S01]  /*1840*/  @UP2 LDCU UR5, c[0x0][0x40c] ;  /* 0x00008180ff0527ac */ /* 0x000e220008000800 */
[----:B------:R-:W-:Y:S02]  /*1850*/  @P4 PRMT R110, R51, 0x7632, R110 ;  /* 0x00007632336e4816 */ /* 0x000fe4000000006e */
[----:B------:R-:W-:Y:S01]  /*1860*/  MOV R72, RZ ;  /* 0x000000ff00487202 */ /* 0x000fe20000000f00 */
[----:B------:R-:W1:Y:S01]  /*1870*/  @UP2 LDCU UR23, c[0x0][0x40c] ;  /* 0x00008180ff1727ac */ /* 0x000e620008000800 */
        /* <DEDUP_REMOVED lines=8> */
[----:B------:R-:W-:Y:S01]  /*1900*/  @P4 SHF.L.U32 R87, R87, 0x10, RZ ;  /* 0x0000001057574819 */ /* 0x000fe200000006ff */
[----:B----4-:R-:W-:Y:S01]  /*1910*/  @P4 FMUL.FTZ R70, R71, UR7 ;  /* 0x0000000747464c20 */ /* 0x010fe20008410000 */
[----:B------:R-:W-:Y:S01]  /*1920*/  @P4 SHF.L.U32 R108, R108, 0x10, RZ ;  /* 0x000000106c6c4819 */ /* 0x000fe200000006ff */
[----:B------:R-:W4:Y:S01]  /*1930*/  @UP2 LDCU UR4, c[0x0][0x40c] ;  /* 0x00008180ff0427ac */ /* 0x000f220008000800 */
[----:B------:R-:W-:Y:S01]  /*1940*/  @P4 SHF.L.U32 R109, R109, 0x10, RZ ;  /* 0x000000106d6d4819 */ /* 0x000fe200000006ff */
[----:B0-----:R-:W-:Y:S01]  /*1950*/  @P4 FMUL.FTZ R69, R87, UR5 ;  /* 0x0000000557454c20 */ /* 0x001fe20008410000 */
[----:B------:R-:W-:-:S02]  /*1960*/  @P4 SHF.L.U32 R110, R110, 0x10, RZ ;  /* 0x000000106e6e4819 */ /* 0x000fc400000006ff */
[----:B------:R-:W-:Y:S01]  /*1970*/  MOV R71, RZ ;  /* 0x000000ff00477202 */ /* 0x000fe20000000f00 */
[----:B-1----:R-:W-:Y:S01]  /*1980*/  @P4 FMUL.FTZ R71, R108, UR23 ;  /* 0x000000176c474c20 */ /* 0x002fe20008410000 */
[----:B--2---:R-:W-:Y:S01]  /*1990*/  @P4 FMUL.FTZ R73, R109, UR25 ;  /* 0x000000196d494c20 */ /* 0x004fe20008410000 */
[----:B---3--:R-:W-:Y:S01]  /*19a0*/  @P4 FMUL.FTZ R74, R111, UR26 ;  /* 0x0000001a6f4a4c20 */ /* 0x008fe20008410000 */
[----:B----4-:R-:W-:-:S07]  /*19b0*/  @P4 FMUL.FTZ R75, R110, UR4 ;  /* 0x000000046e4b4c20 */ /* 0x010fce0008410000 */
.L_x_8198:
[----:B------:R-:W0:Y:S01]  /*19c0*/  LDC.64 R108, c[0x0][0x3a8] ;  /* 0x0000ea00ff6c7b82 */ /* 0x000e220000000a00 */
[----:B------:R-:W-:Y:S01]  /*19d0*/  IADD3 R85, PT, PT, R85, 0x100, RZ ;  /* 0x0000010055557810 */ /* 0x000fe20007ffe0ff */
[C---:B0-----:R-:W-:Y:S01]  /*19e0*/  IMAD.WIDE.U32 R108, R84.reuse, 0x20, R108 ;  /* 0x00000020546c7825 */ /* 0x041fe200078e006c */
[----:B------:R-:W-:-:S04]  /*19f0*/  IADD3 R84, PT, PT, R84, 0x100, RZ ;  /* 0x0000010054547810 */ /* 0x000fc80007ffe0ff */
[----:B------:R2:W-:Y:S04]  /*1a00*/  STG.E.128 desc[UR12][R108.64], R68 ;  /* 0x000000446c007986 */ /* 0x0005e8000c101d0c */
[----:B------:R2:W-:Y:S02]  /*1a10*/  STG.E.128 desc[UR12][R108.64+0x10], R72 ;  /* 0x000010486c007986 */ /* 0x0005e4000c101d0c */
.L_x_8195:
[----:B------:R-:W-:Y:S05]  /*1a20*/  BSYNC.RECONVERGENT B0 ;  /* 0x0000000000007941 */ /* 0x000fea0003800200 */
.L_x_8194:
        /* <DEDUP_REMOVED lines=9> */
.L_x_8201:
[----:B------:R-:W-:Y:S05]  /*1ac0*/  BRA.U !UP0, `(.L_x_8202) ;  /* 0x0000000108887547 */ /* 0x000fea000b800000 */
[----:B012---:R-:W0:Y:S02]  /*1ad0*/  LDC.64 R108, c[0x0][0x3a0] ;  /* 0x0000e800ff6c7b82 */ /* 0x007e240000000a00 */
        /* <DEDUP_REMOVED lines=9> */
[----:B------:R-:W0:Y:S08]  /*1b70*/  @P4 LDC R112, c[0x0][0x40c] ;  /* 0x00010300ff704b82 */ /* 0x000e300000000800 */
[----:B------:R-:W1:Y:S08]  /*1b80*/  @P4 LDC R114, c[0x0][0x40c] ;  /* 0x00010300ff724b82 */ /* 0x000e700000000800 */
[----:B------:R-:W4:Y:S08]  /*1b90*/  @P4 LDC R115, c[0x0][0x40c] ;  /* 0x00010300ff734b82 */ /* 0x000f300000000800 */
[----:B------:R-:W3:Y:S08]  /*1ba0*/  @P4 LDC R85, c[0x0][0x40c] ;  /* 0x00010300ff554b82 */ /* 0x000ef00000000800 */
[----:B------:R-:W3:Y:S08]  /*1bb0*/  @P4 LDC R108, c[0x0][0x40c] ;  /* 0x00010300ff6c4b82 */ /* 0x000ef00000000800 */
[----:B------:R-:W3:Y:S01]  /*1bc0*/  @P4 LDC R87, c[0x0][0x40c] ;  /* 0x00010300ff574b82 */ /* 0x000ee20000000800 */
[----:B--2---:R-:W-:Y:S01]  /*1bd0*/  @P4 FFMA.FTZ R77, R110, R113, R77 ;  /* 0x000000716e4d4223 */ /* 0x004fe2000001004d */
[----:B0-----:R-:W-:-:S06]  /*1be0*/  @P4 FFMA.FTZ R76, R111, R112, R76 ;  /* 0x000000706f4c4223 */ /* 0x001fcc000001004c */
[----:B------:R-:W0:Y:S01]  /*1bf0*/  @P4 LDC R110, c[0x0][0x40c] ;  /* 0x00010300ff6e4b82 */ /* 0x000e220000000800 */
[----:B------:R-:W-:Y:S01]  /*1c00*/  @P4 SHF.L.U32 R111, R49, 0x10, RZ ;  /* 0x00000010316f4819 */ /* 0x000fe200000006ff */
[C---:B------:R-:W-:Y:S01]  /*1c10*/  @P4 IMAD.U32 R113, R50.reuse, 0x10000, RZ ;  /* 0x0001000032714824 */ /* 0x040fe200078e00ff */
[----:B------:R-:W-:Y:S02]  /*1c20*/  @P4 SHF.L.U32 R112, R109, 0x10, RZ ;  /* 0x000000106d704819 */ /* 0x000fe400000006ff */
[----:B------:R-:W-:Y:S01]  /*1c30*/  @P4 PRMT R109, R50, 0x7632, R109 ;  /* 0x00007632326d4816 */ /* 0x000fe2000000006d */
[----:B-1----:R-:W-:Y:S01]  /*1c40*/  @P4 FFMA.FTZ R78, R111, R114, R78 ;  /* 0x000000726f4e4223 */ /* 0x002fe2000001004e */
[----:B------:R-:W-:Y:S01]  /*1c50*/  @P4 PRMT R111, R51, 0x7632, R111 ;  /* 0x00007632336f4816 */ /* 0x000fe2000000006f */
[----:B----4-:R-:W-:Y:S01]  /*1c60*/  @P4 FFMA.FTZ R79, R112, R115, R79 ;  /* 0x00000073704f4223 */ /* 0x010fe2000001004f */
[----:B---3--:R-:W-:Y:S01]  /*1c70*/  @P4 FFMA.FTZ R80, R113, R85, R80 ;  /* 0x0000005571504223 */ /* 0x008fe20000010050 */
[----:B------:R-:W-:-:S02]  /*1c80*/  @P4 SHF.L.U32 R85, R51, 0x10, RZ ;  /* 0x0000001033554819 */ /* 0x000fc400000006ff */
[----:B------:R-:W-:Y:S02]  /*1c90*/  @P4 SHF.L.U32 R112, R109, 0x10, RZ ;  /* 0x000000106d704819 */ /* 0x000fe400000006ff */
[----:B------:R-:W-:Y:S01]  /*1ca0*/  @P4 SHF.L.U32 R114, R111, 0x10, RZ ;  /* 0x000000106f724819 */ /* 0x000fe200000006ff */
[----:B------:R-:W-:Y:S02]  /*1cb0*/  @P4 FFMA.FTZ R82, R85, R87, R82 ;  /* 0x0000005755524223 */ /* 0x000fe40000010052 */
[----:B------:R-:W-:Y:S02]  /*1cc0*/  @P4 FFMA.FTZ R81, R112, R108, R81 ;  /* 0x0000006c70514223 */ /* 0x000fe40000010051 */
[----:B0-----:R-:W-:Y:S01]  /*1cd0*/  @P4 FFMA.FTZ R83, R114, R110, R83 ;  /* 0x0000006e72534223 */ /* 0x001fe20000010053 */
[----:B------:R-:W-:Y:S06]  /*1ce0*/  BRA `(.L_x_8203) ;  /* 0x00000000008c7947 */ /* 0x000fec0003800000 */
.L_x_8202:
[----:B------:R-:W3:Y:S01]  /*1cf0*/  @UP2 LDCU UR4, c[0x0][0x40c] ;  /* 0x00008180ff0427ac */ /* 0x000ee20008000800 */
[----:B-----5:R-:W-:Y:S01]  /*1d00*/  @P4 SHF.L.U32 R77, R48, 0x10, RZ ;  /* 0x00000010304d4819 */ /* 0x020fe200000006ff */
[----:B------:R-:W-:Y:S01]  /*1d10*/  HFMA2 R78, -RZ, RZ, 0, 0 ;  /* 0x00000000ff4e7431 */ /* 0x000fe200000001ff */
[----:B------:R-:W-:Y:S01]  /*1d20*/  MOV R76, RZ ;  /* 0x000000ff004c7202 */ /* 0x000fe20000000f00 */
[----:B------:R-:W4:Y:S01]  /*1d30*/  @UP2 LDCU UR24, c[0x0][0x40c] ;  /* 0x00008180ff1827ac */ /* 0x000f220008000800 */
[----:B------:R-:W-:Y:S02]  /*1d40*/  @P4 SHF.L.U32 R81, R50, 0x10, RZ ;  /* 0x0000001032514819 */ /* 0x000fe400000006ff */
[----:B------:R-:W-:Y:S02]  /*1d50*/  CS2R R82, SRZ ;  /* 0x0000000000527805 */ /* 0x000fe4000001ff00 */
[----:B------:R-:W-:Y:S01]  /*1d60*/  @P4 PRMT R85, R48, 0x7632, R85 ;  /* 0x0000763230554816 */ /* 0x000fe20000000055 */
[----:B------:R-:W4:Y:S01]  /*1d70*/  @UP2 LDCU UR7, c[0x0][0x40c] ;  /* 0x00008180ff0727ac */ /* 0x000f220008000800 */
[----:B------:R-:W-:-:S02]  /*1d80*/  @P4 PRMT R87, R49, 0x7632, R87 ;  /* 0x0000763231574816 */ /* 0x000fc40000000057 */
[----:B012---:R-:W-:Y:S01]  /*1d90*/  @P4 PRMT R108, R50, 0x7632, R108 ;  /* 0x00007632326c4816 */ /* 0x007fe2000000006c */
[----:B------:R-:W0:Y:S01]  /*1da0*/  @UP2 LDCU UR5, c[0x0][0x40c] ;  /* 0x00008180ff0527ac */ /* 0x000e220008000800 */
[----:B------:R-:W-:Y:S02]  /*1db0*/  @P4 PRMT R109, R51, 0x7632, R109 ;  /* 0x00007632336d4816 */ /* 0x000fe4000000006d */
[----:B------:R-:W-:Y:S01]  /*1dc0*/  MOV R80, RZ ;  /* 0x000000ff00507202 */ /* 0x000fe20000000f00 */
[----:B------:R-:W1:Y:S01]  /*1dd0*/  @UP2 LDCU UR23, c[0x0][0x40c] ;  /* 0x00008180ff1727ac */ /* 0x000e620008000800 */
[----:B------:R-:W-:Y:S01]  /*1de0*/  @P4 SHF.L.U32 R79, R49, 0x10, RZ ;  /* 0x00000010314f4819 */ /* 0x000fe200000006ff */
[----:B---3--:R-:W-:Y:S01]  /*1df0*/  @P4 FMUL.FTZ R76, R77, UR4 ;  /* 0x000000044d4c4c20 */ /* 0x008fe20008410000 */
[----:B------:R-:W-:Y:S01]  /*1e00*/  HFMA2 R77, -RZ, RZ, 0, 0 ;  /* 0x00000000ff4d7431 */ /* 0x000fe200000001ff */
[----:B------:R-:W2:Y:S01]  /*1e10*/  @UP2 LDCU UR25, c[0x0][0x40c] ;  /* 0x00008180ff1927ac */ /* 0x000ea20008000800 */
[----:B------:R-:W-:Y:S01]  /*1e20*/  @P4 SHF.L.U32 R110, R51, 0x10, RZ ;  /* 0x00000010336e4819 */ /* 0x000fe200000006ff */
[----:B----4-:R-:W-:Y:S01]  /*1e30*/  @P4 FMUL.FTZ R80, R81, UR24 ;  /* 0x0000001851504c20 */ /* 0x010fe20008410000 */
[----:B------:R-:W-:Y:S01]  /*1e40*/  HFMA2 R81, -RZ, RZ, 0, 0 ;  /* 0x00000000ff517431 */ /* 0x000fe200000001ff */
[----:B------:R-:W3:Y:S01]  /*1e50*/  @UP2 LDCU UR26, c[0x0][0x40c] ;  /* 0x00008180ff1a27ac */ /* 0x000ee20008000800 */
[----:B------:R-:W-:Y:S01]  /*1e60*/  @P4 SHF.L.U32 R85, R85, 0x10, RZ ;  /* 0x0000001055554819 */ /* 0x000fe200000006ff */
[----:B------:R-:W-:Y:S01]  /*1e70*/  @P4 FMUL.FTZ R78, R79, UR7 ;  /* 0x000000074f4e4c20 */ /* 0x000fe20008410000 */
        /* <DEDUP_REMOVED lines=10> */
.L_x_8203:
[----:B------:R-:W0:Y:S02]  /*1f20*/  LDC.64 R108, c[0x0][0x3a8] ;  /* 0x0000ea00ff6c7b82 */ /* 0x000e240000000a00 */
[----:B0-----:R-:W-:-:S05]  /*1f30*/  IMAD.WIDE.U32 R108, R84, 0x20, R108 ;  /* 0x00000020546c7825 */ /* 0x001fca00078e006c */
[----:B------:R3:W-:Y:S04]  /*1f40*/  STG.E.128 desc[UR12][R108.64], R76 ;  /* 0x0000004c6c007986 */ /* 0x0007e8000c101d0c */
[----:B------:R3:W-:Y:S02]  /*1f50*/  STG.E.128 desc[UR12][R108.64+0x10], R80 ;  /* 0x000010506c007986 */ /* 0x0007e4000c101d0c */
.L_x_8200:
[----:B------:R-:W-:Y:S05]  /*1f60*/  BSYNC.RECONVERGENT B0 ;  /* 0x0000000000007941 */ /* 0x000fea0003800200 */
.L_x_8199:
        /* <DEDUP_REMOVED lines=38> */
[----:B------:R-:W4:Y:S02]  /*21d0*/  SHFL.BFLY PT, R84, R85, 0x1, 0x1f ;  /* 0x0c201f0055547f89 */ /* 0x000f2400000e0000 */
[----:B----4-:R-:W-:-:S05]  /*21e0*/  FADD.FTZ R87, R85, R84 ;  /* 0x0000005455577221 */ /* 0x010fca0000010000 */
[----:B------:R-:W0:Y:S02]  /*21f0*/  SHFL.BFLY PT, R84, R87, 0x2, 0x1f ;  /* 0x0c401f0057547f89 */ /* 0x000e2400000e0000 */
[----:B0123--:R-:W-:-:S05]  /*2200*/  FADD.FTZ R108, R87, R84 ;  /* 0x00000054576c7221 */ /* 0x00ffca0000010000 */
        /* <DEDUP_REMOVED lines=13> */
[--C-:B------:R-:W-:Y:S01]  /*22e0*/  FADD.FTZ R87, R61, -R84.reuse ;  /* 0x800000543d577221 */ /* 0x100fe20000010000 */
[--C-:B------:R-:W-:Y:S01]  /*22f0*/  FADD.FTZ R109, R62, -R84.reuse ;  /* 0x800000543e6d7221 */ /* 0x100fe20000010000 */
[----:B------:R-:W-:Y:S01]  /*2300*/  FFMA.FTZ R85, R112, R112, R85 ;  /* 0x0000007070557223 */ /* 0x000fe20000010055 */
[----:B------:R-:W-:-:S03]  /*2310*/  FADD.FTZ R112, R56, -R84 ;  /* 0x8000005438707221 */ /* 0x000fc60000010000 */
[----:B------:R-:W-:-:S04]  /*2320*/  FFMA.FTZ R85, R114, R114, R85 ;  /* 0x0000007272557223 */ /* 0x000fc80000010055 */
        /* <DEDUP_REMOVED lines=74> */
.L_x_8205:
[----:B------:R-:W-:Y:S05]  /*27d0*/  BSYNC.RECONVERGENT B0 ;  /* 0x0000000000007941 */ /* 0x000fea0003800200 */
.L_x_8204:
        /* <DEDUP_REMOVED lines=12> */
.L_x_8207:
[----:B------:R-:W-:Y:S05]  /*28a0*/  BSYNC.RECONVERGENT B0 ;  /* 0x0000000000007941 */ /* 0x000fea0003800200 */
.L_x_8206:
[----:B------:R-:W1:Y:S01]  /*28b0*/  SHFL.DOWN PT, R108, R113, 0x4, 0x1f ;  /* 0x08801f00716c7f89 */ /* 0x000e6200000e0000 */
[----:B------:R-:W-:Y:S01]  /*28c0*/  I2FP.F32.S32 R112, R113 ;  /* 0x0000007100707245 */ /* 0x000fe20000201400 */
[----:B------:R-:W-:Y:S01]  /*28d0*/  UISETP.GE.AND UP0, UPT, UR6, 0x1, UPT ;  /* 0x000000010600788c */ /* 0x000fe2000bf06270 */
[----:B------:R-:W-:Y:S01]  /*28e0*/  ISETP.NE.AND P5, PT, RZ, UR19, PT ;  /* 0x00000013ff007c0c */ /* 0x000fe2000bfa5270 */
[----:B0-----:R-:W0:Y:S01]  /*28f0*/  SHFL.DOWN PT, R111, R84, 0x4, 0x1f ;  /* 0x08801f00546f7f89 */ /* 0x001e2200000e0000 */
[----:B------:R-:W-:-:S03]  /*2900*/  ISETP.NE.AND P4, PT, R86, RZ, PT ;  /* 0x000000ff5600720c */ /* 0x000fc60003f85270 */
        /* <DEDUP_REMOVED lines=27> */
[----:B------:R-:W-:Y:S01]  /*2ac0*/  MOV R113, UR18 ;  /* 0x0000001200717c02 */ /* 0x000fe20008000f00 */
[----:B--2---:R-:W-:Y:S01]  /*2ad0*/  FMUL.FTZ R84, R112, R117 ;  /* 0x0000007570547220 */ /* 0x004fe20000410000 */
[----:B------:R-:W-:Y:S01]  /*2ae0*/  FMUL.FTZ R114, R87, R114 ;  /* 0x0000007257727220 */ /* 0x000fe20000410000 */
[----:B---3--:R-:W-:-:S03]  /*2af0*/  IMAD.IADD R85, R85, 0x1, R108 ;  /* 0x0000000155557824 */ /* 0x008fc600078e026c */
[----:B------:R-:W0:Y:S01]  /*2b00*/  SHFL.DOWN PT, R87, R84, 0x1, 0x1f ;  /* 0x08201f0054577f89 */ /* 0x000e2200000e0000 */
[----:B------:R-:W-:Y:S01]  /*2b10*/  FMUL.FTZ R114, R114, R115 ;  /* 0x0000007372727220 */ /* 0x000fe20000410000 */
[----:B------:R-:W-:Y:S02]  /*2b20*/  I2FP.F32.S32 R85, R85 ;  /* 0x0000005500557245 */ /* 0x000fe40000201400 */
[----:B------:R-:W-:Y:S01]  /*2b30*/  MOV R115, UR18 ;  /* 0x0000001200737c02 */ /* 0x000fe20008000f00 */
        /* <DEDUP_REMOVED lines=11> */
[----:B------:R-:W-:-:S03]  /*2bf0*/  FMUL.FTZ R108, R108, R112 ;  /* 0x000000706c6c7220 */ /* 0x000fc60000410000 */
[----:B------:R-:W0:Y:S01]  /*2c00*/  SHFL.IDX PT, R87, R87, RZ, 0x1f ;  /* 0x00001fff57577589 */ /* 0x000e2200000e0000 */
[----:B------:R-:W-:Y:S02]  /*2c10*/  FFMA.FTZ R110, R85, R108, R110 ;  /* 0x0000006c556e7223 */ /* 0x000fe4000001006e */
[----:B------:R-:W1:Y:S03]  /*2c20*/  LDC R108, c[0x0][0x448] ;  /* 0x00011200ff6c7b82 */ /* 0x000e660000000800 */
[----:B------:R-:W1:Y:S01]  /*2c30*/  SHFL.IDX PT, R109, R110, RZ, 0x1f ;  /* 0x00001fff6e6d7589 */ /* 0x000e6200000e0000 */
[----:B0-----:R-:W-:-:S05]  /*2c40*/  FMUL.FTZ R84, R87, R87 ;  /* 0x0000005757547220 */ /* 0x001fca0000410000 */
[----:B------:R-:W-:Y:S01]  /*2c50*/  FSEL R85, R84, RZ, P5 ;  /* 0x000000ff54557208 */ /* 0x000fe20002800000 */
[----:B-1----:R-:W-:Y:S02]  /*2c60*/  FFMA.FTZ R84, R109, UR20, R108 ;  /* 0x000000146d547c23 */ /* 0x002fe4000801006c */
[----:B------:R-:W0:Y:S02]  /*2c70*/  @!P4 LDC.64 R108, c[0x0][0x3c0] ;  /* 0x0000f000ff6ccb82 */ /* 0x000e240000000a00 */
[----:B------:R-:W-:-:S06]  /*2c80*/  FADD.FTZ R111, R84, R85 ;  /* 0x00000055546f7221 */ /* 0x000fcc0000010000 */
        /* <DEDUP_REMOVED lines=8> */
[----:B------:R-:W-:Y:S05]  /*2d10*/  BRA.U !UP0, `(.L_x_8208) ;  /* 0x0000000d084c7547 */ /* 0x000fea000b800000 */
[----:B------:R-:W-:Y:S01]  /*2d20*/  UIADD3 UR4, UPT, UPT, UR6, -0x1, URZ ;  /* 0xffffffff06047890 */ /* 0x000fe2000fffe0ff */
[----:B0-----:R-:W-:Y:S01]  /*2d30*/  FSEL R87, R87, RZ, !P5 ;  /* 0x000000ff57577208 */ /* 0x001fe20006800000 */
        /* <DEDUP_REMOVED lines=10> */
[----:B------:R-:W-:Y:S01]  /*2de0*/  FADD.FTZ R86, R54, -UR4 ;  /* 0x8000000436567e21 */ /* 0x000fe20008010000 */
[----:B------:R-:W-:Y:S01]  /*2df0*/  SHF.L.U32 R87, R20, 0x10, RZ ;  /* 0x0000001014577819 */ /* 0x000fe200000006ff */
[----:B------:R-:W-:Y:S01]  /*2e00*/  FMUL.FTZ R84, R84, UR7 ;  /* 0x0000000754547c20 */ /* 0x000fe20008410000 */
[----:B------:R-:W-:Y:S01]  /*2e10*/  SHF.L.U32 R108, R17, 0x10, RZ ;  /* 0x00000010116c7819 */ /* 0x000fe200000006ff */
[----:B------:R-:W-:Y:S01]  /*2e20*/  FADD.FTZ R109, R56, -UR4 ;  /* 0x80000004386d7e21 */ /* 0x000fe20008010000 */
[----:B------:R-:W-:Y:S01]  /*2e30*/  SHF.L.U32 R110, R21, 0x10, RZ ;  /* 0x00000010156e7819 */ /* 0x000fe200000006ff */
[----:B------:R-:W-:Y:S01]  /*2e40*/  FFMA.FTZ R84, R84, R85, R87 ;  /* 0x0000005554547223 */ /* 0x000fe20000010057 */
[----:B------:R-:W-:Y:S01]  /*2e50*/  FADD.FTZ R87, R55, -UR4 ;  /* 0x8000000437577e21 */ /* 0x000fe20008010000 */
[----:B------:R-:W-:Y:S01]  /*2e60*/  SHF.L.U32 R112, R11, 0x10, RZ ;  /* 0x000000100b707819 */ /* 0x000fe200000006ff */
[----:B------:R-:W-:Y:S01]  /*2e70*/  FMUL.FTZ R85, R86, UR7 ;  /* 0x0000000756557c20 */ /* 0x000fe20008410000 */
[----:B------:R-:W-:Y:S01]  /*2e80*/  SHF.L.U32 R114, R10, 0x10, RZ ;  /* 0x000000100a727819 */ /* 0x000fe200000006ff */
[----:B------:R-:W-:Y:S01]  /*2e90*/  FMUL.FTZ R87, R87, UR7 ;  /* 0x0000000757577c20 */ /* 0x000fe20008410000 */
[----:B------:R-:W-:Y:S01]  /*2ea0*/  FMUL.FTZ R86, R109, UR7 ;  /* 0x000000076d567c20 */ /* 0x000fe20008410000 */
[----:B------:R-:W-:Y:S01]  /*2eb0*/  FFMA.FTZ R85, R85, R108, R110 ;  /* 0x0000006c55557223 */ /* 0x000fe2000001006e */
[----:B------:R-:W-:Y:S01]  /*2ec0*/  FADD.FTZ R109, R58, -UR4 ;  /* 0x800000043a6d7e21 */ /* 0x000fe20008010000 */
[----:B------:R-:W-:Y:S01]  /*2ed0*/  FFMA.FTZ R110, R87, R112, R114 ;  /* 0x00000070576e7223 */ /* 0x000fe20000010072 */
[----:B------:R-:W-:Y:S01]  /*2ee0*/  FADD.FTZ R87, R57, -UR4 ;  /* 0x8000000439577e21 */ /* 0x000fe20008010000 */
[----:B------:R-:W-:Y:S01]  /*2ef0*/  SHF.L.U32 R113, R18, 0x10, RZ ;  /* 0x0000001012717819 */ /* 0x000fe200000006ff */
[----:B------:R-:W-:Y:S01]  /*2f00*/  FMUL.FTZ R109, R109, UR7 ;  /* 0x000000076d6d7c20 */ /* 0x000fe20008410000 */
[----:B------:R-:W-:Y:S01]  /*2f10*/  SHF.L.U32 R115, R22, 0x10, RZ ;  /* 0x0000001016737819 */ /* 0x000fe200000006ff */
[----:B------:R-:W-:Y:S01]  /*2f20*/  FMUL.FTZ R87, R87, UR7 ;  /* 0x0000000757577c20 */ /* 0x000fe20008410000 */
[----:B------:R-:W-:-:S02]  /*2f30*/  SHF.L.U32 R108, R9, 0x10, RZ ;  /* 0x00000010096c7819 */ /* 0x000fc400000006ff */
[----:B------:R-:W-:Y:S01]  /*2f40*/  SHF.L.U32 R112, R8, 0x10, RZ ;  /* 0x0000001008707819 */ /* 0x000fe200000006ff */
[----:B------:R-:W-:Y:S01]  /*2f50*/  FFMA.FTZ R86, R86, R113, R115 ;  /* 0x0000007156567223 */ /* 0x000fe20000010073 */
[----:B------:R-:W-:Y:S02]  /*2f60*/  SHF.L.U32 R114, R19, 0x10, RZ ;  /* 0x0000001013727819 */ /* 0x000fe400000006ff */
[----:B------:R-:W-:Y:S01]  /*2f70*/  SHF.L.U32 R116, R23, 0x10, RZ ;  /* 0x0000001017747819 */ /* 0x000fe200000006ff */
[----:B------:R-:W-:Y:S01]  /*2f80*/  FFMA.FTZ R113, R87, R108, R112 ;  /* 0x0000006c57717223 */ /* 0x000fe20000010070 */
[----:B------:R-:W-:Y:S01]  /*2f90*/  FADD.FTZ R87, R59, -UR4 ;  /* 0x800000043b577e21 */ /* 0x000fe20008010000 */
[----:B------:R-:W-:Y:S02]  /*2fa0*/  SHF.L.U32 R112, R7, 0x10, RZ ;  /* 0x0000001007707819 */ /* 0x000fe400000006ff */
[----:B------:R-:W-:Y:S01]  /*2fb0*/  FFMA.FTZ R116, R109, R114, R116 ;  /* 0x000000726d747223 */ /* 0x000fe20000010074 */
[----:B------:R-:W-:Y:S01]  /*2fc0*/  SHF.L.U32 R114, R6, 0x10, RZ ;  /* 0x0000001006727819 */ /* 0x000fe200000006ff */
[----:B------:R-:W0:Y:S01]  /*2fd0*/  LDC.64 R108, c[0x0][0x428] ;  /* 0x00010a00ff6c7b82 */ /* 0x000e220000000a00 */
[----:B------:R-:W-:Y:S01]  /*2fe0*/  FMUL.FTZ R87, R87, UR7 ;  /* 0x0000000757577c20 */ /* 0x000fe20008410000 */
[----:B------:R-:W-:-:S02]  /*2ff0*/  F2FP.BF16.F32.PACK_AB R86, R113, R86 ;  /* 0x000000567156723e */ /* 0x000fc400000010ff */
[----:B------:R-:W-:Y:S01]  /*3000*/  F2FP.BF16.F32.PACK_AB R85, R110, R85 ;  /* 0x000000556e55723e */ /* 0x000fe200000010ff */
[----:B------:R-:W-:Y:S01]  /*3010*/  FFMA.FTZ R117, R87, R112, R114 ;  /* 0x0000007057757223 */ /* 0x000fe20000010072 */
[----:B------:R-:W-:Y:S01]  /*3020*/  FADD.FTZ R87, R53, -UR4 ;  /* 0x8000000435577e21 */ /* 0x000fe20008010000 */
[----:B------:R-:W-:Y:S02]  /*3030*/  SHF.L.U32 R112, R13, 0x10, RZ ;  /* 0x000000100d707819 */ /* 0x000fe400000006ff */
[----:B------:R-:W-:Y:S01]  /*3040*/  SHF.L.U32 R114, R12, 0x10, RZ ;  /* 0x000000100c727819 */ /* 0x000fe200000006ff */
[----:B------:R-:W-:-:S04]  /*3050*/  FMUL.FTZ R87, R87, UR7 ;  /* 0x0000000757577c20 */ /* 0x000fc80008410000 */
[----:B------:R-:W-:Y:S01]  /*3060*/  FFMA.FTZ R115, R87, R112, R114 ;  /* 0x0000007057737223 */ /* 0x000fe20000010072 */
[----:B------:R-:W-:-:S04]  /*3070*/  F2FP.BF16.F32.PACK_AB R87, R117, R116 ;  /* 0x000000747557723e */ /* 0x000fc800000010ff */
[----:B------:R-:W-:Y:S01]  /*3080*/  F2FP.BF16.F32.PACK_AB R84, R115, R84 ;  /* 0x000000547354723e */ /* 0x000fe200000010ff */
[C---:B0-----:R-:W-:Y:S01]  /*3090*/  IMAD.WIDE.U32 R108, R111.reuse, 0x10, R108 ;  /* 0x000000106f6c7825 */ /* 0x041fe200078e006c */
[----:B------:R-:W-:-:S04]  /*30a0*/  IADD3 R111, PT, PT, R111, 0x100, RZ ;  /* 0x000001006f6f7810 */ /* 0x000fc80007ffe0ff */
[----:B------:R0:W-:Y:S03]  /*30b0*/  STG.E.128 desc[UR12][R108.64], R84 ;  /* 0x000000546c007986 */ /* 0x0001e6000c101d0c */
.L_x_8210:
[----:B------:R-:W-:Y:S05]  /*30c0*/  BSYNC.RECONVERGENT B0 ;  /* 0x0000000000007941 */ /* 0x000fea0003800200 */
.L_x_8209:
[----:B------:R-:W-:Y:S04]  /*30d0*/  BSSY.RECONVERGENT B0, `(.L_x_8211) ;  /* 0x0000032000007945 */ /* 0x000fe80003800200 */
[----:B------:R-:W-:Y:S05]  /*30e0*/  @!P1 BRA `(.L_x_8212) ;  /* 0x0000000000c09947 */ /* 0x000fea0003800000 */
[----:B0-----:R-:W-:Y:S01]  /*30f0*/  FADD.FTZ R84, R60, -UR4 ;  /* 0x800000043c547e21 */ /* 0x001fe20008010000 */
[----:B------:R-:W-:Y:S01]  /*3100*/  SHF.L.U32 R85, R24, 0x10, RZ ;  /* 0x0000001018557819 */ /* 0x000fe200000006ff */
[----:B------:R-:W-:Y:S01]  /*3110*/  FADD.FTZ R86, R62, -UR4 ;  /* 0x800000043e567e21 */ /* 0x000fe20008010000 */
[----:B------:R-:W-:Y:S01]  /*3120*/  SHF.L.U32 R87, R28, 0x10, RZ ;  /* 0x000000101c577819 */ /* 0x000fe200000006ff */
[----:B------:R-:W-:Y:S01]  /*3130*/  FMUL.FTZ R84, R84, UR7 ;  /* 0x0000000754547c20 */ /* 0x000fe20008410000 */
[----:B------:R-:W-:Y:S01]  /*3140*/  SHF.L.U32 R110, R29, 0x10, RZ ;  /* 0x000000101d6e7819 */ /* 0x000fe200000006ff */
[----:B------:R-:W-:Y:S01]  /*3150*/  IMAD.U32 R108, R25, 0x10000, RZ ;  /* 0x00010000196c7824 */ /* 0x000fe200078e00ff */
[----:B------:R-:W-:Y:S01]  /*3160*/  SHF.L.U32 R112, R2, 0x10, RZ ;  /* 0x0000001002707819 */ /* 0x000fe200000006ff */
[----:B------:R-:W-:Y:S01]  /*3170*/  FFMA.FTZ R84, R84, R85, R87 ;  /* 0x0000005554547223 */ /* 0x000fe20000010057 */
[----:B------:R-:W-:Y:S01]  /*3180*/  FADD.FTZ R87, R63, -UR4 ;  /* 0x800000043f577e21 */ /* 0x000fe20008010000 */
[----:B------:R-:W-:Y:S01]  /*3190*/  SHF.L.U32 R114, R14, 0x10, RZ ;  /* 0x000000100e727819 */ /* 0x000fe200000006ff */
[----:B------:R-:W-:Y:S01]  /*31a0*/  FADD.FTZ R109, R64, -UR4 ;  /* 0x80000004406d7e21 */ /* 0x000fe20008010000 */
[----:B------:R-:W-:Y:S01]  /*31b0*/  FMUL.FTZ R85, R86, UR7 ;  /* 0x0000000756557c20 */ /* 0x000fe20008410000 */
[----:B------:R-:W-:Y:S01]  /*31c0*/  FMUL.FTZ R87, R87, UR7 ;  /* 0x0000000757577c20 */ /* 0x000fe20008410000 */
[----:B------:R-:W-:Y:S01]  /*31d0*/  SHF.L.U32 R113, R26, 0x10, RZ ;  /* 0x000000101a717819 */ /* 0x000fe200000006ff */
[----:B------:R-:W-:Y:S01]  /*31e0*/  FMUL.FTZ R86, R109, UR7 ;  /* 0x000000076d567c20 */ /* 0x000fe20008410000 */
[----:B------:R-:W-:Y:S01]  /*31f0*/  FFMA.FTZ R85, R85, R108, R110 ;  /* 0x0000006c55557223 */ /* 0x000fe2000001006e */
[----:B------:R-:W-:Y:S01]  /*3200*/  FFMA.FTZ R110, R87, R112, R114 ;  /* 0x00000070576e7223 */ /* 0x000fe20000010072 */
[----:B------:R-:W-:Y:S01]  /*3210*/  FADD.FTZ R109, R66, -UR4 ;  /* 0x80000004426d7e21 */ /* 0x000fe20008010000 */
[----:B------:R-:W-:Y:S01]  /*3220*/  FADD.FTZ R87, R65, -UR4 ;  /* 0x8000000441577e21 */ /* 0x000fe20008010000 */
[----:B------:R-:W-:-:S02]  /*3230*/  SHF.L.U32 R115, R30, 0x10, RZ ;  /* 0x000000101e737819 */ /* 0x000fc400000006ff */
        /* <DEDUP_REMOVED lines=27> */
.L_x_8212:
[----:B------:R-:W-:Y:S05]  /*33f0*/  BSYNC.RECONVERGENT B0 ;  /* 0x0000000000007941 */ /* 0x000fea0003800200 */
.L_x_8211:
        /* <DEDUP_REMOVED lines=24> */
[----:B------:R-:W-:Y:S01]  /*3580*/  IMAD.U32 R112, R96, 0x10000, RZ ;  /* 0x0001000060707824 */ /* 0x000fe200078e00ff */
        /* <DEDUP_REMOVED lines=10> */
[----:B------:R-:W0:Y:S01]  /*3630*/  LDC.64 R108, c[0x0][0x428] ;  /* 0x00010a00ff6c7b82 */ /* 0x000e220000000a00 */
[----:B------:R-:W-:Y:S01]  /*3640*/  FMUL.FTZ R87, R87, UR7 ;  /* 0x0000000757577c20 */ /* 0x000fe20008410000 */
[----:B------:R-:W-:Y:S02]  /*3650*/  F2FP.BF16.F32.PACK_AB R86, R113, R86 ;  /* 0x000000567156723e */ /* 0x000fe400000010ff */
        /* <DEDUP_REMOVED lines=12> */
.L_x_8214:
[----:B------:R-:W-:Y:S05]  /*3720*/  BSYNC.RECONVERGENT B0 ;  /* 0x0000000000007941 */ /* 0x000fea0003800200 */
.L_x_8213:
[----:B------:R-:W-:Y:S04]  /*3730*/  BSSY.RECONVERGENT B0, `(.L_x_8208) ;  /* 0x0000031000007945 */ /* 0x000fe80003800200 */
[----:B------:R-:W-:Y:S05]  /*3740*/  @!P3 BRA `(.L_x_8215) ;  /* 0x0000000000bcb947 */ /* 0x000fea0003800000 */
[----:B012---:R-:W-:Y:S01]  /*3750*/  FADD.FTZ R84, R76, -UR4 ;  /* 0x800000044c547e21 */ /* 0x007fe20008010000 */
[----:B------:R-:W-:Y:S01]  /*3760*/  FADD.FTZ R86, R78, -UR4 ;  /* 0x800000044e567e21 */ /* 0x000fe20008010000 */
        /* <DEDUP_REMOVED lines=9> */
[----:B------:R-:W-:-:S02]  /*3800*/  SHF.L.U32 R115, R101, 0x10, RZ ;  /* 0x0000001065737819 */ /* 0x000fc400000006ff */
[----:B------:R-:W-:Y:S01]  /*3810*/  SHF.L.U32 R117, R102, 0x10, RZ ;  /* 0x0000001066757819 */ /* 0x000fe200000006ff */
[----:B------:R-:W-:Y:S01]  /*3820*/  FFMA.FTZ R85, R86, R109, R113 ;  /* 0x0000006d56557223 */ /* 0x000fe20000010071 */
[----:B------:R-:W-:Y:S01]  /*3830*/  FADD.FTZ R86, R80, -UR4 ;  /* 0x8000000450567e21 */ /* 0x000fe20008010000 */
[----:B------:R-:W-:Y:S02]  /*3840*/  SHF.L.U32 R87, R42, 0x10, RZ ;  /* 0x000000102a577819 */ /* 0x000fe400000006ff */
[----:B------:R-:W-:Y:S01]  /*3850*/  FFMA.FTZ R110, R108, R115, R117 ;  /* 0x000000736c6e7223 */ /* 0x000fe20000010075 */
        /* <DEDUP_REMOVED lines=13> */
[----:B------:R-:W-:Y:S01]  /*3930*/  FADD.FTZ R115, R83, -UR4 ;  /* 0x8000000453737e21 */ /* 0x000fe20008010000 */
[----:B------:R-:W-:Y:S02]  /*3940*/  F2FP.BF16.F32.PACK_AB R86, R113, R86 ;  /* 0x000000567156723e */ /* 0x000fe400000010ff */
[----:B------:R-:W-:Y:S01]  /*3950*/  FFMA.FTZ R116, R87, R112, R114 ;  /* 0x0000007057747223 */ /* 0x000fe20000010072 */
[----:B------:R-:W-:Y:S01]  /*3960*/  SHF.L.U32 R112, R105, 0x10, RZ ;  /* 0x0000001069707819 */ /* 0x000fe200000006ff */
[----:B------:R-:W-:Y:S01]  /*3970*/  FMUL.FTZ R115, R115, UR7 ;  /* 0x0000000773737c20 */ /* 0x000fe20008410000 */
[----:B------:R-:W-:Y:S01]  /*3980*/  SHF.L.U32 R114, R106, 0x10, RZ ;  /* 0x000000106a727819 */ /* 0x000fe200000006ff */
[----:B------:R-:W-:Y:S01]  /*3990*/  FADD.FTZ R87, R77, -UR4 ;  /* 0x800000044d577e21 */ /* 0x000fe20008010000 */
[----:B------:R-:W-:-:S03]  /*39a0*/  F2FP.BF16.F32.PACK_AB R85, R110, R85 ;  /* 0x000000556e55723e */ /* 0x000fc600000010ff */
[----:B------:R-:W-:Y:S01]  /*39b0*/  FFMA.FTZ R117, R115, R112, R114 ;  /* 0x0000007073757223 */ /* 0x000fe20000010072 */
[----:B------:R-:W-:Y:S01]  /*39c0*/  SHF.L.U32 R112, R99, 0x10, RZ ;  /* 0x0000001063707819 */ /* 0x000fe200000006ff */
[----:B------:R-:W-:Y:S01]  /*39d0*/  FMUL.FTZ R87, R87, UR7 ;  /* 0x0000000757577c20 */ /* 0x000fe20008410000 */
[----:B------:R-:W-:-:S05]  /*39e0*/  SHF.L.U32 R114, R100, 0x10, RZ ;  /* 0x0000001064727819 */ /* 0x000fca00000006ff */
[----:B------:R-:W-:Y:S01]  /*39f0*/  FFMA.FTZ R115, R87, R112, R114 ;  /* 0x0000007057737223 */ /* 0x000fe20000010072 */
[----:B------:R-:W-:Y:S01]  /*3a00*/  F2FP.BF16.F32.PACK_AB R87, R117, R116 ;  /* 0x000000747557723e */ /* 0x000fe200000010ff */
[----:B0-----:R-:W-:-:S03]  /*3a10*/  IMAD.WIDE.U32 R108, R111, 0x10, R108 ;  /* 0x000000106f6c7825 */ /* 0x001fc600078e006c */
[----:B------:R-:W-:-:S05]  /*3a20*/  F2FP.BF16.F32.PACK_AB R84, R115, R84 ;  /* 0x000000547354723e */ /* 0x000fca00000010ff */
[----:B------:R3:W-:Y:S02]  /*3a30*/  STG.E.128 desc[UR12][R108.64], R84 ;  /* 0x000000546c007986 */ /* 0x0007e4000c101d0c */
.L_x_8215:
[----:B------:R-:W-:Y:S05]  /*3a40*/  BSYNC.RECONVERGENT B0 ;  /* 0x0000000000007941 */ /* 0x000fea0003800200 */
.L_x_8208:
[----:B------:R-:W-:Y:S02]  /*3a50*/  UIADD3 UR18, UPT, UPT, UR18, UR16, URZ ;  /* 0x0000001012127290 */ /* 0x000fe4000fffe0ff */
[----:B------:R-:W-:Y:S02]  /*3a60*/  UPLOP3.LUT UP1, UPT, UPT, UPT, UP1, 0x40, 0x4 ;  /* 0x000000000004789c */ /* 0x000fe40003f2e810 */
[----:B------:R-:W-:-:S09]  /*3a70*/  UISETP.GE.AND UP0, UPT, UR18, UR17, UPT ;  /* 0x000000111200728c */ /* 0x000fd2000bf06270 */
[----:B------:R-:W-:Y:S05]  /*3a80*/  BRA.U !UP0, `(.L_x_8216) ;  /* 0xffffffcd087c7547 */ /* 0x000fea000b83ffff */
[----:B------:R-:W-:Y:S05]  /*3a90*/  EXIT ;  /* 0x000000000000794d */ /* 0x000fea0003800000 */
.L_x_8217:
        /* <DEDUP_REMOVED lines=14> */
.L_x_27510:


//--------------------- .text._ZN10layer_norm13ln_fwd_kernelINS_13Kernel_traitsI13__nv_bfloat16S2_fS2_fjLj8192ELj1ELj1ELj8ELj16ENS_18Kernel_traits_baseILj8192ES2_S2_fS2_fjLj256EEEEELb0ELb0ELb1ELb1EEEvNS_9FwdParamsE --------------------------
	.section	.text._ZN10layer_norm13ln_fwd_kernelINS_13Kernel_traitsI13__nv_bfloat16S2_fS2_fjLj8192ELj1ELj1ELj8ELj16ENS_18Kernel_traits_baseILj8192ES2_S2_fS2_fjLj256EEEEELb0ELb0ELb1ELb1EEEvNS_9FwdParamsE,"ax",@progbits
	.align	128
        .global         _ZN10layer_norm13ln_fwd_kernelINS_13Kernel_traitsI13__nv_bfloat16S2_fS2_fjLj8192ELj1ELj1ELj8ELj16ENS_18Kernel_traits_baseILj8192ES2_S2_fS2_fjLj256EEEEELb0ELb0ELb1ELb1EEEvNS_9FwdParamsE
        .type           _ZN10layer_norm13ln_fwd_kernelINS_13Kernel_traitsI13__nv_bfloat16S2_fS2_fjLj8192ELj1ELj1ELj8ELj16ENS_18Kernel_traits_baseILj8192ES2_S2_fS2_fjLj256EEEEELb0ELb0ELb1ELb1EEEvNS_9FwdParamsE,@function
        .size           _ZN10layer_norm13ln_fwd_kernelINS_13Kernel_traitsI13__nv_bfloat16S2_fS2_fjLj8192ELj1ELj1ELj8ELj16ENS_18Kernel_traits_baseILj8192ES2_S2_fS2_fjLj256EEEEELb0ELb0ELb1ELb1EEEvNS_9FwdParamsE,(.L_x_27511 - _ZN10layer_norm13ln_fwd_kernelINS_13Kernel_traitsI13__nv_bfloat16S2_fS2_fjLj8192ELj1ELj1ELj8ELj16ENS_18Kernel_traits_baseILj8192ES2_S2_fS2_fjLj256EEEEELb0ELb0ELb1ELb1EEEvNS_9FwdParamsE)
        .other          _ZN10layer_norm13ln_fwd_kernelINS_13Kernel_traitsI13__nv_bfloat16S2_fS2_fjLj8192ELj1ELj1ELj8ELj16ENS_18Kernel_traits_baseILj8192ES2_S2_fS2_fjLj256EEEEELb0ELb0ELb1ELb1EEEvNS_9FwdParamsE,@"STO_CUDA_ENTRY STV_DEFAULT"
_ZN10layer_norm13ln_fwd_kernelINS_13Kernel_traitsI13__nv_bfloat16S2_fS2_fjLj8192ELj1ELj1ELj8ELj16ENS_18Kernel_traits_baseILj8192ES2_S2_fS2_fjLj256EEEEELb0ELb0ELb1ELb1EEEvNS_9FwdParamsE:
.text._ZN10layer_norm13ln_fwd_kernelINS_13Kernel_traitsI13__nv_bfloat16S2_fS2_fjLj8192ELj1ELj1ELj8ELj16ENS_18Kernel_traits_baseILj8192ES2_S2_fS2_fjLj256EEEEELb0ELb0ELb1ELb1EEEvNS_9FwdParamsE:
        /* <DEDUP_REMOVED lines=13> */
[----:B------:R-:W2:Y:S10]  /*00d0*/  LDG.E.128 R20, desc[UR12][R2.64+0x3000] ;  /* 0x0030000c02147981 */ /* 0x000eb4000c1e1d00 */
        /* <DEDUP_REMOVED lines=12> */
[----:B----4-:R-:W-:Y:S02]  /*01a0*/  @P0 MOV R101, R12 ;  /* 0x0000000c00650202 */ /* 0x010fe40000000f00 */
[----:B------:R-:W-:Y:S02]  /*01b0*/  @P0 MOV R100, R13 ;  /* 0x0000000d00640202 */ /* 0x000fe40000000f00 */
[----:B------:R-:W-:-:S02]  /*01c0*/  @P0 MOV R99, R14 ;  /* 0x0000000e00630202 */ /* 0x000fc40000000f00 */
[----:B------:R-:W-:Y:S02]  /*01d0*/  @P0 MOV R98, R15 ;  /* 0x0000000f00620202 */ /* 0x000fe40000000f00 */
[----:B--2---:R-:W-:Y:S02]  /*01e0*/  @P0 MOV R97, R16 ;  /* 0x0000001000610202 */ /* 0x004fe40000000f00 */
[----:B------:R-:W-:Y:S02]  /*01f0*/  @P0 MOV R96, R17 ;  /* 0x0000001100600202 */ /* 0x000fe40000000f00 */
[----:B------:R-:W-:Y:S02]  /*0200*/  @P0 MOV R95, R18 ;  /* 0x00000012005f0202 */ /* 0x000fe40000000f00 */
[----:B------:R-:W-:Y:S02]  /*0210*/  @P0 MOV R94, R19 ;  /* 0x00000013005e0202 */ /* 0x000fe40000000f00 */
        /* <DEDUP_REMOVED lines=12> */
[----:B------:R-:W-:Y:S01]  /*02e0*/  @P0 MOV R93, R20 ;  /* 0x00000014005d0202 */ /* 0x000fe20000000f00 */
[----:B0-----:R-:W-:Y:S06]  /*02f0*/  @P1 EXIT ;  /* 0x000000000000194d */ /* 0x001fec0003800000 */
[----:B------:R-:W0:Y:S01]  /*0300*/  LDCU.U8 UR4, c[0x0][0x410] ;  /* 0x00008200ff0477ac */ /* 0x000e220008000000 */
        /* <DEDUP_REMOVED lines=8> */
[----:B------:R-:W-:Y:S01]  /*0390*/  @P0 MOV R92, R21 ;  /* 0x00000015005c0202 */ /* 0x000fe20000000f00 */
[----:B------:R-:W-:Y:S01]  /*03a0*/  UPLOP3.LUT UP1, UPT, UPT, UPT, UPT, 0x40, 0x4 ;  /* 0x000000000004789c */ /* 0x000fe20003f2e870 */
[----:B------:R-:W-:Y:S01]  /*03b0*/  @P0 MOV R87, R22 ;  /* 0x0000001600570202 */ /* 0x000fe20000000f00 */
[----:B------:R-:W1:Y:S01]  /*03c0*/  LDCU UR20, c[0x0][0x388] ;  /* 0x00007100ff1477ac */ /* 0x000e620008000800 */
[----:B------:R-:W-:Y:S02]  /*03d0*/  @P0 MOV R86, R23 ;  /* 0x0000001700560202 */ /* 0x000fe40000000f00 */
[----:B------:R-:W-:Y:S01]  /*03e0*/  @!P0 MOV R93, R20 ;  /* 0x00000014005d8202 */ /* 0x000fe20000000f00 */
[----:B------:R-:W2:Y:S01]  /*03f0*/  LDCU UR21, c[0x0][0x400] ;  /* 0x00008000ff1577ac */ /* 0x000ea20008000800 */
[----:B------:R-:W-:-:S02]  /*0400*/  @!P0 MOV R92, R21 ;  /* 0x00000015005c8202 */ /* 0x000fc40000000f00 */
[----:B------:R-:W-:Y:S01]  /*0410*/  @!P0 MOV R87, R22 ;  /* 0x0000001600578202 */ /* 0x000fe20000000f00 */
[----:B------:R-:W3:Y:S01]  /*0420*/  LDCU.128 UR8, c[0x0][0x3f0] ;  /* 0x00007e00ff0877ac */ /* 0x000ee20008000c00 */
[----:B------:R-:W-:Y:S02]  /*0430*/  @!P0 MOV R86, R23 ;  /* 0x0000001700568202 */ /* 0x000fe40000000f00 */
[----:B------:R-:W-:Y:S01]  /*0440*/  LOP3.LUT R106, R0, 0x1f, RZ, 0xc0, !PT ;  /* 0x0000001f006a7812 */ /* 0x000fe200078ec0ff */
[----:B------:R-:W4:Y:S01]  /*0450*/  LDCU.64 UR14, c[0x0][0x3a0] ;  /* 0x00007400ff0e77ac */ /* 0x000f220008000a00 */
[----:B------:R-:W-:Y:S02]  /*0460*/  PRMT R2, R102, 0x7632, R2 ;  /* 0x0000763266027816 */ /* 0x000fe40000000002 */
[----:B------:R-:W-:Y:S01]  /*0470*/  PRMT R3, R103, 0x7632, R3 ;  /* 0x0000763267037816 */ /* 0x000fe20000000003 */
[----:B------:R-:W0:Y:S01]  /*0480*/  LDCU.64 UR16, c[0x0][0x380] ;  /* 0x00007000ff1077ac */ /* 0x000e220008000a00 */
        /* <DEDUP_REMOVED lines=14> */
[----:B0-----:R-:W-:Y:S02]  /*0570*/  ISETP.NE.AND P0, PT, RZ, UR4, PT ;  /* 0x00000004ff007c0c */ /* 0x001fe4000bf05270 */
        /* <DEDUP_REMOVED lines=16> */
.L_x_8230:
[----:B------:R-:W-:-:S06]  /*0680*/  UIMAD.WIDE UR4, UR7, 0x4, UR8 ;  /* 0x00000004070478a5 */ /* 0x000fcc000f8e0208 */
[----:B-1----:R-:W-:Y:S02]  /*0690*/  MOV R20, UR4 ;  /* 0x0000000400147c02 */ /* 0x002fe40008000f00 */
[----:B------:R-:W-:-:S05]  /*06a0*/  MOV R21, UR5 ;  /* 0x0000000500157c02 */ /* 0x000fca0008000f00 */
[----:B------:R-:W2:Y:S01]  /*06b0*/  LDG.E R20, desc[UR12][R20.64] ;  /* 0x0000000c14147981 */ /* 0x000ea2000c1e1900 */
[----:B------:R-:W-:Y:S01]  /*06c0*/  HFMA2 R22, -RZ, RZ, 0, 0 ;  /* 0x00000000ff167431 */ /* 0x000fe200000001ff */
[----:B------:R-:W-:-:S06]  /*06d0*/  UIMAD.WIDE UR18, UR7, 0x4, UR10 ;  /* 0x00000004071278a5 */ /* 0x000fcc000f8e020a */
[----:B------:R-:W-:Y:S02]  /*06e0*/  MOV R24, UR18 ;  /* 0x0000001200187c02 */ /* 0x000fe40008000f00 */
[----:B------:R-:W-:-:S05]  /*06f0*/  MOV R25, UR19 ;  /* 0x0000001300197c02 */ /* 0x000fca0008000f00 */
[----:B------:R-:W3:Y:S01]  /*0700*/  LDG.E R24, desc[UR12][R24.64] ;  /* 0x0000000c18187981 */ /* 0x000ee2000c1e1900 */
[----:B--2---:R-:W-:-:S13]  /*0710*/  R2UR UR24, R20 ;  /* 0x00000000141872ca */ /* 0x004fda00000e0000 */
[----:B------:R-:W-:-:S06]  /*0720*/  UISETP.GE.AND UP2, UPT, UR24, 0x1, UPT ;  /* 0x000000011800788c */ /* 0x000fcc000bf46270 */
[----:B------:R-:W-:-:S05]  /*0730*/  PLOP3.LUT P1, PT, PT, PT, UP2, 0x80, 0x8 ;  /* 0x000000000008781c */ /* 0x000fca0003f2f028 */
[----:B------:R-:W-:Y:S01]  /*0740*/  @UP2 UIADD3 UR4, UPT, UPT, UR24, -0x1, URZ ;  /* 0xffffffff18042890 */ /* 0x000fe2000fffe0ff */
[----:B0-----:R-:W0:Y:S03]  /*0750*/  @UP2 LDCU.64 UR22, c[0x0][0x390] ;  /* 0x00007200ff1627ac */ /* 0x001e260008000a00 */
[----:B------:R-:W-:-:S04]  /*0760*/  @UP2 UIMAD UR4, UR4, UR20, URZ ;  /* 0x00000014040422a4 */ /* 0x000fc8000f8e02ff */
[----:B------:R-:W-:-:S04]  /*0770*/  @UP2 USHF.R.S32.HI UR5, URZ, 0x1f, UR4 ;  /* 0x0000001fff052899 */ /* 0x000fc80008011404 */
[----:B------:R-:W-:-:S06]  /*0780*/  @UP2 ULEA.HI UR5, UR5, UR4, URZ, 0x3 ;  /* 0x0000000405052291 */ /* 0x000fcc000f8f18ff */
[----:B------:R-:W-:Y:S02]  /*0790*/  MOV R23, UR5 ;  /* 0x0000000500177c02 */ /* 0x000fe40008000f00 */
[----:B0-----:R-:W-:Y:S02]  /*07a0*/  MOV R20, UR22 ;  /* 0x0000001600147c02 */ /* 0x001fe40008000f00 */
[----:B------:R-:W-:Y:S02]  /*07b0*/  MOV R21, UR23 ;  /* 0x0000001700157c02 */ /* 0x000fe40008000f00 */
[----:B------:R-:W-:-:S05]  /*07c0*/  @P1 LEA.HI.SX32 R22, R23, R0, 0x1d ;  /* 0x0000000017161211 */ /* 0x000fca00078feaff */
[----:B------:R-:W-:-:S05]  /*07d0*/  @P1 IMAD.WIDE.U32 R20, R22, 0x10, R20 ;  /* 0x0000001016141825 */ /* 0x000fca00078e0014 */
[----:B------:R-:W2:Y:S01]  /*07e0*/  @P1 LDG.E.128 R48, desc[UR12][R20.64] ;  /* 0x0000000c14301981 */ /* 0x000ea2000c1e1d00 */
[----:B------:R-:W-:Y:S02]  /*07f0*/  UIMAD UR4, UR7, UR20, URZ ;  /* 0x00000014070472a4 */ /* 0x000fe4000f8e02ff */
[----:B------:R-:W-:Y:S02]  /*0800*/  UISETP.NE.U32.AND UP0, UPT, UR14, URZ, UPT ;  /* 0x000000ff0e00728c */ /* 0x000fe4000bf05070 */
[----:B------:R-:W-:Y:S02]  /*0810*/  USHF.R.S32.HI UR5, URZ, 0x1f, UR4 ;  /* 0x0000001fff057899 */ /* 0x000fe40008011404 */
[----:B------:R-:W-:Y:S02]  /*0820*/  UISETP.NE.AND.EX UP0, UPT, UR15, URZ, UPT, UP0 ;  /* 0x000000ff0f00728c */ /* 0x000fe4000bf05300 */
[----:B------:R-:W-:Y:S01]  /*0830*/  ULEA.HI UR5, UR5, UR4, URZ, 0x3 ;  /* 0x0000000405057291 */ /* 0x000fe2000f8f18ff */
[----:B---3--:R-:W-:-:S05]  /*0840*/  R2UR UR6, R24 ;  /* 0x00000000180672ca */ /* 0x008fca00000e0000 */
[----:B------:R-:W-:-:S04]  /*0850*/  MOV R23, UR5 ;  /* 0x0000000500177c02 */ /* 0x000fc80008000f00 */
[----:B------:R-:W-:Y:S02]  /*0860*/  LEA.HI.SX32 R23, R23, R0, 0x1d ;  /* 0x0000000017177211 */ /* 0x000fe400078feaff */
[----:B--2---:R-:W-:Y:S02]  /*0870*/  PRMT R24, R51, 0x7632, R24 ;  /* 0x0000763233187816 */ /* 0x004fe40000000018 */
[----:B------:R-:W-:Y:S02]  /*0880*/  PRMT R25, R50, 0x7632, R25 ;  /* 0x0000763232197816 */ /* 0x000fe40000000019 */
[----:B------:R-:W-:Y:S02]  /*0890*/  PRMT R26, R49, 0x7632, R26 ;  /* 0x00007632311a7816 */ /* 0x000fe4000000001a */
[----:B------:R-:W-:Y:S01]  /*08a0*/  PRMT R27, R48, 0x7632, R27 ;  /* 0x00007632301b7816 */ /* 0x000fe2000000001b */
[----:B------:R-:W-:Y:S06]  /*08b0*/  BRA.U !UP0, `(.L_x_8218) ;  /* 0x0000000108787547 */ /* 0x000fec000b800000 */
[----:B------:R-:W0:Y:S02]  /*08c0*/  LDC.64 R20, c[0x0][0x3a0] ;  /* 0x0000e800ff147b82 */ /* 0x000e240000000a00 */
[----:B0-----:R-:W-:-:S05]  /*08d0*/  IMAD.WIDE.U32 R20, R23, 0x20, R20 ;  /* 0x0000002017147825 */ /* 0x001fca00078e0014 */
[----:B------:R-:W2:Y:S04]  /*08e0*/  LDG.E.128 R44, desc[UR12][R20.64] ;  /* 0x0000000c142c7981 */ /* 0x000ea8000c1e1d00 */
[----:B------:R0:W3:Y:S01]  /*08f0*/  LDG.E.128 R40, desc[UR12][R20.64+0x10] ;  /* 0x0000100c14287981 */ /* 0x0000e2000c1e1d00 */
[----:B------:R-:W-:-:S13]  /*0900*/  ISETP.LT.AND P2, PT, RZ, UR24, PT ;  /* 0x00000018ff007c0c */ /* 0x000fda000bf41270 */
[----:B------:R-:W2:Y:S01]  /*0910*/  @P2 LDC R31, c[0x0][0x40c] ;  /* 0x00010300ff1f2b82 */ /* 0x000ea20000000800 */
[----:B0-----:R-:W-:Y:S02]  /*0920*/  @P2 SHF.L.U32 R21, R49, 0x10, RZ ;  /* 0x0000001031152819 */ /* 0x001fe400000006ff */
[----:B------:R-:W-:Y:S02]  /*0930*/  @P2 SHF.L.U32 R28, R27, 0x10, RZ ;  /* 0x000000101b1c2819 */ /* 0x000fe400000006ff */
[----:B------:R-:W-:Y:S02]  /*0940*/  @P2 SHF.L.U32 R20, R25, 0x10, RZ ;  /* 0x0000001019142819 */ /* 0x000fe400000006ff */
[----:B------:R-:W-:Y:S01]  /*0950*/  @P2 SHF.L.U32 R27, R48, 0x10, RZ ;  /* 0x00000010301b2819 */ /* 0x000fe200000006ff */
[----:B------:R-:W0:Y:S01]  /*0960*/  @P2 LDC R29, c[0x0][0x40c] ;  /* 0x00010300ff1d2b82 */ /* 0x000e220000000800 */
[----:B------:R-:W-:Y:S02]  /*0970*/  @P2 SHF.L.U32 R26, R26, 0x10, RZ ;  /* 0x000000101a1a2819 */ /* 0x000fe400000006ff */
[----:B------:R-:W-:-:S02]  /*0980*/  @P2 SHF.L.U32 R24, R24, 0x10, RZ ;  /* 0x0000001018182819 */ /* 0x000fc400000006ff */
[----:B------:R-:W-:-:S03]  /*0990*/  @P2 SHF.L.U32 R25, R51, 0x10, RZ ;  /* 0x0000001033192819 */ /* 0x000fc600000006ff */
[----:B------:R-:W1:Y:S08]  /*09a0*/  @P2 LDC R30, c[0x0][0x40c] ;  /* 0x00010300ff1e2b82 */ /* 0x000e700000000800 */
[----:B------:R-:W4:Y:S08]  /*09b0*/  @P2 LDC R32, c[0x0][0x40c] ;  /* 0x00010300ff202b82 */ /* 0x000f300000000800 */
[----:B------:R-:W5:Y:S08]  /*09c0*/  @P2 LDC R33, c[0x0][0x40c] ;  /* 0x00010300ff212b82 */ /* 0x000f700000000800 */
[----:B------:R-:W3:Y:S08]  /*09d0*/  @P2 LDC R34, c[0x0][0x40c] ;  /* 0x00010300ff222b82 */ /* 0x000ef00000000800 */
[----:B------:R-:W5:Y:S08]  /*09e0*/  @P2 LDC R35, c[0x0][0x40c] ;  /* 0x00010300ff232b82 */ /* 0x000f700000000800 */
[----:B------:R-:W5:Y:S01]  /*09f0*/  @P2 LDC R36, c[0x0][0x40c] ;  /* 0x00010300ff242b82 */ /* 0x000f620000000800 */
[----:B--2---:R-:W-:Y:S01]  /*0a00*/  @P2 FFMA.FTZ R46, R21, R31, R46 ;  /* 0x0000001f152e2223 */ /* 0x004fe2000001002e */
[----:B------:R-:W-:Y:S01]  /*0a10*/  @P2 SHF.L.U32 R21, R50, 0x10, RZ ;  /* 0x0000001032152819 */ /* 0x000fe200000006ff */
[----:B0-----:R-:W-:Y:S01]  /*0a20*/  @P2 FFMA.FTZ R44, R27, R29, R44 ;  /* 0x0000001d1b2c2223 */ /* 0x001fe2000001002c */
[----:B-1----:R-:W-:Y:S01]  /*0a30*/  @P2 FFMA.FTZ R45, R28, R30, R45 ;  /* 0x0000001e1c2d2223 */ /* 0x002fe2000001002d */
[----:B----4-:R-:W-:Y:S01]  /*0a40*/  @P2 FFMA.FTZ R47, R26, R32, R47 ;  /* 0x000000201a2f2223 */ /* 0x010fe2000001002f */
[----:B---3--:R-:W-:Y:S01]  /*0a50*/  @P2 FFMA.FTZ R41, R20, R34, R41 ;  /* 0x0000002214292223 */ /* 0x008fe20000010029 */
[----:B-----5:R-:W-:Y:S01]  /*0a60*/  @P2 FFMA.FTZ R40, R21, R33, R40 ;  /* 0x0000002115282223 */ /* 0x020fe20000010028 */
[----:B------:R-:W-:Y:S01]  /*0a70*/  @P2 FFMA.FTZ R42, R25, R35, R42 ;  /* 0x00000023192a2223 */ /* 0x000fe2000001002a */
[----:B------:R-:W-:Y:S01]  /*0a80*/  @P2 FFMA.FTZ R43, R24, R36, R43 ;  /* 0x00000024182b2223 */ /* 0x000fe2000001002b */
[----:B------:R-:W-:Y:S06]  /*0a90*/  BRA `(.L_x_8219) ;  /* 0x0000000000707947 */ /* 0x000fec0003800000 */
.L_x_8218:
[----:B------:R-:W0:Y:S01]  /*0aa0*/  @UP2 LDCU UR4, c[0x0][0x40c] ;  /* 0x00008180ff0427ac */ /* 0x000e220008000800 */
[----:B------:R-:W-:Y:S02]  /*0ab0*/  @P1 SHF.L.U32 R20, R48, 0x10, RZ ;  /* 0x0000001030141819 */ /* 0x000fe400000006ff */
[----:B------:R-:W-:Y:S02]  /*0ac0*/  CS2R R44, SRZ ;  /* 0x00000000002c7805 */ /* 0x000fe4000001ff00 */
[----:B------:R-:W-:Y:S01]  /*0ad0*/  @P1 SHF.L.U32 R21, R49, 0x10, RZ ;  /* 0x0000001031151819 */ /* 0x000fe200000006ff */
[----:B------:R-:W1:Y:S01]  /*0ae0*/  @UP2 LDCU UR18, c[0x0][0x40c] ;  /* 0x00008180ff1227ac */ /* 0x000e620008000800 */
[----:B------:R-:W-:Y:S02]  /*0af0*/  CS2R R46, SRZ ;  /* 0x00000000002e7805 */ /* 0x000fe4000001ff00 */
[----:B------:R-:W-:Y:S02]  /*0b00*/  @P1 SHF.L.U32 R27, R27, 0x10, RZ ;  /* 0x000000101b1b1819 */ /* 0x000fe400000006ff */
[----:B------:R-:W-:Y:S01]  /*0b10*/  CS2R R40, SRZ ;  /* 0x0000000000287805 */ /* 0x000fe2000001ff00 */
[----:B------:R-:W2:Y:S01]  /*0b20*/  @UP2 LDCU UR5, c[0x0][0x40c] ;  /* 0x00008180ff0527ac */ /* 0x000ea20008000800 */
[----:B------:R-:W-:-:S02]  /*0b30*/  @P1 SHF.L.U32 R26, R26, 0x10, RZ ;  /* 0x000000101a1a1819 */ /* 0x000fc400000006ff */
[----:B------:R-:W-:Y:S02]  /*0b40*/  CS2R R42, SRZ ;  /* 0x00000000002a7805 */ /* 0x000fe4000001ff00 */
[----:B------:R-:W-:Y:S01]  /*0b50*/  @P1 SHF.L.U32 R25, R25, 0x10, RZ ;  /* 0x0000001019191819 */ /* 0x000fe200000006ff */
[----:B------:R-:W3:Y:S01]  /*0b60*/  @UP2 LDCU UR19, c[0x0][0x40c] ;  /* 0x00008180ff1327ac */ /* 0x000ee20008000800 */
[----:B------:R-:W-:Y:S01]  /*0b70*/  @P1 SHF.L.U32 R24, R24, 0x10, RZ ;  /* 0x0000001018181819 */ /* 0x000fe200000006ff */
[----:B------:R-:W4:Y:S01]  /*0b80*/  @UP2 LDCU UR22, c[0x0][0x40c] ;  /* 0x00008180ff1627ac */ /* 0x000f220008000800 */
[----:B0-----:R-:W-:Y:S01]  /*0b90*/  @P1 FMUL.FTZ R44, R20, UR4 ;  /* 0x00000004142c1c20 */ /* 0x001fe20008410000 */
[----:B------:R-:W-:Y:S01]  /*0ba0*/  @P1 SHF.L.U32 R20, R50, 0x10, RZ ;  /* 0x0000001032141819 */ /* 0x000fe200000006ff */
[----:B------:R-:W0:Y:S01]  /*0bb0*/  @UP2 LDCU UR23, c[0x0][0x40c] ;  /* 0x00008180ff1727ac */ /* 0x000e220008000800 */
[----:B-1----:R-:W-:Y:S01]  /*0bc0*/  @P1 FMUL.FTZ R46, R21, UR18 ;  /* 0x00000012152e1c20 */ /* 0x002fe20008410000 */
[----:B------:R-:W-:Y:S01]  /*0bd0*/  @P1 SHF.L.U32 R21, R51, 0x10, RZ ;  /* 0x0000001033151819 */ /* 0x000fe200000006ff */
[----:B------:R-:W1:Y:S01]  /*0be0*/  @UP2 LDCU UR25, c[0x0][0x40c] ;  /* 0x00008180ff1927ac */ /* 0x000e620008000800 */
[----:B--2---:R-:W-:Y:S01]  /*0bf0*/  @P1 FMUL.FTZ R45, R27, UR5 ;  /* 0x000000051b2d1c20 */ /* 0x004fe20008410000 */
[----:B------:R-:W2:Y:S01]  /*0c00*/  @UP2 LDCU UR26, c[0x0][0x40c] ;  /* 0x00008180ff1a27ac */ /* 0x000ea20008000800 */
[----:B---3--:R-:W-:Y:S01]  /*0c10*/  @P1 FMUL.FTZ R47, R26, UR19 ;  /* 0x000000131a2f1c20 */ /* 0x008fe20008410000 */
[----:B----4-:R-:W-:Y:S01]  /*0c20*/  @P1 FMUL.FTZ R40, R20, UR22 ;  /* 0x0000001614281c20 */ /* 0x010fe20008410000 */
[----:B0-----:R-:W-:Y:S01]  /*0c30*/  @P1 FMUL.FTZ R41, R25, UR23 ;  /* 0x0000001719291c20 */ /* 0x001fe20008410000 */
[----:B-1----:R-:W-:Y:S01]  /*0c40*/  @P1 FMUL.FTZ R42, R21, UR25 ;  /* 0x00000019152a1c20 */ /* 0x002fe20008410000 */
[----:B--2---:R-:W-:-:S07]  /*0c50*/  @P1 FMUL.FTZ R43, R24, UR26 ;  /* 0x0000001a182b1c20 */ /* 0x004fce0008410000 */
.L_x_8219:
[----:B------:R-:W0:Y:S01]  /*0c60*/  LDC.64 R90, c[0x0][0x3a8] ;  /* 0x0000ea00ff5a7b82 */ /* 0x000e220000000a00 */
[C---:B------:R-:W-:Y:S01]  /*0c70*/  IADD3 R25, PT, PT, R23.reuse, 0x100, RZ ;  /* 0x0000010017197810 */ /* 0x040fe20007ffe0ff */
[----:B0-----:R-:W-:-:S05]  /*0c80*/  IMAD.WIDE.U32 R20, R23, 0x20, R90 ;  /* 0x0000002017147825 */ /* 0x001fca00078e005a */
[----:B------:R0:W-:Y:S04]  /*0c90*/  STG.E.128 desc[UR12][R20.64], R44 ;  /* 0x0000002c14007986 */ /* 0x0001e8000c101d0c */
[----:B------:R0:W-:Y:S01]  /*0ca0*/  STG.E.128 desc[UR12][R20.64+0x10], R40 ;  /* 0x0000102814007986 */ /* 0x0001e2000c101d0c */
[----:B------:R-:W-:Y:S05]  /*0cb0*/  BRA.U !UP2, `(.L_x_8220) ;  /* 0x000000010a107547 */ /* 0x000fea000b800000 */
[----:B0-----:R-:W0:Y:S01]  /*0cc0*/  LDC.64 R20, c[0x0][0x390] ;  /* 0x0000e400ff147b82 */ /* 0x001e220000000a00 */
[----:B------:R-:W-:-:S05]  /*0cd0*/  IADD3 R27, PT, PT, R22, 0x100, RZ ;  /* 0x00000100161b7810 */ /* 0x000fca0007ffe0ff */
[----:B0-----:R-:W-:-:S05]  /*0ce0*/  IMAD.WIDE.U32 R20, R27, 0x10, R20 ;  /* 0x000000101b147825 */ /* 0x001fca00078e0014 */
[----:B------:R1:W5:Y:S02]  /*0cf0*/  LDG.E.128 R48, desc[UR12][R20.64] ;  /* 0x0000000c14307981 */ /* 0x000364000c1e1d00 */
.L_x_8220:
[----:B-----5:R-:W-:Y:S02]  /*0d00*/  PRMT R24, R51, 0x7632, R24 ;  /* 0x0000763233187816 */ /* 0x020fe40000000018 */
[----:B------:R-:W-:Y:S02]  /*0d10*/  PRMT R26, R50, 0x7632, R26 ;  /* 0x00007632321a7816 */ /* 0x000fe4000000001a */
[----:B------:R-:W-:Y:S02]  /*0d20*/  PRMT R27, R49, 0x7632, R27 ;  /* 0x00007632311b7816 */ /* 0x000fe4000000001b */
[----:B------:R-:W-:Y:S01]  /*0d30*/  PRMT R28, R48, 0x7632, R28 ;  /* 0x00007632301c7816 */ /* 0x000fe2000000001c */
[----:B------:R-:W-:Y:S06]  /*0d40*/  BRA.U !UP0, `(.L_x_8221) ;  /* 0x0000000108787547 */ /* 0x000fec000b800000 */
[----:B01----:R-:W0:Y:S02]  /*0d50*/  LDC.64 R20, c[0x0][0x3a0] ;  /* 0x0000e800ff147b82 */ /* 0x003e240000000a00 */
        /* <DEDUP_REMOVED lines=29> */
.L_x_8221:
[----:B------:R-:W2:Y:S01]  /*0f30*/  @UP2 LDCU UR4, c[0x0][0x40c] ;  /* 0x00008180ff0427ac */ /* 0x000ea20008000800 */
[----:B01----:R-:W-:Y:S02]  /*0f40*/  @P1 SHF.L.U32 R20, R48, 0x10, RZ ;  /* 0x0000001030141819 */ /* 0x003fe400000006ff */
[----:B------:R-:W-:Y:S02]  /*0f50*/  CS2R R36, SRZ ;  /* 0x0000000000247805 */ /* 0x000fe4000001ff00 */
[----:B------:R-:W-:Y:S01]  /*0f60*/  @P1 SHF.L.U32 R21, R49, 0x10, RZ ;  /* 0x0000001031151819 */ /* 0x000fe200000006ff */
[----:B------:R-:W0:Y:S01]  /*0f70*/  @UP2 LDCU UR18, c[0x0][0x40c] ;  /* 0x00008180ff1227ac */ /* 0x000e220008000800 */
[----:B------:R-:W-:Y:S02]  /*0f80*/  CS2R R38, SRZ ;  /* 0x0000000000267805 */ /* 0x000fe4000001ff00 */
[----:B------:R-:W-:Y:S02]  /*0f90*/  @P1 SHF.L.U32 R28, R28, 0x10, RZ ;  /* 0x000000101c1c1819 */ /* 0x000fe400000006ff */
[----:B------:R-:W-:Y:S01]  /*0fa0*/  CS2R R32, SRZ ;  /* 0x0000000000207805 */ /* 0x000fe2000001ff00 */
[----:B------:R-:W1:Y:S01]  /*0fb0*/  @UP2 LDCU UR5, c[0x0][0x40c] ;  /* 0x00008180ff0527ac */ /* 0x000e620008000800 */
[----:B------:R-:W-:-:S02]  /*0fc0*/  @P1 SHF.L.U32 R27, R27, 0x10, RZ ;  /* 0x000000101b1b1819 */ /* 0x000fc400000006ff */
[----:B------:R-:W-:Y:S02]  /*0fd0*/  CS2R R34, SRZ ;  /* 0x0000000000227805 */ /* 0x000fe4000001ff00 */
[----:B------:R-:W-:Y:S01]  /*0fe0*/  @P1 SHF.L.U32 R26, R26, 0x10, RZ ;  /* 0x000000101a1a1819 */ /* 0x000fe200000006ff */
[----:B------:R-:W3:Y:S01]  /*0ff0*/  @UP2 LDCU UR19, c[0x0][0x40c] ;  /* 0x00008180ff1327ac */ /* 0x000ee20008000800 */
[----:B------:R-:W-:Y:S01]  /*1000*/  @P1 SHF.L.U32 R24, R24, 0x10, RZ ;  /* 0x0000001018181819 */ /* 0x000fe200000006ff */
[----:B------:R-:W4:Y:S01]  /*1010*/  @UP2 LDCU UR22, c[0x0][0x40c] ;  /* 0x00008180ff1627ac */ /* 0x000f220008000800 */
[----:B--2---:R-:W-:Y:S01]  /*1020*/  @P1 FMUL.FTZ R36, R20, UR4 ;  /* 0x0000000414241c20 */ /* 0x004fe20008410000 */
[----:B------:R-:W-:Y:S01]  /*1030*/  @P1 SHF.L.U32 R20, R50, 0x10, RZ ;  /* 0x0000001032141819 */ /* 0x000fe200000006ff */
[----:B------:R-:W2:Y:S01]  /*1040*/  @UP2 LDCU UR23, c[0x0][0x40c] ;  /* 0x00008180ff1727ac */ /* 0x000ea20008000800 */
[----:B0-----:R-:W-:Y:S01]  /*1050*/  @P1 FMUL.FTZ R38, R21, UR18 ;  /* 0x0000001215261c20 */ /* 0x001fe20008410000 */
[----:B------:R-:W-:Y:S01]  /*1060*/  @P1 SHF.L.U32 R21, R51, 0x10, RZ ;  /* 0x0000001033151819 */ /* 0x000fe200000006ff */
[----:B------:R-:W0:Y:S01]  /*1070*/  @UP2 LDCU UR25, c[0x0][0x40c] ;  /* 0x00008180ff1927ac */ /* 0x000e220008000800 */
[----:B-1----:R-:W-:Y:S01]  /*1080*/  @P1 FMUL.FTZ R37, R28, UR5 ;  /* 0x000000051c251c20 */ /* 0x002fe20008410000 */
[----:B------:R-:W1:Y:S01]  /*1090*/  @UP2 LDCU UR26, c[0x0][0x40c] ;  /* 0x00008180ff1a27ac */ /* 0x000e620008000800 */
[----:B---3--:R-:W-:Y:S01]  /*10a0*/  @P1 FMUL.FTZ R39, R27, UR19 ;  /* 0x000000131b271c20 */ /* 0x008fe20008410000 */
[----:B----4-:R-:W-:Y:S01]  /*10b0*/  @P1 FMUL.FTZ R32, R20, UR22 ;  /* 0x0000001614201c20 */ /* 0x010fe20008410000 */
[----:B--2---:R-:W-:Y:S01]  /*10c0*/  @P1 FMUL.FTZ R33, R26, UR23 ;  /* 0x000000171a211c20 */ /* 0x004fe20008410000 */
[----:B0-----:R-:W-:Y:S01]  /*10d0*/  @P1 FMUL.FTZ R34, R21, UR25 ;  /* 0x0000001915221c20 */ /* 0x001fe20008410000 */
[----:B-1----:R-:W-:-:S07]  /*10e0*/  @P1 FMUL.FTZ R35, R24, UR26 ;  /* 0x0000001a18231c20 */ /* 0x002fce0008410000 */
.L_x_8222:
[----:B------:R-:W-:-:S05]  /*10f0*/  IMAD.WIDE.U32 R20, R25, 0x20, R90 ;  /* 0x0000002019147825 */ /* 0x000fca00078e005a */
[----:B------:R0:W-:Y:S04]  /*1100*/  STG.E.128 desc[UR12][R20.64], R36 ;  /* 0x0000002414007986 */ /* 0x0001e8000c101d0c */
[----:B------:R0:W-:Y:S01]  /*1110*/  STG.E.128 desc[UR12][R20.64+0x10], R32 ;  /* 0x0000102014007986 */ /* 0x0001e2000c101d0c */
[----:B------:R-:W-:Y:S05]  /*1120*/  BRA.U !UP2, `(.L_x_8223) ;  /* 0x000000010a107547 */ /* 0x000fea000b800000 */
[----:B0-----:R-:W0:Y:S01]  /*1130*/  LDC.64 R20, c[0x0][0x390] ;  /* 0x0000e400ff147b82 */ /* 0x001e220000000a00 */
[----:B------:R-:W-:-:S05]  /*1140*/  IADD3 R25, PT, PT, R22, 0x200, RZ ;  /* 0x0000020016197810 */ /* 0x000fca0007ffe0ff */
[----:B0-----:R-:W-:-:S05]  /*1150*/  IMAD.WIDE.U32 R20, R25, 0x10, R20 ;  /* 0x0000001019147825 */ /* 0x001fca00078e0014 */
[----:B------:R1:W5:Y:S02]  /*1160*/  LDG.E.128 R48, desc[UR12][R20.64] ;  /* 0x0000000c14307981 */ /* 0x000364000c1e1d00 */
.L_x_8223:
[----:B01---5:R-:W-:Y:S02]  /*1170*/  PRMT R20, R51, 0x7632, R20 ;  /* 0x0000763233147816 */ /* 0x023fe40000000014 */
[----:B------:R-:W-:Y:S02]  /*1180*/  PRMT R21, R50, 0x7632, R21 ;  /* 0x0000763232157816 */ /* 0x000fe40000000015 */
[----:B------:R-:W-:Y:S02]  /*1190*/  PRMT R24, R49, 0x7632, R24 ;  /* 0x0000763231187816 */ /* 0x000fe40000000018 */
[----:B------:R-:W-:Y:S01]  /*11a0*/  PRMT R25, R48, 0x7632, R25 ;  /* 0x0000763230197816 */ /* 0x000fe20000000019 */
[----:B------:R-:W-:Y:S06]  /*11b0*/  BRA.U !UP0, `(.L_x_8224) ;  /* 0x00000001088c7547 */ /* 0x000fec000b800000 */
[----:B------:R-:W0:Y:S01]  /*11c0*/  LDC.64 R20, c[0x0][0x3a0] ;  /* 0x0000e800ff147b82 */ /* 0x000e220000000a00 */
[----:B------:R-:W-:-:S05]  /*11d0*/  IADD3 R25, PT, PT, R23, 0x200, RZ ;  /* 0x0000020017197810 */ /* 0x000fca0007ffe0ff */
[----:B0-----:R-:W-:-:S05]  /*11e0*/  IMAD.WIDE.U32 R20, R25, 0x20, R20 ;  /* 0x0000002019147825 */ /* 0x001fca00078e0014 */
[----:B------:R-:W2:Y:S04]  /*11f0*/  LDG.E.128 R28, desc[UR12][R20.64] ;  /* 0x0000000c141c7981 */ /* 0x000ea8000c1e1d00 */
[----:B------:R0:W3:Y:S01]  /*1200*/  LDG.E.128 R24, desc[UR12][R20.64+0x10] ;  /* 0x0000100c14187981 */ /* 0x0000e2000c1e1d00 */
[----:B------:R-:W-:-:S13]  /*1210*/  ISETP.LT.AND P2, PT, RZ, UR24, PT ;  /* 0x00000018ff007c0c */ /* 0x000fda000bf41270 */
[----:B------:R-:W2:Y:S01]  /*1220*/  @P2 LDC R107, c[0x0][0x40c] ;  /* 0x00010300ff6b2b82 */ /* 0x000ea20000000800 */
[C---:B------:R-:W-:Y:S02]  /*1230*/  @P2 SHF.L.U32 R89, R48.reuse, 0x10, RZ ;  /* 0x0000001030592819 */ /* 0x040fe400000006ff */
[----:B------:R-:W-:Y:S02]  /*1240*/  @P2 PRMT R71, R48, 0x7632, R71 ;  /* 0x0000763230472816 */ /* 0x000fe40000000047 */
[----:B------:R-:W-:Y:S02]  /*1250*/  @P2 SHF.L.U32 R109, R49, 0x10, RZ ;  /* 0x00000010316d2819 */ /* 0x000fe400000006ff */
[----:B------:R-:W-:Y:S01]  /*1260*/  @P2 SHF.L.U32 R88, R71, 0x10, RZ ;  /* 0x0000001047582819 */ /* 0x000fe200000006ff */
[----:B------:R-:W1:Y:S01]  /*1270*/  @P2 LDC R108, c[0x0][0x40c] ;  /* 0x00010300ff6c2b82 */ /* 0x000e620000000800 */
[----:B------:R-:W-:Y:S02]  /*1280*/  @P2 PRMT R71, R49, 0x7632, R71 ;  /* 0x0000763231472816 */ /* 0x000fe40000000047 */
[----:B------:R-:W-:-:S05]  /*1290*/  @P2 SHF.L.U32 R111, R51, 0x10, RZ ;  /* 0x00000010336f2819 */ /* 0x000fca00000006ff */
[----:B------:R-:W4:Y:S08]  /*12a0*/  @P2 LDC R110, c[0x0][0x40c] ;  /* 0x00010300ff6e2b82 */ /* 0x000f300000000800 */
[----:B------:R-:W5:Y:S08]  /*12b0*/  @P2 LDC R68, c[0x0][0x40c] ;  /* 0x00010300ff442b82 */ /* 0x000f700000000800 */
[----:B------:R-:W5:Y:S08]  /*12c0*/  @P2 LDC R69, c[0x0][0x40c] ;  /* 0x00010300ff452b82 */ /* 0x000f700000000800 */
[----:B------:R-:W5:Y:S08]  /*12d0*/  @P2 LDC R70, c[0x0][0x40c] ;  /* 0x00010300ff462b82 */ /* 0x000f700000000800 */
[----:B0-----:R-:W3:Y:S08]  /*12e0*/  @P2 LDC R21, c[0x0][0x40c] ;  /* 0x00010300ff152b82 */ /* 0x001ef00000000800 */
[----:B------:R-:W0:Y:S01]  /*12f0*/  @P2 LDC R20, c[0x0][0x40c] ;  /* 0x00010300ff142b82 */ /* 0x000e220000000800 */
[----:B--2---:R-:W-:Y:S01]  /*1300*/  @P2 FFMA.FTZ R28, R89, R107, R28 ;  /* 0x0000006b591c2223 */ /* 0x004fe2000001001c */
[----:B------:R-:W-:Y:S01]  /*1310*/  @P2 PRMT R89, R50, 0x7632, R89 ;  /* 0x0000763232592816 */ /* 0x000fe20000000059 */
[----:B-1----:R-:W-:Y:S01]  /*1320*/  @P2 FFMA.FTZ R29, R88, R108, R29 ;  /* 0x0000006c581d2223 */ /* 0x002fe2000001001d */
[----:B------:R-:W-:Y:S01]  /*1330*/  @P2 PRMT R107, R51, 0x7632, R107 ;  /* 0x00007632336b2816 */ /* 0x000fe2000000006b */
[----:B----4-:R-:W-:Y:S01]  /*1340*/  @P2 FFMA.FTZ R30, R109, R110, R30 ;  /* 0x0000006e6d1e2223 */ /* 0x010fe2000001001e */
[----:B------:R-:W-:Y:S01]  /*1350*/  @P2 SHF.L.U32 R109, R50, 0x10, RZ ;  /* 0x00000010326d2819 */ /* 0x000fe200000006ff */
[----:B---3--:R-:W-:Y:S01]  /*1360*/  @P2 FFMA.FTZ R26, R111, R21, R26 ;  /* 0x000000156f1a2223 */ /* 0x008fe2000001001a */
[----:B------:R-:W-:-:S02]  /*1370*/  @P2 SHF.L.U32 R88, R71, 0x10, RZ ;  /* 0x0000001047582819 */ /* 0x000fc400000006ff */
[----:B------:R-:W-:Y:S01]  /*1380*/  @P2 SHF.L.U32 R108, R89, 0x10, RZ ;  /* 0x00000010596c2819 */ /* 0x000fe200000006ff */
[----:B-----5:R-:W-:Y:S01]  /*1390*/  @P2 FFMA.FTZ R24, R109, R69, R24 ;  /* 0x000000456d182223 */ /* 0x020fe20000010018 */
[----:B------:R-:W-:Y:S01]  /*13a0*/  @P2 SHF.L.U32 R110, R107, 0x10, RZ ;  /* 0x000000106b6e2819 */ /* 0x000fe200000006ff */
[----:B------:R-:W-:Y:S02]  /*13b0*/  @P2 FFMA.FTZ R31, R88, R68, R31 ;  /* 0x00000044581f2223 */ /* 0x000fe4000001001f */
[----:B------:R-:W-:Y:S02]  /*13c0*/  @P2 FFMA.FTZ R25, R108, R70, R25 ;  /* 0x000000466c192223 */ /* 0x000fe40000010019 */
[----:B0-----:R-:W-:Y:S01]  /*13d0*/  @P2 FFMA.FTZ R27, R110, R20, R27 ;  /* 0x000000146e1b2223 */ /* 0x001fe2000001001b */
[----:B------:R-:W-:Y:S06]  /*13e0*/  BRA `(.L_x_8225) ;  /* 0x0000000000707947 */ /* 0x000fec0003800000 */
.L_x_8224:
[----:B------:R-:W0:Y:S01]  /*13f0*/  @UP2 LDCU UR4, c[0x0][0x40c] ;  /* 0x00008180ff0427ac */ /* 0x000e220008000800 */
[----:B------:R-:W-:Y:S02]  /*1400*/  @P1 SHF.L.U32 R25, R25, 0x10, RZ ;  /* 0x0000001019191819 */ /* 0x000fe400000006ff */
[----:B------:R-:W-:Y:S02]  /*1410*/  CS2R R28, SRZ ;  /* 0x00000000001c7805 */ /* 0x000fe4000001ff00 */
[----:B------:R-:W-:Y:S01]  /*1420*/  @P1 SHF.L.U32 R26, R48, 0x10, RZ ;  /* 0x00000010301a1819 */ /* 0x000fe200000006ff */
[----:B------:R-:W1:Y:S01]  /*1430*/  @UP2 LDCU UR5, c[0x0][0x40c] ;  /* 0x00008180ff0527ac */ /* 0x000e620008000800 */
[----:B------:R-:W-:Y:S02]  /*1440*/  @P1 SHF.L.U32 R27, R49, 0x10, RZ ;  /* 0x00000010311b1819 */ /* 0x000fe400000006ff */
[----:B------:R-:W-:Y:S02]  /*1450*/  CS2R R30, SRZ ;  /* 0x00000000001e7805 */ /* 0x000fe4000001ff00 */
[----:B------:R-:W-:Y:S01]  /*1460*/  @P1 SHF.L.U32 R68, R24, 0x10, RZ ;  /* 0x0000001018441819 */ /* 0x000fe200000006ff */
[----:B------:R-:W2:Y:S01]  /*1470*/  @UP2 LDCU UR18, c[0x0][0x40c] ;  /* 0x00008180ff1227ac */ /* 0x000ea20008000800 */
[----:B------:R-:W-:-:S02]  /*1480*/  @P1 SHF.L.U32 R21, R21, 0x10, RZ ;  /* 0x0000001015151819 */ /* 0x000fc400000006ff */
[----:B------:R-:W-:Y:S01]  /*1490*/  @P1 SHF.L.U32 R20, R20, 0x10, RZ ;  /* 0x0000001014141819 */ /* 0x000fe200000006ff */
[----:B------:R-:W3:Y:S01]  /*14a0*/  @UP2 LDCU UR19, c[0x0][0x40c] ;  /* 0x00008180ff1327ac */ /* 0x000ee20008000800 */
[----:B------:R-:W-:Y:S02]  /*14b0*/  @P1 SHF.L.U32 R69, R50, 0x10, RZ ;  /* 0x0000001032451819 */ /* 0x000fe400000006ff */
[----:B------:R-:W-:Y:S01]  /*14c0*/  @P1 SHF.L.U32 R70, R51, 0x10, RZ ;  /* 0x0000001033461819 */ /* 0x000fe200000006ff */
[----:B------:R-:W4:Y:S01]  /*14d0*/  @UP2 LDCU UR22, c[0x0][0x40c] ;  /* 0x00008180ff1627ac */ /* 0x000f220008000800 */
[----:B0-----:R-:W-:Y:S01]  /*14e0*/  @P1 FMUL.FTZ R28, R26, UR4 ;  /* 0x000000041a1c1c20 */ /* 0x001fe20008410000 */
[----:B------:R-:W0:Y:S01]  /*14f0*/  @UP2 LDCU UR23, c[0x0][0x40c] ;  /* 0x00008180ff1727ac */ /* 0x000e220008000800 */
[----:B-1----:R-:W-:Y:S01]  /*1500*/  @P1 FMUL.FTZ R29, R25, UR5 ;  /* 0x00000005191d1c20 */ /* 0x002fe20008410000 */
[----:B------:R-:W-:Y:S01]  /*1510*/  CS2R R24, SRZ ;  /* 0x0000000000187805 */ /* 0x000fe2000001ff00 */
[----:B------:R-:W1:Y:S01]  /*1520*/  @UP2 LDCU UR25, c[0x0][0x40c] ;  /* 0x00008180ff1927ac */ /* 0x000e620008000800 */
[----:B--2---:R-:W-:Y:S01]  /*1530*/  @P1 FMUL.FTZ R30, R27, UR18 ;  /* 0x000000121b1e1c20 */ /* 0x004fe20008410000 */
[----:B------:R-:W-:Y:S01]  /*1540*/  CS2R R26, SRZ ;  /* 0x00000000001a7805 */ /* 0x000fe2000001ff00 */
[----:B------:R-:W2:Y:S01]  /*1550*/  @UP2 LDCU UR26, c[0x0][0x40c] ;  /* 0x00008180ff1a27ac */ /* 0x000ea20008000800 */
[----:B---3--:R-:W-:Y:S01]  /*1560*/  @P1 FMUL.FTZ R31, R68, UR19 ;  /* 0x00000013441f1c20 */ /* 0x008fe20008410000 */
[----:B----4-:R-:W-:Y:S01]  /*1570*/  @P1 FMUL.FTZ R24, R69, UR22 ;  /* 0x0000001645181c20 */ /* 0x010fe20008410000 */
[----:B0-----:R-:W-:Y:S01]  /*1580*/  @P1 FMUL.FTZ R25, R21, UR23 ;  /* 0x0000001715191c20 */ /* 0x001fe20008410000 */
[----:B-1----:R-:W-:Y:S01]  /*1590*/  @P1 FMUL.FTZ R26, R70, UR25 ;  /* 0x00000019461a1c20 */ /* 0x002fe20008410000 */
[----:B--2---:R-:W-:-:S07]  /*15a0*/  @P1 FMUL.FTZ R27, R20, UR26 ;  /* 0x0000001a141b1c20 */ /* 0x004fce0008410000 */
.L_x_8225:
[----:B------:R-:W-:-:S05]  /*15b0*/  IADD3 R21, PT, PT, R23, 0x200, RZ ;  /* 0x0000020017157810 */ /* 0x000fca0007ffe0ff */
        /* <DEDUP_REMOVED lines=8> */
.L_x_8226:
[----:B------:R-:W-:Y:S01]  /*1640*/  IADD3 R109, PT, PT, R23, 0x300, RZ ;  /* 0x00000300176d7810 */ /* 0x000fe20007ffe0ff */
[----:B------:R-:W-:Y:S06]  /*1650*/  BRA.U !UP0, `(.L_x_8227) ;  /* 0x0000000108887547 */ /* 0x000fec000b800000 */
[----:B------:R-:W2:Y:S02]  /*1660*/  LDC.64 R88, c[0x0][0x3a0] ;  /* 0x0000e800ff587b82 */ /* 0x000ea40000000a00 */
[----:B--2---:R-:W-:-:S05]  /*1670*/  IMAD.WIDE.U32 R88, R109, 0x20, R88 ;  /* 0x000000206d587825 */ /* 0x004fca00078e0058 */
[----:B01----:R-:W2:Y:S04]  /*1680*/  LDG.E.128 R20, desc[UR12][R88.64] ;  /* 0x0000000c58147981 */ /* 0x003ea8000c1e1d00 */
[----:B------:R0:W3:Y:S01]  /*1690*/  LDG.E.128 R68, desc[UR12][R88.64+0x10] ;  /* 0x0000100c58447981 */ /* 0x0000e2000c1e1d00 */
[----:B------:R-:W-:-:S13]  /*16a0*/  ISETP.LT.AND P1, PT, RZ, UR24, PT ;  /* 0x00000018ff007c0c */ /* 0x000fda000bf21270 */
[----:B------:R-:W2:Y:S01]  /*16b0*/  @P1 LDC R112, c[0x0][0x40c] ;  /* 0x00010300ff701b82 */ /* 0x000ea20000000800 */
[C---:B-----5:R-:W-:Y:S02]  /*16c0*/  @P1 PRMT R108, R48.reuse, 0x7632, R108 ;  /* 0x00007632306c1816 */ /* 0x060fe4000000006c */
[----:B------:R-:W-:Y:S02]  /*16d0*/  @P1 SHF.L.U32 R111, R48, 0x10, RZ ;  /* 0x00000010306f1819 */ /* 0x000fe400000006ff */
[----:B------:R-:W-:-:S03]  /*16e0*/  @P1 SHF.L.U32 R108, R108, 0x10, RZ ;  /* 0x000000106c6c1819 */ /* 0x000fc600000006ff */
[----:B------:R-:W1:Y:S08]  /*16f0*/  @P1 LDC R110, c[0x0][0x40c] ;  /* 0x00010300ff6e1b82 */ /* 0x000e700000000800 */
[----:B------:R-:W4:Y:S08]  /*1700*/  @P1 LDC R113, c[0x0][0x40c] ;  /* 0x00010300ff711b82 */ /* 0x000f300000000800 */
[----:B------:R-:W4:Y:S08]  /*1710*/  @P1 LDC R114, c[0x0][0x40c] ;  /* 0x00010300ff721b82 */ /* 0x000f300000000800 */
[----:B------:R-:W3:Y:S08]  /*1720*/  @P1 LDC R107, c[0x0][0x40c] ;  /* 0x00010300ff6b1b82 */ /* 0x000ef00000000800 */
[----:B0-----:R-:W0:Y:S08]  /*1730*/  @P1 LDC R88, c[0x0][0x40c] ;  /* 0x00010300ff581b82 */ /* 0x001e300000000800 */
[----:B------:R-:W0:Y:S01]  /*1740*/  @P1 LDC R89, c[0x0][0x40c] ;  /* 0x00010300ff591b82 */ /* 0x000e220000000800 */
[----:B--2---:R-:W-:Y:S01]  /*1750*/  @P1 FFMA.FTZ R21, R108, R112, R21 ;  /* 0x000000706c151223 */ /* 0x004fe20000010015 */
[----:B-1----:R-:W-:-:S06]  /*1760*/  @P1 FFMA.FTZ R20, R111, R110, R20 ;  /* 0x0000006e6f141223 */ /* 0x002fcc0000010014 */
[----:B------:R-:W1:Y:S01]  /*1770*/  @P1 LDC R108, c[0x0][0x40c] ;  /* 0x00010300ff6c1b82 */ /* 0x000e620000000800 */
[C---:B------:R-:W-:Y:S02]  /*1780*/  @P1 PRMT R110, R49.reuse, 0x7632, R110 ;  /* 0x00007632316e1816 */ /* 0x040fe4000000006e */
[----:B------:R-:W-:Y:S02]  /*1790*/  @P1 SHF.L.U32 R111, R49, 0x10, RZ ;  /* 0x00000010316f1819 */ /* 0x000fe400000006ff */
[----:B------:R-:W-:-:S03]  /*17a0*/  @P1 SHF.L.U32 R110, R110, 0x10, RZ ;  /* 0x000000106e6e1819 */ /* 0x000fc600000006ff */
[----:B----4-:R-:W-:Y:S01]  /*17b0*/  @P1 FFMA.FTZ R22, R111, R113, R22 ;  /* 0x000000716f161223 */ /* 0x010fe20000010016 */
[----:B------:R-:W-:Y:S01]  /*17c0*/  @P1 SHF.L.U32 R113, R50, 0x10, RZ ;  /* 0x0000001032711819 */ /* 0x000fe200000006ff */
[----:B------:R-:W-:Y:S01]  /*17d0*/  @P1 FFMA.FTZ R23, R110, R114, R23 ;  /* 0x000000726e171223 */ /* 0x000fe20000010017 */
[----:B------:R-:W-:Y:S02]  /*17e0*/  @P1 PRMT R110, R50, 0x7632, R110 ;  /* 0x00007632326e1816 */ /* 0x000fe4000000006e */
[----:B------:R-:W-:Y:S01]  /*17f0*/  @P1 PRMT R111, R51, 0x7632, R111 ;  /* 0x00007632336f1816 */ /* 0x000fe2000000006f */
[----:B---3--:R-:W-:Y:S01]  /*1800*/  @P1 FFMA.FTZ R68, R113, R107, R68 ;  /* 0x0000006b71441223 */ /* 0x008fe20000010044 */
[----:B------:R-:W-:Y:S02]  /*1810*/  @P1 SHF.L.U32 R107, R51, 0x10, RZ ;  /* 0x00000010336b1819 */ /* 0x000fe400000006ff */
[----:B------:R-:W-:Y:S02]  /*1820*/  @P1 SHF.L.U32 R110, R110, 0x10, RZ ;  /* 0x000000106e6e1819 */ /* 0x000fe400000006ff */
[----:B------:R-:W-:Y:S01]  /*1830*/  @P1 SHF.L.U32 R112, R111, 0x10, RZ ;  /* 0x000000106f701819 */ /* 0x000fe200000006ff */
[----:B0-----:R-:W-:-:S02]  /*1840*/  @P1 FFMA.FTZ R70, R107, R89, R70 ;  /* 0x000000596b461223 */ /* 0x001fc40000010046 */
[----:B------:R-:W-:Y:S02]  /*1850*/  @P1 FFMA.FTZ R69, R110, R88, R69 ;  /* 0x000000586e451223 */ /* 0x000fe40000010045 */
[----:B-1----:R-:W-:Y:S01]  /*1860*/  @P1 FFMA.FTZ R71, R112, R108, R71 ;  /* 0x0000006c70471223 */ /* 0x002fe20000010047 */
[----:B------:R-:W-:Y:S06]  /*1870*/  BRA `(.L_x_8228) ;  /* 0x00000000008c7947 */ /* 0x000fec0003800000 */
.L_x_8227:
[----:B------:R-:W2:Y:S01]  /*1880*/  @UP2 LDCU UR4, c[0x0][0x40c] ;  /* 0x00008180ff0427ac */ /* 0x000ea20008000800 */
[----:B01---5:R-:W-:Y:S01]  /*1890*/  @P1 SHF.L.U32 R21, R48, 0x10, RZ ;  /* 0x0000001030151819 */ /* 0x023fe200000006ff */
[----:B------:R-:W-:Y:S01]  /*18a0*/  HFMA2 R22, -RZ, RZ, 0, 0 ;  /* 0x00000000ff167431 */ /* 0x000fe200000001ff */
[----:B------:R-:W-:Y:S01]  /*18b0*/  MOV R20, RZ ;  /* 0x000000ff00147202 */ /* 0x000fe20000000f00 */
[----:B------:R-:W0:Y:S01]  /*18c0*/  @UP2 LDCU UR22, c[0x0][0x40c] ;  /* 0x00008180ff1627ac */ /* 0x000e220008000800 */
[----:B------:R-:W-:Y:S02]  /*18d0*/  @P1 SHF.L.U32 R69, R50, 0x10, RZ ;  /* 0x0000001032451819 */ /* 0x000fe400000006ff */
[----:B------:R-:W-:Y:S02]  /*18e0*/  CS2R R70, SRZ ;  /* 0x0000000000467805 */ /* 0x000fe4000001ff00 */
[----:B------:R-:W-:Y:S01]  /*18f0*/  @P1 PRMT R88, R48, 0x7632, R88 ;  /* 0x0000763230581816 */ /* 0x000fe20000000058 */
[----:B------:R-:W1:Y:S01]  /*1900*/  @UP2 LDCU UR18, c[0x0][0x40c] ;  /* 0x00008180ff1227ac */ /* 0x000e620008000800 */
[----:B------:R-:W-:-:S02]  /*1910*/  @P1 PRMT R89, R49, 0x7632, R89 ;  /* 0x0000763231591816 */ /* 0x000fc40000000059 */
[----:B------:R-:W-:Y:S01]  /*1920*/  @P1 PRMT R107, R50, 0x7632, R107 ;  /* 0x00007632326b1816 */ /* 0x000fe2000000006b */
[----:B------:R-:W3:Y:S01]  /*1930*/  @UP2 LDCU UR5, c[0x0][0x40c] ;  /* 0x00008180ff0527ac */ /* 0x000ee20008000800 */
[----:B------:R-:W-:Y:S02]  /*1940*/  @P1 PRMT R108, R51, 0x7632, R108 ;  /* 0x00007632336c1816 */ /* 0x000fe4000000006c */
[----:B------:R-:W-:Y:S01]  /*1950*/  MOV R68, RZ ;  /* 0x000000ff00447202 */ /* 0x000fe20000000f00 */
[----:B------:R-:W4:Y:S01]  /*1960*/  @UP2 LDCU UR19, c[0x0][0x40c] ;  /* 0x00008180ff1327ac */ /* 0x000f220008000800 */
[----:B------:R-:W-:Y:S01]  /*1970*/  @P1 SHF.L.U32 R23, R49, 0x10, RZ ;  /* 0x0000001031171819 */ /* 0x000fe200000006ff */
[----:B--2---:R-:W-:Y:S01]  /*1980*/  @P1 FMUL.FTZ R20, R21, UR4 ;  /* 0x0000000415141c20 */ /* 0x004fe20008410000 */
[----:B------:R-:W-:Y:S01]  /*1990*/  HFMA2 R21, -RZ, RZ, 0, 0 ;  /* 0x00000000ff157431 */ /* 0x000fe200000001ff */
[----:B------:R-:W2:Y:S01]  /*19a0*/  @UP2 LDCU UR23, c[0x0][0x40c] ;  /* 0x00008180ff1727ac */ /* 0x000ea20008000800 */
[----:B------:R-:W-:Y:S01]  /*19b0*/  @P1 SHF.L.U32 R110, R51, 0x10, RZ ;  /* 0x00000010336e1819 */ /* 0x000fe200000006ff */
[----:B0-----:R-:W-:Y:S01]  /*19c0*/  @P1 FMUL.FTZ R68, R69, UR22 ;  /* 0x0000001645441c20 */ /* 0x001fe20008410000 */
[----:B------:R-:W-:Y:S01]  /*19d0*/  HFMA2 R69, -RZ, RZ, 0, 0 ;  /* 0x00000000ff457431 */ /* 0x000fe200000001ff */
[----:B------:R-:W0:Y:S01]  /*19e0*/  @UP2 LDCU UR24, c[0x0][0x40c] ;  /* 0x00008180ff1827ac */ /* 0x000e220008000800 */
[----:B------:R-:W-:Y:S01]  /*19f0*/  @P1 SHF.L.U32 R88, R88, 0x10, RZ ;  /* 0x0000001058581819 */ /* 0x000fe200000006ff */
[----:B-1----:R-:W-:Y:S01]  /*1a00*/  @P1 FMUL.FTZ R22, R23, UR18 ;  /* 0x0000001217161c20 */ /* 0x002fe20008410000 */
[----:B------:R-:W-:Y:S01]  /*1a10*/  @P1 SHF.L.U32 R89, R89, 0x10, RZ ;  /* 0x0000001059591819 */ /* 0x000fe200000006ff */
[----:B------:R-:W1:Y:S01]  /*1a20*/  @UP2 LDCU UR4, c[0x0][0x40c] ;  /* 0x00008180ff0427ac */ /* 0x000e620008000800 */
[----:B------:R-:W-:Y:S01]  /*1a30*/  @P1 SHF.L.U32 R107, R107, 0x10, RZ ;  /* 0x000000106b6b1819 */ /* 0x000fe200000006ff */
[----:B---3--:R-:W-:Y:S01]  /*1a40*/  @P1 FMUL.FTZ R21, R88, UR5 ;  /* 0x0000000558151c20 */ /* 0x008fe20008410000 */
[----:B------:R-:W-:-:S02]  /*1a50*/  @P1 SHF.L.U32 R108, R108, 0x10, RZ ;  /* 0x000000106c6c1819 */ /* 0x000fc400000006ff */
[----:B------:R-:W-:Y:S01]  /*1a60*/  MOV R23, RZ ;  /* 0x000000ff00177202 */ /* 0x000fe20000000f00 */
[----:B----4-:R-:W-:Y:S01]  /*1a70*/  @P1 FMUL.FTZ R23, R89, UR19 ;  /* 0x0000001359171c20 */ /* 0x010fe20008410000 */
[----:B--2---:R-:W-:Y:S01]  /*1a80*/  @P1 FMUL.FTZ R69, R107, UR23 ;  /* 0x000000176b451c20 */ /* 0x004fe20008410000 */
[----:B0-----:R-:W-:Y:S01]  /*1a90*/  @P1 FMUL.FTZ R70, R110, UR24 ;  /* 0x000000186e461c20 */ /* 0x001fe20008410000 */
[----:B-1----:R-:W-:-:S07]  /*1aa0*/  @P1 FMUL.FTZ R71, R108, UR4 ;  /* 0x000000046c471c20 */ /* 0x002fce0008410000 */
.L_x_8228:
        /* <DEDUP_REMOVED lines=49> */
[----:B------:R-:W-:-:S03]  /*1dc0*/  @!P1 SHF.R.U32.HI R113, RZ, 0x2, R0 ;  /* 0x00000002ff719819 */ /* 0x000fc60000011600 */
[----:B------:R-:W-:Y:S01]  /*1dd0*/  FMUL.FTZ R88, R88, 0.0009765625 ;  /* 0x3a80000058587820 */ /* 0x000fe20000410000 */
[----:B------:R-:W-:-:S03]  /*1de0*/  @!P1 LOP3.LUT R113, R113, 0x38, RZ, 0xc0, !PT ;  /* 0x0000003871719812 */ /* 0x000fc600078ec0ff */
        /* <DEDUP_REMOVED lines=67> */
[----:B0-----:R-:W-:Y:S01]  /*2220*/  FADD.FTZ R107, R108, R107 ;  /* 0x0000006b6c6b7221 */ /* 0x001fe20000010000 */
[----:B------:R-:W-:Y:S01]  /*2230*/  IMAD.WIDE.U32 R108, R109, 0x20, R90 ;  /* 0x000000206d6c7825 */ /* 0x000fe200078e005a */
[----:B------:R-:W-:-:S03]  /*2240*/  CS2R R90, SRZ ;  /* 0x00000000005a7805 */ /* 0x000fc6000001ff00 */
[----:B------:R-:W0:Y:S04]  /*2250*/  SHFL.BFLY PT, R110, R107, 0x4, 0x1f ;  /* 0x0c801f006b6e7f89 */ /* 0x000e2800000e0000 */
[----:B------:R-:W-:Y:S04]  /*2260*/  STG.E.128 desc[UR12][R108.64], R20 ;  /* 0x000000146c007986 */ /* 0x000fe8000c101d0c */
[----:B------:R-:W-:Y:S01]  /*2270*/  STG.E.128 desc[UR12][R108.64+0x10], R68 ;  /* 0x000010446c007986 */ /* 0x000fe2000c101d0c */
[----:B0-----:R-:W-:-:S05]  /*2280*/  FADD.FTZ R110, R107, R110 ;  /* 0x0000006e6b6e7221 */ /* 0x001fca0000010000 */
[----:B------:R-:W0:Y:S02]  /*2290*/  SHFL.BFLY PT, R111, R110, 0x8, 0x1f ;  /* 0x0d001f006e6f7f89 */ /* 0x000e2400000e0000 */
[----:B0-----:R-:W-:Y:S01]  /*22a0*/  FADD.FTZ R111, R110, R111 ;  /* 0x0000006f6e6f7221 */ /* 0x001fe20000010000 */
[----:B------:R-:W-:Y:S02]  /*22b0*/  MOV R110, RZ ;  /* 0x000000ff006e7202 */ /* 0x000fe40000000f00 */
[----:B------:R-:W-:Y:S02]  /*22c0*/  @!P2 MOV R110, 0x400 ;  /* 0x00000400006ea802 */ /* 0x000fe40000000f00 */
[----:B------:R-:W0:Y:S04]  /*22d0*/  SHFL.BFLY PT, R112, R111, 0x10, 0x1f ;  /* 0x0e001f006f707f89 */ /* 0x000e2800000e0000 */
[----:B------:R-:W1:Y:S01]  /*22e0*/  SHFL.DOWN PT, R115, R110, 0x4, 0x1f ;  /* 0x08801f006e737f89 */ /* 0x000e6200000e0000 */
[----:B0-----:R-:W-:Y:S01]  /*22f0*/  FADD.FTZ R89, R111, R112 ;  /* 0x000000706f597221 */ /* 0x001fe20000010000 */
[----:B------:R-:W-:-:S02]  /*2300*/  @!P2 LEA R111, R106, UR4, 0x3 ;  /* 0x000000046a6fac11 */ /* 0x000fc4000f8e18ff */
[----:B-1----:R-:W-:Y:S02]  /*2310*/  IADD3 R119, PT, PT, R115, R110, RZ ;  /* 0x0000006e73777210 */ /* 0x002fe40007ffe0ff */
[----:B------:R0:W-:Y:S01]  /*2320*/  @!P1 STS.64 [R113+UR4], R88 ;  /* 0x0000005871009988 */ /* 0x0001e20008000a04 */
[----:B------:R-:W-:Y:S02]  /*2330*/  I2FP.F32.S32 R114, R115 ;  /* 0x0000007300727245 */ /* 0x000fe40000201400 */
[----:B------:R-:W-:Y:S01]  /*2340*/  I2FP.F32.S32 R107, R119 ;  /* 0x00000077006b7245 */ /* 0x000fe20000201400 */
[----:B------:R-:W-:Y:S01]  /*2350*/  BAR.SYNC.DEFER_BLOCKING 0x0 ;  /* 0x0000000000007b1d */ /* 0x000fe20000010000 */
[----:B------:R-:W-:-:S05]  /*2360*/  ISETP.NE.AND P1, PT, R0, RZ, PT ;  /* 0x000000ff0000720c */ /* 0x000fca0003f25270 */
[----:B------:R-:W1:Y:S01]  /*2370*/  MUFU.RCP R112, R107 ;  /* 0x0000006b00707308 */ /* 0x000e620000001000 */
[----:B------:R-:W2:Y:S01]  /*2380*/  SHFL.DOWN PT, R88, R119, 0x2, 0x1f ;  /* 0x08401f0077587f89 */ /* 0x000ea200000e0000 */
[----:B0-----:R-:W-:-:S03]  /*2390*/  I2FP.F32.U32 R89, R110 ;  /* 0x0000006e00597245 */ /* 0x001fc60000201000 */
[----:B------:R2:W0:Y:S02]  /*23a0*/  @!P2 LDS.64 R90, [R111] ;  /* 0x000000006f5aa984 */ /* 0x0004240000000a00 */
[----:B--2---:R-:W-:Y:S02]  /*23b0*/  I2FP.F32.S32 R111, R88 ;  /* 0x00000058006f7245 */ /* 0x004fe40000201400 */
[----:B0-----:R-:W0:Y:S04]  /*23c0*/  SHFL.DOWN PT, R117, R90, 0x4, 0x1f ;  /* 0x08801f005a757f89 */ /* 0x001e2800000e0000 */
[----:B------:R-:W2:Y:S01]  /*23d0*/  SHFL.DOWN PT, R108, R91, 0x4, 0x1f ;  /* 0x08801f005b6c7f89 */ /* 0x000ea200000e0000 */
[C---:B0-----:R-:W-:Y:S01]  /*23e0*/  FMUL.FTZ R116, R117.reuse, R114 ;  /* 0x0000007275747220 */ /* 0x041fe20000410000 */
[----:B------:R-:W-:-:S03]  /*23f0*/  FADD.FTZ R117, -R117, R90 ;  /* 0x0000005a75757221 */ /* 0x000fc60000010100 */
[----:B------:R-:W-:Y:S01]  /*2400*/  FFMA.FTZ R109, R89, R90, R116 ;  /* 0x0000005a596d7223 */ /* 0x000fe20000010074 */
[----:B------:R-:W-:Y:S01]  /*2410*/  FMUL.FTZ R117, R117, R117 ;  /* 0x0000007575757220 */ /* 0x000fe20000410000 */
[----:B--2---:R-:W-:Y:S02]  /*2420*/  FADD.FTZ R91, R108, R91 ;  /* 0x0000005b6c5b7221 */ /* 0x004fe40000010000 */
[----:B-1----:R-:W-:Y:S01]  /*2430*/  FMUL.FTZ R90, R112, R109 ;  /* 0x0000006d705a7220 */ /* 0x002fe20000410000 */
[----:B------:R-:W-:Y:S01]  /*2440*/  FMUL.FTZ R117, R117, R89 ;  /* 0x0000005975757220 */ /* 0x000fe20000410000 */
[----:B------:R-:W-:-:S03]  /*2450*/  IADD3 R89, PT, PT, R119, R88, RZ ;  /* 0x0000005877597210 */ /* 0x000fc60007ffe0ff */
[----:B------:R-:W0:Y:S01]  /*2460*/  SHFL.DOWN PT, R109, R90, 0x2, 0x1f ;  /* 0x08401f005a6d7f89 */ /* 0x000e2200000e0000 */
[----:B------:R-:W-:-:S03]  /*2470*/  FMUL.FTZ R117, R117, R114 ;  /* 0x0000007275757220 */ /* 0x000fc60000410000 */
[----:B------:R-:W1:Y:S01]  /*2480*/  SHFL.DOWN PT, R88, R89, 0x1, 0x1f ;  /* 0x08201f0059587f89 */ /* 0x000e6200000e0000 */
[----:B------:R-:W-:Y:S01]  /*2490*/  FFMA.FTZ R117, R112, R117, R91 ;  /* 0x0000007570757223 */ /* 0x000fe2000001005b */
[----:B------:R-:W-:-:S04]  /*24a0*/  I2FP.F32.S32 R91, R89 ;  /* 0x00000059005b7245 */ /* 0x000fc80000201400 */
[----:B------:R-:W2:Y:S01]  /*24b0*/  MUFU.RCP R110, R91 ;  /* 0x0000005b006e7308 */ /* 0x000ea20000001000 */
[----:B------:R-:W3:Y:S01]  /*24c0*/  SHFL.DOWN PT, R108, R117, 0x2, 0x1f ;  /* 0x08401f00756c7f89 */ /* 0x000ee200000e0000 */
[----:B0-----:R-:W-:Y:S01]  /*24d0*/  FMUL.FTZ R112, R109, R111 ;  /* 0x0000006f6d707220 */ /* 0x001fe20000410000 */
[----:B------:R-:W-:-:S03]  /*24e0*/  FADD.FTZ R109, R90, -R109 ;  /* 0x8000006d5a6d7221 */ /* 0x000fc60000010000 */
[----:B------:R-:W-:Y:S01]  /*24f0*/  FFMA.FTZ R113, R107, R90, R112 ;  /* 0x0000005a6b717223 */ /* 0x000fe20000010070 */
[----:B------:R-:W-:Y:S01]  /*2500*/  FMUL.FTZ R90, R109, R109 ;  /* 0x0000006d6d5a7220 */ /* 0x000fe20000410000 */
[----:B-1----:R-:W-:Y:S02]  /*2510*/  I2FP.F32.S32 R109, R88 ;  /* 0x00000058006d7245 */ /* 0x002fe40000201400 */
[----:B--2---:R-:W-:Y:S01]  /*2520*/  FMUL.FTZ R112, R110, R113 ;  /* 0x000000716e707220 */ /* 0x004fe20000410000 */
[----:B------:R-:W-:Y:S01]  /*2530*/  FMUL.FTZ R90, R107, R90 ;  /* 0x0000005a6b5a7220 */ /* 0x000fe20000410000 */
[----:B------:R-:W-:Y:S01]  /*2540*/  MOV R113, UR7 ;  /* 0x0000000700717c02 */ /* 0x000fe20008000f00 */
[----:B---3--:R-:W-:Y:S01]  /*2550*/  FADD.FTZ R117, R117, R108 ;  /* 0x0000006c75757221 */ /* 0x008fe20000010000 */
[----:B------:R-:W-:Y:S01]  /*2560*/  IADD3 R108, PT, PT, R89, R88, RZ ;  /* 0x00000058596c7210 */ /* 0x000fe20007ffe0ff */
[----:B------:R-:W0:Y:S01]  /*2570*/  SHFL.DOWN PT, R107, R112, 0x1, 0x1f ;  /* 0x08201f00706b7f89 */ /* 0x000e2200000e0000 */
[----:B------:R-:W-:Y:S01]  /*2580*/  FMUL.FTZ R90, R90, R111 ;  /* 0x0000006f5a5a7220 */ /* 0x000fe20000410000 */
[----:B------:R-:W-:-:S02]  /*2590*/  MOV R111, UR7 ;  /* 0x00000007006f7c02 */ /* 0x000fc40008000f00 */
[----:B------:R-:W-:Y:S01]  /*25a0*/  I2FP.F32.S32 R108, R108 ;  /* 0x0000006c006c7245 */ /* 0x000fe20000201400 */
[----:B------:R-:W-:-:S05]  /*25b0*/  FFMA.FTZ R90, R110, R90, R117 ;  /* 0x0000005a6e5a7223 */ /* 0x000fca0000010075 */
[----:B------:R-:W1:Y:S01]  /*25c0*/  SHFL.DOWN PT, R89, R90, 0x1, 0x1f ;  /* 0x08201f005a597f89 */ /* 0x000e6200000e0000 */
[----:B------:R-:W2:Y:S01]  /*25d0*/  MUFU.RCP R108, R108 ;  /* 0x0000006c006c7308 */ /* 0x000ea20000001000 */
[----:B0-----:R-:W-:Y:S01]  /*25e0*/  FADD.FTZ R88, R112, -R107 ;  /* 0x8000006b70587221 */ /* 0x001fe20000010000 */
[----:B------:R-:W-:-:S03]  /*25f0*/  FMUL.FTZ R110, R107, R109 ;  /* 0x0000006d6b6e7220 */ /* 0x000fc60000410000 */
[----:B------:R-:W-:Y:S01]  /*2600*/  FMUL.FTZ R88, R88, R88 ;  /* 0x0000005858587220 */ /* 0x000fe20000410000 */
[----:B------:R-:W-:-:S03]  /*2610*/  FFMA.FTZ R107, R91, R112, R110 ;  /* 0x000000705b6b7223 */ /* 0x000fc6000001006e */
[----:B------:R-:W-:Y:S01]  /*2620*/  FMUL.FTZ R88, R91, R88 ;  /* 0x000000585b587220 */ /* 0x000fe20000410000 */
[----:B--2---:R-:W-:Y:S01]  /*2630*/  FMUL.FTZ R107, R108, R107 ;  /* 0x0000006b6c6b7220 */ /* 0x004fe20000410000 */
[----:B-1----:R-:W-:Y:S02]  /*2640*/  FADD.FTZ R89, R90, R89 ;  /* 0x000000595a597221 */ /* 0x002fe40000010000 */
[----:B------:R-:W-:Y:S01]  /*2650*/  FMUL.FTZ R88, R88, R109 ;  /* 0x0000006d58587220 */ /* 0x000fe20000410000 */
[----:B------:R-:W0:Y:S02]  /*2660*/  LDC R90, c[0x0][0x448] ;  /* 0x00011200ff5a7b82 */ /* 0x000e240000000800 */
[----:B------:R-:W1:Y:S01]  /*2670*/  SHFL.IDX PT, R107, R107, RZ, 0x1f ;  /* 0x00001fff6b6b7589 */ /* 0x000e6200000e0000 */
[----:B------:R-:W-:-:S05]  /*2680*/  FFMA.FTZ R108, R108, R88, R89 ;  /* 0x000000586c6c7223 */ /* 0x000fca0000010059 */
[----:B------:R-:W0:Y:S01]  /*2690*/  SHFL.IDX PT, R91, R108, RZ, 0x1f ;  /* 0x00001fff6c5b7589 */ /* 0x000e2200000e0000 */
[----:B-1----:R-:W-:-:S05]  /*26a0*/  FMUL.FTZ R88, R107, R107 ;  /* 0x0000006b6b587220 */ /* 0x002fca0000410000 */
[----:B------:R-:W-:Y:S01]  /*26b0*/  FSEL R89, R88, RZ, P0 ;  /* 0x000000ff58597208 */ /* 0x000fe20000000000 */
[----:B0-----:R-:W-:Y:S02]  /*26c0*/  FFMA.FTZ R88, R91, UR21, R90 ;  /* 0x000000155b587c23 */ /* 0x001fe4000801005a */
        /* <DEDUP_REMOVED lines=11> */
[----:B0-----:R-:W-:Y:S02]  /*2780*/  FSEL R107, R107, RZ, !P0 ;  /* 0x000000ff6b6b7208 */ /* 0x001fe40004000000 */
[----:B------:R-:W-:Y:S02]  /*2790*/  SHF.L.U32 R109, R103, 0x10, RZ ;  /* 0x00000010676d7819 */ /* 0x000fe400000006ff */
[----:B------:R-:W-:Y:S02]  /*27a0*/  R2UR UR4, R107 ;  /* 0x000000006b0472ca */ /* 0x000fe400000e0000 */
[----:B------:R-:W-:Y:S02]  /*27b0*/  SHF.L.U32 R111, R66, 0x10, RZ ;  /* 0x00000010426f7819 */ /* 0x000fe400000006ff */
[----:B------:R-:W-:Y:S02]  /*27c0*/  SHF.L.U32 R110, R104, 0x10, RZ ;  /* 0x00000010686e7819 */ /* 0x000fe400000006ff */
[----:B------:R-:W-:-:S02]  /*27d0*/  SHF.L.U32 R112, R65, 0x10, RZ ;  /* 0x0000001041707819 */ /* 0x000fc400000006ff */
[----:B------:R-:W-:Y:S02]  /*27e0*/  SHF.L.U32 R107, R16, 0x10, RZ ;  /* 0x00000010106b7819 */ /* 0x000fe400000006ff */
[----:B------:R-:W-:Y:S02]  /*27f0*/  SHF.L.U32 R114, R14, 0x10, RZ ;  /* 0x000000100e727819 */ /* 0x000fe400000006ff */
[----:B------:R-:W-:Y:S01]  /*2800*/  SHF.L.U32 R116, R62, 0x10, RZ ;  /* 0x000000103e747819 */ /* 0x000fe200000006ff */
[----:B------:R-:W-:Y:S01]  /*2810*/  FADD.FTZ R44, R44, -UR4 ;  /* 0x800000042c2c7e21 */ /* 0x000fe20008010000 */
[----:B------:R-:W-:Y:S01]  /*2820*/  FADD.FTZ R88, R27, -UR4 ;  /* 0x800000041b587e21 */ /* 0x000fe20008010000 */
[----:B------:R-:W-:Y:S01]  /*2830*/  FADD.FTZ R89, R21, -UR4 ;  /* 0x8000000415597e21 */ /* 0x000fe20008010000 */
[----:B------:R-:W-:Y:S01]  /*2840*/  FADD.FTZ R90, R20, -UR4 ;  /* 0x80000004145a7e21 */ /* 0x000fe20008010000 */
[----:B------:R-:W-:Y:S01]  /*2850*/  SHF.L.U32 R21, R105, 0x10, RZ ;  /* 0x0000001069157819 */ /* 0x000fe200000006ff */
[----:B------:R-:W-:Y:S01]  /*2860*/  FMUL.FTZ R20, R44, UR18 ;  /* 0x000000122c147c20 */ /* 0x000fe20008410000 */
[----:B------:R-:W-:Y:S01]  /*2870*/  SHF.L.U32 R27, R64, 0x10, RZ ;  /* 0x00000010401b7819 */ /* 0x000fe200000006ff */
[----:B------:R-:W-:Y:S01]  /*2880*/  FADD.FTZ R45, R45, -UR4 ;  /* 0x800000042d2d7e21 */ /* 0x000fe20008010000 */
[----:B------:R-:W-:Y:S01]  /*2890*/  FADD.FTZ R46, R46, -UR4 ;  /* 0x800000042e2e7e21 */ /* 0x000fe20008010000 */
[----:B------:R-:W-:Y:S01]  /*28a0*/  FADD.FTZ R40, R40, -UR4 ;  /* 0x8000000428287e21 */ /* 0x000fe20008010000 */
[----:B------:R-:W-:Y:S01]  /*28b0*/  FADD.FTZ R47, R47, -UR4 ;  /* 0x800000042f2f7e21 */ /* 0x000fe20008010000 */
[----:B------:R-:W-:Y:S01]  /*28c0*/  FADD.FTZ R91, R22, -UR4 ;  /* 0x80000004165b7e21 */ /* 0x000fe20008010000 */
[----:B------:R-:W-:Y:S01]  /*28d0*/  FFMA.FTZ R20, R20, R21, R27 ;  /* 0x0000001514147223 */ /* 0x000fe2000001001b */
[----:B------:R-:W-:Y:S01]  /*28e0*/  SHF.L.U32 R22, R5, 0x10, RZ ;  /* 0x0000001005167819 */ /* 0x000fe200000006ff */
[----:B------:R-:W-:Y:S01]  /*28f0*/  FADD.FTZ R108, R71, -UR4 ;  /* 0x80000004476c7e21 */ /* 0x000fe20008010000 */
[----:B------:R-:W-:Y:S01]  /*2900*/  SHF.L.U32 R44, R17, 0x10, RZ ;  /* 0x00000010112c7819 */ /* 0x000fe200000006ff */
[----:B------:R-:W-:Y:S01]  /*2910*/  FMUL.FTZ R27, R45, UR18 ;  /* 0x000000122d1b7c20 */ /* 0x000fe20008410000 */
[----:B------:R-:W-:Y:S01]  /*2920*/  SHF.L.U32 R71, R4, 0x10, RZ ;  /* 0x0000001004477819 */ /* 0x000fe200000006ff */
[----:B------:R-:W-:Y:S01]  /*2930*/  FMUL.FTZ R21, R46, UR18 ;  /* 0x000000122e157c20 */ /* 0x000fe20008410000 */
[----:B------:R-:W-:Y:S01]  /*2940*/  FMUL.FTZ R40, R40, UR18 ;  /* 0x0000001228287c20 */ /* 0x000fe20008410000 */
[----:B------:R-:W-:Y:S01]  /*2950*/  FMUL.FTZ R46, R47, UR18 ;  /* 0x000000122f2e7c20 */ /* 0x000fe20008410000 */
[----:B------:R-:W-:Y:S01]  /*2960*/  FADD.FTZ R41, R41, -UR4 ;  /* 0x8000000429297e21 */ /* 0x000fe20008010000 */
[----:B------:R-:W-:Y:S01]  /*2970*/  FADD.FTZ R42, R42, -UR4 ;  /* 0x800000042a2a7e21 */ /* 0x000fe20008010000 */
[----:B------:R-:W-:Y:S01]  /*2980*/  FADD.FTZ R43, R43, -UR4 ;  /* 0x800000042b2b7e21 */ /* 0x000fe20008010000 */
[----:B------:R-:W-:Y:S01]  /*2990*/  FADD.FTZ R36, R36, -UR4 ;  /* 0x8000000424247e21 */ /* 0x000fe20008010000 */
[----:B------:R-:W-:Y:S01]  /*29a0*/  FFMA.FTZ R27, R27, R22, R44 ;  /* 0x000000161b1b7223 */ /* 0x000fe2000001002c */
[----:B------:R-:W-:Y:S01]  /*29b0*/  FFMA.FTZ R22, R40, R109, R111 ;  /* 0x0000006d28167223 */ /* 0x000fe2000001006f */
[----:B------:R-:W-:Y:S01]  /*29c0*/  FFMA.FTZ R21, R21, R110, R112 ;  /* 0x0000006e15157223 */ /* 0x000fe20000010070 */
[----:B------:R-:W-:Y:S01]  /*29d0*/  FFMA.FTZ R46, R46, R71, R107 ;  /* 0x000000472e2e7223 */ /* 0x000fe2000001006b */
[----:B------:R-:W-:Y:S01]  /*29e0*/  SHF.L.U32 R40, R3, 0x10, RZ ;  /* 0x0000001003287819 */ /* 0x000fe200000006ff */
[----:B------:R-:W-:Y:S01]  /*29f0*/  FMUL.FTZ R41, R41, UR18 ;  /* 0x0000001229297c20 */ /* 0x000fe20008410000 */
[----:B------:R-:W-:Y:S01]  /*2a00*/  SHF.L.U32 R44, R15, 0x10, RZ ;  /* 0x000000100f2c7819 */ /* 0x000fe200000006ff */
[----:B------:R-:W-:Y:S01]  /*2a10*/  FMUL.FTZ R42, R42, UR18 ;  /* 0x000000122a2a7c20 */ /* 0x000fe20008410000 */
[----:B------:R-:W-:Y:S01]  /*2a20*/  SHF.L.U32 R45, R102, 0x10, RZ ;  /* 0x00000010662d7819 */ /* 0x000fe200000006ff */
[----:B------:R-:W-:Y:S01]  /*2a30*/  FMUL.FTZ R43, R43, UR18 ;  /* 0x000000122b2b7c20 */ /* 0x000fe20008410000 */
[----:B------:R-:W-:Y:S01]  /*2a40*/  SHF.L.U32 R47, R67, 0x10, RZ ;  /* 0x00000010432f7819 */ /* 0x000fe200000006ff */
[----:B------:R-:W-:Y:S01]  /*2a50*/  FMUL.FTZ R36, R36, UR18 ;  /* 0x0000001224247c20 */ /* 0x000fe20008410000 */
[----:B------:R-:W-:Y:S01]  /*2a60*/  SHF.L.U32 R112, R2, 0x10, RZ ;  /* 0x0000001002707819 */ /* 0x000fe200000006ff */
[----:B------:R-:W-:Y:S01]  /*2a70*/  FADD.FTZ R37, R37, -UR4 ;  /* 0x8000000425257e21 */ /* 0x000fe20008010000 */
[----:B------:R-:W-:Y:S01]  /*2a80*/  SHF.L.U32 R107, R101, 0x10, RZ ;  /* 0x00000010656b7819 */ /* 0x000fe200000006ff */
[----:B------:R-:W-:Y:S01]  /*2a90*/  FADD.FTZ R39, R39, -UR4 ;  /* 0x8000000427277e21 */ /* 0x000fe20008010000 */
[----:B------:R-:W-:Y:S01]  /*2aa0*/  SHF.L.U32 R111, R60, 0x10, RZ ;  /* 0x000000103c6f7819 */ /* 0x000fe200000006ff */
[----:B------:R-:W-:Y:S01]  /*2ab0*/  FADD.FTZ R38, R38, -UR4 ;  /* 0x8000000426267e21 */ /* 0x000fe20008010000 */
[----:B------:R-:W-:Y:S01]  /*2ac0*/  FFMA.FTZ R71, R41, R40, R44 ;  /* 0x0000002829477223 */ /* 0x000fe2000001002c */
[----:B------:R-:W-:Y:S01]  /*2ad0*/  FFMA.FTZ R110, R42, R45, R47 ;  /* 0x0000002d2a6e7223 */ /* 0x000fe2000001002f */
[----:B------:R-:W-:Y:S01]  /*2ae0*/  FFMA.FTZ R109, R43, R112, R114 ;  /* 0x000000702b6d7223 */ /* 0x000fe20000010072 */
[----:B------:R-:W-:Y:S01]  /*2af0*/  FFMA.FTZ R44, R36, R107, R111 ;  /* 0x0000006b242c7223 */ /* 0x000fe2000001006f */
        /* <DEDUP_REMOVED lines=13> */
[----:B------:R-:W-:Y:S01]  /*2bd0*/  FMUL.FTZ R107, R32, UR18 ;  /* 0x00000012206b7c20 */ /* 0x000fe20008410000 */
[----:B------:R-:W-:Y:S01]  /*2be0*/  FADD.FTZ R28, R28, -UR4 ;  /* 0x800000041c1c7e21 */ /* 0x000fe20008010000 */
[----:B------:R-:W-:Y:S01]  /*2bf0*/  SHF.L.U32 R114, R99, 0x10, RZ ;  /* 0x0000001063727819 */ /* 0x000fe200000006ff */
        /* <DEDUP_REMOVED lines=12> */
[----:B------:R-:W-:Y:S01]  /*2cc0*/  FMUL.FTZ R28, R28, UR18 ;  /* 0x000000121c1c7c20 */ /* 0x000fe20008410000 */
[----:B------:R-:W-:Y:S01]  /*2cd0*/  SHF.L.U32 R40, R18, 0x10, RZ ;  /* 0x0000001012287819 */ /* 0x000fe200000006ff */
[----:B------:R-:W-:Y:S01]  /*2ce0*/  FADD.FTZ R30, R30, -UR4 ;  /* 0x800000041e1e7e21 */ /* 0x000fe20008010000 */
[----:B------:R-:W-:Y:S01]  /*2cf0*/  SHF.L.U32 R41, R97, 0x10, RZ ;  /* 0x0000001061297819 */ /* 0x000fe200000006ff */
[----:B------:R-:W-:Y:S01]  /*2d00*/  FADD.FTZ R31, R31, -UR4 ;  /* 0x800000041f1f7e21 */ /* 0x000fe20008010000 */
[----:B------:R-:W-:Y:S01]  /*2d10*/  SHF.L.U32 R43, R56, 0x10, RZ ;  /* 0x00000010382b7819 */ /* 0x000fe200000006ff */
[----:B------:R-:W-:Y:S01]  /*2d20*/  FFMA.FTZ R107, R107, R114, R116 ;  /* 0x000000726b6b7223 */ /* 0x000fe20000010074 */
[----:B------:R-:W-:Y:S01]  /*2d30*/  FADD.FTZ R24, R24, -UR4 ;  /* 0x8000000418187e21 */ /* 0x000fe20008010000 */
[----:B------:R-:W-:Y:S01]  /*2d40*/  FFMA.FTZ R112, R33, R112, R36 ;  /* 0x0000007021707223 */ /* 0x000fe20000010024 */
[----:B------:R-:W-:Y:S01]  /*2d50*/  FFMA.FTZ R114, R34, R37, R39 ;  /* 0x0000002522727223 */ /* 0x000fe20000010027 */
[----:B------:R-:W-:Y:S01]  /*2d60*/  FFMA.FTZ R35, R35, R38, R40 ;  /* 0x0000002623237223 */ /* 0x000fe20000010028 */
[----:B------:R-:W-:Y:S01]  /*2d70*/  SHF.L.U32 R34, R13, 0x10, RZ ;  /* 0x000000100d227819 */ /* 0x000fe200000006ff */
        /* <DEDUP_REMOVED lines=33> */
[----:B------:R-:W-:Y:S01]  /*2f90*/  FADD.FTZ R70, R70, -UR4 ;  /* 0x8000000446467e21 */ /* 0x000fe20008010000 */
[----:B------:R-:W-:Y:S01]  /*2fa0*/  FFMA.FTZ R116, R26, R31, R37 ;  /* 0x0000001f1a747223 */ /* 0x000fe20000010025 */
[----:B------:R-:W-:Y:S01]  /*2fb0*/  FFMA.FTZ R111, R25, R24, R36 ;  /* 0x00000018196f7223 */ /* 0x000fe20000010024 */
[----:B------:R-:W-:Y:S01]  /*2fc0*/  FFMA.FTZ R31, R88, R39, R41 ;  /* 0x00000027581f7223 */ /* 0x000fe20000010029 */
[----:B------:R-:W-:Y:S01]  /*2fd0*/  UIADD3 UR4, UPT, UPT, UR6, -0x1, URZ ;  /* 0xffffffff06047890 */ /* 0x000fe2000fffe0ff */
[----:B------:R-:W-:Y:S01]  /*2fe0*/  FFMA.FTZ R88, R90, R43, R113 ;  /* 0x0000002b5a587223 */ /* 0x000fe20000010071 */
[----:B------:R-:W-:Y:S01]  /*2ff0*/  SHF.L.U32 R25, R92, 0x10, RZ ;  /* 0x000000105c197819 */ /* 0x000fe200000006ff */
[----:B------:R-:W-:Y:S01]  /*3000*/  FMUL.FTZ R90, R91, UR18 ;  /* 0x000000125b5a7c20 */ /* 0x000fe20008410000 */
[----:B------:R-:W-:Y:S01]  /*3010*/  SHF.L.U32 R37, R53, 0x10, RZ ;  /* 0x0000001035257819 */ /* 0x000fe200000006ff */
[----:B------:R-:W-:Y:S01]  /*3020*/  FMUL.FTZ R23, R23, UR18 ;  /* 0x0000001217177c20 */ /* 0x000fe20008410000 */
[----:B------:R-:W-:Y:S01]  /*3030*/  SHF.L.U32 R36, R80, 0x10, RZ ;  /* 0x0000001050247819 */ /* 0x000fe200000006ff */
[----:B------:R-:W-:Y:S01]  /*3040*/  UIMAD UR4, UR4, UR20, URZ ;  /* 0x00000014040472a4 */ /* 0x000fe2000f8e02ff */
[----:B------:R-:W-:Y:S01]  /*3050*/  SHF.L.U32 R38, R81, 0x10, RZ ;  /* 0x0000001051267819 */ /* 0x000fe200000006ff */
[----:B------:R-:W-:Y:S01]  /*3060*/  FFMA.FTZ R90, R90, R25, R37 ;  /* 0x000000195a5a7223 */ /* 0x000fe20000010025 */
[----:B------:R-:W-:Y:S01]  /*3070*/  SHF.L.U32 R24, R78, 0x10, RZ ;  /* 0x000000104e187819 */ /* 0x000fe200000006ff */
[----:B------:R-:W-:Y:S01]  /*3080*/  USHF.R.S32.HI UR5, URZ, 0x1f, UR4 ;  /* 0x0000001fff057899 */ /* 0x000fe20008011404 */
[----:B------:R-:W-:Y:S01]  /*3090*/  SHF.L.U32 R26, R79, 0x10, RZ ;  /* 0x000000104f1a7819 */ /* 0x000fe200000006ff */
[----:B------:R-:W-:Y:S01]  /*30a0*/  FFMA.FTZ R91, R23, R36, R38 ;  /* 0x00000024175b7223 */ /* 0x000fe20000010026 */
[----:B------:R-:W-:Y:S01]  /*30b0*/  FMUL.FTZ R89, R89, UR18 ;  /* 0x0000001259597c20 */ /* 0x000fe20008410000 */
[----:B------:R-:W0:Y:S01]  /*30c0*/  LDC.64 R36, c[0x0][0x428] ;  /* 0x00010a00ff247b82 */ /* 0x000e220000000a00 */
[----:B------:R-:W-:Y:S01]  /*30d0*/  ULEA.HI UR5, UR5, UR4, URZ, 0x3 ;  /* 0x0000000405057291 */ /* 0x000fe2000f8f18ff */
[----:B------:R-:W-:Y:S01]  /*30e0*/  SHF.L.U32 R43, R86, 0x10, RZ ;  /* 0x00000010562b7819 */ /* 0x000fe200000006ff */
[----:B------:R-:W-:Y:S01]  /*30f0*/  FMUL.FTZ R70, R70, UR18 ;  /* 0x0000001246467c20 */ /* 0x000fe20008410000 */
[----:B------:R-:W-:Y:S01]  /*3100*/  SHF.L.U32 R113, R55, 0x10, RZ ;  /* 0x0000001037717819 */ /* 0x000fe200000006ff */
[----:B------:R-:W-:Y:S01]  /*3110*/  FFMA.FTZ R89, R89, R24, R26 ;  /* 0x0000001859597223 */ /* 0x000fe2000001001a */
[----:B------:R-:W-:Y:S01]  /*3120*/  SHF.L.U32 R23, R87, 0x10, RZ ;  /* 0x0000001057177819 */ /* 0x000fe200000006ff */
[----:B------:R-:W-:Y:S01]  /*3130*/  FMUL.FTZ R68, R68, UR18 ;  /* 0x0000001244447c20 */ /* 0x000fe20008410000 */
[----:B------:R-:W-:Y:S01]  /*3140*/  MOV R115, UR5 ;  /* 0x0000000500737c02 */ /* 0x000fe20008000f00 */
[----:B------:R-:W-:Y:S01]  /*3150*/  FMUL.FTZ R24, R69, UR18 ;  /* 0x0000001245187c20 */ /* 0x000fe20008410000 */
[----:B------:R-:W-:Y:S01]  /*3160*/  SHF.L.U32 R25, R54, 0x10, RZ ;  /* 0x0000001036197819 */ /* 0x000fe200000006ff */
[----:B------:R-:W-:Y:S01]  /*3170*/  FFMA.FTZ R70, R70, R43, R113 ;  /* 0x0000002b46467223 */ /* 0x000fe20000010071 */
[----:B------:R-:W-:Y:S01]  /*3180*/  SHF.L.U32 R39, R82, 0x10, RZ ;  /* 0x0000001052277819 */ /* 0x000fe200000006ff */
[----:B------:R-:W-:Y:S01]  /*3190*/  FMUL.FTZ R108, R108, UR18 ;  /* 0x000000126c6c7c20 */ /* 0x000fe20008410000 */
[----:B------:R-:W-:Y:S01]  /*31a0*/  SHF.L.U32 R41, R83, 0x10, RZ ;  /* 0x0000001053297819 */ /* 0x000fe200000006ff */
[----:B------:R-:W-:Y:S01]  /*31b0*/  FFMA.FTZ R69, R68, R23, R25 ;  /* 0x0000001744457223 */ /* 0x000fe20000010019 */
[----:B------:R-:W-:-:S02]  /*31c0*/  LEA.HI.SX32 R43, R115, R0, 0x1d ;  /* 0x00000000732b7211 */ /* 0x000fc400078feaff */
[----:B------:R-:W-:Y:S01]  /*31d0*/  SHF.L.U32 R113, R84, 0x10, RZ ;  /* 0x0000001054717819 */ /* 0x000fe200000006ff */
[----:B------:R-:W-:Y:S01]  /*31e0*/  FFMA.FTZ R68, R24, R39, R41 ;  /* 0x0000002718447223 */ /* 0x000fe20000010029 */
[----:B------:R-:W-:Y:S02]  /*31f0*/  SHF.L.U32 R25, R85, 0x10, RZ ;  /* 0x0000001055197819 */ /* 0x000fe400000006ff */
[C---:B------:R-:W-:Y:S02]  /*3200*/  IADD3 R41, PT, PT, R43.reuse, 0x100, RZ ;  /* 0x000001002b297810 */ /* 0x040fe40007ffe0ff */
[C---:B------:R-:W-:Y:S01]  /*3210*/  IADD3 R39, PT, PT, R43.reuse, 0x200, RZ ;  /* 0x000002002b277810 */ /* 0x040fe20007ffe0ff */
[----:B------:R-:W-:Y:S01]  /*3220*/  FFMA.FTZ R113, R108, R113, R25 ;  /* 0x000000716c717223 */ /* 0x000fe20000010019 */
[C---:B------:R-:W-:Y:S01]  /*3230*/  IADD3 R23, PT, PT, R43.reuse, 0x300, RZ ;  /* 0x000003002b177810 */ /* 0x040fe20007ffe0ff */
[----:B0-----:R-:W-:Y:S01]  /*3240*/  IMAD.WIDE.U32 R42, R43, 0x10, R36 ;  /* 0x000000102b2a7825 */ /* 0x001fe200078e0024 */
[----:B------:R-:W-:-:S02]  /*3250*/  F2FP.BF16.F32.PACK_AB R22, R71, R22 ;  /* 0x000000164716723e */ /* 0x000fc400000010ff */
        /* <DEDUP_REMOVED lines=9> */
[----:B------:R-:W-:Y:S02]  /*32f0*/  F2FP.BF16.F32.PACK_AB R24, R45, R44 ;  /* 0x0000002c2d18723e */ /* 0x000fe400000010ff */
[----:B------:R-:W-:Y:S01]  /*3300*/  F2FP.BF16.F32.PACK_AB R31, R31, R116 ;  /* 0x000000741f1f723e */ /* 0x000fe200000010ff */
[----:B------:R1:W-:Y:S01]  /*3310*/  STG.E.128 desc[UR12][R42.64], R20 ;  /* 0x000000142a007986 */ /* 0x0003e2000c101d0c */
[----:B------:R-:W-:Y:S02]  /*3320*/  F2FP.BF16.F32.PACK_AB R30, R111, R30 ;  /* 0x0000001e6f1e723e */ /* 0x000fe400000010ff */
[----:B------:R-:W-:Y:S01]  /*3330*/  F2FP.BF16.F32.PACK_AB R29, R29, R34 ;  /* 0x000000221d1d723e */ /* 0x000fe200000010ff */
[----:B------:R1:W-:Y:S01]  /*3340*/  STG.E.128 desc[UR12][R40.64], R24 ;  /* 0x0000001828007986 */ /* 0x0003e2000c101d0c */
[----:B------:R-:W-:Y:S02]  /*3350*/  F2FP.BF16.F32.PACK_AB R28, R33, R28 ;  /* 0x0000001c211c723e */ /* 0x000fe400000010ff */
[----:B------:R-:W-:-:S02]  /*3360*/  F2FP.BF16.F32.PACK_AB R35, R113, R70 ;  /* 0x000000467123723e */ /* 0x000fc400000010ff */
[----:B------:R-:W-:Y:S01]  /*3370*/  F2FP.BF16.F32.PACK_AB R34, R68, R69 ;  /* 0x000000454422723e */ /* 0x000fe200000010ff */
[----:B------:R1:W-:Y:S01]  /*3380*/  STG.E.128 desc[UR12][R38.64], R28 ;  /* 0x0000001c26007986 */ /* 0x0003e2000c101d0c */
[----:B------:R-:W-:Y:S02]  /*3390*/  F2FP.BF16.F32.PACK_AB R33, R91, R90 ;  /* 0x0000005a5b21723e */ /* 0x000fe400000010ff */
[----:B------:R-:W-:-:S05]  /*33a0*/  F2FP.BF16.F32.PACK_AB R32, R89, R88 ;  /* 0x000000585920723e */ /* 0x000fca00000010ff */
[----:B------:R1:W-:Y:S02]  /*33b0*/  STG.E.128 desc[UR12][R36.64], R32 ;  /* 0x0000002024007986 */ /* 0x0003e4000c101d0c */
.L_x_8229:
[----:B------:R-:W-:Y:S02]  /*33c0*/  UIADD3 UR7, UPT, UPT, UR7, UR16, URZ ;  /* 0x0000001007077290 */ /* 0x000fe4000fffe0ff */
[----:B------:R-:W-:Y:S02]  /*33d0*/  UPLOP3.LUT UP1, UPT, UPT, UPT, UP1, 0x40, 0x4 ;  /* 0x000000000004789c */ /* 0x000fe40003f2e810 */
[----:B------:R-:W-:-:S09]  /*33e0*/  UISETP.GE.AND UP0, UPT, UR7, UR17, UPT ;  /* 0x000000110700728c */ /* 0x000fd2000bf06270 */
[----:B------:R-:W-:Y:S05]  /*33f0*/  BRA.U !UP0, `(.L_x_8230) ;  /* 0xffffffd108a07547 */ /* 0x000fea000b83ffff */
[----:B------:R-:W-:Y:S05]  /*3400*/  EXIT ;  /* 0x000000000000794d */ /* 0x000fea0003800000 */
.L_x_8231:
        /* <DEDUP_REMOVED lines=15> */
.L_x_27511:


//--------------------- .text._ZN10layer_norm13ln_fwd_kernelINS_13Kernel_traitsI13__nv_bfloat16S2_fS2_fjLj8192ELj1ELj1ELj8ELj16ENS_18Kernel_traits_baseILj8192ES2_S2_fS2_fjLj256EEEEELb0ELb1ELb0ELb0EEEvNS_9FwdParamsE --------------------------
	.section	.text._ZN10layer_norm13ln_fwd_kernelINS_13Kernel_traitsI13__nv_bfloat16S2_fS2_fjLj8192ELj1ELj1ELj8ELj16ENS_18Kernel_traits_baseILj8192ES2_S2_fS2_fjLj256EEEEELb0ELb1ELb0ELb0EEEvNS_9FwdParamsE,"ax",@progbits
	.align	128
        .global         _ZN10layer_norm13ln_fwd_kernelINS_13Kernel_traitsI13__nv_bfloat16S2_fS2_fjLj8192ELj1ELj1ELj8ELj16ENS_18Kernel_traits_baseILj8192ES2_S2_fS2_fjLj256EEEEELb0ELb1ELb0ELb0EEEvNS_9FwdParamsE
        .type           _ZN10layer_norm13ln_fwd_kernelINS_13Kernel_traitsI13__nv_bfloat16S2_fS2_fjLj8192ELj1ELj1ELj8ELj16ENS_18Kernel_traits_baseILj8192ES2_S2_fS2_fjLj256EEEEELb0ELb1ELb0ELb0EEEvNS_9FwdParamsE,@function
        .size           _ZN10layer_norm13ln_fwd_kernelINS_13Kernel_traitsI13__nv_bfloat16S2_fS2_fjLj8192ELj1ELj1ELj8ELj16ENS_18Kernel_traits_baseILj8192ES2_S2_fS2_fjLj256EEEEELb0ELb1ELb0ELb0EEEvNS_9FwdParamsE,(.L_x_27512 - _ZN10layer_norm13ln_fwd_kernelINS_13Kernel_traitsI13__nv_bfloat16S2_fS2_fjLj8192ELj1ELj1ELj8ELj16ENS_18Kernel_traits_baseILj8192ES2_S2_fS2_fjLj256EEEEELb0ELb1ELb0ELb0EEEvNS_9FwdParamsE)
        .other          _ZN10layer_norm13ln_fwd_kernelINS_13Kernel_traitsI13__nv_bfloat16S2_fS2_fjLj8192ELj1ELj1ELj8ELj16ENS_18Kernel_traits_baseILj8192ES2_S2_fS2_fjLj256EEEEELb0ELb1ELb0ELb0EEEvNS_9FwdParamsE,@"STO_CUDA_ENTRY STV_DEFAULT"
_ZN10layer_norm13ln_fwd_kernelINS_13Kernel_traitsI13__nv_bfloat16S2_fS2_fjLj8192ELj1ELj1ELj8ELj16ENS_18Kernel_traits_baseILj8192ES2_S2_fS2_fjLj256EEEEELb0ELb1ELb0ELb0EEEvNS_9FwdParamsE:
.text._ZN10layer_norm13ln_fwd_kernelINS_13Kernel_traitsI13__nv_bfloat16S2_fS2_fjLj8192ELj1ELj1ELj8ELj16ENS_18Kernel_traits_baseILj8192ES2_S2_fS2_fjLj256EEEEELb0ELb1ELb0ELb0EEEvNS_9FwdParamsE:
        /* <DEDUP_REMOVED lines=61> */
.L_x_8233:
        /* <DEDUP_REMOVED lines=10> */
[----:B0-----:R-:W-:-:S07]  /*0470*/  @P1 IMAD.WIDE.U32 R8, R67, 0x10, R8 ;  /* 0x0000001043081825 */ /* 0x001fce00078e0008 */
[----:B------:R-:W0:Y:S01]  /*0480*/  @P3 LDC.64 R56, c[0x0][0x3d0] ;  /* 0x0000f400ff383b82 */ /* 0x000e220000000a00 */
[C---:B-1----:R-:W-:Y:S01]  /*0490*/  @P1 IMAD.WIDE.U32 R20, R67.reuse, 0x10, R20 ;  /* 0x0000001043141825 */ /* 0x042fe200078e0014 */
[----:B------:R-:W-:-:S03]  /*04a0*/  @P1 IADD3 R67, PT, PT, R67, 0x100, RZ ;  /* 0x0000010043431810 */ /* 0x000fc60007ffe0ff */
[----:B------:R-:W-:Y:S01]  /*04b0*/  HFMA2 R34, -RZ, RZ, 0, 0 ;  /* 0x00000000ff227431 */ /* 0x000fe200000001ff */
[----:B------:R-:W5:Y:S02]  /*04c0*/  @P1 LDG.E.128 R16, desc[UR6][R8.64] ;  /* 0x0000000608101981 */ /* 0x000f64000c1e1d00 */
[----:B------:R-:W1:Y:S01]  /*04d0*/  @P3 LDC.64 R64, c[0x0][0x3e8] ;  /* 0x0000fa00ff403b82 */ /* 0x000e620000000a00 */
[----:B--2---:R-:W-:-:S04]  /*04e0*/  @P2 IMAD.WIDE.U32 R60, R67, 0x10, R52 ;  /* 0x00000010433c2825 */ /* 0x004fc800078e0034 */
[----:B------:R-:W-:Y:S01]  /*04f0*/  HFMA2 R10, -RZ, RZ, 0, 0 ;  /* 0x00000000ff0a7431 */ /* 0x000fe200000001ff */
[----:B------:R2:W5:Y:S04]  /*0500*/  @P1 LDG.E.128 R24, desc[UR6][R20.64] ;  /* 0x0000000614181981 */ /* 0x000568000c1e1d00 */
[----:B------:R4:W5:Y:S01]  /*0510*/  @P2 LDG.E.128 R28, desc[UR6][R60.64] ;  /* 0x000000063c1c2981 */ /* 0x000962000c1e1d00 */
[----:B------:R-:W2:Y:S01]  /*0520*/  @P0 LDC.64 R32, c[0x0][0x3d0] ;  /* 0x0000f400ff200b82 */ /* 0x000ea20000000a00 */
[C---:B---3--:R-:W-:Y:S01]  /*0530*/  @P2 IMAD.WIDE.U32 R62, R67.reuse, 0x10, R54 ;  /* 0x00000010433e2825 */ /* 0x048fe200078e0036 */
[----:B------:R-:W-:-:S04]  /*0540*/  @P2 IADD3 R67, PT, PT, R67, 0x100, RZ ;  /* 0x0000010043432810 */ /* 0x000fc80007ffe0ff */
[----:B------:R4:W5:Y:S02]  /*0550*/  @P2 LDG.E.128 R36, desc[UR6][R62.64] ;  /* 0x000000063e242981 */ /* 0x000964000c1e1d00 */
[----:B------:R-:W3:Y:S01]  /*0560*/  @P0 LDC.64 R58, c[0x0][0x3e8] ;  /* 0x0000fa00ff3a0b82 */ /* 0x000ee20000000a00 */
[----:B0-----:R-:W-:-:S05]  /*0570*/  @P3 IMAD.WIDE.U32 R52, R67, 0x10, R56 ;  /* 0x0000001043343825 */ /* 0x001fca00078e0038 */
        /* <DEDUP_REMOVED lines=8> */
[----:B------:R-:W-:Y:S02]  /*0600*/  MOV R22, RZ ;  /* 0x000000ff00167202 */ /* 0x000fe40000000f00 */
[----:B------:R-:W-:Y:S02]  /*0610*/  CS2R R20, SRZ ;  /* 0x0000000000147805 */ /* 0x000fe4000001ff00 */
[----:B------:R-:W-:Y:S02]  /*0620*/  CS2R R8, SRZ ;  /* 0x0000000000087805 */ /* 0x000fe4000001ff00 */
[----:B------:R-:W-:Y:S02]  /*0630*/  @P3 CS2R R46, SRZ ;  /* 0x00000000002e3805 */ /* 0x000fe4000001ff00 */
[----:B------:R-:W-:-:S02]  /*0640*/  @P3 CS2R R44, SRZ ;  /* 0x00000000002c3805 */ /* 0x000fc4000001ff00 */
[----:B------:R-:W-:Y:S02]  /*0650*/  @P1 MOV R23, RZ ;  /* 0x000000ff00171202 */ /* 0x000fe40000000f00 */
[----:B------:R-:W-:Y:S02]  /*0660*/  @P2 MOV R35, RZ ;  /* 0x000000ff00232202 */ /* 0x000fe40000000f00 */
[----:B----4-:R-:W-:-:S07]  /*0670*/  @P0 MOV R11, RZ ;  /* 0x000000ff000b0202 */ /* 0x010fce0000000f00 */
.L_x_8234:
[----:B------:R-:W-:Y:S05]  /*0680*/  BSYNC.RECONVERGENT B0 ;  /* 0x0000000000007941 */ /* 0x000fea0003800200 */
.L_x_8232:
[----:B------:R-:W0:Y:S02]  /*0690*/  LDCU UR4, c[0x0][0x384] ;  /* 0x00007080ff0477ac */ /* 0x000e240008000800 */
[----:B0-----:R-:W-:-:S13]  /*06a0*/  ISETP.GE.AND P0, PT, R2, UR4, PT ;  /* 0x0000000402007c0c */ /* 0x001fda000bf06270 */
[----:B------:R-:W-:Y:S05]  /*06b0*/  @P0 EXIT ;  /* 0x000000000000094d */ /* 0x000fea0003800000 */
[----:B------:R-:W-:Y:S01]  /*06c0*/  SHF.R.S32.HI R0, RZ, 0x3, R0 ;  /* 0x00000003ff007819 */ /* 0x000fe20000011400 */
[----:B------:R-:W0:Y:S01]  /*06d0*/  LDC.64 R56, c[0x0][0x3e0] ;  /* 0x0000f800ff387b82 */ /* 0x000e220000000a00 */
[C---:B------:R-:W-:Y:S01]  /*06e0*/  LOP3.LUT R53, R69.reuse, 0xe0, RZ, 0xc0, !PT ;  /* 0x000000e045357812 */ /* 0x040fe200078ec0ff */
[----:B------:R-:W-:Y:S01]  /*06f0*/  UPLOP3.LUT UP1, UPT, UPT, UPT, UPT, 0x40, 0x4 ;  /* 0x000000000004789c */ /* 0x000fe20003f2e870 */
[C---:B------:R-:W-:Y:S01]  /*0700*/  LOP3.LUT R52, R0.reuse, 0xff, RZ, 0xc0, !PT ;  /* 0x000000ff00347812 */ /* 0x040fe200078ec0ff */
[----:B------:R-:W1:Y:S01]  /*0710*/  LDCU UR12, c[0x0][0x388] ;  /* 0x00007100ff0c77ac */ /* 0x000e620008000800 */
[----:B------:R-:W-:Y:S02]  /*0720*/  LOP3.LUT R0, R0, 0xffffff00, RZ, 0xc0, !PT ;  /* 0xffffff0000007812 */ /* 0x000fe400078ec0ff */
[----:B------:R-:W-:Y:S01]  /*0730*/  VIADDMNMX R53, R52, -R53, RZ, !PT ;  /* 0x8000003534357246 */ /* 0x000fe200078001ff */
[----:B------:R-:W2:Y:S01]  /*0740*/  LDCU.U8 UR10, c[0x0][0x410] ;  /* 0x00008200ff0a77ac */ /* 0x000ea20008000000 */
[----:B------:R-:W-:-:S02]  /*0750*/  SHF.L.U32 R54, R69, 0x5, RZ ;  /* 0x0000000545367819 */ /* 0x000fc400000006ff */
[----:B------:R-:W-:Y:S01]  /*0760*/  VIMNMX R53, PT, PT, R53, 0x20, PT ;  /* 0x0000002035357848 */ /* 0x000fe20003fe0100 */
[----:B------:R-:W3:Y:S01]  /*0770*/  LDCU UR11, c[0x0][0x400] ;  /* 0x00008000ff0b77ac */ /* 0x000ee20008000800 */
[----:B------:R-:W-:Y:S02]  /*0780*/  LOP3.LUT R55, R54, 0x3e0, RZ, 0xc0, !PT ;  /* 0x000003e036377812 */ /* 0x000fe400078ec0ff */
[----:B------:R-:W-:Y:S01]  /*0790*/  LEA R53, R53, R0, 0x3 ;  /* 0x0000000035357211 */ /* 0x000fe200078e18ff */
[----:B------:R-:W4:Y:S01]  /*07a0*/  LDCU.64 UR8, c[0x0][0x3a0] ;  /* 0x00007400ff0877ac */ /* 0x000f220008000a00 */
[----:B------:R-:W-:Y:S02]  /*07b0*/  VIADDMNMX R55, R52, -R55, RZ, !PT ;  /* 0x8000003734377246 */ /* 0x000fe400078001ff */
[----:B------:R-:W-:Y:S02]  /*07c0*/  I2FP.F32.U32 R53, R53 ;  /* 0x0000003500357245 */ /* 0x000fe40000201000 */
[----:B------:R-:W-:-:S02]  /*07d0*/  VIMNMX R55, PT, PT, R55, 0x20, PT ;  /* 0x0000002037377848 */ /* 0x000fc40003fe0100 */
[----:B------:R0:W0:Y:S02]  /*07e0*/  MUFU.RCP R97, R53 ;  /* 0x0000003500617308 */ /* 0x0000240000001000 */
[----:B0-----:R-:W-:Y:S02]  /*07f0*/  ISETP.NE.U32.AND P0, PT, R56, RZ, PT ;  /* 0x000000ff3800720c */ /* 0x001fe40003f05070 */
[----:B------:R-:W-:Y:S02]  /*0800*/  LEA R96, R55, R0, 0x3 ;  /* 0x0000000037607211 */ /* 0x000fe400078e18ff */
[----:B------:R-:W-:Y:S02]  /*0810*/  ISETP.NE.AND.EX P0, PT, R57, RZ, PT, P0 ;  /* 0x000000ff3900720c */ /* 0x000fe40003f05300 */
[----:B-----5:R-:W-:Y:S02]  /*0820*/  PRMT R112, R47, 0x7632, R112 ;  /* 0x000076322f707816 */ /* 0x020fe40000000070 */
        /* <DEDUP_REMOVED lines=46> */
[----:B-1234-:R-:W-:-:S07]  /*0b10*/  PRMT R107, R4, 0x7632, R107 ;  /* 0x00007632046b7816 */ /* 0x01efce000000006b */
.L_x_8263:
        /* <DEDUP_REMOVED lines=21> */
[----:B0-----:R-:W-:-:S05]  /*0c70*/  IMAD.WIDE.U32 R72, R108, 0x20, R72 ;  /* 0x000000206c487825 */ /* 0x001fca00078e0048 */
[----:B------:R-:W2:Y:S04]  /*0c80*/  LDG.E.128 R52, desc[UR6][R72.64] ;  /* 0x0000000648347981 */ /* 0x000ea8000c1e1d00 */
[----:B------:R0:W3:Y:S01]  /*0c90*/  LDG.E.128 R56, desc[UR6][R72.64+0x10] ;  /* 0x0000100648387981 */ /* 0x0000e2000c1e1d00 */
[----:B-----5:R-:W-:Y:S02]  /*0ca0*/  PRMT R74, R68, 0x7632, R74 ;  /* 0x00007632444a7816 */ /* 0x020fe4000000004a */
[C---:B------:R-:W-:Y:S02]  /*0cb0*/  PRMT R93, R69.reuse, 0x7632, R93 ;  /* 0x00007632455d7816 */ /* 0x040fe4000000005d */
[----:B------:R-:W-:Y:S02]  /*0cc0*/  SHF.L.U32 R95, R69, 0x10, RZ ;  /* 0x00000010455f7819 */ /* 0x000fe400000006ff */
[----:B------:R-:W-:-:S02]  /*0cd0*/  SHF.L.U32 R69, R74, 0x10, RZ ;  /* 0x000000104a457819 */ /* 0x000fc400000006ff */
[----:B------:R-:W-:Y:S01]  /*0ce0*/  SHF.L.U32 R93, R93, 0x10, RZ ;  /* 0x000000105d5d7819 */ /* 0x000fe200000006ff */
[-C--:B------:R-:W-:Y:S01]  /*0cf0*/  FMUL.FTZ R95, R95, R0.reuse ;  /* 0x000000005f5f7220 */ /* 0x080fe20000410000 */
[C---:B------:R-:W-:Y:S02]  /*0d00*/  PRMT R110, R71.reuse, 0x7632, R110 ;  /* 0x00007632476e7816 */ /* 0x040fe4000000006e */
[----:B------:R-:W-:Y:S01]  /*0d10*/  SHF.L.U32 R111, R71, 0x10, RZ ;  /* 0x00000010476f7819 */ /* 0x000fe200000006ff */
[-C--:B------:R-:W-:Y:S01]  /*0d20*/  FMUL.FTZ R74, R93, R0.reuse ;  /* 0x000000005d4a7220 */ /* 0x080fe20000410000 */
[C---:B------:R-:W-:Y:S02]  /*0d30*/  PRMT R94, R70.reuse, 0x7632, R94 ;  /* 0x00007632465e7816 */ /* 0x040fe4000000005e */
[----:B------:R-:W-:Y:S01]  /*0d40*/  SHF.L.U32 R109, R70, 0x10, RZ ;  /* 0x00000010466d7819 */ /* 0x000fe200000006ff */
[-C--:B------:R-:W-:Y:S01]  /*0d50*/  FMUL.FTZ R70, R69, R0.reuse ;  /* 0x0000000045467220 */ /* 0x080fe20000410000 */
[----:B------:R-:W-:Y:S01]  /*0d60*/  SHF.L.U32 R71, R107, 0x10, RZ ;  /* 0x000000106b477819 */ /* 0x000fe200000006ff */
[-C--:B------:R-:W-:Y:S01]  /*0d70*/  FMUL.FTZ R111, R111, R0.reuse ;  /* 0x000000006f6f7220 */ /* 0x080fe20000410000 */
[----:B------:R-:W-:Y:S01]  /*0d80*/  SHF.L.U32 R75, R68, 0x10, RZ ;  /* 0x00000010444b7819 */ /* 0x000fe200000006ff */
[----:B------:R-:W-:Y:S01]  /*0d90*/  FMUL.FTZ R109, R109, R0 ;  /* 0x000000006d6d7220 */ /* 0x000fe20000410000 */
[----:B0-----:R-:W-:-:S02]  /*0da0*/  SHF.L.U32 R73, R106, 0x10, RZ ;  /* 0x000000106a497819 */ /* 0x001fc400000006ff */
[----:B------:R-:W-:Y:S01]  /*0db0*/  SHF.L.U32 R72, R5, 0x10, RZ ;  /* 0x0000001005487819 */ /* 0x000fe200000006ff */
[----:B------:R-:W-:Y:S01]  /*0dc0*/  FMUL.FTZ R75, R75, R0 ;  /* 0x000000004b4b7220 */ /* 0x000fe20000410000 */
[----:B------:R-:W-:Y:S02]  /*0dd0*/  SHF.L.U32 R68, R4, 0x10, RZ ;  /* 0x0000001004447819 */ /* 0x000fe400000006ff */
[----:B------:R-:W-:Y:S01]  /*0de0*/  SHF.L.U32 R93, R7, 0x10, RZ ;  /* 0x00000010075d7819 */ /* 0x000fe200000006ff */
[----:B--2---:R-:W-:Y:S01]  /*0df0*/  FFMA.FTZ R69, R70, R71, R53 ;  /* 0x0000004746457223 */ /* 0x004fe20000010035 */
[----:B------:R-:W-:Y:S01]  /*0e00*/  FFMA.FTZ R71, R74, R73, R55 ;  /* 0x000000494a477223 */ /* 0x000fe20000010037 */
[----:B------:R-:W-:Y:S01]  /*0e10*/  FFMA.FTZ R70, R95, R72, R54 ;  /* 0x000000485f467223 */ /* 0x000fe20000010036 */
[----:B------:R-:W-:Y:S01]  /*0e20*/  SHF.L.U32 R73, R94, 0x10, RZ ;  /* 0x000000105e497819 */ /* 0x000fe200000006ff */
[----:B------:R-:W-:Y:S01]  /*0e30*/  FFMA.FTZ R68, R75, R68, R52 ;  /* 0x000000444b447223 */ /* 0x000fe20000010034 */
[----:B------:R-:W-:-:S02]  /*0e40*/  SHF.L.U32 R95, R110, 0x10, RZ ;  /* 0x000000106e5f7819 */ /* 0x000fc400000006ff */
[----:B------:R-:W-:Y:S01]  /*0e50*/  SHF.L.U32 R75, R105, 0x10, RZ ;  /* 0x00000010694b7819 */ /* 0x000fe200000006ff */
[-C--:B------:R-:W-:Y:S01]  /*0e60*/  FMUL.FTZ R74, R73, R0.reuse ;  /* 0x00000000494a7220 */ /* 0x080fe20000410000 */
[----:B------:R-:W-:Y:S01]  /*0e70*/  SHF.L.U32 R72, R6, 0x10, RZ ;  /* 0x0000001006487819 */ /* 0x000fe200000006ff */
[----:B------:R-:W-:Y:S01]  /*0e80*/  FMUL.FTZ R94, R95, R0 ;  /* 0x000000005f5e7220 */ /* 0x000fe20000410000 */
[----:B------:R-:W-:Y:S01]  /*0e90*/  SHF.L.U32 R110, R104, 0x10, RZ ;  /* 0x00000010686e7819 */ /* 0x000fe200000006ff */
[----:B---3--:R-:W-:Y:S01]  /*0ea0*/  FFMA.FTZ R73, R74, R75, R57 ;  /* 0x0000004b4a497223 */ /* 0x008fe20000010039 */
[----:B------:R-:W-:Y:S01]  /*0eb0*/  FFMA.FTZ R74, R111, R93, R58 ;  /* 0x0000005d6f4a7223 */ /* 0x000fe2000001003a */
[----:B------:R-:W-:Y:S02]  /*0ec0*/  FFMA.FTZ R72, R109, R72, R56 ;  /* 0x000000486d487223 */ /* 0x000fe40000010038 */
[----:B------:R-:W-:Y:S01]  /*0ed0*/  FFMA.FTZ R75, R94, R110, R59 ;  /* 0x0000006e5e4b7223 */ /* 0x000fe2000001003b */
[----:B------:R-:W-:Y:S06]  /*0ee0*/  BRA `(.L_x_8238) ;  /* 0x0000000000907947 */ /* 0x000fec0003800000 */
.L_x_8237:
[----:B-----5:R-:W-:Y:S02]  /*0ef0*/  PRMT R73, R68, 0x7632, R73 ;  /* 0x0000763244497816 */ /* 0x020fe40000000049 */
        /* <DEDUP_REMOVED lines=32> */
[----:B------:R-:W-:-:S02]  /*1100*/  FMUL.FTZ R71, R93, R110 ;  /* 0x0000006e5d477220 */ /* 0x000fc40000410000 */
[----:B------:R-:W-:Y:S02]  /*1110*/  FMUL.FTZ R73, R95, R150 ;  /* 0x000000965f497220 */ /* 0x000fe40000410000 */
[----:B------:R-:W-:-:S07]  /*1120*/  FMUL.FTZ R75, R111, R152 ;  /* 0x000000986f4b7220 */ /* 0x000fce0000410000 */
.L_x_8238:
[----:B------:R-:W0:Y:S01]  /*1130*/  LDC.64 R94, c[0x0][0x3a8] ;  /* 0x0000ea00ff5e7b82 */ /* 0x000e220000000a00 */
[C---:B------:R-:W-:Y:S01]  /*1140*/  IADD3 R93, PT, PT, R108.reuse, 0x100, RZ ;  /* 0x000001006c5d7810 */ /* 0x040fe20007ffe0ff */
[----:B0-----:R-:W-:-:S05]  /*1150*/  IMAD.WIDE.U32 R94, R108, 0x20, R94 ;  /* 0x000000206c5e7825 */ /* 0x001fca00078e005e */
[----:B------:R0:W-:Y:S04]  /*1160*/  STG.E.128 desc[UR6][R94.64], R68 ;  /* 0x000000445e007986 */ /* 0x0001e8000c101d06 */
[----:B------:R0:W-:Y:S02]  /*1170*/  STG.E.128 desc[UR6][R94.64+0x10], R72 ;  /* 0x000010485e007986 */ /* 0x0001e4000c101d06 */
.L_x_8236:
[----:B------:R-:W-:Y:S05]  /*1180*/  BSYNC.RECONVERGENT B0 ;  /* 0x0000000000007941 */ /* 0x000fea0003800200 */
.L_x_8235:
[----:B------:R-:W-:Y:S01]  /*1190*/  ISETP.GE.U32.AND P2, PT, R3, 0x200, PT ;  /* 0x000002000300780c */ /* 0x000fe20003f46070 */
[----:B------:R-:W-:-:S12]  /*11a0*/  BSSY.RECONVERGENT B0, `(.L_x_8239) ;  /* 0x000005a000007945 */ /* 0x000fd80003800200 */
[----:B------:R-:W-:Y:S05]  /*11b0*/  @!P2 BRA `(.L_x_8240) ;  /* 0x000000040060a947 */ /* 0x000fea0003800000 */
[----:B------:R-:W-:Y:S01]  /*11c0*/  ISETP.NE.U32.AND P3, PT, RZ, UR8, PT ;  /* 0x00000008ff007c0c */ /* 0x000fe2000bf65070 */
[----:B------:R-:W1:Y:S03]  /*11d0*/  LDC.64 R76, c[0x0][0x390] ;  /* 0x0000e400ff4c7b82 */ /* 0x000e660000000a00 */
[----:B------:R-:W-:-:S13]  /*11e0*/  ISETP.NE.AND.EX P3, PT, RZ, UR9, PT, P3 ;  /* 0x00000009ff007c0c */ /* 0x000fda000bf65330 */
[----:B------:R-:W2:Y:S01]  /*11f0*/  @P3 LDC.64 R80, c[0x0][0x3a0] ;  /* 0x0000e800ff503b82 */ /* 0x000ea20000000a00 */
[----:B-1----:R-:W-:-:S06]  /*1200*/  IMAD.WIDE.U32 R76, R93, 0x10, R76 ;  /* 0x000000105d4c7825 */ /* 0x002fcc00078e004c */
[----:B------:R-:W5:Y:S01]  /*1210*/  LDG.E.128 R76, desc[UR6][R76.64] ;  /* 0x000000064c4c7981 */ /* 0x000f62000c1e1d00 */
[----:B--2---:R-:W-:-:S05]  /*1220*/  @P3 IMAD.WIDE.U32 R80, R93, 0x20, R80 ;  /* 0x000000205d503825 */ /* 0x004fca00078e0050 */
[----:B------:R1:W5:Y:S04]  /*1230*/  @P3 LDG.E.128 R52, desc[UR6][R80.64] ;  /* 0x0000000650343981 */ /* 0x000368000c1e1d00 */
[----:B------:R1:W5:Y:S01]  /*1240*/  @P3 LDG.E.128 R56, desc[UR6][R80.64+0x10] ;  /* 0x0000100650383981 */ /* 0x000362000c1e1d00 */
[----:B------:R-:W-:Y:S05]  /*1250*/  @!P3 BRA `(.L_x_8241) ;  /* 0x000000000094b947 */ /* 0x000fea0003800000 */
[C---:B-----5:R-:W-:Y:S02]  /*1260*/  PRMT R110, R79.reuse, 0x7632, R110 ;  /* 0x000076324f6e7816 */ /* 0x060fe4000000006e */
[----:B------:R-:W-:Y:S02]  /*1270*/  SHF.L.U32 R79, R79, 0x10, RZ ;  /* 0x000000104f4f7819 */ /* 0x000fe400000006ff */
[----:B------:R-:W-:Y:S02]  /*1280*/  SHF.L.U32 R83, R76, 0x10, RZ ;  /* 0x000000104c537819 */ /* 0x000fe400000006ff */
[----:B0-----:R-:W-:Y:S01]  /*1290*/  PRMT R94, R77, 0x7632, R94 ;  /* 0x000076324d5e7816 */ /* 0x001fe2000000005e */
[-C--:B------:R-:W-:Y:S01]  /*12a0*/  FMUL.FTZ R79, R79, R0.reuse ;  /* 0x000000004f4f7220 */ /* 0x080fe20000410000 */
[----:B------:R-:W-:Y:S01]  /*12b0*/  SHF.L.U32 R82, R27, 0x10, RZ ;  /* 0x000000101b527819 */ /* 0x000fe200000006ff */
[----:B------:R-:W-:Y:S01]  /*12c0*/  FMUL.FTZ R83, R83, R0 ;  /* 0x0000000053537220 */ /* 0x000fe20000410000 */
[----:B------:R-:W-:-:S02]  /*12d0*/  SHF.L.U32 R77, R77, 0x10, RZ ;  /* 0x000000104d4d7819 */ /* 0x000fc400000006ff */
[----:B------:R-:W-:Y:S01]  /*12e0*/  SHF.L.U32 R109, R78, 0x10, RZ ;  /* 0x000000104e6d7819 */ /* 0x000fe200000006ff */
[----:B------:R-:W-:Y:S01]  /*12f0*/  FFMA.FTZ R82, R79, R82, R58 ;  /* 0x000000524f527223 */ /* 0x000fe2000001003a */
[----:B-1----:R-:W-:Y:S01]  /*1300*/  PRMT R81, R76, 0x7632, R81 ;  /* 0x000076324c517816 */ /* 0x002fe20000000051 */
[-C--:B------:R-:W-:Y:S01]  /*1310*/  FMUL.FTZ R77, R77, R0.reuse ;  /* 0x000000004d4d7220 */ /* 0x080fe20000410000 */
[----:B------:R-:W-:Y:S01]  /*1320*/  PRMT R95, R78, 0x7632, R95 ;  /* 0x000076324e5f7816 */ /* 0x000fe2000000005f */
[----:B------:R-:W-:Y:S01]  /*1330*/  FMUL.FTZ R109, R109, R0 ;  /* 0x000000006d6d7220 */ /* 0x000fe20000410000 */
        /* <DEDUP_REMOVED lines=19> */
[----:B------:R-:W-:Y:S01]  /*1470*/  FFMA.FTZ R77, R94, R77, R53 ;  /* 0x0000004d5e4d7223 */ /* 0x000fe20000010035 */
[----:B------:R-:W-:-:S02]  /*1480*/  FFMA.FTZ R81, R150, R109, R57 ;  /* 0x0000006d96517223 */ /* 0x000fc40000010039 */
[----:B------:R-:W-:Y:S01]  /*1490*/  FFMA.FTZ R83, R152, R151, R59 ;  /* 0x0000009798537223 */ /* 0x000fe2000001003b */
[----:B------:R-:W-:Y:S06]  /*14a0*/  BRA `(.L_x_8242) ;  /* 0x0000000000907947 */ /* 0x000fec0003800000 */
.L_x_8241:
[----:B-1---5:R-:W-:Y:S02]  /*14b0*/  PRMT R81, R76, 0x7632, R81 ;  /* 0x000076324c517816 */ /* 0x022fe40000000051 */
        /* <DEDUP_REMOVED lines=35> */
.L_x_8242:
[----:B------:R-:W0:Y:S02]  /*16f0*/  LDC.64 R94, c[0x0][0x3a8] ;  /* 0x0000ea00ff5e7b82 */ /* 0x000e240000000a00 */
[C---:B0-----:R-:W-:Y:S01]  /*1700*/  IMAD.WIDE.U32 R94, R93.reuse, 0x20, R94 ;  /* 0x000000205d5e7825 */ /* 0x041fe200078e005e */
[----:B------:R-:W-:-:S04]  /*1710*/  IADD3 R93, PT, PT, R93, 0x100, RZ ;  /* 0x000001005d5d7810 */ /* 0x000fc80007ffe0ff */
[----:B------:R1:W-:Y:S04]  /*1720*/  STG.E.128 desc[UR6][R94.64], R76 ;  /* 0x0000004c5e007986 */ /* 0x0003e8000c101d06 */
[----:B------:R1:W-:Y:S02]  /*1730*/  STG.E.128 desc[UR6][R94.64+0x10], R80 ;  /* 0x000010505e007986 */ /* 0x0003e4000c101d06 */
.L_x_8240:
[----:B------:R-:W-:Y:S05]  /*1740*/  BSYNC.RECONVERGENT B0 ;  /* 0x0000000000007941 */ /* 0x000fea0003800200 */
.L_x_8239:
[----:B------:R-:W-:Y:S01]  /*1750*/  ISETP.GE.U32.AND P3, PT, R3, 0x300, PT ;  /* 0x000003000300780c */ /* 0x000fe20003f66070 */
[----:B------:R-:W-:-:S12]  /*1760*/  BSSY.RECONVERGENT B0, `(.L_x_8243) ;  /* 0x000005a000007945 */ /* 0x000fd80003800200 */
[----:B------:R-:W-:Y:S05]  /*1770*/  @!P3 BRA `(.L_x_8244) ;  /* 0x000000040060b947 */ /* 0x000fea0003800000 */
[----:B------:R-:W-:Y:S01]  /*1780*/  ISETP.NE.U32.AND P4, PT, RZ, UR8, PT ;  /* 0x00000008ff007c0c */ /* 0x000fe2000bf85070 */
[----:B------:R-:W2:Y:S03]  /*1790*/  LDC.64 R60, c[0x0][0x390] ;  /* 0x0000e400ff3c7b82 */ /* 0x000ea60000000a00 */
[----:B------:R-:W-:-:S13]  /*17a0*/  ISETP.NE.AND.EX P4, PT, RZ, UR9, PT, P4 ;  /* 0x00000009ff007c0c */ /* 0x000fda000bf85340 */
[----:B------:R-:W3:Y:S01]  /*17b0*/  @P4 LDC.64 R62, c[0x0][0x3a0] ;  /* 0x0000e800ff3e4b82 */ /* 0x000ee20000000a00 */
[----:B--2---:R-:W-:-:S04]  /*17c0*/  IMAD.WIDE.U32 R60, R93, 0x10, R60 ;  /* 0x000000105d3c7825 */ /* 0x004fc800078e003c */
[----:B---3--:R-:W-:Y:S02]  /*17d0*/  @P4 IMAD.WIDE.U32 R64, R93, 0x20, R62 ;  /* 0x000000205d404825 */ /* 0x008fe400078e003e */
[----:B------:R-:W5:Y:S04]  /*17e0*/  LDG.E.128 R60, desc[UR6][R60.64] ;  /* 0x000000063c3c7981 */ /* 0x000f68000c1e1d00 */
[----:B------:R2:W5:Y:S04]  /*17f0*/  @P4 LDG.E.128 R52, desc[UR6][R64.64] ;  /* 0x0000000640344981 */ /* 0x000568000c1e1d00 */
[----:B------:R2:W5:Y:S01]  /*1800*/  @P4 LDG.E.128 R56, desc[UR6][R64.64+0x10] ;  /* 0x0000100640384981 */ /* 0x000562000c1e1d00 */
[----:B------:R-:W-:Y:S05]  /*1810*/  @!P4 BRA `(.L_x_8245) ;  /* 0x000000000094c947 */ /* 0x000fea0003800000 */
[C---:B-----5:R-:W-:Y:S02]  /*1820*/  PRMT R110, R63.reuse, 0x7632, R110 ;  /* 0x000076323f6e7816 */ /* 0x060fe4000000006e */
[----:B------:R-:W-:Y:S02]  /*1830*/  SHF.L.U32 R63, R63, 0x10, RZ ;  /* 0x000000103f3f7819 */ /* 0x000fe400000006ff */
[----:B------:R-:W-:Y:S02]  /*1840*/  SHF.L.U32 R67, R60, 0x10, RZ ;  /* 0x000000103c437819 */ /* 0x000fe400000006ff */
[----:B01----:R-:W-:Y:S01]  /*1850*/  PRMT R94, R61, 0x7632, R94 ;  /* 0x000076323d5e7816 */ /* 0x003fe2000000005e */
[-C--:B------:R-:W-:Y:S01]  /*1860*/  FMUL.FTZ R63, R63, R0.reuse ;  /* 0x000000003f3f7220 */ /* 0x080fe20000410000 */
[----:B------:R-:W-:Y:S01]  /*1870*/  SHF.L.U32 R66, R39, 0x10, RZ ;  /* 0x0000001027427819 */ /* 0x000fe200000006ff */
[----:B------:R-:W-:Y:S01]  /*1880*/  FMUL.FTZ R67, R67, R0 ;  /* 0x0000000043437220 */ /* 0x000fe20000410000 */
[----:B------:R-:W-:-:S02]  /*1890*/  SHF.L.U32 R61, R61, 0x10, RZ ;  /* 0x000000103d3d7819 */ /* 0x000fc400000006ff */
[----:B------:R-:W-:Y:S01]  /*18a0*/  SHF.L.U32 R109, R62, 0x10, RZ ;  /* 0x000000103e6d7819 */ /* 0x000fe200000006ff */
[----:B------:R-:W-:Y:S01]  /*18b0*/  FFMA.FTZ R66, R63, R66, R58 ;  /* 0x000000423f427223 */ /* 0x000fe2000001003a */
[----:B--2---:R-:W-:Y:S01]  /*18c0*/  PRMT R65, R60, 0x7632, R65 ;  /* 0x000076323c417816 */ /* 0x004fe20000000041 */
        /* <DEDUP_REMOVED lines=26> */
.L_x_8245:
[----:B--2--5:R-:W-:Y:S02]  /*1a70*/  PRMT R65, R60, 0x7632, R65 ;  /* 0x000076323c417816 */ /* 0x024fe40000000041 */
[----:B01----:R-:W-:Y:S02]  /*1a80*/  PRMT R95, R61, 0x7632, R95 ;  /* 0x000076323d5f7816 */ /* 0x003fe4000000005f */
        /* <DEDUP_REMOVED lines=34> */
.L_x_8246:
[----:B------:R-:W0:Y:S02]  /*1cb0*/  LDC.64 R94, c[0x0][0x3a8] ;  /* 0x0000ea00ff5e7b82 */ /* 0x000e240000000a00 */
[C---:B0-----:R-:W-:Y:S01]  /*1cc0*/  IMAD.WIDE.U32 R94, R93.reuse, 0x20, R94 ;  /* 0x000000205d5e7825 */ /* 0x041fe200078e005e */
[----:B------:R-:W-:-:S04]  /*1cd0*/  IADD3 R93, PT, PT, R93, 0x100, RZ ;  /* 0x000001005d5d7810 */ /* 0x000fc80007ffe0ff */
[----:B------:R2:W-:Y:S04]  /*1ce0*/  STG.E.128 desc[UR6][R94.64], R60 ;  /* 0x0000003c5e007986 */ /* 0x0005e8000c101d06 */
[----:B------:R2:W-:Y:S02]  /*1cf0*/  STG.E.128 desc[UR6][R94.64+0x10], R64 ;  /* 0x000010405e007986 */ /* 0x0005e4000c101d06 */
.L_x_8244:
[----:B------:R-:W-:Y:S05]  /*1d00*/  BSYNC.RECONVERGENT B0 ;  /* 0x0000000000007941 */ /* 0x000fea0003800200 */
.L_x_8243:
[----:B------:R-:W-:Y:S01]  /*1d10*/  ISETP.GE.U32.AND P4, PT, R3, 0x400, PT ;  /* 0x000004000300780c */ /* 0x000fe20003f86070 */
[----:B------:R-:W-:-:S12]  /*1d20*/  BSSY.RECONVERGENT B0, `(.L_x_8247) ;  /* 0x0000059000007945 */ /* 0x000fd80003800200 */
[----:B------:R-:W-:Y:S05]  /*1d30*/  @!P4 BRA `(.L_x_8248) ;  /* 0x00000004005cc947 */ /* 0x000fea0003800000 */
[----:B------:R-:W-:Y:S01]  /*1d40*/  ISETP.NE.U32.AND P5, PT, RZ, UR8, PT ;  /* 0x00000008ff007c0c */ /* 0x000fe2000bfa5070 */
[----:B------:R-:W3:Y:S03]  /*1d50*/  LDC.64 R84, c[0x0][0x390] ;  /* 0x0000e400ff547b82 */ /* 0x000ee60000000a00 */
[----:B------:R-:W-:-:S13]  /*1d60*/  ISETP.NE.AND.EX P5, PT, RZ, UR9, PT, P5 ;  /* 0x00000009ff007c0c */ /* 0x000fda000bfa5350 */
[----:B------:R-:W4:Y:S01]  /*1d70*/  @P5 LDC.64 R88, c[0x0][0x3a0] ;  /* 0x0000e800ff585b82 */ /* 0x000f220000000a00 */
[----:B---3--:R-:W-:-:S06]  /*1d80*/  IMAD.WIDE.U32 R84, R93, 0x10, R84 ;  /* 0x000000105d547825 */ /* 0x008fcc00078e0054 */
[----:B------:R-:W5:Y:S01]  /*1d90*/  LDG.E.128 R84, desc[UR6][R84.64] ;  /* 0x0000000654547981 */ /* 0x000f62000c1e1d00 */
[----:B----4-:R-:W-:-:S05]  /*1da0*/  @P5 IMAD.WIDE.U32 R88, R93, 0x20, R88 ;  /* 0x000000205d585825 */ /* 0x010fca00078e0058 */
[----:B------:R3:W5:Y:S04]  /*1db0*/  @P5 LDG.E.128 R52, desc[UR6][R88.64] ;  /* 0x0000000658345981 */ /* 0x000768000c1e1d00 */
[----:B------:R3:W5:Y:S01]  /*1dc0*/  @P5 LDG.E.128 R56, desc[UR6][R88.64+0x10] ;  /* 0x0000100658385981 */ /* 0x000762000c1e1d00 */
[----:B------:R-:W-:Y:S05]  /*1dd0*/  @!P5 BRA `(.L_x_8249) ;  /* 0x000000000094d947 */ /* 0x000fea0003800000 */
[C---:B---3-5:R-:W-:Y:S02]  /*1de0*/  PRMT R88, R84.reuse, 0x7632, R88 ;  /* 0x0000763254587816 */ /* 0x068fe40000000058 */
[----:B------:R-:W-:Y:S02]  /*1df0*/  SHF.L.U32 R89, R84, 0x10, RZ ;  /* 0x0000001054597819 */ /* 0x000fe400000006ff */
[C---:B------:R-:W-:Y:S02]  /*1e00*/  PRMT R90, R85.reuse, 0x7632, R90 ;  /* 0x00007632555a7816 */ /* 0x040fe4000000005a */
[----:B------:R-:W-:Y:S01]  /*1e10*/  SHF.L.U32 R91, R85, 0x10, RZ ;  /* 0x00000010555b7819 */ /* 0x000fe200000006ff */
[-C--:B------:R-:W-:Y:S01]  /*1e20*/  FMUL.FTZ R89, R89, R0.reuse ;  /* 0x0000000059597220 */ /* 0x080fe20000410000 */
[C---:B012---:R-:W-:Y:S02]  /*1e30*/  PRMT R94, R86.reuse, 0x7632, R94 ;  /* 0x00007632565e7816 */ /* 0x047fe4000000005e */
[----:B------:R-:W-:Y:S01]  /*1e40*/  PRMT R110, R87, 0x7632, R110 ;  /* 0x00007632576e7816 */ /* 0x000fe2000000006e */
[----:B------:R-:W-:Y:S01]  /*1e50*/  FMUL.FTZ R91, R91, R0 ;  /* 0x000000005b5b7220 */ /* 0x000fe20000410000 */
[----:B------:R-:W-:-:S02]  /*1e60*/  SHF.L.U32 R95, R86, 0x10, RZ ;  /* 0x00000010565f7819 */ /* 0x000fc400000006ff */
[----:B------:R-:W-:Y:S02]  /*1e70*/  SHF.L.U32 R151, R87, 0x10, RZ ;  /* 0x0000001057977819 */ /* 0x000fe400000006ff */
        /* <DEDUP_REMOVED lines=23> */
[----:B------:R-:W-:-:S02]  /*1ff0*/  FFMA.FTZ R87, R110, R87, R55 ;  /* 0x000000576e577223 */ /* 0x000fc40000010037 */
[----:B------:R-:W-:Y:S02]  /*2000*/  FFMA.FTZ R89, R150, R89, R57 ;  /* 0x0000005996597223 */ /* 0x000fe40000010039 */
[----:B------:R-:W-:Y:S01]  /*2010*/  FFMA.FTZ R91, R0, R91, R59 ;  /* 0x0000005b005b7223 */ /* 0x000fe2000001003b */
[----:B------:R-:W-:Y:S06]  /*2020*/  BRA `(.L_x_8250) ;  /* 0x0000000000907947 */ /* 0x000fec0003800000 */
.L_x_8249:
[----:B---3-5:R-:W-:Y:S02]  /*2030*/  PRMT R88, R84, 0x7632, R88 ;  /* 0x0000763254587816 */ /* 0x028fe40000000058 */
[----:B------:R-:W-:Y:S02]  /*2040*/  PRMT R90, R85, 0x7632, R90 ;  /* 0x00007632555a7816 */ /* 0x000fe4000000005a */
[C---:B012---:R-:W-:Y:S02]  /*2050*/  PRMT R94, R86.reuse, 0x7632, R94 ;  /* 0x00007632565e7816 */ /* 0x047fe4000000005e */
[----:B------:R-:W-:Y:S02]  /*2060*/  SHF.L.U32 R95, R86, 0x10, RZ ;  /* 0x00000010565f7819 */ /* 0x000fe400000006ff */
[----:B------:R-:W-:Y:S02]  /*2070*/  PRMT R111, R87, 0x7632, R111 ;  /* 0x00007632576f7816 */ /* 0x000fe4000000006f */
        /* <DEDUP_REMOVED lines=31> */
.L_x_8250:
[----:B------:R-:W0:Y:S02]  /*2270*/  LDC.64 R94, c[0x0][0x3a8] ;  /* 0x0000ea00ff5e7b82 */ /* 0x000e240000000a00 */
[----:B0-----:R-:W-:-:S05]  /*2280*/  IMAD.WIDE.U32 R94, R93, 0x20, R94 ;  /* 0x000000205d5e7825 */ /* 0x001fca00078e005e */
[----:B------:R3:W-:Y:S04]  /*2290*/  STG.E.128 desc[UR6][R94.64], R84 ;  /* 0x000000545e007986 */ /* 0x0007e8000c101d06 */
[----:B------:R3:W-:Y:S02]  /*22a0*/  STG.E.128 desc[UR6][R94.64+0x10], R88 ;  /* 0x000010585e007986 */ /* 0x0007e4000c101d06 */
.L_x_8248:
[----:B------:R-:W-:Y:S05]  /*22b0*/  BSYNC.RECONVERGENT B0 ;  /* 0x0000000000007941 */ /* 0x000fea0003800200 */
.L_x_8247:
[----:B------:R-:W-:Y:S01]  /*22c0*/  FADD.FTZ R0, RZ, R68 ;  /* 0x00000044ff007221 */ /* 0x000fe20000010000 */
[C---:B------:R-:W-:Y:S01]  /*22d0*/  ISETP.GT.U32.AND P6, PT, R3.reuse, 0x1ff, PT ;  /* 0x000001ff0300780c */ /* 0x040fe20003fc4070 */
[----:B------:R-:W-:Y:S01]  /*22e0*/  BSSY.RECONVERGENT B0, `(.L_x_8251) ;  /* 0x0000088000007945 */ /* 0x000fe20003800200 */
[----:B------:R-:W-:Y:S01]  /*22f0*/  ISETP.GT.U32.AND P5, PT, R3, 0x2ff, PT ;  /* 0x000002ff0300780c */ /* 0x000fe20003fa4070 */
[----:B------:R-:W-:Y:S01]  /*2300*/  FADD.FTZ R93, R69, R0 ;  /* 0x00000000455d7221 */ /* 0x000fe20000010000 */
[----:B0123--:R-:W-:Y:S02]  /*2310*/  P2R R94, PR, RZ, 0x1 ;  /* 0x00000001ff5e7803 */ /* 0x00ffe40000000000 */
        /* <DEDUP_REMOVED lines=132> */
.L_x_8252:
[----:B------:R-:W-:Y:S05]  /*2b60*/  BSYNC.RECONVERGENT B0 ;  /* 0x0000000000007941 */ /* 0x000fea0003800200 */
.L_x_8251:
        /* <DEDUP_REMOVED lines=12> */
.L_x_8254:
[----:B------:R-:W-:Y:S05]  /*2c30*/  BSYNC.RECONVERGENT B0 ;  /* 0x0000000000007941 */ /* 0x000fea0003800200 */
.L_x_8253:
[----:B0-----:R-:W0:Y:S01]  /*2c40*/  SHFL.DOWN PT, R0, R111, 0x4, 0x1f ;  /* 0x08801f006f007f89 */ /* 0x001e2200000e0000 */
[-C--:B------:R-:W-:Y:S01]  /*2c50*/  I2FP.F32.S32 R151, R111.reuse ;  /* 0x0000006f00977245 */ /* 0x080fe20000201400 */
[----:B------:R-:W-:Y:S01]  /*2c60*/  BSSY.RECONVERGENT B0, `(.L_x_8255) ;  /* 0x0000072000007945 */ /* 0x000fe20003800200 */
[----:B------:R-:W-:Y:S01]  /*2c70*/  ISETP.NE.AND P5, PT, R92, RZ, PT ;  /* 0x000000ff5c00720c */ /* 0x000fe20003fa5270 */
[----:B-1----:R-:W1:Y:S01]  /*2c80*/  SHFL.DOWN PT, R93, R94, 0x4, 0x1f ;  /* 0x08801f005e5d7f89 */ /* 0x002e6200000e0000 */
[----:B------:R-:W-:Y:S02]  /*2c90*/  ISETP.NE.AND P6, PT, RZ, UR10, PT ;  /* 0x0000000aff007c0c */ /* 0x000fe4000bfc5270 */
[----:B0-----:R-:W-:Y:S02]  /*2ca0*/  I2FP.F32.S32 R152, R0 ;  /* 0x0000000000987245 */ /* 0x001fe40000201400 */
[----:B------:R-:W-:-:S03]  /*2cb0*/  IADD3 R109, PT, PT, R0, R111, RZ ;  /* 0x0000006f006d7210 */ /* 0x000fc60007ffe0ff */
[C---:B-1----:R-:W-:Y:S01]  /*2cc0*/  FMUL.FTZ R0, R93.reuse, R152 ;  /* 0x000000985d007220 */ /* 0x042fe20000410000 */
[----:B------:R-:W-:Y:S01]  /*2cd0*/  I2FP.F32.S32 R110, R109 ;  /* 0x0000006d006e7245 */ /* 0x000fe20000201400 */
[----:B------:R-:W0:Y:S01]  /*2ce0*/  SHFL.DOWN PT, R154, R109, 0x2, 0x1f ;  /* 0x08401f006d9a7f89 */ /* 0x000e2200000e0000 */
[----:B------:R-:W-:Y:S01]  /*2cf0*/  FADD.FTZ R93, -R93, R94 ;  /* 0x0000005e5d5d7221 */ /* 0x000fe20000010100 */
[----:B------:R-:W-:Y:S01]  /*2d00*/  FFMA.FTZ R153, R151, R94, R0 ;  /* 0x0000005e97997223 */ /* 0x000fe20000010000 */
[----:B------:R-:W1:Y:S01]  /*2d10*/  MUFU.RCP R150, R110 ;  /* 0x0000006e00967308 */ /* 0x000e620000001000 */
[----:B------:R-:W2:Y:S01]  /*2d20*/  SHFL.DOWN PT, R0, R95, 0x4, 0x1f ;  /* 0x08801f005f007f89 */ /* 0x000ea200000e0000 */
[----:B------:R-:W-:-:S04]  /*2d30*/  FMUL.FTZ R93, R93, R93 ;  /* 0x0000005d5d5d7220 */ /* 0x000fc80000410000 */
[----:B------:R-:W-:-:S04]  /*2d40*/  FMUL.FTZ R93, R93, R151 ;  /* 0x000000975d5d7220 */ /* 0x000fc80000410000 */
[----:B------:R-:W-:Y:S01]  /*2d50*/  FMUL.FTZ R152, R93, R152 ;  /* 0x000000985d987220 */ /* 0x000fe20000410000 */
[----:B-1----:R-:W-:Y:S01]  /*2d60*/  FMUL.FTZ R153, R150, R153 ;  /* 0x0000009996997220 */ /* 0x002fe20000410000 */
[----:B0-----:R-:W-:-:S04]  /*2d70*/  IADD3 R111, PT, PT, R109, R154, RZ ;  /* 0x0000009a6d6f7210 */ /* 0x001fc80007ffe0ff */
[----:B------:R-:W0:Y:S01]  /*2d80*/  SHFL.DOWN PT, R94, R153, 0x2, 0x1f ;  /* 0x08401f00995e7f89 */ /* 0x000e2200000e0000 */
[----:B------:R-:W-:Y:S01]  /*2d90*/  I2FP.F32.S32 R154, R154 ;  /* 0x0000009a009a7245 */ /* 0x000fe20000201400 */
[----:B--2---:R-:W-:Y:S01]  /*2da0*/  FADD.FTZ R93, R0, R95 ;  /* 0x0000005f005d7221 */ /* 0x004fe20000010000 */
[----:B------:R-:W-:-:S03]  /*2db0*/  I2FP.F32.S32 R95, R111 ;  /* 0x0000006f005f7245 */ /* 0x000fc60000201400 */
[----:B------:R-:W-:Y:S01]  /*2dc0*/  FFMA.FTZ R93, R150, R152, R93 ;  /* 0x00000098965d7223 */ /* 0x000fe2000001005d */
[----:B------:R-:W1:Y:S01]  /*2dd0*/  MUFU.RCP R109, R95 ;  /* 0x0000005f006d7308 */ /* 0x000e620000001000 */
[----:B------:R-:W2:Y:S04]  /*2de0*/  SHFL.DOWN PT, R152, R111, 0x1, 0x1f ;  /* 0x08201f006f987f89 */ /* 0x000ea800000e0000 */
[----:B------:R-:W3:Y:S01]  /*2df0*/  SHFL.DOWN PT, R0, R93, 0x2, 0x1f ;  /* 0x08401f005d007f89 */ /* 0x000ee200000e0000 */
[----:B0-----:R-:W-:Y:S01]  /*2e00*/  FMUL.FTZ R151, R94, R154 ;  /* 0x0000009a5e977220 */ /* 0x001fe20000410000 */
[----:B------:R-:W-:-:S03]  /*2e10*/  FADD.FTZ R94, R153, -R94 ;  /* 0x8000005e995e7221 */ /* 0x000fc60000010000 */
[----:B------:R-:W-:Y:S01]  /*2e20*/  FFMA.FTZ R150, R110, R153, R151 ;  /* 0x000000996e967223 */ /* 0x000fe20000010097 */
[----:B------:R-:W-:-:S03]  /*2e30*/  FMUL.FTZ R151, R94, R94 ;  /* 0x0000005e5e977220 */ /* 0x000fc60000410000 */
[----:B-1----:R-:W-:Y:S01]  /*2e40*/  FMUL.FTZ R150, R109, R150 ;  /* 0x000000966d967220 */ /* 0x002fe20000410000 */
[----:B------:R-:W-:Y:S01]  /*2e50*/  FMUL.FTZ R151, R110, R151 ;  /* 0x000000976e977220 */ /* 0x000fe20000410000 */
[-C--:B--2---:R-:W-:Y:S02]  /*2e60*/  IADD3 R94, PT, PT, R111, R152.reuse, RZ ;  /* 0x000000986f5e7210 */ /* 0x084fe40007ffe0ff */
[----:B------:R-:W-:Y:S01]  /*2e70*/  I2FP.F32.S32 R152, R152 ;  /* 0x0000009800987245 */ /* 0x000fe20000201400 */
[----:B---3--:R-:W-:Y:S01]  /*2e80*/  FADD.FTZ R0, R93, R0 ;  /* 0x000000005d007221 */ /* 0x008fe20000010000 */
[----:B------:R-:W-:Y:S01]  /*2e90*/  FMUL.FTZ R151, R151, R154 ;  /* 0x0000009a97977220 */ /* 0x000fe20000410000 */
[----:B------:R-:W0:Y:S01]  /*2ea0*/  SHFL.DOWN PT, R93, R150, 0x1, 0x1f ;  /* 0x08201f00965d7f89 */ /* 0x000e2200000e0000 */
[----:B------:R-:W-:Y:S02]  /*2eb0*/  I2FP.F32.S32 R94, R94 ;  /* 0x0000005e005e7245 */ /* 0x000fe40000201400 */
[----:B------:R-:W-:-:S04]  /*2ec0*/  FFMA.FTZ R0, R109, R151, R0 ;  /* 0x000000976d007223 */ /* 0x000fc80000010000 */
[----:B------:R-:W1:Y:S01]  /*2ed0*/  MUFU.RCP R94, R94 ;  /* 0x0000005e005e7308 */ /* 0x000e620000001000 */
        /* <DEDUP_REMOVED lines=8> */
[----:B------:R-:W0:Y:S01]  /*2f60*/  @!P5 LDC.64 R92, c[0x0][0x3c0] ;  /* 0x0000f000ff5cdb82 */ /* 0x000e220000000a00 */
[----:B------:R-:W-:-:S03]  /*2f70*/  FMUL.FTZ R110, R110, R152 ;  /* 0x000000986e6e7220 */ /* 0x000fc60000410000 */
[----:B------:R-:W1:Y:S01]  /*2f80*/  SHFL.IDX PT, R111, R111, RZ, 0x1f ;  /* 0x00001fff6f6f7589 */ /* 0x000e6200000e0000 */
[----:B------:R-:W-:-:S03]  /*2f90*/  FFMA.FTZ R109, R94, R110, R109 ;  /* 0x0000006e5e6d7223 */ /* 0x000fc6000001006d */
[----:B------:R-:W2:Y:S03]  /*2fa0*/  LDC R110, c[0x0][0x448] ;  /* 0x00011200ff6e7b82 */ /* 0x000ea60000000800 */
[----:B------:R-:W2:Y:S05]  /*2fb0*/  SHFL.IDX PT, R109, R109, RZ, 0x1f ;  /* 0x00001fff6d6d7589 */ /* 0x000eaa00000e0000 */
[----:B------:R-:W3:Y:S01]  /*2fc0*/  @!P5 LDC.64 R94, c[0x0][0x3c8] ;  /* 0x0000f200ff5edb82 */ /* 0x000ee20000000a00 */
[----:B0-----:R-:W-:-:S04]  /*2fd0*/  @!P5 IMAD.WIDE R92, R2, 0x4, R92 ;  /* 0x00000004025cd825 */ /* 0x001fc800078e025c */
[----:B-1----:R-:W-:Y:S01]  /*2fe0*/  FMUL.FTZ R0, R111, R111 ;  /* 0x0000006f6f007220 */ /* 0x002fe20000410000 */
[----:B------:R0:W-:Y:S04]  /*2ff0*/  @!P5 STG.E desc[UR6][R92.64], R111 ;  /* 0x0000006f5c00d986 */ /* 0x0001e8000c101906 */
[----:B------:R-:W-:Y:S01]  /*3000*/  FSEL R151, R0, RZ, P6 ;  /* 0x000000ff00977208 */ /* 0x000fe20003000000 */
[----:B--2---:R-:W-:Y:S01]  /*3010*/  FFMA.FTZ R0, R109, UR11, R110 ;  /* 0x0000000b6d007c23 */ /* 0x004fe2000801006e */
[----:B------:R-:W-:-:S03]  /*3020*/  FSEL R109, R111, RZ, !P6 ;  /* 0x000000ff6f6d7208 */ /* 0x000fc60007000000 */
[----:B------:R-:W-:Y:S01]  /*3030*/  FADD.FTZ R0, R0, R151 ;  /* 0x0000009700007221 */ /* 0x000fe20000010000 */
[----:B---3--:R-:W-:-:S05]  /*3040*/  @!P5 IMAD.WIDE R94, R2, 0x4, R94 ;  /* 0x00000004025ed825 */ /* 0x008fca00078e025e */
[----:B------:R-:W1:Y:S02]  /*3050*/  MUFU.RSQ R0, R0 ;  /* 0x0000000000007308 */ /* 0x000e640000001400 */
[----:B-1----:R0:W-:Y:S01]  /*3060*/  @!P5 STG.E desc[UR6][R94.64], R0 ;  /* 0x000000005e00d986 */ /* 0x0021e2000c101906 */
[----:B------:R-:W-:Y:S05]  /*3070*/  @!P1 BRA `(.L_x_8256) ;  /* 0x0000000000c09947 */ /* 0x000fea0003800000 */
[--C-:B0-----:R-:W-:Y:S01]  /*3080*/  FADD.FTZ R93, R68, -R109.reuse ;  /* 0x8000006d445d7221 */ /* 0x101fe20000010000 */
        /* <DEDUP_REMOVED lines=8> */
[----:B------:R-:W-:Y:S01]  /*3110*/  SHF.L.U32 R94, R9, 0x10, RZ ;  /* 0x00000010095e7819 */ /* 0x000fe200000006ff */
[----:B------:R-:W-:Y:S01]  /*3120*/  FADD.FTZ R93, R71, -R109 ;  /* 0x8000006d475d7221 */ /* 0x000fe20000010000 */
[----:B------:R-:W-:-:S03]  /*3130*/  SHF.L.U32 R154, R140, 0x10, RZ ;  /* 0x000000108c9a7819 */ /* 0x000fc600000006ff */
[----:B------:R-:W-:Y:S01]  /*3140*/  FFMA.FTZ R152, R95, R110, R94 ;  /* 0x0000006e5f987223 */ /* 0x000fe2000001005e */
[--C-:B------:R-:W-:Y:S01]  /*3150*/  FADD.FTZ R95, R72, -R109.reuse ;  /* 0x8000006d485f7221 */ /* 0x100fe20000010000 */
[----:B------:R-:W-:Y:S01]  /*3160*/  FMUL.FTZ R93, R0, R93 ;  /* 0x0000005d005d7220 */ /* 0x000fe20000410000 */
[----:B------:R-:W-:Y:S02]  /*3170*/  SHF.L.U32 R94, R14, 0x10, RZ ;  /* 0x000000100e5e7819 */ /* 0x000fe400000006ff */
[----:B------:R-:W-:Y:S01]  /*3180*/  SHF.L.U32 R110, R10, 0x10, RZ ;  /* 0x000000100a6e7819 */ /* 0x000fe200000006ff */
[----:B------:R-:W-:Y:S01]  /*3190*/  FMUL.FTZ R95, R0, R95 ;  /* 0x0000005f005f7220 */ /* 0x000fe20000410000 */
[----:B------:R-:W-:Y:S01]  /*31a0*/  FFMA.FTZ R153, R93, R150, R154 ;  /* 0x000000965d997223 */ /* 0x000fe2000001009a */
[--C-:B------:R-:W-:Y:S01]  /*31b0*/  FADD.FTZ R93, R73, -R109.reuse ;  /* 0x8000006d495d7221 */ /* 0x100fe20000010000 */
[----:B------:R-:W-:Y:S01]  /*31c0*/  SHF.L.U32 R150, R142, 0x10, RZ ;  /* 0x000000108e967819 */ /* 0x000fe200000006ff */
        /* <DEDUP_REMOVED lines=13> */
[----:B------:R-:W-:-:S05]  /*32a0*/  SHF.L.U32 R110, R136, 0x10, RZ ;  /* 0x00000010886e7819 */ /* 0x000fca00000006ff */
[----:B------:R-:W-:Y:S01]  /*32b0*/  FFMA.FTZ R156, R93, R94, R110 ;  /* 0x0000005e5d9c7223 */ /* 0x000fe2000001006e */
[----:B------:R-:W-:Y:S01]  /*32c0*/  FADD.FTZ R93, R69, -R109 ;  /* 0x8000006d455d7221 */ /* 0x000fe20000010000 */
[----:B------:R-:W0:Y:S01]  /*32d0*/  LDC.64 R110, c[0x0][0x428] ;  /* 0x00010a00ff6e7b82 */ /* 0x000e220000000a00 */
[----:B------:R-:W-:Y:S02]  /*32e0*/  SHF.L.U32 R94, R143, 0x10, RZ ;  /* 0x000000108f5e7819 */ /* 0x000fe400000006ff */
[----:B------:R-:W-:Y:S01]  /*32f0*/  FMUL.FTZ R93, R0, R93 ;  /* 0x0000005d005d7220 */ /* 0x000fe20000410000 */
[----:B------:R-:W-:-:S03]  /*3300*/  F2FP.BF16.F32.PACK_AB R95, R156, R95 ;  /* 0x0000005f9c5f723e */ /* 0x000fc600000010ff */
[----:B------:R-:W-:Y:S01]  /*3310*/  FFMA.FTZ R151, R93, R94, R150 ;  /* 0x0000005e5d977223 */ /* 0x000fe20000010096 */
[----:B------:R-:W-:Y:S02]  /*3320*/  F2FP.BF16.F32.PACK_AB R94, R155, R154 ;  /* 0x0000009a9b5e723e */ /* 0x000fe400000010ff */
[----:B------:R-:W-:Y:S02]  /*3330*/  F2FP.BF16.F32.PACK_AB R93, R153, R152 ;  /* 0x00000098995d723e */ /* 0x000fe400000010ff */
[----:B------:R-:W-:Y:S01]  /*3340*/  F2FP.BF16.F32.PACK_AB R92, R151, R92 ;  /* 0x0000005c975c723e */ /* 0x000fe200000010ff */
[C---:B0-----:R-:W-:Y:S01]  /*3350*/  IMAD.WIDE.U32 R110, R108.reuse, 0x10, R110 ;  /* 0x000000106c6e7825 */ /* 0x041fe200078e006e */
[----:B------:R-:W-:-:S04]  /*3360*/  IADD3 R108, PT, PT, R108, 0x100, RZ ;  /* 0x000001006c6c7810 */ /* 0x000fc80007ffe0ff */
[----:B------:R1:W-:Y:S03]  /*3370*/  STG.E.128 desc[UR6][R110.64], R92 ;  /* 0x0000005c6e007986 */ /* 0x0003e6000c101d06 */
.L_x_8256:
[----:B------:R-:W-:Y:S05]  /*3380*/  BSYNC.RECONVERGENT B0 ;  /* 0x0000000000007941 */ /* 0x000fea0003800200 */
.L_x_8255:
        /* <DEDUP_REMOVED lines=50> */
.L_x_8258:
[----:B------:R-:W-:Y:S05]  /*36b0*/  BSYNC.RECONVERGENT B0 ;  /* 0x0000000000007941 */ /* 0x000fea0003800200 */
.L_x_8257:
        /* <DEDUP_REMOVED lines=50> */
.L_x_8260:
[----:B------:R-:W-:Y:S05]  /*39e0*/  BSYNC.RECONVERGENT B0 ;  /* 0x0000000000007941 */ /* 0x000fea0003800200 */
.L_x_8259:
[----:B------:R-:W-:Y:S04]  /*39f0*/  BSSY.RECONVERGENT B0, `(.L_x_8261) ;  /* 0x0000031000007945 */ /* 0x000fe80003800200 */
[----:B------:R-:W-:Y:S05]  /*3a00*/  @!P4 BRA `(.L_x_8262) ;  /* 0x0000000000bcc947 */ /* 0x000fea0003800000 */
[--C-:B0123--:R-:W-:Y:S01]  /*3a10*/  FADD.FTZ R93, R84, -R109.reuse ;  /* 0x8000006d545d7221 */ /* 0x10ffe20000010000 */
        /* <DEDUP_REMOVED lines=10> */
[----:B------:R-:W-:-:S02]  /*3ac0*/  SHF.L.U32 R94, R117, 0x10, RZ ;  /* 0x00000010755e7819 */ /* 0x000fc400000006ff */
        /* <DEDUP_REMOVED lines=8> */
[--C-:B------:R-:W-:Y:S01]  /*3b50*/  FADD.FTZ R93, R89, -R109.reuse ;  /* 0x8000006d595d7221 */ /* 0x100fe20000010000 */
[----:B------:R-:W-:Y:S02]  /*3b60*/  SHF.L.U32 R155, R112, 0x10, RZ ;  /* 0x00000010709b7819 */ /* 0x000fe400000006ff */
        /* <DEDUP_REMOVED lines=9> */
[--C-:B------:R-:W-:Y:S01]  /*3c00*/  FADD.FTZ R93, R91, -R109.reuse ;  /* 0x8000006d5b5d7221 */ /* 0x100fe20000010000 */
[----:B------:R-:W-:-:S03]  /*3c10*/  FADD.FTZ R109, R85, -R109 ;  /* 0x8000006d556d7221 */ /* 0x000fc60000010000 */
[----:B------:R-:W-:Y:S01]  /*3c20*/  FFMA.FTZ R95, R95, R92, R94 ;  /* 0x0000005c5f5f7223 */ /* 0x000fe2000001005e */
[C---:B------:R-:W-:Y:S01]  /*3c30*/  FMUL.FTZ R94, R0.reuse, R93 ;  /* 0x0000005d005e7220 */ /* 0x040fe20000410000 */
[----:B------:R-:W-:Y:S01]  /*3c40*/  FMUL.FTZ R109, R0, R109 ;  /* 0x0000006d006d7220 */ /* 0x000fe20000410000 */
[----:B------:R-:W0:Y:S01]  /*3c50*/  LDC.64 R92, c[0x0][0x428] ;  /* 0x00010a00ff5c7b82 */ /* 0x000e220000000a00 */
[----:B------:R-:W-:Y:S01]  /*3c60*/  SHF.L.U32 R0, R119, 0x10, RZ ;  /* 0x0000001077007819 */ /* 0x000fe200000006ff */
[----:B------:R-:W-:Y:S01]  /*3c70*/  FFMA.FTZ R154, R94, R111, R155 ;  /* 0x0000006f5e9a7223 */ /* 0x000fe2000001009b */
[----:B------:R-:W-:-:S04]  /*3c80*/  SHF.L.U32 R94, R118, 0x10, RZ ;  /* 0x00000010765e7819 */ /* 0x000fc800000006ff */
[----:B------:R-:W-:Y:S01]  /*3c90*/  F2FP.BF16.F32.PACK_AB R95, R154, R95 ;  /* 0x0000005f9a5f723e */ /* 0x000fe200000010ff */
[----:B------:R-:W-:Y:S01]  /*3ca0*/  FFMA.FTZ R111, R109, R0, R94 ;  /* 0x000000006d6f7223 */ /* 0x000fe2000001005e */
[----:B------:R-:W-:Y:S01]  /*3cb0*/  F2FP.BF16.F32.PACK_AB R94, R153, R152 ;  /* 0x00000098995e723e */ /* 0x000fe200000010ff */
[----:B0-----:R-:W-:Y:S01]  /*3cc0*/  IMAD.WIDE.U32 R108, R108, 0x10, R92 ;  /* 0x000000106c6c7825 */ /* 0x001fe200078e005c */
[----:B------:R-:W-:Y:S02]  /*3cd0*/  F2FP.BF16.F32.PACK_AB R93, R151, R150 ;  /* 0x00000096975d723e */ /* 0x000fe400000010ff */
[----:B------:R-:W-:-:S05]  /*3ce0*/  F2FP.BF16.F32.PACK_AB R92, R111, R110 ;  /* 0x0000006e6f5c723e */ /* 0x000fca00000010ff */
[----:B------:R4:W-:Y:S02]  /*3cf0*/  STG.E.128 desc[UR6][R108.64], R92 ;  /* 0x0000005c6c007986 */ /* 0x0009e4000c101d06 */
.L_x_8262:
[----:B------:R-:W-:Y:S05]  /*3d00*/  BSYNC.RECONVERGENT B0 ;  /* 0x0000000000007941 */ /* 0x000fea0003800200 */
.L_x_8261:
[----:B01234-:R-:W0:Y:S01]  /*3d10*/  LDC.64 R92, c[0x0][0x380] ;  /* 0x0000e000ff5c7b82 */ /* 0x01fe220000000a00 */
[----:B------:R-:W-:Y:S01]  /*3d20*/  UPLOP3.LUT UP1, UPT, UPT, UPT, UP1, 0x40, 0x4 ;  /* 0x000000000004789c */ /* 0x000fe20003f2e810 */
[----:B0-----:R-:W-:-:S04]  /*3d30*/  IADD3 R2, PT, PT, R2, R92, RZ ;  /* 0x0000005c02027210 */ /* 0x001fc80007ffe0ff */
[----:B------:R-:W-:-:S13]  /*3d40*/  ISETP.GE.AND P1, PT, R2, R93, PT ;  /* 0x0000005d0200720c */ /* 0x000fda0003f26270 */
[----:B------:R-:W-:Y:S05]  /*3d50*/  @!P1 BRA `(.L_x_8263) ;  /* 0xffffffcc00709947 */ /* 0x000fea000383ffff */
[----:B------:R-:W-:Y:S05]  /*3d60*/  EXIT ;  /* 0x000000000000794d */ /* 0x000fea0003800000 */
.L_x_8264:
        /* <DEDUP_REMOVED lines=9> */
.L_x_27512:


//--------------------- .text._ZN10layer_norm13ln_fwd_kernelINS_13Kernel_traitsI13__nv_bfloat16S2_fS2_fjLj8192ELj1ELj1ELj8ELj16ENS_18Kernel_traits_baseILj8192ES2_S2_fS2_fjLj256EEEEELb0ELb1ELb0ELb1EEEvNS_9FwdParamsE --------------------------
	.section	.text._ZN10layer_norm13ln_fwd_kernelINS_13Kernel_traitsI13__nv_bfloat16S2_fS2_fjLj8192ELj1ELj1ELj8ELj16ENS_18Kernel_traits_baseILj8192ES2_S2_fS2_fjLj256EEEEELb0ELb1ELb0ELb1EEEvNS_9FwdParamsE,"ax",@progbits
	.align	128
        .global         _ZN10layer_norm13ln_fwd_kernelINS_13Kernel_traitsI13__nv_bfloat16S2_fS2_fjLj8192ELj1ELj1ELj8ELj16ENS_18Kernel_traits_baseILj8192ES2_S2_fS2_fjLj256EEEEELb0ELb1ELb0ELb1EEEvNS_9FwdParamsE
        .type           _ZN10layer_norm13ln_fwd_kernelINS_13Kernel_traitsI13__nv_bfloat16S2_fS2_fjLj8192ELj1ELj1ELj8ELj16ENS_18Kernel_traits_baseILj8192ES2_S2_fS2_fjLj256EEEEELb0ELb1ELb0ELb1EEEvNS_9FwdParamsE,@function
        .size           _ZN10layer_norm13ln_fwd_kernelINS_13Kernel_traitsI13__nv_bfloat16S2_fS2_fjLj8192ELj1ELj1ELj8ELj16ENS_18Kernel_traits_baseILj8192ES2_S2_fS2_fjLj256EEEEELb0ELb1ELb0ELb1EEEvNS_9FwdParamsE,(.L_x_27513 - _ZN10layer_norm13ln_fwd_kernelINS_13Kernel_traitsI13__nv_bfloat16S2_fS2_fjLj8192ELj1ELj1ELj8ELj16ENS_18Kernel_traits_baseILj8192ES2_S2_fS2_fjLj256EEEEELb0ELb1ELb0ELb1EEEvNS_9FwdParamsE)
        .other          _ZN10layer_norm13ln_fwd_kernelINS_13Kernel_traitsI13__nv_bfloat16S2_fS2_fjLj8192ELj1ELj1ELj8ELj16ENS_18Kernel_traits_baseILj8192ES2_S2_fS2_fjLj256EEEEELb0ELb1ELb0ELb1EEEvNS_9FwdParamsE,@"STO_CUDA_ENTRY STV_DEFAULT"
_ZN10layer_norm13ln_fwd_kernelINS_13Kernel_traitsI13__nv_bfloat16S2_fS2_fjLj8192ELj1ELj1ELj8ELj16ENS_18Kernel_traits_baseILj8192ES2_S2_fS2_fjLj256EEEEELb0ELb1ELb0ELb1EEEvNS_9FwdParamsE:
.text._ZN10layer_norm13ln_fwd_kernelINS_13Kernel_traitsI13__nv_bfloat16S2_fS2_fjLj8192ELj1ELj1ELj8ELj16ENS_18Kernel_traits_baseILj8192ES2_S2_fS2_fjLj256EEEEELb0ELb1ELb0ELb1EEEvNS_9FwdParamsE:
        /* <DEDUP_REMOVED lines=21> */
[----:B------:R-:W-:-:S04]  /*0150*/  @!P1 IMAD.WIDE.U32 R54, R0, 0x10, R38 ;  /* 0x0000001000369825 */ /* 0x000fc800078e0026 */
        /* <DEDUP_REMOVED lines=17> */
[----:B------:R-:W0:Y:S01]  /*0270*/  LDC.64 R52, c[0x0][0x3e0] ;  /* 0x0000f800ff347b82 */ /* 0x000e220000000a00 */
        /* <DEDUP_REMOVED lines=11> */
[----:B------:R-:W1:Y:S01]  /*0330*/  LDCU UR10, c[0x0][0x388] ;  /* 0x00007100ff0a77ac */ /* 0x000e620008000800 */
[----:B------:R-:W-:Y:S02]  /*0340*/  PRMT R103, R5, 0x7632, R103 ;  /* 0x0000763205677816 */ /* 0x000fe40000000067 */
[----:B------:R-:W-:Y:S01]  /*0350*/  PRMT R104, R4, 0x7632, R104 ;  /* 0x0000763204687816 */ /* 0x000fe20000000068 */
[----:B------:R-:W2:Y:S01]  /*0360*/  LDCU.U8 UR11, c[0x0][0x410] ;  /* 0x00008200ff0b77ac */ /* 0x000ea20008000000 */
[----:B------:R-:W-:-:S02]  /*0370*/  PRMT R105, R11, 0x7632, R105 ;  /* 0x000076320b697816 */ /* 0x000fc40000000069 */
[----:B------:R-:W-:Y:S01]  /*0380*/  PRMT R106, R10, 0x7632, R106 ;  /* 0x000076320a6a7816 */ /* 0x000fe2000000006a */
[----:B------:R-:W3:Y:S01]  /*0390*/  LDCU UR12, c[0x0][0x400] ;  /* 0x00008000ff0c77ac */ /* 0x000ee20008000800 */
[----:B------:R-:W-:Y:S02]  /*03a0*/  PRMT R107, R9, 0x7632, R107 ;  /* 0x00007632096b7816 */ /* 0x000fe4000000006b */
[----:B------:R-:W-:Y:S01]  /*03b0*/  PRMT R108, R8, 0x7632, R108 ;  /* 0x00007632086c7816 */ /* 0x000fe2000000006c */
[----:B------:R-:W4:Y:S01]  /*03c0*/  LDCU.64 UR8, c[0x0][0x3a0] ;  /* 0x00007400ff0877ac */ /* 0x000f220008000a00 */
[----:B0-----:R-:W-:Y:S02]  /*03d0*/  ISETP.NE.U32.AND P0, PT, R52, RZ, PT ;  /* 0x000000ff3400720c */ /* 0x001fe40003f05070 */
[----:B------:R-:W-:Y:S02]  /*03e0*/  PRMT R109, R15, 0x7632, R109 ;  /* 0x000076320f6d7816 */ /* 0x000fe4000000006d */
        /* <DEDUP_REMOVED lines=40> */
.L_x_8277:
[----:B------:R-:W0:Y:S01]  /*0670*/  @P0 LDC.64 R64, c[0x0][0x3e0] ;  /* 0x0000f800ff400b82 */ /* 0x000e220000000a00 */
        /* <DEDUP_REMOVED lines=9> */
[----:B------:R-:W-:Y:S01]  /*0710*/  ISETP.NE.U32.AND P1, PT, RZ, UR8, PT ;  /* 0x00000008ff007c0c */ /* 0x000fe2000bf25070 */
[----:B------:R-:W-:-:S03]  /*0720*/  HFMA2 R0, -RZ, RZ, 1.875, 0 ;  /* 0x3f800000ff007431 */ /* 0x000fc600000001ff */
[----:B------:R-:W-:Y:S02]  /*0730*/  ISETP.NE.AND.EX P1, PT, RZ, UR9, PT, P1 ;  /* 0x00000009ff007c0c */ /* 0x000fe4000bf25310 */
[----:B--2---:R-:W-:-:S11]  /*0740*/  @P0 SHF.L.U32 R0, R64, 0x10, RZ ;  /* 0x0000001040000819 */ /* 0x004fd600000006ff */
[----:B------:R-:W-:Y:S05]  /*0750*/  @!P1 BRA `(.L_x_8265) ;  /* 0x0000000000a49947 */ /* 0x000fea0003800000 */
[----:B------:R-:W0:Y:S02]  /*0760*/  LDC.64 R64, c[0x0][0x3a0] ;  /* 0x0000e800ff407b82 */ /* 0x000e240000000a00 */
[----:B0-----:R-:W-:-:S05]  /*0770*/  IMAD.WIDE.U32 R64, R3, 0x20, R64 ;  /* 0x0000002003407825 */ /* 0x001fca00078e0040 */
[----:B------:R-:W2:Y:S04]  /*0780*/  LDG.E.128 R56, desc[UR6][R64.64] ;  /* 0x0000000640387981 */ /* 0x000ea8000c1e1d00 */
[----:B------:R0:W3:Y:S01]  /*0790*/  LDG.E.128 R52, desc[UR6][R64.64+0x10] ;  /* 0x0000100640347981 */ /* 0x0000e2000c1e1d00 */
[C---:B-----5:R-:W-:Y:S02]  /*07a0*/  PRMT R66, R60.reuse, 0x7632, R66 ;  /* 0x000076323c427816 */ /* 0x060fe40000000042 */
[----:B------:R-:W-:Y:S02]  /*07b0*/  SHF.L.U32 R67, R60, 0x10, RZ ;  /* 0x000000103c437819 */ /* 0x000fe400000006ff */
        /* <DEDUP_REMOVED lines=17> */
[----:B------:R-:W-:Y:S02]  /*08d0*/  SHF.L.U32 R61, R68, 0x10, RZ ;  /* 0x00000010443d7819 */ /* 0x000fe400000006ff */
[----:B------:R-:W-:Y:S02]  /*08e0*/  SHF.L.U32 R63, R70, 0x10, RZ ;  /* 0x00000010463f7819 */ /* 0x000fe400000006ff */
[----:B------:R-:W-:Y:S02]  /*08f0*/  SHF.L.U32 R82, R21, 0x10, RZ ;  /* 0x0000001015527819 */ /* 0x000fe400000006ff */
[----:B0-----:R-:W-:-:S02]  /*0900*/  SHF.L.U32 R64, R22, 0x10, RZ ;  /* 0x0000001016407819 */ /* 0x001fc400000006ff */
[----:B------:R-:W-:Y:S02]  /*0910*/  SHF.L.U32 R65, R118, 0x10, RZ ;  /* 0x0000001076417819 */ /* 0x000fe400000006ff */
[----:B------:R-:W-:Y:S01]  /*0920*/  SHF.L.U32 R66, R23, 0x10, RZ ;  /* 0x0000001017427819 */ /* 0x000fe200000006ff */
[----:B--2---:R-:W-:Y:S01]  /*0930*/  FFMA.FTZ R80, R67, R80, R56 ;  /* 0x0000005043507223 */ /* 0x004fe20000010038 */
[----:B------:R-:W-:Y:S01]  /*0940*/  FFMA.FTZ R81, R60, R81, R57 ;  /* 0x000000513c517223 */ /* 0x000fe20000010039 */
[----:B------:R-:W-:Y:S01]  /*0950*/  FFMA.FTZ R83, R62, R83, R59 ;  /* 0x000000533e537223 */ /* 0x000fe2000001003b */
[----:B------:R-:W-:Y:S01]  /*0960*/  SHF.L.U32 R67, R117, 0x10, RZ ;  /* 0x0000001075437819 */ /* 0x000fe200000006ff */
[-C--:B------:R-:W-:Y:S01]  /*0970*/  FMUL.FTZ R60, R61, R0.reuse ;  /* 0x000000003d3c7220 */ /* 0x080fe20000410000 */
[----:B------:R-:W-:Y:S01]  /*0980*/  FMUL.FTZ R62, R63, R0 ;  /* 0x000000003f3e7220 */ /* 0x000fe20000410000 */
[----:B------:R-:W-:Y:S01]  /*0990*/  FFMA.FTZ R82, R69, R82, R58 ;  /* 0x0000005245527223 */ /* 0x000fe2000001003a */
[----:B---3--:R-:W-:Y:S01]  /*09a0*/  FFMA.FTZ R64, R71, R64, R52 ;  /* 0x0000004047407223 */ /* 0x008fe20000010034 */
[----:B------:R-:W-:Y:S01]  /*09b0*/  FFMA.FTZ R65, R60, R65, R53 ;  /* 0x000000413c417223 */ /* 0x000fe20000010035 */
[----:B------:R-:W-:Y:S01]  /*09c0*/  FFMA.FTZ R66, R73, R66, R54 ;  /* 0x0000004249427223 */ /* 0x000fe20000010036 */
[----:B------:R-:W-:Y:S01]  /*09d0*/  FFMA.FTZ R67, R62, R67, R55 ;  /* 0x000000433e437223 */ /* 0x000fe20000010037 */
[----:B------:R-:W-:Y:S06]  /*09e0*/  BRA `(.L_x_8266) ;  /* 0x0000000000907947 */ /* 0x000fec0003800000 */
.L_x_8265:
[----:B-----5:R-:W-:Y:S02]  /*09f0*/  PRMT R68, R61, 0x7632, R68 ;  /* 0x000076323d447816 */ /* 0x020fe40000000044 */
[----:B------:R-:W-:Y:S02]  /*0a00*/  PRMT R72, R63, 0x7632, R72 ;  /* 0x000076323f487816 */ /* 0x000fe40000000048 */
[----:B------:R-:W-:Y:S02]  /*0a10*/  SHF.L.U32 R61, R61, 0x10, RZ ;  /* 0x000000103d3d7819 */ /* 0x000fe400000006ff */
[----:B------:R-:W-:Y:S02]  /*0a20*/  SHF.L.U32 R63, R63, 0x10, RZ ;  /* 0x000000103f3f7819 */ /* 0x000fe400000006ff */
[----:B------:R-:W-:Y:S01]  /*0a30*/  SHF.L.U32 R82, R21, 0x10, RZ ;  /* 0x0000001015527819 */ /* 0x000fe200000006ff */
[-C--:B------:R-:W-:Y:S01]  /*0a40*/  FMUL.FTZ R61, R61, R0.reuse ;  /* 0x000000003d3d7220 */ /* 0x080fe20000410000 */
[----:B------:R-:W-:Y:S01]  /*0a50*/  SHF.L.U32 R66, R23, 0x10, RZ ;  /* 0x0000001017427819 */ /* 0x000fe200000006ff */
[----:B------:R-:W-:Y:S01]  /*0a60*/  FMUL.FTZ R63, R63, R0 ;  /* 0x000000003f3f7220 */ /* 0x000fe20000410000 */
[----:B------:R-:W-:Y:S01]  /*0a70*/  PRMT R65, R60, 0x7632, R65 ;  /* 0x000076323c417816 */ /* 0x000fe20000000041 */
[----:B------:R-:W-:Y:S01]  /*0a80*/  FMUL.FTZ R82, R61, R82 ;  /* 0x000000523d527220 */ /* 0x000fe20000410000 */
        /* <DEDUP_REMOVED lines=26> */
.L_x_8266:
[----:B------:R-:W0:Y:S01]  /*0c30*/  LDC.64 R92, c[0x0][0x3a8] ;  /* 0x0000ea00ff5c7b82 */ /* 0x000e220000000a00 */
[----:B------:R-:W-:-:S05]  /*0c40*/  IADD3 R95, PT, PT, R3, 0x100, RZ ;  /* 0x00000100035f7810 */ /* 0x000fca0007ffe0ff */
[----:B------:R-:W-:Y:S02]  /*0c50*/  IMAD.WIDE.U32 R60, R95, 0x10, R84 ;  /* 0x000000105f3c7825 */ /* 0x000fe400078e0054 */
[----:B------:R-:W1:Y:S02]  /*0c60*/  @P1 LDC.64 R70, c[0x0][0x3a0] ;  /* 0x0000e800ff461b82 */ /* 0x000e640000000a00 */
[----:B0-----:R-:W-:-:S05]  /*0c70*/  IMAD.WIDE.U32 R68, R3, 0x20, R92 ;  /* 0x0000002003447825 */ /* 0x001fca00078e005c */
[----:B------:R0:W-:Y:S01]  /*0c80*/  STG.E.128 desc[UR6][R68.64], R80 ;  /* 0x0000005044007986 */ /* 0x0001e2000c101d06 */
[----:B-1----:R-:W-:-:S03]  /*0c90*/  @P1 IMAD.WIDE.U32 R70, R95, 0x20, R70 ;  /* 0x000000205f461825 */ /* 0x002fc600078e0046 */
[----:B------:R0:W-:Y:S04]  /*0ca0*/  STG.E.128 desc[UR6][R68.64+0x10], R64 ;  /* 0x0000104044007986 */ /* 0x0001e8000c101d06 */
[----:B------:R0:W5:Y:S04]  /*0cb0*/  @P1 LDG.E.128 R56, desc[UR6][R70.64] ;  /* 0x0000000646381981 */ /* 0x000168000c1e1d00 */
[----:B------:R0:W5:Y:S04]  /*0cc0*/  @P1 LDG.E.128 R52, desc[UR6][R70.64+0x10] ;  /* 0x0000100646341981 */ /* 0x000168000c1e1d00 */
[----:B------:R-:W5:Y:S01]  /*0cd0*/  LDG.E.128 R60, desc[UR6][R60.64] ;  /* 0x000000063c3c7981 */ /* 0x000f62000c1e1d00 */
[----:B------:R-:W-:Y:S05]  /*0ce0*/  @!P1 BRA `(.L_x_8267) ;  /* 0x0000000000949947 */ /* 0x000fea0003800000 */
[----:B0----5:R-:W-:Y:S02]  /*0cf0*/  PRMT R70, R61, 0x7632, R70 ;  /* 0x000076323d467816 */ /* 0x021fe40000000046 */
[----:B------:R-:W-:Y:S02]  /*0d00*/  PRMT R72, R63, 0x7632, R72 ;  /* 0x000076323f487816 */ /* 0x000fe40000000048 */
[----:B------:R-:W-:Y:S02]  /*0d10*/  SHF.L.U32 R61, R61, 0x10, RZ ;  /* 0x000000103d3d7819 */ /* 0x000fe400000006ff */
[----:B------:R-:W-:Y:S02]  /*0d20*/  SHF.L.U32 R73, R62, 0x10, RZ ;  /* 0x000000103e497819 */ /* 0x000fe400000006ff */
[----:B------:R-:W-:Y:S01]  /*0d30*/  SHF.L.U32 R63, R63, 0x10, RZ ;  /* 0x000000103f3f7819 */ /* 0x000fe200000006ff */
[-C--:B------:R-:W-:Y:S01]  /*0d40*/  FMUL.FTZ R61, R61, R0.reuse ;  /* 0x000000003d3d7220 */ /* 0x080fe20000410000 */
[C---:B------:R-:W-:Y:S01]  /*0d50*/  PRMT R68, R60.reuse, 0x7632, R68 ;  /* 0x000076323c447816 */ /* 0x040fe20000000044 */
[-C--:B------:R-:W-:Y:S01]  /*0d60*/  FMUL.FTZ R73, R73, R0.reuse ;  /* 0x0000000049497220 */ /* 0x080fe20000410000 */
[----:B------:R-:W-:Y:S01]  /*0d70*/  SHF.L.U32 R69, R60, 0x10, RZ ;  /* 0x000000103c457819 */ /* 0x000fe200000006ff */
[----:B------:R-:W-:Y:S01]  /*0d80*/  FMUL.FTZ R63, R63, R0 ;  /* 0x000000003f3f7220 */ /* 0x000fe20000410000 */
[----:B------:R-:W-:-:S02]  /*0d90*/  PRMT R71, R62, 0x7632, R71 ;  /* 0x000076323e477816 */ /* 0x000fc40000000047 */
[----:B------:R-:W-:Y:S01]  /*0da0*/  SHF.L.U32 R78, R25, 0x10, RZ ;  /* 0x00000010194e7819 */ /* 0x000fe200000006ff */
[----:B------:R-:W-:Y:S01]  /*0db0*/  FMUL.FTZ R69, R69, R0 ;  /* 0x0000000045457220 */ /* 0x000fe20000410000 */
        /* <DEDUP_REMOVED lines=20> */
[----:B------:R-:W-:-:S02]  /*0f00*/  FFMA.FTZ R79, R70, R79, R59 ;  /* 0x0000004f464f7223 */ /* 0x000fc4000001003b */
[----:B------:R-:W-:Y:S02]  /*0f10*/  FFMA.FTZ R61, R72, R69, R53 ;  /* 0x00000045483d7223 */ /* 0x000fe40000010035 */
[----:B------:R-:W-:Y:S01]  /*0f20*/  FFMA.FTZ R63, R74, R75, R55 ;  /* 0x0000004b4a3f7223 */ /* 0x000fe20000010037 */
[----:B------:R-:W-:Y:S06]  /*0f30*/  BRA `(.L_x_8268) ;  /* 0x0000000000907947 */ /* 0x000fec0003800000 */
.L_x_8267:
[C---:B0----5:R-:W-:Y:S02]  /*0f40*/  PRMT R71, R61.reuse, 0x7632, R71 ;  /* 0x000076323d477816 */ /* 0x061fe40000000047 */
[----:B------:R-:W-:Y:S02]  /*0f50*/  SHF.L.U32 R61, R61, 0x10, RZ ;  /* 0x000000103d3d7819 */ /* 0x000fe400000006ff */
[----:B------:R-:W-:Y:S02]  /*0f60*/  SHF.L.U32 R78, R25, 0x10, RZ ;  /* 0x00000010194e7819 */ /* 0x000fe400000006ff */
[----:B------:R-:W-:Y:S01]  /*0f70*/  PRMT R77, R63, 0x7632, R77 ;  /* 0x000076323f4d7816 */ /* 0x000fe2000000004d */
[----:B------:R-:W-:Y:S01]  /*0f80*/  FMUL.FTZ R61, R61, R0 ;  /* 0x000000003d3d7220 */ /* 0x000fe20000410000 */
[----:B------:R-:W-:Y:S02]  /*0f90*/  PRMT R68, R60, 0x7632, R68 ;  /* 0x000076323c447816 */ /* 0x000fe40000000044 */
[----:B------:R-:W-:Y:S01]  /*0fa0*/  SHF.L.U32 R63, R63, 0x10, RZ ;  /* 0x000000103f3f7819 */ /* 0x000fe200000006ff */
[----:B------:R-:W-:Y:S01]  /*0fb0*/  FMUL.FTZ R78, R61, R78 ;  /* 0x0000004e3d4e7220 */ /* 0x000fe20000410000 */
[----:B------:R-:W-:-:S02]  /*0fc0*/  PRMT R73, R62, 0x7632, R73 ;  /* 0x000076323e497816 */ /* 0x000fc40000000049 */
[----:B------:R-:W-:Y:S01]  /*0fd0*/  SHF.L.U32 R75, R62, 0x10, RZ ;  /* 0x000000103e4b7819 */ /* 0x000fe200000006ff */
[-C--:B------:R-:W-:Y:S01]  /*0fe0*/  FMUL.FTZ R63, R63, R0.reuse ;  /* 0x000000003f3f7220 */ /* 0x080fe20000410000 */
[----:B------:R-:W-:Y:S02]  /*0ff0*/  SHF.L.U32 R62, R27, 0x10, RZ ;  /* 0x000000101b3e7819 */ /* 0x000fe400000006ff */
        /* <DEDUP_REMOVED lines=24> */
.L_x_8268:
[----:B------:R-:W0:Y:S01]  /*1180*/  @P1 LDC.64 R74, c[0x0][0x3a0] ;  /* 0x0000e800ff4a1b82 */ /* 0x000e220000000a00 */
[----:B------:R-:W-:Y:S01]  /*1190*/  IADD3 R97, PT, PT, R3, 0x200, RZ ;  /* 0x0000020003617810 */ /* 0x000fe20007ffe0ff */
[----:B------:R-:W-:-:S04]  /*11a0*/  IMAD.WIDE.U32 R72, R95, 0x20, R92 ;  /* 0x000000205f487825 */ /* 0x000fc800078e005c */
[C---:B------:R-:W-:Y:S01]  /*11b0*/  IMAD.WIDE.U32 R68, R97.reuse, 0x10, R84 ;  /* 0x0000001061447825 */ /* 0x040fe200078e0054 */
[----:B------:R1:W-:Y:S04]  /*11c0*/  STG.E.128 desc[UR6][R72.64], R76 ;  /* 0x0000004c48007986 */ /* 0x0003e8000c101d06 */
[----:B------:R1:W-:Y:S04]  /*11d0*/  STG.E.128 desc[UR6][R72.64+0x10], R60 ;  /* 0x0000103c48007986 */ /* 0x0003e8000c101d06 */
[----:B------:R-:W5:Y:S01]  /*11e0*/  LDG.E.128 R68, desc[UR6][R68.64] ;  /* 0x0000000644447981 */ /* 0x000f62000c1e1d00 */
[----:B0-----:R-:W-:-:S05]  /*11f0*/  @P1 IMAD.WIDE.U32 R74, R97, 0x20, R74 ;  /* 0x00000020614a1825 */ /* 0x001fca00078e004a */
[----:B------:R1:W5:Y:S04]  /*1200*/  @P1 LDG.E.128 R56, desc[UR6][R74.64] ;  /* 0x000000064a381981 */ /* 0x000368000c1e1d00 */
[----:B------:R1:W5:Y:S01]  /*1210*/  @P1 LDG.E.128 R52, desc[UR6][R74.64+0x10] ;  /* 0x000010064a341981 */ /* 0x000362000c1e1d00 */
[----:B------:R-:W-:Y:S05]  /*1220*/  @!P1 BRA `(.L_x_8269) ;  /* 0x0000000000949947 */ /* 0x000fea0003800000 */
[C---:B-----5:R-:W-:Y:S02]  /*1230*/  PRMT R88, R71.reuse, 0x7632, R88 ;  /* 0x0000763247587816 */ /* 0x060fe40000000058 */
[----:B------:R-:W-:Y:S02]  /*1240*/  SHF.L.U32 R71, R71, 0x10, RZ ;  /* 0x0000001047477819 */ /* 0x000fe400000006ff */
[----:B-1----:R-:W-:Y:S02]  /*1250*/  SHF.L.U32 R75, R68, 0x10, RZ ;  /* 0x00000010444b7819 */ /* 0x002fe400000006ff */
[----:B------:R-:W-:Y:S01]  /*1260*/  PRMT R86, R69, 0x7632, R86 ;  /* 0x0000763245567816 */ /* 0x000fe20000000056 */
[-C--:B------:R-:W-:Y:S01]  /*1270*/  FMUL.FTZ R71, R71, R0.reuse ;  /* 0x0000000047477220 */ /* 0x080fe20000410000 */
[----:B------:R-:W-:Y:S01]  /*1280*/  SHF.L.U32 R74, R31, 0x10, RZ ;  /* 0x000000101f4a7819 */ /* 0x000fe200000006ff */
[----:B------:R-:W-:Y:S01]  /*1290*/  FMUL.FTZ R75, R75, R0 ;  /* 0x000000004b4b7220 */ /* 0x000fe20000410000 */
[----:B------:R-:W-:-:S02]  /*12a0*/  SHF.L.U32 R69, R69, 0x10, RZ ;  /* 0x0000001045457819 */ /* 0x000fc400000006ff */
[----:B------:R-:W-:Y:S01]  /*12b0*/  SHF.L.U32 R89, R70, 0x10, RZ ;  /* 0x0000001046597819 */ /* 0x000fe200000006ff */
[----:B------:R-:W-:Y:S01]  /*12c0*/  FFMA.FTZ R74, R71, R74, R54 ;  /* 0x0000004a474a7223 */ /* 0x000fe20000010036 */
[----:B------:R-:W-:Y:S01]  /*12d0*/  PRMT R73, R68, 0x7632, R73 ;  /* 0x0000763244497816 */ /* 0x000fe20000000049 */
        /* <DEDUP_REMOVED lines=26> */
.L_x_8269:
[C---:B-----5:R-:W-:Y:S02]  /*1480*/  PRMT R87, R69.reuse, 0x7632, R87 ;  /* 0x0000763245577816 */ /* 0x060fe40000000057 */
[----:B------:R-:W-:Y:S02]  /*1490*/  SHF.L.U32 R69, R69, 0x10, RZ ;  /* 0x0000001045457819 */ /* 0x000fe400000006ff */
[C---:B------:R-:W-:Y:S02]  /*14a0*/  PRMT R89, R70.reuse, 0x7632, R89 ;  /* 0x0000763246597816 */ /* 0x040fe40000000059 */
[----:B------:R-:W-:Y:S01]  /*14b0*/  SHF.L.U32 R91, R70, 0x10, RZ ;  /* 0x00000010465b7819 */ /* 0x000fe200000006ff */
[-C--:B------:R-:W-:Y:S01]  /*14c0*/  FMUL.FTZ R69, R69, R0.reuse ;  /* 0x0000000045457220 */ /* 0x080fe20000410000 */
[----:B------:R-:W-:Y:S02]  /*14d0*/  SHF.L.U32 R70, R29, 0x10, RZ ;  /* 0x000000101d467819 */ /* 0x000fe400000006ff */
[C---:B-1----:R-:W-:Y:S01]  /*14e0*/  PRMT R73, R68.reuse, 0x7632, R73 ;  /* 0x0000763244497816 */ /* 0x042fe20000000049 */
[----:B------:R-:W-:Y:S01]  /*14f0*/  FMUL.FTZ R91, R91, R0 ;  /* 0x000000005b5b7220 */ /* 0x000fe20000410000 */
        /* <DEDUP_REMOVED lines=28> */
.L_x_8270:
        /* <DEDUP_REMOVED lines=11> */
[C---:B-1---5:R-:W-:Y:S02]  /*1770*/  PRMT R88, R84.reuse, 0x7632, R88 ;  /* 0x0000763254587816 */ /* 0x062fe40000000058 */
[----:B------:R-:W-:Y:S02]  /*1780*/  SHF.L.U32 R89, R84, 0x10, RZ ;  /* 0x0000001054597819 */ /* 0x000fe400000006ff */
[C---:B------:R-:W-:Y:S02]  /*1790*/  PRMT R90, R85.reuse, 0x7632, R90 ;  /* 0x00007632555a7816 */ /* 0x040fe4000000005a */
[----:B------:R-:W-:Y:S01]  /*17a0*/  SHF.L.U32 R91, R85, 0x10, RZ ;  /* 0x00000010555b7819 */ /* 0x000fe200000006ff */
[-C--:B------:R-:W-:Y:S01]  /*17b0*/  FMUL.FTZ R89, R89, R0.reuse ;  /* 0x0000000059597220 */ /* 0x080fe20000410000 */
[C---:B------:R-:W-:Y:S02]  /*17c0*/  PRMT R94, R86.reuse, 0x7632, R94 ;  /* 0x00007632565e7816 */ /* 0x040fe4000000005e */
        /* <DEDUP_REMOVED lines=31> */
.L_x_8271:
[C---:B-1---5:R-:W-:Y:S02]  /*19c0*/  PRMT R88, R84.reuse, 0x7632, R88 ;  /* 0x0000763254587816 */ /* 0x062fe40000000058 */
        /* <DEDUP_REMOVED lines=35> */
.L_x_8272:
[----:B------:R-:W-:Y:S01]  /*1c00*/  FADD.FTZ R0, RZ, R80 ;  /* 0x00000050ff007221 */ /* 0x000fe20000010000 */
[----:B------:R-:W-:Y:S01]  /*1c10*/  IMAD.WIDE.U32 R92, R99, 0x20, R92 ;  /* 0x00000020635c7825 */ /* 0x000fe200078e005c */
[----:B------:R-:W-:Y:S03]  /*1c20*/  BSSY.RECONVERGENT B0, `(.L_x_8273) ;  /* 0x0000081000007945 */ /* 0x000fe60003800200 */
        /* <DEDUP_REMOVED lines=109> */
[----:B0-----:R-:W-:Y:S02]  /*2300*/  FADD.FTZ R94, R149, R0 ;  /* 0x00000000955e7221 */ /* 0x001fe40000010000 */
[----:B------:R-:W0:Y:S03]  /*2310*/  S2R R0, SR_TID.X ;  /* 0x0000000000007919 */ /* 0x000e260000002100 */
[----:B------:R-:W1:Y:S02]  /*2320*/  SHFL.BFLY PT, R101, R94, 0x2, 0x1f ;  /* 0x0c401f005e657f89 */ /* 0x000e6400000e0000 */
[----:B-1----:R-:W-:Y:S01]  /*2330*/  FADD.FTZ R96, R94, R101 ;  /* 0x000000655e607221 */ /* 0x002fe20000010000 */
[----:B0-----:R-:W-:-:S04]  /*2340*/  LOP3.LUT P1, RZ, R0, 0x1f, RZ, 0xc0, !PT ;  /* 0x0000001f00ff7812 */ /* 0x001fc8000782c0ff */
        /* <DEDUP_REMOVED lines=14> */
.L_x_8274:
[----:B------:R-:W-:Y:S05]  /*2430*/  BSYNC.RECONVERGENT B0 ;  /* 0x0000000000007941 */ /* 0x000fea0003800200 */
.L_x_8273:
        /* <DEDUP_REMOVED lines=15> */
.L_x_8276:
[----:B------:R-:W-:Y:S05]  /*2530*/  BSYNC.RECONVERGENT B0 ;  /* 0x0000000000007941 */ /* 0x000fea0003800200 */
.L_x_8275:
[----:B------:R-:W1:Y:S01]  /*2540*/  SHFL.DOWN PT, R93, R92, 0x4, 0x1f ;  /* 0x08801f005c5d7f89 */ /* 0x000e6200000e0000 */
[-C--:B------:R-:W-:Y:S01]  /*2550*/  I2FP.F32.U32 R151, R92.reuse ;  /* 0x0000005c00977245 */ /* 0x080fe20000201000 */
[----:B------:R-:W-:Y:S01]  /*2560*/  UPLOP3.LUT UP0, UPT, UPT, UPT, UP0, 0x40, 0x4 ;  /* 0x000000000004789c */ /* 0x000fe20003f0e800 */
        /* <DEDUP_REMOVED lines=11> */
[----:B------:R-:W2:Y:S01]  /*2620*/  SHFL.DOWN PT, R94, R101, 0x4, 0x1f ;  /* 0x08801f00655e7f89 */ /* 0x000ea200000e0000 */
[----:B------:R-:W-:-:S04]  /*2630*/  FMUL.FTZ R149, R149, R149 ;  /* 0x0000009595957220 */ /* 0x000fc80000410000 */
[----:B------:R-:W-:-:S04]  /*2640*/  FMUL.FTZ R149, R149, R151 ;  /* 0x0000009795957220 */ /* 0x000fc80000410000 */
[----:B------:R-:W-:Y:S01]  /*2650*/  FMUL.FTZ R149, R149, R152 ;  /* 0x0000009895957220 */ /* 0x000fe20000410000 */
[----:B------:R-:W-:Y:S01]  /*2660*/  SHF.L.U32 R152, R103, 0x10, RZ ;  /* 0x0000001067987819 */ /* 0x000fe200000006ff */
[----:B0-----:R-:W-:Y:S01]  /*2670*/  FMUL.FTZ R153, R93, R154 ;  /* 0x0000009a5d997220 */ /* 0x001fe20000410000 */
[----:B------:R-:W-:Y:S02]  /*2680*/  SHF.L.U32 R154, R135, 0x10, RZ ;  /* 0x00000010879a7819 */ /* 0x000fe400000006ff */
[-C--:B-1----:R-:W-:Y:S02]  /*2690*/  IADD3 R100, PT, PT, R96, R155.reuse, RZ ;  /* 0x0000009b60647210 */ /* 0x082fe40007ffe0ff */
[----:B------:R-:W0:Y:S01]  /*26a0*/  SHFL.DOWN PT, R92, R153, 0x2, 0x1f ;  /* 0x08401f00995c7f89 */ /* 0x000e2200000e0000 */
[----:B------:R-:W-:-:S03]  /*26b0*/  I2FP.F32.S32 R155, R155 ;  /* 0x0000009b009b7245 */ /* 0x000fc60000201400 */
[----:B------:R-:W-:Y:S01]  /*26c0*/  SHFL.DOWN PT, R151, R100, 0x1, 0x1f ;  /* 0x08201f0064977f89 */ /* 0x000fe200000e0000 */
[----:B--2---:R-:W-:Y:S01]  /*26d0*/  FADD.FTZ R94, R94, R101 ;  /* 0x000000655e5e7221 */ /* 0x004fe20000010000 */
[----:B------:R-:W-:-:S03]  /*26e0*/  I2FP.F32.S32 R101, R100 ;  /* 0x0000006400657245 */ /* 0x000fc60000201400 */
[----:B------:R-:W-:Y:S01]  /*26f0*/  FFMA.FTZ R94, R93, R149, R94 ;  /* 0x000000955d5e7223 */ /* 0x000fe2000001005e */
[----:B------:R-:W1:Y:S04]  /*2700*/  MUFU.RCP R96, R101 ;  /* 0x0000006500607308 */ /* 0x000e680000001000 */
        /* <DEDUP_REMOVED lines=9> */
[----:B--2---:R-:W-:-:S04]  /*27a0*/  FADD.FTZ R93, R94, R93 ;  /* 0x0000005d5e5d7221 */ /* 0x004fc80000010000 */
[----:B------:R-:W-:Y:S01]  /*27b0*/  FFMA.FTZ R93, R96, R149, R93 ;  /* 0x00000095605d7223 */ /* 0x000fe2000001005d */
[-C--:B------:R-:W-:Y:S02]  /*27c0*/  IADD3 R96, PT, PT, R100, R151.reuse, RZ ;  /* 0x0000009764607210 */ /* 0x080fe40007ffe0ff */
[----:B------:R-:W-:Y:S02]  /*27d0*/  I2FP.F32.S32 R151, R151 ;  /* 0x0000009700977245 */ /* 0x000fe40000201400 */
[----:B------:R-:W-:Y:S01]  /*27e0*/  I2FP.F32.S32 R96, R96 ;  /* 0x0000006000607245 */ /* 0x000fe20000201400 */
[----:B------:R-:W1:Y:S05]  /*27f0*/  SHFL.DOWN PT, R94, R93, 0x1, 0x1f ;  /* 0x08201f005d5e7f89 */ /* 0x000e6a00000e0000 */
[----:B------:R-:W2:Y:S01]  /*2800*/  MUFU.RCP R96, R96 ;  /* 0x0000006000607308 */ /* 0x000ea20000001000 */
[----:B0-----:R-:W-:Y:S01]  /*2810*/  FADD.FTZ R100, R92, -R153 ;  /* 0x800000995c647221 */ /* 0x001fe20000010000 */
[----:B------:R-:W-:Y:S01]  /*2820*/  FMUL.FTZ R150, R153, R151 ;  /* 0x0000009799967220 */ /* 0x000fe20000410000 */
[----:B------:R-:W-:-:S02]  /*2830*/  SHF.L.U32 R153, R36, 0x10, RZ ;  /* 0x0000001024997819 */ /* 0x000fc400000006ff */
[----:B------:R-:W-:Y:S01]  /*2840*/  FMUL.FTZ R100, R100, R100 ;  /* 0x0000006464647220 */ /* 0x000fe20000410000 */
[----:B------:R-:W-:Y:S01]  /*2850*/  FFMA.FTZ R149, R101, R92, R150 ;  /* 0x0000005c65957223 */ /* 0x000fe20000010096 */
[----:B------:R-:W-:Y:S02]  /*2860*/  SHF.L.U32 R150, R37, 0x10, RZ ;  /* 0x0000001025967819 */ /* 0x000fe400000006ff */
[----:B------:R-:W-:Y:S01]  /*2870*/  FMUL.FTZ R100, R101, R100 ;  /* 0x0000006465647220 */ /* 0x000fe20000410000 */
[----:B--2---:R-:W-:-:S03]  /*2880*/  FMUL.FTZ R149, R96, R149 ;  /* 0x0000009560957220 */ /* 0x004fc60000410000 */
[----:B------:R-:W-:Y:S01]  /*2890*/  FMUL.FTZ R100, R100, R151 ;  /* 0x0000009764647220 */ /* 0x000fe20000410000 */
[----:B-1----:R-:W-:Y:S02]  /*28a0*/  FADD.FTZ R101, R93, R94 ;  /* 0x0000005e5d657221 */ /* 0x002fe40000010000 */
[----:B------:R-:W0:Y:S01]  /*28b0*/  LDC R94, c[0x0][0x448] ;  /* 0x00011200ff5e7b82 */ /* 0x000e220000000800 */
[----:B------:R-:W1:Y:S01]  /*28c0*/  SHFL.IDX PT, R155, R149, RZ, 0x1f ;  /* 0x00001fff959b7589 */ /* 0x000e6200000e0000 */
[----:B------:R-:W-:-:S05]  /*28d0*/  FFMA.FTZ R96, R96, R100, R101 ;  /* 0x0000006460607223 */ /* 0x000fca0000010065 */
[----:B------:R2:W0:Y:S01]  /*28e0*/  SHFL.IDX PT, R151, R96, RZ, 0x1f ;  /* 0x00001fff60977589 */ /* 0x00042200000e0000 */
[----:B------:R-:W3:Y:S01]  /*28f0*/  @!P1 LDC.64 R100, c[0x0][0x3c0] ;  /* 0x0000f000ff649b82 */ /* 0x000ee20000000a00 */
[----:B--2---:R-:W-:Y:S01]  /*2900*/  SHF.L.U32 R96, R5, 0x10, RZ ;  /* 0x0000001005607819 */ /* 0x004fe200000006ff */
[----:B-1----:R-:W-:-:S05]  /*2910*/  FMUL.FTZ R92, R155, R155 ;  /* 0x0000009b9b5c7220 */ /* 0x002fca0000410000 */
[----:B------:R-:W-:Y:S01]  /*2920*/  FSEL R93, R92, RZ, P2 ;  /* 0x000000ff5c5d7208 */ /* 0x000fe20001000000 */
[----:B0-----:R-:W-:Y:S01]  /*2930*/  FFMA.FTZ R92, R151, UR12, R94 ;  /* 0x0000000c975c7c23 */ /* 0x001fe2000801005e */
[----:B---3--:R-:W-:Y:S01]  /*2940*/  @!P1 IMAD.WIDE R100, R2, 0x4, R100 ;  /* 0x0000000402649825 */ /* 0x008fe200078e0264 */
[----:B------:R-:W-:-:S03]  /*2950*/  SHF.L.U32 R151, R4, 0x10, RZ ;  /* 0x0000001004977819 */ /* 0x000fc600000006ff */
[----:B------:R-:W-:Y:S01]  /*2960*/  FADD.FTZ R92, R92, R93 ;  /* 0x0000005d5c5c7221 */ /* 0x000fe20000010000 */
[----:B------:R-:W-:Y:S01]  /*2970*/  FSEL R93, R155, RZ, !P2 ;  /* 0x000000ff9b5d7208 */ /* 0x000fe20005000000 */
[----:B------:R0:W-:Y:S01]  /*2980*/  @!P1 STG.E desc[UR6][R100.64], R155 ;  /* 0x0000009b64009986 */ /* 0x0001e2000c101906 */
[----:B------:R-:W-:-:S03]  /*2990*/  SHF.L.U32 R94, R136, 0x10, RZ ;  /* 0x00000010885e7819 */ /* 0x000fc600000006ff */
        /* <DEDUP_REMOVED lines=8> */
[----:B0-----:R-:W-:Y:S01]  /*2a20*/  FADD.FTZ R101, -R93, R64 ;  /* 0x000000405d657221 */ /* 0x001fe20000010100 */
[----:B------:R-:W-:Y:S01]  /*2a30*/  SHF.L.U32 R155, R7, 0x10, RZ ;  /* 0x00000010079b7819 */ /* 0x000fe200000006ff */
[----:B------:R-:W-:Y:S01]  /*2a40*/  FADD.FTZ R61, -R93, R61 ;  /* 0x0000003d5d3d7221 */ /* 0x000fe20000010100 */
[----:B------:R-:W-:Y:S01]  /*2a50*/  SHF.L.U32 R100, R41, 0x10, RZ ;  /* 0x0000001029647819 */ /* 0x000fe200000006ff */
[C---:B------:R-:W-:Y:S01]  /*2a60*/  FADD.FTZ R63, -R93.reuse, R63 ;  /* 0x0000003f5d3f7221 */ /* 0x040fe20000010100 */
[C---:B------:R-:W-:Y:S01]  /*2a70*/  FADD.FTZ R69, -R93.reuse, R69 ;  /* 0x000000455d457221 */ /* 0x040fe20000010100 */
[C---:B------:R-:W-:Y:S01]  /*2a80*/  FADD.FTZ R71, -R93.reuse, R71 ;  /* 0x000000475d477221 */ /* 0x040fe20000010100 */
[C---:B------:R-:W-:Y:S01]  /*2a90*/  FADD.FTZ R73, -R93.reuse, R73 ;  /* 0x000000495d497221 */ /* 0x040fe20000010100 */
[C---:B------:R-:W-:Y:S01]  /*2aa0*/  FADD.FTZ R91, -R93.reuse, R91 ;  /* 0x0000005b5d5b7221 */ /* 0x040fe20000010100 */
[----:B-1----:R-:W-:Y:S01]  /*2ab0*/  FMUL.FTZ R80, R92, R149 ;  /* 0x000000955c507220 */ /* 0x002fe20000410000 */
[C---:B------:R-:W-:Y:S01]  /*2ac0*/  FADD.FTZ R149, -R93.reuse, R82 ;  /* 0x000000525d957221 */ /* 0x040fe20000010100 */
[----:B------:R-:W-:Y:S01]  /*2ad0*/  SHF.L.U32 R82, R104, 0x10, RZ ;  /* 0x0000001068527819 */ /* 0x000fe200000006ff */
[----:B------:R-:W-:Y:S01]  /*2ae0*/  FMUL.FTZ R81, R92, R81 ;  /* 0x000000515c517220 */ /* 0x000fe20000410000 */
[----:B------:R-:W-:Y:S01]  /*2af0*/  FFMA.FTZ R80, R80, R151, R153 ;  /* 0x0000009750507223 */ /* 0x000fe20000010099 */
[C---:B------:R-:W-:Y:S01]  /*2b00*/  FMUL.FTZ R149, R92.reuse, R149 ;  /* 0x000000955c957220 */ /* 0x040fe20000410000 */
[----:B------:R-:W-:Y:S01]  /*2b10*/  FADD.FTZ R153, -R93, R66 ;  /* 0x000000425d997221 */ /* 0x000fe20000010100 */
[----:B------:R-:W-:Y:S01]  /*2b20*/  FFMA.FTZ R81, R81, R82, R94 ;  /* 0x0000005251517223 */ /* 0x000fe2000001005e */
[C---:B------:R-:W-:Y:S01]  /*2b30*/  FMUL.FTZ R64, R92.reuse, R101 ;  /* 0x000000655c407220 */ /* 0x040fe20000410000 */
        /* <DEDUP_REMOVED lines=8> */
[----:B------:R-:W-:Y:S01]  /*2bc0*/  FADD.FTZ R101, -R93, R76 ;  /* 0x0000004c5d657221 */ /* 0x000fe20000010100 */
[----:B------:R-:W-:Y:S01]  /*2bd0*/  SHF.L.U32 R151, R38, 0x10, RZ ;  /* 0x0000001026977819 */ /* 0x000fe200000006ff */
[----:B------:R-:W-:Y:S01]  /*2be0*/  FFMA.FTZ R65, R65, R94, R96 ;  /* 0x0000005e41417223 */ /* 0x000fe20000010060 */
[----:B------:R-:W-:Y:S01]  /*2bf0*/  SHF.L.U32 R94, R98, 0x10, RZ ;  /* 0x00000010625e7819 */ /* 0x000fe200000006ff */
[C---:B------:R-:W-:Y:S01]  /*2c00*/  FMUL.FTZ R67, R92.reuse, R67 ;  /* 0x000000435c437220 */ /* 0x040fe20000410000 */
[----:B------:R-:W-:Y:S01]  /*2c10*/  SHF.L.U32 R96, R133, 0x10, RZ ;  /* 0x0000001085607819 */ /* 0x000fe200000006ff */
[C---:B------:R-:W-:Y:S01]  /*2c20*/  FMUL.FTZ R83, R92.reuse, R83 ;  /* 0x000000535c537220 */ /* 0x040fe20000410000 */
[----:B------:R-:W-:Y:S01]  /*2c30*/  FMUL.FTZ R76, R92, R101 ;  /* 0x000000655c4c7220 */ /* 0x000fe20000410000 */
[----:B------:R-:W-:Y:S01]  /*2c40*/  FFMA.FTZ R64, R64, R149, R151 ;  /* 0x0000009540407223 */ /* 0x000fe20000010097 */
[----:B------:R-:W-:Y:S01]  /*2c50*/  FADD.FTZ R101, -R93, R78 ;  /* 0x0000004e5d657221 */ /* 0x000fe20000010100 */
        /* <DEDUP_REMOVED lines=14> */
[----:B------:R-:W-:Y:S01]  /*2d40*/  FADD.FTZ R149, -R93, R62 ;  /* 0x0000003e5d957221 */ /* 0x000fe20000010100 */
[----:B------:R-:W-:Y:S01]  /*2d50*/  FFMA.FTZ R94, R101, R96, R100 ;  /* 0x00000060655e7223 */ /* 0x000fe20000010064 */
[----:B------:R-:W-:Y:S01]  /*2d60*/  SHF.L.U32 R100, R106, 0x10, RZ ;  /* 0x000000106a647819 */ /* 0x000fe200000006ff */
[----:B------:R-:W-:Y:S01]  /*2d70*/  FFMA.FTZ R101, R79, R150, R152 ;  /* 0x000000964f657223 */ /* 0x000fe20000010098 */
[----:B------:R-:W-:Y:S01]  /*2d80*/  SHF.L.U32 R150, R138, 0x10, RZ ;  /* 0x000000108a967819 */ /* 0x000fe200000006ff */
[----:B------:R-:W-:Y:S01]  /*2d90*/  FADD.FTZ R79, -R93, R60 ;  /* 0x0000003c5d4f7221 */ /* 0x000fe20000010100 */
        /* <DEDUP_REMOVED lines=8> */
[----:B------:R-:W-:Y:S01]  /*2e20*/  FFMA.FTZ R151, R60, R151, R153 ;  /* 0x000000973c977223 */ /* 0x000fe20000010099 */
[----:B------:R-:W-:Y:S01]  /*2e30*/  SHF.L.U32 R60, R105, 0x10, RZ ;  /* 0x00000010693c7819 */ /* 0x000fe200000006ff */
[----:B------:R-:W-:Y:S01]  /*2e40*/  FADD.FTZ R61, -R93, R68 ;  /* 0x000000445d3d7221 */ /* 0x000fe20000010100 */
[----:B------:R-:W-:Y:S01]  /*2e50*/  SHF.L.U32 R62, R137, 0x10, RZ ;  /* 0x00000010893e7819 */ /* 0x000fe200000006ff */
[----:B------:R-:W-:Y:S01]  /*2e60*/  FMUL.FTZ R63, R92, R63 ;  /* 0x0000003f5c3f7220 */ /* 0x000fe20000410000 */
        /* <DEDUP_REMOVED lines=8> */
[----:B------:R-:W-:Y:S01]  /*2ef0*/  FADD.FTZ R79, -R93, R70 ;  /* 0x000000465d4f7221 */ /* 0x000fe20000010100 */
[----:B------:R-:W-:Y:S01]  /*2f00*/  FFMA.FTZ R100, R61, R78, R100 ;  /* 0x0000004e3d647223 */ /* 0x000fe20000010064 */
[----:B------:R-:W-:Y:S01]  /*2f10*/  FADD.FTZ R61, -R93, R72 ;  /* 0x000000485d3d7221 */ /* 0x000fe20000010100 */
        /* <DEDUP_REMOVED lines=10> */
[C---:B------:R-:W-:Y:S01]  /*2fc0*/  FMUL.FTZ R71, R92.reuse, R71 ;  /* 0x000000475c477220 */ /* 0x040fe20000410000 */
        /* <DEDUP_REMOVED lines=15> */
[----:B------:R-:W-:Y:S01]  /*30c0*/  FADD.FTZ R63, -R93, R88 ;  /* 0x000000585d3f7221 */ /* 0x000fe20000010100 */
[----:B------:R-:W-:Y:S01]  /*30d0*/  FFMA.FTZ R74, R61, R60, R62 ;  /* 0x0000003c3d4a7223 */ /* 0x000fe2000001003e */
[----:B------:R-:W-:Y:S01]  /*30e0*/  SHF.L.U32 R60, R116, 0x10, RZ ;  /* 0x00000010743c7819 */ /* 0x000fe200000006ff */
[----:B------:R-:W-:Y:S01]  /*30f0*/  FMUL.FTZ R61, R92, R91 ;  /* 0x0000005b5c3d7220 */ /* 0x000fe20000410000 */
[----:B------:R-:W-:Y:S01]  /*3100*/  SHF.L.U32 R62, R148, 0x10, RZ ;  /* 0x00000010943e7819 */ /* 0x000fe200000006ff */
[C---:B------:R-:W-:Y:S01]  /*3110*/  FMUL.FTZ R89, R92.reuse, R89 ;  /* 0x000000595c597220 */ /* 0x040fe20000410000 */
[----:B------:R-:W-:Y:S01]  /*3120*/  SHF.L.U32 R88, R115, 0x10, RZ ;  /* 0x0000001073587819 */ /* 0x000fe200000006ff */
[----:B------:R-:W-:Y:S01]  /*3130*/  FFMA.FTZ R75, R73, R78, R152 ;  /* 0x0000004e494b7223 */ /* 0x000fe20000010098 */
[----:B------:R-:W-:Y:S01]  /*3140*/  SHF.L.U32 R154, R147, 0x10, RZ ;  /* 0x00000010939a7819 */ /* 0x000fe200000006ff */
[----:B------:R-:W-:Y:S01]  /*3150*/  FMUL.FTZ R63, R92, R63 ;  /* 0x0000003f5c3f7220 */ /* 0x000fe20000410000 */
[----:B------:R-:W-:Y:S01]  /*3160*/  SHF.L.U32 R72, R16, 0x10, RZ ;  /* 0x0000001010487819 */ /* 0x000fe200000006ff */
[----:B------:R-:W-:Y:S01]  /*3170*/  FFMA.FTZ R91, R89, R60, R62 ;  /* 0x0000003c595b7223 */ /* 0x000fe2000001003e */
[----:B------:R-:W-:Y:S01]  /*3180*/  SHF.L.U32 R78, R48, 0x10, RZ ;  /* 0x00000010304e7819 */ /* 0x000fe200000006ff */
[----:B------:R-:W-:Y:S01]  /*3190*/  FFMA.FTZ R155, R61, R88, R154 ;  /* 0x000000583d9b7223 */ /* 0x000fe2000001009a */
[----:B------:R-:W-:Y:S01]  /*31a0*/  FADD.FTZ R73, -R93, R90 ;  /* 0x0000005a5d497221 */ /* 0x000fe20000010100 */
[----:B------:R-:W0:Y:S01]  /*31b0*/  LDC.64 R60, c[0x0][0x428] ;  /* 0x00010a00ff3c7b82 */ /* 0x000e220000000a00 */
[----:B------:R-:W-:Y:S01]  /*31c0*/  SHF.L.U32 R62, R18, 0x10, RZ ;  /* 0x00000010123e7819 */ /* 0x000fe200000006ff */
[----:B------:R-:W-:Y:S01]  /*31d0*/  FFMA.FTZ R90, R63, R72, R78 ;  /* 0x000000483f5a7223 */ /* 0x000fe2000001004e */
[----:B------:R-:W-:Y:S01]  /*31e0*/  SHF.L.U32 R72, R17, 0x10, RZ ;  /* 0x0000001011487819 */ /* 0x000fe200000006ff */
[----:B------:R-:W-:Y:S01]  /*31f0*/  FMUL.FTZ R73, R92, R73 ;  /* 0x000000495c497220 */ /* 0x000fe20000410000 */
[----:B------:R-:W-:Y:S01]  /*3200*/  SHF.L.U32 R78, R49, 0x10, RZ ;  /* 0x00000010314e7819 */ /* 0x000fe200000006ff */
[C---:B------:R-:W-:Y:S01]  /*3210*/  FADD.FTZ R63, -R93.reuse, R84 ;  /* 0x000000545d3f7221 */ /* 0x040fe20000010100 */
[C---:B------:R-:W-:Y:S01]  /*3220*/  FADD.FTZ R85, -R93.reuse, R85 ;  /* 0x000000555d557221 */ /* 0x040fe20000010100 */
[----:B------:R-:W-:Y:S01]  /*3230*/  SHF.L.U32 R84, R146, 0x10, RZ ;  /* 0x0000001092547819 */ /* 0x000fe200000006ff */
[----:B------:R-:W-:Y:S01]  /*3240*/  FADD.FTZ R87, -R93, R87 ;  /* 0x000000575d577221 */ /* 0x000fe20000010100 */
[----:B------:R-:W-:Y:S01]  /*3250*/  FFMA.FTZ R152, R73, R72, R78 ;  /* 0x0000004849987223 */ /* 0x000fe2000001004e */
[----:B------:R-:W-:Y:S01]  /*3260*/  SHF.L.U32 R72, R50, 0x10, RZ ;  /* 0x0000001032487819 */ /* 0x000fe200000006ff */
[----:B------:R-:W-:Y:S01]  /*3270*/  FMUL.FTZ R63, R92, R63 ;  /* 0x0000003f5c3f7220 */ /* 0x000fe20000410000 */
[----:B------:R-:W-:Y:S01]  /*3280*/  FADD.FTZ R73, -R93, R86 ;  /* 0x000000565d497221 */ /* 0x000fe20000010100 */
[----:B------:R-:W-:Y:S01]  /*3290*/  SHF.L.U32 R78, R114, 0x10, RZ ;  /* 0x00000010724e7819 */ /* 0x000fe200000006ff */
[C---:B------:R-:W-:Y:S01]  /*32a0*/  FMUL.FTZ R85, R92.reuse, R85 ;  /* 0x000000555c557220 */ /* 0x040fe20000410000 */
[----:B------:R-:W-:Y:S01]  /*32b0*/  FFMA.FTZ R93, R63, R62, R72 ;  /* 0x0000003e3f5d7223 */ /* 0x000fe20000010048 */
[C---:B------:R-:W-:Y:S01]  /*32c0*/  FMUL.FTZ R62, R92.reuse, R73 ;  /* 0x000000495c3e7220 */ /* 0x040fe20000410000 */
[----:B------:R-:W-:Y:S01]  /*32d0*/  SHF.L.U32 R63, R19, 0x10, RZ ;  /* 0x00000010133f7819 */ /* 0x000fe200000006ff */
[----:B------:R-:W1:Y:S01]  /*32e0*/  @!P1 LDC.64 R72, c[0x0][0x3c8] ;  /* 0x0000f200ff489b82 */ /* 0x000e620000000a00 */
[----:B------:R-:W-:Y:S01]  /*32f0*/  FFMA.FTZ R154, R85, R78, R84 ;  /* 0x0000004e559a7223 */ /* 0x000fe20000010054 */
[----:B------:R-:W-:Y:S01]  /*3300*/  SHF.L.U32 R79, R51, 0x10, RZ ;  /* 0x00000010334f7819 */ /* 0x000fe200000006ff */
[----:B------:R-:W-:Y:S01]  /*3310*/  FMUL.FTZ R87, R92, R87 ;  /* 0x000000575c577220 */ /* 0x000fe20000410000 */
[----:B------:R-:W-:Y:S01]  /*3320*/  SHF.L.U32 R78, R113, 0x10, RZ ;  /* 0x00000010714e7819 */ /* 0x000fe200000006ff */
[----:B0-----:R-:W-:Y:S01]  /*3330*/  IMAD.WIDE.U32 R88, R99, 0x10, R60 ;  /* 0x0000001063587825 */ /* 0x001fe200078e003c */
[----:B------:R-:W-:-:S03]  /*3340*/  SHF.L.U32 R84, R145, 0x10, RZ ;  /* 0x0000001091547819 */ /* 0x000fc600000006ff */
[----:B------:R-:W-:Y:S01]  /*3350*/  FFMA.FTZ R156, R62, R63, R79 ;  /* 0x0000003f3e9c7223 */ /* 0x000fe2000001004f */
[----:B------:R-:W-:Y:S02]  /*3360*/  F2FP.BF16.F32.PACK_AB R62, R65, R64 ;  /* 0x00000040413e723e */ /* 0x000fe400000010ff */
[----:B------:R-:W-:Y:S01]  /*3370*/  F2FP.BF16.F32.PACK_AB R64, R77, R76 ;  /* 0x0000004c4d40723e */ /* 0x000fe200000010ff */
[----:B------:R-:W-:Y:S01]  /*3380*/  FFMA.FTZ R157, R87, R78, R84 ;  /* 0x0000004e579d7223 */ /* 0x000fe20000010054 */
        /* <DEDUP_REMOVED lines=8> */
[----:B------:R-:W0:Y:S01]  /*3410*/  LDC.64 R80, c[0x0][0x380] ;  /* 0x0000e000ff507b82 */ /* 0x000e220000000a00 */
[----:B-1----:R-:W-:Y:S01]  /*3420*/  @!P1 IMAD.WIDE R76, R2, 0x4, R72 ;  /* 0x00000004024c9825 */ /* 0x002fe200078e0248 */
[----:B------:R-:W-:Y:S02]  /*3430*/  F2FP.BF16.F32.PACK_AB R61, R83, R82 ;  /* 0x00000052533d723e */ /* 0x000fe400000010ff */
[----:B------:R-:W-:Y:S02]  /*3440*/  F2FP.BF16.F32.PACK_AB R71, R74, R71 ;  /* 0x000000474a47723e */ /* 0x000fe400000010ff */
[----:B------:R-:W-:Y:S01]  /*3450*/  F2FP.BF16.F32.PACK_AB R70, R75, R70 ;  /* 0x000000464b46723e */ /* 0x000fe200000010ff */
[----:B------:R1:W-:Y:S01]  /*3460*/  @!P1 STG.E desc[UR6][R76.64], R92 ;  /* 0x0000005c4c009986 */ /* 0x0003e2000c101906 */
[----:B------:R-:W-:-:S02]  /*3470*/  F2FP.BF16.F32.PACK_AB R69, R150, R69 ;  /* 0x000000459645723e */ /* 0x000fc400000010ff */
[----:B------:R-:W-:Y:S01]  /*3480*/  F2FP.BF16.F32.PACK_AB R68, R153, R100 ;  /* 0x000000649944723e */ /* 0x000fe200000010ff */
[----:B------:R1:W-:Y:S01]  /*3490*/  STG.E.128 desc[UR6][R78.64], R60 ;  /* 0x0000003c4e007986 */ /* 0x0003e2000c101d06 */
[----:B------:R-:W-:Y:S02]  /*34a0*/  F2FP.BF16.F32.PACK_AB R75, R157, R156 ;  /* 0x0000009c9d4b723e */ /* 0x000fe400000010ff */
[----:B------:R-:W-:Y:S01]  /*34b0*/  F2FP.BF16.F32.PACK_AB R74, R154, R93 ;  /* 0x0000005d9a4a723e */ /* 0x000fe200000010ff */
[----:B------:R1:W-:Y:S01]  /*34c0*/  STG.E.128 desc[UR6][R84.64], R64 ;  /* 0x0000004054007986 */ /* 0x0003e2000c101d06 */
[----:B------:R-:W-:Y:S02]  /*34d0*/  F2FP.BF16.F32.PACK_AB R73, R155, R152 ;  /* 0x000000989b49723e */ /* 0x000fe400000010ff */
[----:B------:R-:W-:Y:S01]  /*34e0*/  F2FP.BF16.F32.PACK_AB R72, R91, R90 ;  /* 0x0000005a5b48723e */ /* 0x000fe200000010ff */
[----:B------:R1:W-:Y:S04]  /*34f0*/  STG.E.128 desc[UR6][R86.64], R68 ;  /* 0x0000004456007986 */ /* 0x0003e8000c101d06 */
[----:B------:R1:W-:Y:S01]  /*3500*/  STG.E.128 desc[UR6][R88.64], R72 ;  /* 0x0000004858007986 */ /* 0x0003e2000c101d06 */
[----:B0-----:R-:W-:-:S04]  /*3510*/  IADD3 R2, PT, PT, R2, R80, RZ ;  /* 0x0000005002027210 */ /* 0x001fc80007ffe0ff */
[----:B------:R-:W-:-:S13]  /*3520*/  ISETP.GE.AND P1, PT, R2, R81, PT ;  /* 0x000000510200720c */ /* 0x000fda0003f26270 */
[----:B-1----:R-:W-:Y:S05]  /*3530*/  @!P1 BRA `(.L_x_8277) ;  /* 0xffffffd0004c9947 */ /* 0x002fea000383ffff */
[----:B------:R-:W-:Y:S05]  /*3540*/  EXIT ;  /* 0x000000000000794d */ /* 0x000fea0003800000 */
.L_x_8278:
        /* <DEDUP_REMOVED lines=11> */
.L_x_27513:


//--------------------- .text._ZN10layer_norm13ln_fwd_kernelINS_13Kernel_traitsI13__nv_bfloat16S2_fS2_fjLj8192ELj1ELj1ELj8ELj16ENS_18Kernel_traits_baseILj8192ES2_S2_fS2_fjLj256EEEEELb0ELb1ELb1ELb0EEEvNS_9FwdParamsE --------------------------
	.section	.text._ZN10layer_norm13ln_fwd_kernelINS_13Kernel_traitsI13__nv_bfloat16S2_fS2_fjLj8192ELj1ELj1ELj8ELj16ENS_18Kernel_traits_baseILj8192ES2_S2_fS2_fjLj256EEEEELb0ELb1ELb1ELb0EEEvNS_9FwdParamsE,"ax",@progbits
	.align	128
        .global         _ZN10layer_norm13ln_fwd_kernelINS_13Kernel_traitsI13__nv_bfloat16S2_fS2_fjLj8192ELj1ELj1ELj8ELj16ENS_18Kernel_traits_baseILj8192ES2_S2_fS2_fjLj256EEEEELb0ELb1ELb1ELb0EEEvNS_9FwdParamsE
        .type           _ZN10layer_norm13ln_fwd_kernelINS_13Kernel_traitsI13__nv_bfloat16S2_fS2_fjLj8192ELj1ELj1ELj8ELj16ENS_18Kernel_traits_baseILj8192ES2_S2_fS2_fjLj256EEEEELb0ELb1ELb1ELb0EEEvNS_9FwdParamsE,@function
        .size           _ZN10layer_norm13ln_fwd_kernelINS_13Kernel_traitsI13__nv_bfloat16S2_fS2_fjLj8192ELj1ELj1ELj8ELj16ENS_18Kernel_traits_baseILj8192ES2_S2_fS2_fjLj256EEEEELb0ELb1ELb1ELb0EEEvNS_9FwdParamsE,(.L_x_27514 - _ZN10layer_norm13ln_fwd_kernelINS_13Kernel_traitsI13__nv_bfloat16S2_fS2_fjLj8192ELj1ELj1ELj8ELj16ENS_18Kernel_traits_baseILj8192ES2_S2_fS2_fjLj256EEEEELb0ELb1ELb1ELb0EEEvNS_9FwdParamsE)
        .other          _ZN10layer_norm13ln_fwd_kernelINS_13Kernel_traitsI13__nv_bfloat16S2_fS2_fjLj8192ELj1ELj1ELj8ELj16ENS_18Kernel_traits_baseILj8192ES2_S2_fS2_fjLj256EEEEELb0ELb1ELb1ELb0EEEvNS_9FwdParamsE,@"STO_CUDA_ENTRY STV_DEFAULT"
_ZN10layer_norm13ln_fwd_kernelINS_13Kernel_traitsI13__nv_bfloat16S2_fS2_fjLj8192ELj1ELj1ELj8ELj16ENS_18Kernel_traits_baseILj8192ES2_S2_fS2_fjLj256EEEEELb0ELb1ELb1ELb0EEEvNS_9FwdParamsE:
.text._ZN10layer_norm13ln_fwd_kernelINS_13Kernel_traitsI13__nv_bfloat16S2_fS2_fjLj8192ELj1ELj1ELj8ELj16ENS_18Kernel_traits_baseILj8192ES2_S2_fS2_fjLj256EEEEELb0ELb1ELb1ELb0EEEvNS_9FwdParamsE:
        /* <DEDUP_REMOVED lines=62> */
.L_x_8280:
        /* <DEDUP_REMOVED lines=11> */
[----:B------:R-:W-:-:S03]  /*0490*/  @P0 LOP3.LUT R65, R65, 0x100, RZ, 0xfc, !PT ;  /* 0x0000010041410812 */ /* 0x000fc600078efcff */
        /* <DEDUP_REMOVED lines=26> */
[----:B------:R-:W-:Y:S01]  /*0640*/  @P3 CS2R R40, SRZ ;  /* 0x0000000000283805 */ /* 0x000fe2000001ff00 */
[----:B------:R-:W-:Y:S01]  /*0650*/  @P0 IMAD.MOV.U32 R7, RZ, RZ, RZ ;  /* 0x000000ffff070224 */ /* 0x000fe200078e00ff */
[----:B------:R-:W-:-:S02]  /*0660*/  @P1 MOV R19, RZ ;  /* 0x000000ff00131202 */ /* 0x000fc40000000f00 */
[----:B----4-:R-:W-:-:S07]  /*0670*/  @P2 MOV R31, RZ ;  /* 0x000000ff001f2202 */ /* 0x010fce0000000f00 */
.L_x_8281:
[----:B------:R-:W-:Y:S05]  /*0680*/  BSYNC.RECONVERGENT B0 ;  /* 0x0000000000007941 */ /* 0x000fea0003800200 */
.L_x_8279:
[----:B------:R-:W0:Y:S02]  /*0690*/  LDCU UR4, c[0x0][0x384] ;  /* 0x00007080ff0477ac */ /* 0x000e240008000800 */
[----:B0-----:R-:W-:-:S13]  /*06a0*/  ISETP.GE.AND P0, PT, R2, UR4, PT ;  /* 0x0000000402007c0c */ /* 0x001fda000bf06270 */
[----:B------:R-:W-:Y:S05]  /*06b0*/  @P0 EXIT ;  /* 0x000000000000094d */ /* 0x000fea0003800000 */
[----:B------:R-:W-:Y:S01]  /*06c0*/  SHF.R.S32.HI R64, RZ, 0x3, R64 ;  /* 0x00000003ff407819 */ /* 0x000fe20000011440 */
[----:B------:R-:W-:Y:S01]  /*06d0*/  UPLOP3.LUT UP1, UPT, UPT, UPT, UPT, 0x40, 0x4 ;  /* 0x000000000004789c */ /* 0x000fe20003f2e870 */
[----:B------:R-:W-:Y:S01]  /*06e0*/  SHF.L.U32 R48, R66, 0x5, RZ ;  /* 0x0000000542307819 */ /* 0x000fe200000006ff */
[----:B------:R-:W0:Y:S01]  /*06f0*/  LDCU UR12, c[0x0][0x40c] ;  /* 0x00008180ff0c77ac */ /* 0x000e220008000800 */
[----:B------:R-:W-:Y:S02]  /*0700*/  LOP3.LUT R49, R64, 0xff, RZ, 0xc0, !PT ;  /* 0x000000ff40317812 */ /* 0x000fe400078ec0ff */
[----:B------:R-:W-:Y:S01]  /*0710*/  LOP3.LUT R48, R48, 0x3e0, RZ, 0xc0, !PT ;  /* 0x000003e030307812 */ /* 0x000fe200078ec0ff */
[----:B------:R-:W1:Y:S01]  /*0720*/  LDCU.U8 UR10, c[0x0][0x410] ;  /* 0x00008200ff0a77ac */ /* 0x000e620008000000 */
[C---:B------:R-:W-:Y:S02]  /*0730*/  VIADDMNMX R0, R49.reuse, -R0, RZ, !PT ;  /* 0x8000000031007246 */ /* 0x040fe400078001ff */
[----:B------:R-:W-:Y:S01]  /*0740*/  VIADDMNMX R48, R49, -R48, RZ, !PT ;  /* 0x8000003031307246 */ /* 0x000fe200078001ff */
[----:B------:R-:W2:Y:S01]  /*0750*/  LDCU UR11, c[0x0][0x400] ;  /* 0x00008000ff0b77ac */ /* 0x000ea20008000800 */
[----:B------:R-:W-:-:S02]  /*0760*/  LOP3.LUT R64, R64, 0xffffff00, RZ, 0xc0, !PT ;  /* 0xffffff0040407812 */ /* 0x000fc400078ec0ff */
[----:B------:R-:W-:Y:S01]  /*0770*/  VIMNMX R49, PT, PT, R0, 0x20, PT ;  /* 0x0000002000317848 */ /* 0x000fe20003fe0100 */
[----:B------:R-:W3:Y:S01]  /*0780*/  LDCU.64 UR8, c[0x0][0x3a0] ;  /* 0x00007400ff0877ac */ /* 0x000ee20008000a00 */
[----:B------:R-:W-:Y:S02]  /*0790*/  VIMNMX R51, PT, PT, R48, 0x20, PT ;  /* 0x0000002030337848 */ /* 0x000fe40003fe0100 */
[-C--:B------:R-:W-:Y:S02]  /*07a0*/  LEA R49, R49, R64.reuse, 0x3 ;  /* 0x0000004031317211 */ /* 0x080fe400078e18ff */
[----:B------:R-:W-:Y:S02]  /*07b0*/  LEA R96, R51, R64, 0x3 ;  /* 0x0000004033607211 */ /* 0x000fe400078e18ff */
[----:B------:R-:W-:Y:S02]  /*07c0*/  I2FP.F32.U32 R49, R49 ;  /* 0x0000003100317245 */ /* 0x000fe40000201000 */
[----:B-----5:R-:W-:-:S02]  /*07d0*/  PRMT R116, R43, 0x7632, R116 ;  /* 0x000076322b747816 */ /* 0x020fc40000000074 */
[----:B------:R4:W0:Y:S01]  /*07e0*/  MUFU.RCP R97, R49 ;  /* 0x0000003100617308 */ /* 0x0008220000001000 */
        /* <DEDUP_REMOVED lines=47> */
.L_x_8311:
        /* <DEDUP_REMOVED lines=8> */
[----:B0-----:R-:W-:Y:S02]  /*0b60*/  HFMA2 R108, -RZ, RZ, 0, 0 ;  /* 0x00000000ff6c7431 */ /* 0x001fe400000001ff */
[----:B--2---:R-:W-:Y:S01]  /*0b70*/  IMAD R94, R2, R95, RZ ;  /* 0x0000005f025e7224 */ /* 0x004fe200078e02ff */
[----:B------:R-:W0:Y:S01]  /*0b80*/  S2R R92, SR_TID.X ;  /* 0x00000000005c7919 */ /* 0x000e220000002100 */
[----:B------:R-:W-:Y:S03]  /*0b90*/  BSSY.RECONVERGENT B0, `(.L_x_8282) ;  /* 0x0000086000007945 */ /* 0x000fe60003800200 */
[----:B------:R-:W-:-:S04]  /*0ba0*/  SHF.R.S32.HI R155, RZ, 0x1f, R94 ;  /* 0x0000001fff9b7819 */ /* 0x000fc8000001145e */
[----:B------:R-:W-:-:S04]  /*0bb0*/  LEA.HI R155, R155, R94, RZ, 0x3 ;  /* 0x0000005e9b9b7211 */ /* 0x000fc800078f18ff */
[----:B0-----:R-:W-:Y:S02]  /*0bc0*/  LEA.HI.SX32 R94, R155, R92, 0x1d ;  /* 0x0000005c9b5e7211 */ /* 0x001fe400078feaff */
[----:B---3--:R-:W-:-:S13]  /*0bd0*/  ISETP.GE.AND P1, PT, R0, 0x1, PT ;  /* 0x000000010000780c */ /* 0x008fda0003f26270 */
[----:B------:R-:W-:-:S05]  /*0be0*/  @P1 IADD3 R154, PT, PT, R0, -0x1, RZ ;  /* 0xffffffff009a1810 */ /* 0x000fca0007ffe0ff */
[----:B------:R-:W-:-:S05]  /*0bf0*/  @P1 IMAD R154, R154, R95, RZ ;  /* 0x0000005f9a9a1224 */ /* 0x000fca00078e02ff */
[----:B------:R-:W-:-:S04]  /*0c00*/  @P1 SHF.R.S32.HI R109, RZ, 0x1f, R154 ;  /* 0x0000001fff6d1819 */ /* 0x000fc8000001149a */
[----:B------:R-:W-:-:S04]  /*0c10*/  @P1 LEA.HI R109, R109, R154, RZ, 0x3 ;  /* 0x0000009a6d6d1211 */ /* 0x000fc800078f18ff */
        /* <DEDUP_REMOVED lines=8> */
.L_x_8284:
[----:B------:R-:W-:Y:S05]  /*0ca0*/  BRA.U !UP0, `(.L_x_8285) ;  /* 0x0000000108e87547 */ /* 0x000fea000b800000 */
[----:B------:R-:W0:Y:S02]  /*0cb0*/  LDC.64 R82, c[0x0][0x3a0] ;  /* 0x0000e800ff527b82 */ /* 0x000e240000000a00 */
[----:B0-----:R-:W-:-:S05]  /*0cc0*/  IMAD.WIDE.U32 R82, R94, 0x20, R82 ;  /* 0x000000205e527825 */ /* 0x001fca00078e0052 */
[----:B------:R-:W2:Y:S04]  /*0cd0*/  LDG.E.128 R48, desc[UR6][R82.64] ;  /* 0x0000000652307981 */ /* 0x000ea8000c1e1d00 */
[----:B------:R0:W3:Y:S01]  /*0ce0*/  LDG.E.128 R72, desc[UR6][R82.64+0x10] ;  /* 0x0000100652487981 */ /* 0x0000e2000c1e1d00 */
[----:B------:R-:W-:-:S13]  /*0cf0*/  ISETP.GT.AND P0, PT, R0, RZ, PT ;  /* 0x000000ff0000720c */ /* 0x000fda0003f04270 */
[----:B------:R-:W1:Y:S01]  /*0d00*/  @P0 LDC R86, c[0x0][0x40c] ;  /* 0x00010300ff560b82 */ /* 0x000e620000000800 */
[----:B-----5:R-:W-:Y:S01]  /*0d10*/  @P0 PRMT R80, R68, 0x7632, R80 ;  /* 0x0000763244500816 */ /* 0x020fe20000000050 */
[----:B------:R-:W-:Y:S01]  /*0d20*/  @P0 IMAD.U32 R84, R8, 0x10000, RZ ;  /* 0x0001000008540824 */ /* 0x000fe200078e00ff */
[----:B------:R-:W-:Y:S02]  /*0d30*/  @P0 SHF.L.U32 R81, R68, 0x10, RZ ;  /* 0x0000001044510819 */ /* 0x000fe400000006ff */
[----:B------:R-:W-:Y:S02]  /*0d40*/  @P0 SHF.L.U32 R85, R80, 0x10, RZ ;  /* 0x0000001050550819 */ /* 0x000fe400000006ff */
[----:B0-----:R-:W-:Y:S01]  /*0d50*/  @P0 SHF.L.U32 R83, R107, 0x10, RZ ;  /* 0x000000106b530819 */ /* 0x001fe200000006ff */
[----:B------:R-:W0:Y:S08]  /*0d60*/  @P0 LDC R110, c[0x0][0x40c] ;  /* 0x00010300ff6e0b82 */ /* 0x000e300000000800 */
[----:B------:R-:W4:Y:S08]  /*0d70*/  @P0 LDC R87, c[0x0][0x40c] ;  /* 0x00010300ff570b82 */ /* 0x000f300000000800 */
[----:B------:R-:W4:Y:S01]  /*0d80*/  @P0 LDC R154, c[0x0][0x40c] ;  /* 0x00010300ff9a0b82 */ /* 0x000f220000000800 */
[----:B-1----:R-:W-:Y:S01]  /*0d90*/  @P0 FMUL.FTZ R81, R81, R86 ;  /* 0x0000005651510220 */ /* 0x002fe20000410000 */
[----:B0-----:R-:W-:-:S06]  /*0da0*/  @P0 FMUL.FTZ R82, R85, R110 ;  /* 0x0000006e55520220 */ /* 0x001fcc0000410000 */
[----:B------:R-:W0:Y:S08]  /*0db0*/  @P0 LDC R109, c[0x0][0x40c] ;  /* 0x00010300ff6d0b82 */ /* 0x000e300000000800 */
[----:B------:R-:W1:Y:S01]  /*0dc0*/  @P0 LDC R110, c[0x0][0x40c] ;  /* 0x00010300ff6e0b82 */ /* 0x000e620000000800 */
[----:B--2---:R-:W-:Y:S01]  /*0dd0*/  @!P0 MOV R80, R48 ;  /* 0x0000003000508202 */ /* 0x004fe20000000f00 */
[----:B------:R-:W-:Y:S01]  /*0de0*/  @P0 FFMA.FTZ R80, R81, R84, R48 ;  /* 0x0000005451500223 */ /* 0x000fe20000010030 */
[----:B------:R-:W-:Y:S01]  /*0df0*/  MOV R81, R49 ;  /* 0x0000003100517202 */ /* 0x000fe20000000f00 */
[----:B------:R-:W-:Y:S01]  /*0e00*/  @P0 FFMA.FTZ R81, R82, R83, R49 ;  /* 0x0000005352510223 */ /* 0x000fe20000010031 */
[----:B------:R-:W-:-:S02]  /*0e10*/  @P0 PRMT R82, R69, 0x7632, R82 ;  /* 0x0000763245520816 */ /* 0x000fc40000000052 */
[----:B------:R-:W-:Y:S02]  /*0e20*/  @P0 SHF.L.U32 R84, R69, 0x10, RZ ;  /* 0x0000001045540819 */ /* 0x000fe400000006ff */
[----:B------:R-:W-:Y:S02]  /*0e30*/  @P0 SHF.L.U32 R85, R82, 0x10, RZ ;  /* 0x0000001052550819 */ /* 0x000fe400000006ff */
[----:B------:R-:W-:Y:S01]  /*0e40*/  MOV R82, R50 ;  /* 0x0000003200527202 */ /* 0x000fe20000000f00 */
[----:B----4-:R-:W-:Y:S01]  /*0e50*/  @P0 FMUL.FTZ R83, R84, R87 ;  /* 0x0000005754530220 */ /* 0x010fe20000410000 */
[----:B------:R-:W-:Y:S01]  /*0e60*/  @P0 SHF.L.U32 R84, R9, 0x10, RZ ;  /* 0x0000001009540819 */ /* 0x000fe200000006ff */
[----:B------:R-:W-:Y:S01]  /*0e70*/  @P0 FMUL.FTZ R86, R85, R154 ;  /* 0x0000009a55560220 */ /* 0x000fe20000410000 */
[----:B------:R-:W-:Y:S01]  /*0e80*/  @P0 SHF.L.U32 R85, R70, 0x10, RZ ;  /* 0x0000001046550819 */ /* 0x000fe200000006ff */
[----:B------:R-:W2:Y:S01]  /*0e90*/  @P0 LDC R154, c[0x0][0x40c] ;  /* 0x00010300ff9a0b82 */ /* 0x000ea20000000800 */
[----:B------:R-:W-:Y:S01]  /*0ea0*/  @P0 SHF.L.U32 R87, R105, 0x10, RZ ;  /* 0x0000001069570819 */ /* 0x000fe200000006ff */
[----:B------:R-:W-:Y:S01]  /*0eb0*/  @P0 FFMA.FTZ R82, R83, R84, R50 ;  /* 0x0000005453520223 */ /* 0x000fe20000010032 */
[----:B------:R-:W-:Y:S01]  /*0ec0*/  @P0 IMAD.U32 R84, R106, 0x10000, RZ ;  /* 0x000100006a540824 */ /* 0x000fe200078e00ff */
[----:B------:R-:W-:Y:S01]  /*0ed0*/  MOV R83, R51 ;  /* 0x0000003300537202 */ /* 0x000fe20000000f00 */
[----:B-1----:R-:W-:-:S02]  /*0ee0*/  @P0 FMUL.FTZ R85, R85, R110 ;  /* 0x0000006e55550220 */ /* 0x002fc40000410000 */
[----:B------:R-:W-:Y:S01]  /*0ef0*/  @P0 FFMA.FTZ R83, R86, R84, R51 ;  /* 0x0000005456530223 */ /* 0x000fe20000010033 */
[----:B------:R-:W-:Y:S02]  /*0f00*/  @P0 SHF.L.U32 R86, R10, 0x10, RZ ;  /* 0x000000100a560819 */ /* 0x000fe400000006ff */
[----:B---3--:R-:W-:-:S03]  /*0f10*/  MOV R84, R72 ;  /* 0x0000004800547202 */ /* 0x008fc60000000f00 */
[----:B------:R-:W-:Y:S01]  /*0f20*/  @P0 FFMA.FTZ R84, R85, R86, R72 ;  /* 0x0000005655540223 */ /* 0x000fe20000010048 */
[----:B------:R-:W-:-:S04]  /*0f30*/  @P0 PRMT R85, R70, 0x7632, R85 ;  /* 0x0000763246550816 */ /* 0x000fc80000000055 */
[----:B------:R-:W-:-:S05]  /*0f40*/  @P0 SHF.L.U32 R85, R85, 0x10, RZ ;  /* 0x0000001055550819 */ /* 0x000fca00000006ff */
[----:B--2---:R-:W-:Y:S01]  /*0f50*/  @P0 FMUL.FTZ R86, R85, R154 ;  /* 0x0000009a55560220 */ /* 0x004fe20000410000 */
[----:B------:R-:W-:-:S03]  /*0f60*/  MOV R85, R73 ;  /* 0x0000004900557202 */ /* 0x000fc60000000f00 */
[----:B------:R-:W-:Y:S01]  /*0f70*/  @P0 FFMA.FTZ R85, R86, R87, R73 ;  /* 0x0000005756550223 */ /* 0x000fe20000010049 */
[----:B------:R-:W-:-:S05]  /*0f80*/  @P0 SHF.L.U32 R86, R71, 0x10, RZ ;  /* 0x0000001047560819 */ /* 0x000fca00000006ff */
[----:B0-----:R-:W-:Y:S01]  /*0f90*/  @P0 FMUL.FTZ R87, R86, R109 ;  /* 0x0000006d56570220 */ /* 0x001fe20000410000 */
[----:B------:R-:W-:Y:S01]  /*0fa0*/  @P0 IMAD.U32 R109, R11, 0x10000, RZ ;  /* 0x000100000b6d0824 */ /* 0x000fe200078e00ff */
[----:B------:R-:W-:-:S03]  /*0fb0*/  MOV R86, R74 ;  /* 0x0000004a00567202 */ /* 0x000fc60000000f00 */
[----:B------:R-:W-:Y:S01]  /*0fc0*/  @P0 FFMA.FTZ R86, R87, R109, R74 ;  /* 0x0000006d57560223 */ /* 0x000fe2000001004a */
[----:B------:R-:W-:Y:S01]  /*0fd0*/  MOV R87, R75 ;  /* 0x0000004b00577202 */ /* 0x000fe20000000f00 */
[----:B------:R-:W-:Y:S06]  /*0fe0*/  @!P0 BRA `(.L_x_8286) ;  /* 0x0000000000e88947 */ /* 0x000fec0003800000 */
[----:B------:R-:W-:-:S04]  /*0ff0*/  PRMT R87, R71, 0x7632, R87 ;  /* 0x0000763247577816 */ /* 0x000fc80000000057 */
[----:B------:R-:W-:-:S05]  /*1000*/  SHF.L.U32 R87, R87, 0x10, RZ ;  /* 0x0000001057577819 */ /* 0x000fca00000006ff */
[----:B------:R-:W-:Y:S01]  /*1010*/  FMUL.FTZ R110, R87, UR12 ;  /* 0x0000000c576e7c20 */ /* 0x000fe20008410000 */
[----:B------:R-:W-:-:S05]  /*1020*/  SHF.L.U32 R87, R104, 0x10, RZ ;  /* 0x0000001068577819 */ /* 0x000fca00000006ff */
[----:B------:R-:W-:Y:S01]  /*1030*/  FFMA.FTZ R87, R110, R87, R75 ;  /* 0x000000576e577223 */ /* 0x000fe2000001004b */
[----:B------:R-:W-:Y:S06]  /*1040*/  BRA `(.L_x_8286) ;  /* 0x0000000000d07947 */ /* 0x000fec0003800000 */
.L_x_8285:
[----:B------:R-:W0:Y:S01]  /*1050*/  @P1 LDC R83, c[0x0][0x40c] ;  /* 0x00010300ff531b82 */ /* 0x000e220000000800 */
[C---:B-----5:R-:W-:Y:S02]  /*1060*/  @P1 PRMT R80, R68.reuse, 0x7632, R80 ;  /* 0x0000763244501816 */ /* 0x060fe40000000050 */
[----:B------:R-:W-:Y:S02]  /*1070*/  @P1 SHF.L.U32 R82, R68, 0x10, RZ ;  /* 0x0000001044521819 */ /* 0x000fe400000006ff */
[----:B------:R-:W-:Y:S01]  /*1080*/  @P1 SHF.L.U32 R81, R80, 0x10, RZ ;  /* 0x0000001050511819 */ /* 0x000fe200000006ff */
[----:B------:R-:W-:Y:S01]  /*1090*/  HFMA2 R80, -RZ, RZ, 0, 0 ;  /* 0x00000000ff507431 */ /* 0x000fe200000001ff */
[----:B------:R-:W-:Y:S01]  /*10a0*/  @P1 SHF.L.U32 R84, R8, 0x10, RZ ;  /* 0x0000001008541819 */ /* 0x000fe200000006ff */
[----:B------:R-:W1:Y:S08]  /*10b0*/  @P1 LDC R86, c[0x0][0x40c] ;  /* 0x00010300ff561b82 */ /* 0x000e700000000800 */
[----:B------:R-:W2:Y:S08]  /*10c0*/  @P1 LDC R85, c[0x0][0x40c] ;  /* 0x00010300ff551b82 */ /* 0x000eb00000000800 */
[----:B------:R-:W3:Y:S01]  /*10d0*/  @P1 LDC R110, c[0x0][0x40c] ;  /* 0x00010300ff6e1b82 */ /* 0x000ee20000000800 */
[----:B0-----:R-:W-:-:S04]  /*10e0*/  @P1 FMUL.FTZ R83, R82, R83 ;  /* 0x0000005352531220 */ /* 0x001fc80000410000 */
[----:B------:R-:W-:Y:S01]  /*10f0*/  @P1 FMUL.FTZ R80, R83, R84 ;  /* 0x0000005453501220 */ /* 0x000fe20000410000 */
[----:B------:R-:W-:Y:S01]  /*1100*/  @P1 IMAD.U32 R83, R107, 0x10000, RZ ;  /* 0x000100006b531824 */ /* 0x000fe200078e00ff */
[----:B------:R-:W-:Y:S01]  /*1110*/  @P1 SHF.L.U32 R84, R69, 0x10, RZ ;  /* 0x0000001045541819 */ /* 0x000fe200000006ff */
[----:B-1----:R-:W-:Y:S01]  /*1120*/  @P1 FMUL.FTZ R82, R81, R86 ;  /* 0x0000005651521220 */ /* 0x002fe20000410000 */
[----:B------:R-:W0:Y:S01]  /*1130*/  @P1 LDC R87, c[0x0][0x40c] ;  /* 0x00010300ff571b82 */ /* 0x000e220000000800 */
[----:B------:R-:W-:Y:S02]  /*1140*/  MOV R81, RZ ;  /* 0x000000ff00517202 */ /* 0x000fe40000000f00 */
[----:B------:R-:W-:Y:S01]  /*1150*/  @P1 FMUL.FTZ R81, R82, R83 ;  /* 0x0000005352511220 */ /* 0x000fe20000410000 */
[----:B------:R-:W-:Y:S02]  /*1160*/  @P1 PRMT R82, R69, 0x7632, R82 ;  /* 0x0000763245521816 */ /* 0x000fe40000000052 */
[----:B------:R-:W-:Y:S01]  /*1170*/  @P1 SHF.L.U32 R86, R9, 0x10, RZ ;  /* 0x0000001009561819 */ /* 0x000fe200000006ff */
[----:B--2---:R-:W-:Y:S01]  /*1180*/  @P1 FMUL.FTZ R85, R84, R85 ;  /* 0x0000005554551220 */ /* 0x004fe20000410000 */
[----:B------:R-:W-:Y:S01]  /*1190*/  @P1 SHF.L.U32 R83, R82, 0x10, RZ ;  /* 0x0000001052531819 */ /* 0x000fe200000006ff */
[----:B------:R-:W-:Y:S01]  /*11a0*/  HFMA2 R82, -RZ, RZ, 0, 0 ;  /* 0x00000000ff527431 */ /* 0x000fe200000001ff */
[----:B------:R-:W1:Y:S03]  /*11b0*/  @P1 LDC R109, c[0x0][0x40c] ;  /* 0x00010300ff6d1b82 */ /* 0x000e660000000800 */
[----:B---3--:R-:W-:Y:S01]  /*11c0*/  @P1 FMUL.FTZ R84, R83, R110 ;  /* 0x0000006e53541220 */ /* 0x008fe20000410000 */
[----:B------:R-:W-:Y:S01]  /*11d0*/  @P1 FMUL.FTZ R82, R85, R86 ;  /* 0x0000005655521220 */ /* 0x000fe20000410000 */
[----:B------:R-:W-:-:S03]  /*11e0*/  @P1 SHF.L.U32 R85, R106, 0x10, RZ ;  /* 0x000000106a551819 */ /* 0x000fc600000006ff */
[----:B------:R-:W2:Y:S01]  /*11f0*/  @P1 LDC R110, c[0x0][0x40c] ;  /* 0x00010300ff6e1b82 */ /* 0x000ea20000000800 */
[----:B------:R-:W-:Y:S02]  /*1200*/  @P1 SHF.L.U32 R86, R70, 0x10, RZ ;  /* 0x0000001046561819 */ /* 0x000fe400000006ff */
[----:B------:R-:W-:Y:S01]  /*1210*/  MOV R83, RZ ;  /* 0x000000ff00537202 */ /* 0x000fe20000000f00 */
[----:B------:R-:W-:Y:S01]  /*1220*/  @P1 FMUL.FTZ R83, R84, R85 ;  /* 0x0000005554531220 */ /* 0x000fe20000410000 */
[----:B------:R-:W-:Y:S02]  /*1230*/  HFMA2 R84, -RZ, RZ, 0, 0 ;  /* 0x00000000ff547431 */ /* 0x000fe400000001ff */
[----:B0-----:R-:W-:Y:S01]  /*1240*/  @P1 FMUL.FTZ R86, R86, R87 ;  /* 0x0000005756561220 */ /* 0x001fe20000410000 */
[----:B------:R-:W-:Y:S01]  /*1250*/  @P1 IMAD.U32 R85, R10, 0x10000, RZ ;  /* 0x000100000a551824 */ /* 0x000fe200078e00ff */
[----:B------:R-:W0:Y:S01]  /*1260*/  @P1 LDC R154, c[0x0][0x40c] ;  /* 0x00010300ff9a1b82 */ /* 0x000e220000000800 */
[----:B------:R-:W-:-:S02]  /*1270*/  @P1 SHF.L.U32 R87, R105, 0x10, RZ ;  /* 0x0000001069571819 */ /* 0x000fc400000006ff */
[----:B------:R-:W-:Y:S01]  /*1280*/  @P1 FMUL.FTZ R84, R86, R85 ;  /* 0x0000005556541220 */ /* 0x000fe20000410000 */
[----:B------:R-:W-:-:S04]  /*1290*/  @P1 PRMT R85, R70, 0x7632, R85 ;  /* 0x0000763246551816 */ /* 0x000fc80000000055 */
[----:B------:R-:W-:-:S05]  /*12a0*/  @P1 SHF.L.U32 R85, R85, 0x10, RZ ;  /* 0x0000001055551819 */ /* 0x000fca00000006ff */
[----:B--2---:R-:W-:Y:S01]  /*12b0*/  @P1 FMUL.FTZ R86, R85, R110 ;  /* 0x0000006e55561220 */ /* 0x004fe20000410000 */
[----:B------:R-:W-:Y:S02]  /*12c0*/  MOV R85, RZ ;  /* 0x000000ff00557202 */ /* 0x000fe40000000f00 */
[----:B------:R-:W-:Y:S01]  /*12d0*/  @P1 SHF.L.U32 R110, R11, 0x10, RZ ;  /* 0x000000100b6e1819 */ /* 0x000fe200000006ff */
[----:B------:R-:W-:Y:S01]  /*12e0*/  @P1 FMUL.FTZ R85, R86, R87 ;  /* 0x0000005756551220 */ /* 0x000fe20000410000 */
[C---:B------:R-:W-:Y:S02]  /*12f0*/  @P1 SHF.L.U32 R86, R71.reuse, 0x10, RZ ;  /* 0x0000001047561819 */ /* 0x040fe400000006ff */
[----:B------:R-:W-:-:S03]  /*1300*/  @P1 PRMT R87, R71, 0x7632, R87 ;  /* 0x0000763247571816 */ /* 0x000fc60000000057 */
[----:B-1----:R-:W-:Y:S01]  /*1310*/  @P1 FMUL.FTZ R109, R86, R109 ;  /* 0x0000006d566d1220 */ /* 0x002fe20000410000 */
[----:B------:R-:W-:Y:S01]  /*1320*/  HFMA2 R86, -RZ, RZ, 0, 0 ;  /* 0x00000000ff567431 */ /* 0x000fe200000001ff */
[----:B------:R-:W-:Y:S02]  /*1330*/  @P1 SHF.L.U32 R87, R87, 0x10, RZ ;  /* 0x0000001057571819 */ /* 0x000fe400000006ff */
[----:B------:R-:W-:-:S03]  /*1340*/  @P1 FMUL.FTZ R86, R109, R110 ;  /* 0x0000006e6d561220 */ /* 0x000fc60000410000 */
[----:B0-----:R-:W-:Y:S01]  /*1350*/  @P1 FMUL.FTZ R109, R87, R154 ;  /* 0x0000009a576d1220 */ /* 0x001fe20000410000 */
[----:B------:R-:W-:Y:S01]  /*1360*/  @P1 IMAD.U32 R110, R104, 0x10000, RZ ;  /* 0x00010000686e1824 */ /* 0x000fe200078e00ff */
[----:B------:R-:W-:-:S03]  /*1370*/  MOV R87, RZ ;  /* 0x000000ff00577202 */ /* 0x000fc60000000f00 */
[----:B------:R-:W-:-:S07]  /*1380*/  @P1 FMUL.FTZ R87, R109, R110 ;  /* 0x0000006e6d571220 */ /* 0x000fce0000410000 */
.L_x_8286:
[----:B------:R-:W0:Y:S01]  /*1390*/  LDC.64 R110, c[0x0][0x3a8] ;  /* 0x0000ea00ff6e7b82 */ /* 0x000e220000000a00 */
[----:B------:R-:W-:Y:S01]  /*13a0*/  IADD3 R108, PT, PT, R108, 0x100, RZ ;  /* 0x000001006c6c7810 */ /* 0x000fe20007ffe0ff */
[C---:B0-----:R-:W-:Y:S01]  /*13b0*/  IMAD.WIDE.U32 R110, R94.reuse, 0x20, R110 ;  /* 0x000000205e6e7825 */ /* 0x041fe200078e006e */
[----:B------:R-:W-:-:S04]  /*13c0*/  IADD3 R94, PT, PT, R94, 0x100, RZ ;  /* 0x000001005e5e7810 */ /* 0x000fc80007ffe0ff */
[----:B------:R0:W-:Y:S04]  /*13d0*/  STG.E.128 desc[UR6][R110.64], R80 ;  /* 0x000000506e007986 */ /* 0x0001e8000c101d06 */
[----:B------:R0:W-:Y:S02]  /*13e0*/  STG.E.128 desc[UR6][R110.64+0x10], R84 ;  /* 0x000010546e007986 */ /* 0x0001e4000c101d06 */
.L_x_8283:
[----:B------:R-:W-:Y:S05]  /*13f0*/  BSYNC.RECONVERGENT B0 ;  /* 0x0000000000007941 */ /* 0x000fea0003800200 */
.L_x_8282:
        /* <DEDUP_REMOVED lines=10> */
[----:B------:R1:W5:Y:S04]  /*14a0*/  @P0 LDG.E.128 R48, desc[UR6][R54.64] ;  /* 0x0000000636300981 */ /* 0x000368000c1e1d00 */
[----:B------:R1:W5:Y:S01]  /*14b0*/  @P0 LDG.E.128 R72, desc[UR6][R54.64+0x10] ;  /* 0x0000100636480981 */ /* 0x000362000c1e1d00 */
[----:B------:R-:W-:Y:S05]  /*14c0*/  @!P0 BRA `(.L_x_8289) ;  /* 0x0000000000d88947 */ /* 0x000fea0003800000 */
[----:B------:R-:W-:Y:S02]  /*14d0*/  ISETP.GT.AND P0, PT, R0, RZ, PT ;  /* 0x000000ff0000720c */ /* 0x000fe40003f04270 */
[----:B-1---5:R-:W-:-:S11]  /*14e0*/  MOV R52, R48 ;  /* 0x0000003000347202 */ /* 0x022fd60000000f00 */
[----:B------:R-:W1:Y:S01]  /*14f0*/  @P0 LDC R56, c[0x0][0x40c] ;  /* 0x00010300ff380b82 */ /* 0x000e620000000800 */
[C---:B------:R-:W-:Y:S02]  /*1500*/  @P0 PRMT R53, R68.reuse, 0x7632, R53 ;  /* 0x0000763244350816 */ /* 0x040fe40000000035 */
[----:B------:R-:W-:Y:S02]  /*1510*/  @P0 SHF.L.U32 R55, R68, 0x10, RZ ;  /* 0x0000001044370819 */ /* 0x000fe400000006ff */
[----:B------:R-:W-:Y:S02]  /*1520*/  @P0 SHF.L.U32 R54, R53, 0x10, RZ ;  /* 0x0000001035360819 */ /* 0x000fe400000006ff */
[----:B------:R-:W-:Y:S01]  /*1530*/  @P0 SHF.L.U32 R53, R20, 0x10, RZ ;  /* 0x0000001014350819 */ /* 0x000fe200000006ff */
[----:B------:R-:W2:Y:S01]  /*1540*/  @P0 LDC R57, c[0x0][0x40c] ;  /* 0x00010300ff390b82 */ /* 0x000ea20000000800 */
[----:B------:R-:W-:-:S07]  /*1550*/  @P0 SHF.L.U32 R58, R70, 0x10, RZ ;  /* 0x00000010463a0819 */ /* 0x000fce00000006ff */
[----:B------:R-:W3:Y:S08]  /*1560*/  @P0 LDC R59, c[0x0][0x40c] ;  /* 0x00010300ff3b0b82 */ /* 0x000ef00000000800 */
[----:B------:R-:W4:Y:S01]  /*1570*/  @P0 LDC R109, c[0x0][0x40c] ;  /* 0x00010300ff6d0b82 */ /* 0x000f220000000800 */
[----:B-1----:R-:W-:Y:S01]  /*1580*/  @P0 FMUL.FTZ R55, R55, R56 ;  /* 0x0000003837370220 */ /* 0x002fe20000410000 */
[----:B------:R-:W-:-:S03]  /*1590*/  @P0 SHF.L.U32 R56, R69, 0x10, RZ ;  /* 0x0000001045380819 */ /* 0x000fc600000006ff */
[----:B------:R-:W-:Y:S01]  /*15a0*/  @P0 FFMA.FTZ R52, R55, R53, R48 ;  /* 0x0000003537340223 */ /* 0x000fe20000010030 */
[----:B------:R-:W-:Y:S01]  /*15b0*/  @P0 IMAD.U32 R55, R103, 0x10000, RZ ;  /* 0x0001000067370824 */ /* 0x000fe200078e00ff */
[----:B------:R-:W-:Y:S01]  /*15c0*/  MOV R53, R49 ;  /* 0x0000003100357202 */ /* 0x000fe20000000f00 */
[----:B0-----:R-:W0:Y:S01]  /*15d0*/  @P0 LDC R111, c[0x0][0x40c] ;  /* 0x00010300ff6f0b82 */ /* 0x001e220000000800 */
[----:B--2---:R-:W-:Y:S01]  /*15e0*/  @P0 FMUL.FTZ R54, R54, R57 ;  /* 0x0000003936360220 */ /* 0x004fe20000410000 */
[----:B------:R-:W-:-:S03]  /*15f0*/  @P0 SHF.L.U32 R57, R102, 0x10, RZ ;  /* 0x0000001066390819 */ /* 0x000fc600000006ff */
[----:B------:R-:W-:Y:S01]  /*1600*/  @P0 FFMA.FTZ R53, R54, R55, R49 ;  /* 0x0000003736350223 */ /* 0x000fe20000010031 */
[----:B------:R-:W-:Y:S01]  /*1610*/  @P0 PRMT R55, R69, 0x7632, R55 ;  /* 0x0000763245370816 */ /* 0x000fe20000000037 */
[----:B---3--:R-:W-:Y:S01]  /*1620*/  @P0 FMUL.FTZ R59, R56, R59 ;  /* 0x0000003b383b0220 */ /* 0x008fe20000410000 */
[----:B------:R-:W1:Y:S02]  /*1630*/  @P0 LDC R110, c[0x0][0x40c] ;  /* 0x00010300ff6e0b82 */ /* 0x000e640000000800 */
[----:B------:R-:W-:Y:S02]  /*1640*/  @P0 SHF.L.U32 R56, R55, 0x10, RZ ;  /* 0x0000001037380819 */ /* 0x000fe400000006ff */
[----:B------:R-:W-:Y:S02]  /*1650*/  @P0 SHF.L.U32 R55, R21, 0x10, RZ ;  /* 0x0000001015370819 */ /* 0x000fe400000006ff */
[----:B------:R-:W-:Y:S01]  /*1660*/  MOV R54, R50 ;  /* 0x0000003200367202 */ /* 0x000fe20000000f00 */
[----:B----4-:R-:W-:-:S02]  /*1670*/  @P0 FMUL.FTZ R56, R56, R109 ;  /* 0x0000006d38380220 */ /* 0x010fc40000410000 */
[----:B------:R-:W-:Y:S01]  /*1680*/  @P0 FFMA.FTZ R54, R59, R55, R50 ;  /* 0x000000373b360223 */ /* 0x000fe20000010032 */
[----:B------:R-:W-:Y:S01]  /*1690*/  MOV R55, R51 ;  /* 0x0000003300377202 */ /* 0x000fe20000000f00 */
[----:B------:R-:W2:Y:S01]  /*16a0*/  @P0 LDC R109, c[0x0][0x40c] ;  /* 0x00010300ff6d0b82 */ /* 0x000ea20000000800 */
[----:B------:R-:W-:Y:S01]  /*16b0*/  @P0 FFMA.FTZ R55, R56, R57, R51 ;  /* 0x0000003938370223 */ /* 0x000fe20000010033 */
[----:B------:R-:W-:Y:S02]  /*16c0*/  @P0 SHF.L.U32 R57, R22, 0x10, RZ ;  /* 0x0000001016390819 */ /* 0x000fe400000006ff */
[----:B------:R-:W-:Y:S01]  /*16d0*/  MOV R56, R72 ;  /* 0x0000004800387202 */ /* 0x000fe20000000f00 */
[----:B0-----:R-:W-:Y:S01]  /*16e0*/  @P0 FMUL.FTZ R111, R58, R111 ;  /* 0x0000006f3a6f0220 */ /* 0x001fe20000410000 */
[----:B------:R-:W-:-:S03]  /*16f0*/  @P0 SHF.L.U32 R59, R101, 0x10, RZ ;  /* 0x00000010653b0819 */ /* 0x000fc600000006ff */
[----:B------:R-:W-:Y:S01]  /*1700*/  @P0 FFMA.FTZ R56, R111, R57, R72 ;  /* 0x000000396f380223 */ /* 0x000fe20000010048 */
[----:B------:R-:W-:-:S05]  /*1710*/  @P0 PRMT R57, R70, 0x7632, R57 ;  /* 0x0000763246390816 */ /* 0x000fca0000000039 */
[----:B------:R-:W-:-:S04]  /*1720*/  @P0 IMAD.U32 R57, R57, 0x10000, RZ ;  /* 0x0001000039390824 */ /* 0x000fc800078e00ff */
[----:B-1----:R-:W-:Y:S01]  /*1730*/  @P0 FMUL.FTZ R58, R57, R110 ;  /* 0x0000006e393a0220 */ /* 0x002fe20000410000 */
[----:B------:R-:W-:-:S03]  /*1740*/  MOV R57, R73 ;  /* 0x0000004900397202 */ /* 0x000fc60000000f00 */
[----:B------:R-:W-:Y:S01]  /*1750*/  @P0 FFMA.FTZ R57, R58, R59, R73 ;  /* 0x0000003b3a390223 */ /* 0x000fe20000010049 */
[----:B------:R-:W-:Y:S02]  /*1760*/  @P0 SHF.L.U32 R58, R71, 0x10, RZ ;  /* 0x00000010473a0819 */ /* 0x000fe400000006ff */
[----:B------:R-:W-:-:S03]  /*1770*/  @P0 SHF.L.U32 R59, R23, 0x10, RZ ;  /* 0x00000010173b0819 */ /* 0x000fc600000006ff */
[----:B--2---:R-:W-:Y:S01]  /*1780*/  @P0 FMUL.FTZ R109, R58, R109 ;  /* 0x0000006d3a6d0220 */ /* 0x004fe20000410000 */
        /* <DEDUP_REMOVED lines=10> */
.L_x_8289:
[----:B-1----:R-:W1:Y:S01]  /*1830*/  @P1 LDC R55, c[0x0][0x40c] ;  /* 0x00010300ff371b82 */ /* 0x002e620000000800 */
[----:B-----5:R-:W-:Y:S01]  /*1840*/  @P1 PRMT R52, R68, 0x7632, R52 ;  /* 0x0000763244341816 */ /* 0x020fe20000000034 */
[----:B------:R-:W-:Y:S01]  /*1850*/  @P1 IMAD.U32 R56, R20, 0x10000, RZ ;  /* 0x0001000014381824 */ /* 0x000fe200078e00ff */
[----:B------:R-:W-:Y:S02]  /*1860*/  @P1 SHF.L.U32 R54, R68, 0x10, RZ ;  /* 0x0000001044361819 */ /* 0x000fe400000006ff */
[----:B------:R-:W-:Y:S01]  /*1870*/  @P1 SHF.L.U32 R53, R52, 0x10, RZ ;  /* 0x0000001034351819 */ /* 0x000fe200000006ff */
[----:B------:R-:W-:Y:S02]  /*1880*/  HFMA2 R52, -RZ, RZ, 0, 0 ;  /* 0x00000000ff347431 */ /* 0x000fe400000001ff */
[----:B------:R-:W2:Y:S08]  /*1890*/  @P1 LDC R58, c[0x0][0x40c] ;  /* 0x00010300ff3a1b82 */ /* 0x000eb00000000800 */
[----:B------:R-:W3:Y:S08]  /*18a0*/  @P1 LDC R57, c[0x0][0x40c] ;  /* 0x00010300ff391b82 */ /* 0x000ef00000000800 */
[----:B0-----:R-:W0:Y:S01]  /*18b0*/  @P1 LDC R110, c[0x0][0x40c] ;  /* 0x00010300ff6e1b82 */ /* 0x001e220000000800 */
[----:B-1----:R-:W-:-:S04]  /*18c0*/  @P1 FMUL.FTZ R55, R54, R55 ;  /* 0x0000003736371220 */ /* 0x002fc80000410000 */
[----:B------:R-:W-:Y:S01]  /*18d0*/  @P1 FMUL.FTZ R52, R55, R56 ;  /* 0x0000003837341220 */ /* 0x000fe20000410000 */
[----:B------:R-:W-:Y:S01]  /*18e0*/  @P1 SHF.L.U32 R55, R103, 0x10, RZ ;  /* 0x0000001067371819 */ /* 0x000fe200000006ff */
[----:B--2---:R-:W-:Y:S01]  /*18f0*/  @P1 FMUL.FTZ R54, R53, R58 ;  /* 0x0000003a35361220 */ /* 0x004fe20000410000 */
[----:B------:R-:W1:Y:S01]  /*1900*/  @P1 LDC R59, c[0x0][0x40c] ;  /* 0x00010300ff3b1b82 */ /* 0x000e620000000800 */
[----:B------:R-:W-:Y:S02]  /*1910*/  MOV R53, RZ ;  /* 0x000000ff00357202 */ /* 0x000fe40000000f00 */
[----:B------:R-:W-:Y:S01]  /*1920*/  @P1 FMUL.FTZ R53, R55, R54 ;  /* 0x0000003637351220 */ /* 0x000fe20000410000 */
[C---:B------:R-:W-:Y:S02]  /*1930*/  @P1 PRMT R54, R69.reuse, 0x7632, R54 ;  /* 0x0000763245361816 */ /* 0x040fe40000000036 */
[----:B------:R-:W-:Y:S02]  /*1940*/  @P1 SHF.L.U32 R56, R69, 0x10, RZ ;  /* 0x0000001045381819 */ /* 0x000fe400000006ff */
[----:B------:R-:W-:Y:S01]  /*1950*/  @P1 SHF.L.U32 R55, R54, 0x10, RZ ;  /* 0x0000001036371819 */ /* 0x000fe200000006ff */
[----:B------:R-:W-:Y:S01]  /*1960*/  HFMA2 R54, -RZ, RZ, 0, 0 ;  /* 0x00000000ff367431 */ /* 0x000fe200000001ff */
[----:B------:R-:W-:Y:S01]  /*1970*/  @P1 SHF.L.U32 R58, R21, 0x10, RZ ;  /* 0x00000010153a1819 */ /* 0x000fe200000006ff */
[----:B---3--:R-:W-:Y:S01]  /*1980*/  @P1 FMUL.FTZ R57, R56, R57 ;  /* 0x0000003938391220 */ /* 0x008fe20000410000 */
[----:B------:R-:W2:Y:S01]  /*1990*/  @P1 LDC R109, c[0x0][0x40c] ;  /* 0x00010300ff6d1b82 */ /* 0x000ea20000000800 */
[----:B0-----:R-:W-:-:S02]  /*19a0*/  @P1 FMUL.FTZ R56, R55, R110 ;  /* 0x0000006e37381220 */ /* 0x001fc40000410000 */
[----:B------:R-:W-:Y:S01]  /*19b0*/  @P1 FMUL.FTZ R54, R57, R58 ;  /* 0x0000003a39361220 */ /* 0x000fe20000410000 */
[----:B------:R-:W-:Y:S01]  /*19c0*/  @P1 SHF.L.U32 R57, R102, 0x10, RZ ;  /* 0x0000001066391819 */ /* 0x000fe200000006ff */
[----:B------:R-:W-:Y:S01]  /*19d0*/  IMAD.MOV.U32 R55, RZ, RZ, RZ ;  /* 0x000000ffff377224 */ /* 0x000fe200078e00ff */
[----:B------:R-:W-:Y:S02]  /*19e0*/  @P1 SHF.L.U32 R58, R70, 0x10, RZ ;  /* 0x00000010463a1819 */ /* 0x000fe400000006ff */
[----:B------:R-:W0:Y:S01]  /*19f0*/  @P1 LDC R110, c[0x0][0x40c] ;  /* 0x00010300ff6e1b82 */ /* 0x000e220000000800 */
[----:B------:R-:W-:Y:S01]  /*1a00*/  @P1 FMUL.FTZ R55, R57, R56 ;  /* 0x0000003839371220 */ /* 0x000fe20000410000 */
[----:B------:R-:W-:Y:S01]  /*1a10*/  @P1 SHF.L.U32 R57, R22, 0x10, RZ ;  /* 0x0000001016391819 */ /* 0x000fe200000006ff */
[----:B-1----:R-:W-:Y:S01]  /*1a20*/  @P1 FMUL.FTZ R58, R58, R59 ;  /* 0x0000003b3a3a1220 */ /* 0x002fe20000410000 */
[----:B------:R-:W-:Y:S02]  /*1a30*/  MOV R56, RZ ;  /* 0x000000ff00387202 */ /* 0x000fe40000000f00 */
[----:B------:R-:W-:Y:S01]  /*1a40*/  @P1 SHF.L.U32 R59, R101, 0x10, RZ ;  /* 0x00000010653b1819 */ /* 0x000fe200000006ff */
[----:B------:R-:W-:Y:S01]  /*1a50*/  @P1 FMUL.FTZ R56, R58, R57 ;  /* 0x000000393a381220 */ /* 0x000fe20000410000 */
[----:B------:R-:W-:Y:S01]  /*1a60*/  @P1 PRMT R57, R70, 0x7632, R57 ;  /* 0x0000763246391816 */ /* 0x000fe20000000039 */
[----:B------:R-:W1:Y:S03]  /*1a70*/  @P1 LDC R154, c[0x0][0x40c] ;  /* 0x00010300ff9a1b82 */ /* 0x000e660000000800 */
[----:B------:R-:W-:-:S05]  /*1a80*/  @P1 SHF.L.U32 R57, R57, 0x10, RZ ;  /* 0x0000001039391819 */ /* 0x000fca00000006ff */
[----:B0-----:R-:W-:Y:S01]  /*1a90*/  @P1 FMUL.FTZ R58, R57, R110 ;  /* 0x0000006e393a1220 */ /* 0x001fe20000410000 */
[----:B------:R-:W-:Y:S01]  /*1aa0*/  HFMA2 R57, -RZ, RZ, 0, 0 ;  /* 0x00000000ff397431 */ /* 0x000fe200000001ff */
[----:B------:R-:W-:Y:S02]  /*1ab0*/  @P1 SHF.L.U32 R110, R23, 0x10, RZ ;  /* 0x00000010176e1819 */ /* 0x000fe400000006ff */
[----:B------:R-:W-:Y:S01]  /*1ac0*/  @P1 FMUL.FTZ R57, R59, R58 ;  /* 0x0000003a3b391220 */ /* 0x000fe20000410000 */
[C---:B------:R-:W-:Y:S02]  /*1ad0*/  @P1 SHF.L.U32 R58, R71.reuse, 0x10, RZ ;  /* 0x00000010473a1819 */ /* 0x040fe400000006ff */
[----:B------:R-:W-:-:S03]  /*1ae0*/  @P1 PRMT R59, R71, 0x7632, R59 ;  /* 0x00007632473b1816 */ /* 0x000fc6000000003b */
[----:B--2---:R-:W-:Y:S01]  /*1af0*/  @P1 FMUL.FTZ R109, R58, R109 ;  /* 0x0000006d3a6d1220 */ /* 0x004fe20000410000 */
[----:B------:R-:W-:Y:S01]  /*1b00*/  MOV R58, RZ ;  /* 0x000000ff003a7202 */ /* 0x000fe20000000f00 */
[----:B------:R-:W-:Y:S02]  /*1b10*/  @P1 IMAD.U32 R59, R59, 0x10000, RZ ;  /* 0x000100003b3b1824 */ /* 0x000fe400078e00ff */
[----:B------:R-:W-:Y:S01]  /*1b20*/  @P1 FMUL.FTZ R58, R109, R110 ;  /* 0x0000006e6d3a1220 */ /* 0x000fe20000410000 */
[----:B------:R-:W-:Y:S01]  /*1b30*/  @P1 SHF.L.U32 R110, R100, 0x10, RZ ;  /* 0x00000010646e1819 */ /* 0x000fe200000006ff */
[----:B-1----:R-:W-:Y:S01]  /*1b40*/  @P1 FMUL.FTZ R109, R59, R154 ;  /* 0x0000009a3b6d1220 */ /* 0x002fe20000410000 */
[----:B------:R-:W-:-:S03]  /*1b50*/  HFMA2 R59, -RZ, RZ, 0, 0 ;  /* 0x00000000ff3b7431 */ /* 0x000fc600000001ff */
[----:B------:R-:W-:-:S07]  /*1b60*/  @P1 FMUL.FTZ R59, R110, R109 ;  /* 0x0000006d6e3b1220 */ /* 0x000fce0000410000 */
.L_x_8290:
[----:B------:R-:W0:Y:S01]  /*1b70*/  LDC.64 R110, c[0x0][0x3a8] ;  /* 0x0000ea00ff6e7b82 */ /* 0x000e220000000a00 */
[----:B------:R-:W-:Y:S01]  /*1b80*/  IADD3 R108, PT, PT, R108, 0x100, RZ ;  /* 0x000001006c6c7810 */ /* 0x000fe20007ffe0ff */
[C---:B0-----:R-:W-:Y:S01]  /*1b90*/  IMAD.WIDE.U32 R110, R94.reuse, 0x20, R110 ;  /* 0x000000205e6e7825 */ /* 0x041fe200078e006e */
[----:B------:R-:W-:-:S04]  /*1ba0*/  IADD3 R94, PT, PT, R94, 0x100, RZ ;  /* 0x000001005e5e7810 */ /* 0x000fc80007ffe0ff */
[----:B------:R1:W-:Y:S04]  /*1bb0*/  STG.E.128 desc[UR6][R110.64], R52 ;  /* 0x000000346e007986 */ /* 0x0003e8000c101d06 */
[----:B------:R1:W-:Y:S02]  /*1bc0*/  STG.E.128 desc[UR6][R110.64+0x10], R56 ;  /* 0x000010386e007986 */ /* 0x0003e4000c101d06 */
.L_x_8288:
[----:B------:R-:W-:Y:S05]  /*1bd0*/  BSYNC.RECONVERGENT B0 ;  /* 0x0000000000007941 */ /* 0x000fea0003800200 */
.L_x_8287:
[----:B------:R-:W-:Y:S01]  /*1be0*/  ISETP.GE.U32.AND P4, PT, R3, 0x300, PT ;  /* 0x000003000300780c */ /* 0x000fe20003f86070 */
[----:B------:R-:W-:-:S12]  /*1bf0*/  BSSY.RECONVERGENT B0, `(.L_x_8291) ;  /* 0x000007c000007945 */ /* 0x000fd80003800200 */
[----:B------:R-:W-:Y:S05]  /*1c00*/  @!P4 BRA `(.L_x_8292) ;  /* 0x0000000400e8c947 */ /* 0x000fea0003800000 */
[----:B------:R-:W-:Y:S01]  /*1c10*/  ISETP.NE.U32.AND P0, PT, RZ, UR8, PT ;  /* 0x00000008ff007c0c */ /* 0x000fe2000bf05070 */
[----:B------:R-:W2:Y:S03]  /*1c20*/  @P1 LDC.64 R60, c[0x0][0x390] ;  /* 0x0000e400ff3c1b82 */ /* 0x000ea60000000a00 */
[----:B------:R-:W-:-:S13]  /*1c30*/  ISETP.NE.AND.EX P0, PT, RZ, UR9, PT, P0 ;  /* 0x00000009ff007c0c */ /* 0x000fda000bf05300 */
[----:B------:R-:W3:Y:S01]  /*1c40*/  @P0 LDC.64 R62, c[0x0][0x3a0] ;  /* 0x0000e800ff3e0b82 */ /* 0x000ee20000000a00 */
[----:B--2---:R-:W-:-:S05]  /*1c50*/  @P1 IMAD.WIDE.U32 R60, R108, 0x10, R60 ;  /* 0x000000106c3c1825 */ /* 0x004fca00078e003c */
[----:B------:R2:W5:Y:S01]  /*1c60*/  @P1 LDG.E.128 R68, desc[UR6][R60.64] ;  /* 0x000000063c441981 */ /* 0x000562000c1e1d00 */
[----:B---3--:R-:W-:-:S05]  /*1c70*/  @P0 IMAD.WIDE.U32 R62, R94, 0x20, R62 ;  /* 0x000000205e3e0825 */ /* 0x008fca00078e003e */
[----:B------:R2:W5:Y:S04]  /*1c80*/  @P0 LDG.E.128 R48, desc[UR6][R62.64] ;  /* 0x000000063e300981 */ /* 0x000568000c1e1d00 */
[----:B------:R2:W5:Y:S01]  /*1c90*/  @P0 LDG.E.128 R72, desc[UR6][R62.64+0x10] ;  /* 0x000010063e480981 */ /* 0x000562000c1e1d00 */
[----:B------:R-:W-:Y:S05]  /*1ca0*/  @!P0 BRA `(.L_x_8293) ;  /* 0x0000000000d88947 */ /* 0x000fea0003800000 */
[----:B------:R-:W-:Y:S02]  /*1cb0*/  ISETP.GT.AND P0, PT, R0, RZ, PT ;  /* 0x000000ff0000720c */ /* 0x000fe40003f04270 */
[----:B--2--5:R-:W-:-:S11]  /*1cc0*/  MOV R60, R48 ;  /* 0x00000030003c7202 */ /* 0x024fd60000000f00 */
[----:B------:R-:W2:Y:S01]  /*1cd0*/  @P0 LDC R64, c[0x0][0x40c] ;  /* 0x00010300ff400b82 */ /* 0x000ea20000000800 */
[C---:B------:R-:W-:Y:S02]  /*1ce0*/  @P0 PRMT R61, R68.reuse, 0x7632, R61 ;  /* 0x00007632443d0816 */ /* 0x040fe4000000003d */
[----:B------:R-:W-:Y:S02]  /*1cf0*/  @P0 SHF.L.U32 R63, R68, 0x10, RZ ;  /* 0x00000010443f0819 */ /* 0x000fe400000006ff */
[----:B------:R-:W-:Y:S02]  /*1d00*/  @P0 SHF.L.U32 R62, R61, 0x10, RZ ;  /* 0x000000103d3e0819 */ /* 0x000fe400000006ff */
[----:B------:R-:W-:Y:S01]  /*1d10*/  @P0 SHF.L.U32 R61, R32, 0x10, RZ ;  /* 0x00000010203d0819 */ /* 0x000fe200000006ff */
[----:B------:R-:W3:Y:S01]  /*1d20*/  @P0 LDC R65, c[0x0][0x40c] ;  /* 0x00010300ff410b82 */ /* 0x000ee20000000800 */
[----:B------:R-:W-:-:S07]  /*1d30*/  @P0 SHF.L.U32 R66, R70, 0x10, RZ ;  /* 0x0000001046420819 */ /* 0x000fce00000006ff */
[----:B------:R-:W4:Y:S08]  /*1d40*/  @P0 LDC R67, c[0x0][0x40c] ;  /* 0x00010300ff430b82 */ /* 0x000f300000000800 */
[----:B------:R-:W4:Y:S01]  /*1d50*/  @P0 LDC R109, c[0x0][0x40c] ;  /* 0x00010300ff6d0b82 */ /* 0x000f220000000800 */
[----:B--2---:R-:W-:Y:S01]  /*1d60*/  @P0 FMUL.FTZ R63, R63, R64 ;  /* 0x000000403f3f0220 */ /* 0x004fe20000410000 */
[----:B------:R-:W-:-:S03]  /*1d70*/  @P0 SHF.L.U32 R64, R69, 0x10, RZ ;  /* 0x0000001045400819 */ /* 0x000fc600000006ff */
[----:B------:R-:W-:Y:S01]  /*1d80*/  @P0 FFMA.FTZ R60, R63, R61, R48 ;  /* 0x0000003d3f3c0223 */ /* 0x000fe20000010030 */
[----:B------:R-:W-:Y:S01]  /*1d90*/  @P0 IMAD.U32 R63, R99, 0x10000, RZ ;  /* 0x00010000633f0824 */ /* 0x000fe200078e00ff */
[----:B------:R-:W-:Y:S01]  /*1da0*/  MOV R61, R49 ;  /* 0x00000031003d7202 */ /* 0x000fe20000000f00 */
[----:B01----:R-:W0:Y:S01]  /*1db0*/  @P0 LDC R111, c[0x0][0x40c] ;  /* 0x00010300ff6f0b82 */ /* 0x003e220000000800 */
[----:B---3--:R-:W-:Y:S01]  /*1dc0*/  @P0 FMUL.FTZ R62, R62, R65 ;  /* 0x000000413e3e0220 */ /* 0x008fe20000410000 */
[----:B------:R-:W-:-:S03]  /*1dd0*/  @P0 SHF.L.U32 R65, R98, 0x10, RZ ;  /* 0x0000001062410819 */ /* 0x000fc600000006ff */
[----:B------:R-:W-:Y:S01]  /*1de0*/  @P0 FFMA.FTZ R61, R62, R63, R49 ;  /* 0x0000003f3e3d0223 */ /* 0x000fe20000010031 */
[----:B------:R-:W-:Y:S01]  /*1df0*/  @P0 PRMT R63, R69, 0x7632, R63 ;  /* 0x00007632453f0816 */ /* 0x000fe2000000003f */
[----:B----4-:R-:W-:Y:S01]  /*1e00*/  @P0 FMUL.FTZ R67, R64, R67 ;  /* 0x0000004340430220 */ /* 0x010fe20000410000 */
[----:B------:R-:W1:Y:S02]  /*1e10*/  @P0 LDC R110, c[0x0][0x40c] ;  /* 0x00010300ff6e0b82 */ /* 0x000e640000000800 */
[----:B------:R-:W-:Y:S02]  /*1e20*/  @P0 SHF.L.U32 R64, R63, 0x10, RZ ;  /* 0x000000103f400819 */ /* 0x000fe400000006ff */
[----:B------:R-:W-:Y:S02]  /*1e30*/  @P0 SHF.L.U32 R63, R33, 0x10, RZ ;  /* 0x00000010213f0819 */ /* 0x000fe400000006ff */
[----:B------:R-:W-:Y:S01]  /*1e40*/  MOV R62, R50 ;  /* 0x00000032003e7202 */ /* 0x000fe20000000f00 */
[----:B------:R-:W-:-:S02]  /*1e50*/  @P0 FMUL.FTZ R64, R64, R109 ;  /* 0x0000006d40400220 */ /* 0x000fc40000410000 */
        /* <DEDUP_REMOVED lines=27> */
.L_x_8293:
[----:B--2---:R-:W2:Y:S01]  /*2010*/  @P1 LDC R63, c[0x0][0x40c] ;  /* 0x00010300ff3f1b82 */ /* 0x004ea20000000800 */
[----:B-----5:R-:W-:Y:S01]  /*2020*/  @P1 PRMT R60, R68, 0x7632, R60 ;  /* 0x00007632443c1816 */ /* 0x020fe2000000003c */
[----:B------:R-:W-:Y:S01]  /*2030*/  @P1 IMAD.U32 R64, R32, 0x10000, RZ ;  /* 0x0001000020401824 */ /* 0x000fe200078e00ff */
[----:B------:R-:W-:Y:S02]  /*2040*/  @P1 SHF.L.U32 R62, R68, 0x10, RZ ;  /* 0x00000010443e1819 */ /* 0x000fe400000006ff */
[----:B------:R-:W-:Y:S01]  /*2050*/  @P1 SHF.L.U32 R61, R60, 0x10, RZ ;  /* 0x000000103c3d1819 */ /* 0x000fe200000006ff */
[----:B------:R-:W-:Y:S02]  /*2060*/  HFMA2 R60, -RZ, RZ, 0, 0 ;  /* 0x00000000ff3c7431 */ /* 0x000fe400000001ff */
[----:B------:R-:W3:Y:S08]  /*2070*/  @P1 LDC R66, c[0x0][0x40c] ;  /* 0x00010300ff421b82 */ /* 0x000ef00000000800 */
[----:B------:R-:W4:Y:S08]  /*2080*/  @P1 LDC R65, c[0x0][0x40c] ;  /* 0x00010300ff411b82 */ /* 0x000f300000000800 */
[----:B01----:R-:W0:Y:S01]  /*2090*/  @P1 LDC R110, c[0x0][0x40c] ;  /* 0x00010300ff6e1b82 */ /* 0x003e220000000800 */
[----:B--2---:R-:W-:-:S04]  /*20a0*/  @P1 FMUL.FTZ R63, R62, R63 ;  /* 0x0000003f3e3f1220 */ /* 0x004fc80000410000 */
[----:B------:R-:W-:Y:S01]  /*20b0*/  @P1 FMUL.FTZ R60, R63, R64 ;  /* 0x000000403f3c1220 */ /* 0x000fe20000410000 */
[----:B------:R-:W-:Y:S01]  /*20c0*/  @P1 SHF.L.U32 R63, R99, 0x10, RZ ;  /* 0x00000010633f1819 */ /* 0x000fe200000006ff */
[----:B---3--:R-:W-:Y:S01]  /*20d0*/  @P1 FMUL.FTZ R62, R61, R66 ;  /* 0x000000423d3e1220 */ /* 0x008fe20000410000 */
        /* <DEDUP_REMOVED lines=8> */
[----:B----4-:R-:W-:Y:S01]  /*2160*/  @P1 FMUL.FTZ R65, R64, R65 ;  /* 0x0000004140411220 */ /* 0x010fe20000410000 */
        /* <DEDUP_REMOVED lines=30> */
.L_x_8294:
[----:B------:R-:W0:Y:S01]  /*2350*/  LDC.64 R110, c[0x0][0x3a8] ;  /* 0x0000ea00ff6e7b82 */ /* 0x000e220000000a00 */
[----:B------:R-:W-:Y:S01]  /*2360*/  IADD3 R108, PT, PT, R108, 0x100, RZ ;  /* 0x000001006c6c7810 */ /* 0x000fe20007ffe0ff */
[C---:B0-----:R-:W-:Y:S01]  /*2370*/  IMAD.WIDE.U32 R110, R94.reuse, 0x20, R110 ;  /* 0x000000205e6e7825 */ /* 0x041fe200078e006e */
[----:B------:R-:W-:-:S04]  /*2380*/  IADD3 R94, PT, PT, R94, 0x100, RZ ;  /* 0x000001005e5e7810 */ /* 0x000fc80007ffe0ff */
[----:B------:R2:W-:Y:S04]  /*2390*/  STG.E.128 desc[UR6][R110.64], R60 ;  /* 0x0000003c6e007986 */ /* 0x0005e8000c101d06 */
[----:B------:R2:W-:Y:S02]  /*23a0*/  STG.E.128 desc[UR6][R110.64+0x10], R64 ;  /* 0x000010406e007986 */ /* 0x0005e4000c101d06 */
.L_x_8292:
[----:B------:R-:W-:Y:S05]  /*23b0*/  BSYNC.RECONVERGENT B0 ;  /* 0x0000000000007941 */ /* 0x000fea0003800200 */
.L_x_8291:
[----:B------:R-:W-:Y:S01]  /*23c0*/  ISETP.GE.U32.AND P5, PT, R3, 0x400, PT ;  /* 0x000004000300780c */ /* 0x000fe20003fa6070 */
[----:B------:R-:W-:-:S12]  /*23d0*/  BSSY.RECONVERGENT B0, `(.L_x_8295) ;  /* 0x0000076000007945 */ /* 0x000fd80003800200 */
[----:B------:R-:W-:Y:S05]  /*23e0*/  @!P5 BRA `(.L_x_8296) ;  /* 0x0000000400d0d947 */ /* 0x000fea0003800000 */
[----:B------:R-:W-:Y:S01]  /*23f0*/  ISETP.NE.U32.AND P0, PT, RZ, UR8, PT ;  /* 0x00000008ff007c0c */ /* 0x000fe2000bf05070 */
[----:B------:R-:W3:Y:S03]  /*2400*/  @P1 LDC.64 R76, c[0x0][0x390] ;  /* 0x0000e400ff4c1b82 */ /* 0x000ee60000000a00 */
[----:B------:R-:W-:-:S13]  /*2410*/  ISETP.NE.AND.EX P0, PT, RZ, UR9, PT, P0 ;  /* 0x00000009ff007c0c */ /* 0x000fda000bf05300 */
[----:B------:R-:W4:Y:S01]  /*2420*/  @P0 LDC.64 R78, c[0x0][0x3a0] ;  /* 0x0000e800ff4e0b82 */ /* 0x000f220000000a00 */
[----:B---3--:R-:W-:-:S05]  /*2430*/  @P1 IMAD.WIDE.U32 R108, R108, 0x10, R76 ;  /* 0x000000106c6c1825 */ /* 0x008fca00078e004c */
[----:B------:R3:W5:Y:S01]  /*2440*/  @P1 LDG.E.128 R68, desc[UR6][R108.64] ;  /* 0x000000066c441981 */ /* 0x000762000c1e1d00 */
[----:B----4-:R-:W-:-:S05]  /*2450*/  @P0 IMAD.WIDE.U32 R76, R94, 0x20, R78 ;  /* 0x000000205e4c0825 */ /* 0x010fca00078e004e */
[----:B------:R3:W5:Y:S04]  /*2460*/  @P0 LDG.E.128 R48, desc[UR6][R76.64] ;  /* 0x000000064c300981 */ /* 0x000768000c1e1d00 */
[----:B------:R3:W5:Y:S01]  /*2470*/  @P0 LDG.E.128 R72, desc[UR6][R76.64+0x10] ;  /* 0x000010064c480981 */ /* 0x000762000c1e1d00 */
[----:B------:R-:W-:Y:S05]  /*2480*/  @!P0 BRA `(.L_x_8297) ;  /* 0x0000000000d88947 */ /* 0x000fea0003800000 */
[----:B------:R-:W-:Y:S02]  /*2490*/  ISETP.GT.AND P0, PT, R0, RZ, PT ;  /* 0x000000ff0000720c */ /* 0x000fe40003f04270 */
[----:B-----5:R-:W-:Y:S02]  /*24a0*/  MOV R88, R48 ;  /* 0x0000003000587202 */ /* 0x020fe40000000f00 */
[----:B------:R-:W-:-:S09]  /*24b0*/  MOV R90, R50 ;  /* 0x00000032005a7202 */ /* 0x000fd20000000f00 */
[----:B---3--:R-:W3:Y:S01]  /*24c0*/  @P0 LDC R77, c[0x0][0x40c] ;  /* 0x00010300ff4d0b82 */ /* 0x008ee20000000800 */
[C---:B------:R-:W-:Y:S02]  /*24d0*/  @P0 PRMT R0, R68.reuse, 0x7632, R0 ;  /* 0x0000763244000816 */ /* 0x040fe40000000000 */
[----:B------:R-:W-:Y:S02]  /*24e0*/  @P0 SHF.L.U32 R76, R68, 0x10, RZ ;  /* 0x00000010444c0819 */ /* 0x000fe400000006ff */
[----:B------:R-:W-:Y:S02]  /*24f0*/  @P0 SHF.L.U32 R0, R0, 0x10, RZ ;  /* 0x0000001000000819 */ /* 0x000fe400000006ff */
[----:B------:R-:W-:Y:S01]  /*2500*/  @P0 SHF.L.U32 R78, R69, 0x10, RZ ;  /* 0x00000010454e0819 */ /* 0x000fe200000006ff */
[----:B------:R-:W4:Y:S08]  /*2510*/  @P0 LDC R89, c[0x0][0x40c] ;  /* 0x00010300ff590b82 */ /* 0x000f300000000800 */
[----:B------:R-:W0:Y:S08]  /*2520*/  @P0 LDC R91, c[0x0][0x40c] ;  /* 0x00010300ff5b0b82 */ /* 0x000e300000000800 */
[----:B------:R-:W0:Y:S01]  /*2530*/  @P0 LDC R109, c[0x0][0x40c] ;  /* 0x00010300ff6d0b82 */ /* 0x000e220000000800 */
[----:B---3--:R-:W-:Y:S01]  /*2540*/  @P0 FMUL.FTZ R79, R76, R77 ;  /* 0x0000004d4c4f0220 */ /* 0x008fe20000410000 */
[----:B------:R-:W-:Y:S01]  /*2550*/  @P0 SHF.L.U32 R76, R151, 0x10, RZ ;  /* 0x00000010974c0819 */ /* 0x000fe200000006ff */
[----:B------:R-:W-:-:S04]  /*2560*/  @P0 IMAD.U32 R77, R44, 0x10000, RZ ;  /* 0x000100002c4d0824 */ /* 0x000fc800078e00ff */
[----:B------:R-:W-:Y:S01]  /*2570*/  @P0 FFMA.FTZ R88, R79, R77, R48 ;  /* 0x0000004d4f580223 */ /* 0x000fe20000010030 */
[----:B------:R-:W3:Y:S01]  /*2580*/  @P0 LDC R108, c[0x0][0x40c] ;  /* 0x00010300ff6c0b82 */ /* 0x000ee20000000800 */
[----:B----4-:R-:W-:Y:S01]  /*2590*/  @P0 FMUL.FTZ R0, R0, R89 ;  /* 0x0000005900000220 */ /* 0x010fe20000410000 */
[----:B------:R-:W-:Y:S02]  /*25a0*/  MOV R89, R49 ;  /* 0x0000003100597202 */ /* 0x000fe40000000f00 */
[----:B------:R-:W-:Y:S01]  /*25b0*/  @P0 SHF.L.U32 R77, R45, 0x10, RZ ;  /* 0x000000102d4d0819 */ /* 0x000fe200000006ff */
[----:B------:R-:W-:Y:S01]  /*25c0*/  @P0 FFMA.FTZ R89, R0, R76, R49 ;  /* 0x0000004c00590223 */ /* 0x000fe20000010031 */
[----:B------:R-:W-:Y:S02]  /*25d0*/  @P0 PRMT R0, R69, 0x7632, R0 ;  /* 0x0000763245000816 */ /* 0x000fe40000000000 */
[----:B012---:R-:W0:Y:S01]  /*25e0*/  @P0 LDC R111, c[0x0][0x40c] ;  /* 0x00010300ff6f0b82 */ /* 0x007e220000000800 */
[----:B------:R-:W-:Y:S01]  /*25f0*/  @P0 FMUL.FTZ R91, R78, R91 ;  /* 0x0000005b4e5b0220 */ /* 0x000fe20000410000 */
[----:B------:R-:W-:Y:S01]  /*2600*/  @P0 SHF.L.U32 R0, R0, 0x10, RZ ;  /* 0x0000001000000819 */ /* 0x000fe200000006ff */
[----:B------:R-:W-:Y:S01]  /*2610*/  @P0 IMAD.U32 R78, R71, 0x10000, RZ ;  /* 0x00010000474e0824 */ /* 0x000fe200078e00ff */
[----:B------:R-:W-:Y:S01]  /*2620*/  @P0 SHF.L.U32 R76, R150, 0x10, RZ ;  /* 0x00000010964c0819 */ /* 0x000fe200000006ff */
[----:B------:R-:W-:Y:S01]  /*2630*/  @P0 FFMA.FTZ R90, R91, R77, R50 ;  /* 0x0000004d5b5a0223 */ /* 0x000fe20000010032 */
[----:B------:R-:W-:-:S02]  /*2640*/  @P0 SHF.L.U32 R77, R70, 0x10, RZ ;  /* 0x00000010464d0819 */ /* 0x000fc400000006ff */
[----:B------:R-:W1:Y:S01]  /*2650*/  @P0 LDC R155, c[0x0][0x40c] ;  /* 0x00010300ff9b0b82 */ /* 0x000e620000000800 */
[----:B------:R-:W-:Y:S01]  /*2660*/  @P0 FMUL.FTZ R0, R0, R109 ;  /* 0x0000006d00000220 */ /* 0x000fe20000410000 */
[----:B------:R-:W-:Y:S02]  /*2670*/  MOV R91, R51 ;  /* 0x00000033005b7202 */ /* 0x000fe40000000f00 */
[----:B------:R-:W-:Y:S01]  /*2680*/  @P0 SHF.L.U32 R109, R47, 0x10, RZ ;  /* 0x000000102f6d0819 */ /* 0x000fe200000006ff */
[----:B------:R-:W-:Y:S01]  /*2690*/  @P0 FFMA.FTZ R91, R0, R76, R51 ;  /* 0x0000004c005b0223 */ /* 0x000fe20000010033 */
[----:B------:R-:W-:Y:S01]  /*26a0*/  @P0 PRMT R0, R70, 0x7632, R0 ;  /* 0x0000763246000816 */ /* 0x000fe20000000000 */
[----:B---3--:R-:W-:Y:S01]  /*26b0*/  @P0 FMUL.FTZ R79, R77, R108 ;  /* 0x0000006c4d4f0220 */ /* 0x008fe20000410000 */
[----:B------:R-:W-:Y:S02]  /*26c0*/  @P0 SHF.L.U32 R77, R46, 0x10, RZ ;  /* 0x000000102e4d0819 */ /* 0x000fe400000006ff */
[----:B------:R-:W-:-:S02]  /*26d0*/  @P0 SHF.L.U32 R0, R0, 0x10, RZ ;  /* 0x0000001000000819 */ /* 0x000fc400000006ff */
[----:B------:R-:W-:Y:S01]  /*26e0*/  MOV R76, R72 ;  /* 0x00000048004c7202 */ /* 0x000fe20000000f00 */
[----:B------:R-:W-:Y:S01]  /*26f0*/  @P0 FFMA.FTZ R76, R79, R77, R72 ;  /* 0x0000004d4f4c0223 */ /* 0x000fe20000010048 */
[----:B------:R-:W-:Y:S01]  /*2700*/  @P0 SHF.L.U32 R79, R149, 0x10, RZ ;  /* 0x00000010954f0819 */ /* 0x000fe200000006ff */
[----:B0-----:R-:W-:Y:S01]  /*2710*/  @P0 FMUL.FTZ R0, R0, R111 ;  /* 0x0000006f00000220 */ /* 0x001fe20000410000 */
[----:B------:R-:W-:-:S03]  /*2720*/  MOV R77, R73 ;  /* 0x00000049004d7202 */ /* 0x000fc60000000f00 */
[----:B------:R-:W-:Y:S01]  /*2730*/  @P0 FFMA.FTZ R77, R0, R79, R73 ;  /* 0x0000004f004d0223 */ /* 0x000fe20000010049 */
[----:B------:R-:W-:Y:S01]  /*2740*/  MOV R79, R75 ;  /* 0x0000004b004f7202 */ /* 0x000fe20000000f00 */
[----:B-1----:R-:W-:Y:S01]  /*2750*/  @P0 FMUL.FTZ R155, R78, R155 ;  /* 0x0000009b4e9b0220 */ /* 0x002fe20000410000 */
[----:B------:R-:W-:-:S03]  /*2760*/  MOV R78, R74 ;  /* 0x0000004a004e7202 */ /* 0x000fc60000000f00 */
[----:B------:R-:W-:Y:S01]  /*2770*/  @P0 FFMA.FTZ R78, R155, R109, R74 ;  /* 0x0000006d9b4e0223 */ /* 0x000fe2000001004a */
[----:B------:R-:W-:Y:S06]  /*2780*/  @!P0 BRA `(.L_x_8298) ;  /* 0x0000000000d88947 */ /* 0x000fec0003800000 */
[----:B------:R-:W-:Y:S02]  /*2790*/  PRMT R0, R71, 0x7632, R0 ;  /* 0x0000763247007816 */ /* 0x000fe40000000000 */
[----:B------:R-:W-:Y:S02]  /*27a0*/  SHF.L.U32 R79, R148, 0x10, RZ ;  /* 0x00000010944f7819 */ /* 0x000fe400000006ff */
[----:B------:R-:W-:-:S05]  /*27b0*/  SHF.L.U32 R0, R0, 0x10, RZ ;  /* 0x0000001000007819 */ /* 0x000fca00000006ff */
[----:B------:R-:W-:-:S04]  /*27c0*/  FMUL.FTZ R0, R0, UR12 ;  /* 0x0000000c00007c20 */ /* 0x000fc80008410000 */
[----:B------:R-:W-:Y:S01]  /*27d0*/  FFMA.FTZ R79, R0, R79, R75 ;  /* 0x0000004f004f7223 */ /* 0x000fe2000001004b */
[----:B------:R-:W-:Y:S06]  /*27e0*/  BRA `(.L_x_8298) ;  /* 0x0000000000c07947 */ /* 0x000fec0003800000 */
.L_x_8297:
[----:B------:R-:W4:Y:S01]  /*27f0*/  @P1 LDC R79, c[0x0][0x40c] ;  /* 0x00010300ff4f1b82 */ /* 0x000f220000000800 */
[C---:B-----5:R-:W-:Y:S02]  /*2800*/  @P1 PRMT R0, R68.reuse, 0x7632, R0 ;  /* 0x0000763244001816 */ /* 0x060fe40000000000 */
[----:B------:R-:W-:Y:S02]  /*2810*/  CS2R R88, SRZ ;  /* 0x0000000000587805 */ /* 0x000fe4000001ff00 */
[----:B---3--:R-:W-:Y:S02]  /*2820*/  @P1 SHF.L.U32 R76, R68, 0x10, RZ ;  /* 0x00000010444c1819 */ /* 0x008fe400000006ff */
[----:B------:R-:W-:Y:S01]  /*2830*/  @P1 SHF.L.U32 R78, R69, 0x10, RZ ;  /* 0x00000010454e1819 */ /* 0x000fe200000006ff */
[----:B------:R-:W-:Y:S01]  /*2840*/  @P1 IMAD.U32 R0, R0, 0x10000, RZ ;  /* 0x0001000000001824 */ /* 0x000fe200078e00ff */
[----:B------:R-:W-:Y:S01]  /*2850*/  @P1 SHF.L.U32 R108, R47, 0x10, RZ ;  /* 0x000000102f6c1819 */ /* 0x000fe200000006ff */
[----:B------:R-:W3:Y:S08]  /*2860*/  @P1 LDC R77, c[0x0][0x40c] ;  /* 0x00010300ff4d1b82 */ /* 0x000ef00000000800 */
[----:B------:R-:W3:Y:S08]  /*2870*/  @P1 LDC R91, c[0x0][0x40c] ;  /* 0x00010300ff5b1b82 */ /* 0x000ef00000000800 */
[----:B------:R-:W3:Y:S01]  /*2880*/  @P1 LDC R109, c[0x0][0x40c] ;  /* 0x00010300ff6d1b82 */ /* 0x000ee20000000800 */
[----:B----4-:R-:W-:Y:S01]  /*2890*/  @P1 FMUL.FTZ R0, R0, R79 ;  /* 0x0000004f00001220 */ /* 0x010fe20000410000 */
[----:B------:R-:W-:-:S05]  /*28a0*/  @P1 SHF.L.U32 R79, R151, 0x10, RZ ;  /* 0x00000010974f1819 */ /* 0x000fca00000006ff */
[----:B------:R-:W-:Y:S01]  /*28b0*/  @P1 FMUL.FTZ R89, R79, R0 ;  /* 0x000000004f591220 */ /* 0x000fe20000410000 */
[----:B012---:R-:W0:Y:S01]  /*28c0*/  @P1 LDC R111, c[0x0][0x40c] ;  /* 0x00010300ff6f1b82 */ /* 0x007e220000000800 */
[----:B---3--:R-:W-:Y:S01]  /*28d0*/  @P1 FMUL.FTZ R76, R76, R77 ;  /* 0x0000004d4c4c1220 */ /* 0x008fe20000410000 */
[----:B------:R-:W-:Y:S02]  /*28e0*/  @P1 SHF.L.U32 R77, R44, 0x10, RZ ;  /* 0x000000102c4d1819 */ /* 0x000fe400000006ff */
[----:B------:R-:W-:-:S03]  /*28f0*/  @P1 PRMT R0, R69, 0x7632, R0 ;  /* 0x0000763245001816 */ /* 0x000fc60000000000 */
[----:B------:R-:W-:Y:S01]  /*2900*/  @P1 FMUL.FTZ R88, R76, R77 ;  /* 0x0000004d4c581220 */ /* 0x000fe20000410000 */
[----:B------:R-:W-:Y:S01]  /*2910*/  @P1 SHF.L.U32 R77, R45, 0x10, RZ ;  /* 0x000000102d4d1819 */ /* 0x000fe200000006ff */
[----:B------:R-:W1:Y:S01]  /*2920*/  @P1 LDC R79, c[0x0][0x40c] ;  /* 0x00010300ff4f1b82 */ /* 0x000e620000000800 */
[----:B------:R-:W-:Y:S01]  /*2930*/  @P1 FMUL.FTZ R78, R78, R91 ;  /* 0x0000005b4e4e1220 */ /* 0x000fe20000410000 */
[----:B------:R-:W-:Y:S02]  /*2940*/  @P1 SHF.L.U32 R0, R0, 0x10, RZ ;  /* 0x0000001000001819 */ /* 0x000fe400000006ff */
[----:B------:R-:W-:Y:S02]  /*2950*/  CS2R R90, SRZ ;  /* 0x00000000005a7805 */ /* 0x000fe4000001ff00 */
[----:B------:R-:W-:Y:S01]  /*2960*/  @P1 SHF.L.U32 R76, R70, 0x10, RZ ;  /* 0x00000010464c1819 */ /* 0x000fe200000006ff */
[----:B------:R-:W-:Y:S01]  /*2970*/  @P1 FMUL.FTZ R90, R78, R77 ;  /* 0x0000004d4e5a1220 */ /* 0x000fe20000410000 */
[----:B------:R-:W-:Y:S01]  /*2980*/  @P1 SHF.L.U32 R77, R150, 0x10, RZ ;  /* 0x00000010964d1819 */ /* 0x000fe200000006ff */
[----:B------:R-:W-:Y:S01]  /*2990*/  @P1 FMUL.FTZ R0, R0, R109 ;  /* 0x0000006d00001220 */ /* 0x000fe20000410000 */
[----:B------:R-:W-:Y:S01]  /*29a0*/  @P1 SHF.L.U32 R78, R46, 0x10, RZ ;  /* 0x000000102e4e1819 */ /* 0x000fe200000006ff */
[----:B------:R-:W2:Y:S02]  /*29b0*/  @P1 LDC R109, c[0x0][0x40c] ;  /* 0x00010300ff6d1b82 */ /* 0x000ea40000000800 */
[----:B------:R-:W-:Y:S01]  /*29c0*/  @P1 FMUL.FTZ R91, R77, R0 ;  /* 0x000000004d5b1220 */ /* 0x000fe20000410000 */
[----:B------:R-:W-:Y:S01]  /*29d0*/  @P1 PRMT R0, R70, 0x7632, R0 ;  /* 0x0000763246001816 */ /* 0x000fe20000000000 */
[----:B0-----:R-:W-:Y:S01]  /*29e0*/  @P1 FMUL.FTZ R111, R76, R111 ;  /* 0x0000006f4c6f1220 */ /* 0x001fe20000410000 */
[----:B------:R-:W-:-:S02]  /*29f0*/  CS2R R76, SRZ ;  /* 0x00000000004c7805 */ /* 0x000fc4000001ff00 */
[----:B------:R-:W-:Y:S01]  /*2a00*/  @P1 SHF.L.U32 R0, R0, 0x10, RZ ;  /* 0x0000001000001819 */ /* 0x000fe200000006ff */
[----:B------:R-:W-:Y:S01]  /*2a10*/  @P1 FMUL.FTZ R76, R111, R78 ;  /* 0x0000004e6f4c1220 */ /* 0x000fe20000410000 */
[----:B------:R-:W-:Y:S01]  /*2a20*/  @P1 SHF.L.U32 R78, R71, 0x10, RZ ;  /* 0x00000010474e1819 */ /* 0x000fe200000006ff */
[----:B------:R-:W0:Y:S02]  /*2a30*/  @P1 LDC R111, c[0x0][0x40c] ;  /* 0x00010300ff6f1b82 */ /* 0x000e240000000800 */
[----:B-1----:R-:W-:Y:S01]  /*2a40*/  @P1 FMUL.FTZ R0, R0, R79 ;  /* 0x0000004f00001220 */ /* 0x002fe20000410000 */
[----:B------:R-:W-:-:S04]  /*2a50*/  @P1 IMAD.U32 R79, R149, 0x10000, RZ ;  /* 0x00010000954f1824 */ /* 0x000fc800078e00ff */
[----:B------:R-:W-:Y:S01]  /*2a60*/  @P1 FMUL.FTZ R77, R79, R0 ;  /* 0x000000004f4d1220 */ /* 0x000fe20000410000 */
[----:B------:R-:W-:Y:S01]  /*2a70*/  @P1 PRMT R0, R71, 0x7632, R0 ;  /* 0x0000763247001816 */ /* 0x000fe20000000000 */
[----:B--2---:R-:W-:-:S03]  /*2a80*/  @P1 FMUL.FTZ R109, R78, R109 ;  /* 0x0000006d4e6d1220 */ /* 0x004fc60000410000 */
[----:B------:R-:W-:Y:S02]  /*2a90*/  @P1 SHF.L.U32 R0, R0, 0x10, RZ ;  /* 0x0000001000001819 */ /* 0x000fe400000006ff */
[----:B------:R-:W-:Y:S02]  /*2aa0*/  CS2R R78, SRZ ;  /* 0x00000000004e7805 */ /* 0x000fe4000001ff00 */
[----:B------:R-:W-:Y:S01]  /*2ab0*/  @P1 FMUL.FTZ R78, R109, R108 ;  /* 0x0000006c6d4e1220 */ /* 0x000fe20000410000 */
[----:B------:R-:W-:Y:S01]  /*2ac0*/  @P1 SHF.L.U32 R109, R148, 0x10, RZ ;  /* 0x00000010946d1819 */ /* 0x000fe200000006ff */
[----:B0-----:R-:W-:-:S04]  /*2ad0*/  @P1 FMUL.FTZ R0, R0, R111 ;  /* 0x0000006f00001220 */ /* 0x001fc80000410000 */
[----:B------:R-:W-:-:S07]  /*2ae0*/  @P1 FMUL.FTZ R79, R109, R0 ;  /* 0x000000006d4f1220 */ /* 0x000fce0000410000 */
.L_x_8298:
[----:B------:R-:W0:Y:S02]  /*2af0*/  LDC.64 R108, c[0x0][0x3a8] ;  /* 0x0000ea00ff6c7b82 */ /* 0x000e240000000a00 */
[----:B0-----:R-:W-:-:S05]  /*2b00*/  IMAD.WIDE.U32 R108, R94, 0x20, R108 ;  /* 0x000000205e6c7825 */ /* 0x001fca00078e006c */
[----:B------:R3:W-:Y:S04]  /*2b10*/  STG.E.128 desc[UR6][R108.64], R88 ;  /* 0x000000586c007986 */ /* 0x0007e8000c101d06 */
[----:B------:R3:W-:Y:S02]  /*2b20*/  STG.E.128 desc[UR6][R108.64+0x10], R76 ;  /* 0x0000104c6c007986 */ /* 0x0007e4000c101d06 */
.L_x_8296:
[----:B------:R-:W-:Y:S05]  /*2b30*/  BSYNC.RECONVERGENT B0 ;  /* 0x0000000000007941 */ /* 0x000fea0003800200 */
.L_x_8295:
[----:B------:R-:W-:Y:S01]  /*2b40*/  FADD.FTZ R0, RZ, R80 ;  /* 0x00000050ff007221 */ /* 0x000fe20000010000 */
[C---:B------:R-:W-:Y:S01]  /*2b50*/  ISETP.GT.U32.AND P6, PT, R3.reuse, 0x1ff, PT ;  /* 0x000001ff0300780c */ /* 0x040fe20003fc4070 */
[----:B------:R-:W-:Y:S01]  /*2b60*/  BSSY.RECONVERGENT B0, `(.L_x_8299) ;  /* 0x0000084000007945 */ /* 0x000fe20003800200 */
[----:B------:R-:W-:Y:S01]  /*2b70*/  ISETP.GT.U32.AND P1, PT, R3, 0x2ff, PT ;  /* 0x000002ff0300780c */ /* 0x000fe20003f24070 */
[----:B---3--:R-:W-:Y:S01]  /*2b80*/  FADD.FTZ R109, R81, R0 ;  /* 0x00000000516d7221 */ /* 0x008fe20000010000 */
        /* <DEDUP_REMOVED lines=9> */
[----:B012---:R-:W-:-:S04]  /*2c20*/  FADD.FTZ R111, R53, R0 ;  /* 0x00000000356f7221 */ /* 0x007fc80000010000 */
        /* <DEDUP_REMOVED lines=119> */
.L_x_8300:
[----:B------:R-:W-:Y:S05]  /*33a0*/  BSYNC.RECONVERGENT B0 ;  /* 0x0000000000007941 */ /* 0x000fea0003800200 */
.L_x_8299:
        /* <DEDUP_REMOVED lines=9> */
[----:B------:R-:W-:Y:S01]  /*3440*/  MOV R0, R96 ;  /* 0x0000006000007202 */ /* 0x000fe20000000f00 */
[----:B0-----:R-:W-:-:S04]  /*3450*/  ULEA UR4, UR5, UR4, 0x18 ;  /* 0x0000000405047291 */ /* 0x001fc8000f8ec0ff */
[----:B------:R-:W-:-:S09]  /*3460*/  @UP1 UIADD3 UR4, UPT, UPT, UR4, 0x40, URZ ;  /* 0x0000004004041890 */ /* 0x000fd2000fffe0ff */
[----:B------:R-:W0:Y:S03]  /*3470*/  LDS.64 R108, [R108+UR4] ;  /* 0x000000046c6c7984 */ /* 0x000e260008000a00 */
.L_x_8302:
[----:B------:R-:W-:Y:S05]  /*3480*/  BSYNC.RECONVERGENT B0 ;  /* 0x0000000000007941 */ /* 0x000fea0003800200 */
.L_x_8301:
[----:B------:R-:W1:Y:S01]  /*3490*/  SHFL.DOWN PT, R111, R0, 0x4, 0x1f ;  /* 0x08801f00006f7f89 */ /* 0x000e6200000e0000 */
[----:B------:R-:W-:Y:S02]  /*34a0*/  I2FP.F32.S32 R156, R0 ;  /* 0x00000000009c7245 */ /* 0x000fe40000201400 */
        /* <DEDUP_REMOVED lines=24> */
[----:B0-----:R-:W-:Y:S01]  /*3630*/  FMUL.FTZ R159, R108, R156 ;  /* 0x0000009c6c9f7220 */ /* 0x001fe20000410000 */
[----:B------:R-:W-:-:S03]  /*3640*/  FADD.FTZ R111, R157, -R108 ;  /* 0x8000006c9d6f7221 */ /* 0x000fc60000010000 */
[C---:B------:R-:W-:Y:S01]  /*3650*/  FFMA.FTZ R108, R110.reuse, R157, R159 ;  /* 0x0000009d6e6c7223 */ /* 0x040fe2000001009f */
        /* <DEDUP_REMOVED lines=9> */
[----:B0-----:R-:W-:Y:S01]  /*36f0*/  IMAD.IADD R110, R94, 0x1, R159 ;  /* 0x000000015e6e7824 */ /* 0x001fe200078e029f */
[----:B------:R-:W-:Y:S01]  /*3700*/  I2FP.F32.S32 R159, R159 ;  /* 0x0000009f009f7245 */ /* 0x000fe20000201400 */
[----:B------:R-:W0:Y:S03]  /*3710*/  LDC R94, c[0x0][0x448] ;  /* 0x00011200ff5e7b82 */ /* 0x000e260000000800 */
[----:B------:R-:W-:Y:S01]  /*3720*/  I2FP.F32.S32 R110, R110 ;  /* 0x0000006e006e7245 */ /* 0x000fe20000201400 */
[----:B-1----:R-:W-:Y:S01]  /*3730*/  FADD.FTZ R111, R157, -R108 ;  /* 0x8000006c9d6f7221 */ /* 0x002fe20000010000 */
[----:B------:R-:W-:-:S04]  /*3740*/  FMUL.FTZ R155, R108, R159 ;  /* 0x0000009f6c9b7220 */ /* 0x000fc80000410000 */
[----:B------:R-:W1:Y:S01]  /*3750*/  MUFU.RCP R110, R110 ;  /* 0x0000006e006e7308 */ /* 0x000e620000001000 */
[----:B------:R-:W-:Y:S01]  /*3760*/  FMUL.FTZ R111, R111, R111 ;  /* 0x0000006f6f6f7220 */ /* 0x000fe20000410000 */
[----:B------:R-:W-:-:S03]  /*3770*/  FFMA.FTZ R155, R154, R157, R155 ;  /* 0x0000009d9a9b7223 */ /* 0x000fc6000001009b */
[----:B------:R-:W-:Y:S01]  /*3780*/  FMUL.FTZ R111, R154, R111 ;  /* 0x0000006f9a6f7220 */ /* 0x000fe20000410000 */
[----:B--2---:R-:W-:-:S03]  /*3790*/  FADD.FTZ R109, R0, R109 ;  /* 0x0000006d006d7221 */ /* 0x004fc60000010000 */
[----:B------:R-:W-:Y:S01]  /*37a0*/  FMUL.FTZ R111, R111, R159 ;  /* 0x0000009f6f6f7220 */ /* 0x000fe20000410000 */
[----:B-1----:R-:W-:-:S03]  /*37b0*/  FMUL.FTZ R155, R110, R155 ;  /* 0x0000009b6e9b7220 */ /* 0x002fc60000410000 */
[----:B------:R-:W-:-:S03]  /*37c0*/  FFMA.FTZ R0, R110, R111, R109 ;  /* 0x0000006f6e007223 */ /* 0x000fc6000001006d */
[----:B------:R-:W1:Y:S04]  /*37d0*/  SHFL.IDX PT, R155, R155, RZ, 0x1f ;  /* 0x00001fff9b9b7589 */ /* 0x000e6800000e0000 */
[----:B------:R-:W0:Y:S01]  /*37e0*/  SHFL.IDX PT, R109, R0, RZ, 0x1f ;  /* 0x00001fff006d7589 */ /* 0x000e2200000e0000 */
[----:B-1----:R-:W-:Y:S01]  /*37f0*/  FMUL.FTZ R110, R155, R155 ;  /* 0x0000009b9b6e7220 */ /* 0x002fe20000410000 */
[----:B0-----:R-:W-:-:S04]  /*3800*/  FFMA.FTZ R94, R109, UR11, R94 ;  /* 0x0000000b6d5e7c23 */ /* 0x001fc8000801005e */
[----:B------:R-:W-:Y:S01]  /*3810*/  FSEL R157, R110, RZ, P1 ;  /* 0x000000ff6e9d7208 */ /* 0x000fe20000800000 */
[----:B------:R-:W0:Y:S04]  /*3820*/  @!P0 LDC.64 R108, c[0x0][0x3c0] ;  /* 0x0000f000ff6c8b82 */ /* 0x000e280000000a00 */
[----:B------:R-:W-:-:S04]  /*3830*/  FADD.FTZ R94, R94, R157 ;  /* 0x0000009d5e5e7221 */ /* 0x000fc80000010000 */
[----:B------:R-:W1:Y:S01]  /*3840*/  @!P0 LDC.64 R110, c[0x0][0x3c8] ;  /* 0x0000f200ff6e8b82 */ /* 0x000e620000000a00 */
[----:B------:R-:W2:Y:S01]  /*3850*/  MUFU.RSQ R0, R94 ;  /* 0x0000005e00007308 */ /* 0x000ea20000001400 */
[----:B0-----:R-:W-:-:S05]  /*3860*/  @!P0 IMAD.WIDE R108, R2, 0x4, R108 ;  /* 0x00000004026c8825 */ /* 0x001fca00078e026c */
[----:B------:R0:W-:Y:S01]  /*3870*/  @!P0 STG.E desc[UR6][R108.64], R155 ;  /* 0x0000009b6c008986 */ /* 0x0001e2000c101906 */
[----:B-1----:R-:W-:-:S05]  /*3880*/  @!P0 IMAD.WIDE R110, R2, 0x4, R110 ;  /* 0x00000004026e8825 */ /* 0x002fca00078e026e */
[----:B--2---:R0:W-:Y:S01]  /*3890*/  @!P0 STG.E desc[UR6][R110.64], R0 ;  /* 0x000000006e008986 */ /* 0x0041e2000c101906 */
        /* <DEDUP_REMOVED lines=27> */
[----:B------:R-:W-:Y:S02]  /*3a50*/  SHF.L.U32 R94, R114, 0x10, RZ ;  /* 0x00000010725e7819 */ /* 0x000fe400000006ff */
[----:B------:R-:W-:Y:S01]  /*3a60*/  SHF.L.U32 R110, R6, 0x10, RZ ;  /* 0x00000010066e7819 */ /* 0x000fe200000006ff */
[----:B------:R-:W-:-:S04]  /*3a70*/  FMUL.FTZ R93, R0, R93 ;  /* 0x0000005d005d7220 */ /* 0x000fc80000410000 */
[----:B------:R-:W-:Y:S01]  /*3a80*/  FFMA.FTZ R158, R93, R94, R110 ;  /* 0x0000005e5d9e7223 */ /* 0x000fe2000001006e */
[----:B------:R-:W-:Y:S01]  /*3a90*/  FADD.FTZ R93, R85, -R109 ;  /* 0x8000006d555d7221 */ /* 0x000fe20000010000 */
[----:B------:R-:W-:Y:S01]  /*3aa0*/  SHF.L.U32 R110, R142, 0x10, RZ ;  /* 0x000000108e6e7819 */ /* 0x000fe200000006ff */
[----:B------:R-:W-:Y:S02]  /*3ab0*/  IMAD.U32 R94, R143, 0x10000, RZ ;  /* 0x000100008f5e7824 */ /* 0x000fe400078e00ff */
[----:B------:R-:W-:-:S04]  /*3ac0*/  FMUL.FTZ R93, R0, R93 ;  /* 0x0000005d005d7220 */ /* 0x000fc80000410000 */
[----:B------:R-:W-:Y:S01]  /*3ad0*/  FFMA.FTZ R159, R93, R94, R110 ;  /* 0x0000005e5d9f7223 */ /* 0x000fe2000001006e */
[----:B------:R-:W-:Y:S01]  /*3ae0*/  FADD.FTZ R93, R86, -R109 ;  /* 0x8000006d565d7221 */ /* 0x000fe20000010000 */
[----:B------:R-:W-:Y:S02]  /*3af0*/  SHF.L.U32 R94, R115, 0x10, RZ ;  /* 0x00000010735e7819 */ /* 0x000fe400000006ff */
[----:B------:R-:W-:Y:S01]  /*3b00*/  SHF.L.U32 R110, R7, 0x10, RZ ;  /* 0x00000010076e7819 */ /* 0x000fe200000006ff */
        /* <DEDUP_REMOVED lines=19> */
.L_x_8305:
[----:B------:R-:W-:Y:S05]  /*3c40*/  BSYNC.RECONVERGENT B0 ;  /* 0x0000000000007941 */ /* 0x000fea0003800200 */
.L_x_8304:
[----:B------:R-:W-:Y:S04]  /*3c50*/  BSSY.RECONVERGENT B0, `(.L_x_8306) ;  /* 0x0000032000007945 */ /* 0x000fe80003800200 */
[----:B------:R-:W-:Y:S05]  /*3c60*/  @!P3 BRA `(.L_x_8307) ;  /* 0x0000000000c0b947 */ /* 0x000fea0003800000 */
[--C-:B0-----:R-:W-:Y:S01]  /*3c70*/  FADD.FTZ R93, R52, -R109.reuse ;  /* 0x8000006d345d7221 */ /* 0x101fe20000010000 */
[----:B------:R-:W-:Y:S01]  /*3c80*/  SHF.L.U32 R92, R12, 0x10, RZ ;  /* 0x000000100c5c7819 */ /* 0x000fe200000006ff */
[----:B------:R-:W-:Y:S02]  /*3c90*/  IMAD.U32 R94, R16, 0x10000, RZ ;  /* 0x00010000105e7824 */ /* 0x000fe400078e00ff */
[--C-:B------:R-:W-:Y:S01]  /*3ca0*/  FADD.FTZ R95, R54, -R109.reuse ;  /* 0x8000006d365f7221 */ /* 0x100fe20000010000 */
[C---:B------:R-:W-:Y:S01]  /*3cb0*/  FMUL.FTZ R93, R0.reuse, R93 ;  /* 0x0000005d005d7220 */ /* 0x040fe20000410000 */
[----:B------:R-:W-:Y:S02]  /*3cc0*/  SHF.L.U32 R110, R17, 0x10, RZ ;  /* 0x00000010116e7819 */ /* 0x000fe400000006ff */
[----:B------:R-:W-:Y:S01]  /*3cd0*/  FMUL.FTZ R95, R0, R95 ;  /* 0x0000005f005f7220 */ /* 0x000fe20000410000 */
[----:B------:R-:W-:Y:S01]  /*3ce0*/  FFMA.FTZ R92, R93, R92, R94 ;  /* 0x0000005c5d5c7223 */ /* 0x000fe2000001005e */
[----:B------:R-:W-:Y:S01]  /*3cf0*/  SHF.L.U32 R94, R13, 0x10, RZ ;  /* 0x000000100d5e7819 */ /* 0x000fe200000006ff */
[----:B------:R-:W-:Y:S01]  /*3d00*/  FADD.FTZ R93, R55, -R109 ;  /* 0x8000006d375d7221 */ /* 0x000fe20000010000 */
[----:B------:R-:W-:-:S03]  /*3d10*/  SHF.L.U32 R154, R138, 0x10, RZ ;  /* 0x000000108a9a7819 */ /* 0x000fc600000006ff */
        /* <DEDUP_REMOVED lines=37> */
.L_x_8307:
[----:B------:R-:W-:Y:S05]  /*3f70*/  BSYNC.RECONVERGENT B0 ;  /* 0x0000000000007941 */ /* 0x000fea0003800200 */
.L_x_8306:
        /* <DEDUP_REMOVED lines=40> */
[----:B------:R-:W-:Y:S02]  /*4200*/  IMAD.U32 R94, R131, 0x10000, RZ ;  /* 0x00010000835e7824 */ /* 0x000fe400078e00ff */
        /* <DEDUP_REMOVED lines=9> */
.L_x_8309:
[----:B------:R-:W-:Y:S05]  /*42a0*/  BSYNC.RECONVERGENT B0 ;  /* 0x0000000000007941 */ /* 0x000fea0003800200 */
.L_x_8308:
        /* <DEDUP_REMOVED lines=8> */
[C---:B------:R-:W-:Y:S01]  /*4330*/  FMUL.FTZ R95, R0.reuse, R95 ;  /* 0x0000005f005f7220 */ /* 0x040fe20000410000 */
[----:B------:R-:W-:Y:S01]  /*4340*/  FADD.FTZ R111, R79, -R109 ;  /* 0x8000006d4f6f7221 */ /* 0x000fe20000010000 */
[----:B------:R-:W-:Y:S01]  /*4350*/  FFMA.FTZ R92, R93, R92, R94 ;  /* 0x0000005c5d5c7223 */ /* 0x000fe2000001005e */
[----:B------:R-:W-:Y:S02]  /*4360*/  SHF.L.U32 R94, R37, 0x10, RZ ;  /* 0x00000010255e7819 */ /* 0x000fe400000006ff */
[----:B------:R-:W-:-:S03]  /*4370*/  FMUL.FTZ R111, R0, R111 ;  /* 0x0000006f006f7220 */ /* 0x000fc60000410000 */
        /* <DEDUP_REMOVED lines=12> */
[----:B------:R-:W-:Y:S01]  /*4440*/  FADD.FTZ R95, R77, -R109 ;  /* 0x8000006d4d5f7221 */ /* 0x000fe20000010000 */
[----:B------:R-:W-:Y:S02]  /*4450*/  SHF.L.U32 R94, R119, 0x10, RZ ;  /* 0x00000010775e7819 */ /* 0x000fe400000006ff */
[----:B------:R-:W-:Y:S01]  /*4460*/  SHF.L.U32 R110, R118, 0x10, RZ ;  /* 0x00000010766e7819 */ /* 0x000fe200000006ff */
[----:B------:R-:W-:-:S04]  /*4470*/  FMUL.FTZ R95, R0, R95 ;  /* 0x0000005f005f7220 */ /* 0x000fc80000410000 */
[----:B------:R-:W-:Y:S01]  /*4480*/  FFMA.FTZ R156, R95, R94, R110 ;  /* 0x0000005e5f9c7223 */ /* 0x000fe2000001006e */
[--C-:B------:R-:W-:Y:S01]  /*4490*/  FADD.FTZ R95, R78, -R109.reuse ;  /* 0x8000006d4e5f7221 */ /* 0x100fe20000010000 */
[----:B------:R-:W-:Y:S01]  /*44a0*/  SHF.L.U32 R94, R39, 0x10, RZ ;  /* 0x00000010275e7819 */ /* 0x000fe200000006ff */
[----:B------:R-:W-:Y:S01]  /*44b0*/  FADD.FTZ R109, R89, -R109 ;  /* 0x8000006d596d7221 */ /* 0x000fe20000010000 */
[----:B------:R-:W-:Y:S01]  /*44c0*/  SHF.L.U32 R110, R43, 0x10, RZ ;  /* 0x000000102b6e7819 */ /* 0x000fe200000006ff */
[C---:B------:R-:W-:Y:S02]  /*44d0*/  FMUL.FTZ R95, R0.reuse, R95 ;  /* 0x0000005f005f7220 */ /* 0x040fe40000410000 */
[----:B------:R-:W-:Y:S01]  /*44e0*/  FMUL.FTZ R109, R0, R109 ;  /* 0x0000006d006d7220 */ /* 0x000fe20000410000 */
[----:B------:R-:W-:Y:S01]  /*44f0*/  SHF.L.U32 R0, R123, 0x10, RZ ;  /* 0x000000107b007819 */ /* 0x000fe200000006ff */
[----:B------:R-:W-:Y:S01]  /*4500*/  FFMA.FTZ R95, R95, R94, R110 ;  /* 0x0000005e5f5f7223 */ /* 0x000fe2000001006e */
[----:B------:R-:W-:-:S02]  /*4510*/  SHF.L.U32 R94, R117, 0x10, RZ ;  /* 0x00000010755e7819 */ /* 0x000fc400000006ff */
[----:B------:R-:W-:-:S05]  /*4520*/  SHF.L.U32 R110, R116, 0x10, RZ ;  /* 0x00000010746e7819 */ /* 0x000fca00000006ff */
[----:B------:R-:W-:Y:S01]  /*4530*/  FFMA.FTZ R158, R111, R94, R110 ;  /* 0x0000005e6f9e7223 */ /* 0x000fe2000001006e */
[----:B------:R-:W-:Y:S01]  /*4540*/  SHF.L.U32 R94, R122, 0x10, RZ ;  /* 0x000000107a5e7819 */ /* 0x000fe200000006ff */
[----:B------:R-:W0:Y:S03]  /*4550*/  LDC.64 R110, c[0x0][0x428] ;  /* 0x00010a00ff6e7b82 */ /* 0x000e260000000a00 */
[----:B------:R-:W-:Y:S01]  /*4560*/  F2FP.BF16.F32.PACK_AB R95, R158, R95 ;  /* 0x0000005f9e5f723e */ /* 0x000fe200000010ff */
[----:B------:R-:W-:Y:S01]  /*4570*/  FFMA.FTZ R109, R109, R0, R94 ;  /* 0x000000006d6d7223 */ /* 0x000fe2000001005e */
[----:B------:R-:W-:-:S04]  /*4580*/  F2FP.BF16.F32.PACK_AB R94, R156, R155 ;  /* 0x0000009b9c5e723e */ /* 0x000fc800000010ff */
[----:B------:R-:W-:Y:S01]  /*4590*/  F2FP.BF16.F32.PACK_AB R92, R109, R92 ;  /* 0x0000005c6d5c723e */ /* 0x000fe200000010ff */
[----:B0-----:R-:W-:-:S05]  /*45a0*/  IMAD.WIDE.U32 R108, R108, 0x10, R110 ;  /* 0x000000106c6c7825 */ /* 0x001fca00078e006e */
[----:B------:R3:W-:Y:S02]  /*45b0*/  STG.E.128 desc[UR6][R108.64], R92 ;  /* 0x0000005c6c007986 */ /* 0x0007e4000c101d06 */
.L_x_8310:
[----:B------:R-:W-:Y:S05]  /*45c0*/  BSYNC.RECONVERGENT B0 ;  /* 0x0000000000007941 */ /* 0x000fea0003800200 */
.L_x_8303:
[----:B0123--:R-:W0:Y:S01]  /*45d0*/  LDC.64 R92, c[0x0][0x380] ;  /* 0x0000e000ff5c7b82 */ /* 0x00fe220000000a00 */
[----:B------:R-:W-:Y:S01]  /*45e0*/  UPLOP3.LUT UP1, UPT, UPT, UPT, UP1, 0x40, 0x4 ;  /* 0x000000000004789c */ /* 0x000fe20003f2e810 */
[----:B0-----:R-:W-:-:S04]  /*45f0*/  IADD3 R2, PT, PT, R2, R92, RZ ;  /* 0x0000005c02027210 */ /* 0x001fc80007ffe0ff */
[----:B------:R-:W-:-:S13]  /*4600*/  ISETP.GE.AND P0, PT, R2, R93, PT ;  /* 0x0000005d0200720c */ /* 0x000fda0003f06270 */
[----:B------:R-:W-:Y:S05]  /*4610*/  @!P0 BRA `(.L_x_8311) ;  /* 0xffffffc400308947 */ /* 0x000fea000383ffff */
[----:B------:R-:W-:Y:S05]  /*4620*/  EXIT ;  /* 0x000000000000794d */ /* 0x000fea0003800000 */
.L_x_8312:
        /* <DEDUP_REMOVED lines=13> */
.L_x_27514:


//--------------------- .text._ZN10layer_norm13ln_fwd_kernelINS_13Kernel_traitsI13__nv_bfloat16S2_fS2_fjLj8192ELj1ELj1ELj8ELj16ENS_18Kernel_traits_baseILj8192ES2_S2_fS2_fjLj256EEEEELb0ELb1ELb1ELb1EEEvNS_9FwdParamsE --------------------------
	.section	.text._ZN10layer_norm13ln_fwd_kernelINS_13Kernel_traitsI13__nv_bfloat16S2_fS2_fjLj8192ELj1ELj1ELj8ELj16ENS_18Kernel_traits_baseILj8192ES2_S2_fS2_fjLj256EEEEELb0ELb1ELb1ELb1EEEvNS_9FwdParamsE,"ax",@progbits
	.align	128
        .global         _ZN10layer_norm13ln_fwd_kernelINS_13Kernel_traitsI13__nv_bfloat16S2_fS2_fjLj8192ELj1ELj1ELj8ELj16ENS_18Kernel_traits_baseILj8192ES2_S2_fS2_fjLj256EEEEELb0ELb1ELb1ELb1EEEvNS_9FwdParamsE
        .type           _ZN10layer_norm13ln_fwd_kernelINS_13Kernel_traitsI13__nv_bfloat16S2_fS2_fjLj8192ELj1ELj1ELj8ELj16ENS_18Kernel_traits_baseILj8192ES2_S2_fS2_fjLj256EEEEELb0ELb1ELb1ELb1EEEvNS_9FwdParamsE,@function
        .size           _ZN10layer_norm13ln_fwd_kernelINS_13Kernel_traitsI13__nv_bfloat16S2_fS2_fjLj8192ELj1ELj1ELj8ELj16ENS_18Kernel_traits_baseILj8192ES2_S2_fS2_fjLj256EEEEELb0ELb1ELb1ELb1EEEvNS_9FwdParamsE,(.L_x_27515 - _ZN10layer_norm13ln_fwd_kernelINS_13Kernel_traitsI13__nv_bfloat16S2_fS2_fjLj8192ELj1ELj1ELj8ELj16ENS_18Kernel_traits_baseILj8192ES2_S2_fS2_fjLj256EEEEELb0ELb1ELb1ELb1EEEvNS_9FwdParamsE)
        .other          _ZN10layer_norm13ln_fwd_kernelINS_13Kernel_traitsI13__nv_bfloat16S2_fS2_fjLj8192ELj1ELj1ELj8ELj16ENS_18Kernel_traits_baseILj8192ES2_S2_fS2_fjLj256EEEEELb0ELb1ELb1ELb1EEEvNS_9FwdParamsE,@"STO_CUDA_ENTRY STV_DEFAULT"
_ZN10layer_norm13ln_fwd_kernelINS_13Kernel_traitsI13__nv_bfloat16S2_fS2_fjLj8192ELj1ELj1ELj8ELj16ENS_18Kernel_traits_baseILj8192ES2_S2_fS2_fjLj256EEEEELb0ELb1ELb1ELb1EEEvNS_9FwdParamsE:
.text._ZN10layer_norm13ln_fwd_kernelINS_13Kernel_traitsI13__nv_bfloat16S2_fS2_fjLj8192ELj1ELj1ELj8ELj16ENS_18Kernel_traits_baseILj8192ES2_S2_fS2_fjLj256EEEEELb0ELb1ELb1ELb1EEEvNS_9FwdParamsE:
        /* <DEDUP_REMOVED lines=50> */
[----:B------:R-:W0:Y:S01]  /*0320*/  LDCU UR12, c[0x0][0x40c] ;  /* 0x00008180ff0c77ac */ /* 0x000e220008000800 */
[----:B------:R-:W-:Y:S02]  /*0330*/  PRMT R105, R5, 0x7632, R105 ;  /* 0x0000763205697816 */ /* 0x000fe40000000069 */
[----:B------:R-:W-:Y:S01]  /*0340*/  PRMT R106, R4, 0x7632, R106 ;  /* 0x00007632046a7816 */ /* 0x000fe2000000006a */
[----:B------:R-:W1:Y:S01]  /*0350*/  LDCU.U8 UR10, c[0x0][0x410] ;  /* 0x00008200ff0a77ac */ /* 0x000e620008000000 */
[----:B------:R-:W-:-:S02]  /*0360*/  PRMT R107, R11, 0x7632, R107 ;  /* 0x000076320b6b7816 */ /* 0x000fc4000000006b */
[----:B------:R-:W-:Y:S01]  /*0370*/  PRMT R108, R10, 0x7632, R108 ;  /* 0x000076320a6c7816 */ /* 0x000fe2000000006c */
[----:B------:R-:W2:Y:S01]  /*0380*/  LDCU UR11, c[0x0][0x400] ;  /* 0x00008000ff0b77ac */ /* 0x000ea20008000800 */
[----:B------:R-:W-:Y:S02]  /*0390*/  PRMT R109, R9, 0x7632, R109 ;  /* 0x00007632096d7816 */ /* 0x000fe4000000006d */
[----:B------:R-:W-:Y:S01]  /*03a0*/  PRMT R110, R8, 0x7632, R110 ;  /* 0x00007632086e7816 */ /* 0x000fe2000000006e */
[----:B------:R-:W3:Y:S01]  /*03b0*/  LDCU.64 UR8, c[0x0][0x3a0] ;  /* 0x00007400ff0877ac */ /* 0x000ee20008000a00 */
        /* <DEDUP_REMOVED lines=39> */
[----:B0123--:R-:W-:-:S07]  /*0630*/  PRMT R150, R48, 0x7632, R150 ;  /* 0x0000763230967816 */ /* 0x00ffce0000000096 */
.L_x_8326:
[----:B------:R-:W0:Y:S08]  /*0640*/  LDC.64 R64, c[0x0][0x3f0] ;  /* 0x0000fc00ff407b82 */ /* 0x000e300000000a00 */
[----:B------:R-:W1:Y:S08]  /*0650*/  LDC R3, c[0x0][0x388] ;  /* 0x0000e200ff037b82 */ /* 0x000e700000000800 */
[----:B------:R-:W2:Y:S01]  /*0660*/  LDC.64 R96, c[0x0][0x3f8] ;  /* 0x0000fe00ff607b82 */ /* 0x000ea20000000a00 */
[----:B0-----:R-:W-:-:S05]  /*0670*/  IMAD.WIDE R64, R2, 0x4, R64 ;  /* 0x0000000402407825 */ /* 0x001fca00078e0240 */
[----:B------:R-:W3:Y:S01]  /*0680*/  LDG.E R0, desc[UR6][R64.64] ;  /* 0x0000000640007981 */ /* 0x000ee2000c1e1900 */
[----:B------:R-:W-:Y:S02]  /*0690*/  HFMA2 R88, -RZ, RZ, 0, 0 ;  /* 0x00000000ff587431 */ /* 0x000fe400000001ff */
[----:B--2---:R-:W-:-:S06]  /*06a0*/  IMAD.WIDE R96, R2, 0x4, R96 ;  /* 0x0000000402607825 */ /* 0x004fcc00078e0260 */
[----:B------:R0:W5:Y:S01]  /*06b0*/  LDG.E R96, desc[UR6][R96.64] ;  /* 0x0000000660607981 */ /* 0x000162000c1e1900 */
[----:B---3--:R-:W-:-:S13]  /*06c0*/  ISETP.GE.AND P1, PT, R0, 0x1, PT ;  /* 0x000000010000780c */ /* 0x008fda0003f26270 */
[----:B------:R-:W2:Y:S01]  /*06d0*/  @P1 S2R R70, SR_TID.X ;  /* 0x0000000000461919 */ /* 0x000ea20000002100 */
[----:B------:R-:W3:Y:S01]  /*06e0*/  @P1 LDC.64 R66, c[0x0][0x390] ;  /* 0x0000e400ff421b82 */ /* 0x000ee20000000a00 */
[----:B------:R-:W-:-:S05]  /*06f0*/  @P1 IADD3 R68, PT, PT, R0, -0x1, RZ ;  /* 0xffffffff00441810 */ /* 0x000fca0007ffe0ff */
[----:B-1----:R-:W-:-:S05]  /*0700*/  @P1 IMAD R68, R68, R3, RZ ;  /* 0x0000000344441224 */ /* 0x002fca00078e02ff */
[----:B------:R-:W-:-:S04]  /*0710*/  @P1 SHF.R.S32.HI R69, RZ, 0x1f, R68 ;  /* 0x0000001fff451819 */ /* 0x000fc80000011444 */
[----:B------:R-:W-:-:S04]  /*0720*/  @P1 LEA.HI R69, R69, R68, RZ, 0x3 ;  /* 0x0000004445451211 */ /* 0x000fc800078f18ff */
[----:B--2---:R-:W-:-:S05]  /*0730*/  @P1 LEA.HI.SX32 R88, R69, R70, 0x1d ;  /* 0x0000004645581211 */ /* 0x004fca00078feaff */
        /* <DEDUP_REMOVED lines=10> */
[----:B0-----:R-:W-:-:S05]  /*07e0*/  IMAD.WIDE.U32 R64, R89, 0x20, R64 ;  /* 0x0000002059407825 */ /* 0x001fca00078e0040 */
[----:B------:R-:W2:Y:S04]  /*07f0*/  LDG.E.128 R56, desc[UR6][R64.64] ;  /* 0x0000000640387981 */ /* 0x000ea8000c1e1d00 */
[----:B------:R0:W3:Y:S01]  /*0800*/  LDG.E.128 R60, desc[UR6][R64.64+0x10] ;  /* 0x00001006403c7981 */ /* 0x0000e2000c1e1d00 */
[----:B------:R-:W-:-:S13]  /*0810*/  ISETP.GT.AND P2, PT, R0, RZ, PT ;  /* 0x000000ff0000720c */ /* 0x000fda0003f44270 */
[----:B------:R-:W1:Y:S01]  /*0820*/  @P2 LDC R69, c[0x0][0x40c] ;  /* 0x00010300ff452b82 */ /* 0x000e620000000800 */
[C---:B-----5:R-:W-:Y:S02]  /*0830*/  @P2 PRMT R66, R52.reuse, 0x7632, R66 ;  /* 0x0000763234422816 */ /* 0x060fe40000000042 */
[C---:B------:R-:W-:Y:S02]  /*0840*/  @P2 PRMT R68, R53.reuse, 0x7632, R68 ;  /* 0x0000763235442816 */ /* 0x040fe40000000044 */
[----:B0-----:R-:W-:Y:S02]  /*0850*/  @P2 SHF.L.U32 R64, R52, 0x10, RZ ;  /* 0x0000001034402819 */ /* 0x001fe400000006ff */
[----:B------:R-:W-:Y:S01]  /*0860*/  @P2 SHF.L.U32 R66, R66, 0x10, RZ ;  /* 0x0000001042422819 */ /* 0x000fe200000006ff */
[----:B------:R-:W0:Y:S01]  /*0870*/  @P2 LDC R71, c[0x0][0x40c] ;  /* 0x00010300ff472b82 */ /* 0x000e220000000800 */
[----:B------:R-:W-:Y:S02]  /*0880*/  @P2 SHF.L.U32 R67, R53, 0x10, RZ ;  /* 0x0000001035432819 */ /* 0x000fe400000006ff */
[----:B------:R-:W-:-:S02]  /*0890*/  @P2 SHF.L.U32 R68, R68, 0x10, RZ ;  /* 0x0000001044442819 */ /* 0x000fc400000006ff */
[----:B------:R-:W-:-:S03]  /*08a0*/  @P2 SHF.L.U32 R76, R23, 0x10, RZ ;  /* 0x00000010174c2819 */ /* 0x000fc600000006ff */
[----:B------:R-:W4:Y:S08]  /*08b0*/  @P2 LDC R70, c[0x0][0x40c] ;  /* 0x00010300ff462b82 */ /* 0x000f300000000800 */
[----:B------:R-:W4:Y:S01]  /*08c0*/  @P2 LDC R73, c[0x0][0x40c] ;  /* 0x00010300ff492b82 */ /* 0x000f220000000800 */
[----:B-1----:R-:W-:Y:S01]  /*08d0*/  @P2 FMUL.FTZ R65, R64, R69 ;  /* 0x0000004540412220 */ /* 0x002fe20000410000 */
[----:B------:R-:W-:-:S02]  /*08e0*/  @P2 PRMT R69, R54, 0x7632, R69 ;  /* 0x0000763236452816 */ /* 0x000fc40000000045 */
[----:B------:R-:W-:Y:S02]  /*08f0*/  @P2 SHF.L.U32 R64, R20, 0x10, RZ ;  /* 0x0000001014402819 */ /* 0x000fe400000006ff */
[----:B------:R-:W-:Y:S02]  /*0900*/  @P2 SHF.L.U32 R69, R69, 0x10, RZ ;  /* 0x0000001045452819 */ /* 0x000fe400000006ff */
[----:B------:R-:W1:Y:S01]  /*0910*/  @P2 LDC R75, c[0x0][0x40c] ;  /* 0x00010300ff4b2b82 */ /* 0x000e620000000800 */
[----:B0-----:R-:W-:-:S07]  /*0920*/  @P2 FMUL.FTZ R66, R66, R71 ;  /* 0x0000004742422220 */ /* 0x001fce0000410000 */
[----:B------:R-:W0:Y:S01]  /*0930*/  @P2 LDC R74, c[0x0][0x40c] ;  /* 0x00010300ff4a2b82 */ /* 0x000e220000000800 */
[----:B----4-:R-:W-:Y:S01]  /*0940*/  @P2 FMUL.FTZ R71, R67, R70 ;  /* 0x0000004643472220 */ /* 0x010fe20000410000 */
[----:B------:R-:W-:Y:S02]  /*0950*/  @P2 SHF.L.U32 R67, R122, 0x10, RZ ;  /* 0x000000107a432819 */ /* 0x000fe400000006ff */
[----:B------:R-:W-:-:S04]  /*0960*/  @P2 SHF.L.U32 R70, R55, 0x10, RZ ;  /* 0x0000001037462819 */ /* 0x000fc800000006ff */
[----:B------:R-:W4:Y:S01]  /*0970*/  @P2 LDC R77, c[0x0][0x40c] ;  /* 0x00010300ff4d2b82 */ /* 0x000f220000000800 */
[----:B------:R-:W-:Y:S01]  /*0980*/  @P2 FMUL.FTZ R72, R68, R73 ;  /* 0x0000004944482220 */ /* 0x000fe20000410000 */
[----:B------:R-:W-:-:S05]  /*0990*/  @P2 SHF.L.U32 R68, R54, 0x10, RZ ;  /* 0x0000001036442819 */ /* 0x000fca00000006ff */
[----:B-1----:R-:W-:Y:S01]  /*09a0*/  @P2 FMUL.FTZ R73, R68, R75 ;  /* 0x0000004b44492220 */ /* 0x002fe20000410000 */
[----:B0-----:R-:W-:Y:S01]  /*09b0*/  @P2 FMUL.FTZ R74, R69, R74 ;  /* 0x0000004a454a2220 */ /* 0x001fe20000410000 */
[----:B----4-:R-:W-:Y:S01]  /*09c0*/  @P2 FMUL.FTZ R75, R70, R77 ;  /* 0x0000004d464b2220 */ /* 0x010fe20000410000 */
[----:B--2---:R-:W-:Y:S01]  /*09d0*/  @!P2 MOV R84, R56 ;  /* 0x000000380054a202 */ /* 0x004fe20000000f00 */
[----:B------:R-:W-:Y:S01]  /*09e0*/  @P2 FFMA.FTZ R84, R65, R64, R56 ;  /* 0x0000004041542223 */ /* 0x000fe20000010038 */
[----:B------:R-:W-:Y:S01]  /*09f0*/  MOV R85, R57 ;  /* 0x0000003900557202 */ /* 0x000fe20000000f00 */
[----:B------:R-:W-:Y:S01]  /*0a00*/  @P2 FFMA.FTZ R85, R66, R67, R57 ;  /* 0x0000004342552223 */ /* 0x000fe20000010039 */
[----:B------:R-:W-:Y:S02]  /*0a10*/  @P2 SHF.L.U32 R64, R21, 0x10, RZ ;  /* 0x0000001015402819 */ /* 0x000fe400000006ff */
[----:B------:R-:W-:Y:S02]  /*0a20*/  @P2 SHF.L.U32 R65, R121, 0x10, RZ ;  /* 0x0000001079412819 */ /* 0x000fe400000006ff */
[----:B------:R-:W-:-:S02]  /*0a30*/  @P2 SHF.L.U32 R66, R22, 0x10, RZ ;  /* 0x0000001016422819 */ /* 0x000fc400000006ff */
[----:B------:R-:W-:Y:S02]  /*0a40*/  @P2 SHF.L.U32 R67, R120, 0x10, RZ ;  /* 0x0000001078432819 */ /* 0x000fe400000006ff */
[----:B------:R-:W-:Y:S01]  /*0a50*/  MOV R86, R58 ;  /* 0x0000003a00567202 */ /* 0x000fe20000000f00 */
[----:B------:R-:W-:Y:S01]  /*0a60*/  @P2 FFMA.FTZ R86, R71, R64, R58 ;  /* 0x0000004047562223 */ /* 0x000fe2000001003a */
[----:B------:R-:W-:Y:S01]  /*0a70*/  MOV R87, R59 ;  /* 0x0000003b00577202 */ /* 0x000fe20000000f00 */
[----:B------:R-:W-:Y:S01]  /*0a80*/  @P2 FFMA.FTZ R87, R72, R65, R59 ;  /* 0x0000004148572223 */ /* 0x000fe2000001003b */
[----:B---3--:R-:W-:Y:S01]  /*0a90*/  MOV R68, R60 ;  /* 0x0000003c00447202 */ /* 0x008fe20000000f00 */
[----:B------:R-:W-:Y:S01]  /*0aa0*/  @P2 FFMA.FTZ R68, R73, R66, R60 ;  /* 0x0000004249442223 */ /* 0x000fe2000001003c */
[----:B------:R-:W-:Y:S01]  /*0ab0*/  MOV R69, R61 ;  /* 0x0000003d00457202 */ /* 0x000fe20000000f00 */
[----:B------:R-:W-:Y:S01]  /*0ac0*/  @P2 FFMA.FTZ R69, R74, R67, R61 ;  /* 0x000000434a452223 */ /* 0x000fe2000001003d */
[----:B------:R-:W-:Y:S01]  /*0ad0*/  MOV R70, R62 ;  /* 0x0000003e00467202 */ /* 0x000fe20000000f00 */
[----:B------:R-:W-:Y:S01]  /*0ae0*/  @P2 FFMA.FTZ R70, R75, R76, R62 ;  /* 0x0000004c4b462223 */ /* 0x000fe2000001003e */
[----:B------:R-:W-:Y:S01]  /*0af0*/  MOV R71, R63 ;  /* 0x0000003f00477202 */ /* 0x000fe20000000f00 */
[----:B------:R-:W-:Y:S06]  /*0b00*/  @!P2 BRA `(.L_x_8314) ;  /* 0x0000000000d8a947 */ /* 0x000fec0003800000 */
[----:B------:R-:W-:Y:S01]  /*0b10*/  PRMT R64, R55, 0x7632, R64 ;  /* 0x0000763237407816 */ /* 0x000fe20000000040 */
[----:B------:R-:W-:-:S03]  /*0b20*/  IMAD.U32 R71, R119, 0x10000, RZ ;  /* 0x0001000077477824 */ /* 0x000fc600078e00ff */
[----:B------:R-:W-:-:S05]  /*0b30*/  SHF.L.U32 R64, R64, 0x10, RZ ;  /* 0x0000001040407819 */ /* 0x000fca00000006ff */
[----:B------:R-:W-:-:S04]  /*0b40*/  FMUL.FTZ R64, R64, UR12 ;  /* 0x0000000c40407c20 */ /* 0x000fc80008410000 */
[----:B------:R-:W-:Y:S01]  /*0b50*/  FFMA.FTZ R71, R64, R71, R63 ;  /* 0x0000004740477223 */ /* 0x000fe2000001003f */
[----:B------:R-:W-:Y:S06]  /*0b60*/  BRA `(.L_x_8314) ;  /* 0x0000000000c07947 */ /* 0x000fec0003800000 */
.L_x_8313:
[----:B------:R-:W0:Y:S01]  /*0b70*/  @P1 LDC R66, c[0x0][0x40c] ;  /* 0x00010300ff421b82 */ /* 0x000e220000000800 */
[C---:B-----5:R-:W-:Y:S02]  /*0b80*/  @P1 SHF.L.U32 R65, R52.reuse, 0x10, RZ ;  /* 0x0000001034411819 */ /* 0x060fe400000006ff */
[----:B------:R-:W-:Y:S02]  /*0b90*/  CS2R R84, SRZ ;  /* 0x0000000000547805 */ /* 0x000fe4000001ff00 */
[----:B------:R-:W-:Y:S02]  /*0ba0*/  @P1 PRMT R64, R52, 0x7632, R64 ;  /* 0x0000763234401816 */ /* 0x000fe40000000040 */
[----:B------:R-:W-:Y:S02]  /*0bb0*/  CS2R R86, SRZ ;  /* 0x0000000000567805 */ /* 0x000fe4000001ff00 */
[----:B------:R-:W-:Y:S02]  /*0bc0*/  @P1 SHF.L.U32 R71, R54, 0x10, RZ ;  /* 0x0000001036471819 */ /* 0x000fe400000006ff */
[----:B------:R-:W-:Y:S01]  /*0bd0*/  @P1 SHF.L.U32 R64, R64, 0x10, RZ ;  /* 0x0000001040401819 */ /* 0x000fe200000006ff */
[----:B------:R-:W1:Y:S01]  /*0be0*/  @P1 LDC R67, c[0x0][0x40c] ;  /* 0x00010300ff431b82 */ /* 0x000e620000000800 */
[----:B------:R-:W-:-:S02]  /*0bf0*/  @P1 SHF.L.U32 R69, R53, 0x10, RZ ;  /* 0x0000001035451819 */ /* 0x000fc400000006ff */
[----:B------:R-:W-:-:S05]  /*0c00*/  @P1 SHF.L.U32 R77, R23, 0x10, RZ ;  /* 0x00000010174d1819 */ /* 0x000fca00000006ff */
[----:B------:R-:W2:Y:S08]  /*0c10*/  @P1 LDC R72, c[0x0][0x40c] ;  /* 0x00010300ff481b82 */ /* 0x000eb00000000800 */
[----:B------:R-:W3:Y:S01]  /*0c20*/  @P1 LDC R74, c[0x0][0x40c] ;  /* 0x00010300ff4a1b82 */ /* 0x000ee20000000800 */
[----:B0-----:R-:W-:Y:S01]  /*0c30*/  @P1 FMUL.FTZ R68, R65, R66 ;  /* 0x0000004241441220 */ /* 0x001fe20000410000 */
[----:B------:R-:W-:-:S02]  /*0c40*/  @P1 PRMT R65, R53, 0x7632, R65 ;  /* 0x0000763235411816 */ /* 0x000fc40000000041 */
[----:B------:R-:W-:Y:S02]  /*0c50*/  @P1 PRMT R66, R54, 0x7632, R66 ;  /* 0x0000763236421816 */ /* 0x000fe40000000042 */
[----:B------:R-:W-:Y:S02]  /*0c60*/  @P1 SHF.L.U32 R65, R65, 0x10, RZ ;  /* 0x0000001041411819 */ /* 0x000fe400000006ff */
[----:B------:R-:W0:Y:S01]  /*0c70*/  @P1 LDC R73, c[0x0][0x40c] ;  /* 0x00010300ff491b82 */ /* 0x000e220000000800 */
[----:B------:R-:W-:Y:S01]  /*0c80*/  @P1 SHF.L.U32 R66, R66, 0x10, RZ ;  /* 0x0000001042421819 */ /* 0x000fe200000006ff */
[----:B-1----:R-:W-:Y:S01]  /*0c90*/  @P1 FMUL.FTZ R64, R64, R67 ;  /* 0x0000004340401220 */ /* 0x002fe20000410000 */
[----:B------:R-:W-:-:S04]  /*0ca0*/  @P1 PRMT R67, R55, 0x7632, R67 ;  /* 0x0000763237431816 */ /* 0x000fc80000000043 */
[----:B------:R-:W-:Y:S01]  /*0cb0*/  @P1 SHF.L.U32 R67, R67, 0x10, RZ ;  /* 0x0000001043431819 */ /* 0x000fe200000006ff */
[----:B------:R-:W1:Y:S01]  /*0cc0*/  @P1 LDC R70, c[0x0][0x40c] ;  /* 0x00010300ff461b82 */ /* 0x000e620000000800 */
[----:B--2---:R-:W-:Y:S01]  /*0cd0*/  @P1 FMUL.FTZ R65, R65, R72 ;  /* 0x0000004841411220 */ /* 0x004fe20000410000 */
[----:B------:R-:W-:-:S06]  /*0ce0*/  @P1 SHF.L.U32 R72, R55, 0x10, RZ ;  /* 0x0000001037481819 */ /* 0x000fcc00000006ff */
[----:B------:R-:W2:Y:S01]  /*0cf0*/  @P1 LDC R75, c[0x0][0x40c] ;  /* 0x00010300ff4b1b82 */ /* 0x000ea20000000800 */
[----:B---3--:R-:W-:Y:S01]  /*0d00*/  @P1 FMUL.FTZ R74, R71, R74 ;  /* 0x0000004a474a1220 */ /* 0x008fe20000410000 */
[----:B------:R-:W-:-:S05]  /*0d10*/  @P1 SHF.L.U32 R71, R122, 0x10, RZ ;  /* 0x000000107a471819 */ /* 0x000fca00000006ff */
[----:B------:R-:W-:Y:S01]  /*0d20*/  @P1 FMUL.FTZ R85, R64, R71 ;  /* 0x0000004740551220 */ /* 0x000fe20000410000 */
[----:B------:R-:W3:Y:S01]  /*0d30*/  @P1 LDC R76, c[0x0][0x40c] ;  /* 0x00010300ff4c1b82 */ /* 0x000ee20000000800 */
[----:B0-----:R-:W-:Y:S01]  /*0d40*/  @P1 FMUL.FTZ R66, R66, R73 ;  /* 0x0000004942421220 */ /* 0x001fe20000410000 */
[----:B------:R-:W-:Y:S02]  /*0d50*/  @P1 SHF.L.U32 R73, R21, 0x10, RZ ;  /* 0x0000001015491819 */ /* 0x000fe400000006ff */
[----:B------:R-:W-:Y:S01]  /*0d60*/  @P1 SHF.L.U32 R64, R121, 0x10, RZ ;  /* 0x0000001079401819 */ /* 0x000fe200000006ff */
[----:B-1----:R-:W-:Y:S01]  /*0d70*/  @P1 FMUL.FTZ R70, R69, R70 ;  /* 0x0000004645461220 */ /* 0x002fe20000410000 */
[----:B------:R-:W-:-:S03]  /*0d80*/  @P1 SHF.L.U32 R69, R20, 0x10, RZ ;  /* 0x0000001014451819 */ /* 0x000fc600000006ff */
[----:B------:R-:W-:Y:S01]  /*0d90*/  @P1 FMUL.FTZ R87, R65, R64 ;  /* 0x0000004041571220 */ /* 0x000fe20000410000 */
[----:B------:R-:W-:Y:S01]  /*0da0*/  @P1 FMUL.FTZ R86, R70, R73 ;  /* 0x0000004946561220 */ /* 0x000fe20000410000 */
[----:B------:R-:W-:Y:S01]  /*0db0*/  @P1 SHF.L.U32 R73, R22, 0x10, RZ ;  /* 0x0000001016491819 */ /* 0x000fe200000006ff */
[----:B------:R-:W-:Y:S01]  /*0dc0*/  @P1 FMUL.FTZ R84, R68, R69 ;  /* 0x0000004544541220 */ /* 0x000fe20000410000 */
[----:B------:R-:W-:Y:S01]  /*0dd0*/  CS2R R68, SRZ ;  /* 0x0000000000447805 */ /* 0x000fe2000001ff00 */
[----:B--2---:R-:W-:Y:S01]  /*0de0*/  @P1 FMUL.FTZ R72, R72, R75 ;  /* 0x0000004b48481220 */ /* 0x004fe20000410000 */
[----:B------:R-:W-:Y:S02]  /*0df0*/  @P1 SHF.L.U32 R75, R120, 0x10, RZ ;  /* 0x00000010784b1819 */ /* 0x000fe400000006ff */
[----:B------:R-:W-:Y:S01]  /*0e00*/  CS2R R70, SRZ ;  /* 0x0000000000467805 */ /* 0x000fe2000001ff00 */
[----:B------:R-:W-:Y:S01]  /*0e10*/  @P1 FMUL.FTZ R68, R74, R73 ;  /* 0x000000494a441220 */ /* 0x000fe20000410000 */
[----:B------:R-:W-:Y:S01]  /*0e20*/  @P1 FMUL.FTZ R70, R72, R77 ;  /* 0x0000004d48461220 */ /* 0x000fe20000410000 */
[----:B------:R-:W-:Y:S01]  /*0e30*/  @P1 FMUL.FTZ R69, R66, R75 ;  /* 0x0000004b42451220 */ /* 0x000fe20000410000 */
[----:B---3--:R-:W-:Y:S01]  /*0e40*/  @P1 FMUL.FTZ R67, R67, R76 ;  /* 0x0000004c43431220 */ /* 0x008fe20000410000 */
[----:B------:R-:W-:-:S05]  /*0e50*/  @P1 SHF.L.U32 R76, R119, 0x10, RZ ;  /* 0x00000010774c1819 */ /* 0x000fca00000006ff */
[----:B------:R-:W-:-:S07]  /*0e60*/  @P1 FMUL.FTZ R71, R67, R76 ;  /* 0x0000004c43471220 */ /* 0x000fce0000410000 */
.L_x_8314:
[----:B------:R-:W0:Y:S01]  /*0e70*/  LDC.64 R98, c[0x0][0x3a8] ;  /* 0x0000ea00ff627b82 */ /* 0x000e220000000a00 */
[----:B------:R-:W-:Y:S02]  /*0e80*/  @P1 IADD3 R75, PT, PT, R88, 0x100, RZ ;  /* 0x00000100584b1810 */ /* 0x000fe40007ffe0ff */
[----:B------:R-:W-:-:S05]  /*0e90*/  @P0 IADD3 R77, PT, PT, R89, 0x100, RZ ;  /* 0x00000100594d0810 */ /* 0x000fca0007ffe0ff */
[----:B------:R-:W1:Y:S08]  /*0ea0*/  @P1 LDC.64 R66, c[0x0][0x390] ;  /* 0x0000e400ff421b82 */ /* 0x000e700000000a00 */
[----:B------:R-:W2:Y:S01]  /*0eb0*/  @P0 LDC.64 R72, c[0x0][0x3a0] ;  /* 0x0000e800ff480b82 */ /* 0x000ea20000000a00 */
[----:B0-----:R-:W-:-:S05]  /*0ec0*/  IMAD.WIDE.U32 R64, R89, 0x20, R98 ;  /* 0x0000002059407825 */ /* 0x001fca00078e0062 */
[----:B------:R0:W-:Y:S01]  /*0ed0*/  STG.E.128 desc[UR6][R64.64], R84 ;  /* 0x0000005440007986 */ /* 0x0001e2000c101d06 */
[----:B-1----:R-:W-:-:S03]  /*0ee0*/  @P1 IMAD.WIDE.U32 R66, R75, 0x10, R66 ;  /* 0x000000104b421825 */ /* 0x002fc600078e0042 */
[----:B------:R0:W-:Y:S04]  /*0ef0*/  STG.E.128 desc[UR6][R64.64+0x10], R68 ;  /* 0x0000104440007986 */ /* 0x0001e8000c101d06 */
[----:B------:R0:W5:Y:S01]  /*0f00*/  @P1 LDG.E.128 R52, desc[UR6][R66.64] ;  /* 0x0000000642341981 */ /* 0x000162000c1e1d00 */
[----:B--2---:R-:W-:-:S05]  /*0f10*/  @P0 IMAD.WIDE.U32 R72, R77, 0x20, R72 ;  /* 0x000000204d480825 */ /* 0x004fca00078e0048 */
[----:B------:R0:W5:Y:S04]  /*0f20*/  @P0 LDG.E.128 R56, desc[UR6][R72.64] ;  /* 0x0000000648380981 */ /* 0x000168000c1e1d00 */
[----:B------:R0:W5:Y:S01]  /*0f30*/  @P0 LDG.E.128 R60, desc[UR6][R72.64+0x10] ;  /* 0x00001006483c0981 */ /* 0x000162000c1e1d00 */
[----:B------:R-:W-:Y:S05]  /*0f40*/  @!P0 BRA `(.L_x_8315) ;  /* 0x0000000000d88947 */ /* 0x000fea0003800000 */
[----:B------:R-:W-:-:S13]  /*0f50*/  ISETP.GT.AND P2, PT, R0, RZ, PT ;  /* 0x000000ff0000720c */ /* 0x000fda0003f44270 */
[----:B------:R-:W1:Y:S01]  /*0f60*/  @P2 LDC R76, c[0x0][0x40c] ;  /* 0x00010300ff4c2b82 */ /* 0x000e620000000800 */
[----:B0----5:R-:W-:Y:S02]  /*0f70*/  @P2 PRMT R65, R53, 0x7632, R65 ;  /* 0x0000763235412816 */ /* 0x021fe40000000041 */
[C---:B------:R-:W-:Y:S02]  /*0f80*/  @P2 SHF.L.U32 R66, R52.reuse, 0x10, RZ ;  /* 0x0000001034422819 */ /* 0x040fe400000006ff */
[----:B------:R-:W-:Y:S02]  /*0f90*/  @P2 SHF.L.U32 R65, R65, 0x10, RZ ;  /* 0x0000001041412819 */ /* 0x000fe400000006ff */
[----:B------:R-:W-:Y:S01]  /*0fa0*/  @P2 SHF.L.U32 R72, R53, 0x10, RZ ;  /* 0x0000001035482819 */ /* 0x000fe200000006ff */
[----:B------:R-:W0:Y:S01]  /*0fb0*/  @P2 LDC R67, c[0x0][0x40c] ;  /* 0x00010300ff432b82 */ /* 0x000e220000000800 */
[----:B------:R-:W-:Y:S02]  /*0fc0*/  @P2 PRMT R64, R52, 0x7632, R64 ;  /* 0x0000763234402816 */ /* 0x000fe40000000040 */
[----:B------:R-:W-:-:S02]  /*0fd0*/  @P2 SHF.L.U32 R74, R54, 0x10, RZ ;  /* 0x00000010364a2819 */ /* 0x000fc400000006ff */
[----:B------:R-:W-:Y:S02]  /*0fe0*/  @P2 SHF.L.U32 R64, R64, 0x10, RZ ;  /* 0x0000001040402819 */ /* 0x000fe400000006ff */
[----:B------:R-:W-:Y:S01]  /*0ff0*/  @P2 SHF.L.U32 R81, R27, 0x10, RZ ;  /* 0x000000101b512819 */ /* 0x000fe200000006ff */
[----:B------:R-:W2:Y:S08]  /*1000*/  @P2 LDC R77, c[0x0][0x40c] ;  /* 0x00010300ff4d2b82 */ /* 0x000eb00000000800 */
[----:B------:R-:W3:Y:S01]  /*1010*/  @P2 LDC R78, c[0x0][0x40c] ;  /* 0x00010300ff4e2b82 */ /* 0x000ee20000000800 */
[----:B-1----:R-:W-:Y:S01]  /*1020*/  @P2 FMUL.FTZ R76, R65, R76 ;  /* 0x0000004c414c2220 */ /* 0x002fe20000410000 */
[----:B------:R-:W-:-:S06]  /*1030*/  @P2 PRMT R65, R54, 0x7632, R65 ;  /* 0x0000763236412816 */ /* 0x000fcc0000000041 */
[----:B------:R-:W1:Y:S01]  /*1040*/  @P2 LDC R73, c[0x0][0x40c] ;  /* 0x00010300ff492b82 */ /* 0x000e620000000800 */
[----:B0-----:R-:W-:Y:S01]  /*1050*/  @P2 FMUL.FTZ R75, R66, R67 ;  /* 0x00000043424b2220 */ /* 0x001fe20000410000 */
[----:B------:R-:W-:Y:S02]  /*1060*/  @P2 SHF.L.U32 R67, R65, 0x10, RZ ;  /* 0x0000001041432819 */ /* 0x000fe400000006ff */
[----:B------:R-:W-:Y:S02]  /*1070*/  @P2 SHF.L.U32 R65, R24, 0x10, RZ ;  /* 0x0000001018412819 */ /* 0x000fe400000006ff */
[----:B------:R-:W-:Y:S02]  /*1080*/  @P2 SHF.L.U32 R66, R126, 0x10, RZ ;  /* 0x000000107e422819 */ /* 0x000fe400000006ff */
[----:B------:R-:W0:Y:S01]  /*1090*/  @P2 LDC R79, c[0x0][0x40c] ;  /* 0x00010300ff4f2b82 */ /* 0x000e220000000800 */
[----:B--2---:R-:W-:Y:S01]  /*10a0*/  @P2 FMUL.FTZ R83, R72, R77 ;  /* 0x0000004d48532220 */ /* 0x004fe20000410000 */
[----:B------:R-:W-:-:S02]  /*10b0*/  @P2 SHF.L.U32 R77, R55, 0x10, RZ ;  /* 0x00000010374d2819 */ /* 0x000fc400000006ff */
[----:B------:R-:W-:Y:S01]  /*10c0*/  MOV R72, R56 ;  /* 0x0000003800487202 */ /* 0x000fe20000000f00 */
[----:B------:R-:W-:Y:S01]  /*10d0*/  @P2 FFMA.FTZ R72, R75, R65, R56 ;  /* 0x000000414b482223 */ /* 0x000fe20000010038 */
[----:B------:R-:W-:Y:S02]  /*10e0*/  MOV R75, R59 ;  /* 0x0000003b004b7202 */ /* 0x000fe40000000f00 */
[----:B------:R-:W2:Y:S01]  /*10f0*/  @P2 LDC R80, c[0x0][0x40c] ;  /* 0x00010300ff502b82 */ /* 0x000ea20000000800 */
[----:B---3--:R-:W-:Y:S01]  /*1100*/  @P2 FMUL.FTZ R78, R67, R78 ;  /* 0x0000004e434e2220 */ /* 0x008fe20000410000 */
[----:B------:R-:W-:Y:S02]  /*1110*/  @P2 SHF.L.U32 R67, R25, 0x10, RZ ;  /* 0x0000001019432819 */ /* 0x000fe400000006ff */
[----:B------:R-:W-:Y:S01]  /*1120*/  MOV R65, R61 ;  /* 0x0000003d00417202 */ /* 0x000fe20000000f00 */
[----:B-1----:R-:W-:Y:S01]  /*1130*/  @P2 FMUL.FTZ R64, R64, R73 ;  /* 0x0000004940402220 */ /* 0x002fe20000410000 */
[----:B------:R-:W-:-:S03]  /*1140*/  IMAD.MOV.U32 R73, RZ, RZ, R57 ;  /* 0x000000ffff497224 */ /* 0x000fc600078e0039 */
[----:B------:R-:W-:Y:S01]  /*1150*/  @P2 FFMA.FTZ R73, R64, R66, R57 ;  /* 0x0000004240492223 */ /* 0x000fe20000010039 */
[----:B------:R-:W-:Y:S02]  /*1160*/  MOV R64, R60 ;  /* 0x0000003c00407202 */ /* 0x000fe40000000f00 */
[----:B------:R-:W-:Y:S01]  /*1170*/  MOV R66, R62 ;  /* 0x0000003e00427202 */ /* 0x000fe20000000f00 */
[----:B0-----:R-:W-:Y:S01]  /*1180*/  @P2 FMUL.FTZ R91, R74, R79 ;  /* 0x0000004f4a5b2220 */ /* 0x001fe20000410000 */
[----:B------:R-:W-:Y:S02]  /*1190*/  @P2 SHF.L.U32 R79, R26, 0x10, RZ ;  /* 0x000000101a4f2819 */ /* 0x000fe400000006ff */
[----:B------:R-:W-:Y:S01]  /*11a0*/  MOV R74, R58 ;  /* 0x0000003a004a7202 */ /* 0x000fe20000000f00 */
[----:B------:R-:W-:Y:S01]  /*11b0*/  @P2 FFMA.FTZ R74, R83, R67, R58 ;  /* 0x00000043534a2223 */ /* 0x000fe2000001003a */
[----:B------:R-:W-:Y:S01]  /*11c0*/  MOV R67, R63 ;  /* 0x0000003f00437202 */ /* 0x000fe20000000f00 */
[----:B------:R-:W-:Y:S01]  /*11d0*/  @P2 FFMA.FTZ R64, R91, R79, R60 ;  /* 0x0000004f5b402223 */ /* 0x000fe2000001003c */
[----:B--2---:R-:W-:Y:S01]  /*11e0*/  @P2 FMUL.FTZ R93, R77, R80 ;  /* 0x000000504d5d2220 */ /* 0x004fe20000410000 */
[----:B------:R-:W-:-:S02]  /*11f0*/  @P2 SHF.L.U32 R77, R125, 0x10, RZ ;  /* 0x000000107d4d2819 */ /* 0x000fc400000006ff */
[----:B------:R-:W-:Y:S01]  /*1200*/  @P2 SHF.L.U32 R80, R124, 0x10, RZ ;  /* 0x000000107c502819 */ /* 0x000fe200000006ff */
[----:B------:R-:W-:Y:S02]  /*1210*/  @P2 FFMA.FTZ R66, R93, R81, R62 ;  /* 0x000000515d422223 */ /* 0x000fe4000001003e */
[----:B------:R-:W-:Y:S02]  /*1220*/  @P2 FFMA.FTZ R75, R76, R77, R59 ;  /* 0x0000004d4c4b2223 */ /* 0x000fe4000001003b */
        /* <DEDUP_REMOVED lines=8> */
.L_x_8315:
[----:B0-----:R-:W0:Y:S01]  /*12b0*/  @P1 LDC R66, c[0x0][0x40c] ;  /* 0x00010300ff421b82 */ /* 0x001e220000000800 */
[----:B-----5:R-:W-:Y:S02]  /*12c0*/  @P1 SHF.L.U32 R65, R52, 0x10, RZ ;  /* 0x0000001034411819 */ /* 0x020fe400000006ff */
[----:B------:R-:W-:Y:S02]  /*12d0*/  @P1 SHF.L.U32 R74, R54, 0x10, RZ ;  /* 0x00000010364a1819 */ /* 0x000fe400000006ff */
[----:B------:R-:W-:Y:S02]  /*12e0*/  @P1 PRMT R64, R52, 0x7632, R64 ;  /* 0x0000763234401816 */ /* 0x000fe40000000040 */
[----:B------:R-:W-:Y:S01]  /*12f0*/  @P1 SHF.L.U32 R72, R53, 0x10, RZ ;  /* 0x0000001035481819 */ /* 0x000fe200000006ff */
[----:B------:R-:W1:Y:S01]  /*1300*/  @P1 LDC R76, c[0x0][0x40c] ;  /* 0x00010300ff4c1b82 */ /* 0x000e620000000800 */
[----:B------:R-:W-:Y:S02]  /*1310*/  @P1 SHF.L.U32 R64, R64, 0x10, RZ ;  /* 0x0000001040401819 */ /* 0x000fe400000006ff */
[----:B------:R-:W-:-:S02]  /*1320*/  @P1 SHF.L.U32 R78, R55, 0x10, RZ ;  /* 0x00000010374e1819 */ /* 0x000fc400000006ff */
[----:B------:R-:W-:Y:S02]  /*1330*/  @P1 SHF.L.U32 R80, R25, 0x10, RZ ;  /* 0x0000001019501819 */ /* 0x000fe400000006ff */
[----:B------:R-:W-:Y:S01]  /*1340*/  @P1 SHF.L.U32 R90, R27, 0x10, RZ ;  /* 0x000000101b5a1819 */ /* 0x000fe200000006ff */
[----:B------:R-:W2:Y:S08]  /*1350*/  @P1 LDC R77, c[0x0][0x40c] ;  /* 0x00010300ff4d1b82 */ /* 0x000eb00000000800 */
[----:B------:R-:W3:Y:S01]  /*1360*/  @P1 LDC R75, c[0x0][0x40c] ;  /* 0x00010300ff4b1b82 */ /* 0x000ee20000000800 */
[----:B0-----:R-:W-:Y:S01]  /*1370*/  @P1 FMUL.FTZ R67, R65, R66 ;  /* 0x0000004241431220 */ /* 0x001fe20000410000 */
[----:B------:R-:W-:-:S02]  /*1380*/  @P1 PRMT R65, R53, 0x7632, R65 ;  /* 0x0000763235411816 */ /* 0x000fc40000000041 */
[----:B------:R-:W-:Y:S02]  /*1390*/  @P1 PRMT R66, R54, 0x7632, R66 ;  /* 0x0000763236421816 */ /* 0x000fe40000000042 */
[----:B------:R-:W-:Y:S02]  /*13a0*/  @P1 SHF.L.U32 R65, R65, 0x10, RZ ;  /* 0x0000001041411819 */ /* 0x000fe400000006ff */
[----:B------:R-:W0:Y:S01]  /*13b0*/  @P1 LDC R83, c[0x0][0x40c] ;  /* 0x00010300ff531b82 */ /* 0x000e220000000800 */
[----:B------:R-:W-:Y:S02]  /*13c0*/  @P1 SHF.L.U32 R66, R66, 0x10, RZ ;  /* 0x0000001042421819 */ /* 0x000fe400000006ff */
[----:B-1----:R-:W-:Y:S01]  /*13d0*/  @P1 FMUL.FTZ R76, R65, R76 ;  /* 0x0000004c414c1220 */ /* 0x002fe20000410000 */
[----:B------:R-:W-:-:S04]  /*13e0*/  @P1 PRMT R65, R55, 0x7632, R65 ;  /* 0x0000763237411816 */ /* 0x000fc80000000041 */
[----:B------:R-:W1:Y:S01]  /*13f0*/  @P1 LDC R73, c[0x0][0x40c] ;  /* 0x00010300ff491b82 */ /* 0x000e620000000800 */
[----:B--2---:R-:W-:Y:S01]  /*1400*/  @P1 FMUL.FTZ R81, R74, R77 ;  /* 0x0000004d4a511220 */ /* 0x004fe20000410000 */
[----:B------:R-:W-:Y:S01]  /*1410*/  HFMA2 R74, -RZ, RZ, 0, 0 ;  /* 0x00000000ff4a7431 */ /* 0x000fe200000001ff */
[----:B------:R-:W-:-:S05]  /*1420*/  @P1 SHF.L.U32 R65, R65, 0x10, RZ ;  /* 0x0000001041411819 */ /* 0x000fca00000006ff */
[----:B------:R-:W2:Y:S01]  /*1430*/  @P1 LDC R91, c[0x0][0x40c] ;  /* 0x00010300ff5b1b82 */ /* 0x000ea20000000800 */
[----:B---3--:R-:W-:Y:S01]  /*1440*/  @P1 FMUL.FTZ R79, R72, R75 ;  /* 0x0000004b484f1220 */ /* 0x008fe20000410000 */
[----:B------:R-:W-:-:S03]  /*1450*/  @P1 SHF.L.U32 R75, R126, 0x10, RZ ;  /* 0x000000107e4b1819 */ /* 0x000fc600000006ff */
[----:B------:R-:W-:Y:S01]  /*1460*/  @P1 FMUL.FTZ R74, R79, R80 ;  /* 0x000000504f4a1220 */ /* 0x000fe20000410000 */
[----:B------:R-:W-:Y:S02]  /*1470*/  @P1 SHF.L.U32 R79, R125, 0x10, RZ ;  /* 0x000000107d4f1819 */ /* 0x000fe400000006ff */
[----:B------:R-:W3:Y:S01]  /*1480*/  @P1 LDC R82, c[0x0][0x40c] ;  /* 0x00010300ff521b82 */ /* 0x000ee20000000800 */
[----:B0-----:R-:W-:Y:S01]  /*1490*/  @P1 FMUL.FTZ R77, R66, R83 ;  /* 0x00000053424d1220 */ /* 0x001fe20000410000 */
[----:B------:R-:W-:Y:S01]  /*14a0*/  @P1 IMAD.U32 R66, R24, 0x10000, RZ ;  /* 0x0001000018421824 */ /* 0x000fe200078e00ff */
[----:B------:R-:W-:Y:S02]  /*14b0*/  @P1 SHF.L.U32 R80, R26, 0x10, RZ ;  /* 0x000000101a501819 */ /* 0x000fe400000006ff */
[----:B------:R-:W-:Y:S01]  /*14c0*/  @P1 SHF.L.U32 R83, R123, 0x10, RZ ;  /* 0x000000107b531819 */ /* 0x000fe200000006ff */
[----:B-1----:R-:W-:Y:S01]  /*14d0*/  @P1 FMUL.FTZ R64, R64, R73 ;  /* 0x0000004940401220 */ /* 0x002fe20000410000 */
[----:B------:R-:W-:-:S02]  /*14e0*/  CS2R R72, SRZ ;  /* 0x0000000000487805 */ /* 0x000fc4000001ff00 */
[----:B------:R-:W-:Y:S01]  /*14f0*/  @P1 FMUL.FTZ R72, R67, R66 ;  /* 0x0000004243481220 */ /* 0x000fe20000410000 */
[----:B------:R-:W-:Y:S01]  /*1500*/  @P1 FMUL.FTZ R73, R75, R64 ;  /* 0x000000404b491220 */ /* 0x000fe20000410000 */
[----:B------:R-:W-:Y:S02]  /*1510*/  CS2R R66, SRZ ;  /* 0x0000000000427805 */ /* 0x000fe4000001ff00 */
[----:B------:R-:W-:Y:S01]  /*1520*/  MOV R75, RZ ;  /* 0x000000ff004b7202 */ /* 0x000fe20000000f00 */
[----:B------:R-:W-:Y:S01]  /*1530*/  @P1 FMUL.FTZ R75, R79, R76 ;  /* 0x0000004c4f4b1220 */ /* 0x000fe20000410000 */
[----:B--2---:R-:W-:-:S04]  /*1540*/  @P1 FMUL.FTZ R91, R78, R91 ;  /* 0x0000005b4e5b1220 */ /* 0x004fc80000410000 */
[----:B------:R-:W-:Y:S01]  /*1550*/  @P1 FMUL.FTZ R66, R91, R90 ;  /* 0x0000005a5b421220 */ /* 0x000fe20000410000 */
[----:B---3--:R-:W-:Y:S01]  /*1560*/  @P1 FMUL.FTZ R78, R65, R82 ;  /* 0x00000052414e1220 */ /* 0x008fe20000410000 */
[----:B------:R-:W-:Y:S02]  /*1570*/  @P1 SHF.L.U32 R82, R124, 0x10, RZ ;  /* 0x000000107c521819 */ /* 0x000fe400000006ff */
[----:B------:R-:W-:Y:S02]  /*1580*/  CS2R R64, SRZ ;  /* 0x0000000000407805 */ /* 0x000fe4000001ff00 */
[----:B------:R-:W-:Y:S01]  /*1590*/  @P1 FMUL.FTZ R64, R81, R80 ;  /* 0x0000005051401220 */ /* 0x000fe20000410000 */
[----:B------:R-:W-:Y:S01]  /*15a0*/  @P1 FMUL.FTZ R67, R83, R78 ;  /* 0x0000004e53431220 */ /* 0x000fe20000410000 */
[----:B------:R-:W-:-:S07]  /*15b0*/  @P1 FMUL.FTZ R65, R82, R77 ;  /* 0x0000004d52411220 */ /* 0x000fce0000410000 */
.L_x_8316:
[----:B------:R-:W0:Y:S01]  /*15c0*/  @P1 LDC.64 R78, c[0x0][0x390] ;  /* 0x0000e400ff4e1b82 */ /* 0x000e220000000a00 */
[C---:B------:R-:W-:Y:S02]  /*15d0*/  IADD3 R77, PT, PT, R89.reuse, 0x100, RZ ;  /* 0x00000100594d7810 */ /* 0x040fe40007ffe0ff */
[----:B------:R-:W-:Y:S02]  /*15e0*/  @P1 IADD3 R83, PT, PT, R88, 0x200, RZ ;  /* 0x0000020058531810 */ /* 0x000fe40007ffe0ff */
[----:B------:R-:W-:Y:S01]  /*15f0*/  @P0 IADD3 R91, PT, PT, R89, 0x200, RZ ;  /* 0x00000200595b0810 */ /* 0x000fe20007ffe0ff */
[----:B------:R-:W-:Y:S02]  /*1600*/  IMAD.WIDE.U32 R76, R77, 0x20, R98 ;  /* 0x000000204d4c7825 */ /* 0x000fe400078e0062 */
[----:B------:R-:W1:Y:S03]  /*1610*/  @P0 LDC.64 R80, c[0x0][0x3a0] ;  /* 0x0000e800ff500b82 */ /* 0x000e660000000a00 */
[----:B------:R2:W-:Y:S04]  /*1620*/  STG.E.128 desc[UR6][R76.64], R72 ;  /* 0x000000484c007986 */ /* 0x0005e8000c101d06 */
[----:B------:R2:W-:Y:S01]  /*1630*/  STG.E.128 desc[UR6][R76.64+0x10], R64 ;  /* 0x000010404c007986 */ /* 0x0005e2000c101d06 */
[----:B0-----:R-:W-:-:S05]  /*1640*/  @P1 IMAD.WIDE.U32 R78, R83, 0x10, R78 ;  /* 0x00000010534e1825 */ /* 0x001fca00078e004e */
[----:B------:R2:W5:Y:S01]  /*1650*/  @P1 LDG.E.128 R52, desc[UR6][R78.64] ;  /* 0x000000064e341981 */ /* 0x000562000c1e1d00 */
[----:B-1----:R-:W-:-:S05]  /*1660*/  @P0 IMAD.WIDE.U32 R80, R91, 0x20, R80 ;  /* 0x000000205b500825 */ /* 0x002fca00078e0050 */
[----:B------:R2:W5:Y:S04]  /*1670*/  @P0 LDG.E.128 R56, desc[UR6][R80.64] ;  /* 0x0000000650380981 */ /* 0x000568000c1e1d00 */
[----:B------:R2:W5:Y:S01]  /*1680*/  @P0 LDG.E.128 R60, desc[UR6][R80.64+0x10] ;  /* 0x00001006503c0981 */ /* 0x000562000c1e1d00 */
[----:B------:R-:W-:Y:S05]  /*1690*/  @!P0 BRA `(.L_x_8317) ;  /* 0x0000000000d88947 */ /* 0x000fea0003800000 */
[----:B------:R-:W-:-:S13]  /*16a0*/  ISETP.GT.AND P2, PT, R0, RZ, PT ;  /* 0x000000ff0000720c */ /* 0x000fda0003f44270 */
[----:B--2---:R-:W0:Y:S01]  /*16b0*/  @P2 LDC R79, c[0x0][0x40c] ;  /* 0x00010300ff4f2b82 */ /* 0x004e220000000800 */
[C---:B-----5:R-:W-:Y:S02]  /*16c0*/  @P2 PRMT R76, R52.reuse, 0x7632, R76 ;  /* 0x00007632344c2816 */ /* 0x060fe4000000004c */
[----:B------:R-:W-:Y:S02]  /*16d0*/  @P2 SHF.L.U32 R78, R52, 0x10, RZ ;  /* 0x00000010344e2819 */ /* 0x000fe400000006ff */
[----:B------:R-:W-:Y:S02]  /*16e0*/  @P2 SHF.L.U32 R76, R76, 0x10, RZ ;  /* 0x000000104c4c2819 */ /* 0x000fe400000006ff */
[C---:B------:R-:W-:Y:S01]  /*16f0*/  @P2 SHF.L.U32 R80, R53.reuse, 0x10, RZ ;  /* 0x0000001035502819 */ /* 0x040fe200000006ff */
[----:B------:R-:W1:Y:S01]  /*1700*/  @P2 LDC R81, c[0x0][0x40c] ;  /* 0x00010300ff512b82 */ /* 0x000e620000000800 */
[----:B------:R-:W-:Y:S02]  /*1710*/  @P2 PRMT R77, R53, 0x7632, R77 ;  /* 0x00007632354d2816 */ /* 0x000fe4000000004d */
[----:B------:R-:W-:-:S02]  /*1720*/  @P2 SHF.L.U32 R82, R54, 0x10, RZ ;  /* 0x0000001036522819 */ /* 0x000fc400000006ff */
[----:B------:R-:W-:Y:S02]  /*1730*/  @P2 SHF.L.U32 R77, R77, 0x10, RZ ;  /* 0x000000104d4d2819 */ /* 0x000fe400000006ff */
[----:B------:R-:W-:Y:S01]  /*1740*/  @P2 SHF.L.U32 R95, R31, 0x10, RZ ;  /* 0x000000101f5f2819 */ /* 0x000fe200000006ff */
[----:B------:R-:W2:Y:S08]  /*1750*/  @P2 LDC R91, c[0x0][0x40c] ;  /* 0x00010300ff5b2b82 */ /* 0x000eb00000000800 */
[----:B------:R-:W3:Y:S01]  /*1760*/  @P2 LDC R93, c[0x0][0x40c] ;  /* 0x00010300ff5d2b82 */ /* 0x000ee20000000800 */
[----:B0-----:R-:W-:Y:S01]  /*1770*/  @P2 FMUL.FTZ R83, R78, R79 ;  /* 0x0000004f4e532220 */ /* 0x001fe20000410000 */
[----:B------:R-:W-:-:S06]  /*1780*/  @P2 PRMT R79, R54, 0x7632, R79 ;  /* 0x00007632364f2816 */ /* 0x000fcc000000004f */
[----:B------:R-:W0:Y:S01]  /*1790*/  @P2 LDC R94, c[0x0][0x40c] ;  /* 0x00010300ff5e2b82 */ /* 0x000e220000000800 */
[----:B-1----:R-:W-:Y:S01]  /*17a0*/  @P2 FMUL.FTZ R78, R76, R81 ;  /* 0x000000514c4e2220 */ /* 0x002fe20000410000 */
[----:B------:R-:W-:Y:S02]  /*17b0*/  @P2 SHF.L.U32 R81, R79, 0x10, RZ ;  /* 0x000000104f512819 */ /* 0x000fe400000006ff */
[----:B------:R-:W-:Y:S02]  /*17c0*/  @P2 SHF.L.U32 R79, R28, 0x10, RZ ;  /* 0x000000101c4f2819 */ /* 0x000fe400000006ff */
[----:B------:R-:W-:Y:S02]  /*17d0*/  MOV R76, R56 ;  /* 0x00000038004c7202 */ /* 0x000fe40000000f00 */
[----:B------:R-:W1:Y:S01]  /*17e0*/  @P2 LDC R90, c[0x0][0x40c] ;  /* 0x00010300ff5a2b82 */ /* 0x000e620000000800 */
[----:B--2---:R-:W-:Y:S01]  /*17f0*/  @P2 FMUL.FTZ R97, R80, R91 ;  /* 0x0000005b50612220 */ /* 0x004fe20000410000 */
[----:B------:R-:W-:Y:S01]  /*1800*/  @P2 SHF.L.U32 R91, R55, 0x10, RZ ;  /* 0x00000010375b2819 */ /* 0x000fe200000006ff */
[----:B------:R-:W-:-:S02]  /*1810*/  @P2 IMAD.U32 R80, R130, 0x10000, RZ ;  /* 0x0001000082502824 */ /* 0x000fc400078e00ff */
[----:B------:R-:W-:Y:S01]  /*1820*/  @P2 FFMA.FTZ R76, R83, R79, R56 ;  /* 0x0000004f534c2223 */ /* 0x000fe20000010038 */
[----:B------:R-:W-:Y:S02]  /*1830*/  @P2 SHF.L.U32 R83, R29, 0x10, RZ ;  /* 0x000000101d532819 */ /* 0x000fe400000006ff */
[----:B------:R-:W-:Y:S01]  /*1840*/  MOV R79, R59 ;  /* 0x0000003b004f7202 */ /* 0x000fe20000000f00 */
[----:B------:R-:W2:Y:S01]  /*1850*/  @P2 LDC R92, c[0x0][0x40c] ;  /* 0x00010300ff5c2b82 */ /* 0x000ea20000000800 */
[----:B---3--:R-:W-:Y:S01]  /*1860*/  @P2 FMUL.FTZ R101, R82, R93 ;  /* 0x0000005d52652220 */ /* 0x008fe20000410000 */
[----:B------:R-:W-:Y:S02]  /*1870*/  @P2 SHF.L.U32 R93, R30, 0x10, RZ ;  /* 0x000000101e5d2819 */ /* 0x000fe400000006ff */
[----:B------:R-:W-:Y:S01]  /*1880*/  MOV R82, R62 ;  /* 0x0000003e00527202 */ /* 0x000fe20000000f00 */
[----:B0-----:R-:W-:Y:S01]  /*1890*/  @P2 FMUL.FTZ R151, R91, R94 ;  /* 0x0000005e5b972220 */ /* 0x001fe20000410000 */
[----:B------:R-:W-:-:S02]  /*18a0*/  @P2 SHF.L.U32 R91, R129, 0x10, RZ ;  /* 0x00000010815b2819 */ /* 0x000fc400000006ff */
[----:B------:R-:W-:Y:S01]  /*18b0*/  @P2 SHF.L.U32 R94, R128, 0x10, RZ ;  /* 0x00000010805e2819 */ /* 0x000fe200000006ff */
[----:B------:R-:W-:Y:S01]  /*18c0*/  @P2 FFMA.FTZ R82, R151, R95, R62 ;  /* 0x0000005f97522223 */ /* 0x000fe2000001003e */
[----:B-1----:R-:W-:Y:S01]  /*18d0*/  @P2 FMUL.FTZ R90, R77, R90 ;  /* 0x0000005a4d5a2220 */ /* 0x002fe20000410000 */
[----:B------:R-:W-:Y:S01]  /*18e0*/  MOV R77, R57 ;  /* 0x00000039004d7202 */ /* 0x000fe20000000f00 */
[----:B------:R-:W-:Y:S01]  /*18f0*/  @P2 FFMA.FTZ R77, R78, R80, R57 ;  /* 0x000000504e4d2223 */ /* 0x000fe20000010039 */
[----:B------:R-:W-:Y:S01]  /*1900*/  MOV R78, R58 ;  /* 0x0000003a004e7202 */ /* 0x000fe20000000f00 */
[----:B------:R-:W-:Y:S01]  /*1910*/  @P2 FFMA.FTZ R78, R97, R83, R58 ;  /* 0x00000053614e2223 */ /* 0x000fe2000001003a */
[----:B------:R-:W-:Y:S01]  /*1920*/  MOV R80, R60 ;  /* 0x0000003c00507202 */ /* 0x000fe20000000f00 */
[----:B------:R-:W-:Y:S01]  /*1930*/  @P2 FFMA.FTZ R79, R90, R91, R59 ;  /* 0x0000005b5a4f2223 */ /* 0x000fe2000001003b */
[----:B------:R-:W-:Y:S01]  /*1940*/  @P2 FFMA.FTZ R80, R101, R93, R60 ;  /* 0x0000005d65502223 */ /* 0x000fe2000001003c */
[----:B--2---:R-:W-:Y:S01]  /*1950*/  @P2 FMUL.FTZ R92, R81, R92 ;  /* 0x0000005c515c2220 */ /* 0x004fe20000410000 */
[----:B------:R-:W-:-:S02]  /*1960*/  MOV R81, R61 ;  /* 0x0000003d00517202 */ /* 0x000fc40000000f00 */
[----:B------:R-:W-:Y:S01]  /*1970*/  MOV R83, R63 ;  /* 0x0000003f00537202 */ /* 0x000fe20000000f00 */
        /* <DEDUP_REMOVED lines=8> */
.L_x_8317:
[----:B--2---:R-:W0:Y:S01]  /*1a00*/  @P1 LDC R78, c[0x0][0x40c] ;  /* 0x00010300ff4e1b82 */ /* 0x004e220000000800 */
[C---:B-----5:R-:W-:Y:S02]  /*1a10*/  @P1 SHF.L.U32 R77, R52.reuse, 0x10, RZ ;  /* 0x00000010344d1819 */ /* 0x060fe400000006ff */
[----:B------:R-:W-:Y:S02]  /*1a20*/  @P1 PRMT R76, R52, 0x7632, R76 ;  /* 0x00007632344c1816 */ /* 0x000fe4000000004c */
[----:B------:R-:W-:Y:S02]  /*1a30*/  @P1 SHF.L.U32 R81, R53, 0x10, RZ ;  /* 0x0000001035511819 */ /* 0x000fe400000006ff */
        /* <DEDUP_REMOVED lines=14> */
[----:B-1----:R-:W-:-:S06]  /*1b20*/  @P1 FMUL.FTZ R92, R81, R90 ;  /* 0x0000005a515c1220 */ /* 0x002fcc0000410000 */
[----:B------:R-:W1:Y:S01]  /*1b30*/  @P1 LDC R100, c[0x0][0x40c] ;  /* 0x00010300ff641b82 */ /* 0x000e620000000800 */
[----:B--2---:R-:W-:Y:S01]  /*1b40*/  @P1 FMUL.FTZ R90, R78, R91 ;  /* 0x0000005b4e5a1220 */ /* 0x004fe20000410000 */
[----:B------:R-:W-:-:S06]  /*1b50*/  @P1 SHF.L.U32 R91, R130, 0x10, RZ ;  /* 0x00000010825b1819 */ /* 0x000fcc00000006ff */
[----:B------:R-:W2:Y:S01]  /*1b60*/  @P1 LDC R102, c[0x0][0x40c] ;  /* 0x00010300ff661b82 */ /* 0x000ea20000000800 */
[----:B---3--:R-:W-:Y:S01]  /*1b70*/  @P1 FMUL.FTZ R80, R76, R79 ;  /* 0x0000004f4c501220 */ /* 0x008fe20000410000 */
[----:B------:R-:W-:Y:S02]  /*1b80*/  CS2R R78, SRZ ;  /* 0x00000000004e7805 */ /* 0x000fe4000001ff00 */
[----:B------:R-:W-:Y:S01]  /*1b90*/  @P1 FMUL.FTZ R78, R92, R93 ;  /* 0x0000005d5c4e1220 */ /* 0x000fe20000410000 */
[----:B------:R-:W-:Y:S01]  /*1ba0*/  @P1 SHF.L.U32 R92, R127, 0x10, RZ ;  /* 0x000000107f5c1819 */ /* 0x000fe200000006ff */
[----:B------:R-:W-:Y:S02]  /*1bb0*/  @P1 IMAD.U32 R93, R30, 0x10000, RZ ;  /* 0x000100001e5d1824 */ /* 0x000fe400078e00ff */
[----:B------:R-:W3:Y:S01]  /*1bc0*/  @P1 LDC R152, c[0x0][0x40c] ;  /* 0x00010300ff981b82 */ /* 0x000ee20000000800 */
[----:B0-----:R-:W-:Y:S01]  /*1bd0*/  @P1 FMUL.FTZ R81, R77, R94 ;  /* 0x0000005e4d511220 */ /* 0x001fe20000410000 */
[----:B------:R-:W-:-:S02]  /*1be0*/  CS2R R76, SRZ ;  /* 0x00000000004c7805 */ /* 0x000fc4000001ff00 */
[----:B------:R-:W-:Y:S01]  /*1bf0*/  @P1 SHF.L.U32 R94, R129, 0x10, RZ ;  /* 0x00000010815e1819 */ /* 0x000fe200000006ff */
[----:B------:R-:W-:Y:S01]  /*1c00*/  @P1 FMUL.FTZ R77, R91, R80 ;  /* 0x000000505b4d1220 */ /* 0x000fe20000410000 */
[----:B------:R-:W-:Y:S01]  /*1c10*/  @P1 PRMT R80, R55, 0x7632, R80 ;  /* 0x0000763237501816 */ /* 0x000fe20000000050 */
[----:B-1----:R-:W-:-:S03]  /*1c20*/  @P1 FMUL.FTZ R100, R83, R100 ;  /* 0x0000006453641220 */ /* 0x002fc60000410000 */
[----:B------:R-:W-:Y:S01]  /*1c30*/  @P1 SHF.L.U32 R91, R80, 0x10, RZ ;  /* 0x00000010505b1819 */ /* 0x000fe200000006ff */
[----:B------:R-:W-:Y:S01]  /*1c40*/  @P1 FMUL.FTZ R79, R94, R81 ;  /* 0x000000515e4f1220 */ /* 0x000fe20000410000 */
[----:B------:R-:W-:Y:S02]  /*1c50*/  @P1 SHF.L.U32 R83, R28, 0x10, RZ ;  /* 0x000000101c531819 */ /* 0x000fe400000006ff */
[----:B------:R-:W-:Y:S02]  /*1c60*/  CS2R R80, SRZ ;  /* 0x0000000000507805 */ /* 0x000fe4000001ff00 */
[----:B------:R-:W-:Y:S01]  /*1c70*/  @P1 FMUL.FTZ R80, R100, R93 ;  /* 0x0000005d64501220 */ /* 0x000fe20000410000 */
[----:B--2---:R-:W-:Y:S01]  /*1c80*/  @P1 FMUL.FTZ R102, R95, R102 ;  /* 0x000000665f661220 */ /* 0x004fe20000410000 */
[----:B------:R-:W-:Y:S01]  /*1c90*/  @P1 SHF.L.U32 R95, R128, 0x10, RZ ;  /* 0x00000010805f1819 */ /* 0x000fe200000006ff */
[----:B------:R-:W-:Y:S01]  /*1ca0*/  @P1 FMUL.FTZ R76, R82, R83 ;  /* 0x00000053524c1220 */ /* 0x000fe20000410000 */
[----:B------:R-:W-:-:S02]  /*1cb0*/  CS2R R82, SRZ ;  /* 0x0000000000527805 */ /* 0x000fc4000001ff00 */
[----:B------:R-:W-:Y:S01]  /*1cc0*/  @P1 FMUL.FTZ R82, R102, R97 ;  /* 0x0000006166521220 */ /* 0x000fe20000410000 */
[----:B------:R-:W-:Y:S01]  /*1cd0*/  @P1 FMUL.FTZ R81, R95, R90 ;  /* 0x0000005a5f511220 */ /* 0x000fe20000410000 */
[----:B---3--:R-:W-:-:S04]  /*1ce0*/  @P1 FMUL.FTZ R91, R91, R152 ;  /* 0x000000985b5b1220 */ /* 0x008fc80000410000 */
[----:B------:R-:W-:-:S07]  /*1cf0*/  @P1 FMUL.FTZ R83, R92, R91 ;  /* 0x0000005b5c531220 */ /* 0x000fce0000410000 */
.L_x_8318:
[----:B------:R-:W0:Y:S01]  /*1d00*/  @P1 LDC.64 R90, c[0x0][0x390] ;  /* 0x0000e400ff5a1b82 */ /* 0x000e220000000a00 */
[C---:B------:R-:W-:Y:S02]  /*1d10*/  IADD3 R101, PT, PT, R89.reuse, 0x200, RZ ;  /* 0x0000020059657810 */ /* 0x040fe40007ffe0ff */
[----:B------:R-:W-:Y:S02]  /*1d20*/  @P1 IADD3 R95, PT, PT, R88, 0x300, RZ ;  /* 0x00000300585f1810 */ /* 0x000fe40007ffe0ff */
[----:B------:R-:W-:Y:S01]  /*1d30*/  IADD3 R97, PT, PT, R89, 0x300, RZ ;  /* 0x0000030059617810 */ /* 0x000fe20007ffe0ff */
        /* <DEDUP_REMOVED lines=10> */
[----:B------:R-:W-:Y:S02]  /*1de0*/  ISETP.GT.AND P0, PT, R0, RZ, PT ;  /* 0x000000ff0000720c */ /* 0x000fe40003f04270 */
[----:B--2--5:R-:W-:-:S11]  /*1df0*/  MOV R92, R56 ;  /* 0x00000038005c7202 */ /* 0x024fd60000000f00 */
[----:B------:R-:W0:Y:S01]  /*1e00*/  @P0 LDC R91, c[0x0][0x40c] ;  /* 0x00010300ff5b0b82 */ /* 0x000e220000000800 */
[C---:B------:R-:W-:Y:S02]  /*1e10*/  @P0 SHF.L.U32 R90, R52.reuse, 0x10, RZ ;  /* 0x00000010345a0819 */ /* 0x040fe400000006ff */
[----:B------:R-:W-:Y:S02]  /*1e20*/  @P0 PRMT R88, R53, 0x7632, R88 ;  /* 0x0000763235580816 */ /* 0x000fe40000000058 */
[----:B------:R-:W-:Y:S02]  /*1e30*/  @P0 PRMT R0, R52, 0x7632, R0 ;  /* 0x0000763234000816 */ /* 0x000fe40000000000 */
[----:B------:R-:W-:Y:S01]  /*1e40*/  @P0 SHF.L.U32 R89, R32, 0x10, RZ ;  /* 0x0000001020590819 */ /* 0x000fe200000006ff */
[----:B------:R-:W1:Y:S01]  /*1e50*/  @P0 LDC R101, c[0x0][0x40c] ;  /* 0x00010300ff650b82 */ /* 0x000e620000000800 */
[----:B------:R-:W-:Y:S02]  /*1e60*/  @P0 SHF.L.U32 R88, R88, 0x10, RZ ;  /* 0x0000001058580819 */ /* 0x000fe400000006ff */
[----:B------:R-:W-:-:S02]  /*1e70*/  @P0 SHF.L.U32 R0, R0, 0x10, RZ ;  /* 0x0000001000000819 */ /* 0x000fc400000006ff */
[----:B------:R-:W-:-:S03]  /*1e80*/  @P0 SHF.L.U32 R94, R53, 0x10, RZ ;  /* 0x00000010355e0819 */ /* 0x000fc600000006ff */
[----:B------:R-:W2:Y:S08]  /*1e90*/  @P0 LDC R93, c[0x0][0x40c] ;  /* 0x00010300ff5d0b82 */ /* 0x000eb00000000800 */
[----:B------:R-:W3:Y:S01]  /*1ea0*/  @P0 LDC R95, c[0x0][0x40c] ;  /* 0x00010300ff5f0b82 */ /* 0x000ee20000000800 */
[----:B0-----:R-:W-:-:S04]  /*1eb0*/  @P0 FMUL.FTZ R91, R90, R91 ;  /* 0x0000005b5a5b0220 */ /* 0x001fc80000410000 */
[----:B------:R-:W-:Y:S01]  /*1ec0*/  @P0 FFMA.FTZ R92, R91, R89, R56 ;  /* 0x000000595b5c0223 */ /* 0x000fe20000010038 */
[----:B------:R-:W-:Y:S02]  /*1ed0*/  @P0 SHF.L.U32 R89, R33, 0x10, RZ ;  /* 0x0000001021590819 */ /* 0x000fe400000006ff */
[----:B------:R-:W0:Y:S01]  /*1ee0*/  @P0 LDC R100, c[0x0][0x40c] ;  /* 0x00010300ff640b82 */ /* 0x000e220000000800 */
[----:B-1----:R-:W-:Y:S01]  /*1ef0*/  @P0 FMUL.FTZ R90, R88, R101 ;  /* 0x00000065585a0220 */ /* 0x002fe20000410000 */
[----:B------:R-:W-:Y:S02]  /*1f00*/  @P0 SHF.L.U32 R88, R134, 0x10, RZ ;  /* 0x0000001086580819 */ /* 0x000fe400000006ff */
[----:B------:R-:W-:-:S04]  /*1f10*/  @P0 SHF.L.U32 R91, R54, 0x10, RZ ;  /* 0x00000010365b0819 */ /* 0x000fc800000006ff */
[----:B------:R-:W1:Y:S01]  /*1f20*/  @P0 LDC R102, c[0x0][0x40c] ;  /* 0x00010300ff660b82 */ /* 0x000e620000000800 */
[----:B--2---:R-:W-:Y:S01]  /*1f30*/  @P0 FMUL.FTZ R0, R0, R93 ;  /* 0x0000005d00000220 */ /* 0x004fe20000410000 */
[----:B------:R-:W-:-:S03]  /*1f40*/  MOV R93, R57 ;  /* 0x00000039005d7202 */ /* 0x000fc60000000f00 */
[----:B------:R-:W-:Y:S01]  /*1f50*/  @P0 FFMA.FTZ R93, R0, R88, R57 ;  /* 0x00000058005d0223 */ /* 0x000fe20000010039 */
[----:B------:R-:W-:Y:S02]  /*1f60*/  @P0 PRMT R0, R54, 0x7632, R0 ;  /* 0x0000763236000816 */ /* 0x000fe40000000000 */
[----:B------:R-:W2:Y:S01]  /*1f70*/  @P0 LDC R152, c[0x0][0x40c] ;  /* 0x00010300ff980b82 */ /* 0x000ea20000000800 */
[----:B---3--:R-:W-:Y:S01]  /*1f80*/  @P0 FMUL.FTZ R95, R94, R95 ;  /* 0x0000005f5e5f0220 */ /* 0x008fe20000410000 */
[----:B------:R-:W-:Y:S02]  /*1f90*/  MOV R94, R58 ;  /* 0x0000003a005e7202 */ /* 0x000fe40000000f00 */
[----:B------:R-:W-:Y:S01]  /*1fa0*/  MOV R88, R60 ;  /* 0x0000003c00587202 */ /* 0x000fe20000000f00 */
[----:B------:R-:W-:Y:S01]  /*1fb0*/  @P0 FFMA.FTZ R94, R95, R89, R58 ;  /* 0x000000595f5e0223 */ /* 0x000fe2000001003a */
[----:B------:R-:W-:Y:S01]  /*1fc0*/  @P0 SHF.L.U32 R89, R34, 0x10, RZ ;  /* 0x0000001022590819 */ /* 0x000fe200000006ff */
[----:B0-----:R-:W-:Y:S01]  /*1fd0*/  @P0 FMUL.FTZ R101, R91, R100 ;  /* 0x000000645b650220 */ /* 0x001fe20000410000 */
[----:B------:R-:W-:-:S02]  /*1fe0*/  @P0 SHF.L.U32 R91, R0, 0x10, RZ ;  /* 0x00000010005b0819 */ /* 0x000fc400000006ff */
[----:B------:R-:W-:Y:S01]  /*1ff0*/  @P0 SHF.L.U32 R0, R133, 0x10, RZ ;  /* 0x0000001085000819 */ /* 0x000fe200000006ff */
[----:B------:R-:W-:Y:S01]  /*2000*/  @P0 FFMA.FTZ R88, R101, R89, R60 ;  /* 0x0000005965580223 */ /* 0x000fe2000001003c */
[----:B------:R-:W-:Y:S01]  /*2010*/  @P0 SHF.L.U32 R101, R55, 0x10, RZ ;  /* 0x0000001037650819 */ /* 0x000fe200000006ff */
[----:B------:R-:W-:Y:S01]  /*2020*/  IMAD.MOV.U32 R89, RZ, RZ, R61 ;  /* 0x000000ffff597224 */ /* 0x000fe200078e003d */
[----:B------:R-:W-:Y:S01]  /*2030*/  MOV R95, R59 ;  /* 0x0000003b005f7202 */ /* 0x000fe20000000f00 */
[----:B-1----:R-:W-:Y:S01]  /*2040*/  @P0 FMUL.FTZ R100, R91, R102 ;  /* 0x000000665b640220 */ /* 0x002fe20000410000 */
[----:B------:R-:W-:Y:S01]  /*2050*/  @P0 FFMA.FTZ R95, R90, R0, R59 ;  /* 0x000000005a5f0223 */ /* 0x000fe2000001003b */
[----:B------:R-:W-:Y:S02]  /*2060*/  @P0 SHF.L.U32 R91, R35, 0x10, RZ ;  /* 0x00000010235b0819 */ /* 0x000fe400000006ff */
[----:B------:R-:W-:Y:S02]  /*2070*/  @P0 SHF.L.U32 R0, R132, 0x10, RZ ;  /* 0x0000001084000819 */ /* 0x000fe400000006ff */
[----:B------:R-:W-:Y:S01]  /*2080*/  MOV R90, R62 ;  /* 0x0000003e005a7202 */ /* 0x000fe20000000f00 */
[----:B--2---:R-:W-:-:S02]  /*2090*/  @P0 FMUL.FTZ R101, R101, R152 ;  /* 0x0000009865650220 */ /* 0x004fc40000410000 */
[----:B------:R-:W-:Y:S02]  /*20a0*/  @P0 FFMA.FTZ R89, R100, R0, R61 ;  /* 0x0000000064590223 */ /* 0x000fe4000001003d */
[----:B------:R-:W-:Y:S01]  /*20b0*/  @P0 FFMA.FTZ R90, R101, R91, R62 ;  /* 0x0000005b655a0223 */ /* 0x000fe2000001003e */
[----:B------:R-:W-:Y:S01]  /*20c0*/  MOV R91, R63 ;  /* 0x0000003f005b7202 */ /* 0x000fe20000000f00 */
[----:B------:R-:W-:Y:S06]  /*20d0*/  @!P0 BRA `(.L_x_8320) ;  /* 0x0000000000dc8947 */ /* 0x000fec0003800000 */
[----:B------:R-:W-:Y:S02]  /*20e0*/  PRMT R0, R55, 0x7632, R0 ;  /* 0x0000763237007816 */ /* 0x000fe40000000000 */
[----:B------:R-:W-:Y:S02]  /*20f0*/  SHF.L.U32 R91, R131, 0x10, RZ ;  /* 0x00000010835b7819 */ /* 0x000fe400000006ff */
[----:B------:R-:W-:-:S05]  /*2100*/  SHF.L.U32 R0, R0, 0x10, RZ ;  /* 0x0000001000007819 */ /* 0x000fca00000006ff */
[----:B------:R-:W-:-:S04]  /*2110*/  FMUL.FTZ R0, R0, UR12 ;  /* 0x0000000c00007c20 */ /* 0x000fc80008410000 */
[----:B------:R-:W-:Y:S01]  /*2120*/  FFMA.FTZ R91, R0, R91, R63 ;  /* 0x0000005b005b7223 */ /* 0x000fe2000001003f */
[----:B------:R-:W-:Y:S06]  /*2130*/  BRA `(.L_x_8320) ;  /* 0x0000000000c47947 */ /* 0x000fec0003800000 */
.L_x_8319:
[----:B--2---:R-:W0:Y:S01]  /*2140*/  @P1 LDC R89, c[0x0][0x40c] ;  /* 0x00010300ff591b82 */ /* 0x004e220000000800 */
[C---:B-----5:R-:W-:Y:S02]  /*2150*/  @P1 SHF.L.U32 R88, R52.reuse, 0x10, RZ ;  /* 0x0000001034581819 */ /* 0x060fe400000006ff */
[----:B------:R-:W-:Y:S02]  /*2160*/  CS2R R92, SRZ ;  /* 0x00000000005c7805 */ /* 0x000fe4000001ff00 */
[----:B------:R-:W-:Y:S02]  /*2170*/  @P1 PRMT R0, R52, 0x7632, R0 ;  /* 0x0000763234001816 */ /* 0x000fe40000000000 */
[----:B------:R-:W-:Y:S02]  /*2180*/  @P1 SHF.L.U32 R90, R32, 0x10, RZ ;  /* 0x00000010205a1819 */ /* 0x000fe400000006ff */
        /* <DEDUP_REMOVED lines=11> */
[----:B------:R-:W-:Y:S02]  /*2240*/  @P1 SHF.L.U32 R91, R134, 0x10, RZ ;  /* 0x00000010865b1819 */ /* 0x000fe400000006ff */
[----:B------:R-:W-:-:S03]  /*2250*/  @P1 SHF.L.U32 R89, R33, 0x10, RZ ;  /* 0x0000001021591819 */ /* 0x000fc600000006ff */
[----:B------:R-:W-:Y:S01]  /*2260*/  @P1 FMUL.FTZ R93, R91, R0 ;  /* 0x000000005b5d1220 */ /* 0x000fe20000410000 */
[----:B------:R-:W1:Y:S01]  /*2270*/  @P1 LDC R151, c[0x0][0x40c] ;  /* 0x00010300ff971b82 */ /* 0x000e620000000800 */
[----:B--2---:R-:W-:Y:S01]  /*2280*/  @P1 FMUL.FTZ R88, R88, R101 ;  /* 0x0000006558581220 */ /* 0x004fe20000410000 */
[----:B------:R-:W-:Y:S02]  /*2290*/  @P1 SHF.L.U32 R91, R133, 0x10, RZ ;  /* 0x00000010855b1819 */ /* 0x000fe400000006ff */
[----:B------:R-:W-:-:S04]  /*22a0*/  @P1 PRMT R0, R54, 0x7632, R0 ;  /* 0x0000763236001816 */ /* 0x000fc80000000000 */
[----:B------:R-:W2:Y:S01]  /*22b0*/  @P1 LDC R101, c[0x0][0x40c] ;  /* 0x00010300ff651b82 */ /* 0x000ea20000000800 */
[----:B---3--:R-:W-:Y:S01]  /*22c0*/  @P1 FMUL.FTZ R100, R94, R95 ;  /* 0x0000005f5e641220 */ /* 0x008fe20000410000 */
[----:B------:R-:W-:Y:S02]  /*22d0*/  CS2R R94, SRZ ;  /* 0x00000000005e7805 */ /* 0x000fe4000001ff00 */
[----:B------:R-:W-:Y:S01]  /*22e0*/  @P1 SHF.L.U32 R0, R0, 0x10, RZ ;  /* 0x0000001000001819 */ /* 0x000fe200000006ff */
[----:B------:R-:W-:Y:S01]  /*22f0*/  @P1 FMUL.FTZ R95, R91, R88 ;  /* 0x000000585b5f1220 */ /* 0x000fe20000410000 */
[----:B------:R-:W-:Y:S01]  /*2300*/  @P1 FMUL.FTZ R94, R100, R89 ;  /* 0x00000059645e1220 */ /* 0x000fe20000410000 */
[----:B------:R-:W-:Y:S01]  /*2310*/  @P1 SHF.L.U32 R89, R54, 0x10, RZ ;  /* 0x0000001036591819 */ /* 0x000fe200000006ff */
[----:B------:R-:W-:Y:S01]  /*2320*/  HFMA2 R88, -RZ, RZ, 0, 0 ;  /* 0x00000000ff587431 */ /* 0x000fe200000001ff */
[----:B------:R-:W3:Y:S01]  /*2330*/  @P1 LDC R153, c[0x0][0x40c] ;  /* 0x00010300ff991b82 */ /* 0x000ee20000000800 */
[----:B------:R-:W-:-:S02]  /*2340*/  @P1 SHF.L.U32 R91, R34, 0x10, RZ ;  /* 0x00000010225b1819 */ /* 0x000fc400000006ff */
[----:B0-----:R-:W-:Y:S01]  /*2350*/  @P1 FMUL.FTZ R102, R89, R102 ;  /* 0x0000006659661220 */ /* 0x001fe20000410000 */
[C---:B------:R-:W-:Y:S02]  /*2360*/  @P1 PRMT R89, R55.reuse, 0x7632, R89 ;  /* 0x0000763237591816 */ /* 0x040fe40000000059 */
[----:B------:R-:W-:Y:S01]  /*2370*/  @P1 SHF.L.U32 R100, R55, 0x10, RZ ;  /* 0x0000001037641819 */ /* 0x000fe200000006ff */
[----:B------:R-:W-:Y:S01]  /*2380*/  @P1 FMUL.FTZ R88, R102, R91 ;  /* 0x0000005b66581220 */ /* 0x000fe20000410000 */
[----:B------:R-:W-:Y:S01]  /*2390*/  @P1 SHF.L.U32 R91, R132, 0x10, RZ ;  /* 0x00000010845b1819 */ /* 0x000fe200000006ff */
[----:B-1----:R-:W-:Y:S01]  /*23a0*/  @P1 FMUL.FTZ R0, R0, R151 ;  /* 0x0000009700001220 */ /* 0x002fe20000410000 */
[----:B------:R-:W-:Y:S02]  /*23b0*/  @P1 SHF.L.U32 R90, R89, 0x10, RZ ;  /* 0x00000010595a1819 */ /* 0x000fe400000006ff */
[----:B------:R-:W-:Y:S01]  /*23c0*/  MOV R89, RZ ;  /* 0x000000ff00597202 */ /* 0x000fe20000000f00 */
[----:B------:R-:W-:Y:S01]  /*23d0*/  @P1 FMUL.FTZ R89, R91, R0 ;  /* 0x000000005b591220 */ /* 0x000fe20000410000 */
[----:B------:R-:W-:Y:S01]  /*23e0*/  @P1 SHF.L.U32 R0, R35, 0x10, RZ ;  /* 0x0000001023001819 */ /* 0x000fe200000006ff */
[----:B--2---:R-:W-:Y:S01]  /*23f0*/  @P1 FMUL.FTZ R101, R100, R101 ;  /* 0x0000006564651220 */ /* 0x004fe20000410000 */
[----:B------:R-:W-:Y:S01]  /*2400*/  @P1 SHF.L.U32 R151, R131, 0x10, RZ ;  /* 0x0000001083971819 */ /* 0x000fe200000006ff */
[----:B---3--:R-:W-:Y:S01]  /*2410*/  @P1 FMUL.FTZ R100, R90, R153 ;  /* 0x000000995a641220 */ /* 0x008fe20000410000 */
[----:B------:R-:W-:-:S02]  /*2420*/  CS2R R90, SRZ ;  /* 0x00000000005a7805 */ /* 0x000fc4000001ff00 */
[----:B------:R-:W-:Y:S01]  /*2430*/  @P1 FMUL.FTZ R90, R101, R0 ;  /* 0x00000000655a1220 */ /* 0x000fe20000410000 */
[----:B------:R-:W-:-:S07]  /*2440*/  @P1 FMUL.FTZ R91, R151, R100 ;  /* 0x00000064975b1220 */ /* 0x000fce0000410000 */
.L_x_8320:
        /* <DEDUP_REMOVED lines=133> */
.L_x_8322:
[----:B------:R-:W-:Y:S05]  /*2ca0*/  BSYNC.RECONVERGENT B0 ;  /* 0x0000000000007941 */ /* 0x000fea0003800200 */
.L_x_8321:
        /* <DEDUP_REMOVED lines=13> */
.L_x_8324:
[----:B------:R-:W-:Y:S05]  /*2d80*/  BSYNC.RECONVERGENT B0 ;  /* 0x0000000000007941 */ /* 0x000fea0003800200 */
.L_x_8323:
[----:B------:R-:W1:Y:S01]  /*2d90*/  SHFL.DOWN PT, R97, R0, 0x4, 0x1f ;  /* 0x08801f0000617f89 */ /* 0x000e6200000e0000 */
[-C--:B------:R-:W-:Y:S02]  /*2da0*/  I2FP.F32.U32 R153, R0.reuse ;  /* 0x0000000000997245 */ /* 0x080fe40000201000 */
[----:B------:R-:W-:Y:S01]  /*2db0*/  ISETP.NE.AND P0, PT, R102, RZ, PT ;  /* 0x000000ff6600720c */ /* 0x000fe20003f05270 */
[----:B0-----:R-:W0:Y:S01]  /*2dc0*/  SHFL.DOWN PT, R101, R98, 0x4, 0x1f ;  /* 0x08801f0062657f89 */ /* 0x001e2200000e0000 */
[----:B------:R-:W-:Y:S02]  /*2dd0*/  ISETP.NE.AND P1, PT, RZ, UR10, PT ;  /* 0x0000000aff007c0c */ /* 0x000fe4000bf25270 */
[----:B-1----:R-:W-:Y:S02]  /*2de0*/  I2FP.F32.S32 R154, R97 ;  /* 0x00000061009a7245 */ /* 0x002fe40000201400 */
[----:B------:R-:W-:Y:S01]  /*2df0*/  IADD3 R97, PT, PT, R97, R0, RZ ;  /* 0x0000000061617210 */ /* 0x000fe20007ffe0ff */
[----:B0-----:R-:W-:-:S02]  /*2e00*/  FADD.FTZ R152, -R101, R98 ;  /* 0x0000006265987221 */ /* 0x001fc40000010100 */
[----:B------:R-:W-:Y:S01]  /*2e10*/  FMUL.FTZ R100, R101, R154 ;  /* 0x0000009a65647220 */ /* 0x000fe20000410000 */
[----:B------:R-:W-:Y:S01]  /*2e20*/  I2FP.F32.S32 R101, R97 ;  /* 0x0000006100657245 */ /* 0x000fe20000201400 */
[----:B------:R-:W0:Y:S01]  /*2e30*/  SHFL.DOWN PT, R0, R97, 0x2, 0x1f ;  /* 0x08401f0061007f89 */ /* 0x000e2200000e0000 */
[----:B------:R-:W-:Y:S01]  /*2e40*/  FMUL.FTZ R152, R152, R152 ;  /* 0x0000009898987220 */ /* 0x000fe20000410000 */
[----:B------:R-:W-:Y:S01]  /*2e50*/  FFMA.FTZ R156, R153, R98, R100 ;  /* 0x00000062999c7223 */ /* 0x000fe20000010064 */
[----:B------:R-:W1:Y:S01]  /*2e60*/  MUFU.RCP R151, R101 ;  /* 0x0000006500977308 */ /* 0x000e620000001000 */
[----:B------:R-:W2:Y:S01]  /*2e70*/  SHFL.DOWN PT, R100, R99, 0x4, 0x1f ;  /* 0x08801f0063647f89 */ /* 0x000ea200000e0000 */
[----:B------:R-:W-:-:S04]  /*2e80*/  FMUL.FTZ R152, R152, R153 ;  /* 0x0000009998987220 */ /* 0x000fc80000410000 */
[----:B------:R-:W-:Y:S01]  /*2e90*/  FMUL.FTZ R152, R152, R154 ;  /* 0x0000009a98987220 */ /* 0x000fe20000410000 */
[----:B-1----:R-:W-:Y:S01]  /*2ea0*/  FMUL.FTZ R156, R151, R156 ;  /* 0x0000009c979c7220 */ /* 0x002fe20000410000 */
[----:B0-----:R-:W-:-:S04]  /*2eb0*/  IADD3 R98, PT, PT, R97, R0, RZ ;  /* 0x0000000061627210 */ /* 0x001fc80007ffe0ff */
[----:B------:R-:W0:Y:S01]  /*2ec0*/  SHFL.DOWN PT, R153, R156, 0x2, 0x1f ;  /* 0x08401f009c997f89 */ /* 0x000e2200000e0000 */
[----:B------:R-:W-:Y:S01]  /*2ed0*/  I2FP.F32.S32 R154, R0 ;  /* 0x00000000009a7245 */ /* 0x000fe20000201400 */
[----:B--2---:R-:W-:-:S04]  /*2ee0*/  FADD.FTZ R100, R100, R99 ;  /* 0x0000006364647221 */ /* 0x004fc80000010000 */
[----:B------:R-:W-:Y:S01]  /*2ef0*/  FFMA.FTZ R100, R151, R152, R100 ;  /* 0x0000009897647223 */ /* 0x000fe20000010064 */
[----:B------:R-:W-:-:S04]  /*2f00*/  I2FP.F32.S32 R151, R98 ;  /* 0x0000006200977245 */ /* 0x000fc80000201400 */
        /* <DEDUP_REMOVED lines=8> */
[----:B------:R-:W0:Y:S02]  /*2f90*/  SHFL.DOWN PT, R101, R98, 0x1, 0x1f ;  /* 0x08201f0062657f89 */ /* 0x000e2400000e0000 */
[----:B------:R-:W-:Y:S01]  /*2fa0*/  FMUL.FTZ R152, R152, R154 ;  /* 0x0000009a98987220 */ /* 0x000fe20000410000 */
[----:B--2---:R-:W-:Y:S01]  /*2fb0*/  FADD.FTZ R97, R100, R97 ;  /* 0x0000006164617221 */ /* 0x004fe20000010000 */
[----:B------:R-:W1:Y:S03]  /*2fc0*/  SHFL.DOWN PT, R99, R156, 0x1, 0x1f ;  /* 0x08201f009c637f89 */ /* 0x000e6600000e0000 */
[----:B------:R-:W-:-:S05]  /*2fd0*/  FFMA.FTZ R97, R0, R152, R97 ;  /* 0x0000009800617223 */ /* 0x000fca0000010061 */
[----:B------:R-:W2:Y:S01]  /*2fe0*/  SHFL.DOWN PT, R0, R97, 0x1, 0x1f ;  /* 0x08201f0061007f89 */ /* 0x000ea200000e0000 */
[-C--:B0-----:R-:W-:Y:S02]  /*2ff0*/  IADD3 R100, PT, PT, R98, R101.reuse, RZ ;  /* 0x0000006562647210 */ /* 0x081fe40007ffe0ff */
[----:B------:R-:W-:Y:S02]  /*3000*/  I2FP.F32.S32 R101, R101 ;  /* 0x0000006500657245 */ /* 0x000fe40000201400 */
[----:B------:R-:W-:Y:S01]  /*3010*/  I2FP.F32.S32 R100, R100 ;  /* 0x0000006400647245 */ /* 0x000fe20000201400 */
[----:B-1----:R-:W-:Y:S02]  /*3020*/  FADD.FTZ R152, R156, -R99 ;  /* 0x800000639c987221 */ /* 0x002fe40000010000 */
[----:B------:R-:W-:Y:S02]  /*3030*/  FMUL.FTZ R98, R99, R101 ;  /* 0x0000006563627220 */ /* 0x000fe40000410000 */
[----:B------:R-:W-:Y:S01]  /*3040*/  FMUL.FTZ R152, R152, R152 ;  /* 0x0000009898987220 */ /* 0x000fe20000410000 */
[----:B------:R-:W0:Y:S01]  /*3050*/  MUFU.RCP R100, R100 ;  /* 0x0000006400647308 */ /* 0x000e220000001000 */
[----:B--2---:R-:W-:-:S02]  /*3060*/  FADD.FTZ R99, R97, R0 ;  /* 0x0000000061637221 */ /* 0x004fc40000010000 */
[C---:B------:R-:W-:Y:S01]  /*3070*/  FMUL.FTZ R152, R151.reuse, R152 ;  /* 0x0000009897987220 */ /* 0x040fe20000410000 */
[----:B------:R-:W-:Y:S01]  /*3080*/  FFMA.FTZ R151, R151, R156, R98 ;  /* 0x0000009c97977223 */ /* 0x000fe20000010062 */
[----:B------:R-:W1:Y:S02]  /*3090*/  LDC R0, c[0x0][0x448] ;  /* 0x00011200ff007b82 */ /* 0x000e640000000800 */
[----:B------:R-:W-:-:S04]  /*30a0*/  FMUL.FTZ R152, R152, R101 ;  /* 0x0000006598987220 */ /* 0x000fc80000410000 */
[C---:B0-----:R-:W-:Y:S01]  /*30b0*/  FFMA.FTZ R152, R100.reuse, R152, R99 ;  /* 0x0000009864987223 */ /* 0x041fe20000010063 */
[----:B------:R-:W-:Y:S01]  /*30c0*/  FMUL.FTZ R151, R100, R151 ;  /* 0x0000009764977220 */ /* 0x000fe20000410000 */
[----:B------:R-:W0:Y:S03]  /*30d0*/  @!P0 LDC.64 R98, c[0x0][0x3c0] ;  /* 0x0000f000ff628b82 */ /* 0x000e260000000a00 */
[----:B------:R-:W1:Y:S04]  /*30e0*/  SHFL.IDX PT, R97, R152, RZ, 0x1f ;  /* 0x00001fff98617589 */ /* 0x000e6800000e0000 */
[----:B------:R-:W2:Y:S01]  /*30f0*/  SHFL.IDX PT, R151, R151, RZ, 0x1f ;  /* 0x00001fff97977589 */ /* 0x000ea200000e0000 */
[----:B------:R-:W3:Y:S01]  /*3100*/  @!P0 LDC.64 R100, c[0x0][0x3c8] ;  /* 0x0000f200ff648b82 */ /* 0x000ee20000000a00 */
[----:B0-----:R-:W-:-:S04]  /*3110*/  @!P0 IMAD.WIDE R98, R2, 0x4, R98 ;  /* 0x0000000402628825 */ /* 0x001fc800078e0262 */
[----:B-1----:R-:W-:Y:S01]  /*3120*/  FFMA.FTZ R0, R97, UR11, R0 ;  /* 0x0000000b61007c23 */ /* 0x002fe20008010000 */
[----:B--2---:R-:W-:Y:S01]  /*3130*/  FMUL.FTZ R97, R151, R151 ;  /* 0x0000009797617220 */ /* 0x004fe20000410000 */
[----:B---3--:R-:W-:Y:S01]  /*3140*/  @!P0 IMAD.WIDE R100, R2, 0x4, R100 ;  /* 0x0000000402648825 */ /* 0x008fe200078e0264 */
[----:B------:R0:W-:Y:S03]  /*3150*/  @!P0 STG.E desc[UR6][R98.64], R151 ;  /* 0x0000009762008986 */ /* 0x0001e6000c101906 */
[----:B------:R-:W-:-:S05]  /*3160*/  FSEL R97, R97, RZ, P1 ;  /* 0x000000ff61617208 */ /* 0x000fca0000800000 */
[----:B------:R-:W-:-:S06]  /*3170*/  FADD.FTZ R0, R0, R97 ;  /* 0x0000006100007221 */ /* 0x000fcc0000010000 */
[----:B------:R-:W1:Y:S02]  /*3180*/  MUFU.RSQ R0, R0 ;  /* 0x0000000000007308 */ /* 0x000e640000001400 */
[----:B-1----:R0:W-:Y:S01]  /*3190*/  @!P0 STG.E desc[UR6][R100.64], R0 ;  /* 0x0000000064008986 */ /* 0x0021e2000c101906 */
[----:B------:R-:W-:-:S13]  /*31a0*/  ISETP.GE.AND P0, PT, R96, 0x1, PT ;  /* 0x000000016000780c */ /* 0x000fda0003f06270 */
[----:B0-----:R-:W-:Y:S05]  /*31b0*/  @!P0 BRA `(.L_x_8325) ;  /* 0x0000000c00088947 */ /* 0x001fea0003800000 */
[----:B------:R-:W-:Y:S02]  /*31c0*/  FSEL R97, R151, RZ, !P1 ;  /* 0x000000ff97617208 */ /* 0x000fe40004800000 */
[----:B------:R-:W-:Y:S02]  /*31d0*/  SHF.L.U32 R101, R4, 0x10, RZ ;  /* 0x0000001004657819 */ /* 0x000fe400000006ff */
[----:B------:R-:W-:Y:S01]  /*31e0*/  SHF.L.U32 R151, R36, 0x10, RZ ;  /* 0x0000001024977819 */ /* 0x000fe200000006ff */
[C---:B------:R-:W-:Y:S01]  /*31f0*/  FADD.FTZ R99, -R97.reuse, R84 ;  /* 0x0000005461637221 */ /* 0x040fe20000010100 */
[C---:B------:R-:W-:Y:S01]  /*3200*/  FADD.FTZ R85, -R97.reuse, R85 ;  /* 0x0000005561557221 */ /* 0x040fe20000010100 */
[----:B------:R-:W-:Y:S01]  /*3210*/  SHF.L.U32 R98, R106, 0x10, RZ ;  /* 0x000000106a627819 */ /* 0x000fe200000006ff */
[C---:B------:R-:W-:Y:S01]  /*3220*/  FADD.FTZ R69, -R97.reuse, R69 ;  /* 0x0000004561457221 */ /* 0x040fe20000010100 */
[----:B------:R-:W-:Y:S01]  /*3230*/  FMUL.FTZ R84, R0, R99 ;  /* 0x0000006300547220 */ /* 0x000fe20000410000 */
[----:B------:R-:W-:Y:S01]  /*3240*/  SHF.L.U32 R100, R138, 0x10, RZ ;  /* 0x000000108a647819 */ /* 0x000fe200000006ff */
[----:B------:R-:W-:Y:S01]  /*3250*/  FMUL.FTZ R85, R0, R85 ;  /* 0x0000005500557220 */ /* 0x000fe20000410000 */
[C---:B------:R-:W-:Y:S01]  /*3260*/  FADD.FTZ R99, -R97.reuse, R86 ;  /* 0x0000005661637221 */ /* 0x040fe20000010100 */
[----:B------:R-:W-:Y:S01]  /*3270*/  FFMA.FTZ R84, R84, R101, R151 ;  /* 0x0000006554547223 */ /* 0x000fe20000010097 */
[----:B------:R-:W-:Y:S01]  /*3280*/  FADD.FTZ R151, -R97, R87 ;  /* 0x0000005761977221 */ /* 0x000fe20000010100 */
[----:B------:R-:W-:Y:S01]  /*3290*/  FFMA.FTZ R85, R85, R98, R100 ;  /* 0x0000006255557223 */ /* 0x000fe20000010064 */
[----:B------:R-:W-:Y:S01]  /*32a0*/  SHF.L.U32 R87, R5, 0x10, RZ ;  /* 0x0000001005577819 */ /* 0x000fe200000006ff */
[C---:B------:R-:W-:Y:S01]  /*32b0*/  FMUL.FTZ R86, R0.reuse, R99 ;  /* 0x0000006300567220 */ /* 0x040fe20000410000 */
[----:B------:R-:W-:Y:S01]  /*32c0*/  SHF.L.U32 R101, R37, 0x10, RZ ;  /* 0x0000001025657819 */ /* 0x000fe200000006ff */
[----:B------:R-:W-:Y:S01]  /*32d0*/  FMUL.FTZ R151, R0, R151 ;  /* 0x0000009700977220 */ /* 0x000fe20000410000 */
[----:B------:R-:W-:Y:S01]  /*32e0*/  SHF.L.U32 R98, R105, 0x10, RZ ;  /* 0x0000001069627819 */ /* 0x000fe200000006ff */
[----:B------:R-:W-:Y:S01]  /*32f0*/  FADD.FTZ R99, -R97, R68 ;  /* 0x0000004461637221 */ /* 0x000fe20000010100 */
[----:B------:R-:W-:Y:S01]  /*3300*/  SHF.L.U32 R100, R137, 0x10, RZ ;  /* 0x0000001089647819 */ /* 0x000fe200000006ff */
[----:B------:R-:W-:Y:S01]  /*3310*/  FFMA.FTZ R86, R86, R87, R101 ;  /* 0x0000005756567223 */ /* 0x000fe20000010065 */
[----:B------:R-:W-:Y:S01]  /*3320*/  SHF.L.U32 R101, R6, 0x10, RZ ;  /* 0x0000001006657819 */ /* 0x000fe200000006ff */
[C---:B------:R-:W-:Y:S01]  /*3330*/  FMUL.FTZ R68, R0.reuse, R99 ;  /* 0x0000006300447220 */ /* 0x040fe20000410000 */
[----:B------:R-:W-:Y:S01]  /*3340*/  FMUL.FTZ R69, R0, R69 ;  /* 0x0000004500457220 */ /* 0x000fe20000410000 */
[----:B------:R-:W-:Y:S01]  /*3350*/  FFMA.FTZ R87, R151, R98, R100 ;  /* 0x0000006297577223 */ /* 0x000fe20000010064 */
[----:B------:R-:W-:Y:S01]  /*3360*/  SHF.L.U32 R151, R38, 0x10, RZ ;  /* 0x0000001026977819 */ /* 0x000fe200000006ff */
[C---:B------:R-:W-:Y:S01]  /*3370*/  FADD.FTZ R99, -R97.reuse, R70 ;  /* 0x0000004661637221 */ /* 0x040fe20000010100 */
[----:B------:R-:W-:Y:S01]  /*3380*/  SHF.L.U32 R98, R104, 0x10, RZ ;  /* 0x0000001068627819 */ /* 0x000fe200000006ff */
[C---:B------:R-:W-:Y:S01]  /*3390*/  FADD.FTZ R73, -R97.reuse, R73 ;  /* 0x0000004961497221 */ /* 0x040fe20000010100 */
[----:B------:R-:W-:Y:S01]  /*33a0*/  SHF.L.U32 R100, R136, 0x10, RZ ;  /* 0x0000001088647819 */ /* 0x000fe200000006ff */
[----:B------:R-:W-:Y:S01]  /*33b0*/  FFMA.FTZ R68, R68, R101, R151 ;  /* 0x0000006544447223 */ /* 0x000fe20000010097 */
[----:B------:R-:W-:Y:S01]  /*33c0*/  FADD.FTZ R151, -R97, R71 ;  /* 0x0000004761977221 */ /* 0x000fe20000010100 */
[----:B------:R-:W-:Y:S01]  /*33d0*/  SHF.L.U32 R71, R7, 0x10, RZ ;  /* 0x0000001007477819 */ /* 0x000fe200000006ff */
[C---:B------:R-:W-:Y:S01]  /*33e0*/  FMUL.FTZ R70, R0.reuse, R99 ;  /* 0x0000006300467220 */ /* 0x040fe20000410000 */
[----:B------:R-:W-:Y:S01]  /*33f0*/  FFMA.FTZ R69, R69, R98, R100 ;  /* 0x0000006245457223 */ /* 0x000fe20000010064 */
        /* <DEDUP_REMOVED lines=11> */
[----:B------:R-:W-:Y:S01]  /*34b0*/  IMAD.U32 R100, R142, 0x10000, RZ ;  /* 0x000100008e647824 */ /* 0x000fe200078e00ff */
[----:B------:R-:W-:Y:S01]  /*34c0*/  SHF.L.U32 R98, R110, 0x10, RZ ;  /* 0x000000106e627819 */ /* 0x000fe200000006ff */
[C---:B------:R-:W-:Y:S01]  /*34d0*/  FADD.FTZ R99, -R97.reuse, R74 ;  /* 0x0000004a61637221 */ /* 0x040fe20000010100 */
        /* <DEDUP_REMOVED lines=23> */
[----:B------:R-:W-:Y:S01]  /*3650*/  FFMA.FTZ R99, R65, R64, R100 ;  /* 0x0000004041637223 */ /* 0x000fe20000010064 */
[----:B------:R-:W-:Y:S01]  /*3660*/  SHF.L.U32 R64, R11, 0x10, RZ ;  /* 0x000000100b407819 */ /* 0x000fe200000006ff */
[----:B------:R-:W-:Y:S01]  /*3670*/  FADD.FTZ R65, -R97, R76 ;  /* 0x0000004c61417221 */ /* 0x000fe20000010100 */
[----:B------:R-:W-:Y:S01]  /*3680*/  SHF.L.U32 R66, R43, 0x10, RZ ;  /* 0x000000102b427819 */ /* 0x000fe200000006ff */
[C---:B------:R-:W-:Y:S01]  /*3690*/  FMUL.FTZ R101, R0.reuse, R101 ;  /* 0x0000006500657220 */ /* 0x040fe20000410000 */
[----:B------:R-:W-:Y:S01]  /*36a0*/  SHF.L.U32 R100, R107, 0x10, RZ ;  /* 0x000000106b647819 */ /* 0x000fe200000006ff */
[C---:B------:R-:W-:Y:S01]  /*36b0*/  FMUL.FTZ R65, R0.reuse, R65 ;  /* 0x0000004100417220 */ /* 0x040fe20000410000 */
[----:B------:R-:W-:Y:S01]  /*36c0*/  FMUL.FTZ R67, R0, R67 ;  /* 0x0000004300437220 */ /* 0x000fe20000410000 */
[----:B------:R-:W-:Y:S01]  /*36d0*/  FFMA.FTZ R101, R101, R64, R66 ;  /* 0x0000004065657223 */ /* 0x000fe20000010042 */
[----:B------:R-:W-:Y:S01]  /*36e0*/  SHF.L.U32 R64, R12, 0x10, RZ ;  /* 0x000000100c407819 */ /* 0x000fe200000006ff */
[----:B------:R-:W-:Y:S01]  /*36f0*/  FADD.FTZ R79, -R97, R79 ;  /* 0x0000004f614f7221 */ /* 0x000fe20000010100 */
[----:B------:R-:W-:Y:S01]  /*3700*/  SHF.L.U32 R66, R44, 0x10, RZ ;  /* 0x000000102c427819 */ /* 0x000fe200000006ff */
[----:B------:R-:W-:Y:S01]  /*3710*/  FFMA.FTZ R100, R67, R100, R152 ;  /* 0x0000006443647223 */ /* 0x000fe20000010098 */
[----:B------:R-:W-:Y:S01]  /*3720*/  FADD.FTZ R67, -R97, R77 ;  /* 0x0000004d61437221 */ /* 0x000fe20000010100 */
[----:B------:R-:W-:Y:S01]  /*3730*/  SHF.L.U32 R152, R114, 0x10, RZ ;  /* 0x0000001072987819 */ /* 0x000fe200000006ff */
[C---:B------:R-:W-:Y:S01]  /*3740*/  FMUL.FTZ R79, R0.reuse, R79 ;  /* 0x0000004f004f7220 */ /* 0x040fe20000410000 */
[----:B------:R-:W-:Y:S01]  /*3750*/  FFMA.FTZ R76, R65, R64, R66 ;  /* 0x00000040414c7223 */ /* 0x000fe20000010042 */
[----:B------:R-:W-:Y:S01]  /*3760*/  FADD.FTZ R65, -R97, R78 ;  /* 0x0000004e61417221 */ /* 0x000fe20000010100 */
[----:B------:R-:W-:Y:S01]  /*3770*/  SHF.L.U32 R64, R13, 0x10, RZ ;  /* 0x000000100d407819 */ /* 0x000fe200000006ff */
[C---:B------:R-:W-:Y:S01]  /*3780*/  FMUL.FTZ R67, R0.reuse, R67 ;  /* 0x0000004300437220 */ /* 0x040fe20000410000 */
[----:B------:R-:W-:Y:S01]  /*3790*/  SHF.L.U32 R66, R45, 0x10, RZ ;  /* 0x000000102d427819 */ /* 0x000fe200000006ff */
[----:B------:R-:W-:Y:S01]  /*37a0*/  FMUL.FTZ R65, R0, R65 ;  /* 0x0000004100417220 */ /* 0x000fe20000410000 */
[----:B------:R-:W-:-:S02]  /*37b0*/  SHF.L.U32 R154, R146, 0x10, RZ ;  /* 0x00000010929a7819 */ /* 0x000fc400000006ff */
[----:B------:R-:W-:Y:S01]  /*37c0*/  IADD3 R96, PT, PT, R96, -0x1, RZ ;  /* 0xffffffff60607810 */ /* 0x000fe20007ffe0ff */
[----:B------:R-:W-:Y:S01]  /*37d0*/  FFMA.FTZ R78, R65, R64, R66 ;  /* 0x00000040414e7223 */ /* 0x000fe20000010042 */
[----:B------:R-:W-:Y:S01]  /*37e0*/  FADD.FTZ R65, -R97, R80 ;  /* 0x0000005061417221 */ /* 0x000fe20000010100 */
        /* <DEDUP_REMOVED lines=10> */
[----:B------:R-:W-:-:S02]  /*3890*/  IMAD.U32 R64, R15, 0x10000, RZ ;  /* 0x000100000f407824 */ /* 0x000fc400078e00ff */
[----:B------:R-:W-:Y:S01]  /*38a0*/  FFMA.FTZ R79, R79, R152, R154 ;  /* 0x000000984f4f7223 */ /* 0x000fe2000001009a */
[----:B------:R-:W-:Y:S01]  /*38b0*/  FMUL.FTZ R65, R0, R65 ;  /* 0x0000004100417220 */ /* 0x000fe20000410000 */
        /* <DEDUP_REMOVED lines=13> */
[----:B------:R-:W-:Y:S01]  /*3990*/  FADD.FTZ R67, -R97, R93 ;  /* 0x0000005d61437221 */ /* 0x000fe20000010100 */
[----:B------:R-:W-:Y:S01]  /*39a0*/  FFMA.FTZ R154, R81, R80, R82 ;  /* 0x00000050519a7223 */ /* 0x000fe20000010052 */
[----:B------:R-:W-:Y:S01]  /*39b0*/  SHF.L.U32 R80, R118, 0x10, RZ ;  /* 0x0000001076507819 */ /* 0x000fe200000006ff */
[----:B------:R-:W-:Y:S01]  /*39c0*/  FADD.FTZ R81, -R97, R95 ;  /* 0x0000005f61517221 */ /* 0x000fe20000010100 */
[----:B------:R-:W-:Y:S01]  /*39d0*/  SHF.L.U32 R82, R150, 0x10, RZ ;  /* 0x0000001096527819 */ /* 0x000fe200000006ff */
[----:B------:R-:W-:Y:S01]  /*39e0*/  FFMA.FTZ R92, R65, R64, R66 ;  /* 0x00000040415c7223 */ /* 0x000fe20000010042 */
[C---:B------:R-:W-:Y:S01]  /*39f0*/  FMUL.FTZ R67, R0.reuse, R67 ;  /* 0x0000004300437220 */ /* 0x040fe20000410000 */
[----:B------:R-:W-:Y:S01]  /*3a00*/  FADD.FTZ R65, -R97, R94 ;  /* 0x0000005e61417221 */ /* 0x000fe20000010100 */
[----:B------:R-:W-:Y:S01]  /*3a10*/  SHF.L.U32 R64, R17, 0x10, RZ ;  /* 0x0000001011407819 */ /* 0x000fe200000006ff */
[C---:B------:R-:W-:Y:S01]  /*3a20*/  FMUL.FTZ R81, R0.reuse, R81 ;  /* 0x0000005100517220 */ /* 0x040fe20000410000 */
[----:B------:R-:W-:Y:S01]  /*3a30*/  FFMA.FTZ R93, R67, R80, R82 ;  /* 0x00000050435d7223 */ /* 0x000fe20000010052 */
[----:B------:R-:W-:Y:S01]  /*3a40*/  SHF.L.U32 R66, R49, 0x10, RZ ;  /* 0x0000001031427819 */ /* 0x000fe200000006ff */
[----:B------:R-:W-:Y:S01]  /*3a50*/  FMUL.FTZ R65, R0, R65 ;  /* 0x0000004100417220 */ /* 0x000fe20000410000 */
[----:B------:R-:W-:Y:S01]  /*3a60*/  SHF.L.U32 R80, R117, 0x10, RZ ;  /* 0x0000001075507819 */ /* 0x000fe200000006ff */
[----:B------:R-:W-:Y:S01]  /*3a70*/  IMAD R96, R96, R3, RZ ;  /* 0x0000000360607224 */ /* 0x000fe200078e02ff */
[----:B------:R-:W-:Y:S01]  /*3a80*/  SHF.L.U32 R82, R149, 0x10, RZ ;  /* 0x0000001095527819 */ /* 0x000fe200000006ff */
[----:B------:R-:W-:Y:S01]  /*3a90*/  FADD.FTZ R3, -R97, R88 ;  /* 0x0000005861037221 */ /* 0x000fe20000010100 */
[----:B------:R-:W-:Y:S01]  /*3aa0*/  FFMA.FTZ R94, R65, R64, R66 ;  /* 0x00000040415e7223 */ /* 0x000fe20000010042 */
[----:B------:R-:W-:Y:S01]  /*3ab0*/  SHF.L.U32 R66, R18, 0x10, RZ ;  /* 0x0000001012427819 */ /* 0x000fe200000006ff */
[----:B------:R-:W0:Y:S01]  /*3ac0*/  LDC.64 R64, c[0x0][0x428] ;  /* 0x00010a00ff407b82 */ /* 0x000e220000000a00 */
[----:B------:R-:W-:Y:S01]  /*3ad0*/  FFMA.FTZ R95, R81, R80, R82 ;  /* 0x00000050515f7223 */ /* 0x000fe20000010052 */
[----:B------:R-:W-:Y:S01]  /*3ae0*/  SHF.L.U32 R80, R50, 0x10, RZ ;  /* 0x0000001032507819 */ /* 0x000fe200000006ff */
[C---:B------:R-:W-:Y:S01]  /*3af0*/  FMUL.FTZ R3, R0.reuse, R3 ;  /* 0x0000000300037220 */ /* 0x040fe20000410000 */
[C---:B------:R-:W-:Y:S01]  /*3b00*/  FADD.FTZ R67, -R97.reuse, R89 ;  /* 0x0000005961437221 */ /* 0x040fe20000010100 */
[C---:B------:R-:W-:Y:S01]  /*3b10*/  FADD.FTZ R81, -R97.reuse, R90 ;  /* 0x0000005a61517221 */ /* 0x040fe20000010100 */
[----:B------:R-:W-:Y:S01]  /*3b20*/  FADD.FTZ R83, -R97, R91 ;  /* 0x0000005b61537221 */ /* 0x000fe20000010100 */
[----:B------:R-:W-:Y:S01]  /*3b30*/  FFMA.FTZ R97, R3, R66, R80 ;  /* 0x0000004203617223 */ /* 0x000fe20000010050 */
[----:B------:R-:W-:Y:S01]  /*3b40*/  SHF.R.S32.HI R3, RZ, 0x1f, R96 ;  /* 0x0000001fff037819 */ /* 0x000fe20000011460 */
[----:B------:R-:W-:Y:S01]  /*3b50*/  FMUL.FTZ R67, R0, R67 ;  /* 0x0000004300437220 */ /* 0x000fe20000410000 */
[----:B------:R-:W-:Y:S01]  /*3b60*/  SHF.L.U32 R66, R116, 0x10, RZ ;  /* 0x0000001074427819 */ /* 0x000fe200000006ff */
[C---:B------:R-:W-:Y:S01]  /*3b70*/  FMUL.FTZ R81, R0.reuse, R81 ;  /* 0x0000005100517220 */ /* 0x040fe20000410000 */
[----:B------:R-:W-:Y:S01]  /*3b80*/  LEA.HI R3, R3, R96, RZ, 0x3 ;  /* 0x0000006003037211 */ /* 0x000fe200078f18ff */
[----:B------:R-:W-:Y:S01]  /*3b90*/  FMUL.FTZ R90, R0, R83 ;  /* 0x00000053005a7220 */ /* 0x000fe20000410000 */
[----:B------:R-:W-:-:S02]  /*3ba0*/  SHF.L.U32 R80, R148, 0x10, RZ ;  /* 0x0000001094507819 */ /* 0x000fc400000006ff */
[----:B------:R-:W-:Y:S02]  /*3bb0*/  LEA.HI.SX32 R3, R3, R102, 0x1d ;  /* 0x0000006603037211 */ /* 0x000fe400078feaff */
[----:B------:R-:W-:Y:S01]  /*3bc0*/  SHF.L.U32 R82, R19, 0x10, RZ ;  /* 0x0000001013527819 */ /* 0x000fe200000006ff */
[----:B------:R-:W-:Y:S01]  /*3bd0*/  FFMA.FTZ R0, R67, R66, R80 ;  /* 0x0000004243007223 */ /* 0x000fe20000010050 */
[----:B------:R-:W-:Y:S02]  /*3be0*/  SHF.L.U32 R88, R51, 0x10, RZ ;  /* 0x0000001033587819 */ /* 0x000fe400000006ff */
[----:B------:R-:W-:Y:S02]  /*3bf0*/  SHF.L.U32 R67, R115, 0x10, RZ ;  /* 0x0000001073437819 */ /* 0x000fe400000006ff */
[----:B------:R-:W-:Y:S01]  /*3c00*/  SHF.L.U32 R155, R147, 0x10, RZ ;  /* 0x00000010939b7819 */ /* 0x000fe200000006ff */
[----:B------:R-:W-:Y:S01]  /*3c10*/  FFMA.FTZ R96, R81, R82, R88 ;  /* 0x0000005251607223 */ /* 0x000fe20000010058 */
[C---:B------:R-:W-:Y:S01]  /*3c20*/  IADD3 R83, PT, PT, R3.reuse, 0x100, RZ ;  /* 0x0000010003537810 */ /* 0x040fe20007ffe0ff */
[C---:B0-----:R-:W-:Y:S01]  /*3c30*/  IMAD.WIDE.U32 R80, R3.reuse, 0x10, R64 ;  /* 0x0000001003507825 */ /* 0x041fe200078e0040 */
[----:B------:R-:W-:-:S03]  /*3c40*/  IADD3 R89, PT, PT, R3, 0x200, RZ ;  /* 0x0000020003597810 */ /* 0x000fc60007ffe0ff */
[----:B------:R-:W-:Y:S01]  /*3c50*/  FFMA.FTZ R155, R90, R67, R155 ;  /* 0x000000435a9b7223 */ /* 0x000fe2000001009b */
[----:B------:R-:W-:Y:S01]  /*3c60*/  IADD3 R91, PT, PT, R3, 0x300, RZ ;  /* 0x00000300035b7810 */ /* 0x000fe20007ffe0ff */
        /* <DEDUP_REMOVED lines=23> */
.L_x_8325:
[----:B0-----:R-:W0:Y:S01]  /*3de0*/  LDC.64 R64, c[0x0][0x380] ;  /* 0x0000e000ff407b82 */ /* 0x001e220000000a00 */
[----:B------:R-:W-:Y:S01]  /*3df0*/  UPLOP3.LUT UP0, UPT, UPT, UPT, UP0, 0x40, 0x4 ;  /* 0x000000000004789c */ /* 0x000fe20003f0e800 */
[----:B0-----:R-:W-:-:S04]  /*3e00*/  IADD3 R2, PT, PT, R2, R64, RZ ;  /* 0x0000004002027210 */ /* 0x001fc80007ffe0ff */
[----:B------:R-:W-:-:S13]  /*3e10*/  ISETP.GE.AND P0, PT, R2, R65, PT ;  /* 0x000000410200720c */ /* 0x000fda0003f06270 */
[----:B------:R-:W-:Y:S05]  /*3e20*/  @!P0 BRA `(.L_x_8326) ;  /* 0xffffffc800048947 */ /* 0x000fea000383ffff */
[----:B------:R-:W-:Y:S05]  /*3e30*/  EXIT ;  /* 0x000000000000794d */ /* 0x000fea0003800000 */
.L_x_8327:
        /* <DEDUP_REMOVED lines=12> */
.L_x_27515:


//--------------------- .text._ZN10layer_norm13ln_fwd_kernelINS_13Kernel_traitsI13__nv_bfloat16S2_fS2_fjLj8192ELj1ELj1ELj8ELj16ENS_18Kernel_traits_baseILj8192ES2_S2_fS2_fjLj256EEEEELb1ELb0ELb0ELb0EEEvNS_9FwdParamsE --------------------------
	.section	.text._ZN10layer_norm13ln_fwd_kernelINS_13Kernel_traitsI13__nv_bfloat16S2_fS2_fjLj8192ELj1ELj1ELj8ELj16ENS_18Kernel_traits_baseILj8192ES2_S2_fS2_fjLj256EEEEELb1ELb0ELb0ELb0EEEvNS_9FwdParamsE,"ax",@progbits
	.align	128
        .global         _ZN10layer_norm13ln_fwd_kernelINS_13Kernel_traitsI13__nv_bfloat16S2_fS2_fjLj8192ELj1ELj1ELj8ELj16ENS_18Kernel_traits_baseILj8192ES2_S2_fS2_fjLj256EEEEELb1ELb0ELb0ELb0EEEvNS_9FwdParamsE
        .type           _ZN10layer_norm13ln_fwd_kernelINS_13Kernel_traitsI13__nv_bfloat16S2_fS2_fjLj8192ELj1ELj1ELj8ELj16ENS_18Kernel_traits_baseILj8192ES2_S2_fS2_fjLj256EEEEELb1ELb0ELb0ELb0EEEvNS_9FwdParamsE,@function
        .size           _ZN10layer_norm13ln_fwd_kernelINS_13Kernel_traitsI13__nv_bfloat16S2_fS2_fjLj8192ELj1ELj1ELj8ELj16ENS_18Kernel_traits_baseILj8192ES2_S2_fS2_fjLj256EEEEELb1ELb0ELb0ELb0EEEvNS_9FwdParamsE,(.L_x_27516 - _ZN10layer_norm13ln_fwd_kernelINS_13Kernel_traitsI13__nv_bfloat16S2_fS2_fjLj8192ELj1ELj1ELj8ELj16ENS_18Kernel_traits_baseILj8192ES2_S2_fS2_fjLj256EEEEELb1ELb0ELb0ELb0EEEvNS_9FwdParamsE)
        .other          _ZN10layer_norm13ln_fwd_kernelINS_13Kernel_traitsI13__nv_bfloat16S2_fS2_fjLj8192ELj1ELj1ELj8ELj16ENS_18Kernel_traits_baseILj8192ES2_S2_fS2_fjLj256EEEEELb1ELb0ELb0ELb0EEEvNS_9FwdParamsE,@"STO_CUDA_ENTRY STV_DEFAULT"
_ZN10layer_norm13ln_fwd_kernelINS_13Kernel_traitsI13__nv_bfloat16S2_fS2_fjLj8192ELj1ELj1ELj8ELj16ENS_18Kernel_traits_baseILj8192ES2_S2_fS2_fjLj256EEEEELb1ELb0ELb0ELb0EEEvNS_9FwdParamsE:
.text._ZN10layer_norm13ln_fwd_kernelINS_13Kernel_traitsI13__nv_bfloat16S2_fS2_fjLj8192ELj1ELj1ELj8ELj16ENS_18Kernel_traits_baseILj8192ES2_S2_fS2_fjLj256EEEEELb1ELb0ELb0ELb0EEEvNS_9FwdParamsE:
[----:B------:R-:W-:Y:S01]  /*0000*/  LDC R1, c[0x0][0x37c] ;  /* 0x0000df00ff017b82 */ /* 0x000fe20000000800 */
[----:B------:R-:W0:Y:S07]  /*0010*/  LDCU.U8 UR4, c[0x0][0x464] ;  /* 0x00008c80ff0477ac */ /* 0x000e2e0008000000 */
[----:B------:R-:W1:Y:S01]  /*0020*/  LDC R6, c[0x0][0x458] ;  /* 0x00011600ff067b82 */ /* 0x000e620000000800 */
[----:B------:R-:W2:Y:S01]  /*0030*/  LDCU.64 UR8, c[0x0][0x450] ;  /* 0x00008a00ff0877ac */ /* 0x000ea20008000a00 */
[----:B------:R-:W3:Y:S06]  /*0040*/  LDCU.64 UR6, c[0x0][0x358] ;  /* 0x00006b00ff0677ac */ /* 0x000eec0008000a00 */
[----:B------:R-:W4:Y:S01]  /*0050*/  LDC R97, c[0x0][0x45c] ;  /* 0x00011700ff617b82 */ /* 0x000f220000000800 */
[----:B------:R-:W5:Y:S01]  /*0060*/  LDCU.64 UR10, c[0x0][0x438] ;  /* 0x00008700ff0a77ac */ /* 0x000f620008000a00 */
[----:B------:R-:W5:Y:S01]  /*0070*/  LDCU UR5, c[0x0][0x388] ;  /* 0x00007100ff0577ac */ /* 0x000f620008000800 */
[----:B0-----:R-:W-:Y:S01]  /*0080*/  ISETP.NE.AND P0, PT, RZ, UR4, PT ;  /* 0x00000004ff007c0c */ /* 0x001fe2000bf05270 */
[----:B--2---:R-:W-:-:S02]  /*0090*/  IMAD.U32 R2, RZ, RZ, UR8 ;  /* 0x00000008ff027e24 */ /* 0x004fc4000f8e00ff */
[----:B------:R-:W-:-:S10]  /*00a0*/  IMAD.U32 R3, RZ, RZ, UR9 ;  /* 0x00000009ff037e24 */ /* 0x000fd4000f8e00ff */
[----:B-1----:R-:W-:Y:S01]  /*00b0*/  @P0 MOV R4, R6 ;  /* 0x0000000600040202 */ /* 0x002fe20000000f00 */
[----:B---3--:R-:W2:Y:S01]  /*00c0*/  @P0 LDG.E.64 R2, desc[UR6][R2.64] ;  /* 0x0000000602020981 */ /* 0x008ea2000c1e1b00 */
[----:B----4-:R-:W-:Y:S01]  /*00d0*/  @P0 IMAD.MOV.U32 R5, RZ, RZ, R97 ;  /* 0x000000ffff050224 */ /* 0x010fe200078e0061 */
[----:B------:R-:W0:Y:S05]  /*00e0*/  @P0 LDC R9, c[0x0][0x460] ;  /* 0x00011800ff090b82 */ /* 0x000e2a0000000800 */
[----:B------:R-:W0:Y:S01]  /*00f0*/  @P0 LDG.E.64 R4, desc[UR6][R4.64] ;  /* 0x0000000604040981 */ /* 0x000e22000c1e1b00 */
[----:B-----5:R-:W-:Y:S01]  /*0100*/  UISETP.NE.U32.AND UP0, UPT, UR10, URZ, UPT ;  /* 0x000000ff0a00728c */ /* 0x020fe2000bf05070 */
[----:B------:R-:W-:Y:S01]  /*0110*/  BSSY.RECONVERGENT B0, `(.L_x_8328) ;  /* 0x0000061000007945 */ /* 0x000fe20003800200 */
[----:B------:R-:W1:Y:S01]  /*0120*/  S2UR UR15, SR_CTAID.X ;  /* 0x00000000000f79c3 */ /* 0x000e620000002500 */
[----:B------:R-:W3:Y:S01]  /*0130*/  S2R R7, SR_TID.X ;  /* 0x0000000000077919 */ /* 0x000ee20000002100 */
[----:B------:R-:W-:-:S02]  /*0140*/  USHF.R.S32.HI UR4, URZ, 0x1f, UR5 ;  /* 0x0000001fff047899 */ /* 0x000fc40008011405 */
[----:B------:R-:W-:Y:S02]  /*0150*/  UISETP.NE.AND.EX UP0, UPT, UR11, URZ, UPT, UP0 ;  /* 0x000000ff0b00728c */ /* 0x000fe4000bf05300 */
[----:B------:R-:W-:-:S04]  /*0160*/  ULEA.HI UR4, UR4, UR5, URZ, 0x3 ;  /* 0x0000000504047291 */ /* 0x000fc8000f8f18ff */
[----:B------:R-:W-:Y:S01]  /*0170*/  USHF.R.S32.HI UR4, URZ, 0x3, UR4 ;  /* 0x00000003ff047899 */ /* 0x000fe20008011404 */
[----:B---3--:R-:W-:-:S05]  /*0180*/  IMAD.MOV.U32 R19, RZ, RZ, R7 ;  /* 0x000000ffff137224 */ /* 0x008fca00078e0007 */
[----:B------:R-:W-:-:S05]  /*0190*/  LOP3.LUT R0, R19, 0xff, RZ, 0x3c, !PT ;  /* 0x000000ff13007812 */ /* 0x000fca00078e3cff */
[----:B------:R-:W-:Y:S01]  /*01a0*/  VIADD R0, R0, UR4 ;  /* 0x0000000400007c36 */ /* 0x000fe20008000000 */
[----:B--2---:R-:W-:Y:S02]  /*01b0*/  @P0 R2UR UR8, R2 ;  /* 0x00000000020802ca */ /* 0x004fe400000e0000 */
[----:B------:R-:W-:Y:S02]  /*01c0*/  @P0 R2UR UR9, R3 ;  /* 0x00000000030902ca */ /* 0x000fe400000e0000 */
[----:B0-----:R-:W-:-:S04]  /*01d0*/  @P0 IADD3 R6, P1, PT, R4, R9, RZ ;  /* 0x0000000904060210 */ /* 0x001fc80007f3e0ff */
[----:B------:R-:W-:Y:S02]  /*01e0*/  @P0 IADD3.X R97, PT, PT, RZ, R5, RZ, P1, !PT ;  /* 0x00000005ff610210 */ /* 0x000fe40000ffe4ff */
[----:B------:R-:W-:-:S03]  /*01f0*/  LOP3.LUT R5, R7, 0xe0, RZ, 0xc0, !PT ;  /* 0x000000e007057812 */ /* 0x000fc600078ec0ff */
[----:B------:R-:W-:Y:S01]  /*0200*/  UIADD3 UR21, UPT, UPT, UR8, -0x61c88647, URZ ;  /* 0x9e3779b908157890 */ /* 0x000fe2000fffe0ff */
[--C-:B------:R-:W-:Y:S01]  /*0210*/  SHF.R.U64 R98, R6, 0x2, R97.reuse ;  /* 0x0000000206627819 */ /* 0x100fe20000001261 */
[----:B------:R-:W-:Y:S01]  /*0220*/  UIADD3 UR22, UPT, UPT, UR9, -0x4498517b, URZ ;  /* 0xbb67ae8509167890 */ /* 0x000fe2000fffe0ff */
[----:B------:R-:W-:Y:S01]  /*0230*/  SHF.R.U32.HI R97, RZ, 0x2, R97 ;  /* 0x00000002ff617819 */ /* 0x000fe20000011661 */
[----:B------:R-:W-:Y:S02]  /*0240*/  UIADD3 UR23, UPT, UPT, UR8, 0x3c6ef372, URZ ;  /* 0x3c6ef37208177890 */ /* 0x000fe4000fffe0ff */
        /* <DEDUP_REMOVED lines=10> */
[----:B------:R-:W-:Y:S02]  /*02f0*/  UIADD3 UR16, UPT, UPT, UR9, 0x1fd5c5a3, URZ ;  /* 0x1fd5c5a309107890 */ /* 0x000fe4000fffe0ff */
[----:B------:R-:W-:Y:S02]  /*0300*/  UIADD3 UR29, UPT, UPT, UR8, -0xe443238, URZ ;  /* 0xf1bbcdc8081d7890 */ /* 0x000fe4000fffe0ff */
[----:B------:R-:W-:Y:S01]  /*0310*/  UIADD3 UR30, UPT, UPT, UR9, -0x24c28bd8, URZ ;  /* 0xdb3d7428091e7890 */ /* 0x000fe2000fffe0ff */
[----:B-1----:R-:W-:Y:S11]  /*0320*/  BRA.U !UP0, `(.L_x_8329) ;  /* 0x0000000108847547 */ /* 0x002ff6000b800000 */
        /* <DEDUP_REMOVED lines=33> */
.L_x_8329:
        /* <DEDUP_REMOVED lines=30> */
.L_x_8330:
[----:B------:R-:W-:Y:S05]  /*0720*/  BSYNC.RECONVERGENT B0 ;  /* 0x0000000000007941 */ /* 0x000fea0003800200 */
.L_x_8328:
[----:B------:R-:W0:Y:S02]  /*0730*/  LDCU UR5, c[0x0][0x384] ;  /* 0x00007080ff0577ac */ /* 0x000e240008000800 */
[----:B0-----:R-:W-:-:S06]  /*0740*/  UISETP.GE.AND UP0, UPT, UR15, UR5, UPT ;  /* 0x000000050f00728c */ /* 0x001fcc000bf06270 */
[----:B------:R-:W-:-:S13]  /*0750*/  PLOP3.LUT P0, PT, PT, PT, UP0, 0x80, 0x8 ;  /* 0x000000000008781c */ /* 0x000fda0003f0f008 */
[----:B------:R-:W-:Y:S05]  /*0760*/  @P0 EXIT ;  /* 0x000000000000094d */ /* 0x000fea0003800000 */
[----:B------:R-:W0:Y:S01]  /*0770*/  LDC R2, c[0x0][0x360] ;  /* 0x0000d800ff027b82 */ /* 0x000e220000000800 */
[C---:B------:R-:W-:Y:S01]  /*0780*/  IMAD.HI.U32 R3, R98.reuse, -0x2daee0ad, RZ ;  /* 0xd2511f5362037827 */ /* 0x040fe200078e00ff */
[----:B------:R-:W-:Y:S01]  /*0790*/  UIADD3 UR10, UPT, UPT, UR8, -0x700cb87f, URZ ;  /* 0x8ff34781080a7890 */ /* 0x000fe2000fffe0ff */
[----:B-----5:R-:W-:Y:S01]  /*07a0*/  PRMT R96, R31, 0x7632, R96 ;  /* 0x000076321f607816 */ /* 0x020fe20000000060 */
[----:B------:R-:W-:Y:S01]  /*07b0*/  UIADD3 UR5, UPT, UPT, UR9, -0x695add53, URZ ;  /* 0x96a522ad09057890 */ /* 0x000fe2000fffe0ff */
[----:B------:R-:W-:Y:S01]  /*07c0*/  IMAD R11, R98, -0x2daee0ad, RZ ;  /* 0xd2511f53620b7824 */ /* 0x000fe200078e02ff */
[----:B------:R-:W-:Y:S01]  /*07d0*/  LOP3.LUT R3, R3, UR9, RZ, 0x3c, !PT ;  /* 0x0000000903037c12 */ /* 0x000fe2000f8e3cff */
[----:B------:R-:W1:Y:S01]  /*07e0*/  LDCU.64 UR12, c[0x0][0x3e0] ;  /* 0x00007c00ff0c77ac */ /* 0x000e620008000a00 */
[----:B------:R-:W-:Y:S02]  /*07f0*/  PRMT R95, R35, 0x7632, R95 ;  /* 0x00007632235f7816 */ /* 0x000fe4000000005f */
[----:B------:R-:W-:Y:S01]  /*0800*/  PRMT R94, R39, 0x7632, R94 ;  /* 0x00007632275e7816 */ /* 0x000fe2000000005e */
[----:B------:R-:W-:Y:S01]  /*0810*/  IMAD.HI.U32 R8, R3, -0x326172a9, RZ ;  /* 0xcd9e8d5703087827 */ /* 0x000fe200078e00ff */
[----:B------:R-:W-:Y:S01]  /*0820*/  PRMT R93, R43, 0x7632, R93 ;  /* 0x000076322b5d7816 */ /* 0x000fe2000000005d */
[----:B------:R-:W-:Y:S01]  /*0830*/  UPLOP3.LUT UP2, UPT, UPT, UPT, UPT, 0x40, 0x4 ;  /* 0x000000000004789c */ /* 0x000fe20003f4e870 */
[----:B------:R-:W-:-:S02]  /*0840*/  PRMT R92, R38, 0x7632, R92 ;  /* 0x00007632265c7816 */ /* 0x000fc4000000005c */
[----:B------:R-:W-:Y:S02]  /*0850*/  PRMT R91, R42, 0x7632, R91 ;  /* 0x000076322a5b7816 */ /* 0x000fe4000000005b */
[----:B------:R-:W-:Y:S02]  /*0860*/  PRMT R90, R37, 0x7632, R90 ;  /* 0x00007632255a7816 */ /* 0x000fe4000000005a */
[----:B------:R-:W-:Y:S02]  /*0870*/  PRMT R89, R41, 0x7632, R89 ;  /* 0x0000763229597816 */ /* 0x000fe40000000059 */
[----:B------:R-:W-:Y:S01]  /*0880*/  PRMT R88, R36, 0x7632, R88 ;  /* 0x0000763224587816 */ /* 0x000fe20000000058 */
[----:B0-----:R-:W-:Y:S01]  /*0890*/  IMAD R2, R2, UR15, R7 ;  /* 0x0000000f02027c24 */ /* 0x001fe2000f8e0207 */
[----:B-1----:R-:W-:Y:S01]  /*08a0*/  UISETP.NE.U32.AND UP0, UPT, UR12, URZ, UPT ;  /* 0x000000ff0c00728c */ /* 0x002fe2000bf05070 */
[----:B------:R-:W-:Y:S01]  /*08b0*/  IMAD.SHL.U32 R7, R7, 0x20, RZ ;  /* 0x0000002007077824 */ /* 0x000fe200078e00ff */
[----:B------:R-:W-:Y:S01]  /*08c0*/  PRMT R87, R40, 0x7632, R87 ;  /* 0x0000763228577816 */ /* 0x000fe20000000057 */
[C---:B------:R-:W-:Y:S01]  /*08d0*/  IMAD.HI.U32 R4, R2.reuse, -0x326172a9, RZ ;  /* 0xcd9e8d5702047827 */ /* 0x040fe200078e00ff */
[----:B------:R-:W-:Y:S01]  /*08e0*/  PRMT R86, R47, 0x7632, R86 ;  /* 0x000076322f567816 */ /* 0x000fe20000000056 */
[----:B------:R-:W-:Y:S01]  /*08f0*/  UISETP.NE.AND.EX UP0, UPT, UR13, URZ, UPT, UP0 ;  /* 0x000000ff0d00728c */ /* 0x000fe2000bf05300 */
[----:B------:R-:W-:Y:S01]  /*0900*/  LOP3.LUT R7, R7, 0x3e0, RZ, 0xc0, !PT ;  /* 0x000003e007077812 */ /* 0x000fe200078ec0ff */
[----:B------:R-:W-:Y:S01]  /*0910*/  IMAD R9, R2, -0x326172a9, RZ ;  /* 0xcd9e8d5702097824 */ /* 0x000fe200078e02ff */
[----:B------:R-:W-:Y:S01]  /*0920*/  LOP3.LUT R4, R97, UR8, R4, 0x96, !PT ;  /* 0x0000000861047c12 */ /* 0x000fe2000f8e9604 */
[----:B------:R-:W0:Y:S01]  /*0930*/  LDCU.64 UR12, c[0x0][0x380] ;  /* 0x00007000ff0c77ac */ /* 0x000e220008000a00 */
[----:B------:R-:W-:-:S02]  /*0940*/  PRMT R85, R51, 0x7632, R85 ;  /* 0x0000763233557816 */ /* 0x000fc40000000055 */
[----:B------:R-:W-:Y:S01]  /*0950*/  LOP3.LUT R8, R9, UR21, R8, 0x96, !PT ;  /* 0x0000001509087c12 */ /* 0x000fe2000f8e9608 */
[----:B------:R-:W-:Y:S01]  /*0960*/  IMAD.HI.U32 R10, R4, -0x2daee0ad, RZ ;  /* 0xd2511f53040a7827 */ /* 0x000fe200078e00ff */
[----:B------:R-:W-:Y:S02]  /*0970*/  PRMT R84, R46, 0x7632, R84 ;  /* 0x000076322e547816 */ /* 0x000fe40000000054 */
[----:B------:R-:W-:Y:S01]  /*0980*/  PRMT R15, R50, 0x7632, R15 ;  /* 0x00007632320f7816 */ /* 0x000fe2000000000f */
[----:B------:R-:W-:Y:S01]  /*0990*/  IMAD R12, R4, -0x2daee0ad, RZ ;  /* 0xd2511f53040c7824 */ /* 0x000fe200078e02ff */
[----:B------:R-:W-:Y:S01]  /*09a0*/  LOP3.LUT R10, R11, UR22, R10, 0x96, !PT ;  /* 0x000000160b0a7c12 */ /* 0x000fe2000f8e960a */
[----:B------:R-:W-:Y:S01]  /*09b0*/  IMAD.HI.U32 R9, R8, -0x2daee0ad, RZ ;  /* 0xd2511f5308097827 */ /* 0x000fe200078e00ff */
[----:B------:R-:W-:-:S03]  /*09c0*/  PRMT R14, R45, 0x7632, R14 ;  /* 0x000076322d0e7816 */ /* 0x000fc6000000000e */
[----:B------:R-:W-:Y:S01]  /*09d0*/  IMAD R4, R3, -0x326172a9, RZ ;  /* 0xcd9e8d5703047824 */ /* 0x000fe200078e02ff */
[----:B------:R-:W-:Y:S01]  /*09e0*/  LOP3.LUT R9, R12, UR19, R9, 0x96, !PT ;  /* 0x000000130c097c12 */ /* 0x000fe2000f8e9609 */
[C---:B------:R-:W-:Y:S01]  /*09f0*/  IMAD.HI.U32 R3, R10.reuse, -0x326172a9, RZ ;  /* 0xcd9e8d570a037827 */ /* 0x040fe200078e00ff */
[----:B------:R-:W1:Y:S03]  /*0a00*/  LDCU UR19, c[0x0][0x400] ;  /* 0x00008000ff1377ac */ /* 0x000e660008000800 */
[----:B------:R-:W-:Y:S01]  /*0a10*/  IMAD R11, R10, -0x326172a9, RZ ;  /* 0xcd9e8d570a0b7824 */ /* 0x000fe200078e02ff */
[----:B------:R-:W-:Y:S01]  /*0a20*/  LOP3.LUT R3, R4, UR23, R3, 0x96, !PT ;  /* 0x0000001704037c12 */ /* 0x000fe2000f8e9603 */
[----:B------:R-:W-:-:S04]  /*0a30*/  IMAD.HI.U32 R4, R9, -0x326172a9, RZ ;  /* 0xcd9e8d5709047827 */ /* 0x000fc800078e00ff */
[----:B------:R-:W-:Y:S01]  /*0a40*/  IMAD R13, R8, -0x2daee0ad, RZ ;  /* 0xd2511f53080d7824 */ /* 0x000fe200078e02ff */
[----:B------:R-:W-:Y:S01]  /*0a50*/  LOP3.LUT R4, R11, UR18, R4, 0x96, !PT ;  /* 0x000000120b047c12 */ /* 0x000fe2000f8e9604 */
[C---:B------:R-:W-:Y:S01]  /*0a60*/  IMAD.HI.U32 R8, R3.reuse, -0x2daee0ad, RZ ;  /* 0xd2511f5303087827 */ /* 0x040fe200078e00ff */
[----:B------:R-:W2:Y:S03]  /*0a70*/  LDCU.U8 UR18, c[0x0][0x410] ;  /* 0x00008200ff1277ac */ /* 0x000ea60008000000 */
[----:B------:R-:W-:Y:S01]  /*0a80*/  IMAD R12, R3, -0x2daee0ad, RZ ;  /* 0xd2511f53030c7824 */ /* 0x000fe200078e02ff */
[----:B------:R-:W-:Y:S01]  /*0a90*/  LOP3.LUT R8, R13, UR14, R8, 0x96, !PT ;  /* 0x0000000e0d087c12 */ /* 0x000fe2000f8e9608 */
[----:B------:R-:W-:-:S04]  /*0aa0*/  IMAD.HI.U32 R11, R4, -0x2daee0ad, RZ ;  /* 0xd2511f53040b7827 */ /* 0x000fc800078e00ff */
[----:B------:R-:W-:Y:S01]  /*0ab0*/  IMAD R10, R9, -0x326172a9, RZ ;  /* 0xcd9e8d57090a7824 */ /* 0x000fe200078e02ff */
[----:B------:R-:W-:Y:S01]  /*0ac0*/  LOP3.LUT R11, R12, UR17, R11, 0x96, !PT ;  /* 0x000000110c0b7c12 */ /* 0x000fe2000f8e960b */
[C---:B------:R-:W-:Y:S01]  /*0ad0*/  IMAD.HI.U32 R3, R8.reuse, -0x326172a9, RZ ;  /* 0xcd9e8d5708037827 */ /* 0x040fe200078e00ff */
[----:B------:R-:W3:Y:S03]  /*0ae0*/  LDCU UR17, c[0x0][0x388] ;  /* 0x00007100ff1177ac */ /* 0x000ee60008000800 */
        /* <DEDUP_REMOVED lines=12> */
[----:B------:R-:W-:-:S03]  /*0bb0*/  ULOP3.LUT UR20, UR4, 0xff, URZ, 0xc0, !UPT ;  /* 0x000000ff04147892 */ /* 0x000fc6000f8ec0ff */
        /* <DEDUP_REMOVED lines=18> */
[----:B------:R-:W-:Y:S01]  /*0ce0*/  IADD3 R8, PT, PT, RZ, -R5, RZ ;  /* 0x80000005ff087210 */ /* 0x000fe20007ffe0ff */
[----:B------:R-:W4:Y:S01]  /*0cf0*/  LDCU.64 UR10, c[0x0][0x3a0] ;  /* 0x00007400ff0a77ac */ /* 0x000f220008000a00 */
[----:B------:R-:W-:Y:S01]  /*0d00*/  LOP3.LUT R5, R6, 0x3, RZ, 0xc0, !PT ;  /* 0x0000000306057812 */ /* 0x000fe200078ec0ff */
[----:B------:R-:W-:Y:S01]  /*0d10*/  IMAD.MOV.U32 R10, RZ, RZ, RZ ;  /* 0x000000ffff0a7224 */ /* 0x000fe200078e00ff */
[----:B------:R-:W-:Y:S01]  /*0d20*/  LOP3.LUT R4, R9, UR5, R4, 0x96, !PT ;  /* 0x0000000509047c12 */ /* 0x000fe2000f8e9604 */
[----:B------:R-:W-:Y:S01]  /*0d30*/  IMAD.MOV.U32 R6, RZ, RZ, R8 ;  /* 0x000000ffff067224 */ /* 0x000fe200078e0008 */
[----:B------:R-:W-:Y:S01]  /*0d40*/  ULOP3.LUT UR5, UR4, 0xffffff00, URZ, 0xc0, !UPT ;  /* 0xffffff0004057892 */ /* 0x000fe2000f8ec0ff */
[----:B------:R-:W-:Y:S01]  /*0d50*/  IADD3 R8, PT, PT, RZ, -R7, RZ ;  /* 0x80000007ff087210 */ /* 0x000fe20007ffe0ff */
[----:B------:R-:W-:Y:S01]  /*0d60*/  IMAD R12, R12, -0x326172a9, RZ ;  /* 0xcd9e8d570c0c7824 */ /* 0x000fe200078e02ff */
[----:B------:R-:W-:Y:S01]  /*0d70*/  PRMT R7, R49, 0x7632, R7 ;  /* 0x0000763231077816 */ /* 0x000fe20000000007 */
[----:B------:R-:W-:Y:S01]  /*0d80*/  IMAD R13, R13, -0x2daee0ad, RZ ;  /* 0xd2511f530d0d7824 */ /* 0x000fe200078e02ff */
[----:B------:R-:W-:-:S02]  /*0d90*/  VIADDMNMX R6, R6, UR20, RZ, !PT ;  /* 0x0000001406067c46 */ /* 0x000fc4000f8001ff */
[----:B------:R-:W-:Y:S02]  /*0da0*/  VIADDMNMX R8, R8, UR20, RZ, !PT ;  /* 0x0000001408087c46 */ /* 0x000fe4000f8001ff */
[----:B------:R-:W-:Y:S02]  /*0db0*/  VIMNMX R6, PT, PT, R6, 0x20, PT ;  /* 0x0000002006067848 */ /* 0x000fe40003fe0100 */
[----:B------:R-:W-:Y:S02]  /*0dc0*/  VIMNMX R11, PT, PT, R8, 0x20, PT ;  /* 0x00000020080b7848 */ /* 0x000fe40003fe0100 */
[----:B------:R-:W-:Y:S02]  /*0dd0*/  LEA R6, R6, UR5, 0x3 ;  /* 0x0000000506067c11 */ /* 0x000fe4000f8e18ff */
[----:B------:R-:W-:Y:S02]  /*0de0*/  PRMT R8, R44, 0x7632, R8 ;  /* 0x000076322c087816 */ /* 0x000fe40000000008 */
[----:B------:R-:W-:-:S02]  /*0df0*/  I2FP.F32.U32 R6, R6 ;  /* 0x0000000600067245 */ /* 0x000fc40000201000 */
[----:B------:R-:W-:Y:S02]  /*0e00*/  PRMT R9, R48, 0x7632, R9 ;  /* 0x0000763230097816 */ /* 0x000fe40000000009 */
[----:B------:R-:W-:Y:S02]  /*0e10*/  LEA R11, R11, UR5, 0x3 ;  /* 0x000000050b0b7c11 */ /* 0x000fe4000f8e18ff */
[----:B-1234-:R-:W0:Y:S05]  /*0e20*/  MUFU.RCP R6, R6 ;  /* 0x0000000600067308 */ /* 0x01ee2a0000001000 */
.L_x_8678:
        /* <DEDUP_REMOVED lines=29> */
[----:B------:R1:W5:Y:S04]  /*1000*/  LDG.E.128 R16, desc[UR6][R104.64] ;  /* 0x0000000668107981 */ /* 0x000368000c1e1d00 */
[----:B------:R1:W5:Y:S01]  /*1010*/  LDG.E.128 R80, desc[UR6][R104.64+0x10] ;  /* 0x0000100668507981 */ /* 0x000362000c1e1d00 */
[----:B------:R-:W-:Y:S01]  /*1020*/  ISETP.NE.AND P0, PT, R5, 0x1, PT ;  /* 0x000000010500780c */ /* 0x000fe20003f05270 */
[----:B------:R-:W-:Y:S01]  /*1030*/  BSSY.RECONVERGENT B1, `(.L_x_8334) ;  /* 0x000005b000017945 */ /* 0x000fe20003800200 */
[----:B------:R-:W-:Y:S02]  /*1040*/  HFMA2 R106, -RZ, RZ, 0, 1.1920928955078125e-07 ;  /* 0x00000002ff6a7431 */ /* 0x000fe400000001ff */
[----:B------:R-:W-:Y:S02]  /*1050*/  IMAD.MOV.U32 R107, RZ, RZ, R12 ;  /* 0x000000ffff6b7224 */ /* 0x000fe400078e000c */
[----:B------:R-:W-:-:S07]  /*1060*/  IMAD.MOV.U32 R102, RZ, RZ, R13 ;  /* 0x000000ffff667224 */ /* 0x000fce00078e000d */
[----:B-1----:R-:W-:Y:S05]  /*1070*/  @!P0 BRA `(.L_x_8335) ;  /* 0x0000000400588947 */ /* 0x002fea0003800000 */
[----:B------:R-:W-:-:S04]  /*1080*/  MOV R102, 0x2 ;  /* 0x0000000200667802 */ /* 0x000fc80000000f00 */
[----:B------:R-:W-:-:S05]  /*1090*/  VIADDMNMX.U32 R102, R5, 0xfffffffe, R102, PT ;  /* 0xfffffffe05667846 */ /* 0x000fca0003800066 */
[----:B------:R-:W-:-:S04]  /*10a0*/  IMAD.SHL.U32 R104, R102, 0x4, RZ ;  /* 0x0000000466687824 */ /* 0x000fc800078e00ff */
[----:B------:R-:W1:Y:S02]  /*10b0*/  LDC R102, c[0x2][R104] ;  /* 0x0080000068667b82 */ /* 0x000e640000000800 */
[----:B-1----:R-:W-:-:S04]  /*10c0*/  SHF.R.S32.HI R103, RZ, 0x1f, R102 ;  /* 0x0000001fff677819 */ /* 0x002fc80000011466 */
.L_x_27348:
[----:B0-----:R-:W-:Y:S05]  /*10d0*/  BRX R102 -0x10e0                                       (*"BRANCH_TARGETS .L_x_27349,.L_x_27350,.L_x_27351"*) ;  /* 0xffffffec66c87949 */ /* 0x001fea000383ffff */
.L_x_27351:
[----:B------:R-:W-:Y:S01]  /*10e0*/  VIADD R106, R5, 0x1 ;  /* 0x00000001056a7836 */ /* 0x000fe20000000000 */
[----:B------:R-:W-:Y:S01]  /*10f0*/  MOV R102, R13 ;  /* 0x0000000d00667202 */ /* 0x000fe20000000f00 */
[----:B------:R-:W-:Y:S01]  /*1100*/  IMAD.MOV.U32 R107, RZ, RZ, R3 ;  /* 0x000000ffff6b7224 */ /* 0x000fe200078e0003 */
[----:B------:R-:W-:Y:S06]  /*1110*/  BRA `(.L_x_8335) ;  /* 0x0000000400307947 */ /* 0x000fec0003800000 */
.L_x_27349:
[----:B------:R-:W-:Y:S02]  /*1120*/  HFMA2 R106, -RZ, RZ, 0, 1.78813934326171875e-07 ;  /* 0x00000003ff6a7431 */ /* 0x000fe400000001ff */
[----:B------:R-:W-:Y:S02]  /*1130*/  IMAD.MOV.U32 R102, RZ, RZ, R13 ;  /* 0x000000ffff667224 */ /* 0x000fe400078e000d */
[----:B------:R-:W-:Y:S01]  /*1140*/  IMAD.MOV.U32 R107, RZ, RZ, R4 ;  /* 0x000000ffff6b7224 */ /* 0x000fe200078e0004 */
[----:B------:R-:W-:Y:S06]  /*1150*/  BRA `(.L_x_8335) ;  /* 0x0000000400207947 */ /* 0x000fec0003800000 */
.L_x_27350:
        /* <DEDUP_REMOVED lines=13> */
.L_x_8337:
[----:B------:R-:W-:Y:S05]  /*1230*/  BSYNC.RECONVERGENT B2 ;  /* 0x0000000000027941 */ /* 0x000fea0003800200 */
.L_x_8336:
        /* <DEDUP_REMOVED lines=20> */
[----:B------:R-:W-:-:S03]  /*1380*/  UIADD3 UR5, UPT, UPT, UR8, 0x78dde6e4, URZ ;  /* 0x78dde6e408057890 */ /* 0x000fc6000fffe0ff */
[----:B------:R-:W-:Y:S01]  /*1390*/  LOP3.LUT R4, R106, UR14, R105, 0x96, !PT ;  /* 0x0000000e6a047c12 */ /* 0x000fe2000f8e9669 */
        /* <DEDUP_REMOVED lines=36> */
.L_x_8335:
[----:B0-----:R-:W-:Y:S05]  /*15e0*/  BSYNC.RECONVERGENT B1 ;  /* 0x0000000000017941 */ /* 0x001fea0003800200 */
.L_x_8334:
[----:B------:R-:W0:Y:S01]  /*15f0*/  LDC R103, c[0x0][0x408] ;  /* 0x00010200ff677b82 */ /* 0x000e220000000800 */
[----:B------:R-:W-:Y:S01]  /*1600*/  HFMA2 R111, -RZ, RZ, 0.1171875, 0 ;  /* 0x2f800000ff6f7431 */ /* 0x000fe200000001ff */
[----:B------:R-:W-:Y:S01]  /*1610*/  I2FP.F32.U32 R104, R107 ;  /* 0x0000006b00687245 */ /* 0x000fe20000201000 */
[----:B-----5:R-:W-:Y:S01]  /*1620*/  IMAD.U32 R13, R76, 0x10000, RZ ;  /* 0x000100004c0d7824 */ /* 0x020fe200078e00ff */
[----:B------:R-:W-:Y:S01]  /*1630*/  ISETP.NE.AND P1, PT, R106, 0x1, PT ;  /* 0x000000016a00780c */ /* 0x000fe20003f25270 */
[----:B------:R-:W-:Y:S01]  /*1640*/  BSSY.RECONVERGENT B1, `(.L_x_8338) ;  /* 0x000005f000017945 */ /* 0x000fe20003800200 */
[----:B------:R-:W-:Y:S01]  /*1650*/  PRMT R76, R76, 0x7632, R76 ;  /* 0x000076324c4c7816 */ /* 0x000fe2000000004c */
[----:B------:R-:W-:Y:S01]  /*1660*/  IMAD.MOV.U32 R105, RZ, RZ, 0x2 ;  /* 0x00000002ff697424 */ /* 0x000fe200078e00ff */
[----:B------:R-:W1:Y:S01]  /*1670*/  LDC R110, c[0x0][0x404] ;  /* 0x00010100ff6e7b82 */ /* 0x000e620000000800 */
[----:B------:R-:W-:Y:S01]  /*1680*/  FFMA.FTZ R5, R104, R111, 1.1641532182693481445e-10 ;  /* 0x2f00000068057423 */ /* 0x000fe2000001006f */
[----:B------:R-:W-:-:S04]  /*1690*/  FMUL.FTZ R104, R13, UR4 ;  /* 0x000000040d687c20 */ /* 0x000fc80008410000 */
[----:B0-----:R-:W-:Y:S01]  /*16a0*/  FMUL.FTZ R104, R104, R103 ;  /* 0x0000006768687220 */ /* 0x001fe20000410000 */
[----:B-1----:R-:W-:-:S04]  /*16b0*/  FSETP.GTU.FTZ.AND P0, PT, R5, R110, PT ;  /* 0x0000006e0500720b */ /* 0x002fc80003f1c000 */
[----:B------:R-:W-:Y:S02]  /*16c0*/  FSEL R5, R104, RZ, !P0 ;  /* 0x000000ff68057208 */ /* 0x000fe40004000000 */
[----:B------:R-:W-:-:S03]  /*16d0*/  PLOP3.LUT P0, PT, P0, PT, PT, 0x8, 0x80 ;  /* 0x000000000080781c */ /* 0x000fc6000070e170 */
[----:B------:R-:W-:Y:S01]  /*16e0*/  FADD.FTZ R16, R16, R5 ;  /* 0x0000000510107221 */ /* 0x000fe20000010000 */
        /* <DEDUP_REMOVED lines=11> */
.L_x_8340:
        /* <DEDUP_REMOVED lines=13> */
.L_x_8342:
[----:B------:R-:W-:Y:S05]  /*1870*/  BSYNC.RECONVERGENT B2 ;  /* 0x0000000000027941 */ /* 0x000fea0003800200 */
.L_x_8341:
        /* <DEDUP_REMOVED lines=59> */
.L_x_8339:
[----:B------:R-:W-:Y:S05]  /*1c30*/  BSYNC.RECONVERGENT B1 ;  /* 0x0000000000017941 */ /* 0x000fea0003800200 */
.L_x_8338:
[----:B------:R-:W-:Y:S01]  /*1c40*/  I2FP.F32.U32 R104, R5 ;  /* 0x0000000500687245 */ /* 0x000fe20000201000 */
[----:B------:R-:W-:Y:S01]  /*1c50*/  IMAD.U32 R76, R76, 0x10000, RZ ;  /* 0x000100004c4c7824 */ /* 0x000fe200078e00ff */
[----:B------:R-:W-:Y:S01]  /*1c60*/  ISETP.NE.AND P1, PT, R105, 0x1, PT ;  /* 0x000000016900780c */ /* 0x000fe20003f25270 */
[----:B------:R-:W-:Y:S01]  /*1c70*/  BSSY.RECONVERGENT B1, `(.L_x_8343) ;  /* 0x000005c000017945 */ /* 0x000fe20003800200 */
[----:B------:R-:W-:Y:S02]  /*1c80*/  IMAD.MOV.U32 R106, RZ, RZ, 0x2 ;  /* 0x00000002ff6a7424 */ /* 0x000fe400078e00ff */
[----:B------:R-:W-:Y:S01]  /*1c90*/  FFMA.FTZ R5, R104, R111, 1.1641532182693481445e-10 ;  /* 0x2f00000068057423 */ /* 0x000fe2000001006f */
[----:B------:R-:W-:-:S04]  /*1ca0*/  FMUL.FTZ R76, R76, UR4 ;  /* 0x000000044c4c7c20 */ /* 0x000fc80008410000 */
        /* <DEDUP_REMOVED lines=15> */
.L_x_8345:
        /* <DEDUP_REMOVED lines=13> */
.L_x_8347:
[----:B------:R-:W-:Y:S05]  /*1e70*/  BSYNC.RECONVERGENT B2 ;  /* 0x0000000000027941 */ /* 0x000fea0003800200 */
.L_x_8346:
        /* <DEDUP_REMOVED lines=51> */
[----:B------:R-:W-:Y:S01]  /*21b0*/  IMAD.WIDE.U32 R106, R106, -0x326172a9, RZ ;  /* 0xcd9e8d576a6a7825 */ /* 0x000fe200078e00ff */
[----:B------:R-:W-:-:S03]  /*21c0*/  UIADD3 UR5, UPT, UPT, UR8, -0x700cb87f, URZ ;  /* 0x8ff3478108057890 */ /* 0x000fc6000fffe0ff */
[----:B------:R-:W-:Y:S01]  /*21d0*/  IMAD.WIDE.U32 R104, R104, -0x2daee0ad, RZ ;  /* 0xd2511f5368687825 */ /* 0x000fe200078e00ff */
[----:B------:R-:W-:-:S03]  /*21e0*/  MOV R12, R106 ;  /* 0x0000006a000c7202 */ /* 0x000fc60000000f00 */
[----:B------:R-:W-:Y:S01]  /*21f0*/  HFMA2 R106, -RZ, RZ, 0, 0 ;  /* 0x00000000ff6a7431 */ /* 0x000fe200000001ff */
[----:B------:R-:W-:Y:S01]  /*2200*/  LOP3.LUT R3, R108, UR5, R107, 0x96, !PT ;  /* 0x000000056c037c12 */ /* 0x000fe2000f8e966b */
[----:B------:R-:W-:Y:S01]  /*2210*/  IMAD.MOV.U32 R102, RZ, RZ, R104 ;  /* 0x000000ffff667224 */ /* 0x000fe200078e0068 */
[----:B------:R-:W-:-:S07]  /*2220*/  LOP3.LUT R4, R4, UR20, R105, 0x96, !PT ;  /* 0x0000001404047c12 */ /* 0x000fce000f8e9669 */
.L_x_8344:
[----:B------:R-:W-:Y:S05]  /*2230*/  BSYNC.RECONVERGENT B1 ;  /* 0x0000000000017941 */ /* 0x000fea0003800200 */
.L_x_8343:
        /* <DEDUP_REMOVED lines=23> */
.L_x_8350:
        /* <DEDUP_REMOVED lines=13> */
.L_x_8352:
[----:B------:R-:W-:Y:S05]  /*2480*/  BSYNC.RECONVERGENT B2 ;  /* 0x0000000000027941 */ /* 0x000fea0003800200 */
.L_x_8351:
        /* <DEDUP_REMOVED lines=59> */
.L_x_8349:
[----:B------:R-:W-:Y:S05]  /*2840*/  BSYNC.RECONVERGENT B1 ;  /* 0x0000000000017941 */ /* 0x000fea0003800200 */
.L_x_8348:
        /* <DEDUP_REMOVED lines=22> */
.L_x_8355:
        /* <DEDUP_REMOVED lines=13> */
.L_x_8357:
[----:B------:R-:W-:Y:S05]  /*2a80*/  BSYNC.RECONVERGENT B2 ;  /* 0x0000000000027941 */ /* 0x000fea0003800200 */
.L_x_8356:
        /* <DEDUP_REMOVED lines=59> */
.L_x_8354:
[----:B------:R-:W-:Y:S05]  /*2e40*/  BSYNC.RECONVERGENT B1 ;  /* 0x0000000000017941 */ /* 0x000fea0003800200 */
.L_x_8353:
        /* <DEDUP_REMOVED lines=23> */
.L_x_8360:
        /* <DEDUP_REMOVED lines=13> */
.L_x_8362:
[----:B------:R-:W-:Y:S05]  /*3090*/  BSYNC.RECONVERGENT B2 ;  /* 0x0000000000027941 */ /* 0x000fea0003800200 */
.L_x_8361:
        /* <DEDUP_REMOVED lines=59> */
.L_x_8359:
[----:B------:R-:W-:Y:S05]  /*3450*/  BSYNC.RECONVERGENT B1 ;  /* 0x0000000000017941 */ /* 0x000fea0003800200 */
.L_x_8358:
        /* <DEDUP_REMOVED lines=22> */
.L_x_8365:
        /* <DEDUP_REMOVED lines=13> */
.L_x_8367:
[----:B------:R-:W-:Y:S05]  /*3690*/  BSYNC.RECONVERGENT B2 ;  /* 0x0000000000027941 */ /* 0x000fea0003800200 */
.L_x_8366:
        /* <DEDUP_REMOVED lines=59> */
.L_x_8364:
[----:B------:R-:W-:Y:S05]  /*3a50*/  BSYNC.RECONVERGENT B1 ;  /* 0x0000000000017941 */ /* 0x000fea0003800200 */
.L_x_8363:
        /* <DEDUP_REMOVED lines=23> */
.L_x_8370:
        /* <DEDUP_REMOVED lines=15> */
.L_x_8372:
[----:B------:R-:W-:Y:S05]  /*3cc0*/  BSYNC.RECONVERGENT B2 ;  /* 0x0000000000027941 */ /* 0x000fea0003800200 */
.L_x_8371:
        /* <DEDUP_REMOVED lines=59> */
.L_x_8369:
[----:B------:R-:W-:Y:S05]  /*4080*/  BSYNC.RECONVERGENT B1 ;  /* 0x0000000000017941 */ /* 0x000fea0003800200 */
.L_x_8368:
[----:B------:R-:W-:Y:S01]  /*4090*/  I2FP.F32.U32 R76, R77 ;  /* 0x0000004d004c7245 */ /* 0x000fe20000201000 */
[----:B------:R-:W-:-:S04]  /*40a0*/  IMAD.U32 R106, R106, 0x10000, RZ ;  /* 0x000100006a6a7824 */ /* 0x000fc800078e00ff */
[----:B------:R-:W-:Y:S01]  /*40b0*/  FFMA.FTZ R111, R76, R111, 1.1641532182693481445e-10 ;  /* 0x2f0000004c6f7423 */ /* 0x000fe2000001006f */
[----:B------:R-:W-:-:S04]  /*40c0*/  FMUL.FTZ R106, R106, UR4 ;  /* 0x000000046a6a7c20 */ /* 0x000fc80008410000 */
[----:B------:R-:W-:Y:S01]  /*40d0*/  FMUL.FTZ R106, R106, R103 ;  /* 0x000000676a6a7220 */ /* 0x000fe20000410000 */
[----:B------:R-:W-:-:S04]  /*40e0*/  FSETP.GTU.FTZ.AND P6, PT, R111, R110, PT ;  /* 0x0000006e6f00720b */ /* 0x000fc80003fdc000 */
[----:B------:R-:W-:Y:S02]  /*40f0*/  FSEL R106, R106, RZ, !P6 ;  /* 0x000000ff6a6a7208 */ /* 0x000fe40007000000 */
[----:B------:R-:W-:-:S03]  /*4100*/  PLOP3.LUT P6, PT, P6, PT, PT, 0x8, 0x80 ;  /* 0x000000000080781c */ /* 0x000fc600037ce170 */
[----:B------:R-:W-:Y:S01]  /*4110*/  FADD.FTZ R83, R83, R106 ;  /* 0x0000006a53537221 */ /* 0x000fe20000010000 */
[----:B------:R-:W-:Y:S09]  /*4120*/  BRA `(.L_x_8373) ;  /* 0x0000002c00f87947 */ /* 0x000ff20003800000 */
.L_x_8333:
        /* <DEDUP_REMOVED lines=16> */
.L_x_8376:
        /* <DEDUP_REMOVED lines=13> */
.L_x_8378:
[----:B0-----:R-:W-:Y:S05]  /*4300*/  BSYNC.RECONVERGENT B2 ;  /* 0x0000000000027941 */ /* 0x001fea0003800200 */
.L_x_8377:
        /* <DEDUP_REMOVED lines=58> */
.L_x_8375:
[----:B0-----:R-:W-:Y:S05]  /*46b0*/  BSYNC.RECONVERGENT B1 ;  /* 0x0000000000017941 */ /* 0x001fea0003800200 */
.L_x_8374:
[----:B------:R-:W0:Y:S01]  /*46c0*/  LDC R103, c[0x0][0x404] ;  /* 0x00010100ff677b82 */ /* 0x000e220000000800 */
[----:B------:R-:W-:Y:S01]  /*46d0*/  HFMA2 R106, -RZ, RZ, 0.1171875, 0 ;  /* 0x2f800000ff6a7431 */ /* 0x000fe200000001ff */
[----:B------:R-:W-:Y:S01]  /*46e0*/  I2FP.F32.U32 R5, R16 ;  /* 0x0000001000057245 */ /* 0x000fe20000201000 */
[----:B------:R-:W-:Y:S01]  /*46f0*/  BSSY.RECONVERGENT B1, `(.L_x_8379) ;  /* 0x000005e000017945 */ /* 0x000fe20003800200 */
[----:B------:R-:W-:Y:S01]  /*4700*/  ISETP.NE.AND P0, PT, R17, 0x1, PT ;  /* 0x000000011100780c */ /* 0x000fe20003f05270 */
[----:B------:R-:W-:-:S03]  /*4710*/  IMAD.MOV.U32 R18, RZ, RZ, 0x2 ;  /* 0x00000002ff127424 */ /* 0x000fc600078e00ff */
[----:B------:R-:W1:Y:S01]  /*4720*/  LDC R83, c[0x0][0x408] ;  /* 0x00010200ff537b82 */ /* 0x000e620000000800 */
[----:B------:R-:W-:Y:S01]  /*4730*/  FFMA.FTZ R16, R5, R106, 1.1641532182693481445e-10 ;  /* 0x2f00000005107423 */ /* 0x000fe2000001006a */
[C---:B-----5:R-:W-:Y:S01]  /*4740*/  IMAD.U32 R5, R76.reuse, 0x10000, RZ ;  /* 0x000100004c057824 */ /* 0x060fe200078e00ff */
[----:B------:R-:W-:-:S03]  /*4750*/  PRMT R76, R76, 0x7632, R76 ;  /* 0x000076324c4c7816 */ /* 0x000fc6000000004c */
[----:B0-----:R-:W-:Y:S01]  /*4760*/  FSETP.LE.FTZ.AND P1, PT, R16, R103, PT ;  /* 0x000000671000720b */ /* 0x001fe20003f33000 */
[----:B------:R-:W-:Y:S01]  /*4770*/  FMUL.FTZ R16, R5, UR4 ;  /* 0x0000000405107c20 */ /* 0x000fe20008410000 */
[----:B------:R-:W-:Y:S02]  /*4780*/  MOV R5, R12 ;  /* 0x0000000c00057202 */ /* 0x000fe40000000f00 */
[----:B------:R-:W-:Y:S01]  /*4790*/  P2R R13, PR, RZ, 0x2 ;  /* 0x00000002ff0d7803 */ /* 0x000fe20000000000 */
[----:B-1----:R-:W-:Y:S01]  /*47a0*/  FMUL.FTZ R107, R16, R83 ;  /* 0x00000053106b7220 */ /* 0x002fe20000410000 */
        /* <DEDUP_REMOVED lines=9> */
.L_x_8381:
        /* <DEDUP_REMOVED lines=13> */
.L_x_8383:
[----:B------:R-:W-:Y:S05]  /*4910*/  BSYNC.RECONVERGENT B2 ;  /* 0x0000000000027941 */ /* 0x000fea0003800200 */
.L_x_8382:
        /* <DEDUP_REMOVED lines=59> */
.L_x_8380:
[----:B------:R-:W-:Y:S05]  /*4cd0*/  BSYNC.RECONVERGENT B1 ;  /* 0x0000000000017941 */ /* 0x000fea0003800200 */
.L_x_8379:
[----:B------:R-:W-:Y:S01]  /*4ce0*/  ISETP.NE.AND P1, PT, R18, 0x1, PT ;  /* 0x000000011200780c */ /* 0x000fe20003f25270 */
[----:B------:R-:W-:Y:S01]  /*4cf0*/  IMAD.U32 R76, R76, 0x10000, RZ ;  /* 0x000100004c4c7824 */ /* 0x000fe200078e00ff */
[----:B------:R-:W-:Y:S01]  /*4d00*/  I2FP.F32.U32 R5, R5 ;  /* 0x0000000500057245 */ /* 0x000fe20000201000 */
[----:B------:R-:W-:Y:S01]  /*4d10*/  BSSY.RECONVERGENT B1, `(.L_x_8384) ;  /* 0x0000059000017945 */ /* 0x000fe20003800200 */
[----:B------:R-:W-:Y:S02]  /*4d20*/  IMAD.MOV.U32 R17, RZ, RZ, 0x2 ;  /* 0x00000002ff117424 */ /* 0x000fe400078e00ff */
[----:B------:R-:W-:Y:S01]  /*4d30*/  FMUL.FTZ R76, R76, UR4 ;  /* 0x000000044c4c7c20 */ /* 0x000fe20008410000 */
[----:B------:R-:W-:Y:S01]  /*4d40*/  FFMA.FTZ R16, R5, R106, 1.1641532182693481445e-10 ;  /* 0x2f00000005107423 */ /* 0x000fe2000001006a */
[----:B------:R-:W-:Y:S02]  /*4d50*/  MOV R5, R12 ;  /* 0x0000000c00057202 */ /* 0x000fe40000000f00 */
[----:B------:R-:W-:-:S02]  /*4d60*/  FMUL.FTZ R104, R76, R83 ;  /* 0x000000534c687220 */ /* 0x000fc40000410000 */
[----:B------:R-:W-:Y:S01]  /*4d70*/  FSETP.LE.FTZ.AND P0, PT, R16, R103, PT ;  /* 0x000000671000720b */ /* 0x000fe20003f13000 */
        /* <DEDUP_REMOVED lines=9> */
.L_x_8386:
        /* <DEDUP_REMOVED lines=13> */
.L_x_8388:
[----:B------:R-:W-:Y:S05]  /*4ee0*/  BSYNC.RECONVERGENT B2 ;  /* 0x0000000000027941 */ /* 0x000fea0003800200 */
.L_x_8387:
        /* <DEDUP_REMOVED lines=59> */
.L_x_8385:
[----:B------:R-:W-:Y:S05]  /*52a0*/  BSYNC.RECONVERGENT B1 ;  /* 0x0000000000017941 */ /* 0x000fea0003800200 */
.L_x_8384:
[----:B------:R-:W-:Y:S01]  /*52b0*/  I2FP.F32.U32 R5, R5 ;  /* 0x0000000500057245 */ /* 0x000fe20000201000 */
[----:B------:R-:W-:Y:S01]  /*52c0*/  BSSY.RECONVERGENT B1, `(.L_x_8389) ;  /* 0x000005c000017945 */ /* 0x000fe20003800200 */
[----:B------:R-:W-:Y:S01]  /*52d0*/  ISETP.NE.AND P2, PT, R17, 0x1, PT ;  /* 0x000000011100780c */ /* 0x000fe20003f45270 */
[----:B------:R-:W-:Y:S01]  /*52e0*/  IMAD.MOV.U32 R18, RZ, RZ, 0x2 ;  /* 0x00000002ff127424 */ /* 0x000fe200078e00ff */
[----:B------:R-:W-:Y:S01]  /*52f0*/  PRMT R80, R77, 0x7632, R80 ;  /* 0x000076324d507816 */ /* 0x000fe20000000050 */
[----:B------:R-:W-:Y:S01]  /*5300*/  FFMA.FTZ R16, R5, R106, 1.1641532182693481445e-10 ;  /* 0x2f00000005107423 */ /* 0x000fe2000001006a */
[----:B------:R-:W-:-:S04]  /*5310*/  IMAD.U32 R5, R77, 0x10000, RZ ;  /* 0x000100004d057824 */ /* 0x000fc800078e00ff */
[----:B------:R-:W-:Y:S01]  /*5320*/  FSETP.LE.FTZ.AND P1, PT, R16, R103, PT ;  /* 0x000000671000720b */ /* 0x000fe20003f33000 */
[----:B------:R-:W-:Y:S01]  /*5330*/  FMUL.FTZ R16, R5, UR4 ;  /* 0x0000000405107c20 */ /* 0x000fe20008410000 */
[----:B------:R-:W-:-:S03]  /*5340*/  MOV R5, R12 ;  /* 0x0000000c00057202 */ /* 0x000fc60000000f00 */
[----:B------:R-:W-:Y:S01]  /*5350*/  FMUL.FTZ R105, R16, R83 ;  /* 0x0000005310697220 */ /* 0x000fe20000410000 */
        /* <DEDUP_REMOVED lines=9> */
.L_x_8391:
        /* <DEDUP_REMOVED lines=13> */
.L_x_8393:
[----:B------:R-:W-:Y:S05]  /*54c0*/  BSYNC.RECONVERGENT B2 ;  /* 0x0000000000027941 */ /* 0x000fea0003800200 */
.L_x_8392:
        /* <DEDUP_REMOVED lines=59> */
.L_x_8390:
[----:B------:R-:W-:Y:S05]  /*5880*/  BSYNC.RECONVERGENT B1 ;  /* 0x0000000000017941 */ /* 0x000fea0003800200 */
.L_x_8389:
        /* <DEDUP_REMOVED lines=19> */
.L_x_8396:
        /* <DEDUP_REMOVED lines=13> */
.L_x_8398:
[----:B------:R-:W-:Y:S05]  /*5a90*/  BSYNC.RECONVERGENT B2 ;  /* 0x0000000000027941 */ /* 0x000fea0003800200 */
.L_x_8397:
        /* <DEDUP_REMOVED lines=59> */
.L_x_8395:
[----:B------:R-:W-:Y:S05]  /*5e50*/  BSYNC.RECONVERGENT B1 ;  /* 0x0000000000017941 */ /* 0x000fea0003800200 */
.L_x_8394:
[----:B------:R-:W-:Y:S01]  /*5e60*/  I2FP.F32.U32 R5, R5 ;  /* 0x0000000500057245 */ /* 0x000fe20000201000 */
[----:B------:R-:W-:Y:S01]  /*5e70*/  BSSY.RECONVERGENT B1, `(.L_x_8399) ;  /* 0x000005c000017945 */ /* 0x000fe20003800200 */
[----:B------:R-:W-:Y:S01]  /*5e80*/  ISETP.NE.AND P4, PT, R17, 0x1, PT ;  /* 0x000000011100780c */ /* 0x000fe20003f85270 */
[----:B------:R-:W-:Y:S01]  /*5e90*/  IMAD.MOV.U32 R19, RZ, RZ, 0x2 ;  /* 0x00000002ff137424 */ /* 0x000fe200078e00ff */
[C---:B------:R-:W-:Y:S01]  /*5ea0*/  PRMT R81, R78.reuse, 0x7632, R81 ;  /* 0x000076324e517816 */ /* 0x040fe20000000051 */
        /* <DEDUP_REMOVED lines=15> */
.L_x_8401:
        /* <DEDUP_REMOVED lines=13> */
.L_x_8403:
[----:B------:R-:W-:Y:S05]  /*6070*/  BSYNC.RECONVERGENT B2 ;  /* 0x0000000000027941 */ /* 0x000fea0003800200 */
.L_x_8402:
        /* <DEDUP_REMOVED lines=55> */
[----:B------:R-:W-:Y:S01]  /*63f0*/  HFMA2 R19, -RZ, RZ, 0, 0 ;  /* 0x00000000ff137431 */ /* 0x000fe200000001ff */
[----:B------:R-:W-:Y:S01]  /*6400*/  MOV R12, R18 ;  /* 0x00000012000c7202 */ /* 0x000fe20000000f00 */
[----:B------:R-:W-:Y:S01]  /*6410*/  IMAD.MOV.U32 R102, RZ, RZ, R16 ;  /* 0x000000ffff667224 */ /* 0x000fe200078e0010 */
[----:B------:R-:W-:-:S07]  /*6420*/  LOP3.LUT R4, R4, UR20, R17, 0x96, !PT ;  /* 0x0000001404047c12 */ /* 0x000fce000f8e9611 */
.L_x_8400:
[----:B------:R-:W-:Y:S05]  /*6430*/  BSYNC.RECONVERGENT B1 ;  /* 0x0000000000017941 */ /* 0x000fea0003800200 */
.L_x_8399:
        /* <DEDUP_REMOVED lines=19> */
.L_x_8406:
        /* <DEDUP_REMOVED lines=13> */
.L_x_8408:
[----:B------:R-:W-:Y:S05]  /*6640*/  BSYNC.RECONVERGENT B2 ;  /* 0x0000000000027941 */ /* 0x000fea0003800200 */
.L_x_8407:
        /* <DEDUP_REMOVED lines=59> */
.L_x_8405:
[----:B------:R-:W-:Y:S05]  /*6a00*/  BSYNC.RECONVERGENT B1 ;  /* 0x0000000000017941 */ /* 0x000fea0003800200 */
.L_x_8404:
[----:B------:R-:W-:Y:S01]  /*6a10*/  ISETP.NE.AND P6, PT, R76, 0x1, PT ;  /* 0x000000014c00780c */ /* 0x000fe20003fc5270 */
[C---:B------:R-:W-:Y:S01]  /*6a20*/  IMAD.U32 R17, R79.reuse, 0x10000, RZ ;  /* 0x000100004f117824 */ /* 0x040fe200078e00ff */
[----:B------:R-:W-:Y:S01]  /*6a30*/  I2FP.F32.U32 R5, R5 ;  /* 0x0000000500057245 */ /* 0x000fe20000201000 */
[----:B------:R-:W-:Y:S01]  /*6a40*/  BSSY.RECONVERGENT B1, `(.L_x_8409) ;  /* 0x000005c000017945 */ /* 0x000fe20003800200 */
[----:B------:R-:W-:Y:S01]  /*6a50*/  PRMT R79, R79, 0x7632, R79 ;  /* 0x000076324f4f7816 */ /* 0x000fe2000000004f */
[----:B------:R-:W-:Y:S01]  /*6a60*/  FMUL.FTZ R82, R17, UR4 ;  /* 0x0000000411527c20 */ /* 0x000fe20008410000 */
[----:B------:R-:W-:Y:S01]  /*6a70*/  MOV R17, R12 ;  /* 0x0000000c00117202 */ /* 0x000fe20000000f00 */
[----:B------:R-:W-:Y:S01]  /*6a80*/  FFMA.FTZ R16, R5, R106, 1.1641532182693481445e-10 ;  /* 0x2f00000005107423 */ /* 0x000fe2000001006a */
[----:B------:R-:W-:Y:S02]  /*6a90*/  IMAD.MOV.U32 R5, RZ, RZ, 0x2 ;  /* 0x00000002ff057424 */ /* 0x000fe400078e00ff */
        /* <DEDUP_REMOVED lines=11> */
.L_x_8411:
        /* <DEDUP_REMOVED lines=15> */
.L_x_8413:
[----:B------:R-:W-:Y:S05]  /*6c40*/  BSYNC.RECONVERGENT B2 ;  /* 0x0000000000027941 */ /* 0x000fea0003800200 */
.L_x_8412:
        /* <DEDUP_REMOVED lines=59> */
.L_x_8410:
[----:B------:R-:W-:Y:S05]  /*7000*/  BSYNC.RECONVERGENT B1 ;  /* 0x0000000000017941 */ /* 0x000fea0003800200 */
.L_x_8409:
[----:B------:R-:W-:Y:S01]  /*7010*/  I2FP.F32.U32 R17, R17 ;  /* 0x0000001100117245 */ /* 0x000fe20000201000 */
[----:B------:R-:W-:Y:S01]  /*7020*/  IMAD.U32 R79, R79, 0x10000, RZ ;  /* 0x000100004f4f7824 */ /* 0x000fe200078e00ff */
[----:B------:R-:W-:Y:S02]  /*7030*/  ISETP.NE.AND P6, PT, R13, RZ, PT ;  /* 0x000000ff0d00720c */ /* 0x000fe40003fc5270 */
[----:B------:R-:W-:Y:S01]  /*7040*/  FSEL R19, R80, RZ, P2 ;  /* 0x000000ff50137208 */ /* 0x000fe20001000000 */
[----:B------:R-:W-:Y:S01]  /*7050*/  FFMA.FTZ R106, R17, R106, 1.1641532182693481445e-10 ;  /* 0x2f000000116a7423 */ /* 0x000fe2000001006a */
[----:B------:R-:W-:Y:S01]  /*7060*/  FMUL.FTZ R18, R79, UR4 ;  /* 0x000000044f127c20 */ /* 0x000fe20008410000 */
[----:B------:R-:W-:Y:S02]  /*7070*/  FSEL R16, R107, RZ, P6 ;  /* 0x000000ff6b107208 */ /* 0x000fe40003000000 */
[----:B------:R-:W-:Y:S01]  /*7080*/  FSEL R17, R104, RZ, P0 ;  /* 0x000000ff68117208 */ /* 0x000fe20000000000 */
[----:B------:R-:W-:Y:S01]  /*7090*/  FMUL.FTZ R18, R18, R83 ;  /* 0x0000005312127220 */ /* 0x000fe20000410000 */
[----:B------:R-:W-:-:S02]  /*70a0*/  FSETP.GTU.FTZ.AND P6, PT, R106, R103, PT ;  /* 0x000000676a00720b */ /* 0x000fc40003fdc000 */
[----:B------:R-:W-:Y:S02]  /*70b0*/  FSEL R80, R78, RZ, P3 ;  /* 0x000000ff4e507208 */ /* 0x000fe40001800000 */
[----:B------:R-:W-:Y:S02]  /*70c0*/  FSEL R83, R18, RZ, !P6 ;  /* 0x000000ff12537208 */ /* 0x000fe40007000000 */
[----:B------:R-:W-:Y:S02]  /*70d0*/  PLOP3.LUT P6, PT, P6, PT, PT, 0x8, 0x80 ;  /* 0x000000000080781c */ /* 0x000fe400037ce170 */
[----:B------:R-:W-:Y:S02]  /*70e0*/  FSEL R18, R105, RZ, P1 ;  /* 0x000000ff69127208 */ /* 0x000fe40000800000 */
[----:B------:R-:W-:Y:S02]  /*70f0*/  FSEL R81, R81, RZ, P4 ;  /* 0x000000ff51517208 */ /* 0x000fe40002000000 */
[----:B------:R-:W-:-:S07]  /*7100*/  FSEL R82, R82, RZ, P5 ;  /* 0x000000ff52527208 */ /* 0x000fce0002800000 */
.L_x_8373:
        /* <DEDUP_REMOVED lines=15> */
[----:B------:R-:W-:-:S02]  /*7200*/  LOP3.LUT R78, R13, R78, RZ, 0xfc, !PT ;  /* 0x0000004e0d4e7212 */ /* 0x000fc400078efcff */
[C---:B------:R-:W-:Y:S01]  /*7210*/  IADD3 R103, PT, PT, R99.reuse, 0x100, RZ ;  /* 0x0000010063677810 */ /* 0x040fe20007ffe0ff */
[----:B------:R-:W-:Y:S01]  /*7220*/  IMAD.MOV.U32 R13, RZ, RZ, R102 ;  /* 0x000000ffff0d7224 */ /* 0x000fe200078e0066 */
[----:B------:R2:W-:Y:S01]  /*7230*/  STG.E.128 desc[UR6][R104.64], R16 ;  /* 0x0000001068007986 */ /* 0x0005e2000c101d06 */
[----:B-1----:R-:W-:-:S03]  /*7240*/  IMAD.WIDE.U32 R76, R99, 0x8, R76 ;  /* 0x00000008634c7825 */ /* 0x002fc600078e004c */
[----:B------:R2:W-:Y:S04]  /*7250*/  STG.E.128 desc[UR6][R104.64+0x10], R80 ;  /* 0x0000105068007986 */ /* 0x0005e8000c101d06 */
[----:B------:R2:W-:Y:S02]  /*7260*/  STG.E.64 desc[UR6][R76.64], R78 ;  /* 0x0000004e4c007986 */ /* 0x0005e4000c101b06 */
.L_x_8332:
[----:B0-----:R-:W-:Y:S05]  /*7270*/  BSYNC.RECONVERGENT B0 ;  /* 0x0000000000007941 */ /* 0x001fea0003800200 */
.L_x_8331:
[----:B------:R-:W-:Y:S01]  /*7280*/  ISETP.GE.U32.AND P0, PT, R0, 0x200, PT ;  /* 0x000002000000780c */ /* 0x000fe20003f06070 */
[----:B------:R-:W-:Y:S03]  /*7290*/  BSSY.RECONVERGENT B0, `(.L_x_8414) ;  /* 0x0000620000007945 */ /* 0x000fe60003800200 */
[----:B------:R-:W-:-:S09]  /*72a0*/  P2R R102, PR, RZ, 0x1 ;  /* 0x00000001ff667803 */ /* 0x000fd20000000000 */
[----:B------:R-:W-:Y:S05]  /*72b0*/  @!P0 BRA `(.L_x_8415) ;  /* 0x0000006000748947 */ /* 0x000fea0003800000 */
        /* <DEDUP_REMOVED lines=8> */
[----:B------:R0:W5:Y:S04]  /*7340*/  LDG.E.128 R52, desc[UR6][R106.64] ;  /* 0x000000066a347981 */ /* 0x000168000c1e1d00 */
[----:B--2---:R0:W5:Y:S01]  /*7350*/  LDG.E.128 R76, desc[UR6][R106.64+0x10] ;  /* 0x000010066a4c7981 */ /* 0x004162000c1e1d00 */
[----:B------:R-:W-:Y:S01]  /*7360*/  ISETP.NE.AND P0, PT, R5, 0x1, PT ;  /* 0x000000010500780c */ /* 0x000fe20003f05270 */
[----:B------:R-:W-:Y:S01]  /*7370*/  BSSY.RECONVERGENT B1, `(.L_x_8417) ;  /* 0x0000057000017945 */ /* 0x000fe20003800200 */
[----:B------:R-:W-:Y:S01]  /*7380*/  IMAD.MOV.U32 R108, RZ, RZ, 0x2 ;  /* 0x00000002ff6c7424 */ /* 0x000fe200078e00ff */
[----:B------:R-:W-:Y:S01]  /*7390*/  MOV R104, R13 ;  /* 0x0000000d00687202 */ /* 0x000fe20000000f00 */
[----:B------:R-:W-:-:S09]  /*73a0*/  IMAD.MOV.U32 R105, RZ, RZ, R12 ;  /* 0x000000ffff697224 */ /* 0x000fd200078e000c */
[----:B0-----:R-:W-:Y:S05]  /*73b0*/  @!P0 BRA `(.L_x_8418) ;  /* 0x0000000400488947 */ /* 0x001fea0003800000 */
        /* <DEDUP_REMOVED lines=10> */
.L_x_8419:
        /* <DEDUP_REMOVED lines=13> */
.L_x_8421:
[----:B------:R-:W-:Y:S05]  /*7530*/  BSYNC.RECONVERGENT B2 ;  /* 0x0000000000027941 */ /* 0x000fea0003800200 */
.L_x_8420:
        /* <DEDUP_REMOVED lines=58> */
.L_x_8418:
[----:B------:R-:W-:Y:S05]  /*78e0*/  BSYNC.RECONVERGENT B1 ;  /* 0x0000000000017941 */ /* 0x000fea0003800200 */
.L_x_8417:
        /* <DEDUP_REMOVED lines=10> */
[----:B------:R-:W-:-:S03]  /*7990*/  IMAD.MOV.U32 R5, RZ, RZ, R12 ;  /* 0x000000ffff057224 */ /* 0x000fc600078e000c */
[----:B0-----:R-:W-:Y:S01]  /*79a0*/  FMUL.FTZ R13, R13, R110 ;  /* 0x0000006e0d0d7220 */ /* 0x001fe20000410000 */
[----:B-1----:R-:W-:Y:S01]  /*79b0*/  FSETP.GTU.FTZ.AND P0, PT, R106, R111, PT ;  /* 0x0000006f6a00720b */ /* 0x002fe20003f1c000 */
[----:B------:R-:W-:-:S03]  /*79c0*/  IMAD.MOV.U32 R106, RZ, RZ, 0x2 ;  /* 0x00000002ff6a7424 */ /* 0x000fc600078e00ff */
        /* <DEDUP_REMOVED lines=13> */
.L_x_8424:
        /* <DEDUP_REMOVED lines=13> */
.L_x_8426:
[----:B------:R-:W-:Y:S05]  /*7b70*/  BSYNC.RECONVERGENT B2 ;  /* 0x0000000000027941 */ /* 0x000fea0003800200 */
.L_x_8425:
        /* <DEDUP_REMOVED lines=58> */
.L_x_8423:
[----:B------:R-:W-:Y:S05]  /*7f20*/  BSYNC.RECONVERGENT B1 ;  /* 0x0000000000017941 */ /* 0x000fea0003800200 */
.L_x_8422:
        /* <DEDUP_REMOVED lines=22> */
.L_x_8429:
        /* <DEDUP_REMOVED lines=13> */
.L_x_8431:
[----:B------:R-:W-:Y:S05]  /*8160*/  BSYNC.RECONVERGENT B2 ;  /* 0x0000000000027941 */ /* 0x000fea0003800200 */
.L_x_8430:
        /* <DEDUP_REMOVED lines=58> */
.L_x_8428:
[----:B------:R-:W-:Y:S05]  /*8510*/  BSYNC.RECONVERGENT B1 ;  /* 0x0000000000017941 */ /* 0x000fea0003800200 */
.L_x_8427:
[----:B------:R-:W-:Y:S01]  /*8520*/  I2FP.F32.U32 R5, R5 ;  /* 0x0000000500057245 */ /* 0x000fe20000201000 */
[----:B------:R-:W-:Y:S01]  /*8530*/  IMAD.U32 R13, R57, 0x10000, RZ ;  /* 0x00010000390d7824 */ /* 0x000fe200078e00ff */
[----:B------:R-:W-:Y:S01]  /*8540*/  ISETP.NE.AND P2, PT, R107, 0x1, PT ;  /* 0x000000016b00780c */ /* 0x000fe20003f45270 */
[----:B------:R-:W-:Y:S01]  /*8550*/  BSSY.RECONVERGENT B1, `(.L_x_8432) ;  /* 0x000005c000017945 */ /* 0x000fe20003800200 */
[----:B------:R-:W-:Y:S01]  /*8560*/  PRMT R108, R57, 0x7632, R108 ;  /* 0x00007632396c7816 */ /* 0x000fe2000000006c */
[----:B------:R-:W-:Y:S01]  /*8570*/  FFMA.FTZ R56, R5, R112, 1.1641532182693481445e-10 ;  /* 0x2f00000005387423 */ /* 0x000fe20000010070 */
[----:B------:R-:W-:Y:S01]  /*8580*/  FMUL.FTZ R13, R13, UR4 ;  /* 0x000000040d0d7c20 */ /* 0x000fe20008410000 */
[----:B------:R-:W-:-:S03]  /*8590*/  MOV R5, R12 ;  /* 0x0000000c00057202 */ /* 0x000fc60000000f00 */
        /* <DEDUP_REMOVED lines=15> */
.L_x_8434:
        /* <DEDUP_REMOVED lines=13> */
.L_x_8436:
[----:B------:R-:W-:Y:S05]  /*8760*/  BSYNC.RECONVERGENT B2 ;  /* 0x0000000000027941 */ /* 0x000fea0003800200 */
.L_x_8435:
        /* <DEDUP_REMOVED lines=58> */
.L_x_8433:
[----:B------:R-:W-:Y:S05]  /*8b10*/  BSYNC.RECONVERGENT B1 ;  /* 0x0000000000017941 */ /* 0x000fea0003800200 */
.L_x_8432:
        /* <DEDUP_REMOVED lines=8> */
[----:B------:R-:W-:-:S05]  /*8ba0*/  FMUL.FTZ R5, R5, R110 ;  /* 0x0000006e05057220 */ /* 0x000fca0000410000 */
        /* <DEDUP_REMOVED lines=13> */
.L_x_8439:
        /* <DEDUP_REMOVED lines=13> */
.L_x_8441:
[----:B------:R-:W-:Y:S05]  /*8d50*/  BSYNC.RECONVERGENT B2 ;  /* 0x0000000000027941 */ /* 0x000fea0003800200 */
.L_x_8440:
        /* <DEDUP_REMOVED lines=58> */
.L_x_8438:
[----:B------:R-:W-:Y:S05]  /*9100*/  BSYNC.RECONVERGENT B1 ;  /* 0x0000000000017941 */ /* 0x000fea0003800200 */
.L_x_8437:
[----:B------:R-:W-:Y:S01]  /*9110*/  I2FP.F32.U32 R5, R5 ;  /* 0x0000000500057245 */ /* 0x000fe20000201000 */
[C---:B------:R-:W-:Y:S01]  /*9120*/  IMAD.U32 R13, R58.reuse, 0x10000, RZ ;  /* 0x000100003a0d7824 */ /* 0x040fe200078e00ff */
        /* <DEDUP_REMOVED lines=21> */
.L_x_8444:
        /* <DEDUP_REMOVED lines=13> */
.L_x_8446:
[----:B------:R-:W-:Y:S05]  /*9350*/  BSYNC.RECONVERGENT B2 ;  /* 0x0000000000027941 */ /* 0x000fea0003800200 */
.L_x_8445:
        /* <DEDUP_REMOVED lines=58> */
.L_x_8443:
[----:B------:R-:W-:Y:S05]  /*9700*/  BSYNC.RECONVERGENT B1 ;  /* 0x0000000000017941 */ /* 0x000fea0003800200 */
.L_x_8442:
        /* <DEDUP_REMOVED lines=22> */
.L_x_8449:
        /* <DEDUP_REMOVED lines=13> */
.L_x_8451:
[----:B------:R-:W-:Y:S05]  /*9940*/  BSYNC.RECONVERGENT B2 ;  /* 0x0000000000027941 */ /* 0x000fea0003800200 */
.L_x_8450:
        /* <DEDUP_REMOVED lines=58> */
.L_x_8448:
[----:B------:R-:W-:Y:S05]  /*9cf0*/  BSYNC.RECONVERGENT B1 ;  /* 0x0000000000017941 */ /* 0x000fea0003800200 */
.L_x_8447:
[----:B------:R-:W-:Y:S01]  /*9d00*/  I2FP.F32.U32 R5, R5 ;  /* 0x0000000500057245 */ /* 0x000fe20000201000 */
[----:B------:R-:W-:Y:S01]  /*9d10*/  BSSY.RECONVERGENT B1, `(.L_x_8452) ;  /* 0x0000060000017945 */ /* 0x000fe20003800200 */
[----:B------:R-:W-:Y:S02]  /*9d20*/  SHF.L.U32 R13, R59, 0x10, RZ ;  /* 0x000000103b0d7819 */ /* 0x000fe400000006ff */
[----:B------:R-:W-:Y:S01]  /*9d30*/  ISETP.NE.AND P6, PT, R76, 0x1, PT ;  /* 0x000000014c00780c */ /* 0x000fe20003fc5270 */
[----:B------:R-:W-:Y:S01]  /*9d40*/  FFMA.FTZ R58, R5, R112, 1.1641532182693481445e-10 ;  /* 0x2f000000053a7423 */ /* 0x000fe20000010070 */
[----:B------:R-:W-:Y:S01]  /*9d50*/  PRMT R59, R59, 0x7632, R59 ;  /* 0x000076323b3b7816 */ /* 0x000fe2000000003b */
[----:B------:R-:W-:Y:S01]  /*9d60*/  FMUL.FTZ R13, R13, UR4 ;  /* 0x000000040d0d7c20 */ /* 0x000fe20008410000 */
[----:B------:R-:W-:Y:S02]  /*9d70*/  IMAD.MOV.U32 R5, RZ, RZ, 0x2 ;  /* 0x00000002ff057424 */ /* 0x000fe400078e00ff */
[----:B------:R-:W-:Y:S01]  /*9d80*/  FSETP.GTU.FTZ.AND P5, PT, R58, R111, PT ;  /* 0x0000006f3a00720b */ /* 0x000fe20003fbc000 */
[----:B------:R-:W-:-:S05]  /*9d90*/  FMUL.FTZ R13, R13, R110 ;  /* 0x0000006e0d0d7220 */ /* 0x000fca0000410000 */
        /* <DEDUP_REMOVED lines=13> */
.L_x_8454:
        /* <DEDUP_REMOVED lines=15> */
.L_x_8456:
[----:B------:R-:W-:Y:S05]  /*9f60*/  BSYNC.RECONVERGENT B2 ;  /* 0x0000000000027941 */ /* 0x000fea0003800200 */
.L_x_8455:
        /* <DEDUP_REMOVED lines=58> */
.L_x_8453:
[----:B------:R-:W-:Y:S05]  /*a310*/  BSYNC.RECONVERGENT B1 ;  /* 0x0000000000017941 */ /* 0x000fea0003800200 */
.L_x_8452:
        /* <DEDUP_REMOVED lines=10> */
.L_x_8416:
[----:B------:R-:W-:Y:S01]  /*a3c0*/  ISETP.NE.AND P0, PT, R5, 0x1, PT ;  /* 0x000000010500780c */ /* 0x000fe20003f05270 */
[----:B------:R-:W-:Y:S01]  /*a3d0*/  BSSY.RECONVERGENT B1, `(.L_x_8458) ;  /* 0x0000057000017945 */ /* 0x000fe20003800200 */
[----:B------:R-:W-:Y:S02]  /*a3e0*/  HFMA2 R53, -RZ, RZ, 0, 1.1920928955078125e-07 ;  /* 0x00000002ff357431 */ /* 0x000fe400000001ff */
[----:B------:R-:W-:Y:S02]  /*a3f0*/  IMAD.MOV.U32 R52, RZ, RZ, R12 ;  /* 0x000000ffff347224 */ /* 0x000fe400078e000c */
[----:B--2---:R-:W-:-:S07]  /*a400*/  IMAD.MOV.U32 R104, RZ, RZ, R13 ;  /* 0x000000ffff687224 */ /* 0x004fce00078e000d */
        /* <DEDUP_REMOVED lines=11> */
.L_x_8460:
        /* <DEDUP_REMOVED lines=13> */
.L_x_8462:
[----:B------:R-:W-:Y:S05]  /*a590*/  BSYNC.RECONVERGENT B2 ;  /* 0x0000000000027941 */ /* 0x000fea0003800200 */
.L_x_8461:
        /* <DEDUP_REMOVED lines=56> */
[----:B------:R-:W-:Y:S01]  /*a920*/  LOP3.LUT R4, R4, UR20, R105, 0x96, !PT ;  /* 0x0000001404047c12 */ /* 0x000fe2000f8e9669 */
[----:B------:R-:W-:-:S07]  /*a930*/  IMAD.MOV.U32 R52, RZ, RZ, R13 ;  /* 0x000000ffff347224 */ /* 0x000fce00078e000d */
.L_x_8459:
[----:B------:R-:W-:Y:S05]  /*a940*/  BSYNC.RECONVERGENT B1 ;  /* 0x0000000000017941 */ /* 0x000fea0003800200 */
.L_x_8458:
[----:B------:R-:W0:Y:S01]  /*a950*/  LDC R78, c[0x0][0x404] ;  /* 0x00010100ff4e7b82 */ /* 0x000e220000000800 */
[----:B------:R-:W-:Y:S01]  /*a960*/  ISETP.NE.AND P0, PT, R53, 0x1, PT ;  /* 0x000000013500780c */ /* 0x000fe20003f05270 */
[----:B------:R-:W-:Y:S01]  /*a970*/  IMAD.MOV.U32 R107, RZ, RZ, 0x2f800000 ;  /* 0x2f800000ff6b7424 */ /* 0x000fe200078e00ff */
[----:B------:R-:W-:Y:S01]  /*a980*/  I2FP.F32.U32 R52, R52 ;  /* 0x0000003400347245 */ /* 0x000fe20000201000 */
[C---:B-----5:R-:W-:Y:S01]  /*a990*/  IMAD.U32 R13, R56.reuse, 0x10000, RZ ;  /* 0x00010000380d7824 */ /* 0x060fe200078e00ff */
[----:B------:R-:W-:Y:S01]  /*a9a0*/  BSSY.RECONVERGENT B1, `(.L_x_8463) ;  /* 0x000005b000017945 */ /* 0x000fe20003800200 */
[----:B------:R-:W-:Y:S02]  /*a9b0*/  PRMT R56, R56, 0x7632, R56 ;  /* 0x0000763238387816 */ /* 0x000fe40000000038 */
[----:B------:R-:W1:Y:S01]  /*a9c0*/  LDC R77, c[0x0][0x408] ;  /* 0x00010200ff4d7b82 */ /* 0x000e620000000800 */
[----:B------:R-:W-:Y:S01]  /*a9d0*/  FFMA.FTZ R5, R52, R107, 1.1641532182693481445e-10 ;  /* 0x2f00000034057423 */ /* 0x000fe2000001006b */
[----:B------:R-:W-:Y:S01]  /*a9e0*/  FMUL.FTZ R108, R13, UR4 ;  /* 0x000000040d6c7c20 */ /* 0x000fe20008410000 */
[----:B------:R-:W-:-:S03]  /*a9f0*/  MOV R13, 0x2 ;  /* 0x00000002000d7802 */ /* 0x000fc60000000f00 */
[----:B0-----:R-:W-:Y:S01]  /*aa00*/  FSETP.LE.FTZ.AND P1, PT, R5, R78, PT ;  /* 0x0000004e0500720b */ /* 0x001fe20003f33000 */
[----:B------:R-:W-:-:S03]  /*aa10*/  IMAD.MOV.U32 R5, RZ, RZ, R12 ;  /* 0x000000ffff057224 */ /* 0x000fc600078e000c */
[----:B------:R-:W-:Y:S01]  /*aa20*/  P2R R105, PR, RZ, 0x2 ;  /* 0x00000002ff697803 */ /* 0x000fe20000000000 */
[----:B-1----:R-:W-:Y:S01]  /*aa30*/  FMUL.FTZ R108, R108, R77 ;  /* 0x0000004d6c6c7220 */ /* 0x002fe20000410000 */
        /* <DEDUP_REMOVED lines=9> */
.L_x_8465:
        /* <DEDUP_REMOVED lines=13> */
.L_x_8467:
[----:B------:R-:W-:Y:S05]  /*aba0*/  BSYNC.RECONVERGENT B2 ;  /* 0x0000000000027941 */ /* 0x000fea0003800200 */
.L_x_8466:
        /* <DEDUP_REMOVED lines=58> */
.L_x_8464:
[----:B------:R-:W-:Y:S05]  /*af50*/  BSYNC.RECONVERGENT B1 ;  /* 0x0000000000017941 */ /* 0x000fea0003800200 */
.L_x_8463:
[----:B------:R-:W-:Y:S01]  /*af60*/  ISETP.NE.AND P1, PT, R13, 0x1, PT ;  /* 0x000000010d00780c */ /* 0x000fe20003f25270 */
[----:B------:R-:W-:Y:S01]  /*af70*/  IMAD.U32 R56, R56, 0x10000, RZ ;  /* 0x0001000038387824 */ /* 0x000fe200078e00ff */
[----:B------:R-:W-:Y:S01]  /*af80*/  I2FP.F32.U32 R52, R5 ;  /* 0x0000000500347245 */ /* 0x000fe20000201000 */
[----:B------:R-:W-:Y:S01]  /*af90*/  BSSY.RECONVERGENT B1, `(.L_x_8468) ;  /* 0x0000058000017945 */ /* 0x000fe20003800200 */
[----:B------:R-:W-:Y:S02]  /*afa0*/  IMAD.MOV.U32 R53, RZ, RZ, 0x2 ;  /* 0x00000002ff357424 */ /* 0x000fe400078e00ff */
[----:B------:R-:W-:Y:S01]  /*afb0*/  FMUL.FTZ R56, R56, UR4 ;  /* 0x0000000438387c20 */ /* 0x000fe20008410000 */
[----:B------:R-:W-:-:S03]  /*afc0*/  FFMA.FTZ R5, R52, R107, 1.1641532182693481445e-10 ;  /* 0x2f00000034057423 */ /* 0x000fc6000001006b */
[----:B------:R-:W-:Y:S02]  /*afd0*/  FMUL.FTZ R79, R56, R77 ;  /* 0x0000004d384f7220 */ /* 0x000fe40000410000 */
[----:B------:R-:W-:Y:S02]  /*afe0*/  FSETP.LE.FTZ.AND P0, PT, R5, R78, PT ;  /* 0x0000004e0500720b */ /* 0x000fe40003f13000 */
        /* <DEDUP_REMOVED lines=10> */
.L_x_8470:
        /* <DEDUP_REMOVED lines=13> */
.L_x_8472:
[----:B------:R-:W-:Y:S05]  /*b160*/  BSYNC.RECONVERGENT B2 ;  /* 0x0000000000027941 */ /* 0x000fea0003800200 */
.L_x_8471:
        /* <DEDUP_REMOVED lines=58> */
.L_x_8469:
[----:B------:R-:W-:Y:S05]  /*b510*/  BSYNC.RECONVERGENT B1 ;  /* 0x0000000000017941 */ /* 0x000fea0003800200 */
.L_x_8468:
[----:B------:R-:W-:Y:S01]  /*b520*/  ISETP.NE.AND P2, PT, R53, 0x1, PT ;  /* 0x000000013500780c */ /* 0x000fe20003f45270 */
[----:B------:R-:W-:Y:S01]  /*b530*/  BSSY.RECONVERGENT B1, `(.L_x_8473) ;  /* 0x000005b000017945 */ /* 0x000fe20003800200 */
[----:B------:R-:W-:Y:S02]  /*b540*/  I2FP.F32.U32 R52, R5 ;  /* 0x0000000500347245 */ /* 0x000fe40000201000 */
[C---:B------:R-:W-:Y:S02]  /*b550*/  SHF.L.U32 R13, R57.reuse, 0x10, RZ ;  /* 0x00000010390d7819 */ /* 0x040fe400000006ff */
[----:B------:R-:W-:Y:S01]  /*b560*/  PRMT R57, R57, 0x7632, R57 ;  /* 0x0000763239397816 */ /* 0x000fe20000000039 */
[----:B------:R-:W-:Y:S02]  /*b570*/  FFMA.FTZ R5, R52, R107, 1.1641532182693481445e-10 ;  /* 0x2f00000034057423 */ /* 0x000fe4000001006b */
[----:B------:R-:W-:Y:S01]  /*b580*/  FMUL.FTZ R106, R13, UR4 ;  /* 0x000000040d6a7c20 */ /* 0x000fe20008410000 */
[----:B------:R-:W-:-:S02]  /*b590*/  IMAD.MOV.U32 R13, RZ, RZ, 0x2 ;  /* 0x00000002ff0d7424 */ /* 0x000fc400078e00ff */
[----:B------:R-:W-:Y:S01]  /*b5a0*/  FSETP.LE.FTZ.AND P1, PT, R5, R78, PT ;  /* 0x0000004e0500720b */ /* 0x000fe20003f33000 */
[----:B------:R-:W-:Y:S02]  /*b5b0*/  IMAD.MOV.U32 R5, RZ, RZ, R12 ;  /* 0x000000ffff057224 */ /* 0x000fe400078e000c */
        /* <DEDUP_REMOVED lines=10> */
.L_x_8475:
        /* <DEDUP_REMOVED lines=13> */
.L_x_8477:
[----:B------:R-:W-:Y:S05]  /*b730*/  BSYNC.RECONVERGENT B2 ;  /* 0x0000000000027941 */ /* 0x000fea0003800200 */
.L_x_8476:
        /* <DEDUP_REMOVED lines=58> */
.L_x_8474:
[----:B------:R-:W-:Y:S05]  /*bae0*/  BSYNC.RECONVERGENT B1 ;  /* 0x0000000000017941 */ /* 0x000fea0003800200 */
.L_x_8473:
[----:B------:R-:W-:Y:S01]  /*baf0*/  ISETP.NE.AND P3, PT, R13, 0x1, PT ;  /* 0x000000010d00780c */ /* 0x000fe20003f65270 */
[----:B------:R-:W-:Y:S01]  /*bb00*/  IMAD.U32 R57, R57, 0x10000, RZ ;  /* 0x0001000039397824 */ /* 0x000fe200078e00ff */
[----:B------:R-:W-:Y:S01]  /*bb10*/  I2FP.F32.U32 R52, R5 ;  /* 0x0000000500347245 */ /* 0x000fe20000201000 */
[----:B------:R-:W-:Y:S01]  /*bb20*/  BSSY.RECONVERGENT B1, `(.L_x_8478) ;  /* 0x0000058000017945 */ /* 0x000fe20003800200 */
[----:B------:R-:W-:Y:S02]  /*bb30*/  HFMA2 R53, -RZ, RZ, 0, 1.1920928955078125e-07 ;  /* 0x00000002ff357431 */ /* 0x000fe400000001ff */
[----:B------:R-:W-:Y:S01]  /*bb40*/  FMUL.FTZ R56, R57, UR4 ;  /* 0x0000000439387c20 */ /* 0x000fe20008410000 */
[----:B------:R-:W-:-:S03]  /*bb50*/  FFMA.FTZ R5, R52, R107, 1.1641532182693481445e-10 ;  /* 0x2f00000034057423 */ /* 0x000fc6000001006b */
[----:B------:R-:W-:Y:S02]  /*bb60*/  FMUL.FTZ R56, R56, R77 ;  /* 0x0000004d38387220 */ /* 0x000fe40000410000 */
[----:B------:R-:W-:Y:S01]  /*bb70*/  FSETP.LE.FTZ.AND P2, PT, R5, R78, PT ;  /* 0x0000004e0500720b */ /* 0x000fe20003f53000 */
[----:B------:R-:W-:Y:S01]  /*bb80*/  IMAD.MOV.U32 R5, RZ, RZ, R12 ;  /* 0x000000ffff057224 */ /* 0x000fe200078e000c */
        /* <DEDUP_REMOVED lines=9> */
.L_x_8480:
        /* <DEDUP_REMOVED lines=13> */
.L_x_8482:
[----:B------:R-:W-:Y:S05]  /*bcf0*/  BSYNC.RECONVERGENT B2 ;  /* 0x0000000000027941 */ /* 0x000fea0003800200 */
.L_x_8481:
        /* <DEDUP_REMOVED lines=58> */
.L_x_8479:
[----:B------:R-:W-:Y:S05]  /*c0a0*/  BSYNC.RECONVERGENT B1 ;  /* 0x0000000000017941 */ /* 0x000fea0003800200 */
.L_x_8478:
[----:B------:R-:W-:Y:S01]  /*c0b0*/  ISETP.NE.AND P4, PT, R53, 0x1, PT ;  /* 0x000000013500780c */ /* 0x000fe20003f85270 */
[C---:B------:R-:W-:Y:S01]  /*c0c0*/  IMAD.U32 R13, R58.reuse, 0x10000, RZ ;  /* 0x000100003a0d7824 */ /* 0x040fe200078e00ff */
[----:B------:R-:W-:Y:S01]  /*c0d0*/  I2FP.F32.U32 R52, R5 ;  /* 0x0000000500347245 */ /* 0x000fe20000201000 */
[----:B------:R-:W-:Y:S01]  /*c0e0*/  BSSY.RECONVERGENT B1, `(.L_x_8483) ;  /* 0x0000059000017945 */ /* 0x000fe20003800200 */
[----:B------:R-:W-:Y:S01]  /*c0f0*/  PRMT R58, R58, 0x7632, R58 ;  /* 0x000076323a3a7816 */ /* 0x000fe2000000003a */
[----:B------:R-:W-:Y:S01]  /*c100*/  FMUL.FTZ R76, R13, UR4 ;  /* 0x000000040d4c7c20 */ /* 0x000fe20008410000 */
[----:B------:R-:W-:Y:S02]  /*c110*/  IMAD.MOV.U32 R54, RZ, RZ, 0x2 ;  /* 0x00000002ff367424 */ /* 0x000fe400078e00ff */
[----:B------:R-:W-:Y:S01]  /*c120*/  FFMA.FTZ R5, R52, R107, 1.1641532182693481445e-10 ;  /* 0x2f00000034057423 */ /* 0x000fe2000001006b */
[----:B------:R-:W-:-:S04]  /*c130*/  FMUL.FTZ R76, R76, R77 ;  /* 0x0000004d4c4c7220 */ /* 0x000fc80000410000 */
        /* <DEDUP_REMOVED lines=11> */
.L_x_8485:
        /* <DEDUP_REMOVED lines=13> */
.L_x_8487:
[----:B------:R-:W-:Y:S05]  /*c2c0*/  BSYNC.RECONVERGENT B2 ;  /* 0x0000000000027941 */ /* 0x000fea0003800200 */
.L_x_8486:
        /* <DEDUP_REMOVED lines=58> */
.L_x_8484:
[----:B------:R-:W-:Y:S05]  /*c670*/  BSYNC.RECONVERGENT B1 ;  /* 0x0000000000017941 */ /* 0x000fea0003800200 */
.L_x_8483:
        /* <DEDUP_REMOVED lines=8> */
[----:B------:R-:W-:Y:S01]  /*c700*/  FSETP.LE.FTZ.AND P4, PT, R5, R78, PT ;  /* 0x0000004e0500720b */ /* 0x000fe20003f93000 */
[----:B------:R-:W-:Y:S01]  /*c710*/  FMUL.FTZ R57, R58, R77 ;  /* 0x0000004d3a397220 */ /* 0x000fe20000410000 */
[----:B------:R-:W-:Y:S11]  /*c720*/  @!P5 BRA `(.L_x_8489) ;  /* 0x000000040040d947 */ /* 0x000ff60003800000 */
        /* <DEDUP_REMOVED lines=8> */
.L_x_8490:
        /* <DEDUP_REMOVED lines=13> */
.L_x_8492:
[----:B------:R-:W-:Y:S05]  /*c880*/  BSYNC.RECONVERGENT B2 ;  /* 0x0000000000027941 */ /* 0x000fea0003800200 */
.L_x_8491:
        /* <DEDUP_REMOVED lines=58> */
.L_x_8489:
[----:B------:R-:W-:Y:S05]  /*cc30*/  BSYNC.RECONVERGENT B1 ;  /* 0x0000000000017941 */ /* 0x000fea0003800200 */
.L_x_8488:
[----:B------:R-:W-:Y:S01]  /*cc40*/  ISETP.NE.AND P6, PT, R55, 0x1, PT ;  /* 0x000000013700780c */ /* 0x000fe20003fc5270 */
[C---:B------:R-:W-:Y:S01]  /*cc50*/  IMAD.U32 R5, R59.reuse, 0x10000, RZ ;  /* 0x000100003b057824 */ /* 0x040fe200078e00ff */
[----:B------:R-:W-:Y:S01]  /*cc60*/  I2FP.F32.U32 R52, R13 ;  /* 0x0000000d00347245 */ /* 0x000fe20000201000 */
[----:B------:R-:W-:Y:S01]  /*cc70*/  BSSY.RECONVERGENT B1, `(.L_x_8493) ;  /* 0x000005b000017945 */ /* 0x000fe20003800200 */
[----:B------:R-:W-:Y:S01]  /*cc80*/  PRMT R59, R59, 0x7632, R59 ;  /* 0x000076323b3b7816 */ /* 0x000fe2000000003b */
[----:B------:R-:W-:Y:S01]  /*cc90*/  FMUL.FTZ R58, R5, UR4 ;  /* 0x00000004053a7c20 */ /* 0x000fe20008410000 */
[----:B------:R-:W-:Y:S02]  /*cca0*/  HFMA2 R5, -RZ, RZ, 0, 1.1920928955078125e-07 ;  /* 0x00000002ff057431 */ /* 0x000fe400000001ff */
[----:B------:R-:W-:Y:S01]  /*ccb0*/  FFMA.FTZ R13, R52, R107, 1.1641532182693481445e-10 ;  /* 0x2f000000340d7423 */ /* 0x000fe2000001006b */
[----:B------:R-:W-:Y:S02]  /*ccc0*/  IMAD.MOV.U32 R53, RZ, RZ, R12 ;  /* 0x000000ffff357224 */ /* 0x000fe400078e000c */
[----:B------:R-:W-:-:S02]  /*ccd0*/  FMUL.FTZ R58, R58, R77 ;  /* 0x0000004d3a3a7220 */ /* 0x000fc40000410000 */
[----:B------:R-:W-:Y:S01]  /*cce0*/  FSETP.LE.FTZ.AND P5, PT, R13, R78, PT ;  /* 0x0000004e0d00720b */ /* 0x000fe20003fb3000 */
        /* <DEDUP_REMOVED lines=9> */
.L_x_8495:
        /* <DEDUP_REMOVED lines=15> */
.L_x_8497:
[----:B------:R-:W-:Y:S05]  /*ce70*/  BSYNC.RECONVERGENT B2 ;  /* 0x0000000000027941 */ /* 0x000fea0003800200 */
.L_x_8496:
        /* <DEDUP_REMOVED lines=56> */
[----:B------:R-:W-:Y:S02]  /*d200*/  IMAD.MOV.U32 R53, RZ, RZ, R104 ;  /* 0x000000ffff357224 */ /* 0x000fe400078e0068 */
[----:B------:R-:W-:-:S07]  /*d210*/  IMAD.MOV.U32 R104, RZ, RZ, R52 ;  /* 0x000000ffff687224 */ /* 0x000fce00078e0034 */
.L_x_8494:
[----:B------:R-:W-:Y:S05]  /*d220*/  BSYNC.RECONVERGENT B1 ;  /* 0x0000000000017941 */ /* 0x000fea0003800200 */
.L_x_8493:
        /* <DEDUP_REMOVED lines=16> */
.L_x_8457:
        /* <DEDUP_REMOVED lines=18> */
[----:B-1----:R-:W-:-:S03]  /*d450*/  IMAD.WIDE.U32 R76, R103, 0x8, R76 ;  /* 0x00000008674c7825 */ /* 0x002fc600078e004c */
[----:B------:R0:W-:Y:S01]  /*d460*/  STG.E.128 desc[UR6][R106.64+0x10], R56 ;  /* 0x000010386a007986 */ /* 0x0001e2000c101d06 */
[----:B------:R-:W-:-:S03]  /*d470*/  IADD3 R103, PT, PT, R103, 0x100, RZ ;  /* 0x0000010067677810 */ /* 0x000fc60007ffe0ff */
[----:B------:R0:W-:Y:S04]  /*d480*/  STG.E.64 desc[UR6][R76.64], R78 ;  /* 0x0000004e4c007986 */ /* 0x0001e8000c101b06 */
.L_x_8415:
[----:B------:R-:W-:Y:S05]  /*d490*/  BSYNC.RECONVERGENT B0 ;  /* 0x0000000000007941 */ /* 0x000fea0003800200 */
.L_x_8414:
[----:B------:R-:W-:Y:S01]  /*d4a0*/  ISETP.GE.U32.AND P0, PT, R0, 0x300, PT ;  /* 0x000003000000780c */ /* 0x000fe20003f06070 */
[----:B------:R-:W-:Y:S03]  /*d4b0*/  BSSY.RECONVERGENT B0, `(.L_x_8498) ;  /* 0x0000620000007945 */ /* 0x000fe60003800200 */
[----:B--2---:R-:W-:-:S09]  /*d4c0*/  P2R R104, PR, RZ, 0x1 ;  /* 0x00000001ff687803 */ /* 0x004fd20000000000 */
        /* <DEDUP_REMOVED lines=10> */
[----:B0-----:R1:W5:Y:S01]  /*d570*/  LDG.E.128 R76, desc[UR6][R108.64+0x10] ;  /* 0x000010066c4c7981 */ /* 0x001362000c1e1d00 */
[----:B------:R-:W-:Y:S01]  /*d580*/  ISETP.NE.AND P0, PT, R5, 0x1, PT ;  /* 0x000000010500780c */ /* 0x000fe20003f05270 */
[----:B------:R-:W-:Y:S01]  /*d590*/  BSSY.RECONVERGENT B1, `(.L_x_8501) ;  /* 0x0000057000017945 */ /* 0x000fe20003800200 */
[----:B------:R-:W-:Y:S01]  /*d5a0*/  IMAD.MOV.U32 R110, RZ, RZ, 0x2 ;  /* 0x00000002ff6e7424 */ /* 0x000fe200078e00ff */
[----:B------:R-:W-:Y:S01]  /*d5b0*/  MOV R106, R13 ;  /* 0x0000000d006a7202 */ /* 0x000fe20000000f00 */
[----:B------:R-:W-:-:S09]  /*d5c0*/  IMAD.MOV.U32 R105, RZ, RZ, R12 ;  /* 0x000000ffff697224 */ /* 0x000fd200078e000c */
[----:B-1----:R-:W-:Y:S05]  /*d5d0*/  @!P0 BRA `(.L_x_8502) ;  /* 0x0000000400488947 */ /* 0x002fea0003800000 */
        /* <DEDUP_REMOVED lines=10> */
.L_x_8503:
        /* <DEDUP_REMOVED lines=13> */
.L_x_8505:
[----:B------:R-:W-:Y:S05]  /*d750*/  BSYNC.RECONVERGENT B2 ;  /* 0x0000000000027941 */ /* 0x000fea0003800200 */
.L_x_8504:
        /* <DEDUP_REMOVED lines=58> */
.L_x_8502:
[----:B------:R-:W-:Y:S05]  /*db00*/  BSYNC.RECONVERGENT B1 ;  /* 0x0000000000017941 */ /* 0x000fea0003800200 */
.L_x_8501:
        /* <DEDUP_REMOVED lines=10> */
[----:B------:R-:W-:-:S03]  /*dbb0*/  IMAD.MOV.U32 R13, RZ, RZ, 0x2 ;  /* 0x00000002ff0d7424 */ /* 0x000fc600078e00ff */
[----:B0-----:R-:W-:Y:S01]  /*dbc0*/  FMUL.FTZ R108, R108, R107 ;  /* 0x0000006b6c6c7220 */ /* 0x001fe20000410000 */
[----:B-1----:R-:W-:-:S04]  /*dbd0*/  FSETP.GTU.FTZ.AND P0, PT, R5, R112, PT ;  /* 0x000000700500720b */ /* 0x002fc80003f1c000 */
        /* <DEDUP_REMOVED lines=14> */
.L_x_8508:
        /* <DEDUP_REMOVED lines=13> */
.L_x_8510:
[----:B------:R-:W-:Y:S05]  /*dd90*/  BSYNC.RECONVERGENT B2 ;  /* 0x0000000000027941 */ /* 0x000fea0003800200 */
.L_x_8509:
        /* <DEDUP_REMOVED lines=58> */
.L_x_8507:
[----:B------:R-:W-:Y:S05]  /*e140*/  BSYNC.RECONVERGENT B1 ;  /* 0x0000000000017941 */ /* 0x000fea0003800200 */
.L_x_8506:
[----:B------:R-:W-:Y:S01]  /*e150*/  I2FP.F32.U32 R108, R5 ;  /* 0x00000005006c7245 */ /* 0x000fe20000201000 */
[----:B------:R-:W-:Y:S01]  /*e160*/  IMAD.U32 R64, R64, 0x10000, RZ ;  /* 0x0001000040407824 */ /* 0x000fe200078e00ff */
[----:B------:R-:W-:Y:S01]  /*e170*/  ISETP.NE.AND P1, PT, R13, 0x1, PT ;  /* 0x000000010d00780c */ /* 0x000fe20003f25270 */
[----:B------:R-:W-:Y:S02]  /*e180*/  BSSY.RECONVERGENT B1, `(.L_x_8511) ;  /* 0x000005b000017945 */ /* 0x000fe40003800200 */
[----:B------:R-:W-:Y:S01]  /*e190*/  FFMA.FTZ R5, R108, R113, 1.1641532182693481445e-10 ;  /* 0x2f0000006c057423 */ /* 0x000fe20000010071 */
[----:B------:R-:W-:Y:S01]  /*e1a0*/  FMUL.FTZ R64, R64, UR4 ;  /* 0x0000000440407c20 */ /* 0x000fe20008410000 */
        /* <DEDUP_REMOVED lines=16> */
.L_x_8513:
        /* <DEDUP_REMOVED lines=13> */
.L_x_8515:
[----:B------:R-:W-:Y:S05]  /*e380*/  BSYNC.RECONVERGENT B2 ;  /* 0x0000000000027941 */ /* 0x000fea0003800200 */
.L_x_8514:
        /* <DEDUP_REMOVED lines=58> */
.L_x_8512:
[----:B------:R-:W-:Y:S05]  /*e730*/  BSYNC.RECONVERGENT B1 ;  /* 0x0000000000017941 */ /* 0x000fea0003800200 */
.L_x_8511:
        /* <DEDUP_REMOVED lines=23> */
.L_x_8518:
        /* <DEDUP_REMOVED lines=13> */
.L_x_8520:
[----:B------:R-:W-:Y:S05]  /*e980*/  BSYNC.RECONVERGENT B2 ;  /* 0x0000000000027941 */ /* 0x000fea0003800200 */
.L_x_8519:
        /* <DEDUP_REMOVED lines=58> */
.L_x_8517:
[----:B------:R-:W-:Y:S05]  /*ed30*/  BSYNC.RECONVERGENT B1 ;  /* 0x0000000000017941 */ /* 0x000fea0003800200 */
.L_x_8516:
        /* <DEDUP_REMOVED lines=22> */
.L_x_8523:
        /* <DEDUP_REMOVED lines=13> */
.L_x_8525:
[----:B------:R-:W-:Y:S05]  /*ef70*/  BSYNC.RECONVERGENT B2 ;  /* 0x0000000000027941 */ /* 0x000fea0003800200 */
.L_x_8524:
        /* <DEDUP_REMOVED lines=58> */
.L_x_8522:
[----:B------:R-:W-:Y:S05]  /*f320*/  BSYNC.RECONVERGENT B1 ;  /* 0x0000000000017941 */ /* 0x000fea0003800200 */
.L_x_8521:
[----:B------:R-:W-:Y:S01]  /*f330*/  I2FP.F32.U32 R64, R5 ;  /* 0x0000000500407245 */ /* 0x000fe20000201000 */
[C---:B------:R-:W-:Y:S01]  /*f340*/  IMAD.U32 R13, R66.reuse, 0x10000, RZ ;  /* 0x00010000420d7824 */ /* 0x040fe200078e00ff */
[----:B------:R-:W-:Y:S01]  /*f350*/  ISETP.NE.AND P4, PT, R65, 0x1, PT ;  /* 0x000000014100780c */ /* 0x000fe20003f85270 */
[----:B------:R-:W-:Y:S01]  /*f360*/  BSSY.RECONVERGENT B1, `(.L_x_8526) ;  /* 0x000005c000017945 */ /* 0x000fe20003800200 */
[----:B------:R-:W-:Y:S01]  /*f370*/  PRMT R66, R66, 0x7632, R66 ;  /* 0x0000763242427816 */ /* 0x000fe20000000042 */
        /* <DEDUP_REMOVED lines=18> */
.L_x_8528:
        /* <DEDUP_REMOVED lines=13> */
.L_x_8530:
[----:B------:R-:W-:Y:S05]  /*f570*/  BSYNC.RECONVERGENT B2 ;  /* 0x0000000000027941 */ /* 0x000fea0003800200 */
.L_x_8529:
        /* <DEDUP_REMOVED lines=58> */
.L_x_8527:
[----:B------:R-:W-:Y:S05]  /*f920*/  BSYNC.RECONVERGENT B1 ;  /* 0x0000000000017941 */ /* 0x000fea0003800200 */
.L_x_8526:
[----:B------:R-:W-:Y:S01]  /*f930*/  I2FP.F32.U32 R76, R5 ;  /* 0x00000005004c7245 */ /* 0x000fe20000201000 */
[----:B------:R-:W-:Y:S01]  /*f940*/  IMAD.U32 R66, R66, 0x10000, RZ ;  /* 0x0001000042427824 */ /* 0x000fe200078e00ff */
[----:B------:R-:W-:Y:S01]  /*f950*/  ISETP.NE.AND P5, PT, R13, 0x1, PT ;  /* 0x000000010d00780c */ /* 0x000fe20003fa5270 */
[----:B------:R-:W-:Y:S02]  /*f960*/  BSSY.RECONVERGENT B1, `(.L_x_8531) ;  /* 0x000005b000017945 */ /* 0x000fe40003800200 */
[----:B------:R-:W-:Y:S01]  /*f970*/  FFMA.FTZ R5, R76, R113, 1.1641532182693481445e-10 ;  /* 0x2f0000004c057423 */ /* 0x000fe20000010071 */
[----:B------:R-:W-:Y:S01]  /*f980*/  FMUL.FTZ R66, R66, UR4 ;  /* 0x0000000442427c20 */ /* 0x000fe20008410000 */
        /* <DEDUP_REMOVED lines=16> */
.L_x_8533:
        /* <DEDUP_REMOVED lines=13> */
.L_x_8535:
[----:B------:R-:W-:Y:S05]  /*fb60*/  BSYNC.RECONVERGENT B2 ;  /* 0x0000000000027941 */ /* 0x000fea0003800200 */
.L_x_8534:
        /* <DEDUP_REMOVED lines=58> */
.L_x_8532:
[----:B------:R-:W-:Y:S05]  /*ff10*/  BSYNC.RECONVERGENT B1 ;  /* 0x0000000000017941 */ /* 0x000fea0003800200 */
.L_x_8531:
        /* <DEDUP_REMOVED lines=23> */
.L_x_8538:
        /* <DEDUP_REMOVED lines=15> */
.L_x_8540:
[----:B------:R-:W-:Y:S05]  /*10180*/  BSYNC.RECONVERGENT B2 ;  /* 0x0000000000027941 */ /* 0x000fea0003800200 */
.L_x_8539:
        /* <DEDUP_REMOVED lines=58> */
.L_x_8537:
[----:B------:R-:W-:Y:S05]  /*10530*/  BSYNC.RECONVERGENT B1 ;  /* 0x0000000000017941 */ /* 0x000fea0003800200 */
.L_x_8536:
        /* <DEDUP_REMOVED lines=10> */
.L_x_8500:
[----:B------:R-:W-:Y:S01]  /*105e0*/  ISETP.NE.AND P0, PT, R5, 0x1, PT ;  /* 0x000000010500780c */ /* 0x000fe20003f05270 */
[----:B------:R-:W-:Y:S01]  /*105f0*/  BSSY.RECONVERGENT B1, `(.L_x_8542) ;  /* 0x0000057000017945 */ /* 0x000fe20003800200 */
[----:B------:R-:W-:Y:S02]  /*10600*/  HFMA2 R61, -RZ, RZ, 0, 1.1920928955078125e-07 ;  /* 0x00000002ff3d7431 */ /* 0x000fe400000001ff */
[----:B------:R-:W-:Y:S02]  /*10610*/  IMAD.MOV.U32 R60, RZ, RZ, R12 ;  /* 0x000000ffff3c7224 */ /* 0x000fe400078e000c */
[----:B0-----:R-:W-:-:S07]  /*10620*/  IMAD.MOV.U32 R106, RZ, RZ, R13 ;  /* 0x000000ffff6a7224 */ /* 0x001fce00078e000d */
        /* <DEDUP_REMOVED lines=11> */
.L_x_8544:
        /* <DEDUP_REMOVED lines=13> */
.L_x_8546:
[----:B------:R-:W-:Y:S05]  /*107b0*/  BSYNC.RECONVERGENT B2 ;  /* 0x0000000000027941 */ /* 0x000fea0003800200 */
.L_x_8545:
        /* <DEDUP_REMOVED lines=58> */
.L_x_8543:
[----:B------:R-:W-:Y:S05]  /*10b60*/  BSYNC.RECONVERGENT B1 ;  /* 0x0000000000017941 */ /* 0x000fea0003800200 */
.L_x_8542:
        /* <DEDUP_REMOVED lines=24> */
.L_x_8549:
        /* <DEDUP_REMOVED lines=13> */
.L_x_8551:
[----:B------:R-:W-:Y:S05]  /*10dc0*/  BSYNC.RECONVERGENT B2 ;  /* 0x0000000000027941 */ /* 0x000fea0003800200 */
.L_x_8550:
        /* <DEDUP_REMOVED lines=58> */
.L_x_8548:
[----:B------:R-:W-:Y:S05]  /*11170*/  BSYNC.RECONVERGENT B1 ;  /* 0x0000000000017941 */ /* 0x000fea0003800200 */
.L_x_8547:
        /* <DEDUP_REMOVED lines=19> */
.L_x_8554:
        /* <DEDUP_REMOVED lines=13> */
.L_x_8556:
[----:B------:R-:W-:Y:S05]  /*11380*/  BSYNC.RECONVERGENT B2 ;  /* 0x0000000000027941 */ /* 0x000fea0003800200 */
.L_x_8555:
        /* <DEDUP_REMOVED lines=58> */
.L_x_8553:
[----:B------:R-:W-:Y:S05]  /*11730*/  BSYNC.RECONVERGENT B1 ;  /* 0x0000000000017941 */ /* 0x000fea0003800200 */
.L_x_8552:
        /* <DEDUP_REMOVED lines=20> */
.L_x_8559:
        /* <DEDUP_REMOVED lines=13> */
.L_x_8561:
[----:B------:R-:W-:Y:S05]  /*11950*/  BSYNC.RECONVERGENT B2 ;  /* 0x0000000000027941 */ /* 0x000fea0003800200 */
.L_x_8560:
        /* <DEDUP_REMOVED lines=58> */
.L_x_8558:
[----:B------:R-:W-:Y:S05]  /*11d00*/  BSYNC.RECONVERGENT B1 ;  /* 0x0000000000017941 */ /* 0x000fea0003800200 */
.L_x_8557:
        /* <DEDUP_REMOVED lines=19> */
.L_x_8564:
        /* <DEDUP_REMOVED lines=13> */
.L_x_8566:
[----:B------:R-:W-:Y:S05]  /*11f10*/  BSYNC.RECONVERGENT B2 ;  /* 0x0000000000027941 */ /* 0x000fea0003800200 */
.L_x_8565:
        /* <DEDUP_REMOVED lines=58> */
.L_x_8563:
[----:B------:R-:W-:Y:S05]  /*122c0*/  BSYNC.RECONVERGENT B1 ;  /* 0x0000000000017941 */ /* 0x000fea0003800200 */
.L_x_8562:
        /* <DEDUP_REMOVED lines=8> */
[----:B------:R-:W-:Y:S01]  /*12350*/  MOV R13, R12 ;  /* 0x0000000c000d7202 */ /* 0x000fe20000000f00 */
[----:B------:R-:W-:-:S03]  /*12360*/  FMUL.FTZ R76, R76, R77 ;  /* 0x0000004d4c4c7220 */ /* 0x000fc60000410000 */
        /* <DEDUP_REMOVED lines=10> */
.L_x_8569:
        /* <DEDUP_REMOVED lines=13> */
.L_x_8571:
[----:B------:R-:W-:Y:S05]  /*124e0*/  BSYNC.RECONVERGENT B2 ;  /* 0x0000000000027941 */ /* 0x000fea0003800200 */
.L_x_8570:
        /* <DEDUP_REMOVED lines=58> */
.L_x_8568:
[----:B------:R-:W-:Y:S05]  /*12890*/  BSYNC.RECONVERGENT B1 ;  /* 0x0000000000017941 */ /* 0x000fea0003800200 */
.L_x_8567:
        /* <DEDUP_REMOVED lines=19> */
.L_x_8574:
        /* <DEDUP_REMOVED lines=13> */
.L_x_8576:
[----:B------:R-:W-:Y:S05]  /*12aa0*/  BSYNC.RECONVERGENT B2 ;  /* 0x0000000000027941 */ /* 0x000fea0003800200 */
.L_x_8575:
        /* <DEDUP_REMOVED lines=58> */
.L_x_8573:
[----:B------:R-:W-:Y:S05]  /*12e50*/  BSYNC.RECONVERGENT B1 ;  /* 0x0000000000017941 */ /* 0x000fea0003800200 */
.L_x_8572:
[----:B------:R-:W-:Y:S01]  /*12e60*/  ISETP.NE.AND P6, PT, R62, 0x1, PT ;  /* 0x000000013e00780c */ /* 0x000fe20003fc5270 */
[C---:B------:R-:W-:Y:S01]  /*12e70*/  IMAD.U32 R60, R67.reuse, 0x10000, RZ ;  /* 0x00010000433c7824 */ /* 0x040fe200078e00ff */
[----:B------:R-:W-:Y:S01]  /*12e80*/  I2FP.F32.U32 R5, R13 ;  /* 0x0000000d00057245 */ /* 0x000fe20000201000 */
[----:B------:R-:W-:Y:S01]  /*12e90*/  BSSY.RECONVERGENT B1, `(.L_x_8577) ;  /* 0x000005b000017945 */ /* 0x000fe20003800200 */
[----:B------:R-:W-:Y:S01]  /*12ea0*/  PRMT R67, R67, 0x7632, R67 ;  /* 0x0000763243437816 */ /* 0x000fe20000000043 */
[----:B------:R-:W-:Y:S01]  /*12eb0*/  FMUL.FTZ R60, R60, UR4 ;  /* 0x000000043c3c7c20 */ /* 0x000fe20008410000 */
[----:B------:R-:W-:Y:S02]  /*12ec0*/  IMAD.MOV.U32 R61, RZ, RZ, R12 ;  /* 0x000000ffff3d7224 */ /* 0x000fe400078e000c */
[----:B------:R-:W-:Y:S01]  /*12ed0*/  FFMA.FTZ R13, R5, R108, 1.1641532182693481445e-10 ;  /* 0x2f000000050d7423 */ /* 0x000fe2000001006c */
[----:B------:R-:W-:Y:S02]  /*12ee0*/  HFMA2 R5, -RZ, RZ, 0, 1.1920928955078125e-07 ;  /* 0x00000002ff057431 */ /* 0x000fe400000001ff */
        /* <DEDUP_REMOVED lines=11> */
.L_x_8579:
        /* <DEDUP_REMOVED lines=15> */
.L_x_8581:
[----:B------:R-:W-:Y:S05]  /*13090*/  BSYNC.RECONVERGENT B2 ;  /* 0x0000000000027941 */ /* 0x000fea0003800200 */
.L_x_8580:
        /* <DEDUP_REMOVED lines=58> */
.L_x_8578:
[----:B------:R-:W-:Y:S05]  /*13440*/  BSYNC.RECONVERGENT B1 ;  /* 0x0000000000017941 */ /* 0x000fea0003800200 */
.L_x_8577:
        /* <DEDUP_REMOVED lines=16> */
.L_x_8541:
        /* <DEDUP_REMOVED lines=22> */
.L_x_8499:
[----:B------:R-:W-:Y:S05]  /*136b0*/  BSYNC.RECONVERGENT B0 ;  /* 0x0000000000007941 */ /* 0x000fea0003800200 */
.L_x_8498:
[----:B------:R-:W-:Y:S01]  /*136c0*/  ISETP.GE.U32.AND P0, PT, R0, 0x400, PT ;  /* 0x000004000000780c */ /* 0x000fe20003f06070 */
[----:B------:R-:W-:Y:S03]  /*136d0*/  BSSY.RECONVERGENT B0, `(.L_x_8582) ;  /* 0x000061f000007945 */ /* 0x000fe60003800200 */
[----:B------:R-:W-:-:S09]  /*136e0*/  P2R R105, PR, RZ, 0x1 ;  /* 0x00000001ff697803 */ /* 0x000fd20000000000 */
[----:B------:R-:W-:Y:S05]  /*136f0*/  @!P0 BRA `(.L_x_8583) ;  /* 0x0000006000708947 */ /* 0x000fea0003800000 */
[----:B------:R-:W1:Y:S02]  /*13700*/  LDC.64 R68, c[0x0][0x390] ;  /* 0x0000e400ff447b82 */ /* 0x000e640000000a00 */
[----:B-1----:R-:W-:-:S05]  /*13710*/  IMAD.WIDE.U32 R68, R103, 0x10, R68 ;  /* 0x0000001067447825 */ /* 0x002fca00078e0044 */
[----:B------:R1:W5:Y:S01]  /*13720*/  LDG.E.128 R72, desc[UR6][R68.64] ;  /* 0x0000000644487981 */ /* 0x000362000c1e1d00 */
[----:B------:R-:W-:-:S04]  /*13730*/  UISETP.NE.U32.AND UP1, UPT, UR10, URZ, UPT ;  /* 0x000000ff0a00728c */ /* 0x000fc8000bf25070 */
[----:B------:R-:W-:-:S09]  /*13740*/  UISETP.NE.AND.EX UP1, UPT, UR11, URZ, UPT, UP1 ;  /* 0x000000ff0b00728c */ /* 0x000fd2000bf25310 */
[----:B-1----:R-:W-:Y:S05]  /*13750*/  BRA.U !UP1, `(.L_x_8584) ;  /* 0x0000003109287547 */ /* 0x002fea000b800000 */
[----:B--2---:R-:W1:Y:S02]  /*13760*/  LDC.64 R108, c[0x0][0x3a0] ;  /* 0x0000e800ff6c7b82 */ /* 0x004e640000000a00 */
        /* <DEDUP_REMOVED lines=19> */
.L_x_8587:
        /* <DEDUP_REMOVED lines=13> */
.L_x_8589:
[----:B------:R-:W-:Y:S05]  /*13970*/  BSYNC.RECONVERGENT B2 ;  /* 0x0000000000027941 */ /* 0x000fea0003800200 */
.L_x_8588:
        /* <DEDUP_REMOVED lines=58> */
.L_x_8586:
[----:B------:R-:W-:Y:S05]  /*13d20*/  BSYNC.RECONVERGENT B1 ;  /* 0x0000000000017941 */ /* 0x000fea0003800200 */
.L_x_8585:
        /* <DEDUP_REMOVED lines=27> */
.L_x_8592:
        /* <DEDUP_REMOVED lines=13> */
.L_x_8594:
[----:B------:R-:W-:Y:S05]  /*13fb0*/  BSYNC.RECONVERGENT B2 ;  /* 0x0000000000027941 */ /* 0x000fea0003800200 */
.L_x_8593:
        /* <DEDUP_REMOVED lines=58> */
.L_x_8591:
[----:B------:R-:W-:Y:S05]  /*14360*/  BSYNC.RECONVERGENT B1 ;  /* 0x0000000000017941 */ /* 0x000fea0003800200 */
.L_x_8590:
        /* <DEDUP_REMOVED lines=22> */
.L_x_8597:
        /* <DEDUP_REMOVED lines=13> */
.L_x_8599:
[----:B------:R-:W-:Y:S05]  /*145a0*/  BSYNC.RECONVERGENT B2 ;  /* 0x0000000000027941 */ /* 0x000fea0003800200 */
.L_x_8598:
        /* <DEDUP_REMOVED lines=58> */
.L_x_8596:
[----:B------:R-:W-:Y:S05]  /*14950*/  BSYNC.RECONVERGENT B1 ;  /* 0x0000000000017941 */ /* 0x000fea0003800200 */
.L_x_8595:
[----:B------:R-:W-:Y:S01]  /*14960*/  I2FP.F32.U32 R5, R5 ;  /* 0x0000000500057245 */ /* 0x000fe20000201000 */
[----:B------:R-:W-:Y:S01]  /*14970*/  IMAD.U32 R13, R73, 0x10000, RZ ;  /* 0x00010000490d7824 */ /* 0x000fe200078e00ff */
[----:B------:R-:W-:Y:S01]  /*14980*/  ISETP.NE.AND P2, PT, R109, 0x1, PT ;  /* 0x000000016d00780c */ /* 0x000fe20003f45270 */
[----:B------:R-:W-:Y:S01]  /*14990*/  BSSY.RECONVERGENT B1, `(.L_x_8600) ;  /* 0x000005c000017945 */ /* 0x000fe20003800200 */
[----:B------:R-:W-:Y:S01]  /*149a0*/  PRMT R110, R73, 0x7632, R110 ;  /* 0x00007632496e7816 */ /* 0x000fe2000000006e */
[----:B------:R-:W-:Y:S01]  /*149b0*/  FFMA.FTZ R72, R5, R114, 1.1641532182693481445e-10 ;  /* 0x2f00000005487423 */ /* 0x000fe20000010072 */
[----:B------:R-:W-:Y:S01]  /*149c0*/  FMUL.FTZ R13, R13, UR4 ;  /* 0x000000040d0d7c20 */ /* 0x000fe20008410000 */
[----:B------:R-:W-:Y:S01]  /*149d0*/  IMAD.MOV.U32 R73, RZ, RZ, 0x2 ;  /* 0x00000002ff497424 */ /* 0x000fe200078e00ff */
[----:B------:R-:W-:Y:S02]  /*149e0*/  MOV R5, R12 ;  /* 0x0000000c00057202 */ /* 0x000fe40000000f00 */
        /* <DEDUP_REMOVED lines=14> */
.L_x_8602:
        /* <DEDUP_REMOVED lines=13> */
.L_x_8604:
[----:B------:R-:W-:Y:S05]  /*14ba0*/  BSYNC.RECONVERGENT B2 ;  /* 0x0000000000027941 */ /* 0x000fea0003800200 */
.L_x_8603:
        /* <DEDUP_REMOVED lines=58> */
.L_x_8601:
[----:B------:R-:W-:Y:S05]  /*14f50*/  BSYNC.RECONVERGENT B1 ;  /* 0x0000000000017941 */ /* 0x000fea0003800200 */
.L_x_8600:
        /* <DEDUP_REMOVED lines=22> */
.L_x_8607:
        /* <DEDUP_REMOVED lines=13> */
.L_x_8609:
[----:B------:R-:W-:Y:S05]  /*15190*/  BSYNC.RECONVERGENT B2 ;  /* 0x0000000000027941 */ /* 0x000fea0003800200 */
.L_x_8608:
        /* <DEDUP_REMOVED lines=58> */
.L_x_8606:
[----:B------:R-:W-:Y:S05]  /*15540*/  BSYNC.RECONVERGENT B1 ;  /* 0x0000000000017941 */ /* 0x000fea0003800200 */
.L_x_8605:
        /* <DEDUP_REMOVED lines=23> */
.L_x_8612:
        /* <DEDUP_REMOVED lines=13> */
.L_x_8614:
[----:B------:R-:W-:Y:S05]  /*15790*/  BSYNC.RECONVERGENT B2 ;  /* 0x0000000000027941 */ /* 0x000fea0003800200 */
.L_x_8613:
        /* <DEDUP_REMOVED lines=58> */
.L_x_8611:
[----:B------:R-:W-:Y:S05]  /*15b40*/  BSYNC.RECONVERGENT B1 ;  /* 0x0000000000017941 */ /* 0x000fea0003800200 */
.L_x_8610:
        /* <DEDUP_REMOVED lines=22> */
.L_x_8617:
        /* <DEDUP_REMOVED lines=13> */
.L_x_8619:
[----:B------:R-:W-:Y:S05]  /*15d80*/  BSYNC.RECONVERGENT B2 ;  /* 0x0000000000027941 */ /* 0x000fea0003800200 */
.L_x_8618:
        /* <DEDUP_REMOVED lines=58> */
.L_x_8616:
[----:B------:R-:W-:Y:S05]  /*16130*/  BSYNC.RECONVERGENT B1 ;  /* 0x0000000000017941 */ /* 0x000fea0003800200 */
.L_x_8615:
[----:B------:R-:W-:Y:S01]  /*16140*/  I2FP.F32.U32 R5, R5 ;  /* 0x0000000500057245 */ /* 0x000fe20000201000 */
[C---:B------:R-:W-:Y:S01]  /*16150*/  IMAD.U32 R13, R75.reuse, 0x10000, RZ ;  /* 0x000100004b0d7824 */ /* 0x040fe200078e00ff */
[----:B------:R-:W-:Y:S01]  /*16160*/  ISETP.NE.AND P6, PT, R76, 0x1, PT ;  /* 0x000000014c00780c */ /* 0x000fe20003fc5270 */
[----:B------:R-:W-:Y:S01]  /*16170*/  BSSY.RECONVERGENT B1, `(.L_x_8620) ;  /* 0x000005e000017945 */ /* 0x000fe20003800200 */
[----:B------:R-:W-:Y:S01]  /*16180*/  PRMT R75, R75, 0x7632, R75 ;  /* 0x000076324b4b7816 */ /* 0x000fe2000000004b */
[----:B------:R-:W-:Y:S01]  /*16190*/  FFMA.FTZ R74, R5, R114, 1.1641532182693481445e-10 ;  /* 0x2f000000054a7423 */ /* 0x000fe20000010072 */
[----:B------:R-:W-:Y:S01]  /*161a0*/  FMUL.FTZ R13, R13, UR4 ;  /* 0x000000040d0d7c20 */ /* 0x000fe20008410000 */
[----:B------:R-:W-:-:S03]  /*161b0*/  MOV R5, 0x2 ;  /* 0x0000000200057802 */ /* 0x000fc60000000f00 */
        /* <DEDUP_REMOVED lines=15> */
.L_x_8622:
        /* <DEDUP_REMOVED lines=15> */
.L_x_8624:
[----:B------:R-:W-:Y:S05]  /*163a0*/  BSYNC.RECONVERGENT B2 ;  /* 0x0000000000027941 */ /* 0x000fea0003800200 */
.L_x_8623:
        /* <DEDUP_REMOVED lines=58> */
.L_x_8621:
[----:B------:R-:W-:Y:S05]  /*16750*/  BSYNC.RECONVERGENT B1 ;  /* 0x0000000000017941 */ /* 0x000fea0003800200 */
.L_x_8620:
[----:B------:R-:W-:Y:S02]  /*16760*/  I2FP.F32.U32 R13, R13 ;  /* 0x0000000d000d7245 */ /* 0x000fe40000201000 */
[----:B------:R-:W-:-:S03]  /*16770*/  SHF.L.U32 R75, R75, 0x10, RZ ;  /* 0x000000104b4b7819 */ /* 0x000fc600000006ff */
[----:B------:R-:W-:Y:S02]  /*16780*/  FFMA.FTZ R114, R13, R114, 1.1641532182693481445e-10 ;  /* 0x2f0000000d727423 */ /* 0x000fe40000010072 */
[----:B------:R-:W-:-:S03]  /*16790*/  FMUL.FTZ R75, R75, UR4 ;  /* 0x000000044b4b7c20 */ /* 0x000fc60008410000 */
[----:B------:R-:W-:Y:S01]  /*167a0*/  FSETP.GTU.FTZ.AND P6, PT, R114, R113, PT ;  /* 0x000000717200720b */ /* 0x000fe20003fdc000 */
[----:B------:R-:W-:-:S05]  /*167b0*/  FMUL.FTZ R75, R75, R112 ;  /* 0x000000704b4b7220 */ /* 0x000fca0000410000 */
[----:B------:R-:W-:Y:S02]  /*167c0*/  FSEL R76, R75, RZ, !P6 ;  /* 0x000000ff4b4c7208 */ /* 0x000fe40007000000 */
[----:B------:R-:W-:-:S03]  /*167d0*/  PLOP3.LUT P6, PT, P6, PT, PT, 0x8, 0x80 ;  /* 0x000000000080781c */ /* 0x000fc600037ce170 */
[----:B------:R-:W-:Y:S01]  /*167e0*/  FADD.FTZ R75, R79, R76 ;  /* 0x0000004c4f4b7221 */ /* 0x000fe20000010000 */
[----:B------:R-:W-:Y:S09]  /*167f0*/  BRA `(.L_x_8625) ;  /* 0x0000002c00dc7947 */ /* 0x000ff20003800000 */
.L_x_8584:
[----:B------:R-:W-:Y:S01]  /*16800*/  ISETP.NE.AND P0, PT, R5, 0x1, PT ;  /* 0x000000010500780c */ /* 0x000fe20003f05270 */
[----:B------:R-:W-:Y:S01]  /*16810*/  BSSY.RECONVERGENT B1, `(.L_x_8626) ;  /* 0x0000057000017945 */ /* 0x000fe20003800200 */
[----:B------:R-:W-:Y:S01]  /*16820*/  IMAD.MOV.U32 R69, RZ, RZ, 0x2 ;  /* 0x00000002ff457424 */ /* 0x000fe200078e00ff */
[----:B------:R-:W-:Y:S01]  /*16830*/  MOV R68, R12 ;  /* 0x0000000c00447202 */ /* 0x000fe20000000f00 */
[----:B0-----:R-:W-:-:S09]  /*16840*/  IMAD.MOV.U32 R106, RZ, RZ, R13 ;  /* 0x000000ffff6a7224 */ /* 0x001fd200078e000d */
        /* <DEDUP_REMOVED lines=11> */
.L_x_8628:
        /* <DEDUP_REMOVED lines=13> */
.L_x_8630:
[----:B------:R-:W-:Y:S05]  /*169d0*/  BSYNC.RECONVERGENT B2 ;  /* 0x0000000000027941 */ /* 0x000fea0003800200 */
.L_x_8629:
[----:B------:R-:W-:Y:S01]  /*169e0*/  IMAD.WIDE.U32 R4, R2, -0x326172a9, RZ ;  /* 0xcd9e8d5702047825 */ /* 0x000fe200078e00ff */
[----:B------:R-:W-:Y:S01]  /*169f0*/  LOP3.LUT R68, R10, UR9, R71, 0x96, !PT ;  /* 0x000000090a447c12 */ /* 0x000fe2000f8e9647 */
[----:B------:R-:W-:Y:S02]  /*16a00*/  UIADD3 UR5, UPT, UPT, UR8, -0x61c88647, URZ ;  /* 0x9e3779b908057890 */ /* 0x000fe4000fffe0ff */
[----:B------:R-:W-:Y:S01]  /*16a10*/  UIADD3 UR20, UPT, UPT, UR9, -0x4498517b, URZ ;  /* 0xbb67ae8509147890 */ /* 0x000fe2000fffe0ff */
[----:B--2---:R-:W-:Y:S01]  /*16a20*/  LOP3.LUT R76, R97, UR8, R5, 0x96, !PT ;  /* 0x00000008614c7c12 */ /* 0x004fe2000f8e9605 */
        /* <DEDUP_REMOVED lines=53> */
.L_x_8627:
[----:B------:R-:W-:Y:S05]  /*16d80*/  BSYNC.RECONVERGENT B1 ;  /* 0x0000000000017941 */ /* 0x000fea0003800200 */
.L_x_8626:
[----:B--2---:R-:W0:Y:S01]  /*16d90*/  LDC R78, c[0x0][0x404] ;  /* 0x00010100ff4e7b82 */ /* 0x004e220000000800 */
[----:B------:R-:W-:Y:S01]  /*16da0*/  HFMA2 R109, -RZ, RZ, 0.1171875, 0 ;  /* 0x2f800000ff6d7431 */ /* 0x000fe200000001ff */
[----:B------:R-:W-:Y:S01]  /*16db0*/  ISETP.NE.AND P0, PT, R69, 0x1, PT ;  /* 0x000000014500780c */ /* 0x000fe20003f05270 */
[C---:B-----5:R-:W-:Y:S01]  /*16dc0*/  IMAD.U32 R13, R72.reuse, 0x10000, RZ ;  /* 0x00010000480d7824 */ /* 0x060fe200078e00ff */
[----:B------:R-:W-:Y:S01]  /*16dd0*/  I2FP.F32.U32 R68, R68 ;  /* 0x0000004400447245 */ /* 0x000fe20000201000 */
[----:B------:R-:W-:Y:S01]  /*16de0*/  BSSY.RECONVERGENT B1, `(.L_x_8631) ;  /* 0x000005b000017945 */ /* 0x000fe20003800200 */
[----:B------:R-:W-:Y:S01]  /*16df0*/  PRMT R72, R72, 0x7632, R72 ;  /* 0x0000763248487816 */ /* 0x000fe20000000048 */
[----:B------:R-:W-:Y:S01]  /*16e00*/  FMUL.FTZ R110, R13, UR4 ;  /* 0x000000040d6e7c20 */ /* 0x000fe20008410000 */
[----:B------:R-:W1:Y:S01]  /*16e10*/  LDC R77, c[0x0][0x408] ;  /* 0x00010200ff4d7b82 */ /* 0x000e620000000800 */
[----:B------:R-:W-:Y:S01]  /*16e20*/  MOV R13, 0x2 ;  /* 0x00000002000d7802 */ /* 0x000fe20000000f00 */
[----:B------:R-:W-:-:S05]  /*16e30*/  FFMA.FTZ R5, R68, R109, 1.1641532182693481445e-10 ;  /* 0x2f00000044057423 */ /* 0x000fca000001006d */
        /* <DEDUP_REMOVED lines=13> */
.L_x_8633:
        /* <DEDUP_REMOVED lines=13> */
.L_x_8635:
[----:B------:R-:W-:Y:S05]  /*16fe0*/  BSYNC.RECONVERGENT B2 ;  /* 0x0000000000027941 */ /* 0x000fea0003800200 */
.L_x_8634:
        /* <DEDUP_REMOVED lines=58> */
.L_x_8632:
[----:B------:R-:W-:Y:S05]  /*17390*/  BSYNC.RECONVERGENT B1 ;  /* 0x0000000000017941 */ /* 0x000fea0003800200 */
.L_x_8631:
[----:B------:R-:W-:Y:S01]  /*173a0*/  ISETP.NE.AND P1, PT, R13, 0x1, PT ;  /* 0x000000010d00780c */ /* 0x000fe20003f25270 */
[----:B------:R-:W-:Y:S01]  /*173b0*/  BSSY.RECONVERGENT B1, `(.L_x_8636) ;  /* 0x000005a000017945 */ /* 0x000fe20003800200 */
[----:B------:R-:W-:Y:S01]  /*173c0*/  I2FP.F32.U32 R68, R5 ;  /* 0x0000000500447245 */ /* 0x000fe20000201000 */
[----:B------:R-:W-:Y:S01]  /*173d0*/  IMAD.MOV.U32 R69, RZ, RZ, 0x2 ;  /* 0x00000002ff457424 */ /* 0x000fe200078e00ff */
[----:B------:R-:W-:-:S03]  /*173e0*/  SHF.L.U32 R72, R72, 0x10, RZ ;  /* 0x0000001048487819 */ /* 0x000fc600000006ff */
[----:B------:R-:W-:Y:S02]  /*173f0*/  FFMA.FTZ R5, R68, R109, 1.1641532182693481445e-10 ;  /* 0x2f00000044057423 */ /* 0x000fe4000001006d */
[----:B------:R-:W-:-:S03]  /*17400*/  FMUL.FTZ R72, R72, UR4 ;  /* 0x0000000448487c20 */ /* 0x000fc60008410000 */
[----:B------:R-:W-:Y:S01]  /*17410*/  FSETP.LE.FTZ.AND P0, PT, R5, R78, PT ;  /* 0x0000004e0500720b */ /* 0x000fe20003f13000 */
[----:B------:R-:W-:Y:S01]  /*17420*/  FMUL.FTZ R79, R72, R77 ;  /* 0x0000004d484f7220 */ /* 0x000fe20000410000 */
        /* <DEDUP_REMOVED lines=10> */
.L_x_8638:
        /* <DEDUP_REMOVED lines=13> */
.L_x_8640:
[----:B------:R-:W-:Y:S05]  /*175a0*/  BSYNC.RECONVERGENT B2 ;  /* 0x0000000000027941 */ /* 0x000fea0003800200 */
.L_x_8639:
        /* <DEDUP_REMOVED lines=58> */
.L_x_8637:
[----:B------:R-:W-:Y:S05]  /*17950*/  BSYNC.RECONVERGENT B1 ;  /* 0x0000000000017941 */ /* 0x000fea0003800200 */
.L_x_8636:
[----:B------:R-:W-:Y:S01]  /*17960*/  ISETP.NE.AND P2, PT, R69, 0x1, PT ;  /* 0x000000014500780c */ /* 0x000fe20003f45270 */
[C---:B------:R-:W-:Y:S01]  /*17970*/  IMAD.U32 R13, R73.reuse, 0x10000, RZ ;  /* 0x00010000490d7824 */ /* 0x040fe200078e00ff */
[----:B------:R-:W-:Y:S01]  /*17980*/  I2FP.F32.U32 R68, R5 ;  /* 0x0000000500447245 */ /* 0x000fe20000201000 */
[----:B------:R-:W-:Y:S01]  /*17990*/  BSSY.RECONVERGENT B1, `(.L_x_8641) ;  /* 0x0000059000017945 */ /* 0x000fe20003800200 */
[----:B------:R-:W-:Y:S01]  /*179a0*/  PRMT R73, R73, 0x7632, R73 ;  /* 0x0000763249497816 */ /* 0x000fe20000000049 */
[----:B------:R-:W-:Y:S01]  /*179b0*/  FMUL.FTZ R108, R13, UR4 ;  /* 0x000000040d6c7c20 */ /* 0x000fe20008410000 */
[----:B------:R-:W-:Y:S01]  /*179c0*/  MOV R70, 0x2 ;  /* 0x0000000200467802 */ /* 0x000fe20000000f00 */
[----:B------:R-:W-:Y:S02]  /*179d0*/  FFMA.FTZ R5, R68, R109, 1.1641532182693481445e-10 ;  /* 0x2f00000044057423 */ /* 0x000fe4000001006d */
[----:B------:R-:W-:-:S03]  /*179e0*/  FMUL.FTZ R108, R108, R77 ;  /* 0x0000004d6c6c7220 */ /* 0x000fc60000410000 */
[----:B------:R-:W-:Y:S01]  /*179f0*/  FSETP.LE.FTZ.AND P1, PT, R5, R78, PT ;  /* 0x0000004e0500720b */ /* 0x000fe20003f33000 */
        /* <DEDUP_REMOVED lines=10> */
.L_x_8643:
        /* <DEDUP_REMOVED lines=13> */
.L_x_8645:
[----:B------:R-:W-:Y:S05]  /*17b70*/  BSYNC.RECONVERGENT B2 ;  /* 0x0000000000027941 */ /* 0x000fea0003800200 */
.L_x_8644:
        /* <DEDUP_REMOVED lines=58> */
.L_x_8642:
[----:B------:R-:W-:Y:S05]  /*17f20*/  BSYNC.RECONVERGENT B1 ;  /* 0x0000000000017941 */ /* 0x000fea0003800200 */
.L_x_8641:
[----:B------:R-:W-:Y:S01]  /*17f30*/  ISETP.NE.AND P3, PT, R70, 0x1, PT ;  /* 0x000000014600780c */ /* 0x000fe20003f65270 */
[----:B------:R-:W-:Y:S01]  /*17f40*/  BSSY.RECONVERGENT B1, `(.L_x_8646) ;  /* 0x000005a000017945 */ /* 0x000fe20003800200 */
[----:B------:R-:W-:Y:S01]  /*17f50*/  I2FP.F32.U32 R68, R5 ;  /* 0x0000000500447245 */ /* 0x000fe20000201000 */
[----:B------:R-:W-:Y:S01]  /*17f60*/  IMAD.MOV.U32 R69, RZ, RZ, 0x2 ;  /* 0x00000002ff457424 */ /* 0x000fe200078e00ff */
[----:B------:R-:W-:Y:S02]  /*17f70*/  SHF.L.U32 R73, R73, 0x10, RZ ;  /* 0x0000001049497819 */ /* 0x000fe400000006ff */
[----:B------:R-:W-:Y:S01]  /*17f80*/  MOV R13, R12 ;  /* 0x0000000c000d7202 */ /* 0x000fe20000000f00 */
        /* <DEDUP_REMOVED lines=13> */
.L_x_8648:
        /* <DEDUP_REMOVED lines=13> */
.L_x_8650:
[----:B------:R-:W-:Y:S05]  /*18130*/  BSYNC.RECONVERGENT B2 ;  /* 0x0000000000027941 */ /* 0x000fea0003800200 */
.L_x_8649:
        /* <DEDUP_REMOVED lines=58> */
.L_x_8647:
[----:B------:R-:W-:Y:S05]  /*184e0*/  BSYNC.RECONVERGENT B1 ;  /* 0x0000000000017941 */ /* 0x000fea0003800200 */
.L_x_8646:
[----:B------:R-:W-:Y:S01]  /*184f0*/  ISETP.NE.AND P4, PT, R69, 0x1, PT ;  /* 0x000000014500780c */ /* 0x000fe20003f85270 */
[----:B------:R-:W-:Y:S01]  /*18500*/  BSSY.RECONVERGENT B1, `(.L_x_8651) ;  /* 0x000005b000017945 */ /* 0x000fe20003800200 */
[----:B------:R-:W-:Y:S01]  /*18510*/  I2FP.F32.U32 R68, R13 ;  /* 0x0000000d00447245 */ /* 0x000fe20000201000 */
[C---:B------:R-:W-:Y:S01]  /*18520*/  IMAD.U32 R13, R74.reuse, 0x10000, RZ ;  /* 0x000100004a0d7824 */ /* 0x040fe200078e00ff */
[----:B------:R-:W-:Y:S02]  /*18530*/  PRMT R74, R74, 0x7632, R74 ;  /* 0x000076324a4a7816 */ /* 0x000fe4000000004a */
[----:B------:R-:W-:Y:S01]  /*18540*/  MOV R70, 0x2 ;  /* 0x0000000200467802 */ /* 0x000fe20000000f00 */
[----:B------:R-:W-:Y:S01]  /*18550*/  FFMA.FTZ R5, R68, R109, 1.1641532182693481445e-10 ;  /* 0x2f00000044057423 */ /* 0x000fe2000001006d */
[----:B------:R-:W-:Y:S01]  /*18560*/  FMUL.FTZ R76, R13, UR4 ;  /* 0x000000040d4c7c20 */ /* 0x000fe20008410000 */
[----:B------:R-:W-:-:S03]  /*18570*/  IMAD.MOV.U32 R13, RZ, RZ, R12 ;  /* 0x000000ffff0d7224 */ /* 0x000fc600078e000c */
[----:B------:R-:W-:Y:S01]  /*18580*/  FMUL.FTZ R76, R76, R77 ;  /* 0x0000004d4c4c7220 */ /* 0x000fe20000410000 */
[----:B------:R-:W-:Y:S01]  /*18590*/  FSETP.LE.FTZ.AND P3, PT, R5, R78, PT ;  /* 0x0000004e0500720b */ /* 0x000fe20003f73000 */
        /* <DEDUP_REMOVED lines=9> */
.L_x_8653:
        /* <DEDUP_REMOVED lines=13> */
.L_x_8655:
[----:B------:R-:W-:Y:S05]  /*18700*/  BSYNC.RECONVERGENT B2 ;  /* 0x0000000000027941 */ /* 0x000fea0003800200 */
.L_x_8654:
        /* <DEDUP_REMOVED lines=58> */
.L_x_8652:
[----:B------:R-:W-:Y:S05]  /*18ab0*/  BSYNC.RECONVERGENT B1 ;  /* 0x0000000000017941 */ /* 0x000fea0003800200 */
.L_x_8651:
        /* <DEDUP_REMOVED lines=19> */
.L_x_8658:
        /* <DEDUP_REMOVED lines=13> */
.L_x_8660:
[----:B------:R-:W-:Y:S05]  /*18cc0*/  BSYNC.RECONVERGENT B2 ;  /* 0x0000000000027941 */ /* 0x000fea0003800200 */
.L_x_8659:
        /* <DEDUP_REMOVED lines=54> */
[----:B------:R-:W-:Y:S02]  /*19030*/  LOP3.LUT R3, R70, UR5, R13, 0x96, !PT ;  /* 0x0000000546037c12 */ /* 0x000fe4000f8e960d */
[----:B------:R-:W-:Y:S01]  /*19040*/  MOV R13, R106 ;  /* 0x0000006a000d7202 */ /* 0x000fe20000000f00 */
[----:B------:R-:W-:Y:S01]  /*19050*/  IMAD.MOV.U32 R106, RZ, RZ, R68 ;  /* 0x000000ffff6a7224 */ /* 0x000fe200078e0044 */
[----:B------:R-:W-:-:S07]  /*19060*/  LOP3.LUT R4, R4, UR20, R69, 0x96, !PT ;  /* 0x0000001404047c12 */ /* 0x000fce000f8e9645 */
.L_x_8657:
[----:B------:R-:W-:Y:S05]  /*19070*/  BSYNC.RECONVERGENT B1 ;  /* 0x0000000000017941 */ /* 0x000fea0003800200 */
.L_x_8656:
[----:B------:R-:W-:Y:S01]  /*19080*/  ISETP.NE.AND P6, PT, R71, 0x1, PT ;  /* 0x000000014700780c */ /* 0x000fe20003fc5270 */
[C---:B------:R-:W-:Y:S01]  /*19090*/  IMAD.U32 R5, R75.reuse, 0x10000, RZ ;  /* 0x000100004b057824 */ /* 0x040fe200078e00ff */
[----:B------:R-:W-:Y:S01]  /*190a0*/  I2FP.F32.U32 R68, R13 ;  /* 0x0000000d00447245 */ /* 0x000fe20000201000 */
[----:B------:R-:W-:Y:S01]  /*190b0*/  BSSY.RECONVERGENT B1, `(.L_x_8661) ;  /* 0x000005b000017945 */ /* 0x000fe20003800200 */
[----:B------:R-:W-:Y:S01]  /*190c0*/  PRMT R75, R75, 0x7632, R75 ;  /* 0x000076324b4b7816 */ /* 0x000fe2000000004b */
[----:B------:R-:W-:Y:S01]  /*190d0*/  FMUL.FTZ R74, R5, UR4 ;  /* 0x00000004054a7c20 */ /* 0x000fe20008410000 */
[----:B------:R-:W-:Y:S01]  /*190e0*/  MOV R5, 0x2 ;  /* 0x0000000200057802 */ /* 0x000fe20000000f00 */
        /* <DEDUP_REMOVED lines=13> */
.L_x_8663:
        /* <DEDUP_REMOVED lines=15> */
.L_x_8665:
[----:B------:R-:W-:Y:S05]  /*192b0*/  BSYNC.RECONVERGENT B2 ;  /* 0x0000000000027941 */ /* 0x000fea0003800200 */
.L_x_8664:
        /* <DEDUP_REMOVED lines=58> */
.L_x_8662:
[----:B------:R-:W-:Y:S05]  /*19660*/  BSYNC.RECONVERGENT B1 ;  /* 0x0000000000017941 */ /* 0x000fea0003800200 */
.L_x_8661:
[----:B------:R-:W-:Y:S02]  /*19670*/  I2FP.F32.U32 R68, R69 ;  /* 0x0000004500447245 */ /* 0x000fe40000201000 */
[----:B------:R-:W-:Y:S02]  /*19680*/  SHF.L.U32 R75, R75, 0x10, RZ ;  /* 0x000000104b4b7819 */ /* 0x000fe400000006ff */
[----:B------:R-:W-:Y:S01]  /*19690*/  ISETP.NE.AND P6, PT, R107, RZ, PT ;  /* 0x000000ff6b00720c */ /* 0x000fe20003fc5270 */
[----:B------:R-:W-:Y:S01]  /*196a0*/  FFMA.FTZ R109, R68, R109, 1.1641532182693481445e-10 ;  /* 0x2f000000446d7423 */ /* 0x000fe2000001006d */
[----:B------:R-:W-:Y:S01]  /*196b0*/  FSEL R71, R72, RZ, P2 ;  /* 0x000000ff48477208 */ /* 0x000fe20001000000 */
[----:B------:R-:W-:Y:S01]  /*196c0*/  FMUL.FTZ R70, R75, UR4 ;  /* 0x000000044b467c20 */ /* 0x000fe20008410000 */
[----:B------:R-:W-:Y:S02]  /*196d0*/  FSEL R68, R110, RZ, P6 ;  /* 0x000000ff6e447208 */ /* 0x000fe40003000000 */
[----:B------:R-:W-:Y:S01]  /*196e0*/  FSETP.GTU.FTZ.AND P6, PT, R109, R78, PT ;  /* 0x0000004e6d00720b */ /* 0x000fe20003fdc000 */
[----:B------:R-:W-:Y:S01]  /*196f0*/  FMUL.FTZ R70, R70, R77 ;  /* 0x0000004d46467220 */ /* 0x000fe20000410000 */
[----:B------:R-:W-:-:S02]  /*19700*/  FSEL R69, R79, RZ, P0 ;  /* 0x000000ff4f457208 */ /* 0x000fc40000000000 */
[----:B------:R-:W-:Y:S02]  /*19710*/  FSEL R72, R76, RZ, P3 ;  /* 0x000000ff4c487208 */ /* 0x000fe40001800000 */
[----:B------:R-:W-:Y:S02]  /*19720*/  FSEL R75, R70, RZ, !P6 ;  /* 0x000000ff464b7208 */ /* 0x000fe40007000000 */
[----:B------:R-:W-:Y:S02]  /*19730*/  PLOP3.LUT P6, PT, P6, PT, PT, 0x8, 0x80 ;  /* 0x000000000080781c */ /* 0x000fe400037ce170 */
[----:B------:R-:W-:Y:S02]  /*19740*/  FSEL R70, R108, RZ, P1 ;  /* 0x000000ff6c467208 */ /* 0x000fe40000800000 */
[----:B------:R-:W-:Y:S02]  /*19750*/  FSEL R73, R73, RZ, P4 ;  /* 0x000000ff49497208 */ /* 0x000fe40002000000 */
[----:B------:R-:W-:-:S07]  /*19760*/  FSEL R74, R74, RZ, P5 ;  /* 0x000000ff4a4a7208 */ /* 0x000fce0002800000 */
.L_x_8625:
        /* <DEDUP_REMOVED lines=19> */
[----:B------:R3:W-:Y:S04]  /*198a0*/  STG.E.128 desc[UR6][R108.64+0x10], R72 ;  /* 0x000010486c007986 */ /* 0x0007e8000c101d06 */
[----:B------:R3:W-:Y:S02]  /*198b0*/  STG.E.64 desc[UR6][R76.64], R78 ;  /* 0x0000004e4c007986 */ /* 0x0007e4000c101b06 */
.L_x_8583:
[----:B------:R-:W-:Y:S05]  /*198c0*/  BSYNC.RECONVERGENT B0 ;  /* 0x0000000000007941 */ /* 0x000fea0003800200 */
.L_x_8582:
[----:B0-23--:R-:W-:Y:S01]  /*198d0*/  FADD.FTZ R76, RZ, R16 ;  /* 0x00000010ff4c7221 */ /* 0x00dfe20000010000 */
[----:B------:R-:W-:Y:S01]  /*198e0*/  ISETP.NE.AND P3, PT, R101, RZ, PT ;  /* 0x000000ff6500720c */ /* 0x000fe20003f65270 */
[----:B------:R-:W-:Y:S01]  /*198f0*/  BSSY.RECONVERGENT B0, `(.L_x_8666) ;  /* 0x0000085000007945 */ /* 0x000fe20003800200 */
[C---:B------:R-:W-:Y:S01]  /*19900*/  ISETP.GT.U32.AND P2, PT, R0.reuse, 0x1ff, PT ;  /* 0x000001ff0000780c */ /* 0x040fe20003f44070 */
[----:B------:R-:W-:Y:S01]  /*19910*/  FADD.FTZ R77, R17, R76 ;  /* 0x0000004c114d7221 */ /* 0x000fe20000010000 */
[C---:B------:R-:W-:Y:S01]  /*19920*/  ISETP.GT.U32.AND P1, PT, R0.reuse, 0x2ff, PT ;  /* 0x000002ff0000780c */ /* 0x040fe20003f24070 */
[----:B------:R-:W-:Y:S01]  /*19930*/  HFMA2 R108, -RZ, RZ, 0, 0 ;  /* 0x00000000ff6c7431 */ /* 0x000fe200000001ff */
        /* <DEDUP_REMOVED lines=128> */
.L_x_8667:
[----:B------:R-:W-:Y:S05]  /*1a140*/  BSYNC.RECONVERGENT B0 ;  /* 0x0000000000007941 */ /* 0x000fea0003800200 */
.L_x_8666:
        /* <DEDUP_REMOVED lines=12> */
.L_x_8669:
[----:B------:R-:W-:Y:S05]  /*1a210*/  BSYNC.RECONVERGENT B0 ;  /* 0x0000000000007941 */ /* 0x000fea0003800200 */
.L_x_8668:
        /* <DEDUP_REMOVED lines=51> */
[----:B------:R-:W0:Y:S02]  /*1a550*/  @!P1 LDC.64 R78, c[0x0][0x3c0] ;  /* 0x0000f000ff4e9b82 */ /* 0x000e240000000a00 */
[----:B------:R-:W1:Y:S01]  /*1a560*/  SHFL.IDX PT, R101, R101, RZ, 0x1f ;  /* 0x00001fff65657589 */ /* 0x000e6200000e0000 */
[----:B------:R-:W-:-:S05]  /*1a570*/  FFMA.FTZ R103, R103, R77, R106 ;  /* 0x0000004d67677223 */ /* 0x000fca000001006a */
[----:B------:R-:W2:Y:S01]  /*1a580*/  LDC R106, c[0x0][0x448] ;  /* 0x00011200ff6a7b82 */ /* 0x000ea20000000800 */
[----:B------:R-:W2:Y:S07]  /*1a590*/  SHFL.IDX PT, R103, R103, RZ, 0x1f ;  /* 0x00001fff67677589 */ /* 0x000eae00000e0000 */
[----:B------:R-:W3:Y:S01]  /*1a5a0*/  @!P1 LDC.64 R76, c[0x0][0x3c8] ;  /* 0x0000f200ff4c9b82 */ /* 0x000ee20000000a00 */
[----:B-1----:R-:W-:-:S05]  /*1a5b0*/  FMUL.FTZ R100, R101, R101 ;  /* 0x0000006565647220 */ /* 0x002fca0000410000 */
[----:B------:R-:W-:Y:S01]  /*1a5c0*/  FSEL R107, R100, RZ, P0 ;  /* 0x000000ff646b7208 */ /* 0x000fe20000000000 */
[----:B--2---:R-:W-:Y:S01]  /*1a5d0*/  FFMA.FTZ R100, R103, UR19, R106 ;  /* 0x0000001367647c23 */ /* 0x004fe2000801006a */
[----:B------:R-:W-:-:S03]  /*1a5e0*/  IMAD.U32 R103, RZ, RZ, UR15 ;  /* 0x0000000fff677e24 */ /* 0x000fc6000f8e00ff */
[----:B------:R-:W-:Y:S01]  /*1a5f0*/  FADD.FTZ R100, R100, R107 ;  /* 0x0000006b64647221 */ /* 0x000fe20000010000 */
[----:B------:R-:W-:Y:S01]  /*1a600*/  MOV R107, UR15 ;  /* 0x0000000f006b7c02 */ /* 0x000fe20008000f00 */
[----:B---3--:R-:W-:Y:S02]  /*1a610*/  @!P1 IMAD.WIDE R76, R103, 0x4, R76 ;  /* 0x00000004674c9825 */ /* 0x008fe400078e024c */
[----:B------:R-:W1:Y:S01]  /*1a620*/  MUFU.RSQ R106, R100 ;  /* 0x00000064006a7308 */ /* 0x000e620000001400 */
[----:B------:R-:W-:Y:S01]  /*1a630*/  FSEL R103, R101, RZ, !P0 ;  /* 0x000000ff65677208 */ /* 0x000fe20004000000 */
[----:B0-----:R-:W-:-:S05]  /*1a640*/  @!P1 IMAD.WIDE R78, R107, 0x4, R78 ;  /* 0x000000046b4e9825 */ /* 0x001fca00078e024e */
[----:B------:R0:W-:Y:S04]  /*1a650*/  @!P1 STG.E desc[UR6][R78.64], R101 ;  /* 0x000000654e009986 */ /* 0x0001e8000c101906 */
[----:B-1----:R0:W-:Y:S01]  /*1a660*/  @!P1 STG.E desc[UR6][R76.64], R106 ;  /* 0x0000006a4c009986 */ /* 0x0021e2000c101906 */
[----:B------:R-:W-:Y:S05]  /*1a670*/  @!P3 BRA `(.L_x_8671) ;  /* 0x0000000000c0b947 */ /* 0x000fea0003800000 */
[--C-:B0-----:R-:W-:Y:S01]  /*1a680*/  FADD.FTZ R77, R16, -R103.reuse ;  /* 0x80000067104d7221 */ /* 0x101fe20000010000 */
        /* <DEDUP_REMOVED lines=8> */
[----:B------:R-:W-:Y:S01]  /*1a710*/  FADD.FTZ R79, R80, -R103 ;  /* 0x80000067504f7221 */ /* 0x000fe20000010000 */
[----:B------:R-:W-:Y:S01]  /*1a720*/  SHF.L.U32 R101, R50, 0x10, RZ ;  /* 0x0000001032657819 */ /* 0x000fe200000006ff */
[----:B------:R-:W-:Y:S01]  /*1a730*/  FFMA.FTZ R77, R77, R78, R100 ;  /* 0x0000004e4d4d7223 */ /* 0x000fe20000010064 */
[----:B------:R-:W-:-:S02]  /*1a740*/  IMAD.U32 R107, R46, 0x10000, RZ ;  /* 0x000100002e6b7824 */ /* 0x000fc400078e00ff */
[----:B------:R-:W-:Y:S01]  /*1a750*/  FMUL.FTZ R78, R106, R79 ;  /* 0x0000004f6a4e7220 */ /* 0x000fe20000410000 */
[--C-:B------:R-:W-:Y:S01]  /*1a760*/  FADD.FTZ R109, R82, -R103.reuse ;  /* 0x80000067526d7221 */ /* 0x100fe20000010000 */
[----:B------:R-:W-:Y:S01]  /*1a770*/  FADD.FTZ R111, R83, -R103 ;  /* 0x80000067536f7221 */ /* 0x000fe20000010000 */
[----:B------:R-:W-:Y:S01]  /*1a780*/  SHF.L.U32 R108, R51, 0x10, RZ ;  /* 0x00000010336c7819 */ /* 0x000fe200000006ff */
[----:B------:R-:W-:Y:S01]  /*1a790*/  FFMA.FTZ R78, R78, R101, R107 ;  /* 0x000000654e4e7223 */ /* 0x000fe2000001006b */
[----:B------:R-:W-:Y:S01]  /*1a7a0*/  SHF.L.U32 R112, R85, 0x10, RZ ;  /* 0x0000001055707819 */ /* 0x000fe200000006ff */
[----:B------:R-:W0:Y:S01]  /*1a7b0*/  LDC.64 R100, c[0x0][0x428] ;  /* 0x00010a00ff647b82 */ /* 0x000e220000000a00 */
[----:B------:R-:W-:Y:S02]  /*1a7c0*/  IMAD.U32 R110, R47, 0x10000, RZ ;  /* 0x000100002f6e7824 */ /* 0x000fe400078e00ff */
[----:B------:R-:W-:Y:S01]  /*1a7d0*/  FMUL.FTZ R109, R106, R109 ;  /* 0x0000006d6a6d7220 */ /* 0x000fe20000410000 */
[----:B------:R-:W-:-:S02]  /*1a7e0*/  IMAD.U32 R114, R86, 0x10000, RZ ;  /* 0x0001000056727824 */ /* 0x000fc400078e00ff */
[----:B------:R-:W-:Y:S01]  /*1a7f0*/  FMUL.FTZ R79, R106, R111 ;  /* 0x0000006f6a4f7220 */ /* 0x000fe20000410000 */
[--C-:B------:R-:W-:Y:S01]  /*1a800*/  FADD.FTZ R107, R19, -R103.reuse ;  /* 0x80000067136b7221 */ /* 0x100fe20000010000 */
[----:B------:R-:W-:Y:S01]  /*1a810*/  FFMA.FTZ R111, R109, R108, R110 ;  /* 0x0000006c6d6f7223 */ /* 0x000fe2000001006e */
[--C-:B------:R-:W-:Y:S01]  /*1a820*/  FADD.FTZ R109, R81, -R103.reuse ;  /* 0x80000067516d7221 */ /* 0x100fe20000010000 */
[----:B------:R-:W-:Y:S01]  /*1a830*/  FFMA.FTZ R120, R79, R112, R114 ;  /* 0x000000704f787223 */ /* 0x000fe20000010072 */
[----:B------:R-:W-:Y:S01]  /*1a840*/  FADD.FTZ R79, R17, -R103 ;  /* 0x80000067114f7221 */ /* 0x000fe20000010000 */
[----:B------:R-:W-:Y:S01]  /*1a850*/  SHF.L.U32 R112, R7, 0x10, RZ ;  /* 0x0000001007707819 */ /* 0x000fe200000006ff */
        /* <DEDUP_REMOVED lines=9> */
[----:B------:R-:W-:Y:S02]  /*1a8f0*/  FFMA.FTZ R109, R109, R116, R118 ;  /* 0x000000746d6d7223 */ /* 0x000fe40000010076 */
        /* <DEDUP_REMOVED lines=8> */
.L_x_8671:
[----:B------:R-:W-:Y:S05]  /*1a980*/  BSYNC.RECONVERGENT B0 ;  /* 0x0000000000007941 */ /* 0x000fea0003800200 */
.L_x_8670:
[----:B------:R-:W-:Y:S01]  /*1a990*/  ISETP.NE.AND P0, PT, R102, RZ, PT ;  /* 0x000000ff6600720c */ /* 0x000fe20003f05270 */
[----:B------:R-:W-:-:S12]  /*1a9a0*/  BSSY.RECONVERGENT B0, `(.L_x_8672) ;  /* 0x0000032000007945 */ /* 0x000fd80003800200 */
[----:B------:R-:W-:Y:S05]  /*1a9b0*/  @!P0 BRA `(.L_x_8673) ;  /* 0x0000000000c08947 */ /* 0x000fea0003800000 */
[--C-:B01----:R-:W-:Y:S01]  /*1a9c0*/  FADD.FTZ R77, R52, -R103.reuse ;  /* 0x80000067344d7221 */ /* 0x103fe20000010000 */
        /* <DEDUP_REMOVED lines=9> */
[----:B------:R-:W-:-:S02]  /*1aa60*/  IMAD.U32 R101, R42, 0x10000, RZ ;  /* 0x000100002a657824 */ /* 0x000fc400078e00ff */
[----:B------:R-:W-:Y:S01]  /*1aa70*/  FFMA.FTZ R77, R77, R78, R100 ;  /* 0x0000004e4d4d7223 */ /* 0x000fe20000010064 */
[----:B------:R-:W-:Y:S01]  /*1aa80*/  SHF.L.U32 R107, R38, 0x10, RZ ;  /* 0x00000010266b7819 */ /* 0x000fe200000006ff */
        /* <DEDUP_REMOVED lines=35> */
.L_x_8673:
[----:B------:R-:W-:Y:S05]  /*1acc0*/  BSYNC.RECONVERGENT B0 ;  /* 0x0000000000007941 */ /* 0x000fea0003800200 */
.L_x_8672:
[----:B------:R-:W-:Y:S01]  /*1acd0*/  ISETP.NE.AND P0, PT, R104, RZ, PT ;  /* 0x000000ff6800720c */ /* 0x000fe20003f05270 */
[----:B------:R-:W-:-:S12]  /*1ace0*/  BSSY.RECONVERGENT B0, `(.L_x_8674) ;  /* 0x0000038000007945 */ /* 0x000fd80003800200 */
[----:B------:R-:W-:Y:S05]  /*1acf0*/  @!P0 BRA `(.L_x_8675) ;  /* 0x0000000000d88947 */ /* 0x000fea0003800000 */
[--C-:B012---:R-:W-:Y:S01]  /*1ad00*/  FADD.FTZ R77, R60, -R103.reuse ;  /* 0x800000673c4d7221 */ /* 0x107fe20000010000 */
[----:B------:R-:W-:Y:S01]  /*1ad10*/  SHF.L.U32 R79, R32, 0x10, RZ ;  /* 0x00000010204f7819 */ /* 0x000fe200000006ff */
[----:B------:R-:W-:Y:S01]  /*1ad20*/  IMAD.U32 R101, R28, 0x10000, RZ ;  /* 0x000100001c657824 */ /* 0x000fe200078e00ff */
[----:B------:R-:W-:Y:S01]  /*1ad30*/  SHF.L.U32 R78, R33, 0x10, RZ ;  /* 0x00000010214e7819 */ /* 0x000fe200000006ff */
[----:B------:R-:W-:Y:S01]  /*1ad40*/  FMUL.FTZ R76, R106, R77 ;  /* 0x0000004d6a4c7220 */ /* 0x000fe20000410000 */
[----:B------:R-:W-:Y:S01]  /*1ad50*/  FADD.FTZ R77, R62, -R103 ;  /* 0x800000673e4d7221 */ /* 0x000fe20000010000 */
[----:B------:R-:W-:Y:S01]  /*1ad60*/  IMAD.U32 R100, R29, 0x10000, RZ ;  /* 0x000100001d647824 */ /* 0x000fe200078e00ff */
[----:B------:R-:W-:Y:S01]  /*1ad70*/  SHF.L.U32 R102, R34, 0x10, RZ ;  /* 0x0000001022667819 */ /* 0x000fe200000006ff */
[----:B------:R-:W-:Y:S01]  /*1ad80*/  FFMA.FTZ R76, R76, R79, R101 ;  /* 0x0000004f4c4c7223 */ /* 0x000fe20000010065 */
[--C-:B------:R-:W-:Y:S01]  /*1ad90*/  FADD.FTZ R79, R64, -R103.reuse ;  /* 0x80000067404f7221 */ /* 0x100fe20000010000 */
[----:B------:R-:W-:Y:S01]  /*1ada0*/  FADD.FTZ R101, R66, -R103 ;  /* 0x8000006742657221 */ /* 0x000fe20000010000 */
        /* <DEDUP_REMOVED lines=21> */
[----:B------:R-:W-:Y:S01]  /*1af00*/  FADD.FTZ R111, R65, -R103 ;  /* 0x80000067416f7221 */ /* 0x000fe20000010000 */
[----:B------:R-:W-:Y:S01]  /*1af10*/  PRMT R114, R34, 0x7632, R114 ;  /* 0x0000763222727816 */ /* 0x000fe20000000072 */
[----:B------:R-:W-:Y:S01]  /*1af20*/  IMAD.U32 R108, R108, 0x10000, RZ ;  /* 0x000100006c6c7824 */ /* 0x000fe200078e00ff */
[----:B------:R-:W-:Y:S01]  /*1af30*/  PRMT R116, R30, 0x7632, R116 ;  /* 0x000076321e747816 */ /* 0x000fe20000000074 */
[----:B------:R-:W-:Y:S01]  /*1af40*/  IMAD.U32 R112, R112, 0x10000, RZ ;  /* 0x0001000070707824 */ /* 0x000fe200078e00ff */
[----:B------:R-:W-:Y:S01]  /*1af50*/  SHF.L.U32 R104, R104, 0x10, RZ ;  /* 0x0000001068687819 */ /* 0x000fe200000006ff */
[----:B------:R-:W-:Y:S01]  /*1af60*/  FMUL.FTZ R111, R106, R111 ;  /* 0x0000006f6a6f7220 */ /* 0x000fe20000410000 */
        /* <DEDUP_REMOVED lines=8> */
[----:B------:R-:W-:Y:S01]  /*1aff0*/  FFMA.FTZ R107, R107, R104, R108 ;  /* 0x000000686b6b7223 */ /* 0x000fe2000001006c */
[C---:B0-----:R-:W-:Y:S01]  /*1b000*/  IMAD.WIDE.U32 R100, R99.reuse, 0x10, R100 ;  /* 0x0000001063647825 */ /* 0x041fe200078e0064 */
[----:B------:R-:W-:Y:S02]  /*1b010*/  IADD3 R99, PT, PT, R99, 0x100, RZ ;  /* 0x0000010063637810 */ /* 0x000fe40007ffe0ff */
[----:B------:R-:W-:Y:S02]  /*1b020*/  F2FP.BF16.F32.PACK_AB R78, R111, R78 ;  /* 0x0000004e6f4e723e */ /* 0x000fe400000010ff */
[----:B------:R-:W-:Y:S02]  /*1b030*/  F2FP.BF16.F32.PACK_AB R77, R110, R77 ;  /* 0x0000004d6e4d723e */ /* 0x000fe400000010ff */
[----:B------:R-:W-:-:S05]  /*1b040*/  F2FP.BF16.F32.PACK_AB R76, R107, R76 ;  /* 0x0000004c6b4c723e */ /* 0x000fca00000010ff */
[----:B------:R3:W-:Y:S02]  /*1b050*/  STG.E.128 desc[UR6][R100.64], R76 ;  /* 0x0000004c64007986 */ /* 0x0007e4000c101d06 */
.L_x_8675:
[----:B------:R-:W-:Y:S05]  /*1b060*/  BSYNC.RECONVERGENT B0 ;  /* 0x0000000000007941 */ /* 0x000fea0003800200 */
.L_x_8674:
[----:B------:R-:W-:Y:S01]  /*1b070*/  ISETP.NE.AND P0, PT, R105, RZ, PT ;  /* 0x000000ff6900720c */ /* 0x000fe20003f05270 */
[----:B------:R-:W-:-:S12]  /*1b080*/  BSSY.RECONVERGENT B0, `(.L_x_8676) ;  /* 0x0000039000007945 */ /* 0x000fd80003800200 */
[----:B------:R-:W-:Y:S05]  /*1b090*/  @!P0 BRA `(.L_x_8677) ;  /* 0x0000000000dc8947 */ /* 0x000fea0003800000 */
[--C-:B0123--:R-:W-:Y:S01]  /*1b0a0*/  FADD.FTZ R101, R70, -R103.reuse ;  /* 0x8000006746657221 */ /* 0x10ffe20000010000 */
        /* <DEDUP_REMOVED lines=8> */
[----:B------:R-:W-:Y:S01]  /*1b130*/  FMUL.FTZ R76, R106, R79 ;  /* 0x0000004f6a4c7220 */ /* 0x000fe20000410000 */
[----:B------:R-:W-:Y:S01]  /*1b140*/  SHF.L.U32 R101, R20, 0x10, RZ ;  /* 0x0000001014657819 */ /* 0x000fe200000006ff */
[----:B------:R-:W-:Y:S01]  /*1b150*/  IMAD.U32 R100, R25, 0x10000, RZ ;  /* 0x0001000019647824 */ /* 0x000fe200078e00ff */
[----:B------:R-:W-:Y:S01]  /*1b160*/  SHF.L.U32 R104, R21, 0x10, RZ ;  /* 0x0000001015687819 */ /* 0x000fe200000006ff */
[----:B------:R-:W-:Y:S01]  /*1b170*/  FMUL.FTZ R102, R106, R77 ;  /* 0x0000004d6a667220 */ /* 0x000fe20000410000 */
[----:B------:R-:W-:Y:S01]  /*1b180*/  IMAD.U32 R79, R24, 0x10000, RZ ;  /* 0x00010000184f7824 */ /* 0x000fe200078e00ff */
[----:B------:R-:W-:Y:S01]  /*1b190*/  SHF.L.U32 R110, R22, 0x10, RZ ;  /* 0x00000010166e7819 */ /* 0x000fe200000006ff */
[----:B------:R-:W-:Y:S01]  /*1b1a0*/  FMUL.FTZ R107, R106, R107 ;  /* 0x0000006b6a6b7220 */ /* 0x000fe20000410000 */
[----:B------:R-:W-:Y:S01]  /*1b1b0*/  FFMA.FTZ R103, R103, R100, R104 ;  /* 0x0000006467677223 */ /* 0x000fe20000010068 */
[----:B------:R-:W-:Y:S01]  /*1b1c0*/  FFMA.FTZ R102, R102, R79, R101 ;  /* 0x0000004f66667223 */ /* 0x000fe20000010065 */
[----:B------:R-:W-:Y:S01]  /*1b1d0*/  SHF.L.U32 R114, R23, 0x10, RZ ;  /* 0x0000001017727819 */ /* 0x000fe200000006ff */
[----:B------:R-:W0:Y:S01]  /*1b1e0*/  LDC.64 R100, c[0x0][0x428] ;  /* 0x00010a00ff647b82 */ /* 0x000e220000000a00 */
[----:B------:R-:W-:Y:S01]  /*1b1f0*/  FMUL.FTZ R111, R106, R111 ;  /* 0x0000006f6a6f7220 */ /* 0x000fe20000410000 */
[----:B------:R-:W-:-:S02]  /*1b200*/  IMAD.U32 R108, R26, 0x10000, RZ ;  /* 0x000100001a6c7824 */ /* 0x000fc400078e00ff */
[C---:B------:R-:W-:Y:S01]  /*1b210*/  FMUL.FTZ R77, R106.reuse, R105 ;  /* 0x000000696a4d7220 */ /* 0x040fe20000410000 */
[----:B------:R-:W-:Y:S02]  /*1b220*/  IMAD.U32 R112, R27, 0x10000, RZ ;  /* 0x000100001b707824 */ /* 0x000fe400078e00ff */
[C---:B------:R-:W-:Y:S01]  /*1b230*/  FMUL.FTZ R78, R106.reuse, R109 ;  /* 0x0000006d6a4e7220 */ /* 0x040fe20000410000 */
[----:B------:R-:W-:Y:S01]  /*1b240*/  FMUL.FTZ R106, R106, R113 ;  /* 0x000000716a6a7220 */ /* 0x000fe20000410000 */
[----:B------:R-:W-:Y:S01]  /*1b250*/  FFMA.FTZ R104, R107, R108, R110 ;  /* 0x0000006c6b687223 */ /* 0x000fe2000001006e */
[----:B------:R-:W-:Y:S01]  /*1b260*/  FFMA.FTZ R79, R111, R112, R114 ;  /* 0x000000706f4f7223 */ /* 0x000fe20000010072 */
[----:B------:R-:W-:Y:S02]  /*1b270*/  PRMT R105, R24, 0x7632, R105 ;  /* 0x0000763218697816 */ /* 0x000fe40000000069 */
[----:B------:R-:W-:Y:S02]  /*1b280*/  PRMT R107, R20, 0x7632, R107 ;  /* 0x00007632146b7816 */ /* 0x000fe4000000006b */
        /* <DEDUP_REMOVED lines=8> */
[----:B------:R-:W-:Y:S01]  /*1b310*/  PRMT R115, R23, 0x7632, R115 ;  /* 0x0000763217737816 */ /* 0x000fe20000000073 */
[----:B0-----:R-:W-:Y:S01]  /*1b320*/  IMAD.WIDE.U32 R100, R99, 0x10, R100 ;  /* 0x0000001063647825 */ /* 0x001fe200078e0064 */
[----:B------:R-:W-:Y:S02]  /*1b330*/  SHF.L.U32 R108, R108, 0x10, RZ ;  /* 0x000000106c6c7819 */ /* 0x000fe400000006ff */
[----:B------:R-:W-:Y:S01]  /*1b340*/  SHF.L.U32 R113, R113, 0x10, RZ ;  /* 0x0000001071717819 */ /* 0x000fe200000006ff */
[----:B------:R-:W-:Y:S01]  /*1b350*/  IMAD.U32 R115, R115, 0x10000, RZ ;  /* 0x0001000073737824 */ /* 0x000fe200078e00ff */
        /* <DEDUP_REMOVED lines=9> */
[----:B------:R-:W-:-:S05]  /*1b3f0*/  F2FP.BF16.F32.PACK_AB R76, R105, R102 ;  /* 0x00000066694c723e */ /* 0x000fca00000010ff */
[----:B------:R4:W-:Y:S02]  /*1b400*/  STG.E.128 desc[UR6][R100.64], R76 ;  /* 0x0000004c64007986 */ /* 0x0009e4000c101d06 */
.L_x_8677:
[----:B------:R-:W-:Y:S05]  /*1b410*/  BSYNC.RECONVERGENT B0 ;  /* 0x0000000000007941 */ /* 0x000fea0003800200 */
.L_x_8676:
[----:B------:R-:W-:Y:S02]  /*1b420*/  UIADD3 UR15, UPT, UPT, UR15, UR12, URZ ;  /* 0x0000000c0f0f7290 */ /* 0x000fe4000fffe0ff */
[----:B------:R-:W-:Y:S02]  /*1b430*/  UPLOP3.LUT UP2, UPT, UPT, UPT, UP2, 0x40, 0x4 ;  /* 0x000000000004789c */ /* 0x000fe40003f4e820 */
[----:B------:R-:W-:-:S09]  /*1b440*/  UISETP.GE.AND UP1, UPT, UR15, UR13, UPT ;  /* 0x0000000d0f00728c */ /* 0x000fd2000bf26270 */
[----:B------:R-:W-:Y:S05]  /*1b450*/  BRA.U !UP1, `(.L_x_8678) ;  /* 0xfffffe5909747547 */ /* 0x000fea000b83ffff */
[----:B------:R-:W-:Y:S05]  /*1b460*/  EXIT ;  /* 0x000000000000794d */ /* 0x000fea0003800000 */
.L_x_8679:
        /* <DEDUP_REMOVED lines=9> */
.L_x_27516:


//--------------------- .text._ZN10layer_norm13ln_fwd_kernelINS_13Kernel_traitsI13__nv_bfloat16S2_fS2_fjLj8192ELj1ELj1ELj8ELj16ENS_18Kernel_traits_baseILj8192ES2_S2_fS2_fjLj256EEEEELb1ELb0ELb0ELb1EEEvNS_9FwdParamsE --------------------------
	.section	.text._ZN10layer_norm13ln_fwd_kernelINS_13Kernel_traitsI13__nv_bfloat16S2_fS2_fjLj8192ELj1ELj1ELj8ELj16ENS_18Kernel_traits_baseILj8192ES2_S2_fS2_fjLj256EEEEELb1ELb0ELb0ELb1EEEvNS_9FwdParamsE,"ax",@progbits
	.align	128
        .global         _ZN10layer_norm13ln_fwd_kernelINS_13Kernel_traitsI13__nv_bfloat16S2_fS2_fjLj8192ELj1ELj1ELj8ELj16ENS_18Kernel_traits_baseILj8192ES2_S2_fS2_fjLj256EEEEELb1ELb0ELb0ELb1EEEvNS_9FwdParamsE
        .type           _ZN10layer_norm13ln_fwd_kernelINS_13Kernel_traitsI13__nv_bfloat16S2_fS2_fjLj8192ELj1ELj1ELj8ELj16ENS_18Kernel_traits_baseILj8192ES2_S2_fS2_fjLj256EEEEELb1ELb0ELb0ELb1EEEvNS_9FwdParamsE,@function
        .size           _ZN10layer_norm13ln_fwd_kernelINS_13Kernel_traitsI13__nv_bfloat16S2_fS2_fjLj8192ELj1ELj1ELj8ELj16ENS_18Kernel_traits_baseILj8192ES2_S2_fS2_fjLj256EEEEELb1ELb0ELb0ELb1EEEvNS_9FwdParamsE,(.L_x_27517 - _ZN10layer_norm13ln_fwd_kernelINS_13Kernel_traitsI13__nv_bfloat16S2_fS2_fjLj8192ELj1ELj1ELj8ELj16ENS_18Kernel_traits_baseILj8192ES2_S2_fS2_fjLj256EEEEELb1ELb0ELb0ELb1EEEvNS_9FwdParamsE)
        .other          _ZN10layer_norm13ln_fwd_kernelINS_13Kernel_traitsI13__nv_bfloat16S2_fS2_fjLj8192ELj1ELj1ELj8ELj16ENS_18Kernel_traits_baseILj8192ES2_S2_fS2_fjLj256EEEEELb1ELb0ELb0ELb1EEEvNS_9FwdParamsE,@"STO_CUDA_ENTRY STV_DEFAULT"
_ZN10layer_norm13ln_fwd_kernelINS_13Kernel_traitsI13__nv_bfloat16S2_fS2_fjLj8192ELj1ELj1ELj8ELj16ENS_18Kernel_traits_baseILj8192ES2_S2_fS2_fjLj256EEEEELb1ELb0ELb0ELb1EEEvNS_9FwdParamsE:
.text._ZN10layer_norm13ln_fwd_kernelINS_13Kernel_traitsI13__nv_bfloat16S2_fS2_fjLj8192ELj1ELj1ELj8ELj16ENS_18Kernel_traits_baseILj8192ES2_S2_fS2_fjLj256EEEEELb1ELb0ELb0ELb1EEEvNS_9FwdParamsE:
[----:B------:R-:W-:Y:S01]  /*0000*/  LDC R1, c[0x0][0x37c] ;  /* 0x0000df00ff017b82 */ /* 0x000fe20000000800 */
[----:B------:R-:W0:Y:S07]  /*0010*/  LDCU.U8 UR4, c[0x0][0x464] ;  /* 0x00008c80ff0477ac */ /* 0x000e2e0008000000 */
[----:B------:R-:W1:Y:S01]  /*0020*/  LDC R0, c[0x0][0x458] ;  /* 0x00011600ff007b82 */ /* 0x000e620000000800 */
[----:B------:R-:W2:Y:S01]  /*0030*/  S2R R91, SR_TID.X ;  /* 0x00000000005b7919 */ /* 0x000ea20000002100 */
[----:B------:R-:W3:Y:S01]  /*0040*/  LDCU.64 UR10, c[0x0][0x450] ;  /* 0x00008a00ff0a77ac */ /* 0x000ee20008000a00 */
[----:B------:R-:W4:Y:S05]  /*0050*/  LDCU.64 UR8, c[0x0][0x358] ;  /* 0x00006b00ff0877ac */ /* 0x000f2a0008000a00 */
[----:B------:R-:W2:Y:S08]  /*0060*/  LDC R89, c[0x0][0x45c] ;  /* 0x00011700ff597b82 */ /* 0x000eb00000000800 */
[----:B------:R-:W2:Y:S01]  /*0070*/  LDC.64 R22, c[0x0][0x3d0] ;  /* 0x0000f400ff167b82 */ /* 0x000ea20000000a00 */
[----:B0-----:R-:W-:Y:S01]  /*0080*/  ISETP.NE.AND P1, PT, RZ, UR4, PT ;  /* 0x00000004ff007c0c */ /* 0x001fe2000bf25270 */
[----:B------:R-:W0:Y:S01]  /*0090*/  LDCU.64 UR4, c[0x0][0x438] ;  /* 0x00008700ff0477ac */ /* 0x000e220008000a00 */
[----:B---3--:R-:W-:-:S02]  /*00a0*/  IMAD.U32 R2, RZ, RZ, UR10 ;  /* 0x0000000aff027e24 */ /* 0x008fc4000f8e00ff */
[----:B------:R-:W-:-:S09]  /*00b0*/  IMAD.U32 R3, RZ, RZ, UR11 ;  /* 0x0000000bff037e24 */ /* 0x000fd2000f8e00ff */
[----:B-1----:R-:W-:Y:S01]  /*00c0*/  @P1 MOV R16, R0 ;  /* 0x0000000000101202 */ /* 0x002fe20000000f00 */
[----:B----4-:R-:W3:Y:S01]  /*00d0*/  @P1 LDG.E.64 R2, desc[UR8][R2.64] ;  /* 0x0000000802021981 */ /* 0x010ee2000c1e1b00 */
[----:B--2---:R-:W-:Y:S01]  /*00e0*/  @P1 IMAD.MOV.U32 R17, RZ, RZ, R89 ;  /* 0x000000ffff111224 */ /* 0x004fe200078e0059 */
[----:B------:R-:W1:Y:S01]  /*00f0*/  S2UR UR16, SR_CTAID.X ;  /* 0x00000000001079c3 */ /* 0x000e620000002500 */
[----:B0-----:R-:W-:-:S03]  /*0100*/  ISETP.NE.U32.AND P0, PT, RZ, UR4, PT ;  /* 0x00000004ff007c0c */ /* 0x001fc6000bf05070 */
[----:B------:R-:W2:Y:S01]  /*0110*/  @P1 LDG.E.64 R20, desc[UR8][R16.64] ;  /* 0x0000000810141981 */ /* 0x000ea2000c1e1b00 */
[----:B------:R-:W1:Y:S01]  /*0120*/  LDCU UR4, c[0x0][0x384] ;  /* 0x00007080ff0477ac */ /* 0x000e620008000800 */
[----:B------:R-:W-:Y:S01]  /*0130*/  ISETP.NE.AND.EX P0, PT, RZ, UR5, PT, P0 ;  /* 0x00000005ff007c0c */ /* 0x000fe2000bf05300 */
[C---:B------:R-:W-:Y:S01]  /*0140*/  IMAD.WIDE.U32 R22, R91.reuse, 0x10, R22 ;  /* 0x000000105b167825 */ /* 0x040fe200078e0016 */
[----:B------:R-:W2:Y:S04]  /*0150*/  @P1 LDC R27, c[0x0][0x460] ;  /* 0x00011800ff1b1b82 */ /* 0x000ea80000000800 */
        /* <DEDUP_REMOVED lines=11> */
[----:B-1----:R-:W-:-:S06]  /*0210*/  UISETP.GE.AND UP0, UPT, UR16, UR4, UPT ;  /* 0x000000041000728c */ /* 0x002fcc000bf06270 */
[----:B------:R-:W-:Y:S01]  /*0220*/  PLOP3.LUT P3, PT, PT, PT, UP0, 0x80, 0x8 ;  /* 0x000000000008781c */ /* 0x000fe20003f6f008 */
[----:B----4-:R-:W-:Y:S01]  /*0230*/  IMAD R91, R26, UR16, R91 ;  /* 0x000000101a5b7c24 */ /* 0x010fe2000f8e025b */
[----:B---3--:R-:W-:Y:S02]  /*0240*/  @P1 R2UR UR10, R2 ;  /* 0x00000000020a12ca */ /* 0x008fe400000e0000 */
[----:B------:R-:W-:Y:S02]  /*0250*/  @P1 R2UR UR11, R3 ;  /* 0x00000000030b12ca */ /* 0x000fe400000e0000 */
[----:B--2---:R-:W-:-:S05]  /*0260*/  @P1 IADD3 R0, P2, PT, R20, R27, RZ ;  /* 0x0000001b14001210 */ /* 0x004fca0007f5e0ff */
[----:B------:R-:W-:Y:S02]  /*0270*/  @P1 IMAD.X R89, RZ, RZ, R21, P2 ;  /* 0x000000ffff591224 */ /* 0x000fe400010e0615 */
[----:B0-----:R-:W-:Y:S06]  /*0280*/  @P3 EXIT ;  /* 0x000000000000394d */ /* 0x001fec0003800000 */
[--C-:B------:R-:W-:Y:S01]  /*0290*/  SHF.R.U64 R90, R0, 0x2, R89.reuse ;  /* 0x00000002005a7819 */ /* 0x100fe20000001259 */
[----:B------:R-:W-:Y:S01]  /*02a0*/  IMAD.HI.U32 R2, R91, -0x326172a9, RZ ;  /* 0xcd9e8d575b027827 */ /* 0x000fe200078e00ff */
[----:B------:R-:W-:Y:S01]  /*02b0*/  SHF.R.U32.HI R89, RZ, 0x2, R89 ;  /* 0x00000002ff597819 */ /* 0x000fe20000011659 */
[----:B------:R-:W-:Y:S01]  /*02c0*/  UIADD3 UR22, UPT, UPT, UR11, -0x4498517b, URZ ;  /* 0xbb67ae850b167890 */ /* 0x000fe2000fffe0ff */
[----:B-----5:R-:W-:Y:S01]  /*02d0*/  @P0 MOV R88, R12 ;  /* 0x0000000c00580202 */ /* 0x020fe20000000f00 */
[C---:B------:R-:W-:Y:S01]  /*02e0*/  IMAD.HI.U32 R3, R90.reuse, -0x2daee0ad, RZ ;  /* 0xd2511f535a037827 */ /* 0x040fe200078e00ff */
[----:B------:R-:W-:Y:S01]  /*02f0*/  LOP3.LUT R2, R89, UR10, R2, 0x96, !PT ;  /* 0x0000000a59027c12 */ /* 0x000fe2000f8e9602 */
[----:B------:R-:W-:Y:S01]  /*0300*/  UIADD3 UR21, UPT, UPT, UR10, -0x61c88647, URZ ;  /* 0x9e3779b90a157890 */ /* 0x000fe2000fffe0ff */
[----:B------:R-:W-:Y:S01]  /*0310*/  @P0 MOV R85, R15 ;  /* 0x0000000f00550202 */ /* 0x000fe20000000f00 */
[----:B------:R-:W-:Y:S01]  /*0320*/  IMAD R23, R90, -0x2daee0ad, RZ ;  /* 0xd2511f535a177824 */ /* 0x000fe200078e02ff */
[----:B------:R-:W-:Y:S01]  /*0330*/  LOP3.LUT R3, R3, UR11, RZ, 0x3c, !PT ;  /* 0x0000000b03037c12 */ /* 0x000fe2000f8e3cff */
[----:B------:R-:W-:Y:S01]  /*0340*/  IMAD.HI.U32 R22, R2, -0x2daee0ad, RZ ;  /* 0xd2511f5302167827 */ /* 0x000fe200078e00ff */
[----:B------:R-:W-:Y:S01]  /*0350*/  UIADD3 UR4, UPT, UPT, UR10, 0x3c6ef372, URZ ;  /* 0x3c6ef3720a047890 */ /* 0x000fe2000fffe0ff */
[----:B------:R-:W-:Y:S01]  /*0360*/  @!P0 CS2R R66, SRZ ;  /* 0x0000000000428805 */ /* 0x000fe2000001ff00 */
[----:B------:R-:W-:Y:S01]  /*0370*/  UIADD3 UR23, UPT, UPT, UR11, 0x76cf5d0a, URZ ;  /* 0x76cf5d0a0b177890 */ /* 0x000fe2000fffe0ff */
[----:B------:R-:W-:Y:S01]  /*0380*/  IMAD R21, R91, -0x326172a9, RZ ;  /* 0xcd9e8d575b157824 */ /* 0x000fe200078e02ff */
[----:B------:R-:W-:Y:S01]  /*0390*/  LOP3.LUT R22, R23, UR22, R22, 0x96, !PT ;  /* 0x0000001617167c12 */ /* 0x000fe2000f8e9616 */
[C---:B------:R-:W-:Y:S01]  /*03a0*/  IMAD.HI.U32 R20, R3.reuse, -0x326172a9, RZ ;  /* 0xcd9e8d5703147827 */ /* 0x040fe200078e00ff */
[----:B------:R-:W-:Y:S01]  /*03b0*/  UIADD3 UR24, UPT, UPT, UR11, 0x32370b8f, URZ ;  /* 0x32370b8f0b187890 */ /* 0x000fe2000fffe0ff */
[----:B------:R-:W-:Y:S01]  /*03c0*/  @!P0 CS2R R64, SRZ ;  /* 0x0000000000408805 */ /* 0x000fe2000001ff00 */
[----:B------:R-:W-:Y:S01]  /*03d0*/  UIADD3 UR5, UPT, UPT, UR10, 0x78dde6e4, URZ ;  /* 0x78dde6e40a057890 */ /* 0x000fe2000fffe0ff */
[----:B------:R-:W-:Y:S01]  /*03e0*/  IMAD R24, R3, -0x326172a9, RZ ;  /* 0xcd9e8d5703187824 */ /* 0x000fe200078e02ff */
[----:B------:R-:W-:Y:S01]  /*03f0*/  LOP3.LUT R20, R21, UR21, R20, 0x96, !PT ;  /* 0x0000001515147c12 */ /* 0x000fe2000f8e9614 */
[----:B------:R-:W-:Y:S01]  /*0400*/  IMAD.HI.U32 R3, R22, -0x326172a9, RZ ;  /* 0xcd9e8d5716037827 */ /* 0x000fe200078e00ff */
[----:B------:R-:W-:Y:S01]  /*0410*/  UIADD3 UR25, UPT, UPT, UR11, -0x126145ec, URZ ;  /* 0xed9eba140b197890 */ /* 0x000fe2000fffe0ff */
        /* <DEDUP_REMOVED lines=10> */
[----:B------:R-:W-:Y:S01]  /*04c0*/  IMAD.HI.U32 R23, R3, -0x2daee0ad, RZ ;  /* 0xd2511f5303177827 */ /* 0x000fe200078e00ff */
[----:B------:R-:W-:Y:S01]  /*04d0*/  UIADD3 UR12, UPT, UPT, UR11, -0x695add53, URZ ;  /* 0x96a522ad0b0c7890 */ /* 0x000fe2000fffe0ff */
[----:B------:R-:W-:-:S02]  /*04e0*/  @P0 MOV R83, R9 ;  /* 0x0000000900530202 */ /* 0x000fc40000000f00 */
[----:B------:R-:W-:Y:S01]  /*04f0*/  @!P0 CS2R R58, SRZ ;  /* 0x00000000003a8805 */ /* 0x000fe2000001ff00 */
[----:B------:R-:W-:Y:S01]  /*0500*/  IMAD R21, R22, -0x326172a9, RZ ;  /* 0xcd9e8d5716157824 */ /* 0x000fe200078e02ff */
[----:B------:R-:W-:Y:S01]  /*0510*/  LOP3.LUT R23, R24, UR24, R23, 0x96, !PT ;  /* 0x0000001818177c12 */ /* 0x000fe2000f8e9617 */
[C---:B------:R-:W-:Y:S01]  /*0520*/  IMAD.HI.U32 R20, R2.reuse, -0x326172a9, RZ ;  /* 0xcd9e8d5702147827 */ /* 0x040fe200078e00ff */
[----:B------:R-:W-:Y:S02]  /*0530*/  @!P0 MOV R83, R9 ;  /* 0x0000000900538202 */ /* 0x000fe40000000f00 */
[----:B------:R-:W-:Y:S02]  /*0540*/  @!P0 CS2R R56, SRZ ;  /* 0x0000000000388805 */ /* 0x000fe4000001ff00 */
[----:B------:R-:W-:Y:S01]  /*0550*/  @P0 MOV R72, R18 ;  /* 0x0000001200480202 */ /* 0x000fe20000000f00 */
[----:B------:R-:W-:Y:S01]  /*0560*/  IMAD R22, R3, -0x2daee0ad, RZ ;  /* 0xd2511f5303167824 */ /* 0x000fe200078e02ff */
[----:B------:R-:W-:Y:S01]  /*0570*/  LOP3.LUT R20, R21, UR4, R20, 0x96, !PT ;  /* 0x0000000415147c12 */ /* 0x000fe2000f8e9614 */
[----:B------:R-:W-:Y:S01]  /*0580*/  IMAD R21, R2, -0x326172a9, RZ ;  /* 0xcd9e8d5702157824 */ /* 0x000fe200078e02ff */
[----:B------:R-:W-:Y:S01]  /*0590*/  UIADD3 UR4, UPT, UPT, UR10, 0x1715609d, URZ ;  /* 0x1715609d0a047890 */ /* 0x000fe2000fffe0ff */
[----:B------:R-:W-:Y:S01]  /*05a0*/  IMAD.HI.U32 R2, R23, -0x326172a9, RZ ;  /* 0xcd9e8d5717027827 */ /* 0x000fe200078e00ff */
[----:B------:R-:W-:-:S02]  /*05b0*/  @P0 MOV R80, R4 ;  /* 0x0000000400500202 */ /* 0x000fc40000000f00 */
[----:B------:R-:W-:Y:S02]  /*05c0*/  @!P0 CS2R R54, SRZ ;  /* 0x0000000000368805 */ /* 0x000fe4000001ff00 */
[-C--:B------:R-:W-:Y:S01]  /*05d0*/  @P0 MOV R77, R7.reuse ;  /* 0x00000007004d0202 */ /* 0x080fe20000000f00 */
[----:B------:R-:W-:Y:S01]  /*05e0*/  IMAD.HI.U32 R3, R20, -0x2daee0ad, RZ ;  /* 0xd2511f5314037827 */ /* 0x000fe200078e00ff */
[----:B------:R-:W-:Y:S01]  /*05f0*/  LOP3.LUT R2, R21, UR5, R2, 0x96, !PT ;  /* 0x0000000515027c12 */ /* 0x000fe2000f8e9602 */
[----:B------:R-:W-:Y:S01]  /*0600*/  UIADD3 UR5, UPT, UPT, UR11, -0x56f99767, URZ ;  /* 0xa90668990b057890 */ /* 0x000fe2000fffe0ff */
[----:B------:R-:W-:Y:S01]  /*0610*/  @!P0 MOV R80, R4 ;  /* 0x0000000400508202 */ /* 0x000fe20000000f00 */
[----:B------:R-:W-:Y:S01]  /*0620*/  IMAD R23, R23, -0x326172a9, RZ ;  /* 0xcd9e8d5717177824 */ /* 0x000fe200078e02ff */
[----:B------:R-:W-:Y:S01]  /*0630*/  LOP3.LUT R3, R22, UR25, R3, 0x96, !PT ;  /* 0x0000001916037c12 */ /* 0x000fe2000f8e9603 */
[----:B------:R-:W-:Y:S01]  /*0640*/  IMAD R22, R20, -0x2daee0ad, RZ ;  /* 0xd2511f5314167824 */ /* 0x000fe200078e02ff */
[----:B------:R-:W-:Y:S01]  /*0650*/  @!P0 MOV R77, R7 ;  /* 0x00000007004d8202 */ /* 0x000fe20000000f00 */
[----:B------:R-:W-:Y:S01]  /*0660*/  IMAD.HI.U32 R21, R2, -0x2daee0ad, RZ ;  /* 0xd2511f5302157827 */ /* 0x000fe200078e00ff */
[----:B------:R-:W-:-:S02]  /*0670*/  LOP3.LUT R97, R0, 0x3, RZ, 0xc0, !PT ;  /* 0x0000000300617812 */ /* 0x000fc400078ec0ff */
[----:B------:R-:W-:Y:S02]  /*0680*/  @!P0 CS2R R52, SRZ ;  /* 0x0000000000348805 */ /* 0x000fe4000001ff00 */
[----:B------:R-:W-:Y:S01]  /*0690*/  PRMT R9, R67, 0x7632, R9 ;  /* 0x0000763243097816 */ /* 0x000fe20000000009 */
[----:B------:R-:W-:Y:S01]  /*06a0*/  IMAD.HI.U32 R20, R3, -0x326172a9, RZ ;  /* 0xcd9e8d5703147827 */ /* 0x000fe200078e00ff */
[----:B------:R-:W-:Y:S01]  /*06b0*/  LOP3.LUT R21, R22, UR5, R21, 0x96, !PT ;  /* 0x0000000516157c12 */ /* 0x000fe2000f8e9615 */
[----:B------:R-:W-:Y:S01]  /*06c0*/  UIADD3 UR5, UPT, UPT, UR10, 0x5384540f, URZ ;  /* 0x5384540f0a057890 */ /* 0x000fe2000fffe0ff */
[----:B------:R-:W-:Y:S01]  /*06d0*/  PRMT R7, R65, 0x7632, R7 ;  /* 0x0000763241077816 */ /* 0x000fe20000000007 */
[----:B------:R-:W-:Y:S01]  /*06e0*/  IMAD R22, R3, -0x326172a9, RZ ;  /* 0xcd9e8d5703167824 */ /* 0x000fe200078e02ff */
[----:B------:R-:W-:Y:S01]  /*06f0*/  LOP3.LUT R20, R23, UR4, R20, 0x96, !PT ;  /* 0x0000000417147c12 */ /* 0x000fe2000f8e9614 */
[----:B------:R-:W-:Y:S01]  /*0700*/  IMAD.HI.U32 R3, R21, -0x326172a9, RZ ;  /* 0xcd9e8d5715037827 */ /* 0x000fe200078e00ff */
[----:B------:R-:W-:Y:S01]  /*0710*/  UIADD3 UR4, UPT, UPT, UR11, 0x646e171e, URZ ;  /* 0x646e171e0b047890 */ /* 0x000fe2000fffe0ff */
[----:B------:R-:W-:Y:S01]  /*0720*/  PRMT R4, R62, 0x7632, R4 ;  /* 0x000076323e047816 */ /* 0x000fe20000000004 */
[----:B------:R-:W-:Y:S01]  /*0730*/  UPLOP3.LUT UP2, UPT, UPT, UPT, UPT, 0x40, 0x4 ;  /* 0x000000000004789c */ /* 0x000fe20003f4e870 */
[----:B------:R-:W-:Y:S01]  /*0740*/  IMAD R23, R2, -0x2daee0ad, RZ ;  /* 0xd2511f5302177824 */ /* 0x000fe200078e02ff */
[----:B------:R-:W-:Y:S01]  /*0750*/  LOP3.LUT R3, R22, UR26, R3, 0x96, !PT ;  /* 0x0000001a16037c12 */ /* 0x000fe2000f8e9603 */
[----:B------:R-:W-:Y:S01]  /*0760*/  IMAD.HI.U32 R2, R20, -0x2daee0ad, RZ ;  /* 0xd2511f5314027827 */ /* 0x000fe200078e00ff */
[----:B------:R-:W0:Y:S03]  /*0770*/  LDCU UR18, c[0x0][0x388] ;  /* 0x00007100ff1277ac */ /* 0x000e260008000800 */
[----:B------:R-:W-:Y:S01]  /*0780*/  IMAD.HI.U32 R22, R3, -0x2daee0ad, RZ ;  /* 0xd2511f5303167827 */ /* 0x000fe200078e00ff */
[----:B------:R-:W-:Y:S01]  /*0790*/  LOP3.LUT R2, R23, UR4, R2, 0x96, !PT ;  /* 0x0000000417027c12 */ /* 0x000fe2000f8e9602 */
[----:B------:R-:W-:-:S02]  /*07a0*/  UIADD3 UR4, UPT, UPT, UR11, 0x1fd5c5a3, URZ ;  /* 0x1fd5c5a30b047890 */ /* 0x000fc4000fffe0ff */
[----:B------:R-:W-:Y:S01]  /*07b0*/  IMAD R23, R20, -0x2daee0ad, RZ ;  /* 0xd2511f5314177824 */ /* 0x000fe200078e02ff */
[----:B------:R-:W1:Y:S01]  /*07c0*/  LDCU.U8 UR19, c[0x0][0x410] ;  /* 0x00008200ff1377ac */ /* 0x000e620008000000 */
[----:B------:R-:W-:Y:S02]  /*07d0*/  IMAD R21, R21, -0x326172a9, RZ ;  /* 0xcd9e8d5715157824 */ /* 0x000fe400078e02ff */
[C---:B------:R-:W-:Y:S01]  /*07e0*/  IMAD.HI.U32 R20, R2.reuse, -0x326172a9, RZ ;  /* 0xcd9e8d5702147827 */ /* 0x040fe200078e00ff */
[----:B------:R-:W-:Y:S01]  /*07f0*/  LOP3.LUT R22, R23, UR4, R22, 0x96, !PT ;  /* 0x0000000417167c12 */ /* 0x000fe2000f8e9616 */
[----:B------:R-:W-:Y:S02]  /*0800*/  UIADD3 UR4, UPT, UPT, UR10, -0x700cb87f, URZ ;  /* 0x8ff347810a047890 */ /* 0x000fe4000fffe0ff */
[----:B------:R-:W-:Y:S01]  /*0810*/  IMAD R24, R3, -0x2daee0ad, RZ ;  /* 0xd2511f5303187824 */ /* 0x000fe200078e02ff */
[----:B------:R-:W-:Y:S01]  /*0820*/  LOP3.LUT R20, R21, UR5, R20, 0x96, !PT ;  /* 0x0000000515147c12 */ /* 0x000fe2000f8e9614 */
[----:B------:R-:W-:Y:S01]  /*0830*/  IMAD R21, R2, -0x326172a9, RZ ;  /* 0xcd9e8d5702157824 */ /* 0x000fe200078e02ff */
[----:B------:R-:W-:Y:S01]  /*0840*/  UIADD3 UR5, UPT, UPT, UR11, -0x24c28bd8, URZ ;  /* 0xdb3d74280b057890 */ /* 0x000fe2000fffe0ff */
[----:B------:R-:W-:Y:S01]  /*0850*/  IMAD.HI.U32 R2, R22, -0x326172a9, RZ ;  /* 0xcd9e8d5716027827 */ /* 0x000fe200078e00ff */
[----:B------:R-:W2:Y:S03]  /*0860*/  LDCU UR20, c[0x0][0x400] ;  /* 0x00008000ff1477ac */ /* 0x000ea60008000800 */
[----:B------:R-:W-:Y:S01]  /*0870*/  IMAD.HI.U32 R3, R20, -0x2daee0ad, RZ ;  /* 0xd2511f5314037827 */ /* 0x000fe200078e00ff */
[--C-:B------:R-:W-:Y:S01]  /*0880*/  LOP3.LUT R21, R21, UR6, R2.reuse, 0x96, !PT ;  /* 0x0000000615157c12 */ /* 0x100fe2000f8e9602 */
[----:B------:R-:W3:Y:S01]  /*0890*/  LDCU.64 UR6, c[0x0][0x3e0] ;  /* 0x00007c00ff0677ac */ /* 0x000ee20008000a00 */
[----:B------:R-:W-:Y:S01]  /*08a0*/  PRMT R2, R60, 0x7632, R2 ;  /* 0x000076323c027816 */ /* 0x000fe20000000002 */
[----:B------:R-:W-:Y:S01]  /*08b0*/  @P0 IMAD.MOV.U32 R87, RZ, RZ, R13 ;  /* 0x000000ffff570224 */ /* 0x000fe200078e000d */
[----:B------:R-:W-:Y:S01]  /*08c0*/  LOP3.LUT R24, R24, UR5, R3, 0x96, !PT ;  /* 0x0000000518187c12 */ /* 0x000fe2000f8e9603 */
[----:B------:R-:W-:Y:S01]  /*08d0*/  IMAD R3, R22, -0x326172a9, RZ ;  /* 0xcd9e8d5716037824 */ /* 0x000fe200078e02ff */
[----:B------:R-:W4:Y:S01]  /*08e0*/  LDCU.64 UR14, c[0x0][0x3a0] ;  /* 0x00007400ff0e77ac */ /* 0x000f220008000a00 */
[----:B------:R-:W-:-:S02]  /*08f0*/  @P0 IMAD.MOV.U32 R84, RZ, RZ, R8 ;  /* 0x000000ffff540224 */ /* 0x000fc400078e0008 */
[----:B------:R-:W-:-:S04]  /*0900*/  IMAD.HI.U32 R74, R24, -0x326172a9, RZ ;  /* 0xcd9e8d57184a7827 */ /* 0x000fc800078e00ff */
[----:B------:R-:W-:Y:S01]  /*0910*/  @P0 IMAD.MOV.U32 R82, RZ, RZ, R10 ;  /* 0x000000ffff520224 */ /* 0x000fe200078e000a */
[----:B------:R-:W-:Y:S01]  /*0920*/  LOP3.LUT R74, R3, UR4, R74, 0x96, !PT ;  /* 0x00000004034a7c12 */ /* 0x000fe2000f8e964a */
[----:B------:R-:W-:Y:S01]  /*0930*/  @P0 IMAD.MOV.U32 R81, RZ, RZ, R11 ;  /* 0x000000ffff510224 */ /* 0x000fe200078e000b */
[----:B------:R-:W-:Y:S01]  /*0940*/  PRMT R3, R61, 0x7632, R3 ;  /* 0x000076323d037816 */ /* 0x000fe20000000003 */
[----:B------:R-:W-:Y:S01]  /*0950*/  @P0 IMAD.MOV.U32 R86, RZ, RZ, R14 ;  /* 0x000000ffff560224 */ /* 0x000fe200078e000e */
[----:B------:R-:W-:Y:S01]  /*0960*/  @!P0 MOV R86, R14 ;  /* 0x0000000e00568202 */ /* 0x000fe20000000f00 */
[----:B------:R-:W-:Y:S01]  /*0970*/  @!P0 IMAD.MOV.U32 R88, RZ, RZ, R12 ;  /* 0x000000ffff588224 */ /* 0x000fe200078e000c */
[----:B---3--:R-:W-:Y:S01]  /*0980*/  UISETP.NE.U32.AND UP0, UPT, UR6, URZ, UPT ;  /* 0x000000ff0600728c */ /* 0x008fe2000bf05070 */
[----:B------:R-:W-:Y:S01]  /*0990*/  @!P0 IMAD.MOV.U32 R87, RZ, RZ, R13 ;  /* 0x000000ffff578224 */ /* 0x000fe200078e000d */
[----:B------:R-:W3:Y:S01]  /*09a0*/  LDCU UR6, c[0x0][0x404] ;  /* 0x00008080ff0677ac */ /* 0x000ee20008000800 */
[--C-:B------:R-:W-:Y:S01]  /*09b0*/  @!P0 IMAD.MOV.U32 R85, RZ, RZ, R15.reuse ;  /* 0x000000ffff558224 */ /* 0x100fe200078e000f */
[----:B------:R-:W-:Y:S01]  /*09c0*/  PRMT R14, R88, 0x7632, R14 ;  /* 0x00007632580e7816 */ /* 0x000fe2000000000e */
[----:B------:R-:W-:Y:S01]  /*09d0*/  @!P0 IMAD.MOV.U32 R84, RZ, RZ, R8 ;  /* 0x000000ffff548224 */ /* 0x000fe200078e0008 */
[----:B------:R-:W-:Y:S01]  /*09e0*/  PRMT R15, R87, 0x7632, R15 ;  /* 0x00007632570f7816 */ /* 0x000fe2000000000f */
[----:B------:R-:W-:Y:S01]  /*09f0*/  @!P0 IMAD.MOV.U32 R82, RZ, RZ, R10 ;  /* 0x000000ffff528224 */ /* 0x000fe200078e000a */
[----:B------:R-:W-:Y:S01]  /*0a00*/  PRMT R8, R66, 0x7632, R8 ;  /* 0x0000763242087816 */ /* 0x000fe20000000008 */
[--C-:B------:R-:W-:Y:S01]  /*0a10*/  @!P0 IMAD.MOV.U32 R81, RZ, RZ, R11.reuse ;  /* 0x000000ffff518224 */ /* 0x100fe200078e000b */
[----:B------:R-:W-:Y:S01]  /*0a20*/  PRMT R11, R83, 0x7632, R11 ;  /* 0x00007632530b7816 */ /* 0x000fe2000000000b */
[----:B------:R-:W-:Y:S01]  /*0a30*/  IMAD R20, R20, -0x2daee0ad, RZ ;  /* 0xd2511f5314147824 */ /* 0x000fe200078e02ff */
[----:B------:R-:W-:Y:S01]  /*0a40*/  PRMT R12, R82, 0x7632, R12 ;  /* 0x00007632520c7816 */ /* 0x000fe2000000000c */
[----:B------:R-:W-:Y:S01]  /*0a50*/  IMAD.HI.U32 R75, R21, -0x2daee0ad, RZ ;  /* 0xd2511f53154b7827 */ /* 0x000fe200078e00ff */
[----:B------:R-:W-:Y:S01]  /*0a60*/  PRMT R13, R81, 0x7632, R13 ;  /* 0x00007632510d7816 */ /* 0x000fe2000000000d */
[----:B------:R-:W-:Y:S01]  /*0a70*/  UISETP.NE.AND.EX UP0, UPT, UR7, URZ, UPT, UP0 ;  /* 0x000000ff0700728c */ /* 0x000fe2000bf05300 */
[----:B------:R-:W-:Y:S01]  /*0a80*/  PRMT R10, R84, 0x7632, R10 ;  /* 0x00007632540a7816 */ /* 0x000fe2000000000a */
[----:B------:R-:W-:-:S02]  /*0a90*/  @!P0 IMAD.MOV.U32 R72, RZ, RZ, R18 ;  /* 0x000000ffff488224 */ /* 0x000fc400078e0012 */
[----:B------:R-:W-:Y:S02]  /*0aa0*/  HFMA2 R18, -RZ, RZ, 0, 0 ;  /* 0x00000000ff127431 */ /* 0x000fe400000001ff */
[----:B------:R-:W-:Y:S01]  /*0ab0*/  @P0 IMAD.MOV.U32 R79, RZ, RZ, R5 ;  /* 0x000000ffff4f0224 */ /* 0x000fe200078e0005 */
[----:B------:R-:W-:Y:S01]  /*0ac0*/  LOP3.LUT R75, R20, UR12, R75, 0x96, !PT ;  /* 0x0000000c144b7c12 */ /* 0x000fe2000f8e964b */
[----:B------:R-:W-:Y:S01]  /*0ad0*/  @P0 IMAD.MOV.U32 R78, RZ, RZ, R6 ;  /* 0x000000ffff4e0224 */ /* 0x000fe200078e0006 */
[----:B------:R-:W0:Y:S01]  /*0ae0*/  LDCU UR7, c[0x0][0x408] ;  /* 0x00008100ff0777ac */ /* 0x000e220008000800 */
[----:B------:R-:W-:Y:S02]  /*0af0*/  @P0 IMAD.MOV.U32 R76, RZ, RZ, R16 ;  /* 0x000000ffff4c0224 */ /* 0x000fe400078e0010 */
[----:B------:R-:W-:Y:S01]  /*0b00*/  @P0 IMAD.MOV.U32 R73, RZ, RZ, R17 ;  /* 0x000000ffff490224 */ /* 0x000fe200078e0011 */
[----:B------:R-:W0:Y:S01]  /*0b10*/  LDCU.64 UR12, c[0x0][0x380] ;  /* 0x00007000ff0c77ac */ /* 0x000e220008000a00 */
[--C-:B------:R-:W-:Y:S01]  /*0b20*/  @!P0 IMAD.MOV.U32 R79, RZ, RZ, R5.reuse ;  /* 0x000000ffff4f8224 */ /* 0x100fe200078e0005 */
[----:B------:R-:W-:Y:S01]  /*0b30*/  PRMT R5, R63, 0x7632, R5 ;  /* 0x000076323f057816 */ /* 0x000fe20000000005 */
[--C-:B------:R-:W-:Y:S01]  /*0b40*/  @!P0 IMAD.MOV.U32 R78, RZ, RZ, R6.reuse ;  /* 0x000000ffff4e8224 */ /* 0x100fe200078e0006 */
[----:B------:R-:W-:Y:S01]  /*0b50*/  PRMT R6, R64, 0x7632, R6 ;  /* 0x0000763240067816 */ /* 0x000fe20000000006 */
[--C-:B------:R-:W-:Y:S01]  /*0b60*/  @!P0 IMAD.MOV.U32 R76, RZ, RZ, R16.reuse ;  /* 0x000000ffff4c8224 */ /* 0x100fe200078e0010 */
[----:B------:R-:W-:Y:S01]  /*0b70*/  PRMT R16, R86, 0x7632, R16 ;  /* 0x0000763256107816 */ /* 0x000fe20000000010 */
[--C-:B------:R-:W-:Y:S01]  /*0b80*/  @!P0 IMAD.MOV.U32 R73, RZ, RZ, R17.reuse ;  /* 0x000000ffff498224 */ /* 0x100fe200078e0011 */
[----:B------:R-:W-:Y:S01]  /*0b90*/  PRMT R17, R85, 0x7632, R17 ;  /* 0x0000763255117816 */ /* 0x000fe20000000011 */
[----:B------:R-:W-:-:S02]  /*0ba0*/  IMAD R96, R21, -0x2daee0ad, RZ ;  /* 0xd2511f5315607824 */ /* 0x000fc400078e02ff */
[----:B-1234-:R-:W-:-:S07]  /*0bb0*/  IMAD R0, R24, -0x326172a9, RZ ;  /* 0xcd9e8d5718007824 */ /* 0x01efce00078e02ff */
.L_x_8883:
[----:B-1----:R-:W1:Y:S01]  /*0bc0*/  @UP0 LDCU.64 UR4, c[0x0][0x3e0] ;  /* 0x00007c00ff0407ac */ /* 0x002e620008000a00 */
[----:B------:R-:W2:Y:S01]  /*0bd0*/  S2R R92, SR_TID.X ;  /* 0x00000000005c7919 */ /* 0x000ea20000002100 */
[----:B------:R-:W3:Y:S01]  /*0be0*/  LDC.64 R24, c[0x0][0x390] ;  /* 0x0000e400ff187b82 */ /* 0x000ee20000000a00 */
[----:B------:R-:W-:Y:S01]  /*0bf0*/  PLOP3.LUT P0, PT, PT, PT, UP0, 0x80, 0x8 ;  /* 0x000000000008781c */ /* 0x000fe20003f0f008 */
[----:B-1----:R-:W-:-:S06]  /*0c00*/  @UP0 UIMAD.WIDE UR4, UR16, 0x2, UR4 ;  /* 0x00000002100408a5 */ /* 0x002fcc000f8e0204 */
[----:B------:R-:W-:Y:S01]  /*0c10*/  IMAD.U32 R26, RZ, RZ, UR4 ;  /* 0x00000004ff1a7e24 */ /* 0x000fe2000f8e00ff */
[----:B0-----:R-:W-:Y:S01]  /*0c20*/  UIMAD UR4, UR16, UR18, URZ ;  /* 0x00000012100472a4 */ /* 0x001fe2000f8e02ff */
[----:B------:R-:W-:-:S03]  /*0c30*/  IMAD.U32 R27, RZ, RZ, UR5 ;  /* 0x00000005ff1b7e24 */ /* 0x000fc6000f8e00ff */
[----:B------:R-:W-:Y:S02]  /*0c40*/  USHF.R.S32.HI UR5, URZ, 0x1f, UR4 ;  /* 0x0000001fff057899 */ /* 0x000fe40008011404 */
[----:B------:R-:W4:Y:S02]  /*0c50*/  @P0 LDG.E.U16 R26, desc[UR8][R26.64] ;  /* 0x000000081a1a0981 */ /* 0x000f24000c1e1500 */
[----:B------:R-:W-:-:S06]  /*0c60*/  ULEA.HI UR5, UR5, UR4, URZ, 0x3 ;  /* 0x0000000405057291 */ /* 0x000fcc000f8f18ff */
[----:B------:R-:W-:-:S04]  /*0c70*/  MOV R93, UR5 ;  /* 0x00000005005d7c02 */ /* 0x000fc80008000f00 */
[----:B--2---:R-:W-:-:S05]  /*0c80*/  LEA.HI.SX32 R93, R93, R92, 0x1d ;  /* 0x0000005c5d5d7211 */ /* 0x004fca00078feaff */
[----:B---3--:R-:W-:-:S06]  /*0c90*/  IMAD.WIDE.U32 R20, R93, 0x10, R24 ;  /* 0x000000105d147825 */ /* 0x008fcc00078e0018 */
[----:B------:R-:W5:Y:S01]  /*0ca0*/  LDG.E.128 R20, desc[UR8][R20.64] ;  /* 0x0000000814147981 */ /* 0x000f62000c1e1d00 */
[----:B------:R-:W-:Y:S01]  /*0cb0*/  PLOP3.LUT P0, PT, PT, PT, UP0, 0x80, 0x8 ;  /* 0x000000000008781c */ /* 0x000fe20003f0f008 */
[----:B------:R-:W-:Y:S01]  /*0cc0*/  UISETP.NE.U32.AND UP1, UPT, UR14, URZ, UPT ;  /* 0x000000ff0e00728c */ /* 0x000fe2000bf25070 */
[----:B------:R-:W-:Y:S01]  /*0cd0*/  IMAD.MOV.U32 R94, RZ, RZ, 0x2f800000 ;  /* 0x2f800000ff5e7424 */ /* 0x000fe200078e00ff */
[----:B------:R-:W-:Y:S01]  /*0ce0*/  UMOV UR17, 0x3f800000 ;  /* 0x3f80000000117882 */ /* 0x000fe20000000000 */
[----:B------:R-:W-:Y:S02]  /*0cf0*/  UIADD3 UR27, UPT, UPT, UR10, -0x255992d5, URZ ;  /* 0xdaa66d2b0a1b7890 */ /* 0x000fe4000fffe0ff */
[----:B------:R-:W-:Y:S02]  /*0d00*/  UISETP.NE.AND.EX UP1, UPT, UR15, URZ, UPT, UP1 ;  /* 0x000000ff0f00728c */ /* 0x000fe4000bf25310 */
[----:B------:R-:W-:Y:S02]  /*0d10*/  UIADD3 UR28, UPT, UPT, UR11, 0x646e171e, URZ ;  /* 0x646e171e0b1c7890 */ /* 0x000fe4000fffe0ff */
[----:B------:R-:W-:-:S02]  /*0d20*/  UIADD3 UR29, UPT, UPT, UR10, 0x78dde6e4, URZ ;  /* 0x78dde6e40a1d7890 */ /* 0x000fc4000fffe0ff */
[----:B------:R-:W-:Y:S02]  /*0d30*/  UIADD3 UR30, UPT, UPT, UR10, -0xe443238, URZ ;  /* 0xf1bbcdc80a1e7890 */ /* 0x000fe4000fffe0ff */
[----:B------:R-:W-:Y:S02]  /*0d40*/  UIADD3 UR31, UPT, UPT, UR11, 0x1fd5c5a3, URZ ;  /* 0x1fd5c5a30b1f7890 */ /* 0x000fe4000fffe0ff */
[----:B------:R-:W-:Y:S02]  /*0d50*/  UIADD3 UR32, UPT, UPT, UR10, 0x3c6ef372, URZ ;  /* 0x3c6ef3720a207890 */ /* 0x000fe4000fffe0ff */
[----:B------:R-:W-:Y:S02]  /*0d60*/  UIADD3 UR33, UPT, UPT, UR11, -0x24c28bd8, URZ ;  /* 0xdb3d74280b217890 */ /* 0x000fe4000fffe0ff */
[----:B------:R-:W-:Y:S02]  /*0d70*/  UIADD3 UR34, UPT, UPT, UR10, 0x1715609d, URZ ;  /* 0x1715609d0a227890 */ /* 0x000fe4000fffe0ff */
[----:B------:R-:W-:-:S02]  /*0d80*/  UIADD3 UR35, UPT, UPT, UR11, -0x56f99767, URZ ;  /* 0xa90668990b237890 */ /* 0x000fc4000fffe0ff */
[----:B------:R-:W-:Y:S02]  /*0d90*/  UIADD3 UR36, UPT, UPT, UR11, -0x695add53, URZ ;  /* 0x96a522ad0b247890 */ /* 0x000fe4000fffe0ff */
[----:B------:R-:W-:Y:S02]  /*0da0*/  UIADD3 UR37, UPT, UPT, UR10, 0x5384540f, URZ ;  /* 0x5384540f0a257890 */ /* 0x000fe4000fffe0ff */
[----:B------:R-:W-:Y:S01]  /*0db0*/  UIADD3 UR38, UPT, UPT, UR10, -0x700cb87f, URZ ;  /* 0x8ff347810a267890 */ /* 0x000fe2000fffe0ff */
[----:B----4-:R-:W-:-:S13]  /*0dc0*/  @P0 R2UR UR4, R26 ;  /* 0x000000001a0402ca */ /* 0x010fda00000e0000 */
[----:B------:R-:W-:Y:S01]  /*0dd0*/  @UP0 USHF.L.U32 UR17, UR4, 0x10, URZ ;  /* 0x0000001004110899 */ /* 0x000fe200080006ff */
[----:B------:R-:W-:Y:S11]  /*0de0*/  BRA.U !UP1, `(.L_x_8680) ;  /* 0x0000002509d07547 */ /* 0x000ff6000b800000 */
[----:B------:R-:W0:Y:S02]  /*0df0*/  LDC.64 R26, c[0x0][0x3a0] ;  /* 0x0000e800ff1a7b82 */ /* 0x000e240000000a00 */
[----:B0-----:R-:W-:-:S05]  /*0e00*/  IMAD.WIDE.U32 R26, R93, 0x20, R26 ;  /* 0x000000205d1a7825 */ /* 0x001fca00078e001a */
[----:B------:R0:W5:Y:S04]  /*0e10*/  LDG.E.128 R48, desc[UR8][R26.64] ;  /* 0x000000081a307981 */ /* 0x000168000c1e1d00 */
[----:B------:R0:W5:Y:S01]  /*0e20*/  LDG.E.128 R44, desc[UR8][R26.64+0x10] ;  /* 0x000010081a2c7981 */ /* 0x000162000c1e1d00 */
[----:B------:R-:W-:Y:S01]  /*0e30*/  ISETP.NE.AND P0, PT, R97, 0x1, PT ;  /* 0x000000016100780c */ /* 0x000fe20003f05270 */
[----:B------:R-:W-:Y:S01]  /*0e40*/  IMAD.MOV.U32 R28, RZ, RZ, 0x2 ;  /* 0x00000002ff1c7424 */ /* 0x000fe200078e00ff */
[----:B------:R-:W-:Y:S01]  /*0e50*/  MOV R29, R0 ;  /* 0x00000000001d7202 */ /* 0x000fe20000000f00 */
[----:B------:R-:W-:-:S10]  /*0e60*/  IMAD.MOV.U32 R34, RZ, RZ, R96 ;  /* 0x000000ffff227224 */ /* 0x000fd400078e0060 */
[----:B0-----:R-:W-:Y:S05]  /*0e70*/  @!P0 BRA `(.L_x_8681) ;  /* 0x0000000400108947 */ /* 0x001fea0003800000 */
[----:B------:R-:W-:-:S05]  /*0e80*/  IMAD.MOV.U32 R26, RZ, RZ, 0x2 ;  /* 0x00000002ff1a7424 */ /* 0x000fca00078e00ff */
[----:B------:R-:W-:-:S04]  /*0e90*/  VIADDMNMX.U32 R26, R97, 0xfffffffe, R26, PT ;  /* 0xfffffffe611a7846 */ /* 0x000fc8000380001a */
[----:B------:R-:W-:-:S04]  /*0ea0*/  SHF.L.U32 R28, R26, 0x2, RZ ;  /* 0x000000021a1c7819 */ /* 0x000fc800000006ff */
[----:B------:R-:W0:Y:S02]  /*0eb0*/  LDC R26, c[0x2][R28] ;  /* 0x008000001c1a7b82 */ /* 0x000e240000000800 */
[----:B0-----:R-:W-:-:S04]  /*0ec0*/  SHF.R.S32.HI R27, RZ, 0x1f, R26 ;  /* 0x0000001fff1b7819 */ /* 0x001fc8000001141a */
.L_x_27352:
[----:B------:R-:W-:Y:S05]  /*0ed0*/  BRX R26 -0xee0                                         (*"BRANCH_TARGETS .L_x_27353,.L_x_27354,.L_x_27355"*) ;  /* 0xfffffff01a487949 */ /* 0x000fea000383ffff */
.L_x_27355:
[----:B------:R-:W-:Y:S01]  /*0ee0*/  VIADD R28, R97, 0x1 ;  /* 0x00000001611c7836 */ /* 0x000fe20000000000 */
[----:B------:R-:W-:Y:S01]  /*0ef0*/  MOV R29, R74 ;  /* 0x0000004a001d7202 */ /* 0x000fe20000000f00 */
[----:B------:R-:W-:Y:S01]  /*0f00*/  IMAD.MOV.U32 R34, RZ, RZ, R96 ;  /* 0x000000ffff227224 */ /* 0x000fe200078e0060 */
[----:B------:R-:W-:Y:S06]  /*0f10*/  BRA `(.L_x_8681) ;  /* 0x0000000000e87947 */ /* 0x000fec0003800000 */
.L_x_27353:
[----:B------:R-:W-:Y:S01]  /*0f20*/  IMAD.MOV.U32 R34, RZ, RZ, R96 ;  /* 0x000000ffff227224 */ /* 0x000fe200078e0060 */
[----:B------:R-:W-:Y:S01]  /*0f30*/  MOV R29, R75 ;  /* 0x0000004b001d7202 */ /* 0x000fe20000000f00 */
[----:B------:R-:W-:Y:S01]  /*0f40*/  IMAD.MOV.U32 R28, RZ, RZ, 0x3 ;  /* 0x00000003ff1c7424 */ /* 0x000fe200078e00ff */
[----:B------:R-:W-:Y:S06]  /*0f50*/  BRA `(.L_x_8681) ;  /* 0x0000000000d87947 */ /* 0x000fec0003800000 */
.L_x_27354:
        /* <DEDUP_REMOVED lines=12> */
.L_x_8682:
        /* <DEDUP_REMOVED lines=42> */
.L_x_8681:
[----:B------:R-:W-:Y:S01]  /*12c0*/  I2FP.F32.U32 R27, R29 ;  /* 0x0000001d001b7245 */ /* 0x000fe20000201000 */
[----:B-----5:R-:W-:Y:S01]  /*12d0*/  IMAD.U32 R26, R20, 0x10000, RZ ;  /* 0x00010000141a7824 */ /* 0x020fe200078e00ff */
[----:B------:R-:W-:Y:S01]  /*12e0*/  ISETP.NE.AND P1, PT, R28, 0x1, PT ;  /* 0x000000011c00780c */ /* 0x000fe20003f25270 */
[----:B------:R-:W-:Y:S01]  /*12f0*/  UMOV UR5, UR7 ;  /* 0x0000000700057c82 */ /* 0x000fe20008000000 */
[----:B------:R-:W-:Y:S01]  /*1300*/  UMOV UR4, UR6 ;  /* 0x0000000600047c82 */ /* 0x000fe20008000000 */
[----:B------:R-:W-:Y:S01]  /*1310*/  FFMA.FTZ R27, R27, R94, 1.1641532182693481445e-10 ;  /* 0x2f0000001b1b7423 */ /* 0x000fe2000001005e */
[----:B------:R-:W-:Y:S01]  /*1320*/  FMUL.FTZ R26, R26, UR17 ;  /* 0x000000111a1a7c20 */ /* 0x000fe20008410000 */
[----:B------:R-:W-:Y:S01]  /*1330*/  HFMA2 R29, -RZ, RZ, 0, 1.1920928955078125e-07 ;  /* 0x00000002ff1d7431 */ /* 0x000fe200000001ff */
[----:B------:R-:W-:Y:S02]  /*1340*/  PRMT R20, R20, 0x7632, R20 ;  /* 0x0000763214147816 */ /* 0x000fe40000000014 */
[----:B------:R-:W-:Y:S01]  /*1350*/  FMUL.FTZ R26, R26, UR5 ;  /* 0x000000051a1a7c20 */ /* 0x000fe20008410000 */
[----:B------:R-:W-:-:S04]  /*1360*/  FSETP.GTU.FTZ.AND P0, PT, R27, UR4, PT ;  /* 0x000000041b007c0b */ /* 0x000fc8000bf1c000 */
        /* <DEDUP_REMOVED lines=14> */
.L_x_8684:
        /* <DEDUP_REMOVED lines=12> */
.L_x_8685:
        /* <DEDUP_REMOVED lines=43> */
.L_x_8683:
        /* <DEDUP_REMOVED lines=21> */
.L_x_8687:
        /* <DEDUP_REMOVED lines=12> */
.L_x_8688:
        /* <DEDUP_REMOVED lines=43> */
.L_x_8686:
[----:B------:R-:W-:Y:S01]  /*1c80*/  I2FP.F32.U32 R27, R20 ;  /* 0x00000014001b7245 */ /* 0x000fe20000201000 */
[C---:B------:R-:W-:Y:S01]  /*1c90*/  IMAD.U32 R20, R21.reuse, 0x10000, RZ ;  /* 0x0001000015147824 */ /* 0x040fe200078e00ff */
[----:B------:R-:W-:Y:S02]  /*1ca0*/  ISETP.NE.AND P2, PT, R26, 0x1, PT ;  /* 0x000000011a00780c */ /* 0x000fe40003f45270 */
[----:B------:R-:W-:Y:S01]  /*1cb0*/  PRMT R36, R21, 0x7632, R36 ;  /* 0x0000763215247816 */ /* 0x000fe20000000024 */
[----:B------:R-:W-:Y:S01]  /*1cc0*/  FFMA.FTZ R27, R27, R94, 1.1641532182693481445e-10 ;  /* 0x2f0000001b1b7423 */ /* 0x000fe2000001005e */
[----:B------:R-:W-:-:S04]  /*1cd0*/  FMUL.FTZ R20, R20, UR17 ;  /* 0x0000001114147c20 */ /* 0x000fc80008410000 */
[----:B------:R-:W-:Y:S01]  /*1ce0*/  FMUL.FTZ R20, R20, UR5 ;  /* 0x0000000514147c20 */ /* 0x000fe20008410000 */
[----:B------:R-:W-:-:S04]  /*1cf0*/  FSETP.GTU.FTZ.AND P1, PT, R27, UR4, PT ;  /* 0x000000041b007c0b */ /* 0x000fc8000bf3c000 */
[----:B------:R-:W-:Y:S01]  /*1d00*/  FSEL R27, R20, RZ, !P1 ;  /* 0x000000ff141b7208 */ /* 0x000fe20004800000 */
[----:B------:R-:W-:Y:S01]  /*1d10*/  IMAD.MOV.U32 R20, RZ, RZ, R0 ;  /* 0x000000ffff147224 */ /* 0x000fe200078e0000 */
        /* <DEDUP_REMOVED lines=12> */
.L_x_8690:
        /* <DEDUP_REMOVED lines=12> */
.L_x_8691:
        /* <DEDUP_REMOVED lines=43> */
.L_x_8689:
        /* <DEDUP_REMOVED lines=21> */
.L_x_8693:
        /* <DEDUP_REMOVED lines=12> */
.L_x_8694:
        /* <DEDUP_REMOVED lines=43> */
.L_x_8692:
[----:B------:R-:W-:Y:S01]  /*2610*/  I2FP.F32.U32 R21, R20 ;  /* 0x0000001400157245 */ /* 0x000fe20000201000 */
[----:B------:R-:W-:Y:S01]  /*2620*/  IMAD.U32 R20, R22, 0x10000, RZ ;  /* 0x0001000016147824 */ /* 0x000fe200078e00ff */
        /* <DEDUP_REMOVED lines=20> */
.L_x_8696:
        /* <DEDUP_REMOVED lines=12> */
.L_x_8697:
        /* <DEDUP_REMOVED lines=43> */
.L_x_8695:
        /* <DEDUP_REMOVED lines=21> */
.L_x_8699:
        /* <DEDUP_REMOVED lines=12> */
.L_x_8700:
        /* <DEDUP_REMOVED lines=43> */
.L_x_8698:
        /* <DEDUP_REMOVED lines=22> */
.L_x_8702:
        /* <DEDUP_REMOVED lines=14> */
.L_x_8703:
        /* <DEDUP_REMOVED lines=43> */
.L_x_8701:
[----:B------:R-:W-:Y:S01]  /*3490*/  I2FP.F32.U32 R21, R20 ;  /* 0x0000001400157245 */ /* 0x000fe20000201000 */
[----:B------:R-:W-:-:S04]  /*34a0*/  IMAD.U32 R30, R30, 0x10000, RZ ;  /* 0x000100001e1e7824 */ /* 0x000fc800078e00ff */
[----:B------:R-:W-:Y:S01]  /*34b0*/  FFMA.FTZ R21, R21, R94, 1.1641532182693481445e-10 ;  /* 0x2f00000015157423 */ /* 0x000fe2000001005e */
[----:B------:R-:W-:-:S04]  /*34c0*/  FMUL.FTZ R30, R30, UR17 ;  /* 0x000000111e1e7c20 */ /* 0x000fc80008410000 */
[----:B------:R-:W-:Y:S01]  /*34d0*/  FMUL.FTZ R30, R30, UR5 ;  /* 0x000000051e1e7c20 */ /* 0x000fe20008410000 */
[----:B------:R-:W-:-:S04]  /*34e0*/  FSETP.GTU.FTZ.AND P6, PT, R21, UR4, PT ;  /* 0x0000000415007c0b */ /* 0x000fc8000bfdc000 */
[----:B------:R-:W-:Y:S02]  /*34f0*/  FSEL R30, R30, RZ, !P6 ;  /* 0x000000ff1e1e7208 */ /* 0x000fe40007000000 */
[----:B------:R-:W-:-:S03]  /*3500*/  PLOP3.LUT P6, PT, P6, PT, PT, 0x8, 0x80 ;  /* 0x000000000080781c */ /* 0x000fc600037ce170 */
[----:B------:R-:W-:Y:S01]  /*3510*/  FADD.FTZ R47, R47, R30 ;  /* 0x0000001e2f2f7221 */ /* 0x000fe20000010000 */
[----:B------:R-:W-:Y:S09]  /*3520*/  BRA `(.L_x_8704) ;  /* 0x0000002400747947 */ /* 0x000ff20003800000 */
.L_x_8680:
        /* <DEDUP_REMOVED lines=15> */
.L_x_8706:
        /* <DEDUP_REMOVED lines=12> */
.L_x_8707:
        /* <DEDUP_REMOVED lines=40> */
[----:B------:R-:W-:Y:S01]  /*3960*/  LOP3.LUT R75, R26, UR36, R35, 0x96, !PT ;  /* 0x000000241a4b7c12 */ /* 0x000fe2000f8e9623 */
[----:B------:R-:W-:-:S07]  /*3970*/  IMAD.MOV.U32 R26, RZ, RZ, R96 ;  /* 0x000000ffff1a7224 */ /* 0x000fce00078e0060 */
.L_x_8705:
[----:B------:R-:W-:Y:S01]  /*3980*/  ISETP.NE.AND P0, PT, R28, 0x1, PT ;  /* 0x000000011c00780c */ /* 0x000fe20003f05270 */
[----:B------:R-:W-:Y:S01]  /*3990*/  UMOV UR4, UR6 ;  /* 0x0000000600047c82 */ /* 0x000fe20008000000 */
[----:B------:R-:W-:Y:S01]  /*39a0*/  I2FP.F32.U32 R27, R26 ;  /* 0x0000001a001b7245 */ /* 0x000fe20000201000 */
[C---:B-----5:R-:W-:Y:S01]  /*39b0*/  IMAD.U32 R26, R20.reuse, 0x10000, RZ ;  /* 0x00010000141a7824 */ /* 0x060fe200078e00ff */
[----:B------:R-:W-:Y:S01]  /*39c0*/  UMOV UR5, UR7 ;  /* 0x0000000700057c82 */ /* 0x000fe20008000000 */
[----:B------:R-:W-:Y:S01]  /*39d0*/  PRMT R20, R20, 0x7632, R20 ;  /* 0x0000763214147816 */ /* 0x000fe20000000014 */
[----:B------:R-:W-:Y:S02]  /*39e0*/  IMAD.MOV.U32 R29, RZ, RZ, 0x2 ;  /* 0x00000002ff1d7424 */ /* 0x000fe400078e00ff */
[----:B------:R-:W-:Y:S01]  /*39f0*/  FFMA.FTZ R27, R27, R94, 1.1641532182693481445e-10 ;  /* 0x2f0000001b1b7423 */ /* 0x000fe2000001005e */
[----:B------:R-:W-:-:S04]  /*3a00*/  FMUL.FTZ R26, R26, UR17 ;  /* 0x000000111a1a7c20 */ /* 0x000fc80008410000 */
[----:B------:R-:W-:Y:S01]  /*3a10*/  FSETP.LE.FTZ.AND P1, PT, R27, UR4, PT ;  /* 0x000000041b007c0b */ /* 0x000fe2000bf33000 */
[----:B------:R-:W-:Y:S01]  /*3a20*/  FMUL.FTZ R48, R26, UR5 ;  /* 0x000000051a307c20 */ /* 0x000fe20008410000 */
[----:B------:R-:W-:Y:S02]  /*3a30*/  MOV R27, R0 ;  /* 0x00000000001b7202 */ /* 0x000fe40000000f00 */
        /* <DEDUP_REMOVED lines=10> */
.L_x_8709:
        /* <DEDUP_REMOVED lines=12> */
.L_x_8710:
        /* <DEDUP_REMOVED lines=43> */
.L_x_8708:
[----:B------:R-:W-:Y:S01]  /*3e50*/  ISETP.NE.AND P1, PT, R29, 0x1, PT ;  /* 0x000000011d00780c */ /* 0x000fe20003f25270 */
[----:B------:R-:W-:Y:S01]  /*3e60*/  IMAD.U32 R20, R20, 0x10000, RZ ;  /* 0x0001000014147824 */ /* 0x000fe200078e00ff */
[----:B------:R-:W-:Y:S01]  /*3e70*/  I2FP.F32.U32 R27, R27 ;  /* 0x0000001b001b7245 */ /* 0x000fe20000201000 */
[----:B------:R-:W-:Y:S02]  /*3e80*/  IMAD.MOV.U32 R26, RZ, RZ, 0x2 ;  /* 0x00000002ff1a7424 */ /* 0x000fe400078e00ff */
[----:B------:R-:W-:Y:S02]  /*3e90*/  FMUL.FTZ R20, R20, UR17 ;  /* 0x0000001114147c20 */ /* 0x000fe40008410000 */
[----:B------:R-:W-:Y:S02]  /*3ea0*/  FFMA.FTZ R27, R27, R94, 1.1641532182693481445e-10 ;  /* 0x2f0000001b1b7423 */ /* 0x000fe4000001005e */
[----:B------:R-:W-:-:S03]  /*3eb0*/  FMUL.FTZ R49, R20, UR5 ;  /* 0x0000000514317c20 */ /* 0x000fc60008410000 */
[----:B------:R-:W-:Y:S02]  /*3ec0*/  FSETP.LE.FTZ.AND P0, PT, R27, UR4, PT ;  /* 0x000000041b007c0b */ /* 0x000fe4000bf13000 */
        /* <DEDUP_REMOVED lines=10> */
.L_x_8712:
        /* <DEDUP_REMOVED lines=12> */
.L_x_8713:
        /* <DEDUP_REMOVED lines=43> */
.L_x_8711:
[----:B------:R-:W-:Y:S01]  /*42e0*/  ISETP.NE.AND P2, PT, R26, 0x1, PT ;  /* 0x000000011a00780c */ /* 0x000fe20003f45270 */
[C---:B------:R-:W-:Y:S01]  /*42f0*/  IMAD.U32 R20, R21.reuse, 0x10000, RZ ;  /* 0x0001000015147824 */ /* 0x040fe200078e00ff */
[----:B------:R-:W-:Y:S02]  /*4300*/  I2FP.F32.U32 R27, R27 ;  /* 0x0000001b001b7245 */ /* 0x000fe40000201000 */
[----:B------:R-:W-:Y:S01]  /*4310*/  PRMT R32, R21, 0x7632, R32 ;  /* 0x0000763215207816 */ /* 0x000fe20000000020 */
[----:B------:R-:W-:Y:S01]  /*4320*/  FMUL.FTZ R50, R20, UR17 ;  /* 0x0000001114327c20 */ /* 0x000fe20008410000 */
[----:B------:R-:W-:Y:S01]  /*4330*/  MOV R20, R0 ;  /* 0x0000000000147202 */ /* 0x000fe20000000f00 */
[----:B------:R-:W-:Y:S02]  /*4340*/  FFMA.FTZ R27, R27, R94, 1.1641532182693481445e-10 ;  /* 0x2f0000001b1b7423 */ /* 0x000fe4000001005e */
[----:B------:R-:W-:-:S03]  /*4350*/  FMUL.FTZ R50, R50, UR5 ;  /* 0x0000000532327c20 */ /* 0x000fc60008410000 */
[----:B------:R-:W-:Y:S01]  /*4360*/  FSETP.LE.FTZ.AND P1, PT, R27, UR4, PT ;  /* 0x000000041b007c0b */ /* 0x000fe2000bf33000 */
[----:B------:R-:W-:Y:S01]  /*4370*/  IMAD.MOV.U32 R27, RZ, RZ, 0x2 ;  /* 0x00000002ff1b7424 */ /* 0x000fe200078e00ff */
        /* <DEDUP_REMOVED lines=9> */
.L_x_8715:
        /* <DEDUP_REMOVED lines=12> */
.L_x_8716:
        /* <DEDUP_REMOVED lines=40> */
[----:B------:R-:W-:Y:S02]  /*4750*/  HFMA2 R27, -RZ, RZ, 0, 0 ;  /* 0x00000000ff1b7431 */ /* 0x000fe400000001ff */
[----:B------:R-:W-:Y:S02]  /*4760*/  IMAD.MOV.U32 R20, RZ, RZ, R34 ;  /* 0x000000ffff147224 */ /* 0x000fe400078e0022 */
[----:B------:R-:W-:-:S07]  /*4770*/  IMAD.MOV.U32 R34, RZ, RZ, R26 ;  /* 0x000000ffff227224 */ /* 0x000fce00078e001a */
.L_x_8714:
[----:B------:R-:W-:Y:S01]  /*4780*/  ISETP.NE.AND P3, PT, R27, 0x1, PT ;  /* 0x000000011b00780c */ /* 0x000fe20003f65270 */
[----:B------:R-:W-:Y:S01]  /*4790*/  IMAD.U32 R32, R32, 0x10000, RZ ;  /* 0x0001000020207824 */ /* 0x000fe200078e00ff */
[----:B------:R-:W-:Y:S01]  /*47a0*/  I2FP.F32.U32 R21, R20 ;  /* 0x0000001400157245 */ /* 0x000fe20000201000 */
[----:B------:R-:W-:Y:S01]  /*47b0*/  IMAD.MOV.U32 R26, RZ, RZ, 0x2 ;  /* 0x00000002ff1a7424 */ /* 0x000fe200078e00ff */
[----:B------:R-:W-:Y:S01]  /*47c0*/  MOV R20, R0 ;  /* 0x0000000000147202 */ /* 0x000fe20000000f00 */
[----:B------:R-:W-:Y:S02]  /*47d0*/  FMUL.FTZ R32, R32, UR17 ;  /* 0x0000001120207c20 */ /* 0x000fe40008410000 */
[----:B------:R-:W-:Y:S02]  /*47e0*/  FFMA.FTZ R21, R21, R94, 1.1641532182693481445e-10 ;  /* 0x2f00000015157423 */ /* 0x000fe4000001005e */
[----:B------:R-:W-:-:S03]  /*47f0*/  FMUL.FTZ R51, R32, UR5 ;  /* 0x0000000520337c20 */ /* 0x000fc60008410000 */
[----:B------:R-:W-:Y:S01]  /*4800*/  FSETP.LE.FTZ.AND P2, PT, R21, UR4, PT ;  /* 0x0000000415007c0b */ /* 0x000fe2000bf53000 */
        /* <DEDUP_REMOVED lines=9> */
.L_x_8718:
        /* <DEDUP_REMOVED lines=12> */
.L_x_8719:
        /* <DEDUP_REMOVED lines=43> */
.L_x_8717:
[----:B------:R-:W-:Y:S01]  /*4c10*/  ISETP.NE.AND P4, PT, R26, 0x1, PT ;  /* 0x000000011a00780c */ /* 0x000fe20003f85270 */
[----:B------:R-:W-:Y:S01]  /*4c20*/  IMAD.MOV.U32 R27, RZ, RZ, 0x2 ;  /* 0x00000002ff1b7424 */ /* 0x000fe200078e00ff */
[----:B------:R-:W-:Y:S01]  /*4c30*/  I2FP.F32.U32 R21, R20 ;  /* 0x0000001400157245 */ /* 0x000fe20000201000 */
[C---:B------:R-:W-:Y:S01]  /*4c40*/  IMAD.U32 R20, R22.reuse, 0x10000, RZ ;  /* 0x0001000016147824 */ /* 0x040fe200078e00ff */
[----:B------:R-:W-:-:S03]  /*4c50*/  PRMT R22, R22, 0x7632, R22 ;  /* 0x0000763216167816 */ /* 0x000fc60000000016 */
[----:B------:R-:W-:Y:S01]  /*4c60*/  FFMA.FTZ R21, R21, R94, 1.1641532182693481445e-10 ;  /* 0x2f00000015157423 */ /* 0x000fe2000001005e */
[----:B------:R-:W-:Y:S01]  /*4c70*/  FMUL.FTZ R44, R20, UR17 ;  /* 0x00000011142c7c20 */ /* 0x000fe20008410000 */
[----:B------:R-:W-:-:S03]  /*4c80*/  MOV R20, R0 ;  /* 0x0000000000147202 */ /* 0x000fc60000000f00 */
[----:B------:R-:W-:Y:S01]  /*4c90*/  FSETP.LE.FTZ.AND P3, PT, R21, UR4, PT ;  /* 0x0000000415007c0b */ /* 0x000fe2000bf73000 */
[----:B------:R-:W-:Y:S01]  /*4ca0*/  FMUL.FTZ R44, R44, UR5 ;  /* 0x000000052c2c7c20 */ /* 0x000fe20008410000 */
        /* <DEDUP_REMOVED lines=9> */
.L_x_8721:
        /* <DEDUP_REMOVED lines=12> */
.L_x_8722:
        /* <DEDUP_REMOVED lines=43> */
.L_x_8720:
        /* <DEDUP_REMOVED lines=18> */
.L_x_8724:
        /* <DEDUP_REMOVED lines=12> */
.L_x_8725:
        /* <DEDUP_REMOVED lines=43> */
.L_x_8723:
        /* <DEDUP_REMOVED lines=19> */
.L_x_8727:
        /* <DEDUP_REMOVED lines=14> */
.L_x_8728:
        /* <DEDUP_REMOVED lines=43> */
.L_x_8726:
        /* <DEDUP_REMOVED lines=8> */
[----:B------:R-:W-:Y:S01]  /*5a80*/  FMUL.FTZ R32, R32, UR5 ;  /* 0x0000000520207c20 */ /* 0x000fe20008410000 */
[----:B------:R-:W-:-:S02]  /*5a90*/  FSETP.GTU.FTZ.AND P6, PT, R21, UR4, PT ;  /* 0x0000000415007c0b */ /* 0x000fc4000bfdc000 */
[----:B------:R-:W-:Y:S02]  /*5aa0*/  FSEL R51, R51, RZ, P2 ;  /* 0x000000ff33337208 */ /* 0x000fe40001000000 */
[----:B------:R-:W-:Y:S02]  /*5ab0*/  FSEL R47, R32, RZ, !P6 ;  /* 0x000000ff202f7208 */ /* 0x000fe40007000000 */
[----:B------:R-:W-:Y:S02]  /*5ac0*/  PLOP3.LUT P6, PT, P6, PT, PT, 0x8, 0x80 ;  /* 0x000000000080781c */ /* 0x000fe400037ce170 */
[----:B------:R-:W-:Y:S02]  /*5ad0*/  FSEL R44, R44, RZ, P3 ;  /* 0x000000ff2c2c7208 */ /* 0x000fe40001800000 */
[----:B------:R-:W-:Y:S02]  /*5ae0*/  FSEL R45, R45, RZ, P4 ;  /* 0x000000ff2d2d7208 */ /* 0x000fe40002000000 */
[----:B------:R-:W-:-:S07]  /*5af0*/  FSEL R46, R46, RZ, P5 ;  /* 0x000000ff2e2e7208 */ /* 0x000fce0002800000 */
.L_x_8704:
        /* <DEDUP_REMOVED lines=11> */
[----:B------:R-:W-:Y:S02]  /*5bb0*/  LOP3.LUT R20, R20, R22, R21, 0xfe, !PT ;  /* 0x0000001614147212 */ /* 0x000fe400078efe15 */
[----:B------:R-:W-:Y:S02]  /*5bc0*/  SEL R26, RZ, 0x1, !P3 ;  /* 0x00000001ff1a7807 */ /* 0x000fe40005800000 */
[----:B------:R-:W-:Y:S02]  /*5bd0*/  SEL R21, RZ, 0x1, !P6 ;  /* 0x00000001ff157807 */ /* 0x000fe40007000000 */
[----:B------:R-:W-:Y:S01]  /*5be0*/  LOP3.LUT R27, R27, R26, RZ, 0xfc, !PT ;  /* 0x0000001a1b1b7212 */ /* 0x000fe200078efcff */
[----:B0-----:R-:W-:Y:S01]  /*5bf0*/  IMAD.WIDE.U32 R30, R93, 0x20, R102 ;  /* 0x000000205d1e7825 */ /* 0x001fe200078e0066 */
[----:B------:R-:W-:-:S03]  /*5c00*/  LOP3.LUT R26, R20, R21, RZ, 0xfc, !PT ;  /* 0x00000015141a7212 */ /* 0x000fc600078efcff */
[----:B------:R-:W-:Y:S01]  /*5c10*/  IMAD.WIDE.U32 R20, R95, 0x10, R24 ;  /* 0x000000105f147825 */ /* 0x000fe200078e0018 */
[----:B------:R0:W-:Y:S03]  /*5c20*/  STG.E.128 desc[UR8][R30.64], R48 ;  /* 0x000000301e007986 */ /* 0x0001e6000c101d08 */
[----:B-1----:R-:W-:Y:S01]  /*5c30*/  IMAD.WIDE.U32 R28, R93, 0x8, R98 ;  /* 0x000000085d1c7825 */ /* 0x002fe200078e0062 */
[----:B------:R0:W-:Y:S04]  /*5c40*/  STG.E.128 desc[UR8][R30.64+0x10], R44 ;  /* 0x0000102c1e007986 */ /* 0x0001e8000c101d08 */
[----:B------:R0:W-:Y:S04]  /*5c50*/  STG.E.64 desc[UR8][R28.64], R26 ;  /* 0x0000001a1c007986 */ /* 0x0001e8000c101b08 */
[----:B------:R-:W5:Y:S01]  /*5c60*/  LDG.E.128 R20, desc[UR8][R20.64] ;  /* 0x0000000814147981 */ /* 0x000f62000c1e1d00 */
[----:B------:R-:W-:Y:S05]  /*5c70*/  BRA.U !UP1, `(.L_x_8729) ;  /* 0x0000002509b87547 */ /* 0x000fea000b800000 */
[----:B0-----:R-:W0:Y:S02]  /*5c80*/  LDC.64 R26, c[0x0][0x3a0] ;  /* 0x0000e800ff1a7b82 */ /* 0x001e240000000a00 */
[----:B0-----:R-:W-:-:S05]  /*5c90*/  IMAD.WIDE.U32 R26, R95, 0x20, R26 ;  /* 0x000000205f1a7825 */ /* 0x001fca00078e001a */
[----:B------:R0:W5:Y:S04]  /*5ca0*/  LDG.E.128 R40, desc[UR8][R26.64] ;  /* 0x000000081a287981 */ /* 0x000168000c1e1d00 */
        /* <DEDUP_REMOVED lines=16> */
.L_x_8731:
        /* <DEDUP_REMOVED lines=12> */
.L_x_8732:
        /* <DEDUP_REMOVED lines=42> */
.L_x_8730:
[----:B------:R-:W-:Y:S01]  /*6110*/  I2FP.F32.U32 R27, R29 ;  /* 0x0000001d001b7245 */ /* 0x000fe20000201000 */
[----:B-----5:R-:W-:Y:S01]  /*6120*/  IMAD.U32 R26, R20, 0x10000, RZ ;  /* 0x00010000141a7824 */ /* 0x020fe200078e00ff */
[----:B------:R-:W-:Y:S02]  /*6130*/  ISETP.NE.AND P1, PT, R28, 0x1, PT ;  /* 0x000000011c00780c */ /* 0x000fe40003f25270 */
[----:B------:R-:W-:Y:S01]  /*6140*/  PRMT R34, R20, 0x7632, R34 ;  /* 0x0000763214227816 */ /* 0x000fe20000000022 */
[----:B------:R-:W-:Y:S01]  /*6150*/  FFMA.FTZ R27, R27, R94, 1.1641532182693481445e-10 ;  /* 0x2f0000001b1b7423 */ /* 0x000fe2000001005e */
[----:B------:R-:W-:-:S04]  /*6160*/  FMUL.FTZ R26, R26, UR17 ;  /* 0x000000111a1a7c20 */ /* 0x000fc80008410000 */
[----:B------:R-:W-:Y:S01]  /*6170*/  FMUL.FTZ R26, R26, UR5 ;  /* 0x000000051a1a7c20 */ /* 0x000fe20008410000 */
[----:B------:R-:W-:-:S04]  /*6180*/  FSETP.GTU.FTZ.AND P0, PT, R27, UR4, PT ;  /* 0x000000041b007c0b */ /* 0x000fc8000bf1c000 */
[----:B------:R-:W-:Y:S01]  /*6190*/  FSEL R27, R26, RZ, !P0 ;  /* 0x000000ff1a1b7208 */ /* 0x000fe20004000000 */
[----:B------:R-:W-:Y:S01]  /*61a0*/  IMAD.MOV.U32 R26, RZ, RZ, 0x2 ;  /* 0x00000002ff1a7424 */ /* 0x000fe200078e00ff */
        /* <DEDUP_REMOVED lines=13> */
.L_x_8734:
        /* <DEDUP_REMOVED lines=12> */
.L_x_8735:
        /* <DEDUP_REMOVED lines=43> */
.L_x_8733:
        /* <DEDUP_REMOVED lines=21> */
.L_x_8737:
        /* <DEDUP_REMOVED lines=12> */
.L_x_8738:
        /* <DEDUP_REMOVED lines=43> */
.L_x_8736:
        /* <DEDUP_REMOVED lines=22> */
.L_x_8740:
        /* <DEDUP_REMOVED lines=12> */
.L_x_8741:
        /* <DEDUP_REMOVED lines=43> */
.L_x_8739:
[----:B------:R-:W-:Y:S01]  /*6f80*/  I2FP.F32.U32 R27, R27 ;  /* 0x0000001b001b7245 */ /* 0x000fe20000201000 */
[----:B------:R-:W-:Y:S01]  /*6f90*/  IMAD.U32 R21, R21, 0x10000, RZ ;  /* 0x0001000015157824 */ /* 0x000fe200078e00ff */
        /* <DEDUP_REMOVED lines=19> */
.L_x_8743:
        /* <DEDUP_REMOVED lines=12> */
.L_x_8744:
        /* <DEDUP_REMOVED lines=43> */
.L_x_8742:
        /* <DEDUP_REMOVED lines=22> */
.L_x_8746:
        /* <DEDUP_REMOVED lines=12> */
.L_x_8747:
        /* <DEDUP_REMOVED lines=43> */
.L_x_8745:
        /* <DEDUP_REMOVED lines=21> */
.L_x_8749:
        /* <DEDUP_REMOVED lines=12> */
.L_x_8750:
        /* <DEDUP_REMOVED lines=43> */
.L_x_8748:
        /* <DEDUP_REMOVED lines=8> */
[----:B------:R-:W-:Y:S02]  /*7e50*/  PRMT R21, R23, 0x7632, R21 ;  /* 0x0000763217157816 */ /* 0x000fe40000000015 */
[----:B------:R-:W-:Y:S02]  /*7e60*/  FSEL R27, R22, RZ, !P5 ;  /* 0x000000ff161b7208 */ /* 0x000fe40006800000 */
[----:B------:R-:W-:Y:S02]  /*7e70*/  MOV R23, R0 ;  /* 0x0000000000177202 */ /* 0x000fe40000000f00 */
[----:B------:R-:W-:Y:S01]  /*7e80*/  PLOP3.LUT P5, PT, P5, PT, PT, 0x8, 0x80 ;  /* 0x000000000080781c */ /* 0x000fe20002fae170 */
[----:B------:R-:W-:Y:S01]  /*7e90*/  FADD.FTZ R38, R38, R27 ;  /* 0x0000001b26267221 */ /* 0x000fe20000010000 */
        /* <DEDUP_REMOVED lines=9> */
.L_x_8752:
        /* <DEDUP_REMOVED lines=14> */
.L_x_8753:
        /* <DEDUP_REMOVED lines=43> */
.L_x_8751:
        /* <DEDUP_REMOVED lines=10> */
.L_x_8729:
        /* <DEDUP_REMOVED lines=15> */
.L_x_8756:
        /* <DEDUP_REMOVED lines=12> */
.L_x_8757:
        /* <DEDUP_REMOVED lines=40> */
[----:B------:R-:W-:Y:S01]  /*8790*/  LOP3.LUT R75, R26, UR36, R97, 0x96, !PT ;  /* 0x000000241a4b7c12 */ /* 0x000fe2000f8e9661 */
[----:B------:R-:W-:-:S07]  /*87a0*/  IMAD.MOV.U32 R26, RZ, RZ, R34 ;  /* 0x000000ffff1a7224 */ /* 0x000fce00078e0022 */
.L_x_8755:
[----:B------:R-:W-:Y:S01]  /*87b0*/  ISETP.NE.AND P0, PT, R28, 0x1, PT ;  /* 0x000000011c00780c */ /* 0x000fe20003f05270 */
[----:B------:R-:W-:Y:S01]  /*87c0*/  IMAD.MOV.U32 R29, RZ, RZ, 0x2 ;  /* 0x00000002ff1d7424 */ /* 0x000fe200078e00ff */
[----:B------:R-:W-:Y:S02]  /*87d0*/  I2FP.F32.U32 R27, R26 ;  /* 0x0000001a001b7245 */ /* 0x000fe40000201000 */
[C---:B-----5:R-:W-:Y:S02]  /*87e0*/  SHF.L.U32 R26, R20.reuse, 0x10, RZ ;  /* 0x00000010141a7819 */ /* 0x060fe400000006ff */
[----:B------:R-:W-:Y:S01]  /*87f0*/  PRMT R34, R20, 0x7632, R34 ;  /* 0x0000763214227816 */ /* 0x000fe20000000022 */
[----:B------:R-:W-:Y:S02]  /*8800*/  FFMA.FTZ R27, R27, R94, 1.1641532182693481445e-10 ;  /* 0x2f0000001b1b7423 */ /* 0x000fe4000001005e */
[----:B------:R-:W-:-:S03]  /*8810*/  FMUL.FTZ R26, R26, UR17 ;  /* 0x000000111a1a7c20 */ /* 0x000fc60008410000 */
[----:B------:R-:W-:Y:S01]  /*8820*/  FSETP.LE.FTZ.AND P1, PT, R27, UR4, PT ;  /* 0x000000041b007c0b */ /* 0x000fe2000bf33000 */
[----:B------:R-:W-:Y:S01]  /*8830*/  FMUL.FTZ R40, R26, UR5 ;  /* 0x000000051a287c20 */ /* 0x000fe20008410000 */
[----:B------:R-:W-:Y:S02]  /*8840*/  IMAD.MOV.U32 R27, RZ, RZ, R0 ;  /* 0x000000ffff1b7224 */ /* 0x000fe400078e0000 */
        /* <DEDUP_REMOVED lines=10> */
.L_x_8759:
        /* <DEDUP_REMOVED lines=12> */
.L_x_8760:
        /* <DEDUP_REMOVED lines=43> */
.L_x_8758:
[----:B------:R-:W-:Y:S01]  /*8c60*/  ISETP.NE.AND P1, PT, R29, 0x1, PT ;  /* 0x000000011d00780c */ /* 0x000fe20003f25270 */
[----:B------:R-:W-:Y:S01]  /*8c70*/  IMAD.MOV.U32 R28, RZ, RZ, 0x2 ;  /* 0x00000002ff1c7424 */ /* 0x000fe200078e00ff */
[----:B------:R-:W-:Y:S02]  /*8c80*/  I2FP.F32.U32 R27, R27 ;  /* 0x0000001b001b7245 */ /* 0x000fe40000201000 */
[----:B------:R-:W-:-:S03]  /*8c90*/  SHF.L.U32 R34, R34, 0x10, RZ ;  /* 0x0000001022227819 */ /* 0x000fc600000006ff */
[----:B------:R-:W-:Y:S02]  /*8ca0*/  FFMA.FTZ R27, R27, R94, 1.1641532182693481445e-10 ;  /* 0x2f0000001b1b7423 */ /* 0x000fe4000001005e */
[----:B------:R-:W-:-:S03]  /*8cb0*/  FMUL.FTZ R34, R34, UR17 ;  /* 0x0000001122227c20 */ /* 0x000fc60008410000 */
[----:B------:R-:W-:Y:S01]  /*8cc0*/  FSETP.LE.FTZ.AND P0, PT, R27, UR4, PT ;  /* 0x000000041b007c0b */ /* 0x000fe2000bf13000 */
[----:B------:R-:W-:Y:S01]  /*8cd0*/  FMUL.FTZ R41, R34, UR5 ;  /* 0x0000000522297c20 */ /* 0x000fe20008410000 */
        /* <DEDUP_REMOVED lines=10> */
.L_x_8762:
        /* <DEDUP_REMOVED lines=12> */
.L_x_8763:
        /* <DEDUP_REMOVED lines=43> */
.L_x_8761:
[----:B------:R-:W-:Y:S01]  /*90f0*/  ISETP.NE.AND P2, PT, R28, 0x1, PT ;  /* 0x000000011c00780c */ /* 0x000fe20003f45270 */
[----:B------:R-:W-:Y:S01]  /*9100*/  IMAD.MOV.U32 R29, RZ, RZ, 0x2 ;  /* 0x00000002ff1d7424 */ /* 0x000fe200078e00ff */
[----:B------:R-:W-:Y:S02]  /*9110*/  I2FP.F32.U32 R27, R27 ;  /* 0x0000001b001b7245 */ /* 0x000fe40000201000 */
[C---:B------:R-:W-:Y:S02]  /*9120*/  SHF.L.U32 R26, R21.reuse, 0x10, RZ ;  /* 0x00000010151a7819 */ /* 0x040fe400000006ff */
[----:B------:R-:W-:Y:S01]  /*9130*/  PRMT R21, R21, 0x7632, R21 ;  /* 0x0000763215157816 */ /* 0x000fe20000000015 */
        /* <DEDUP_REMOVED lines=14> */
.L_x_8765:
        /* <DEDUP_REMOVED lines=12> */
.L_x_8766:
        /* <DEDUP_REMOVED lines=43> */
.L_x_8764:
        /* <DEDUP_REMOVED lines=18> */
.L_x_8768:
        /* <DEDUP_REMOVED lines=12> */
.L_x_8769:
        /* <DEDUP_REMOVED lines=43> */
.L_x_8767:
[----:B------:R-:W-:Y:S02]  /*9a20*/  ISETP.NE.AND P4, PT, R28, 0x1, PT ;  /* 0x000000011c00780c */ /* 0x000fe40003f85270 */
[----:B------:R-:W-:Y:S01]  /*9a30*/  I2FP.F32.U32 R21, R27 ;  /* 0x0000001b00157245 */ /* 0x000fe20000201000 */
[----:B------:R-:W-:Y:S01]  /*9a40*/  IMAD.MOV.U32 R27, RZ, RZ, 0x2 ;  /* 0x00000002ff1b7424 */ /* 0x000fe200078e00ff */
        /* <DEDUP_REMOVED lines=16> */
.L_x_8771:
        /* <DEDUP_REMOVED lines=12> */
.L_x_8772:
        /* <DEDUP_REMOVED lines=43> */
.L_x_8770:
        /* <DEDUP_REMOVED lines=18> */
.L_x_8774:
        /* <DEDUP_REMOVED lines=12> */
.L_x_8775:
        /* <DEDUP_REMOVED lines=43> */
.L_x_8773:
[----:B------:R-:W-:Y:S01]  /*a350*/  ISETP.NE.AND P6, PT, R28, 0x1, PT ;  /* 0x000000011c00780c */ /* 0x000fe20003fc5270 */
[----:B------:R-:W-:Y:S01]  /*a360*/  IMAD.MOV.U32 R68, RZ, RZ, 0x2 ;  /* 0x00000002ff447424 */ /* 0x000fe200078e00ff */
[----:B------:R-:W-:Y:S02]  /*a370*/  I2FP.F32.U32 R21, R21 ;  /* 0x0000001500157245 */ /* 0x000fe40000201000 */
[----:B------:R-:W-:-:S03]  /*a380*/  SHF.L.U32 R26, R23, 0x10, RZ ;  /* 0x00000010171a7819 */ /* 0x000fc600000006ff */
[----:B------:R-:W-:Y:S01]  /*a390*/  FFMA.FTZ R22, R21, R94, 1.1641532182693481445e-10 ;  /* 0x2f00000015167423 */ /* 0x000fe2000001005e */
[----:B------:R-:W-:Y:S01]  /*a3a0*/  PRMT R21, R23, 0x7632, R21 ;  /* 0x0000763217157816 */ /* 0x000fe20000000015 */
[----:B------:R-:W-:Y:S01]  /*a3b0*/  FMUL.FTZ R26, R26, UR17 ;  /* 0x000000111a1a7c20 */ /* 0x000fe20008410000 */
[----:B------:R-:W-:Y:S02]  /*a3c0*/  IMAD.MOV.U32 R23, RZ, RZ, R0 ;  /* 0x000000ffff177224 */ /* 0x000fe400078e0000 */
[----:B------:R-:W-:Y:S01]  /*a3d0*/  FSETP.LE.FTZ.AND P5, PT, R22, UR4, PT ;  /* 0x0000000416007c0b */ /* 0x000fe2000bfb3000 */
[----:B------:R-:W-:Y:S01]  /*a3e0*/  FMUL.FTZ R38, R26, UR5 ;  /* 0x000000051a267c20 */ /* 0x000fe20008410000 */
        /* <DEDUP_REMOVED lines=9> */
.L_x_8777:
        /* <DEDUP_REMOVED lines=14> */
.L_x_8778:
        /* <DEDUP_REMOVED lines=43> */
.L_x_8776:
[----:B------:R-:W-:Y:S02]  /*a810*/  I2FP.F32.U32 R23, R23 ;  /* 0x0000001700177245 */ /* 0x000fe40000201000 */
[----:B------:R-:W-:Y:S02]  /*a820*/  SHF.L.U32 R21, R21, 0x10, RZ ;  /* 0x0000001015157819 */ /* 0x000fe400000006ff */
[----:B------:R-:W-:Y:S01]  /*a830*/  ISETP.NE.AND P6, PT, R20, RZ, PT ;  /* 0x000000ff1400720c */ /* 0x000fe20003fc5270 */
[----:B------:R-:W-:Y:S01]  /*a840*/  FFMA.FTZ R23, R23, R94, 1.1641532182693481445e-10 ;  /* 0x2f00000017177423 */ /* 0x000fe2000001005e */
[----:B------:R-:W-:Y:S01]  /*a850*/  FSEL R41, R41, RZ, P0 ;  /* 0x000000ff29297208 */ /* 0x000fe20000000000 */
[----:B------:R-:W-:Y:S01]  /*a860*/  FMUL.FTZ R21, R21, UR17 ;  /* 0x0000001115157c20 */ /* 0x000fe20008410000 */
[----:B------:R-:W-:Y:S02]  /*a870*/  FSEL R40, R40, RZ, P6 ;  /* 0x000000ff28287208 */ /* 0x000fe40003000000 */
[----:B------:R-:W-:Y:S01]  /*a880*/  FSETP.GTU.FTZ.AND P6, PT, R23, UR4, PT ;  /* 0x0000000417007c0b */ /* 0x000fe2000bfdc000 */
[----:B------:R-:W-:Y:S01]  /*a890*/  FMUL.FTZ R21, R21, UR5 ;  /* 0x0000000515157c20 */ /* 0x000fe20008410000 */
[----:B------:R-:W-:-:S02]  /*a8a0*/  FSEL R42, R42, RZ, P1 ;  /* 0x000000ff2a2a7208 */ /* 0x000fc40000800000 */
[----:B------:R-:W-:Y:S02]  /*a8b0*/  FSEL R43, R43, RZ, P2 ;  /* 0x000000ff2b2b7208 */ /* 0x000fe40001000000 */
[----:B------:R-:W-:Y:S02]  /*a8c0*/  FSEL R39, R21, RZ, !P6 ;  /* 0x000000ff15277208 */ /* 0x000fe40007000000 */
[----:B------:R-:W-:Y:S02]  /*a8d0*/  PLOP3.LUT P6, PT, P6, PT, PT, 0x8, 0x80 ;  /* 0x000000000080781c */ /* 0x000fe400037ce170 */
[----:B------:R-:W-:Y:S02]  /*a8e0*/  FSEL R36, R36, RZ, P3 ;  /* 0x000000ff24247208 */ /* 0x000fe40001800000 */
[----:B------:R-:W-:Y:S02]  /*a8f0*/  FSEL R37, R37, RZ, P4 ;  /* 0x000000ff25257208 */ /* 0x000fe40002000000 */
[----:B------:R-:W-:-:S07]  /*a900*/  FSEL R38, R38, RZ, P5 ;  /* 0x000000ff26267208 */ /* 0x000fce0002800000 */
.L_x_8754:
        /* <DEDUP_REMOVED lines=10> */
[----:B------:R-:W-:Y:S01]  /*a9b0*/  SEL R20, RZ, 0x100, !P0 ;  /* 0x00000100ff147807 */ /* 0x000fe20004000000 */
[----:B------:R0:W-:Y:S01]  /*a9c0*/  STG.E.128 desc[UR8][R30.64+0x10], R36 ;  /* 0x000010241e007986 */ /* 0x0001e2000c101d08 */
        /* <DEDUP_REMOVED lines=29> */
.L_x_8781:
        /* <DEDUP_REMOVED lines=12> */
.L_x_8782:
        /* <DEDUP_REMOVED lines=39> */
[----:B------:R-:W-:Y:S01]  /*aed0*/  LOP3.LUT R74, R74, UR38, R71, 0x96, !PT ;  /* 0x000000264a4a7c12 */ /* 0x000fe2000f8e9647 */
[----:B------:R-:W-:Y:S01]  /*aee0*/  IMAD.MOV.U32 R100, RZ, RZ, R26 ;  /* 0x000000ffff647224 */ /* 0x000fe200078e001a */
[----:B------:R-:W-:Y:S01]  /*aef0*/  LOP3.LUT R75, R68, UR36, R27, 0x96, !PT ;  /* 0x00000024444b7c12 */ /* 0x000fe2000f8e961b */
[----:B------:R-:W-:-:S07]  /*af00*/  IMAD.MOV.U32 R70, RZ, RZ, R96 ;  /* 0x000000ffff467224 */ /* 0x000fce00078e0060 */
.L_x_8780:
[----:B------:R-:W-:Y:S01]  /*af10*/  I2FP.F32.U32 R27, R70 ;  /* 0x00000046001b7245 */ /* 0x000fe20000201000 */
[C---:B-----5:R-:W-:Y:S01]  /*af20*/  IMAD.U32 R26, R20.reuse, 0x10000, RZ ;  /* 0x00010000141a7824 */ /* 0x060fe200078e00ff */
        /* <DEDUP_REMOVED lines=21> */
.L_x_8784:
        /* <DEDUP_REMOVED lines=12> */
.L_x_8785:
        /* <DEDUP_REMOVED lines=43> */
.L_x_8783:
[----:B------:R-:W-:Y:S01]  /*b3f0*/  I2FP.F32.U32 R27, R27 ;  /* 0x0000001b001b7245 */ /* 0x000fe20000201000 */
[----:B------:R-:W-:Y:S01]  /*b400*/  IMAD.U32 R20, R20, 0x10000, RZ ;  /* 0x0001000014147824 */ /* 0x000fe200078e00ff */
[----:B------:R-:W-:Y:S01]  /*b410*/  ISETP.NE.AND P1, PT, R26, 0x1, PT ;  /* 0x000000011a00780c */ /* 0x000fe20003f25270 */
[----:B------:R-:W-:Y:S02]  /*b420*/  IMAD.MOV.U32 R70, RZ, RZ, 0x2 ;  /* 0x00000002ff467424 */ /* 0x000fe400078e00ff */
        /* <DEDUP_REMOVED lines=17> */
.L_x_8787:
        /* <DEDUP_REMOVED lines=12> */
.L_x_8788:
        /* <DEDUP_REMOVED lines=43> */
.L_x_8786:
[----:B------:R-:W-:Y:S01]  /*b8b0*/  I2FP.F32.U32 R27, R20 ;  /* 0x00000014001b7245 */ /* 0x000fe20000201000 */
[C---:B------:R-:W-:Y:S01]  /*b8c0*/  IMAD.U32 R20, R21.reuse, 0x10000, RZ ;  /* 0x0001000015147824 */ /* 0x040fe200078e00ff */
[----:B------:R-:W-:Y:S01]  /*b8d0*/  ISETP.NE.AND P2, PT, R70, 0x1, PT ;  /* 0x000000014600780c */ /* 0x000fe20003f45270 */
[----:B------:R-:W-:Y:S01]  /*b8e0*/  IMAD.MOV.U32 R26, RZ, RZ, 0x2 ;  /* 0x00000002ff1a7424 */ /* 0x000fe200078e00ff */
[----:B------:R-:W-:Y:S01]  /*b8f0*/  PRMT R69, R21, 0x7632, R69 ;  /* 0x0000763215457816 */ /* 0x000fe20000000045 */
[----:B------:R-:W-:Y:S01]  /*b900*/  FFMA.FTZ R27, R27, R94, 1.1641532182693481445e-10 ;  /* 0x2f0000001b1b7423 */ /* 0x000fe2000001005e */
[----:B------:R-:W-:Y:S01]  /*b910*/  FMUL.FTZ R20, R20, UR17 ;  /* 0x0000001114147c20 */ /* 0x000fe20008410000 */
[----:B------:R-:W-:-:S03]  /*b920*/  MOV R21, R0 ;  /* 0x0000000000157202 */ /* 0x000fc60000000f00 */
        /* <DEDUP_REMOVED lines=14> */
.L_x_8790:
        /* <DEDUP_REMOVED lines=12> */
.L_x_8791:
        /* <DEDUP_REMOVED lines=43> */
.L_x_8789:
        /* <DEDUP_REMOVED lines=21> */
.L_x_8793:
        /* <DEDUP_REMOVED lines=12> */
.L_x_8794:
        /* <DEDUP_REMOVED lines=43> */
.L_x_8792:
        /* <DEDUP_REMOVED lines=22> */
.L_x_8796:
        /* <DEDUP_REMOVED lines=12> */
.L_x_8797:
        /* <DEDUP_REMOVED lines=43> */
.L_x_8795:
[----:B------:R-:W-:Y:S01]  /*c710*/  I2FP.F32.U32 R21, R21 ;  /* 0x0000001500157245 */ /* 0x000fe20000201000 */
[----:B------:R-:W-:Y:S01]  /*c720*/  IMAD.U32 R22, R22, 0x10000, RZ ;  /* 0x0001000016167824 */ /* 0x000fe200078e00ff */
[----:B------:R-:W-:-:S03]  /*c730*/  ISETP.NE.AND P5, PT, R20, 0x1, PT ;  /* 0x000000011400780c */ /* 0x000fc60003fa5270 */
        /* <DEDUP_REMOVED lines=18> */
.L_x_8799:
        /* <DEDUP_REMOVED lines=12> */
.L_x_8800:
        /* <DEDUP_REMOVED lines=43> */
.L_x_8798:
        /* <DEDUP_REMOVED lines=22> */
.L_x_8802:
        /* <DEDUP_REMOVED lines=14> */
.L_x_8803:
        /* <DEDUP_REMOVED lines=43> */
.L_x_8801:
        /* <DEDUP_REMOVED lines=10> */
.L_x_8779:
        /* <DEDUP_REMOVED lines=15> */
.L_x_8806:
        /* <DEDUP_REMOVED lines=12> */
.L_x_8807:
        /* <DEDUP_REMOVED lines=43> */
.L_x_8805:
[----:B------:R-:W-:Y:S01]  /*d5c0*/  ISETP.NE.AND P0, PT, R28, 0x1, PT ;  /* 0x000000011c00780c */ /* 0x000fe20003f05270 */
[----:B------:R-:W-:Y:S01]  /*d5d0*/  IMAD.MOV.U32 R29, RZ, RZ, 0x2 ;  /* 0x00000002ff1d7424 */ /* 0x000fe200078e00ff */
[----:B------:R-:W-:Y:S01]  /*d5e0*/  I2FP.F32.U32 R27, R26 ;  /* 0x0000001a001b7245 */ /* 0x000fe20000201000 */
[C---:B-----5:R-:W-:Y:S01]  /*d5f0*/  IMAD.U32 R26, R20.reuse, 0x10000, RZ ;  /* 0x00010000141a7824 */ /* 0x060fe200078e00ff */
[----:B------:R-:W-:-:S03]  /*d600*/  PRMT R20, R20, 0x7632, R20 ;  /* 0x0000763214147816 */ /* 0x000fc60000000014 */
        /* <DEDUP_REMOVED lines=15> */
.L_x_8809:
        /* <DEDUP_REMOVED lines=12> */
.L_x_8810:
        /* <DEDUP_REMOVED lines=43> */
.L_x_8808:
        /* <DEDUP_REMOVED lines=18> */
.L_x_8812:
        /* <DEDUP_REMOVED lines=12> */
.L_x_8813:
        /* <DEDUP_REMOVED lines=43> */
.L_x_8811:
        /* <DEDUP_REMOVED lines=19> */
.L_x_8815:
        /* <DEDUP_REMOVED lines=12> */
.L_x_8816:
        /* <DEDUP_REMOVED lines=43> */
.L_x_8814:
        /* <DEDUP_REMOVED lines=18> */
.L_x_8818:
        /* <DEDUP_REMOVED lines=12> */
.L_x_8819:
        /* <DEDUP_REMOVED lines=43> */
.L_x_8817:
[----:B------:R-:W-:Y:S01]  /*e830*/  ISETP.NE.AND P4, PT, R26, 0x1, PT ;  /* 0x000000011a00780c */ /* 0x000fe20003f85270 */
[C---:B------:R-:W-:Y:S01]  /*e840*/  IMAD.U32 R20, R22.reuse, 0x10000, RZ ;  /* 0x0001000016147824 */ /* 0x040fe200078e00ff */
[----:B------:R-:W-:Y:S01]  /*e850*/  I2FP.F32.U32 R21, R21 ;  /* 0x0000001500157245 */ /* 0x000fe20000201000 */
[----:B------:R-:W-:Y:S01]  /*e860*/  IMAD.MOV.U32 R27, RZ, RZ, 0x2 ;  /* 0x00000002ff1b7424 */ /* 0x000fe200078e00ff */
[----:B------:R-:W-:Y:S01]  /*e870*/  PRMT R22, R22, 0x7632, R22 ;  /* 0x0000763216167816 */ /* 0x000fe20000000016 */
        /* <DEDUP_REMOVED lines=14> */
.L_x_8821:
        /* <DEDUP_REMOVED lines=12> */
.L_x_8822:
        /* <DEDUP_REMOVED lines=43> */
.L_x_8820:
        /* <DEDUP_REMOVED lines=18> */
.L_x_8824:
        /* <DEDUP_REMOVED lines=12> */
.L_x_8825:
        /* <DEDUP_REMOVED lines=43> */
.L_x_8823:
        /* <DEDUP_REMOVED lines=19> */
.L_x_8827:
        /* <DEDUP_REMOVED lines=14> */
.L_x_8828:
        /* <DEDUP_REMOVED lines=43> */
.L_x_8826:
        /* <DEDUP_REMOVED lines=16> */
.L_x_8804:
[----:B------:R-:W-:Y:S01]  /*f720*/  SEL R23, RZ, 0x1000000, !P6 ;  /* 0x01000000ff177807 */ /* 0x000fe20007000000 */
[C---:B------:R-:W-:Y:S01]  /*f730*/  IMAD.WIDE.U32 R70, R101.reuse, 0x20, R102 ;  /* 0x0000002065467825 */ /* 0x040fe200078e0066 */
[----:B------:R-:W-:Y:S02]  /*f740*/  SEL R26, RZ, 0x10000, !P5 ;  /* 0x00010000ff1a7807 */ /* 0x000fe40006800000 */
[----:B------:R-:W-:Y:S02]  /*f750*/  SEL R27, RZ, 0x100, !P4 ;  /* 0x00000100ff1b7807 */ /* 0x000fe40006000000 */
[----:B------:R-:W-:Y:S01]  /*f760*/  SEL R22, RZ, 0x1000000, !P2 ;  /* 0x01000000ff167807 */ /* 0x000fe20005000000 */
[----:B------:R0:W-:Y:S01]  /*f770*/  STG.E.128 desc[UR8][R70.64], R32 ;  /* 0x0000002046007986 */ /* 0x0001e2000c101d08 */
[----:B------:R-:W-:Y:S02]  /*f780*/  SEL R21, RZ, 0x10000, !P1 ;  /* 0x00010000ff157807 */ /* 0x000fe40004800000 */
[----:B------:R-:W-:Y:S01]  /*f790*/  SEL R20, RZ, 0x100, !P0 ;  /* 0x00000100ff147807 */ /* 0x000fe20004000000 */
[----:B------:R0:W-:Y:S01]  /*f7a0*/  STG.E.128 desc[UR8][R70.64+0x10], R28 ;  /* 0x0000101c46007986 */ /* 0x0001e2000c101d08 */
[----:B------:R-:W-:Y:S01]  /*f7b0*/  ISETP.NE.AND P6, PT, R68, RZ, PT ;  /* 0x000000ff4400720c */ /* 0x000fe20003fc5270 */
[----:B------:R-:W-:Y:S01]  /*f7c0*/  IMAD.WIDE.U32 R68, R101, 0x8, R98 ;  /* 0x0000000865447825 */ /* 0x000fe200078e0062 */
[----:B------:R-:W-:-:S02]  /*f7d0*/  LOP3.LUT R27, R27, R23, R26, 0xfe, !PT ;  /* 0x000000171b1b7212 */ /* 0x000fc400078efe1a */
[----:B------:R-:W-:Y:S02]  /*f7e0*/  SEL R26, RZ, 0x1, !P3 ;  /* 0x00000001ff1a7807 */ /* 0x000fe40005800000 */
[----:B------:R-:W-:Y:S02]  /*f7f0*/  LOP3.LUT R20, R20, R22, R21, 0xfe, !PT ;  /* 0x0000001614147212 */ /* 0x000fe400078efe15 */
[----:B------:R-:W-:Y:S02]  /*f800*/  SEL R21, RZ, 0x1, !P6 ;  /* 0x00000001ff157807 */ /* 0x000fe40007000000 */
[----:B------:R-:W-:Y:S02]  /*f810*/  IADD3 R105, PT, PT, R93, 0x300, RZ ;  /* 0x000003005d697810 */ /* 0x000fe40007ffe0ff */
[----:B------:R-:W-:Y:S02]  /*f820*/  LOP3.LUT R27, R27, R26, RZ, 0xfc, !PT ;  /* 0x0000001a1b1b7212 */ /* 0x000fe400078efcff */
[----:B------:R-:W-:Y:S01]  /*f830*/  LOP3.LUT R26, R20, R21, RZ, 0xfc, !PT ;  /* 0x00000015141a7212 */ /* 0x000fe200078efcff */
[----:B------:R-:W-:-:S04]  /*f840*/  IMAD.WIDE.U32 R20, R105, 0x10, R24 ;  /* 0x0000001069147825 */ /* 0x000fc800078e0018 */
[----:B------:R0:W-:Y:S04]  /*f850*/  STG.E.64 desc[UR8][R68.64], R26 ;  /* 0x0000001a44007986 */ /* 0x0001e8000c101b08 */
[----:B------:R-:W5:Y:S01]  /*f860*/  LDG.E.128 R20, desc[UR8][R20.64] ;  /* 0x0000000814147981 */ /* 0x000f62000c1e1d00 */
[----:B------:R-:W-:Y:S05]  /*f870*/  BRA.U !UP1, `(.L_x_8829) ;  /* 0x0000002509b87547 */ /* 0x000fea000b800000 */
[----:B------:R-:W1:Y:S02]  /*f880*/  LDC.64 R106, c[0x0][0x3a0] ;  /* 0x0000e800ff6a7b82 */ /* 0x000e640000000a00 */
[----:B-1----:R-:W-:-:S05]  /*f890*/  IMAD.WIDE.U32 R106, R105, 0x20, R106 ;  /* 0x00000020696a7825 */ /* 0x002fca00078e006a */
[----:B0-----:R0:W5:Y:S04]  /*f8a0*/  LDG.E.128 R68, desc[UR8][R106.64] ;  /* 0x000000086a447981 */ /* 0x001168000c1e1d00 */
        /* <DEDUP_REMOVED lines=16> */
.L_x_8831:
        /* <DEDUP_REMOVED lines=12> */
.L_x_8832:
        /* <DEDUP_REMOVED lines=42> */
.L_x_8830:
[----:B------:R-:W-:Y:S01]  /*fd10*/  I2FP.F32.U32 R97, R108 ;  /* 0x0000006c00617245 */ /* 0x000fe20000201000 */
[----:B------:R-:W-:Y:S01]  /*fd20*/  IMAD.MOV.U32 R106, RZ, RZ, 0x2 ;  /* 0x00000002ff6a7424 */ /* 0x000fe200078e00ff */
[----:B-----5:R-:W-:Y:S02]  /*fd30*/  SHF.L.U32 R100, R20, 0x10, RZ ;  /* 0x0000001014647819 */ /* 0x020fe400000006ff */
[----:B------:R-:W-:Y:S01]  /*fd40*/  ISETP.NE.AND P1, PT, R104, 0x1, PT ;  /* 0x000000016800780c */ /* 0x000fe20003f25270 */
[----:B------:R-:W-:Y:S01]  /*fd50*/  FFMA.FTZ R97, R97, R94, 1.1641532182693481445e-10 ;  /* 0x2f00000061617423 */ /* 0x000fe2000001005e */
[----:B------:R-:W-:Y:S01]  /*fd60*/  PRMT R20, R20, 0x7632, R20 ;  /* 0x0000763214147816 */ /* 0x000fe20000000014 */
[----:B------:R-:W-:-:S03]  /*fd70*/  FMUL.FTZ R100, R100, UR17 ;  /* 0x0000001164647c20 */ /* 0x000fc60008410000 */
[----:B------:R-:W-:Y:S01]  /*fd80*/  FSETP.GTU.FTZ.AND P0, PT, R97, UR4, PT ;  /* 0x0000000461007c0b */ /* 0x000fe2000bf1c000 */
[----:B------:R-:W-:-:S05]  /*fd90*/  FMUL.FTZ R100, R100, UR5 ;  /* 0x0000000564647c20 */ /* 0x000fca0008410000 */
        /* <DEDUP_REMOVED lines=14> */
.L_x_8834:
        /* <DEDUP_REMOVED lines=12> */
.L_x_8835:
        /* <DEDUP_REMOVED lines=43> */
.L_x_8833:
[----:B------:R-:W-:Y:S01]  /*101f0*/  I2FP.F32.U32 R97, R97 ;  /* 0x0000006100617245 */ /* 0x000fe20000201000 */
[----:B------:R-:W-:Y:S01]  /*10200*/  IMAD.MOV.U32 R104, RZ, RZ, 0x2 ;  /* 0x00000002ff687424 */ /* 0x000fe200078e00ff */
[----:B------:R-:W-:Y:S02]  /*10210*/  SHF.L.U32 R20, R20, 0x10, RZ ;  /* 0x0000001014147819 */ /* 0x000fe400000006ff */
[----:B------:R-:W-:Y:S01]  /*10220*/  ISETP.NE.AND P1, PT, R106, 0x1, PT ;  /* 0x000000016a00780c */ /* 0x000fe20003f25270 */
[----:B------:R-:W-:Y:S02]  /*10230*/  FFMA.FTZ R97, R97, R94, 1.1641532182693481445e-10 ;  /* 0x2f00000061617423 */ /* 0x000fe4000001005e */
[----:B------:R-:W-:-:S03]  /*10240*/  FMUL.FTZ R20, R20, UR17 ;  /* 0x0000001114147c20 */ /* 0x000fc60008410000 */
        /* <DEDUP_REMOVED lines=15> */
.L_x_8837:
        /* <DEDUP_REMOVED lines=12> */
.L_x_8838:
        /* <DEDUP_REMOVED lines=43> */
.L_x_8836:
        /* <DEDUP_REMOVED lines=10> */
[--C-:B------:R-:W-:Y:S01]  /*10750*/  FADD.FTZ R70, R70, R97.reuse ;  /* 0x0000006146467221 */ /* 0x100fe20000010000 */
        /* <DEDUP_REMOVED lines=11> */
.L_x_8840:
        /* <DEDUP_REMOVED lines=12> */
.L_x_8841:
        /* <DEDUP_REMOVED lines=43> */
.L_x_8839:
[----:B------:R-:W-:Y:S02]  /*10b80*/  I2FP.F32.U32 R21, R21 ;  /* 0x0000001500157245 */ /* 0x000fe40000201000 */
[----:B------:R-:W-:Y:S02]  /*10b90*/  SHF.L.U32 R97, R97, 0x10, RZ ;  /* 0x0000001061617819 */ /* 0x000fe400000006ff */
[----:B------:R-:W-:Y:S01]  /*10ba0*/  ISETP.NE.AND P3, PT, R106, 0x1, PT ;  /* 0x000000016a00780c */ /* 0x000fe20003f65270 */
[----:B------:R-:W-:Y:S02]  /*10bb0*/  FFMA.FTZ R21, R21, R94, 1.1641532182693481445e-10 ;  /* 0x2f00000015157423 */ /* 0x000fe4000001005e */
[----:B------:R-:W-:-:S03]  /*10bc0*/  FMUL.FTZ R97, R97, UR17 ;  /* 0x0000001161617c20 */ /* 0x000fc60008410000 */
[----:B------:R-:W-:Y:S01]  /*10bd0*/  FSETP.GTU.FTZ.AND P2, PT, R21, UR4, PT ;  /* 0x0000000415007c0b */ /* 0x000fe2000bf5c000 */
[----:B------:R-:W-:Y:S01]  /*10be0*/  FMUL.FTZ R97, R97, UR5 ;  /* 0x0000000561617c20 */ /* 0x000fe20008410000 */
[----:B------:R-:W-:-:S04]  /*10bf0*/  MOV R21, R0 ;  /* 0x0000000000157202 */ /* 0x000fc80000000f00 */
[----:B------:R-:W-:Y:S01]  /*10c00*/  FSEL R20, R97, RZ, !P2 ;  /* 0x000000ff61147208 */ /* 0x000fe20005000000 */
[----:B------:R-:W-:Y:S01]  /*10c10*/  IMAD.MOV.U32 R97, RZ, RZ, 0x2 ;  /* 0x00000002ff617424 */ /* 0x000fe200078e00ff */
        /* <DEDUP_REMOVED lines=11> */
.L_x_8843:
        /* <DEDUP_REMOVED lines=12> */
.L_x_8844:
        /* <DEDUP_REMOVED lines=43> */
.L_x_8842:
[----:B------:R-:W-:Y:S02]  /*11040*/  I2FP.F32.U32 R21, R21 ;  /* 0x0000001500157245 */ /* 0x000fe40000201000 */
[C---:B------:R-:W-:Y:S02]  /*11050*/  SHF.L.U32 R20, R22.reuse, 0x10, RZ ;  /* 0x0000001016147819 */ /* 0x040fe400000006ff */
[----:B------:R-:W-:Y:S01]  /*11060*/  ISETP.NE.AND P4, PT, R97, 0x1, PT ;  /* 0x000000016100780c */ /* 0x000fe20003f85270 */
[----:B------:R-:W-:Y:S01]  /*11070*/  FFMA.FTZ R21, R21, R94, 1.1641532182693481445e-10 ;  /* 0x2f00000015157423 */ /* 0x000fe2000001005e */
[----:B------:R-:W-:Y:S01]  /*11080*/  PRMT R22, R22, 0x7632, R22 ;  /* 0x0000763216167816 */ /* 0x000fe20000000016 */
[----:B------:R-:W-:-:S03]  /*11090*/  FMUL.FTZ R20, R20, UR17 ;  /* 0x0000001114147c20 */ /* 0x000fc60008410000 */
[----:B------:R-:W-:Y:S01]  /*110a0*/  FSETP.GTU.FTZ.AND P3, PT, R21, UR4, PT ;  /* 0x0000000415007c0b */ /* 0x000fe2000bf7c000 */
[----:B------:R-:W-:-:S05]  /*110b0*/  FMUL.FTZ R20, R20, UR5 ;  /* 0x0000000514147c20 */ /* 0x000fca0008410000 */
        /* <DEDUP_REMOVED lines=14> */
.L_x_8846:
        /* <DEDUP_REMOVED lines=12> */
.L_x_8847:
        /* <DEDUP_REMOVED lines=43> */
.L_x_8845:
        /* <DEDUP_REMOVED lines=21> */
.L_x_8849:
        /* <DEDUP_REMOVED lines=12> */
.L_x_8850:
        /* <DEDUP_REMOVED lines=43> */
.L_x_8848:
        /* <DEDUP_REMOVED lines=22> */
.L_x_8852:
        /* <DEDUP_REMOVED lines=14> */
.L_x_8853:
        /* <DEDUP_REMOVED lines=43> */
.L_x_8851:
[----:B------:R-:W-:Y:S02]  /*11ec0*/  I2FP.F32.U32 R21, R21 ;  /* 0x0000001500157245 */ /* 0x000fe40000201000 */
[----:B------:R-:W-:-:S03]  /*11ed0*/  SHF.L.U32 R104, R104, 0x10, RZ ;  /* 0x0000001068687819 */ /* 0x000fc600000006ff */
[----:B------:R-:W-:Y:S02]  /*11ee0*/  FFMA.FTZ R21, R21, R94, 1.1641532182693481445e-10 ;  /* 0x2f00000015157423 */ /* 0x000fe4000001005e */
[----:B------:R-:W-:-:S03]  /*11ef0*/  FMUL.FTZ R104, R104, UR17 ;  /* 0x0000001168687c20 */ /* 0x000fc60008410000 */
[----:B------:R-:W-:Y:S01]  /*11f00*/  FSETP.GTU.FTZ.AND P6, PT, R21, UR4, PT ;  /* 0x0000000415007c0b */ /* 0x000fe2000bfdc000 */
[----:B------:R-:W-:-:S05]  /*11f10*/  FMUL.FTZ R104, R104, UR5 ;  /* 0x0000000568687c20 */ /* 0x000fca0008410000 */
[----:B------:R-:W-:Y:S02]  /*11f20*/  FSEL R104, R104, RZ, !P6 ;  /* 0x000000ff68687208 */ /* 0x000fe40007000000 */
[----:B------:R-:W-:-:S03]  /*11f30*/  PLOP3.LUT P6, PT, P6, PT, PT, 0x8, 0x80 ;  /* 0x000000000080781c */ /* 0x000fc600037ce170 */
[----:B------:R-:W-:Y:S01]  /*11f40*/  FADD.FTZ R27, R27, R104 ;  /* 0x000000681b1b7221 */ /* 0x000fe20000010000 */
[----:B------:R-:W-:Y:S09]  /*11f50*/  BRA `(.L_x_8854) ;  /* 0x00000024006c7947 */ /* 0x000ff20003800000 */
.L_x_8829:
        /* <DEDUP_REMOVED lines=15> */
.L_x_8856:
        /* <DEDUP_REMOVED lines=12> */
.L_x_8857:
        /* <DEDUP_REMOVED lines=42> */
.L_x_8855:
        /* <DEDUP_REMOVED lines=20> */
.L_x_8859:
        /* <DEDUP_REMOVED lines=12> */
.L_x_8860:
        /* <DEDUP_REMOVED lines=43> */
.L_x_8858:
        /* <DEDUP_REMOVED lines=18> */
.L_x_8862:
        /* <DEDUP_REMOVED lines=12> */
.L_x_8863:
        /* <DEDUP_REMOVED lines=43> */
.L_x_8861:
[----:B------:R-:W-:Y:S02]  /*12cf0*/  ISETP.NE.AND P2, PT, R24, 0x1, PT ;  /* 0x000000011800780c */ /* 0x000fe40003f45270 */
[----:B------:R-:W-:Y:S02]  /*12d00*/  I2FP.F32.U32 R25, R25 ;  /* 0x0000001900197245 */ /* 0x000fe40000201000 */
[C---:B------:R-:W-:Y:S02]  /*12d10*/  SHF.L.U32 R20, R21.reuse, 0x10, RZ ;  /* 0x0000001015147819 */ /* 0x040fe400000006ff */
[----:B------:R-:W-:Y:S01]  /*12d20*/  PRMT R71, R21, 0x7632, R71 ;  /* 0x0000763215477816 */ /* 0x000fe20000000047 */
[----:B------:R-:W-:Y:S01]  /*12d30*/  FFMA.FTZ R25, R25, R94, 1.1641532182693481445e-10 ;  /* 0x2f00000019197423 */ /* 0x000fe2000001005e */
[----:B------:R-:W-:Y:S01]  /*12d40*/  MOV R21, R0 ;  /* 0x0000000000157202 */ /* 0x000fe20000000f00 */
[----:B------:R-:W-:-:S03]  /*12d50*/  FMUL.FTZ R20, R20, UR17 ;  /* 0x0000001114147c20 */ /* 0x000fc60008410000 */
[----:B------:R-:W-:Y:S01]  /*12d60*/  FSETP.LE.FTZ.AND P1, PT, R25, UR4, PT ;  /* 0x0000000419007c0b */ /* 0x000fe2000bf33000 */
[----:B------:R-:W-:Y:S01]  /*12d70*/  FMUL.FTZ R70, R20, UR5 ;  /* 0x0000000514467c20 */ /* 0x000fe20008410000 */
[----:B------:R-:W-:Y:S01]  /*12d80*/  IMAD.MOV.U32 R25, RZ, RZ, 0x2 ;  /* 0x00000002ff197424 */ /* 0x000fe200078e00ff */
        /* <DEDUP_REMOVED lines=9> */
.L_x_8865:
        /* <DEDUP_REMOVED lines=12> */
.L_x_8866:
        /* <DEDUP_REMOVED lines=43> */
.L_x_8864:
        /* <DEDUP_REMOVED lines=18> */
.L_x_8868:
        /* <DEDUP_REMOVED lines=12> */
.L_x_8869:
        /* <DEDUP_REMOVED lines=43> */
.L_x_8867:
        /* <DEDUP_REMOVED lines=19> */
.L_x_8871:
        /* <DEDUP_REMOVED lines=12> */
.L_x_8872:
        /* <DEDUP_REMOVED lines=43> */
.L_x_8870:
        /* <DEDUP_REMOVED lines=18> */
.L_x_8874:
        /* <DEDUP_REMOVED lines=12> */
.L_x_8875:
        /* <DEDUP_REMOVED lines=43> */
.L_x_8873:
        /* <DEDUP_REMOVED lines=19> */
.L_x_8877:
        /* <DEDUP_REMOVED lines=14> */
.L_x_8878:
        /* <DEDUP_REMOVED lines=43> */
.L_x_8876:
        /* <DEDUP_REMOVED lines=16> */
.L_x_8854:
[----:B------:R-:W-:Y:S01]  /*14510*/  FADD.FTZ R20, RZ, R48 ;  /* 0x00000030ff147221 */ /* 0x000fe20000010000 */
[----:B------:R-:W-:Y:S01]  /*14520*/  SEL R22, RZ, 0x1000000, !P6 ;  /* 0x01000000ff167807 */ /* 0x000fe20007000000 */
[----:B------:R-:W-:Y:S01]  /*14530*/  IMAD.WIDE.U32 R102, R105, 0x20, R102 ;  /* 0x0000002069667825 */ /* 0x000fe200078e0066 */
[----:B------:R-:W-:-:S03]  /*14540*/  ISETP.NE.AND P6, PT, R100, RZ, PT ;  /* 0x000000ff6400720c */ /* 0x000fc60003fc5270 */
[----:B------:R-:W-:Y:S01]  /*14550*/  FADD.FTZ R21, R20, R49 ;  /* 0x0000003114157221 */ /* 0x000fe20000010000 */
[----:B------:R-:W-:Y:S01]  /*14560*/  SEL R108, RZ, 0x10000, !P5 ;  /* 0x00010000ff6c7807 */ /* 0x000fe20006800000 */
[----:B------:R-:W-:Y:S01]  /*14570*/  IMAD.WIDE.U32 R98, R105, 0x8, R98 ;  /* 0x0000000869627825 */ /* 0x000fe200078e0062 */
[----:B------:R-:W-:Y:S03]  /*14580*/  STG.E.128 desc[UR8][R102.64], R68 ;  /* 0x0000004466007986 */ /* 0x000fe6000c101d08 */
[----:B------:R-:W-:Y:S01]  /*14590*/  FADD.FTZ R20, R21, R50 ;  /* 0x0000003215147221 */ /* 0x000fe20000010000 */
[----:B------:R-:W-:Y:S01]  /*145a0*/  BSSY.RECONVERGENT B0, `(.L_x_8879) ;  /* 0x0000088000007945 */ /* 0x000fe20003800200 */
[----:B------:R-:W-:Y:S02]  /*145b0*/  STG.E.128 desc[UR8][R102.64+0x10], R24 ;  /* 0x0000101866007986 */ /* 0x000fe4000c101d08 */
        /* <DEDUP_REMOVED lines=40> */
[----:B------:R-:W-:Y:S01]  /*14840*/  FMUL.FTZ R20, R20, 0.0009765625 ;  /* 0x3a80000014147820 */ /* 0x000fe20000410000 */
[----:B------:R-:W-:Y:S02]  /*14850*/  LOP3.LUT R109, R109, R22, R108, 0xfe, !PT ;  /* 0x000000166d6d7212 */ /* 0x000fe400078efe6c */
[----:B------:R-:W-:Y:S01]  /*14860*/  SEL R22, RZ, 0x1, !P6 ;  /* 0x00000001ff167807 */ /* 0x000fe20007000000 */
        /* <DEDUP_REMOVED lines=70> */
[----:B------:R-:W-:-:S04]  /*14cd0*/  LOP3.LUT R21, R21, R106, R104, 0xfe, !PT ;  /* 0x0000006a15157212 */ /* 0x000fc800078efe68 */
[----:B------:R-:W-:Y:S01]  /*14ce0*/  LOP3.LUT R22, R21, R22, RZ, 0xfc, !PT ;  /* 0x0000001615167212 */ /* 0x000fe200078efcff */
[----:B0-----:R-:W-:Y:S01]  /*14cf0*/  FADD.FTZ R23, R94, R23 ;  /* 0x000000175e177221 */ /* 0x001fe20000010000 */
[----:B------:R-:W-:-:S04]  /*14d00*/  SEL R94, RZ, 0x1, !P3 ;  /* 0x00000001ff5e7807 */ /* 0x000fc80005800000 */
[----:B------:R-:W0:Y:S02]  /*14d10*/  SHFL.BFLY PT, R100, R23, 0x4, 0x1f ;  /* 0x0c801f0017647f89 */ /* 0x000e2400000e0000 */
        /* <DEDUP_REMOVED lines=16> */
.L_x_8880:
[----:B------:R-:W-:Y:S05]  /*14e20*/  BSYNC.RECONVERGENT B0 ;  /* 0x0000000000007941 */ /* 0x000fea0003800200 */
.L_x_8879:
        /* <DEDUP_REMOVED lines=14> */
.L_x_8882:
[----:B------:R-:W-:Y:S05]  /*14f10*/  BSYNC.RECONVERGENT B0 ;  /* 0x0000000000007941 */ /* 0x000fea0003800200 */
.L_x_8881:
[----:B------:R-:W1:Y:S01]  /*14f20*/  SHFL.DOWN PT, R94, R23, 0x4, 0x1f ;  /* 0x08801f00175e7f89 */ /* 0x000e6200000e0000 */
[----:B------:R-:W-:Y:S01]  /*14f30*/  I2FP.F32.U32 R103, R23 ;  /* 0x0000001700677245 */ /* 0x000fe20000201000 */
[----:B------:R-:W-:Y:S01]  /*14f40*/  UPLOP3.LUT UP2, UPT, UPT, UPT, UP2, 0x40, 0x4 ;  /* 0x000000000004789c */ /* 0x000fe20003f4e820 */
[----:B------:R-:W-:Y:S01]  /*14f50*/  ISETP.NE.AND P1, PT, RZ, UR19, PT ;  /* 0x00000013ff007c0c */ /* 0x000fe2000bf25270 */
[----:B0-----:R-:W0:Y:S01]  /*14f60*/  SHFL.DOWN PT, R99, R20, 0x4, 0x1f ;  /* 0x08801f0014637f89 */ /* 0x001e2200000e0000 */
[----:B------:R-:W-:Y:S02]  /*14f70*/  ISETP.NE.AND P0, PT, R92, RZ, PT ;  /* 0x000000ff5c00720c */ /* 0x000fe40003f05270 */
[----:B------:R-:W-:Y:S02]  /*14f80*/  PRMT R113, R55, 0x7632, R113 ;  /* 0x0000763237717816 */ /* 0x000fe40000000071 */
[----:B------:R-:W-:Y:S02]  /*14f90*/  MOV R115, UR16 ;  /* 0x0000001000737c02 */ /* 0x000fe40008000f00 */
[----:B------:R-:W-:-:S02]  /*14fa0*/  SHF.L.U32 R113, R113, 0x10, RZ ;  /* 0x0000001071717819 */ /* 0x000fc400000006ff */
[----:B-1----:R-:W-:Y:S02]  /*14fb0*/  IADD3 R98, PT, PT, R94, R23, RZ ;  /* 0x000000175e627210 */ /* 0x002fe40007ffe0ff */
[----:B------:R-:W-:Y:S02]  /*14fc0*/  I2FP.F32.S32 R102, R94 ;  /* 0x0000005e00667245 */ /* 0x000fe40000201400 */
[----:B------:R-:W-:Y:S01]  /*14fd0*/  I2FP.F32.S32 R22, R98 ;  /* 0x0000006200167245 */ /* 0x000fe20000201400 */
[----:B------:R-:W1:Y:S02]  /*14fe0*/  SHFL.DOWN PT, R109, R98, 0x2, 0x1f ;  /* 0x08401f00626d7f89 */ /* 0x000e6400000e0000 */
[----:B0-----:R-:W-:Y:S01]  /*14ff0*/  FMUL.FTZ R104, R99, R102 ;  /* 0x0000006663687220 */ /* 0x001fe20000410000 */
[----:B------:R-:W0:Y:S01]  /*15000*/  MUFU.RCP R100, R22 ;  /* 0x0000001600647308 */ /* 0x000e220000001000 */
[----:B------:R-:W2:Y:S02]  /*15010*/  SHFL.DOWN PT, R94, R21, 0x4, 0x1f ;  /* 0x08801f00155e7f89 */ /* 0x000ea400000e0000 */
[----:B------:R-:W-:Y:S01]  /*15020*/  FFMA.FTZ R107, R103, R20, R104 ;  /* 0x00000014676b7223 */ /* 0x000fe20000010068 */
[----:B------:R-:W-:-:S04]  /*15030*/  FADD.FTZ R20, -R99, R20 ;  /* 0x0000001463147221 */ /* 0x000fc80000010100 */
[----:B------:R-:W-:-:S04]  /*15040*/  FMUL.FTZ R20, R20, R20 ;  /* 0x0000001414147220 */ /* 0x000fc80000410000 */
[----:B------:R-:W-:-:S04]  /*15050*/  FMUL.FTZ R103, R20, R103 ;  /* 0x0000006714677220 */ /* 0x000fc80000410000 */
[----:B------:R-:W-:Y:S01]  /*15060*/  FMUL.FTZ R103, R103, R102 ;  /* 0x0000006667677220 */ /* 0x000fe20000410000 */
[----:B0-----:R-:W-:Y:S01]  /*15070*/  FMUL.FTZ R107, R100, R107 ;  /* 0x0000006b646b7220 */ /* 0x001fe20000410000 */
[----:B-1----:R-:W-:-:S04]  /*15080*/  IMAD.IADD R99, R98, 0x1, R109 ;  /* 0x0000000162637824 */ /* 0x002fc800078e026d */
        /* <DEDUP_REMOVED lines=16> */
[----:B------:R-:W0:Y:S01]  /*15190*/  SHFL.DOWN PT, R98, R111, 0x1, 0x1f ;  /* 0x08201f006f627f89 */ /* 0x000e2200000e0000 */
[----:B---3--:R-:W-:Y:S01]  /*151a0*/  FADD.FTZ R94, R23, R94 ;  /* 0x0000005e175e7221 */ /* 0x008fe20000010000 */
[----:B------:R-:W-:Y:S01]  /*151b0*/  FMUL.FTZ R103, R103, R109 ;  /* 0x0000006d67677220 */ /* 0x000fe20000410000 */
[----:B------:R-:W-:Y:S02]  /*151c0*/  I2FP.F32.S32 R102, R102 ;  /* 0x0000006600667245 */ /* 0x000fe40000201400 */
[----:B------:R-:W-:Y:S01]  /*151d0*/  SHF.L.U32 R109, R55, 0x10, RZ ;  /* 0x00000010376d7819 */ /* 0x000fe200000006ff */
[----:B------:R-:W-:-:S03]  /*151e0*/  FFMA.FTZ R94, R21, R103, R94 ;  /* 0x00000067155e7223 */ /* 0x000fc6000001005e */
[----:B------:R-:W1:Y:S02]  /*151f0*/  MUFU.RCP R102, R102 ;  /* 0x0000006600667308 */ /* 0x000e640000001000 */
[----:B------:R-:W2:Y:S01]  /*15200*/  SHFL.DOWN PT, R21, R94, 0x1, 0x1f ;  /* 0x08201f005e157f89 */ /* 0x000ea200000e0000 */
[----:B0-----:R-:W-:Y:S01]  /*15210*/  FMUL.FTZ R23, R98, R100 ;  /* 0x0000006462177220 */ /* 0x001fe20000410000 */
[----:B------:R-:W-:-:S03]  /*15220*/  FADD.FTZ R98, R111, -R98 ;  /* 0x800000626f627221 */ /* 0x000fc60000010000 */
[----:B------:R-:W-:Y:S01]  /*15230*/  FFMA.FTZ R23, R20, R111, R23 ;  /* 0x0000006f14177223 */ /* 0x000fe20000010017 */
[----:B------:R-:W-:Y:S01]  /*15240*/  FMUL.FTZ R99, R98, R98 ;  /* 0x0000006262637220 */ /* 0x000fe20000410000 */
[----:B------:R-:W-:Y:S02]  /*15250*/  PRMT R111, R19, 0x7632, R111 ;  /* 0x00007632136f7816 */ /* 0x000fe4000000006f */
[----:B-1----:R-:W-:Y:S01]  /*15260*/  FMUL.FTZ R23, R102, R23 ;  /* 0x0000001766177220 */ /* 0x002fe20000410000 */
[----:B------:R-:W-:Y:S01]  /*15270*/  FMUL.FTZ R99, R20, R99 ;  /* 0x0000006314637220 */ /* 0x000fe20000410000 */
[----:B--2---:R-:W-:Y:S01]  /*15280*/  FADD.FTZ R21, R94, R21 ;  /* 0x000000155e157221 */ /* 0x004fe20000010000 */
[----:B------:R-:W-:Y:S02]  /*15290*/  IMAD.U32 R111, R111, 0x10000, RZ ;  /* 0x000100006f6f7824 */ /* 0x000fe400078e00ff */
[----:B------:R-:W-:Y:S01]  /*152a0*/  FMUL.FTZ R99, R99, R100 ;  /* 0x0000006463637220 */ /* 0x000fe20000410000 */
[----:B------:R-:W0:Y:S03]  /*152b0*/  SHFL.IDX PT, R23, R23, RZ, 0x1f ;  /* 0x00001fff17177589 */ /* 0x000e2600000e0000 */
[----:B------:R-:W-:-:S02]  /*152c0*/  FFMA.FTZ R21, R102, R99, R21 ;  /* 0x0000006366157223 */ /* 0x000fc40000010015 */
[----:B------:R-:W1:Y:S03]  /*152d0*/  LDC R99, c[0x0][0x448] ;  /* 0x00011200ff637b82 */ /* 0x000e660000000800 */
[----:B------:R2:W1:Y:S05]  /*152e0*/  SHFL.IDX PT, R106, R21, RZ, 0x1f ;  /* 0x00001fff156a7589 */ /* 0x00046a00000e0000 */
[----:B--2---:R-:W2:Y:S01]  /*152f0*/  @!P0 LDC.64 R20, c[0x0][0x3c0] ;  /* 0x0000f000ff148b82 */ /* 0x004ea20000000a00 */
[----:B0-----:R-:W-:-:S05]  /*15300*/  FSEL R22, R23, RZ, !P1 ;  /* 0x000000ff17167208 */ /* 0x001fca0004800000 */
[C---:B------:R-:W-:Y:S01]  /*15310*/  FADD.FTZ R98, -R22.reuse, R45 ;  /* 0x0000002d16627221 */ /* 0x040fe20000010100 */
[----:B------:R-:W-:Y:S01]  /*15320*/  FMUL.FTZ R45, R23, R23 ;  /* 0x00000017172d7220 */ /* 0x000fe20000410000 */
[----:B------:R-:W-:Y:S01]  /*15330*/  FADD.FTZ R104, -R22, R41 ;  /* 0x0000002916687221 */ /* 0x000fe20000010100 */
[----:B-1----:R-:W-:Y:S01]  /*15340*/  FFMA.FTZ R41, R106, UR20, R99 ;  /* 0x000000146a297c23 */ /* 0x002fe20008010063 */
[C---:B------:R-:W-:Y:S01]  /*15350*/  FADD.FTZ R100, -R22.reuse, R47 ;  /* 0x0000002f16647221 */ /* 0x040fe20000010100 */
[C---:B------:R-:W-:Y:S01]  /*15360*/  FADD.FTZ R114, -R22.reuse, R29 ;  /* 0x0000001d16727221 */ /* 0x040fe20000010100 */
[----:B------:R-:W-:Y:S01]  /*15370*/  FSEL R110, R45, RZ, P1 ;  /* 0x000000ff2d6e7208 */ /* 0x000fe20000800000 */
[----:B------:R-:W-:Y:S02]  /*15380*/  IMAD.U32 R29, RZ, RZ, UR16 ;  /* 0x00000010ff1d7e24 */ /* 0x000fe4000f8e00ff */
[C---:B------:R-:W-:Y:S01]  /*15390*/  FADD.FTZ R48, -R22.reuse, R48 ;  /* 0x0000003016307221 */ /* 0x040fe20000010100 */
[C---:B------:R-:W-:Y:S01]  /*153a0*/  FADD.FTZ R94, -R22.reuse, R49 ;  /* 0x00000031165e7221 */ /* 0x040fe20000010100 */
[----:B------:R-:W-:Y:S01]  /*153b0*/  FADD.FTZ R112, -R22, R33 ;  /* 0x0000002116707221 */ /* 0x000fe20000010100 */
[----:B------:R-:W-:Y:S01]  /*153c0*/  FADD.FTZ R41, R41, R110 ;  /* 0x0000006e29297221 */ /* 0x000fe20000010000 */
[----:B--2---:R-:W-:-:S04]  /*153d0*/  @!P0 IMAD.WIDE R20, R29, 0x4, R20 ;  /* 0x000000041d148825 */ /* 0x004fc800078e0214 */
[C---:B------:R-:W-:Y:S01]  /*153e0*/  FADD.FTZ R116, -R22.reuse, R31 ;  /* 0x0000001f16747221 */ /* 0x040fe20000010100 */
[----:B------:R-:W-:Y:S01]  /*153f0*/  FADD.FTZ R118, -R22, R68 ;  /* 0x0000004416767221 */ /* 0x000fe20000010100 */
[----:B------:R-:W0:Y:S01]  /*15400*/  MUFU.RSQ R47, R41 ;  /* 0x00000029002f7308 */ /* 0x000e220000001400 */
[----:B------:R-:W-:Y:S01]  /*15410*/  SHF.L.U32 R29, R88, 0x10, RZ ;  /* 0x00000010581d7819 */ /* 0x000fe200000006ff */
[C---:B------:R-:W-:Y:S01]  /*15420*/  FADD.FTZ R120, -R22.reuse, R25 ;  /* 0x0000001916787221 */ /* 0x040fe20000010100 */
[----:B------:R-:W-:Y:S01]  /*15430*/  FADD.FTZ R110, -R22, R35 ;  /* 0x00000023166e7221 */ /* 0x000fe20000010100 */
[----:B------:R-:W-:Y:S01]  /*15440*/  IMAD.U32 R31, R64, 0x10000, RZ ;  /* 0x00010000401f7824 */ /* 0x000fe200078e00ff */
[----:B------:R-:W-:Y:S01]  /*15450*/  SHF.L.U32 R33, R14, 0x10, RZ ;  /* 0x000000100e217819 */ /* 0x000fe200000006ff */
[C---:B------:R-:W-:Y:S01]  /*15460*/  FADD.FTZ R68, -R22.reuse, R24 ;  /* 0x0000001816447221 */ /* 0x040fe20000010100 */
[----:B------:R-:W-:Y:S01]  /*15470*/  FADD.FTZ R50, -R22, R50 ;  /* 0x0000003216327221 */ /* 0x000fe20000010100 */
[----:B------:R-:W-:-:S02]  /*15480*/  IMAD.U32 R35, R6, 0x10000, RZ ;  /* 0x0001000006237824 */ /* 0x000fc400078e00ff */
        /* <DEDUP_REMOVED lines=8> */
[C---:B0-----:R-:W-:Y:S01]  /*15510*/  FMUL.FTZ R25, R47.reuse, R48 ;  /* 0x000000302f197220 */ /* 0x041fe20000410000 */
        /* <DEDUP_REMOVED lines=13> */
[----:B------:R-:W-:Y:S01]  /*155f0*/  FFMA.FTZ R25, R25, R29, R31 ;  /* 0x0000001d19197223 */ /* 0x000fe2000001001f */
[----:B------:R-:W-:Y:S01]  /*15600*/  SHF.L.U32 R27, R87, 0x10, RZ ;  /* 0x00000010571b7819 */ /* 0x000fe200000006ff */
[----:B------:R-:W-:Y:S01]  /*15610*/  FFMA.FTZ R24, R24, R33, R35 ;  /* 0x0000002118187223 */ /* 0x000fe20000010023 */
[----:B------:R-:W-:Y:S01]  /*15620*/  IMAD.U32 R29, R65, 0x10000, RZ ;  /* 0x00010000411d7824 */ /* 0x000fe200078e00ff */
[----:B------:R-:W-:Y:S01]  /*15630*/  SHF.L.U32 R22, R15, 0x10, RZ ;  /* 0x000000100f167819 */ /* 0x000fe200000006ff */
[----:B------:R-:W-:Y:S01]  /*15640*/  IMAD.U32 R48, R7, 0x10000, RZ ;  /* 0x0001000007307824 */ /* 0x000fe200078e00ff */
[----:B------:R-:W-:Y:S01]  /*15650*/  SHF.L.U32 R31, R86, 0x10, RZ ;  /* 0x00000010561f7819 */ /* 0x000fe200000006ff */
[----:B------:R-:W-:Y:S01]  /*15660*/  IMAD.U32 R33, R66, 0x10000, RZ ;  /* 0x0001000042217824 */ /* 0x000fe200078e00ff */
[----:B------:R-:W-:Y:S01]  /*15670*/  SHF.L.U32 R35, R16, 0x10, RZ ;  /* 0x0000001010237819 */ /* 0x000fe200000006ff */
[----:B------:R-:W-:Y:S01]  /*15680*/  FMUL.FTZ R44, R47, R44 ;  /* 0x0000002c2f2c7220 */ /* 0x000fe20000410000 */
[----:B------:R-:W-:-:S02]  /*15690*/  IMAD.U32 R37, R8, 0x10000, RZ ;  /* 0x0001000008257824 */ /* 0x000fc400078e00ff */
[C---:B0-----:R-:W-:Y:S01]  /*156a0*/  FMUL.FTZ R20, R47.reuse, R50 ;  /* 0x000000322f147220 */ /* 0x041fe20000410000 */
[C---:B------:R-:W-:Y:S01]  /*156b0*/  FMUL.FTZ R21, R47.reuse, R92 ;  /* 0x0000005c2f157220 */ /* 0x040fe20000410000 */
[----:B------:R-:W-:Y:S01]  /*156c0*/  FMUL.FTZ R98, R47, R98 ;  /* 0x000000622f627220 */ /* 0x000fe20000410000 */
[----:B------:R-:W-:Y:S01]  /*156d0*/  SHF.L.U32 R23, R85, 0x10, RZ ;  /* 0x0000001055177819 */ /* 0x000fe200000006ff */
[----:B------:R-:W-:Y:S01]  /*156e0*/  FFMA.FTZ R20, R20, R27, R29 ;  /* 0x0000001b14147223 */ /* 0x000fe2000001001d */
[----:B------:R-:W-:Y:S01]  /*156f0*/  FFMA.FTZ R21, R21, R22, R48 ;  /* 0x0000001615157223 */ /* 0x000fe20000010030 */
[----:B------:R-:W-:Y:S01]  /*15700*/  FFMA.FTZ R27, R44, R31, R33 ;  /* 0x0000001f2c1b7223 */ /* 0x000fe20000010021 */
[----:B------:R-:W-:Y:S01]  /*15710*/  FFMA.FTZ R22, R98, R35, R37 ;  /* 0x0000002362167223 */ /* 0x000fe20000010025 */
[----:B------:R-:W-:Y:S01]  /*15720*/  IMAD.U32 R29, R67, 0x10000, RZ ;  /* 0x00010000431d7824 */ /* 0x000fe200078e00ff */
[----:B------:R-:W-:Y:S01]  /*15730*/  SHF.L.U32 R31, R17, 0x10, RZ ;  /* 0x00000010111f7819 */ /* 0x000fe200000006ff */
[----:B------:R-:W-:Y:S01]  /*15740*/  FMUL.FTZ R46, R47, R46 ;  /* 0x0000002e2f2e7220 */ /* 0x000fe20000410000 */
        /* <DEDUP_REMOVED lines=37> */
[----:B------:R-:W-:Y:S01]  /*159a0*/  PRMT R45, R80, 0x7632, R45 ;  /* 0x00007632502d7816 */ /* 0x000fe2000000002d */
[----:B------:R-:W-:Y:S01]  /*159b0*/  FFMA.FTZ R69, R38, R69, R33 ;  /* 0x0000004526457223 */ /* 0x000fe20000010021 */
[----:B------:R-:W-:Y:S01]  /*159c0*/  PRMT R49, R56, 0x7632, R49 ;  /* 0x0000763238317816 */ /* 0x000fe20000000031 */
[----:B------:R-:W-:Y:S01]  /*159d0*/  FFMA.FTZ R100, R100, R37, R39 ;  /* 0x0000002564647223 */ /* 0x000fe20000010027 */
[----:B------:R-:W-:Y:S01]  /*159e0*/  FFMA.FTZ R33, R32, R41, R43 ;  /* 0x0000002920217223 */ /* 0x000fe2000001002b */
[----:B------:R-:W-:Y:S01]  /*159f0*/  SHF.L.U32 R45, R45, 0x10, RZ ;  /* 0x000000102d2d7819 */ /* 0x000fe200000006ff */
[----:B------:R-:W-:Y:S01]  /*15a00*/  FMUL.FTZ R112, R47, R112 ;  /* 0x000000702f707220 */ /* 0x000fe20000410000 */
[----:B------:R-:W-:Y:S01]  /*15a10*/  PRMT R39, R79, 0x7632, R39 ;  /* 0x000076324f277816 */ /* 0x000fe20000000027 */
[----:B------:R-:W-:Y:S01]  /*15a20*/  IMAD.U32 R49, R49, 0x10000, RZ ;  /* 0x0001000031317824 */ /* 0x000fe200078e00ff */
[C---:B------:R-:W-:Y:S01]  /*15a30*/  PRMT R41, R57.reuse, 0x7632, R41 ;  /* 0x0000763239297816 */ /* 0x040fe20000000029 */
[----:B------:R-:W-:Y:S01]  /*15a40*/  IMAD.U32 R37, R57, 0x10000, RZ ;  /* 0x0001000039257824 */ /* 0x000fe200078e00ff */
[----:B------:R-:W-:Y:S01]  /*15a50*/  PRMT R38, R78, 0x7632, R38 ;  /* 0x000076324e267816 */ /* 0x000fe20000000026 */
[----:B------:R-:W-:Y:S01]  /*15a60*/  FMUL.FTZ R34, R47, R34 ;  /* 0x000000222f227220 */ /* 0x000fe20000410000 */
[----:B------:R-:W-:Y:S01]  /*15a70*/  PRMT R40, R58, 0x7632, R40 ;  /* 0x000076323a287816 */ /* 0x000fe20000000028 */
        /* <DEDUP_REMOVED lines=12> */
[----:B------:R-:W-:Y:S01]  /*15b40*/  FFMA.FTZ R28, R110, R39, R41 ;  /* 0x000000276e1c7223 */ /* 0x000fe20000010029 */
[----:B------:R-:W-:Y:S01]  /*15b50*/  SHF.L.U32 R37, R77, 0x10, RZ ;  /* 0x000000104d257819 */ /* 0x000fe200000006ff */
[----:B------:R-:W-:Y:S01]  /*15b60*/  FFMA.FTZ R34, R36, R43, R45 ;  /* 0x0000002b24227223 */ /* 0x000fe2000001002d */
[----:B------:R-:W-:Y:S01]  /*15b70*/  FFMA.FTZ R71, R71, R38, R40 ;  /* 0x0000002647477223 */ /* 0x000fe20000010028 */
[----:B------:R-:W-:Y:S02]  /*15b80*/  IMAD.U32 R39, R59, 0x10000, RZ ;  /* 0x000100003b277824 */ /* 0x000fe400078e00ff */
[----:B------:R-:W-:Y:S01]  /*15b90*/  FMUL.FTZ R30, R47, R30 ;  /* 0x0000001e2f1e7220 */ /* 0x000fe20000410000 */
[----:B------:R-:W-:Y:S01]  /*15ba0*/  PRMT R36, R77, 0x7632, R36 ;  /* 0x000076324d247816 */ /* 0x000fe20000000024 */
[----:B------:R-:W-:Y:S01]  /*15bb0*/  FMUL.FTZ R99, R47, R116 ;  /* 0x000000742f637220 */ /* 0x000fe20000410000 */
[----:B------:R-:W-:Y:S01]  /*15bc0*/  PRMT R38, R59, 0x7632, R38 ;  /* 0x000076323b267816 */ /* 0x000fe20000000026 */
[----:B------:R-:W-:Y:S01]  /*15bd0*/  FFMA.FTZ R30, R30, R37, R39 ;  /* 0x000000251e1e7223 */ /* 0x000fe20000010027 */
        /* <DEDUP_REMOVED lines=9> */
[----:B------:R-:W-:Y:S01]  /*15c70*/  FMUL.FTZ R49, R47, R122 ;  /* 0x0000007a2f317220 */ /* 0x000fe20000410000 */
[----:B------:R-:W-:Y:S01]  /*15c80*/  FFMA.FTZ R99, R99, R36, R38 ;  /* 0x0000002463637223 */ /* 0x000fe20000010026 */
[----:B------:R-:W-:Y:S01]  /*15c90*/  FFMA.FTZ R70, R70, R37, R39 ;  /* 0x0000002546467223 */ /* 0x000fe20000010027 */
[----:B------:R-:W0:Y:S01]  /*15ca0*/  LDC.64 R44, c[0x0][0x428] ;  /* 0x00010a00ff2c7b82 */ /* 0x000e220000000a00 */
[----:B------:R-:W-:Y:S01]  /*15cb0*/  FFMA.FTZ R49, R49, R40, R42 ;  /* 0x0000002831317223 */ /* 0x000fe2000001002a */
[----:B------:R-:W-:Y:S01]  /*15cc0*/  PRMT R38, R73, 0x7632, R38 ;  /* 0x0000763249267816 */ /* 0x000fe20000000026 */
[----:B------:R-:W-:Y:S01]  /*15cd0*/  FMUL.FTZ R103, R47, R124 ;  /* 0x0000007c2f677220 */ /* 0x000fe20000410000 */
[----:B------:R-:W-:Y:S01]  /*15ce0*/  PRMT R40, R53, 0x7632, R40 ;  /* 0x0000763235287816 */ /* 0x000fe20000000028 */
[----:B------:R-:W-:Y:S01]  /*15cf0*/  IMAD.U32 R43, R52, 0x10000, RZ ;  /* 0x00010000342b7824 */ /* 0x000fe200078e00ff */
[----:B------:R-:W-:Y:S01]  /*15d00*/  SHF.L.U32 R38, R38, 0x10, RZ ;  /* 0x0000001026267819 */ /* 0x000fe200000006ff */
[----:B------:R-:W-:Y:S01]  /*15d10*/  FMUL.FTZ R98, R47, R118 ;  /* 0x000000762f627220 */ /* 0x000fe20000410000 */
[----:B------:R-:W1:Y:S01]  /*15d20*/  @!P0 LDC.64 R36, c[0x0][0x3c8] ;  /* 0x0000f200ff248b82 */ /* 0x000e620000000a00 */
[----:B------:R-:W-:Y:S01]  /*15d30*/  IMAD.U32 R40, R40, 0x10000, RZ ;  /* 0x0001000028287824 */ /* 0x000fe200078e00ff */
[----:B------:R-:W-:Y:S01]  /*15d40*/  SHF.L.U32 R41, R76, 0x10, RZ ;  /* 0x000000104c297819 */ /* 0x000fe200000006ff */
[----:B------:R-:W-:-:S02]  /*15d50*/  IMAD.U32 R39, R72, 0x10000, RZ ;  /* 0x0001000048277824 */ /* 0x000fc400078e00ff */
[----:B------:R-:W-:Y:S01]  /*15d60*/  FMUL.FTZ R68, R47, R68 ;  /* 0x000000442f447220 */ /* 0x000fe20000410000 */
[----:B------:R-:W-:Y:S01]  /*15d70*/  FFMA.FTZ R103, R103, R38, R40 ;  /* 0x0000002667677223 */ /* 0x000fe20000010028 */
[----:B------:R-:W-:Y:S01]  /*15d80*/  PRMT R38, R72, 0x7632, R38 ;  /* 0x0000763248267816 */ /* 0x000fe20000000026 */
[----:B------:R-:W-:Y:S01]  /*15d90*/  FFMA.FTZ R98, R98, R41, R43 ;  /* 0x0000002962627223 */ /* 0x000fe2000001002b */
[C---:B------:R-:W-:Y:S01]  /*15da0*/  PRMT R40, R54.reuse, 0x7632, R40 ;  /* 0x0000763236287816 */ /* 0x040fe20000000028 */
[----:B------:R-:W-:Y:S01]  /*15db0*/  IMAD.U32 R43, R19, 0x10000, RZ ;  /* 0x00010000132b7824 */ /* 0x000fe200078e00ff */
[----:B------:R-:W-:Y:S01]  /*15dc0*/  SHF.L.U32 R41, R54, 0x10, RZ ;  /* 0x0000001036297819 */ /* 0x000fe200000006ff */
[----:B------:R-:W-:Y:S01]  /*15dd0*/  IMAD.U32 R38, R38, 0x10000, RZ ;  /* 0x0001000026267824 */ /* 0x000fe200078e00ff */
[----:B------:R-:W-:Y:S01]  /*15de0*/  SHF.L.U32 R40, R40, 0x10, RZ ;  /* 0x0000001028287819 */ /* 0x000fe200000006ff */
[C---:B------:R-:W-:Y:S01]  /*15df0*/  FMUL.FTZ R107, R47.reuse, R120 ;  /* 0x000000782f6b7220 */ /* 0x040fe20000410000 */
[C---:B------:R-:W-:Y:S01]  /*15e00*/  FMUL.FTZ R26, R47.reuse, R26 ;  /* 0x0000001a2f1a7220 */ /* 0x040fe20000410000 */
[----:B------:R-:W-:Y:S01]  /*15e10*/  FMUL.FTZ R94, R47, R94 ;  /* 0x0000005e2f5e7220 */ /* 0x000fe20000410000 */
[----:B------:R-:W-:Y:S01]  /*15e20*/  FFMA.FTZ R68, R68, R39, R41 ;  /* 0x0000002744447223 */ /* 0x000fe20000010029 */
[----:B------:R-:W-:Y:S01]  /*15e30*/  FFMA.FTZ R107, R107, R38, R40 ;  /* 0x000000266b6b7223 */ /* 0x000fe20000010028 */
[----:B------:R-:W-:Y:S01]  /*15e40*/  FFMA.FTZ R109, R26, R43, R109 ;  /* 0x0000002b1a6d7223 */ /* 0x000fe2000001006d */
[----:B------:R-:W-:Y:S01]  /*15e50*/  FFMA.FTZ R94, R94, R111, R113 ;  /* 0x0000006f5e5e7223 */ /* 0x000fe20000010071 */
[----:B------:R-:W-:Y:S01]  /*15e60*/  F2FP.BF16.F32.PACK_AB R21, R21, R20 ;  /* 0x000000141515723e */ /* 0x000fe200000010ff */
[----:B0-----:R-:W-:Y:S01]  /*15e70*/  IMAD.WIDE.U32 R38, R93, 0x10, R44 ;  /* 0x000000105d267825 */ /* 0x001fe200078e002c */
[----:B------:R-:W-:Y:S01]  /*15e80*/  F2FP.BF16.F32.PACK_AB R20, R24, R25 ;  /* 0x000000191814723e */ /* 0x000fe200000010ff */
[----:B------:R-:W-:Y:S01]  /*15e90*/  UIADD3 UR16, UPT, UPT, UR16, UR12, URZ ;  /* 0x0000000c10107290 */ /* 0x000fe2000fffe0ff */
[----:B------:R-:W-:Y:S01]  /*15ea0*/  F2FP.BF16.F32.PACK_AB R23, R23, R92 ;  /* 0x0000005c1717723e */ /* 0x000fe200000010ff */
[----:B-1----:R-:W-:Y:S01]  /*15eb0*/  @!P0 IMAD.WIDE R36, R115, 0x4, R36 ;  /* 0x0000000473248825 */ /* 0x002fe200078e0224 */
[----:B------:R-:W-:Y:S01]  /*15ec0*/  F2FP.BF16.F32.PACK_AB R22, R22, R27 ;  /* 0x0000001b1616723e */ /* 0x000fe200000010ff */
[----:B------:R-:W-:Y:S01]  /*15ed0*/  UISETP.GE.AND UP1, UPT, UR16, UR13, UPT ;  /* 0x0000000d1000728c */ /* 0x000fe2000bf26270 */
[----:B------:R-:W-:Y:S01]  /*15ee0*/  F2FP.BF16.F32.PACK_AB R25, R31, R48 ;  /* 0x000000301f19723e */ /* 0x000fe200000010ff */
[--C-:B------:R-:W-:Y:S01]  /*15ef0*/  IMAD.WIDE.U32 R40, R95, 0x10, R44.reuse ;  /* 0x000000105f287825 */ /* 0x100fe200078e002c */
[----:B------:R-:W-:Y:S01]  /*15f00*/  F2FP.BF16.F32.PACK_AB R24, R29, R46 ;  /* 0x0000002e1d18723e */ /* 0x000fe200000010ff */
[----:B------:R1:W-:Y:S01]  /*15f10*/  @!P0 STG.E desc[UR8][R36.64], R47 ;  /* 0x0000002f24008986 */ /* 0x0003e2000c101908 */
[----:B------:R-:W-:Y:S01]  /*15f20*/  F2FP.BF16.F32.PACK_AB R27, R100, R69 ;  /* 0x00000045641b723e */ /* 0x000fe200000010ff */
[--C-:B------:R-:W-:Y:S01]  /*15f30*/  IMAD.WIDE.U32 R42, R101, 0x10, R44.reuse ;  /* 0x00000010652a7825 */ /* 0x100fe200078e002c */
[----:B------:R-:W-:Y:S01]  /*15f40*/  F2FP.BF16.F32.PACK_AB R26, R35, R50 ;  /* 0x00000032231a723e */ /* 0x000fe200000010ff */
[----:B------:R1:W-:Y:S01]  /*15f50*/  STG.E.128 desc[UR8][R38.64], R20 ;  /* 0x0000001426007986 */ /* 0x0003e2000c101d08 */
        /* <DEDUP_REMOVED lines=11> */
[----:B------:R1:W-:Y:S01]  /*16010*/  STG.E.128 desc[UR8][R44.64], R32 ;  /* 0x000000202c007986 */ /* 0x0003e2000c101d08 */
[----:B------:R-:W-:Y:S05]  /*16020*/  BRA.U !UP1, `(.L_x_8883) ;  /* 0xfffffea909e47547 */ /* 0x000fea000b83ffff */
[----:B------:R-:W-:Y:S05]  /*16030*/  EXIT ;  /* 0x000000000000794d */ /* 0x000fea0003800000 */
.L_x_8884:
        /* <DEDUP_REMOVED lines=12> */
.L_x_27517:


//--------------------- .text._ZN10layer_norm13ln_fwd_kernelINS_13Kernel_traitsI13__nv_bfloat16S2_fS2_fjLj8192ELj1ELj1ELj8ELj16ENS_18Kernel_traits_baseILj8192ES2_S2_fS2_fjLj256EEEEELb1ELb0ELb1ELb0EEEvNS_9FwdParamsE --------------------------
	.section	.text._ZN10layer_norm13ln_fwd_kernelINS_13Kernel_traitsI13__nv_bfloat16S2_fS2_fjLj8192ELj1ELj1ELj8ELj16ENS_18Kernel_traits_baseILj8192ES2_S2_fS2_fjLj256EEEEELb1ELb0ELb1ELb0EEEvNS_9FwdParamsE,"ax",@progbits
	.align	128
        .global         _ZN10layer_norm13ln_fwd_kernelINS_13Kernel_traitsI13__nv_bfloat16S2_fS2_fjLj8192ELj1ELj1ELj8ELj16ENS_18Kernel_traits_baseILj8192ES2_S2_fS2_fjLj256EEEEELb1ELb0ELb1ELb0EEEvNS_9FwdParamsE
        .type           _ZN10layer_norm13ln_fwd_kernelINS_13Kernel_traitsI13__nv_bfloat16S2_fS2_fjLj8192ELj1ELj1ELj8ELj16ENS_18Kernel_traits_baseILj8192ES2_S2_fS2_fjLj256EEEEELb1ELb0ELb1ELb0EEEvNS_9FwdParamsE,@function
        .size           _ZN10layer_norm13ln_fwd_kernelINS_13Kernel_traitsI13__nv_bfloat16S2_fS2_fjLj8192ELj1ELj1ELj8ELj16ENS_18Kernel_traits_baseILj8192ES2_S2_fS2_fjLj256EEEEELb1ELb0ELb1ELb0EEEvNS_9FwdParamsE,(.L_x_27518 - _ZN10layer_norm13ln_fwd_kernelINS_13Kernel_traitsI13__nv_bfloat16S2_fS2_fjLj8192ELj1ELj1ELj8ELj16ENS_18Kernel_traits_baseILj8192ES2_S2_fS2_fjLj256EEEEELb1ELb0ELb1ELb0EEEvNS_9FwdParamsE)
        .other          _ZN10layer_norm13ln_fwd_kernelINS_13Kernel_traitsI13__nv_bfloat16S2_fS2_fjLj8192ELj1ELj1ELj8ELj16ENS_18Kernel_traits_baseILj8192ES2_S2_fS2_fjLj256EEEEELb1ELb0ELb1ELb0EEEvNS_9FwdParamsE,@"STO_CUDA_ENTRY STV_DEFAULT"
_ZN10layer_norm13ln_fwd_kernelINS_13Kernel_traitsI13__nv_bfloat16S2_fS2_fjLj8192ELj1ELj1ELj8ELj16ENS_18Kernel_traits_baseILj8192ES2_S2_fS2_fjLj256EEEEELb1ELb0ELb1ELb0EEEvNS_9FwdParamsE:
.text._ZN10layer_norm13ln_fwd_kernelINS_13Kernel_traitsI13__nv_bfloat16S2_fS2_fjLj8192ELj1ELj1ELj8ELj16ENS_18Kernel_traits_baseILj8192ES2_S2_fS2_fjLj256EEEEELb1ELb0ELb1ELb0EEEvNS_9FwdParamsE:
        /* <DEDUP_REMOVED lines=43> */
[----:B------:R-:W-:Y:S01]  /*02b0*/  VIADD R51, R3, 0xa9066899 ;  /* 0xa906689903337836 */ /* 0x000fe20000000000 */
        /* <DEDUP_REMOVED lines=40> */
.L_x_8886:
        /* <DEDUP_REMOVED lines=11> */
[----:B------:R-:W-:Y:S01]  /*05f0*/  CS2R R12, SRZ ;  /* 0x00000000000c7805 */ /* 0x000fe2000001ff00 */
[----:B------:R-:W-:Y:S01]  /*0600*/  IMAD.MOV.U32 R22, RZ, RZ, RZ ;  /* 0x000000ffff167224 */ /* 0x000fe200078e00ff */
        /* <DEDUP_REMOVED lines=9> */
[----:B------:R-:W-:Y:S01]  /*06a0*/  CS2R R20, SRZ ;  /* 0x0000000000147805 */ /* 0x000fe2000001ff00 */
[----:B------:R-:W-:Y:S01]  /*06b0*/  IMAD.MOV.U32 R30, RZ, RZ, RZ ;  /* 0x000000ffff1e7224 */ /* 0x000fe200078e00ff */
[----:B0-----:R-:W-:Y:S02]  /*06c0*/  CS2R R28, SRZ ;  /* 0x00000000001c7805 */ /* 0x001fe4000001ff00 */
[----:B------:R-:W-:Y:S02]  /*06d0*/  @P3 CS2R R6, SRZ ;  /* 0x0000000000063805 */ /* 0x000fe4000001ff00 */
[----:B------:R-:W-:Y:S02]  /*06e0*/  @P3 CS2R R4, SRZ ;  /* 0x0000000000043805 */ /* 0x000fe4000001ff00 */
[----:B------:R-:W-:Y:S01]  /*06f0*/  @P0 MOV R31, RZ ;  /* 0x000000ff001f0202 */ /* 0x000fe20000000f00 */
[----:B------:R-:W-:-:S02]  /*0700*/  @P1 IMAD.MOV.U32 R23, RZ, RZ, RZ ;  /* 0x000000ffff171224 */ /* 0x000fc400078e00ff */
[----:B-1----:R-:W-:-:S07]  /*0710*/  @P2 IMAD.MOV.U32 R15, RZ, RZ, RZ ;  /* 0x000000ffff0f2224 */ /* 0x002fce00078e00ff */
.L_x_8887:
[----:B------:R-:W-:Y:S05]  /*0720*/  BSYNC.RECONVERGENT B0 ;  /* 0x0000000000007941 */ /* 0x000fea0003800200 */
.L_x_8885:
[----:B------:R-:W0:Y:S02]  /*0730*/  LDCU UR5, c[0x0][0x384] ;  /* 0x00007080ff0577ac */ /* 0x000e240008000800 */
[----:B0-----:R-:W-:-:S13]  /*0740*/  ISETP.GE.AND P0, PT, R74, UR5, PT ;  /* 0x000000054a007c0c */ /* 0x001fda000bf06270 */
[----:B------:R-:W-:Y:S05]  /*0750*/  @P0 EXIT ;  /* 0x000000000000094d */ /* 0x000fea0003800000 */
[----:B------:R-:W0:Y:S01]  /*0760*/  LDCU UR5, c[0x0][0x360] ;  /* 0x00006c00ff0577ac */ /* 0x000e220008000800 */
[C---:B------:R-:W-:Y:S01]  /*0770*/  IMAD.HI.U32 R33, R108.reuse, -0x2daee0ad, RZ ;  /* 0xd2511f536c217827 */ /* 0x040fe200078e00ff */
[----:B------:R-:W-:Y:S01]  /*0780*/  LOP3.LUT R97, R97, 0x3, RZ, 0xc0, !PT ;  /* 0x0000000361617812 */ /* 0x000fe200078ec0ff */
[----:B------:R-:W-:Y:S02]  /*0790*/  ULOP3.LUT UR6, UR4, 0xff, URZ, 0xc0, !UPT ;  /* 0x000000ff04067892 */ /* 0x000fe4000f8ec0ff */
[----:B------:R-:W-:Y:S01]  /*07a0*/  IMAD R37, R108, -0x2daee0ad, RZ ;  /* 0xd2511f536c257824 */ /* 0x000fe200078e02ff */
[----:B------:R-:W-:Y:S01]  /*07b0*/  LOP3.LUT R33, R33, R3, RZ, 0x3c, !PT ;  /* 0x0000000321217212 */ /* 0x000fe200078e3cff */
[----:B------:R-:W-:Y:S01]  /*07c0*/  IMAD.MOV.U32 R81, RZ, RZ, RZ ;  /* 0x000000ffff517224 */ /* 0x000fe200078e00ff */
[----:B-----5:R-:W-:Y:S01]  /*07d0*/  PRMT R110, R7, 0x7632, R110 ;  /* 0x00007632076e7816 */ /* 0x020fe2000000006e */
[----:B------:R-:W-:Y:S01]  /*07e0*/  UPLOP3.LUT UP1, UPT, UPT, UPT, UPT, 0x40, 0x4 ;  /* 0x000000000004789c */ /* 0x000fe20003f2e870 */
[----:B------:R-:W-:Y:S01]  /*07f0*/  PRMT R111, R11, 0x7632, R111 ;  /* 0x000076320b6f7816 */ /* 0x000fe2000000006f */
[C---:B------:R-:W-:Y:S01]  /*0800*/  IMAD.HI.U32 R34, R33.reuse, -0x326172a9, RZ ;  /* 0xcd9e8d5721227827 */ /* 0x040fe200078e00ff */
[----:B------:R-:W-:Y:S01]  /*0810*/  PRMT R112, R6, 0x7632, R112 ;  /* 0x0000763206707816 */ /* 0x000fe20000000070 */
[----:B------:R-:W1:Y:S01]  /*0820*/  LDCU UR7, c[0x0][0x404] ;  /* 0x00008080ff0777ac */ /* 0x000e620008000800 */
[----:B------:R-:W-:Y:S01]  /*0830*/  PRMT R113, R10, 0x7632, R113 ;  /* 0x000076320a717816 */ /* 0x000fe20000000071 */
[----:B------:R-:W-:Y:S01]  /*0840*/  IMAD R33, R33, -0x326172a9, RZ ;  /* 0xcd9e8d5721217824 */ /* 0x000fe200078e02ff */
[----:B------:R-:W-:Y:S01]  /*0850*/  PRMT R114, R5, 0x7632, R114 ;  /* 0x0000763205727816 */ /* 0x000fe20000000072 */
[----:B------:R-:W2:Y:S01]  /*0860*/  LDCU.U8 UR14, c[0x0][0x410] ;  /* 0x00008200ff0e77ac */ /* 0x000ea20008000000 */
[----:B0-----:R-:W-:Y:S01]  /*0870*/  IMAD R109, R74, UR5, R43 ;  /* 0x000000054a6d7c24 */ /* 0x001fe2000f8e022b */
[----:B------:R-:W-:Y:S01]  /*0880*/  PRMT R115, R9, 0x7632, R115 ;  /* 0x0000763209737816 */ /* 0x000fe20000000073 */
[----:B------:R-:W-:-:S02]  /*0890*/  ULOP3.LUT UR5, UR4, 0xffffff00, URZ, 0xc0, !UPT ;  /* 0xffffff0004057892 */ /* 0x000fc4000f8ec0ff */
[C---:B------:R-:W-:Y:S01]  /*08a0*/  IMAD.HI.U32 R32, R109.reuse, -0x326172a9, RZ ;  /* 0xcd9e8d576d207827 */ /* 0x040fe200078e00ff */
[----:B------:R-:W-:Y:S01]  /*08b0*/  PRMT R116, R4, 0x7632, R116 ;  /* 0x0000763204747816 */ /* 0x000fe20000000074 */
[----:B------:R-:W0:Y:S01]  /*08c0*/  LDCU UR15, c[0x0][0x400] ;  /* 0x00008000ff0f77ac */ /* 0x000e220008000800 */
[----:B------:R-:W-:Y:S01]  /*08d0*/  PRMT R117, R8, 0x7632, R117 ;  /* 0x0000763208757816 */ /* 0x000fe20000000075 */
[----:B------:R-:W-:Y:S01]  /*08e0*/  IMAD R35, R109, -0x326172a9, RZ ;  /* 0xcd9e8d576d237824 */ /* 0x000fe200078e02ff */
[----:B------:R-:W-:Y:S01]  /*08f0*/  LOP3.LUT R32, R73, R32, R2, 0x96, !PT ;  /* 0x0000002049207212 */ /* 0x000fe200078e9602 */
[----:B------:R-:W3:Y:S01]  /*0900*/  LDCU.64 UR12, c[0x0][0x408] ;  /* 0x00008100ff0c77ac */ /* 0x000ee20008000a00 */
[----:B------:R-:W-:Y:S02]  /*0910*/  PRMT R118, R15, 0x7632, R118 ;  /* 0x000076320f767816 */ /* 0x000fe40000000076 */
[----:B------:R-:W-:Y:S01]  /*0920*/  LOP3.LUT R34, R40, R35, R34, 0x96, !PT ;  /* 0x0000002328227212 */ /* 0x000fe200078e9622 */
[----:B------:R-:W-:Y:S01]  /*0930*/  IMAD.HI.U32 R36, R32, -0x2daee0ad, RZ ;  /* 0xd2511f5320247827 */ /* 0x000fe200078e00ff */
[----:B------:R-:W-:Y:S01]  /*0940*/  PRMT R119, R19, 0x7632, R119 ;  /* 0x0000763213777816 */ /* 0x000fe20000000077 */
[----:B------:R-:W4:Y:S01]  /*0950*/  LDCU.64 UR10, c[0x0][0x3a0] ;  /* 0x00007400ff0a77ac */ /* 0x000f220008000a00 */
[----:B------:R-:W-:Y:S01]  /*0960*/  PRMT R120, R14, 0x7632, R120 ;  /* 0x000076320e787816 */ /* 0x000fe20000000078 */
[----:B------:R-:W-:Y:S01]  /*0970*/  IMAD R38, R32, -0x2daee0ad, RZ ;  /* 0xd2511f5320267824 */ /* 0x000fe200078e02ff */
[----:B------:R-:W-:Y:S01]  /*0980*/  LOP3.LUT R36, R42, R37, R36, 0x96, !PT ;  /* 0x000000252a247212 */ /* 0x000fe200078e9624 */
[----:B------:R-:W-:Y:S01]  /*0990*/  IMAD.HI.U32 R35, R34, -0x2daee0ad, RZ ;  /* 0xd2511f5322237827 */ /* 0x000fe200078e00ff */
[----:B------:R-:W-:-:S02]  /*09a0*/  PRMT R121, R18, 0x7632, R121 ;  /* 0x0000763212797816 */ /* 0x000fc40000000079 */
[----:B------:R-:W-:Y:S01]  /*09b0*/  PRMT R122, R13, 0x7632, R122 ;  /* 0x000076320d7a7816 */ /* 0x000fe2000000007a */
[C---:B------:R-:W-:Y:S01]  /*09c0*/  IMAD.HI.U32 R32, R36.reuse, -0x326172a9, RZ ;  /* 0xcd9e8d5724207827 */ /* 0x040fe200078e00ff */
[----:B------:R-:W-:Y:S02]  /*09d0*/  LOP3.LUT R35, R45, R38, R35, 0x96, !PT ;  /* 0x000000262d237212 */ /* 0x000fe400078e9623 */
[----:B------:R-:W-:Y:S01]  /*09e0*/  PRMT R123, R17, 0x7632, R123 ;  /* 0x00007632117b7816 */ /* 0x000fe2000000007b */
[----:B------:R-:W-:Y:S01]  /*09f0*/  IMAD R36, R36, -0x326172a9, RZ ;  /* 0xcd9e8d5724247824 */ /* 0x000fe200078e02ff */
[----:B------:R-:W-:Y:S01]  /*0a00*/  LOP3.LUT R32, R44, R33, R32, 0x96, !PT ;  /* 0x000000212c207212 */ /* 0x000fe200078e9620 */
        /* <DEDUP_REMOVED lines=8> */
[----:B------:R-:W-:Y:S01]  /*0a90*/  IMAD.HI.U32 R36, R33, -0x2daee0ad, RZ ;  /* 0xd2511f5321247827 */ /* 0x000fe200078e00ff */
[----:B------:R-:W-:Y:S02]  /*0aa0*/  LOP3.LUT R34, R47, R37, R34, 0x96, !PT ;  /* 0x000000252f227212 */ /* 0x000fe400078e9622 */
[----:B------:R-:W-:Y:S01]  /*0ab0*/  PRMT R128, R22, 0x7632, R128 ;  /* 0x0000763216807816 */ /* 0x000fe20000000080 */
[----:B------:R-:W-:Y:S01]  /*0ac0*/  IMAD R37, R32, -0x2daee0ad, RZ ;  /* 0xd2511f5320257824 */ /* 0x000fe200078e02ff */
[----:B------:R-:W-:Y:S01]  /*0ad0*/  PRMT R129, R26, 0x7632, R129 ;  /* 0x000076321a817816 */ /* 0x000fe20000000081 */
[----:B------:R-:W-:Y:S01]  /*0ae0*/  IMAD R35, R35, -0x326172a9, RZ ;  /* 0xcd9e8d5723237824 */ /* 0x000fe200078e02ff */
[----:B------:R-:W-:Y:S01]  /*0af0*/  PRMT R130, R21, 0x7632, R130 ;  /* 0x0000763215827816 */ /* 0x000fe20000000082 */
[----:B------:R-:W-:Y:S01]  /*0b00*/  IMAD.HI.U32 R32, R34, -0x326172a9, RZ ;  /* 0xcd9e8d5722207827 */ /* 0x000fe200078e00ff */
[----:B------:R-:W-:-:S02]  /*0b10*/  LOP3.LUT R36, R49, R37, R36, 0x96, !PT ;  /* 0x0000002531247212 */ /* 0x000fc400078e9624 */
        /* <DEDUP_REMOVED lines=20> */
[----:B------:R-:W-:Y:S01]  /*0c60*/  IADD3 R38, PT, PT, R3, 0x1fd5c5a3, RZ ;  /* 0x1fd5c5a303267810 */ /* 0x000fe20007ffe0ff */
        /* <DEDUP_REMOVED lines=8> */
[----:B------:R-:W-:-:S03]  /*0cf0*/  PRMT R80, R100, 0x7632, R80 ;  /* 0x0000763264507816 */ /* 0x000fc60000000050 */
[----:B------:R-:W-:Y:S01]  /*0d00*/  IMAD R36, R32, -0x2daee0ad, RZ ;  /* 0xd2511f5320247824 */ /* 0x000fe200078e02ff */
[----:B------:R-:W-:Y:S01]  /*0d10*/  LOP3.LUT R34, R38, R35, R34, 0x96, !PT ;  /* 0x0000002326227212 */ /* 0x000fe200078e9622 */
[----:B------:R-:W-:-:S04]  /*0d20*/  IMAD.HI.U32 R35, R33, -0x2daee0ad, RZ ;  /* 0xd2511f5321237827 */ /* 0x000fc800078e00ff */
[----:B------:R-:W-:Y:S01]  /*0d30*/  IMAD.HI.U32 R32, R34, -0x326172a9, RZ ;  /* 0xcd9e8d5722207827 */ /* 0x000fe200078e00ff */
[----:B------:R-:W-:-:S03]  /*0d40*/  LOP3.LUT R35, R56, R36, R35, 0x96, !PT ;  /* 0x0000002438237212 */ /* 0x000fc600078e9623 */
[----:B------:R-:W-:Y:S02]  /*0d50*/  IMAD R34, R34, -0x326172a9, RZ ;  /* 0xcd9e8d5722227824 */ /* 0x000fe400078e02ff */
[----:B------:R-:W-:-:S04]  /*0d60*/  IMAD.HI.U32 R93, R35, -0x326172a9, RZ ;  /* 0xcd9e8d57235d7827 */ /* 0x000fc800078e00ff */
[----:B------:R-:W-:Y:S01]  /*0d70*/  IMAD R36, R33, -0x2daee0ad, RZ ;  /* 0xd2511f5321247824 */ /* 0x000fe200078e02ff */
[----:B------:R-:W-:Y:S01]  /*0d80*/  LOP3.LUT R93, R57, R34, R93, 0x96, !PT ;  /* 0x00000022395d7212 */ /* 0x000fe200078e965d */
[----:B------:R-:W-:Y:S02]  /*0d90*/  IMAD.MOV R34, RZ, RZ, -R0 ;  /* 0x000000ffff227224 */ /* 0x000fe400078e0a00 */
[----:B------:R-:W-:Y:S02]  /*0da0*/  IMAD.SHL.U32 R0, R43, 0x20, RZ ;  /* 0x000000202b007824 */ /* 0x000fe400078e00ff */
[----:B------:R-:W-:Y:S02]  /*0db0*/  IMAD R37, R37, -0x326172a9, RZ ;  /* 0xcd9e8d5725257824 */ /* 0x000fe400078e02ff */
[----:B------:R-:W-:Y:S01]  /*0dc0*/  IMAD R94, R35, -0x326172a9, RZ ;  /* 0xcd9e8d57235e7824 */ /* 0x000fe200078e02ff */
[----:B------:R-:W-:Y:S02]  /*0dd0*/  LOP3.LUT R33, R0, 0x3e0, RZ, 0xc0, !PT ;  /* 0x000003e000217812 */ /* 0x000fe400078ec0ff */
[----:B------:R-:W-:-:S02]  /*0de0*/  VIADDMNMX R0, R34, UR6, RZ, !PT ;  /* 0x0000000622007c46 */ /* 0x000fc4000f8001ff */
[----:B------:R-:W-:Y:S02]  /*0df0*/  IADD3 R33, PT, PT, RZ, -R33, RZ ;  /* 0x80000021ff217210 */ /* 0x000fe40007ffe0ff */
[----:B------:R-:W-:Y:S02]  /*0e00*/  VIMNMX R0, PT, PT, R0, 0x20, PT ;  /* 0x0000002000007848 */ /* 0x000fe40003fe0100 */
[----:B------:R-:W-:Y:S02]  /*0e10*/  LOP3.LUT R32, R55, R37, R32, 0x96, !PT ;  /* 0x0000002537207212 */ /* 0x000fe400078e9620 */
[----:B------:R-:W-:Y:S02]  /*0e20*/  LEA R0, R0, UR5, 0x3 ;  /* 0x0000000500007c11 */ /* 0x000fe4000f8e18ff */
[----:B------:R-:W-:Y:S01]  /*0e30*/  VIADDMNMX R33, R33, UR6, RZ, !PT ;  /* 0x0000000621217c46 */ /* 0x000fe2000f8001ff */
[----:B------:R-:W-:Y:S01]  /*0e40*/  IMAD.HI.U32 R95, R32, -0x2daee0ad, RZ ;  /* 0xd2511f53205f7827 */ /* 0x000fe200078e00ff */
[----:B------:R-:W-:-:S02]  /*0e50*/  I2FP.F32.U32 R0, R0 ;  /* 0x0000000000007245 */ /* 0x000fc40000201000 */
[----:B------:R-:W-:Y:S01]  /*0e60*/  VIMNMX R33, PT, PT, R33, 0x20, PT ;  /* 0x0000002021217848 */ /* 0x000fe20003fe0100 */
[----:B------:R-:W-:Y:S01]  /*0e70*/  IMAD R90, R32, -0x2daee0ad, RZ ;  /* 0xd2511f53205a7824 */ /* 0x000fe200078e02ff */
[----:B------:R0:W0:Y:S01]  /*0e80*/  MUFU.RCP R75, R0 ;  /* 0x00000000004b7308 */ /* 0x0000220000001000 */
[----:B------:R-:W-:Y:S02]  /*0e90*/  LOP3.LUT R95, R58, R36, R95, 0x96, !PT ;  /* 0x000000243a5f7212 */ /* 0x000fe400078e965f */
[----:B-1234-:R-:W-:-:S07]  /*0ea0*/  LEA R82, R33, UR5, 0x3 ;  /* 0x0000000521527c11 */ /* 0x01efce000f8e18ff */
.L_x_9299:
[----:B------:R-:W1:Y:S08]  /*0eb0*/  LDC.64 R98, c[0x0][0x3f0] ;  /* 0x0000fc00ff627b82 */ /* 0x000e700000000a00 */
[----:B------:R-:W2:Y:S08]  /*0ec0*/  LDC.64 R104, c[0x0][0x3f8] ;  /* 0x0000fe00ff687b82 */ /* 0x000eb00000000a00 */
[----:B------:R-:W3:Y:S01]  /*0ed0*/  LDC R69, c[0x0][0x388] ;  /* 0x0000e200ff457b82 */ /* 0x000ee20000000800 */
[----:B-1----:R-:W-:-:S05]  /*0ee0*/  IMAD.WIDE R98, R74, 0x4, R98 ;  /* 0x000000044a627825 */ /* 0x002fca00078e0262 */
[----:B0-----:R-:W4:Y:S01]  /*0ef0*/  LDG.E R0, desc[UR8][R98.64] ;  /* 0x0000000862007981 */ /* 0x001f22000c1e1900 */
[----:B--2---:R-:W-:-:S05]  /*0f00*/  IMAD.WIDE R104, R74, 0x4, R104 ;  /* 0x000000044a687825 */ /* 0x004fca00078e0268 */
[----:B------:R0:W5:Y:S01]  /*0f10*/  LDG.E R68, desc[UR8][R104.64] ;  /* 0x0000000868447981 */ /* 0x000162000c1e1900 */
[----:B------:R-:W-:Y:S01]  /*0f20*/  ISETP.GE.U32.AND P1, PT, R72, 0x100, PT ;  /* 0x000001004800780c */ /* 0x000fe20003f26070 */
[----:B------:R-:W-:Y:S01]  /*0f30*/  BSSY.RECONVERGENT B0, `(.L_x_8888) ;  /* 0x00006ad000007945 */ /* 0x000fe20003800200 */
[----:B------:R-:W1:Y:S01]  /*0f40*/  S2R R70, SR_TID.X ;  /* 0x0000000000467919 */ /* 0x000e620000002100 */
[----:B----4-:R-:W-:-:S13]  /*0f50*/  ISETP.GE.AND P0, PT, R0, 0x1, PT ;  /* 0x000000010000780c */ /* 0x010fda0003f06270 */
[----:B------:R-:W-:-:S04]  /*0f60*/  @P0 VIADD R92, R0, 0xffffffff ;  /* 0xffffffff005c0836 */ /* 0x000fc80000000000 */
[-C--:B---3--:R-:W-:Y:S02]  /*0f70*/  @P0 IMAD R71, R92, R69.reuse, RZ ;  /* 0x000000455c470224 */ /* 0x088fe400078e02ff */
        /* <DEDUP_REMOVED lines=15> */
.L_x_8890:
[----:B------:R-:W-:Y:S05]  /*1070*/  BRA.U !UP0, `(.L_x_8891) ;  /* 0x0000003508487547 */ /* 0x000fea000b800000 */
[----:B------:R-:W0:Y:S02]  /*1080*/  LDC.64 R98, c[0x0][0x3a0] ;  /* 0x0000e800ff627b82 */ /* 0x000e240000000a00 */
[----:B0-----:R-:W-:-:S05]  /*1090*/  IMAD.WIDE.U32 R98, R92, 0x20, R98 ;  /* 0x000000205c627825 */ /* 0x001fca00078e0062 */
[----:B------:R0:W5:Y:S04]  /*10a0*/  LDG.E.128 R44, desc[UR8][R98.64] ;  /* 0x00000008622c7981 */ /* 0x000168000c1e1d00 */
[----:B------:R0:W5:Y:S01]  /*10b0*/  LDG.E.128 R64, desc[UR8][R98.64+0x10] ;  /* 0x0000100862407981 */ /* 0x000162000c1e1d00 */
[----:B------:R-:W-:-:S13]  /*10c0*/  ISETP.GT.AND P2, PT, R0, RZ, PT ;  /* 0x000000ff0000720c */ /* 0x000fda0003f44270 */
[----:B------:R-:W-:Y:S02]  /*10d0*/  @!P2 IMAD.MOV.U32 R96, RZ, RZ, R97 ;  /* 0x000000ffff60a224 */ /* 0x000fe400078e0061 */
[----:B------:R-:W-:Y:S01]  /*10e0*/  @!P2 IMAD.MOV.U32 R106, RZ, RZ, R90 ;  /* 0x000000ffff6aa224 */ /* 0x000fe200078e005a */
[----:B0-----:R-:W-:Y:S06]  /*10f0*/  @!P2 BRA `(.L_x_8892) ;  /* 0x000000040098a947 */ /* 0x001fec0003800000 */
        /* <DEDUP_REMOVED lines=16> */
.L_x_8895:
        /* <DEDUP_REMOVED lines=13> */
.L_x_8897:
[----:B------:R-:W-:Y:S05]  /*12d0*/  BSYNC.RECONVERGENT B2 ;  /* 0x0000000000027941 */ /* 0x000fea0003800200 */
.L_x_8896:
        /* <DEDUP_REMOVED lines=53> */
[----:B------:R-:W-:Y:S02]  /*1630*/  IADD3 R95, PT, PT, R3, -0x695add53, RZ ;  /* 0x96a522ad035f7810 */ /* 0x000fe40007ffe0ff */
[----:B------:R-:W-:Y:S01]  /*1640*/  MOV R91, R90 ;  /* 0x0000005a005b7202 */ /* 0x000fe20000000f00 */
[----:B------:R-:W-:Y:S01]  /*1650*/  IMAD.WIDE.U32 R98, R98, -0x2daee0ad, RZ ;  /* 0xd2511f5362627825 */ /* 0x000fe200078e00ff */
[----:B------:R-:W-:-:S03]  /*1660*/  LOP3.LUT R93, R93, R94, R105, 0x96, !PT ;  /* 0x0000005e5d5d7212 */ /* 0x000fc600078e9669 */
[----:B------:R-:W-:Y:S01]  /*1670*/  IMAD.MOV.U32 R94, RZ, RZ, R104 ;  /* 0x000000ffff5e7224 */ /* 0x000fe200078e0068 */
[----:B------:R-:W-:Y:S01]  /*1680*/  LOP3.LUT R95, R95, R96, R99, 0x96, !PT ;  /* 0x000000605f5f7212 */ /* 0x000fe200078e9663 */
[----:B------:R-:W-:Y:S02]  /*1690*/  IMAD.MOV.U32 R106, RZ, RZ, R98 ;  /* 0x000000ffff6a7224 */ /* 0x000fe400078e0062 */
[----:B------:R-:W-:-:S07]  /*16a0*/  IMAD.MOV.U32 R96, RZ, RZ, RZ ;  /* 0x000000ffff607224 */ /* 0x000fce00078e00ff */
.L_x_8894:
[----:B------:R-:W-:Y:S05]  /*16b0*/  BSYNC.RECONVERGENT B1 ;  /* 0x0000000000017941 */ /* 0x000fea0003800200 */
.L_x_8893:
        /* <DEDUP_REMOVED lines=9> */
[----:B------:R-:W-:-:S07]  /*1750*/  FADD.FTZ R44, R44, R97 ;  /* 0x000000612c2c7221 */ /* 0x000fce0000010000 */
.L_x_8892:
[----:B------:R-:W-:Y:S02]  /*1760*/  @!P2 IMAD.MOV.U32 R90, RZ, RZ, R96 ;  /* 0x000000ffff5aa224 */ /* 0x000fe400078e0060 */
        /* <DEDUP_REMOVED lines=18> */
.L_x_8901:
        /* <DEDUP_REMOVED lines=13> */
.L_x_8903:
[----:B------:R-:W-:Y:S05]  /*1960*/  BSYNC.RECONVERGENT B2 ;  /* 0x0000000000027941 */ /* 0x000fea0003800200 */
.L_x_8902:
        /* <DEDUP_REMOVED lines=52> */
[----:B------:R-:W-:Y:S01]  /*1cb0*/  IMAD.WIDE.U32 R104, R93, -0x326172a9, RZ ;  /* 0xcd9e8d575d687825 */ /* 0x000fe200078e00ff */
[----:B------:R-:W-:-:S03]  /*1cc0*/  IADD3 R95, PT, PT, R3, -0x695add53, RZ ;  /* 0x96a522ad035f7810 */ /* 0x000fc60007ffe0ff */
[----:B------:R-:W-:Y:S02]  /*1cd0*/  VIADD R93, R2, 0x8ff34781 ;  /* 0x8ff34781025d7836 */ /* 0x000fe40000000000 */
[----:B------:R-:W-:Y:S01]  /*1ce0*/  IMAD.WIDE.U32 R98, R83, -0x2daee0ad, RZ ;  /* 0xd2511f5353627825 */ /* 0x000fe200078e00ff */
[----:B------:R-:W-:Y:S02]  /*1cf0*/  MOV R83, R106 ;  /* 0x0000006a00537202 */ /* 0x000fe40000000f00 */
[----:B------:R-:W-:Y:S01]  /*1d00*/  LOP3.LUT R93, R93, R94, R105, 0x96, !PT ;  /* 0x0000005e5d5d7212 */ /* 0x000fe200078e9669 */
[----:B------:R-:W-:Y:S01]  /*1d10*/  IMAD.MOV.U32 R94, RZ, RZ, R104 ;  /* 0x000000ffff5e7224 */ /* 0x000fe200078e0068 */
[----:B------:R-:W-:Y:S01]  /*1d20*/  LOP3.LUT R95, R95, R96, R99, 0x96, !PT ;  /* 0x000000605f5f7212 */ /* 0x000fe200078e9663 */
[----:B------:R-:W-:-:S07]  /*1d30*/  IMAD.MOV.U32 R107, RZ, RZ, R98 ;  /* 0x000000ffff6b7224 */ /* 0x000fce00078e0062 */
.L_x_8900:
[----:B------:R-:W-:Y:S05]  /*1d40*/  BSYNC.RECONVERGENT B1 ;  /* 0x0000000000017941 */ /* 0x000fea0003800200 */
.L_x_8899:
        /* <DEDUP_REMOVED lines=10> */
[----:B------:R-:W-:-:S07]  /*1df0*/  FADD.FTZ R45, R45, R96 ;  /* 0x000000602d2d7221 */ /* 0x000fce0000010000 */
.L_x_8898:
        /* <DEDUP_REMOVED lines=19> */
.L_x_8907:
        /* <DEDUP_REMOVED lines=13> */
.L_x_8909:
[----:B------:R-:W-:Y:S05]  /*2000*/  BSYNC.RECONVERGENT B2 ;  /* 0x0000000000027941 */ /* 0x000fea0003800200 */
.L_x_8908:
        /* <DEDUP_REMOVED lines=59> */
[----:B------:R-:W-:Y:S02]  /*23c0*/  IMAD.MOV.U32 R106, RZ, RZ, R98 ;  /* 0x000000ffff6a7224 */ /* 0x000fe400078e0062 */
[----:B------:R-:W-:-:S07]  /*23d0*/  IMAD.MOV.U32 R96, RZ, RZ, RZ ;  /* 0x000000ffff607224 */ /* 0x000fce00078e00ff */
.L_x_8906:
[----:B------:R-:W-:Y:S05]  /*23e0*/  BSYNC.RECONVERGENT B1 ;  /* 0x0000000000017941 */ /* 0x000fea0003800200 */
.L_x_8905:
        /* <DEDUP_REMOVED lines=9> */
[----:B------:R-:W-:-:S07]  /*2480*/  FADD.FTZ R46, R46, R97 ;  /* 0x000000612e2e7221 */ /* 0x000fce0000010000 */
.L_x_8904:
        /* <DEDUP_REMOVED lines=19> */
.L_x_8913:
        /* <DEDUP_REMOVED lines=13> */
.L_x_8915:
[----:B------:R-:W-:Y:S05]  /*2690*/  BSYNC.RECONVERGENT B2 ;  /* 0x0000000000027941 */ /* 0x000fea0003800200 */
.L_x_8914:
        /* <DEDUP_REMOVED lines=61> */
.L_x_8912:
[----:B------:R-:W-:Y:S05]  /*2a70*/  BSYNC.RECONVERGENT B1 ;  /* 0x0000000000017941 */ /* 0x000fea0003800200 */
.L_x_8911:
        /* <DEDUP_REMOVED lines=11> */
.L_x_8910:
        /* <DEDUP_REMOVED lines=19> */
.L_x_8919:
        /* <DEDUP_REMOVED lines=13> */
.L_x_8921:
[----:B------:R-:W-:Y:S05]  /*2d30*/  BSYNC.RECONVERGENT B2 ;  /* 0x0000000000027941 */ /* 0x000fea0003800200 */
.L_x_8920:
        /* <DEDUP_REMOVED lines=61> */
.L_x_8918:
[----:B------:R-:W-:Y:S05]  /*3110*/  BSYNC.RECONVERGENT B1 ;  /* 0x0000000000017941 */ /* 0x000fea0003800200 */
.L_x_8917:
        /* <DEDUP_REMOVED lines=10> */
.L_x_8916:
        /* <DEDUP_REMOVED lines=19> */
.L_x_8925:
        /* <DEDUP_REMOVED lines=13> */
.L_x_8927:
[----:B------:R-:W-:Y:S05]  /*33c0*/  BSYNC.RECONVERGENT B2 ;  /* 0x0000000000027941 */ /* 0x000fea0003800200 */
.L_x_8926:
        /* <DEDUP_REMOVED lines=61> */
.L_x_8924:
[----:B------:R-:W-:Y:S05]  /*37a0*/  BSYNC.RECONVERGENT B1 ;  /* 0x0000000000017941 */ /* 0x000fea0003800200 */
.L_x_8923:
        /* <DEDUP_REMOVED lines=11> */
.L_x_8922:
        /* <DEDUP_REMOVED lines=19> */
.L_x_8931:
        /* <DEDUP_REMOVED lines=13> */
.L_x_8933:
[----:B------:R-:W-:Y:S05]  /*3a60*/  BSYNC.RECONVERGENT B2 ;  /* 0x0000000000027941 */ /* 0x000fea0003800200 */
.L_x_8932:
        /* <DEDUP_REMOVED lines=61> */
.L_x_8930:
[----:B------:R-:W-:Y:S05]  /*3e40*/  BSYNC.RECONVERGENT B1 ;  /* 0x0000000000017941 */ /* 0x000fea0003800200 */
.L_x_8929:
        /* <DEDUP_REMOVED lines=10> */
.L_x_8928:
        /* <DEDUP_REMOVED lines=19> */
.L_x_8937:
        /* <DEDUP_REMOVED lines=13> */
.L_x_8939:
[----:B------:R-:W-:Y:S05]  /*40f0*/  BSYNC.RECONVERGENT B2 ;  /* 0x0000000000027941 */ /* 0x000fea0003800200 */
.L_x_8938:
        /* <DEDUP_REMOVED lines=61> */
.L_x_8936:
[----:B------:R-:W-:Y:S05]  /*44d0*/  BSYNC.RECONVERGENT B1 ;  /* 0x0000000000017941 */ /* 0x000fea0003800200 */
.L_x_8935:
        /* <DEDUP_REMOVED lines=10> */
[----:B------:R-:W-:Y:S01]  /*4580*/  FADD.FTZ R67, R67, R90 ;  /* 0x0000005a43437221 */ /* 0x000fe20000010000 */
[----:B------:R-:W-:Y:S06]  /*4590*/  BRA `(.L_x_8934) ;  /* 0x0000003000a87947 */ /* 0x000fec0003800000 */
.L_x_8891:
[----:B------:R-:W-:Y:S02]  /*45a0*/  HFMA2 R44, -RZ, RZ, 0, 0 ;  /* 0x00000000ff2c7431 */ /* 0x000fe400000001ff */
[----:B------:R-:W-:Y:S02]  /*45b0*/  IMAD.MOV.U32 R46, RZ, RZ, R97 ;  /* 0x000000ffff2e7224 */ /* 0x000fe400078e0061 */
        /* <DEDUP_REMOVED lines=18> */
.L_x_8943:
        /* <DEDUP_REMOVED lines=13> */
.L_x_8945:
[----:B------:R-:W-:Y:S05]  /*47b0*/  BSYNC.RECONVERGENT B2 ;  /* 0x0000000000027941 */ /* 0x000fea0003800200 */
.L_x_8944:
        /* <DEDUP_REMOVED lines=54> */
[----:B------:R-:W-:Y:S01]  /*4b20*/  LOP3.LUT R93, R93, R46, R95, 0x96, !PT ;  /* 0x0000002e5d5d7212 */ /* 0x000fe200078e965f */
[----:B------:R-:W-:Y:S02]  /*4b30*/  HFMA2 R46, -RZ, RZ, 0, 0 ;  /* 0x00000000ff2e7431 */ /* 0x000fe400000001ff */
[----:B------:R-:W-:-:S05]  /*4b40*/  IMAD.WIDE.U32 R96, R65, -0x2daee0ad, RZ ;  /* 0xd2511f5341607825 */ /* 0x000fca00078e00ff */
[----:B------:R-:W-:Y:S01]  /*4b50*/  LOP3.LUT R95, R45, R44, R97, 0x96, !PT ;  /* 0x0000002c2d5f7212 */ /* 0x000fe200078e9661 */
[----:B------:R-:W-:-:S07]  /*4b60*/  IMAD.MOV.U32 R44, RZ, RZ, R90 ;  /* 0x000000ffff2c7224 */ /* 0x000fce00078e005a */
.L_x_8942:
[----:B------:R-:W-:Y:S05]  /*4b70*/  BSYNC.RECONVERGENT B1 ;  /* 0x0000000000017941 */ /* 0x000fea0003800200 */
.L_x_8941:
        /* <DEDUP_REMOVED lines=9> */
.L_x_8940:
[----:B------:R-:W-:Y:S01]  /*4c10*/  MOV R47, R46 ;  /* 0x0000002e002f7202 */ /* 0x000fe20000000f00 */
[----:B------:R-:W-:Y:S01]  /*4c20*/  IMAD.MOV.U32 R45, RZ, RZ, RZ ;  /* 0x000000ffff2d7224 */ /* 0x000fe200078e00ff */
        /* <DEDUP_REMOVED lines=14> */
.L_x_8949:
        /* <DEDUP_REMOVED lines=13> */
.L_x_8951:
[----:B------:R-:W-:Y:S05]  /*4de0*/  BSYNC.RECONVERGENT B2 ;  /* 0x0000000000027941 */ /* 0x000fea0003800200 */
.L_x_8950:
        /* <DEDUP_REMOVED lines=51> */
[----:B------:R-:W-:Y:S01]  /*5120*/  IMAD.MOV.U32 R47, RZ, RZ, RZ ;  /* 0x000000ffff2f7224 */ /* 0x000fe200078e00ff */
[----:B------:R-:W-:-:S03]  /*5130*/  LOP3.LUT R45, R45, R94, R65, 0x96, !PT ;  /* 0x0000005e2d2d7212 */ /* 0x000fc600078e9641 */
[----:B------:R-:W-:-:S04]  /*5140*/  IMAD.WIDE.U32 R94, R67, -0x326172a9, RZ ;  /* 0xcd9e8d57435e7825 */ /* 0x000fc800078e00ff */
[----:B------:R-:W-:Y:S01]  /*5150*/  IMAD.WIDE.U32 R66, R45, -0x2daee0ad, RZ ;  /* 0xd2511f532d427825 */ /* 0x000fe200078e00ff */
[----:B------:R-:W-:-:S03]  /*5160*/  LOP3.LUT R93, R93, R64, R95, 0x96, !PT ;  /* 0x000000405d5d7212 */ /* 0x000fc600078e965f */
[----:B------:R-:W-:-:S05]  /*5170*/  VIADD R45, R3, 0x96a522ad ;  /* 0x96a522ad032d7836 */ /* 0x000fca0000000000 */
[----:B------:R-:W-:Y:S02]  /*5180*/  LOP3.LUT R95, R45, R46, R67, 0x96, !PT ;  /* 0x0000002e2d5f7212 */ /* 0x000fe400078e9643 */
[----:B------:R-:W-:Y:S01]  /*5190*/  MOV R45, R96 ;  /* 0x00000060002d7202 */ /* 0x000fe20000000f00 */
[----:B------:R-:W-:-:S07]  /*51a0*/  IMAD.MOV.U32 R96, RZ, RZ, R66 ;  /* 0x000000ffff607224 */ /* 0x000fce00078e0042 */
.L_x_8948:
[----:B------:R-:W-:Y:S05]  /*51b0*/  BSYNC.RECONVERGENT B1 ;  /* 0x0000000000017941 */ /* 0x000fea0003800200 */
.L_x_8947:
        /* <DEDUP_REMOVED lines=10> */
.L_x_8946:
[----:B------:R-:W-:Y:S01]  /*5260*/  IMAD.MOV.U32 R64, RZ, RZ, R47 ;  /* 0x000000ffff407224 */ /* 0x000fe200078e002f */
[----:B------:R-:W-:Y:S01]  /*5270*/  MOV R46, RZ ;  /* 0x000000ff002e7202 */ /* 0x000fe20000000f00 */
        /* <DEDUP_REMOVED lines=14> */
.L_x_8955:
        /* <DEDUP_REMOVED lines=13> */
.L_x_8957:
[----:B------:R-:W-:Y:S05]  /*5430*/  BSYNC.RECONVERGENT B2 ;  /* 0x0000000000027941 */ /* 0x000fea0003800200 */
.L_x_8956:
        /* <DEDUP_REMOVED lines=56> */
[----:B------:R-:W-:Y:S01]  /*57c0*/  IMAD.MOV.U32 R64, RZ, RZ, RZ ;  /* 0x000000ffff407224 */ /* 0x000fe200078e00ff */
[----:B------:R-:W-:Y:S01]  /*57d0*/  LOP3.LUT R95, R47, R46, R67, 0x96, !PT ;  /* 0x0000002e2f5f7212 */ /* 0x000fe200078e9643 */
[----:B------:R-:W-:Y:S01]  /*57e0*/  IMAD.MOV.U32 R46, RZ, RZ, R96 ;  /* 0x000000ffff2e7224 */ /* 0x000fe200078e0060 */
[----:B------:R-:W-:-:S07]  /*57f0*/  MOV R96, R66 ;  /* 0x0000004200607202 */ /* 0x000fce0000000f00 */
.L_x_8954:
[----:B------:R-:W-:Y:S05]  /*5800*/  BSYNC.RECONVERGENT B1 ;  /* 0x0000000000017941 */ /* 0x000fea0003800200 */
.L_x_8953:
        /* <DEDUP_REMOVED lines=9> */
.L_x_8952:
[----:B------:R-:W-:Y:S02]  /*58a0*/  IMAD.MOV.U32 R65, RZ, RZ, R64 ;  /* 0x000000ffff417224 */ /* 0x000fe400078e0040 */
[----:B------:R-:W-:Y:S01]  /*58b0*/  IMAD.MOV.U32 R47, RZ, RZ, RZ ;  /* 0x000000ffff2f7224 */ /* 0x000fe200078e00ff */
        /* <DEDUP_REMOVED lines=14> */
.L_x_8961:
        /* <DEDUP_REMOVED lines=13> */
.L_x_8963:
[----:B------:R-:W-:Y:S05]  /*5a70*/  BSYNC.RECONVERGENT B2 ;  /* 0x0000000000027941 */ /* 0x000fea0003800200 */
.L_x_8962:
        /* <DEDUP_REMOVED lines=50> */
[----:B------:R-:W-:Y:S02]  /*5da0*/  HFMA2 R65, -RZ, RZ, 0, 0 ;  /* 0x00000000ff417431 */ /* 0x000fe400000001ff */
[----:B------:R-:W-:Y:S02]  /*5db0*/  VIADD R47, R2, 0xf1bbcdc8 ;  /* 0xf1bbcdc8022f7836 */ /* 0x000fe40000000000 */
[----:B------:R-:W-:-:S03]  /*5dc0*/  IMAD.WIDE.U32 R94, R94, -0x326172a9, RZ ;  /* 0xcd9e8d575e5e7825 */ /* 0x000fc600078e00ff */
[----:B------:R-:W-:Y:S02]  /*5dd0*/  LOP3.LUT R98, R47, R98, R67, 0x96, !PT ;  /* 0x000000622f627212 */ /* 0x000fe400078e9643 */
[----:B------:R-:W-:Y:S02]  /*5de0*/  IADD3 R47, PT, PT, R3, -0x695add53, RZ ;  /* 0x96a522ad032f7810 */ /* 0x000fe40007ffe0ff */
[----:B------:R-:W-:Y:S01]  /*5df0*/  LOP3.LUT R93, R93, R66, R95, 0x96, !PT ;  /* 0x000000425d5d7212 */ /* 0x000fe200078e965f */
[----:B------:R-:W-:-:S05]  /*5e00*/  IMAD.WIDE.U32 R98, R98, -0x2daee0ad, RZ ;  /* 0xd2511f5362627825 */ /* 0x000fca00078e00ff */
[----:B------:R-:W-:Y:S01]  /*5e10*/  LOP3.LUT R95, R47, R64, R99, 0x96, !PT ;  /* 0x000000402f5f7212 */ /* 0x000fe200078e9663 */
[----:B------:R-:W-:Y:S02]  /*5e20*/  IMAD.MOV.U32 R47, RZ, RZ, R96 ;  /* 0x000000ffff2f7224 */ /* 0x000fe400078e0060 */
[----:B------:R-:W-:-:S07]  /*5e30*/  IMAD.MOV.U32 R96, RZ, RZ, R98 ;  /* 0x000000ffff607224 */ /* 0x000fce00078e0062 */
.L_x_8960:
[----:B------:R-:W-:Y:S05]  /*5e40*/  BSYNC.RECONVERGENT B1 ;  /* 0x0000000000017941 */ /* 0x000fea0003800200 */
.L_x_8959:
        /* <DEDUP_REMOVED lines=10> */
.L_x_8958:
        /* <DEDUP_REMOVED lines=16> */
.L_x_8967:
        /* <DEDUP_REMOVED lines=13> */
.L_x_8969:
[----:B------:R-:W-:Y:S05]  /*60c0*/  BSYNC.RECONVERGENT B2 ;  /* 0x0000000000027941 */ /* 0x000fea0003800200 */
.L_x_8968:
        /* <DEDUP_REMOVED lines=56> */
[----:B------:R-:W-:Y:S01]  /*6450*/  IMAD.MOV.U32 R66, RZ, RZ, RZ ;  /* 0x000000ffff427224 */ /* 0x000fe200078e00ff */
[----:B------:R-:W-:Y:S02]  /*6460*/  LOP3.LUT R95, R65, R64, R99, 0x96, !PT ;  /* 0x00000040415f7212 */ /* 0x000fe400078e9663 */
[----:B------:R-:W-:Y:S01]  /*6470*/  MOV R64, R96 ;  /* 0x0000006000407202 */ /* 0x000fe20000000f00 */
[----:B------:R-:W-:-:S07]  /*6480*/  IMAD.MOV.U32 R96, RZ, RZ, R98 ;  /* 0x000000ffff607224 */ /* 0x000fce00078e0062 */
.L_x_8966:
[----:B------:R-:W-:Y:S05]  /*6490*/  BSYNC.RECONVERGENT B1 ;  /* 0x0000000000017941 */ /* 0x000fea0003800200 */
.L_x_8965:
        /* <DEDUP_REMOVED lines=9> */
.L_x_8964:
        /* <DEDUP_REMOVED lines=16> */
.L_x_8973:
        /* <DEDUP_REMOVED lines=13> */
.L_x_8975:
[----:B------:R-:W-:Y:S05]  /*6700*/  BSYNC.RECONVERGENT B2 ;  /* 0x0000000000027941 */ /* 0x000fea0003800200 */
.L_x_8974:
[----:B------:R-:W-:Y:S01]  /*6710*/  IMAD.WIDE.U32 R94, R109, -0x326172a9, RZ ;  /* 0xcd9e8d576d5e7825 */ /* 0x000fe200078e00ff */
[----:B------:R-:W-:Y:S02]  /*6720*/  LOP3.LUT R104, R81, R67, R3, 0x96, !PT ;  /* 0x0000004351687212 */ /* 0x000fe400078e9603 */
[----:B------:R-:W-:Y:S01]  /*6730*/  IADD3 R67, PT, PT, R3, -0x4498517b, RZ ;  /* 0xbb67ae8503437810 */ /* 0x000fe20007ffe0ff */
        /* <DEDUP_REMOVED lines=58> */
.L_x_8972:
[----:B------:R-:W-:Y:S05]  /*6ae0*/  BSYNC.RECONVERGENT B1 ;  /* 0x0000000000017941 */ /* 0x000fea0003800200 */
.L_x_8971:
        /* <DEDUP_REMOVED lines=10> */
.L_x_8970:
        /* <DEDUP_REMOVED lines=16> */
.L_x_8979:
        /* <DEDUP_REMOVED lines=13> */
.L_x_8981:
[----:B------:R-:W-:Y:S05]  /*6d60*/  BSYNC.RECONVERGENT B2 ;  /* 0x0000000000027941 */ /* 0x000fea0003800200 */
.L_x_8980:
        /* <DEDUP_REMOVED lines=53> */
[----:B------:R-:W-:Y:S02]  /*70c0*/  VIADD R95, R3, 0x96a522ad ;  /* 0x96a522ad035f7836 */ /* 0x000fe40000000000 */
[----:B------:R-:W-:-:S04]  /*70d0*/  IMAD.WIDE.U32 R104, R97, -0x326172a9, RZ ;  /* 0xcd9e8d5761687825 */ /* 0x000fc800078e00ff */
[----:B------:R-:W-:Y:S01]  /*70e0*/  IMAD.WIDE.U32 R98, R93, -0x2daee0ad, RZ ;  /* 0xd2511f535d627825 */ /* 0x000fe200078e00ff */
[----:B------:R-:W-:-:S03]  /*70f0*/  LOP3.LUT R93, R67, R94, R105, 0x96, !PT ;  /* 0x0000005e435d7212 */ /* 0x000fc600078e9669 */
[----:B------:R-:W-:Y:S01]  /*7100*/  IMAD.MOV.U32 R94, RZ, RZ, R104 ;  /* 0x000000ffff5e7224 */ /* 0x000fe200078e0068 */
[----:B------:R-:W-:Y:S02]  /*7110*/  LOP3.LUT R95, R95, R66, R99, 0x96, !PT ;  /* 0x000000425f5f7212 */ /* 0x000fe400078e9663 */
[----:B------:R-:W-:Y:S01]  /*7120*/  MOV R66, R96 ;  /* 0x0000006000427202 */ /* 0x000fe20000000f00 */
[----:B------:R-:W-:-:S07]  /*7130*/  IMAD.MOV.U32 R96, RZ, RZ, R98 ;  /* 0x000000ffff607224 */ /* 0x000fce00078e0062 */
.L_x_8978:
[----:B------:R-:W-:Y:S05]  /*7140*/  BSYNC.RECONVERGENT B1 ;  /* 0x0000000000017941 */ /* 0x000fea0003800200 */
.L_x_8977:
[----:B------:R-:W-:Y:S01]  /*7150*/  HFMA2 R67, -RZ, RZ, 0.1171875, 0 ;  /* 0x2f800000ff437431 */ /* 0x000fe200000001ff */
[----:B------:R-:W-:Y:S01]  /*7160*/  I2FP.F32.U32 R66, R66 ;  /* 0x0000004200427245 */ /* 0x000fe20000201000 */
[----:B-----5:R-:W-:-:S04]  /*7170*/  IMAD.U32 R88, R35, 0x10000, RZ ;  /* 0x0001000023587824 */ /* 0x020fc800078e00ff */
[----:B------:R-:W-:Y:S01]  /*7180*/  FMUL.FTZ R88, R88, UR13 ;  /* 0x0000000d58587c20 */ /* 0x000fe20008410000 */
[----:B------:R-:W-:-:S05]  /*7190*/  FFMA.FTZ R66, R66, R67, 1.1641532182693481445e-10 ;  /* 0x2f00000042427423 */ /* 0x000fca0000010043 */
[----:B------:R-:W-:Y:S01]  /*71a0*/  FSETP.GTU.FTZ.AND P2, PT, R66, UR7, PT ;  /* 0x0000000742007c0b */ /* 0x000fe2000bf5c000 */
[----:B------:R-:W-:-:S03]  /*71b0*/  FMUL.FTZ R66, R88, UR12 ;  /* 0x0000000c58427c20 */ /* 0x000fc60008410000 */
[----:B------:R-:W-:Y:S02]  /*71c0*/  SEL R88, RZ, 0x1, P2 ;  /* 0x00000001ff587807 */ /* 0x000fe40001000000 */
[----:B------:R-:W-:-:S07]  /*71d0*/  FSEL R66, R66, RZ, !P2 ;  /* 0x000000ff42427208 */ /* 0x000fce0005000000 */
.L_x_8976:
        /* <DEDUP_REMOVED lines=16> */
.L_x_8984:
        /* <DEDUP_REMOVED lines=13> */
.L_x_8986:
[----:B------:R-:W-:Y:S05]  /*73b0*/  BSYNC.RECONVERGENT B2 ;  /* 0x0000000000027941 */ /* 0x000fea0003800200 */
.L_x_8985:
        /* <DEDUP_REMOVED lines=61> */
.L_x_8983:
[----:B------:R-:W-:Y:S05]  /*7790*/  BSYNC.RECONVERGENT B1 ;  /* 0x0000000000017941 */ /* 0x000fea0003800200 */
.L_x_8982:
        /* <DEDUP_REMOVED lines=10> */
.L_x_8934:
[----:B------:R-:W0:Y:S01]  /*7840*/  LDC.64 R98, c[0x0][0x3a8] ;  /* 0x0000ea00ff627b82 */ /* 0x000e220000000a00 */
[----:B------:R-:W-:Y:S02]  /*7850*/  IMAD.MOV.U32 R90, RZ, RZ, R96 ;  /* 0x000000ffff5a7224 */ /* 0x000fe400078e0060 */
[----:B0-----:R-:W-:-:S05]  /*7860*/  IMAD.WIDE.U32 R98, R92, 0x20, R98 ;  /* 0x000000205c627825 */ /* 0x001fca00078e0062 */
[----:B-----5:R0:W-:Y:S04]  /*7870*/  STG.E.128 desc[UR8][R98.64], R44 ;  /* 0x0000002c62007986 */ /* 0x0201e8000c101d08 */
        /* <DEDUP_REMOVED lines=17> */
[----:B------:R-:W-:Y:S02]  /*7990*/  LOP3.LUT R104, R106, R98, R104, 0xfe, !PT ;  /* 0x000000626a687212 */ /* 0x000fe400078efe68 */
[----:B------:R-:W-:Y:S01]  /*79a0*/  LOP3.LUT R105, R99, R107, RZ, 0xfc, !PT ;  /* 0x0000006b63697212 */ /* 0x000fe200078efcff */
[----:B0-----:R-:W-:Y:S01]  /*79b0*/  IMAD.WIDE.U32 R98, R71, 0x8, R138 ;  /* 0x0000000847627825 */ /* 0x001fe200078e008a */
[----:B------:R-:W-:-:S05]  /*79c0*/  LOP3.LUT R104, R104, 0xff, R91, 0xf8, !PT ;  /* 0x000000ff68687812 */ /* 0x000fca00078ef85b */
[----:B------:R1:W-:Y:S02]  /*79d0*/  STG.E.64 desc[UR8][R98.64], R104 ;  /* 0x0000006862007986 */ /* 0x0003e4000c101b08 */
.L_x_8987:
[----:B------:R-:W-:Y:S02]  /*79e0*/  VIADD R92, R92, 0x100 ;  /* 0x000001005c5c7836 */ /* 0x000fe40000000000 */
[----:B------:R-:W-:-:S07]  /*79f0*/  VIADD R71, R71, 0x100 ;  /* 0x0000010047477836 */ /* 0x000fce0000000000 */
.L_x_8889:
[----:B------:R-:W-:Y:S05]  /*7a00*/  BSYNC.RECONVERGENT B0 ;  /* 0x0000000000007941 */ /* 0x000fea0003800200 */
.L_x_8888:
[----:B------:R-:W-:Y:S01]  /*7a10*/  ISETP.GE.U32.AND P2, PT, R72, 0x200, PT ;  /* 0x000002004800780c */ /* 0x000fe20003f46070 */
[----:B------:R-:W-:Y:S03]  /*7a20*/  BSSY.RECONVERGENT B0, `(.L_x_8988) ;  /* 0x00006a2000007945 */ /* 0x000fe60003800200 */
[----:B------:R-:W-:-:S09]  /*7a30*/  P2R R106, PR, RZ, 0x4 ;  /* 0x00000004ff6a7803 */ /* 0x000fd20000000000 */
[----:B------:R-:W-:Y:S05]  /*7a40*/  @!P2 BRA `(.L_x_8989) ;  /* 0x00000068007ca947 */ /* 0x000fea0003800000 */
[----:B------:R-:W-:-:S04]  /*7a50*/  UISETP.NE.U32.AND UP0, UPT, UR10, URZ, UPT ;  /* 0x000000ff0a00728c */ /* 0x000fc8000bf05070 */
[----:B------:R-:W-:Y:S01]  /*7a60*/  UISETP.NE.AND.EX UP0, UPT, UR11, URZ, UPT, UP0 ;  /* 0x000000ff0b00728c */ /* 0x000fe2000bf05300 */
[----:B------:R-:W-:Y:S10]  /*7a70*/  @!P0 BRA `(.L_x_8990) ;  /* 0x00000000000c8947 */ /* 0x000ff40003800000 */
[----:B------:R-:W2:Y:S02]  /*7a80*/  LDC.64 R32, c[0x0][0x390] ;  /* 0x0000e400ff207b82 */ /* 0x000ea40000000a00 */
[----:B--2---:R-:W-:-:S06]  /*7a90*/  IMAD.WIDE.U32 R32, R71, 0x10, R32 ;  /* 0x0000001047207825 */ /* 0x004fcc00078e0020 */
[----:B------:R-:W5:Y:S02]  /*7aa0*/  LDG.E.128 R32, desc[UR8][R32.64] ;  /* 0x0000000820207981 */ /* 0x000f64000c1e1d00 */
.L_x_8990:
[----:B------:R-:W-:Y:S05]  /*7ab0*/  BRA.U !UP0, `(.L_x_8991) ;  /* 0x0000003508487547 */ /* 0x000fea000b800000 */
[----:B------:R-:W0:Y:S02]  /*7ac0*/  LDC.64 R40, c[0x0][0x3a0] ;  /* 0x0000e800ff287b82 */ /* 0x000e240000000a00 */
[----:B01----:R-:W-:-:S05]  /*7ad0*/  IMAD.WIDE.U32 R98, R92, 0x20, R40 ;  /* 0x000000205c627825 */ /* 0x003fca00078e0028 */
[----:B------:R0:W5:Y:S04]  /*7ae0*/  LDG.E.128 R40, desc[UR8][R98.64] ;  /* 0x0000000862287981 */ /* 0x000168000c1e1d00 */
[----:B------:R0:W5:Y:S01]  /*7af0*/  LDG.E.128 R60, desc[UR8][R98.64+0x10] ;  /* 0x00001008623c7981 */ /* 0x000162000c1e1d00 */
[----:B------:R-:W-:-:S13]  /*7b00*/  ISETP.GT.AND P2, PT, R0, RZ, PT ;  /* 0x000000ff0000720c */ /* 0x000fda0003f44270 */
[----:B------:R-:W-:Y:S01]  /*7b10*/  @!P2 MOV R96, R97 ;  /* 0x000000610060a202 */ /* 0x000fe20000000f00 */
[----:B------:R-:W-:Y:S01]  /*7b20*/  @!P2 IMAD.MOV.U32 R107, RZ, RZ, R90 ;  /* 0x000000ffff6ba224 */ /* 0x000fe200078e005a */
[----:B0-----:R-:W-:Y:S06]  /*7b30*/  @!P2 BRA `(.L_x_8992) ;  /* 0x000000040098a947 */ /* 0x001fec0003800000 */
        /* <DEDUP_REMOVED lines=16> */
.L_x_8995:
        /* <DEDUP_REMOVED lines=13> */
.L_x_8997:
[----:B------:R-:W-:Y:S05]  /*7d10*/  BSYNC.RECONVERGENT B2 ;  /* 0x0000000000027941 */ /* 0x000fea0003800200 */
.L_x_8996:
        /* <DEDUP_REMOVED lines=55> */
[----:B------:R-:W-:Y:S02]  /*8090*/  HFMA2 R96, -RZ, RZ, 0, 0 ;  /* 0x00000000ff607431 */ /* 0x000fe400000001ff */
[----:B------:R-:W-:Y:S02]  /*80a0*/  VIADD R93, R2, 0x8ff34781 ;  /* 0x8ff34781025d7836 */ /* 0x000fe40000000000 */
[----:B------:R-:W-:Y:S02]  /*80b0*/  IMAD.MOV.U32 R107, RZ, RZ, R98 ;  /* 0x000000ffff6b7224 */ /* 0x000fe400078e0062 */
[----:B------:R-:W-:Y:S01]  /*80c0*/  IMAD.MOV.U32 R91, RZ, RZ, R90 ;  /* 0x000000ffff5b7224 */ /* 0x000fe200078e005a */
[----:B------:R-:W-:Y:S02]  /*80d0*/  LOP3.LUT R93, R93, R94, R105, 0x96, !PT ;  /* 0x0000005e5d5d7212 */ /* 0x000fe400078e9669 */
[----:B------:R-:W-:-:S07]  /*80e0*/  MOV R94, R104 ;  /* 0x00000068005e7202 */ /* 0x000fce0000000f00 */
.L_x_8994:
[----:B------:R-:W-:Y:S05]  /*80f0*/  BSYNC.RECONVERGENT B1 ;  /* 0x0000000000017941 */ /* 0x000fea0003800200 */
.L_x_8993:
        /* <DEDUP_REMOVED lines=10> */
.L_x_8992:
        /* <DEDUP_REMOVED lines=19> */
.L_x_9001:
        /* <DEDUP_REMOVED lines=13> */
.L_x_9003:
[----:B------:R-:W-:Y:S05]  /*83a0*/  BSYNC.RECONVERGENT B2 ;  /* 0x0000000000027941 */ /* 0x000fea0003800200 */
.L_x_9002:
        /* <DEDUP_REMOVED lines=61> */
.L_x_9000:
[----:B------:R-:W-:Y:S05]  /*8780*/  BSYNC.RECONVERGENT B1 ;  /* 0x0000000000017941 */ /* 0x000fea0003800200 */
.L_x_8999:
        /* <DEDUP_REMOVED lines=11> */
.L_x_8998:
        /* <DEDUP_REMOVED lines=19> */
.L_x_9007:
        /* <DEDUP_REMOVED lines=13> */
.L_x_9009:
[----:B------:R-:W-:Y:S05]  /*8a40*/  BSYNC.RECONVERGENT B2 ;  /* 0x0000000000027941 */ /* 0x000fea0003800200 */
.L_x_9008:
        /* <DEDUP_REMOVED lines=57> */
[----:B------:R-:W-:Y:S01]  /*8de0*/  IMAD.MOV.U32 R107, RZ, RZ, R98 ;  /* 0x000000ffff6b7224 */ /* 0x000fe200078e0062 */
[----:B------:R-:W-:Y:S01]  /*8df0*/  LOP3.LUT R95, R97, R96, R99, 0x96, !PT ;  /* 0x00000060615f7212 */ /* 0x000fe200078e9663 */
[----:B------:R-:W-:Y:S01]  /*8e00*/  HFMA2 R96, -RZ, RZ, 0, 0 ;  /* 0x00000000ff607431 */ /* 0x000fe200000001ff */
[----:B------:R-:W-:-:S07]  /*8e10*/  MOV R94, R104 ;  /* 0x00000068005e7202 */ /* 0x000fce0000000f00 */
.L_x_9006:
[----:B------:R-:W-:Y:S05]  /*8e20*/  BSYNC.RECONVERGENT B1 ;  /* 0x0000000000017941 */ /* 0x000fea0003800200 */
.L_x_9005:
        /* <DEDUP_REMOVED lines=10> */
.L_x_9004:
        /* <DEDUP_REMOVED lines=19> */
.L_x_9013:
        /* <DEDUP_REMOVED lines=13> */
.L_x_9015:
[----:B------:R-:W-:Y:S05]  /*90d0*/  BSYNC.RECONVERGENT B2 ;  /* 0x0000000000027941 */ /* 0x000fea0003800200 */
.L_x_9014:
        /* <DEDUP_REMOVED lines=61> */
.L_x_9012:
[----:B------:R-:W-:Y:S05]  /*94b0*/  BSYNC.RECONVERGENT B1 ;  /* 0x0000000000017941 */ /* 0x000fea0003800200 */
.L_x_9011:
        /* <DEDUP_REMOVED lines=11> */
.L_x_9010:
        /* <DEDUP_REMOVED lines=19> */
.L_x_9019:
        /* <DEDUP_REMOVED lines=13> */
.L_x_9021:
[----:B------:R-:W-:Y:S05]  /*9770*/  BSYNC.RECONVERGENT B2 ;  /* 0x0000000000027941 */ /* 0x000fea0003800200 */
.L_x_9020:
        /* <DEDUP_REMOVED lines=61> */
.L_x_9018:
[----:B------:R-:W-:Y:S05]  /*9b50*/  BSYNC.RECONVERGENT B1 ;  /* 0x0000000000017941 */ /* 0x000fea0003800200 */
.L_x_9017:
        /* <DEDUP_REMOVED lines=10> */
.L_x_9016:
        /* <DEDUP_REMOVED lines=19> */
.L_x_9025:
        /* <DEDUP_REMOVED lines=13> */
.L_x_9027:
[----:B------:R-:W-:Y:S05]  /*9e00*/  BSYNC.RECONVERGENT B2 ;  /* 0x0000000000027941 */ /* 0x000fea0003800200 */
.L_x_9026:
        /* <DEDUP_REMOVED lines=61> */
.L_x_9024:
[----:B------:R-:W-:Y:S05]  /*a1e0*/  BSYNC.RECONVERGENT B1 ;  /* 0x0000000000017941 */ /* 0x000fea0003800200 */
.L_x_9023:
        /* <DEDUP_REMOVED lines=11> */
.L_x_9022:
        /* <DEDUP_REMOVED lines=19> */
.L_x_9031:
        /* <DEDUP_REMOVED lines=13> */
.L_x_9033:
[----:B------:R-:W-:Y:S05]  /*a4a0*/  BSYNC.RECONVERGENT B2 ;  /* 0x0000000000027941 */ /* 0x000fea0003800200 */
.L_x_9032:
        /* <DEDUP_REMOVED lines=61> */
.L_x_9030:
[----:B------:R-:W-:Y:S05]  /*a880*/  BSYNC.RECONVERGENT B1 ;  /* 0x0000000000017941 */ /* 0x000fea0003800200 */
.L_x_9029:
        /* <DEDUP_REMOVED lines=9> */
[----:B------:R-:W-:-:S07]  /*a920*/  FADD.FTZ R62, R62, R97 ;  /* 0x000000613e3e7221 */ /* 0x000fce0000010000 */
.L_x_9028:
        /* <DEDUP_REMOVED lines=19> */
.L_x_9037:
        /* <DEDUP_REMOVED lines=13> */
.L_x_9039:
[----:B------:R-:W-:Y:S05]  /*ab30*/  BSYNC.RECONVERGENT B2 ;  /* 0x0000000000027941 */ /* 0x000fea0003800200 */
.L_x_9038:
        /* <DEDUP_REMOVED lines=49> */
[----:B------:R-:W-:Y:S02]  /*ae50*/  IMAD.MOV.U32 R97, RZ, RZ, RZ ;  /* 0x000000ffff617224 */ /* 0x000fe400078e00ff */
[----:B------:R-:W-:-:S05]  /*ae60*/  IMAD.WIDE.U32 R94, R94, -0x326172a9, RZ ;  /* 0xcd9e8d575e5e7825 */ /* 0x000fca00078e00ff */
        /* <DEDUP_REMOVED lines=8> */
[----:B------:R-:W-:Y:S01]  /*aef0*/  LOP3.LUT R95, R95, R96, R99, 0x96, !PT ;  /* 0x000000605f5f7212 */ /* 0x000fe200078e9663 */
[----:B------:R-:W-:-:S07]  /*af00*/  IMAD.MOV.U32 R96, RZ, RZ, R98 ;  /* 0x000000ffff607224 */ /* 0x000fce00078e0062 */
.L_x_9036:
[----:B------:R-:W-:Y:S05]  /*af10*/  BSYNC.RECONVERGENT B1 ;  /* 0x0000000000017941 */ /* 0x000fea0003800200 */
.L_x_9035:
        /* <DEDUP_REMOVED lines=10> */
[----:B------:R-:W-:Y:S01]  /*afc0*/  FADD.FTZ R63, R63, R90 ;  /* 0x0000005a3f3f7221 */ /* 0x000fe20000010000 */
[----:B------:R-:W-:Y:S06]  /*afd0*/  BRA `(.L_x_9034) ;  /* 0x0000003000a87947 */ /* 0x000fec0003800000 */
.L_x_8991:
[----:B------:R-:W-:Y:S01]  /*afe0*/  HFMA2 R40, -RZ, RZ, 0, 0 ;  /* 0x00000000ff287431 */ /* 0x000fe200000001ff */
        /* <DEDUP_REMOVED lines=19> */
.L_x_9043:
        /* <DEDUP_REMOVED lines=13> */
.L_x_9045:
[----:B------:R-:W-:Y:S05]  /*b1f0*/  BSYNC.RECONVERGENT B2 ;  /* 0x0000000000027941 */ /* 0x000fea0003800200 */
.L_x_9044:
        /* <DEDUP_REMOVED lines=56> */
[----:B------:R-:W-:Y:S01]  /*b580*/  HFMA2 R42, -RZ, RZ, 0, 0 ;  /* 0x00000000ff2a7431 */ /* 0x000fe200000001ff */
[----:B------:R-:W-:Y:S01]  /*b590*/  LOP3.LUT R95, R41, R40, R97, 0x96, !PT ;  /* 0x00000028295f7212 */ /* 0x000fe200078e9661 */
[----:B------:R-:W-:-:S07]  /*b5a0*/  IMAD.MOV.U32 R40, RZ, RZ, R90 ;  /* 0x000000ffff287224 */ /* 0x000fce00078e005a */
.L_x_9042:
[----:B------:R-:W-:Y:S05]  /*b5b0*/  BSYNC.RECONVERGENT B1 ;  /* 0x0000000000017941 */ /* 0x000fea0003800200 */
.L_x_9041:
        /* <DEDUP_REMOVED lines=9> */
.L_x_9040:
        /* <DEDUP_REMOVED lines=16> */
.L_x_9049:
        /* <DEDUP_REMOVED lines=13> */
.L_x_9051:
[----:B------:R-:W-:Y:S05]  /*b820*/  BSYNC.RECONVERGENT B2 ;  /* 0x0000000000027941 */ /* 0x000fea0003800200 */
.L_x_9050:
        /* <DEDUP_REMOVED lines=50> */
[----:B------:R-:W-:Y:S02]  /*bb50*/  HFMA2 R43, -RZ, RZ, 0, 0 ;  /* 0x00000000ff2b7431 */ /* 0x000fe400000001ff */
[----:B------:R-:W-:-:S05]  /*bb60*/  VIADD R41, R2, 0xf1bbcdc8 ;  /* 0xf1bbcdc802297836 */ /* 0x000fca0000000000 */
[----:B------:R-:W-:Y:S01]  /*bb70*/  LOP3.LUT R41, R41, R94, R61, 0x96, !PT ;  /* 0x0000005e29297212 */ /* 0x000fe200078e963d */
[----:B------:R-:W-:-:S04]  /*bb80*/  IMAD.WIDE.U32 R94, R63, -0x326172a9, RZ ;  /* 0xcd9e8d573f5e7825 */ /* 0x000fc800078e00ff */
[----:B------:R-:W-:Y:S01]  /*bb90*/  IMAD.WIDE.U32 R62, R41, -0x2daee0ad, RZ ;  /* 0xd2511f53293e7825 */ /* 0x000fe200078e00ff */
[----:B------:R-:W-:-:S03]  /*bba0*/  LOP3.LUT R93, R93, R60, R95, 0x96, !PT ;  /* 0x0000003c5d5d7212 */ /* 0x000fc600078e965f */
[----:B------:R-:W-:-:S05]  /*bbb0*/  VIADD R41, R3, 0x96a522ad ;  /* 0x96a522ad03297836 */ /* 0x000fca0000000000 */
[----:B------:R-:W-:Y:S02]  /*bbc0*/  LOP3.LUT R95, R41, R42, R63, 0x96, !PT ;  /* 0x0000002a295f7212 */ /* 0x000fe400078e963f */
[----:B------:R-:W-:Y:S01]  /*bbd0*/  MOV R41, R96 ;  /* 0x0000006000297202 */ /* 0x000fe20000000f00 */
[----:B------:R-:W-:-:S07]  /*bbe0*/  IMAD.MOV.U32 R96, RZ, RZ, R62 ;  /* 0x000000ffff607224 */ /* 0x000fce00078e003e */
.L_x_9048:
[----:B------:R-:W-:Y:S05]  /*bbf0*/  BSYNC.RECONVERGENT B1 ;  /* 0x0000000000017941 */ /* 0x000fea0003800200 */
.L_x_9047:
        /* <DEDUP_REMOVED lines=10> */
.L_x_9046:
        /* <DEDUP_REMOVED lines=16> */
.L_x_9055:
        /* <DEDUP_REMOVED lines=13> */
.L_x_9057:
[----:B------:R-:W-:Y:S05]  /*be70*/  BSYNC.RECONVERGENT B2 ;  /* 0x0000000000027941 */ /* 0x000fea0003800200 */
.L_x_9056:
        /* <DEDUP_REMOVED lines=56> */
[----:B------:R-:W-:Y:S01]  /*c200*/  HFMA2 R60, -RZ, RZ, 0, 0 ;  /* 0x00000000ff3c7431 */ /* 0x000fe200000001ff */
[----:B------:R-:W-:Y:S02]  /*c210*/  LOP3.LUT R95, R43, R42, R63, 0x96, !PT ;  /* 0x0000002a2b5f7212 */ /* 0x000fe400078e963f */
[----:B------:R-:W-:Y:S01]  /*c220*/  MOV R42, R96 ;  /* 0x00000060002a7202 */ /* 0x000fe20000000f00 */
[----:B------:R-:W-:-:S07]  /*c230*/  IMAD.MOV.U32 R96, RZ, RZ, R62 ;  /* 0x000000ffff607224 */ /* 0x000fce00078e003e */
.L_x_9054:
[----:B------:R-:W-:Y:S05]  /*c240*/  BSYNC.RECONVERGENT B1 ;  /* 0x0000000000017941 */ /* 0x000fea0003800200 */
.L_x_9053:
        /* <DEDUP_REMOVED lines=9> */
.L_x_9052:
        /* <DEDUP_REMOVED lines=16> */
.L_x_9061:
        /* <DEDUP_REMOVED lines=13> */
.L_x_9063:
[----:B------:R-:W-:Y:S05]  /*c4b0*/  BSYNC.RECONVERGENT B2 ;  /* 0x0000000000027941 */ /* 0x000fea0003800200 */
.L_x_9062:
[----:B------:R-:W-:Y:S01]  /*c4c0*/  IMAD.WIDE.U32 R62, R109, -0x326172a9, RZ ;  /* 0xcd9e8d576d3e7825 */ /* 0x000fe200078e00ff */
[----:B01----:R-:W-:Y:S02]  /*c4d0*/  LOP3.LUT R98, R81, R61, R3, 0x96, !PT ;  /* 0x0000003d51627212 */ /* 0x003fe400078e9603 */
[----:B------:R-:W-:Y:S01]  /*c4e0*/  IADD3 R43, PT, PT, R2, -0x61c88647, RZ ;  /* 0x9e3779b9022b7810 */ /* 0x000fe20007ffe0ff */
[----:B------:R-:W-:Y:S01]  /*c4f0*/  VIADD R61, R3, 0xbb67ae85 ;  /* 0xbb67ae85033d7836 */ /* 0x000fe20000000000 */
        /* <DEDUP_REMOVED lines=49> */
[----:B------:R-:W-:Y:S01]  /*c810*/  LOP3.LUT R98, R43, R98, R63, 0x96, !PT ;  /* 0x000000622b627212 */ /* 0x000fe200078e963f */
[----:B------:R-:W-:Y:S01]  /*c820*/  VIADD R43, R3, 0x96a522ad ;  /* 0x96a522ad032b7836 */ /* 0x000fe20000000000 */
[----:B------:R-:W-:-:S03]  /*c830*/  LOP3.LUT R93, R93, R62, R95, 0x96, !PT ;  /* 0x0000003e5d5d7212 */ /* 0x000fc600078e965f */
[----:B------:R-:W-:-:S05]  /*c840*/  IMAD.WIDE.U32 R98, R98, -0x2daee0ad, RZ ;  /* 0xd2511f5362627825 */ /* 0x000fca00078e00ff */
[----:B------:R-:W-:Y:S02]  /*c850*/  LOP3.LUT R95, R43, R60, R99, 0x96, !PT ;  /* 0x0000003c2b5f7212 */ /* 0x000fe400078e9663 */
[----:B------:R-:W-:Y:S01]  /*c860*/  MOV R43, R96 ;  /* 0x00000060002b7202 */ /* 0x000fe20000000f00 */
[----:B------:R-:W-:-:S07]  /*c870*/  IMAD.MOV.U32 R96, RZ, RZ, R98 ;  /* 0x000000ffff607224 */ /* 0x000fce00078e0062 */
.L_x_9060:
[----:B------:R-:W-:Y:S05]  /*c880*/  BSYNC.RECONVERGENT B1 ;  /* 0x0000000000017941 */ /* 0x000fea0003800200 */
.L_x_9059:
        /* <DEDUP_REMOVED lines=10> */
.L_x_9058:
        /* <DEDUP_REMOVED lines=16> */
.L_x_9067:
        /* <DEDUP_REMOVED lines=13> */
.L_x_9069:
[----:B------:R-:W-:Y:S05]  /*cb00*/  BSYNC.RECONVERGENT B2 ;  /* 0x0000000000027941 */ /* 0x000fea0003800200 */
.L_x_9068:
[----:B------:R-:W-:Y:S01]  /*cb10*/  IMAD.WIDE.U32 R62, R109, -0x326172a9, RZ ;  /* 0xcd9e8d576d3e7825 */ /* 0x000fe200078e00ff */
[----:B01----:R-:W-:Y:S02]  /*cb20*/  LOP3.LUT R98, R81, R61, R3, 0x96, !PT ;  /* 0x0000003d51627212 */ /* 0x003fe400078e9603 */
        /* <DEDUP_REMOVED lines=58> */
.L_x_9066:
[----:B------:R-:W-:Y:S05]  /*ced0*/  BSYNC.RECONVERGENT B1 ;  /* 0x0000000000017941 */ /* 0x000fea0003800200 */
.L_x_9065:
        /* <DEDUP_REMOVED lines=9> */
.L_x_9064:
        /* <DEDUP_REMOVED lines=16> */
.L_x_9073:
        /* <DEDUP_REMOVED lines=13> */
.L_x_9075:
[----:B------:R-:W-:Y:S05]  /*d140*/  BSYNC.RECONVERGENT B2 ;  /* 0x0000000000027941 */ /* 0x000fea0003800200 */
.L_x_9074:
[----:B------:R-:W-:Y:S01]  /*d150*/  IMAD.WIDE.U32 R94, R109, -0x326172a9, RZ ;  /* 0xcd9e8d576d5e7825 */ /* 0x000fe200078e00ff */
[----:B-1----:R-:W-:Y:S02]  /*d160*/  LOP3.LUT R104, R81, R63, R3, 0x96, !PT ;  /* 0x0000003f51687212 */ /* 0x002fe400078e9603 */
[----:B------:R-:W-:Y:S01]  /*d170*/  IADD3 R61, PT, PT, R2, -0x61c88647, RZ ;  /* 0x9e3779b9023d7810 */ /* 0x000fe20007ffe0ff */
[----:B------:R-:W-:Y:S01]  /*d180*/  VIADD R63, R3, 0xbb67ae85 ;  /* 0xbb67ae85033f7836 */ /* 0x000fe20000000000 */
[----:B0-----:R-:W-:Y:S01]  /*d190*/  LOP3.LUT R98, R73, R95, R2, 0x96, !PT ;  /* 0x0000005f49627212 */ /* 0x001fe200078e9602 */
        /* <DEDUP_REMOVED lines=56> */
.L_x_9072:
[----:B------:R-:W-:Y:S05]  /*d520*/  BSYNC.RECONVERGENT B1 ;  /* 0x0000000000017941 */ /* 0x000fea0003800200 */
.L_x_9071:
        /* <DEDUP_REMOVED lines=10> */
.L_x_9070:
[----:B------:R-:W-:Y:S01]  /*d5d0*/  MOV R90, R63 ;  /* 0x0000003f005a7202 */ /* 0x000fe20000000f00 */
[----:B------:R-:W-:Y:S01]  /*d5e0*/  IMAD.MOV.U32 R62, RZ, RZ, RZ ;  /* 0x000000ffff3e7224 */ /* 0x000fe200078e00ff */
        /* <DEDUP_REMOVED lines=14> */
.L_x_9079:
        /* <DEDUP_REMOVED lines=13> */
.L_x_9081:
[----:B------:R-:W-:Y:S05]  /*d7a0*/  BSYNC.RECONVERGENT B2 ;  /* 0x0000000000027941 */ /* 0x000fea0003800200 */
.L_x_9080:
[----:B------:R-:W-:Y:S01]  /*d7b0*/  IMAD.WIDE.U32 R94, R109, -0x326172a9, RZ ;  /* 0xcd9e8d576d5e7825 */ /* 0x000fe200078e00ff */
[----:B-1----:R-:W-:-:S03]  /*d7c0*/  LOP3.LUT R104, R81, R63, R3, 0x96, !PT ;  /* 0x0000003f51687212 */ /* 0x002fc600078e9603 */
[----:B------:R-:W-:Y:S01]  /*d7d0*/  HFMA2 R90, -RZ, RZ, 0, 0 ;  /* 0x00000000ff5a7431 */ /* 0x000fe200000001ff */
[----:B------:R-:W-:Y:S01]  /*d7e0*/  IADD3 R93, PT, PT, R3, -0x4498517b, RZ ;  /* 0xbb67ae85035d7810 */ /* 0x000fe20007ffe0ff */
[----:B------:R-:W-:Y:S01]  /*d7f0*/  VIADD R63, R2, 0x9e3779b9 ;  /* 0x9e3779b9023f7836 */ /* 0x000fe20000000000 */
[----:B0-----:R-:W-:Y:S01]  /*d800*/  LOP3.LUT R98, R73, R95, R2, 0x96, !PT ;  /* 0x0000005f49627212 */ /* 0x001fe200078e9602 */
        /* <DEDUP_REMOVED lines=55> */
.L_x_9078:
[----:B------:R-:W-:Y:S05]  /*db80*/  BSYNC.RECONVERGENT B1 ;  /* 0x0000000000017941 */ /* 0x000fea0003800200 */
.L_x_9077:
        /* <DEDUP_REMOVED lines=9> */
.L_x_9076:
        /* <DEDUP_REMOVED lines=16> */
.L_x_9084:
        /* <DEDUP_REMOVED lines=13> */
.L_x_9086:
[----:B------:R-:W-:Y:S05]  /*ddf0*/  BSYNC.RECONVERGENT B2 ;  /* 0x0000000000027941 */ /* 0x000fea0003800200 */
.L_x_9085:
[----:B01----:R-:W-:Y:S01]  /*de00*/  IMAD.WIDE.U32 R98, R109, -0x326172a9, RZ ;  /* 0xcd9e8d576d627825 */ /* 0x003fe200078e00ff */
        /* <DEDUP_REMOVED lines=60> */
.L_x_9083:
[----:B------:R-:W-:Y:S05]  /*e1d0*/  BSYNC.RECONVERGENT B1 ;  /* 0x0000000000017941 */ /* 0x000fea0003800200 */
.L_x_9082:
        /* <DEDUP_REMOVED lines=10> */
.L_x_9034:
[----:B01----:R-:W0:Y:S01]  /*e280*/  LDC.64 R98, c[0x0][0x3a8] ;  /* 0x0000ea00ff627b82 */ /* 0x003e220000000a00 */
[----:B------:R-:W-:Y:S01]  /*e290*/  MOV R90, R96 ;  /* 0x00000060005a7202 */ /* 0x000fe20000000f00 */
[----:B0-----:R-:W-:-:S05]  /*e2a0*/  IMAD.WIDE.U32 R98, R92, 0x20, R98 ;  /* 0x000000205c627825 */ /* 0x001fca00078e0062 */
[----:B-----5:R0:W-:Y:S04]  /*e2b0*/  STG.E.128 desc[UR8][R98.64], R40 ;  /* 0x0000002862007986 */ /* 0x0201e8000c101d08 */
        /* <DEDUP_REMOVED lines=22> */
.L_x_9087:
[----:B------:R-:W-:Y:S01]  /*e420*/  IADD3 R92, PT, PT, R92, 0x100, RZ ;  /* 0x000001005c5c7810 */ /* 0x000fe20007ffe0ff */
[----:B------:R-:W-:-:S07]  /*e430*/  VIADD R71, R71, 0x100 ;  /* 0x0000010047477836 */ /* 0x000fce0000000000 */
.L_x_8989:
[----:B------:R-:W-:Y:S05]  /*e440*/  BSYNC.RECONVERGENT B0 ;  /* 0x0000000000007941 */ /* 0x000fea0003800200 */
.L_x_8988:
        /* <DEDUP_REMOVED lines=9> */
.L_x_9090:
        /* <DEDUP_REMOVED lines=25> */
.L_x_9095:
        /* <DEDUP_REMOVED lines=13> */
.L_x_9097:
[----:B------:R-:W-:Y:S05]  /*e740*/  BSYNC.RECONVERGENT B2 ;  /* 0x0000000000027941 */ /* 0x000fea0003800200 */
.L_x_9096:
        /* <DEDUP_REMOVED lines=57> */
[----:B------:R-:W-:Y:S01]  /*eae0*/  MOV R91, R90 ;  /* 0x0000005a005b7202 */ /* 0x000fe20000000f00 */
[----:B------:R-:W-:-:S03]  /*eaf0*/  IMAD.MOV.U32 R107, RZ, RZ, R98 ;  /* 0x000000ffff6b7224 */ /* 0x000fc600078e0062 */
[----:B------:R-:W-:Y:S01]  /*eb00*/  LOP3.LUT R95, R95, R96, R99, 0x96, !PT ;  /* 0x000000605f5f7212 */ /* 0x000fe200078e9663 */
[----:B------:R-:W-:-:S07]  /*eb10*/  IMAD.MOV.U32 R96, RZ, RZ, RZ ;  /* 0x000000ffff607224 */ /* 0x000fce00078e00ff */
.L_x_9094:
[----:B------:R-:W-:Y:S05]  /*eb20*/  BSYNC.RECONVERGENT B1 ;  /* 0x0000000000017941 */ /* 0x000fea0003800200 */
.L_x_9093:
[----:B------:R-:W-:Y:S01]  /*eb30*/  I2FP.F32.U32 R90, R91 ;  /* 0x0000005b005a7245 */ /* 0x000fe20000201000 */
[----:B------:R-:W-:Y:S02]  /*eb40*/  HFMA2 R91, -RZ, RZ, 0.1171875, 0 ;  /* 0x2f800000ff5b7431 */ /* 0x000fe400000001ff */
[----:B-----5:R-:W-:-:S04]  /*eb50*/  IMAD.U32 R97, R32, 0x10000, RZ ;  /* 0x0001000020617824 */ /* 0x020fc800078e00ff */
[----:B------:R-:W-:-:S04]  /*eb60*/  FMUL.FTZ R97, R97, UR13 ;  /* 0x0000000d61617c20 */ /* 0x000fc80008410000 */
[----:B------:R-:W-:Y:S01]  /*eb70*/  FMUL.FTZ R97, R97, UR12 ;  /* 0x0000000c61617c20 */ /* 0x000fe20008410000 */
[----:B------:R-:W-:-:S05]  /*eb80*/  FFMA.FTZ R90, R90, R91, 1.1641532182693481445e-10 ;  /* 0x2f0000005a5a7423 */ /* 0x000fca000001005b */
[----:B------:R-:W-:-:S04]  /*eb90*/  FSETP.GTU.FTZ.AND P4, PT, R90, UR7, PT ;  /* 0x000000075a007c0b */ /* 0x000fc8000bf9c000 */
[----:B------:R-:W-:Y:S02]  /*eba0*/  FSEL R97, R97, RZ, !P4 ;  /* 0x000000ff61617208 */ /* 0x000fe40006000000 */
[----:B------:R-:W-:-:S03]  /*ebb0*/  SEL R91, RZ, 0x1, P4 ;  /* 0x00000001ff5b7807 */ /* 0x000fc60002000000 */
[----:B------:R-:W-:-:S07]  /*ebc0*/  FADD.FTZ R36, R36, R97 ;  /* 0x0000006124247221 */ /* 0x000fce0000010000 */
.L_x_9092:
        /* <DEDUP_REMOVED lines=19> */
.L_x_9101:
        /* <DEDUP_REMOVED lines=13> */
.L_x_9103:
[----:B------:R-:W-:Y:S05]  /*edd0*/  BSYNC.RECONVERGENT B2 ;  /* 0x0000000000027941 */ /* 0x000fea0003800200 */
.L_x_9102:
        /* <DEDUP_REMOVED lines=60> */
[----:B------:R-:W-:-:S07]  /*f1a0*/  LOP3.LUT R95, R95, R96, R99, 0x96, !PT ;  /* 0x000000605f5f7212 */ /* 0x000fce00078e9663 */
.L_x_9100:
[----:B------:R-:W-:Y:S05]  /*f1b0*/  BSYNC.RECONVERGENT B1 ;  /* 0x0000000000017941 */ /* 0x000fea0003800200 */
.L_x_9099:
        /* <DEDUP_REMOVED lines=10> */
[----:B------:R-:W-:-:S07]  /*f260*/  FADD.FTZ R37, R37, R96 ;  /* 0x0000006025257221 */ /* 0x000fce0000010000 */
.L_x_9098:
        /* <DEDUP_REMOVED lines=19> */
.L_x_9107:
        /* <DEDUP_REMOVED lines=13> */
.L_x_9109:
[----:B------:R-:W-:Y:S05]  /*f470*/  BSYNC.RECONVERGENT B2 ;  /* 0x0000000000027941 */ /* 0x000fea0003800200 */
.L_x_9108:
        /* <DEDUP_REMOVED lines=61> */
.L_x_9106:
[----:B------:R-:W-:Y:S05]  /*f850*/  BSYNC.RECONVERGENT B1 ;  /* 0x0000000000017941 */ /* 0x000fea0003800200 */
.L_x_9105:
        /* <DEDUP_REMOVED lines=10> */
.L_x_9104:
        /* <DEDUP_REMOVED lines=19> */
.L_x_9113:
        /* <DEDUP_REMOVED lines=13> */
.L_x_9115:
[----:B------:R-:W-:Y:S05]  /*fb00*/  BSYNC.RECONVERGENT B2 ;  /* 0x0000000000027941 */ /* 0x000fea0003800200 */
.L_x_9114:
        /* <DEDUP_REMOVED lines=61> */
.L_x_9112:
[----:B------:R-:W-:Y:S05]  /*fee0*/  BSYNC.RECONVERGENT B1 ;  /* 0x0000000000017941 */ /* 0x000fea0003800200 */
.L_x_9111:
        /* <DEDUP_REMOVED lines=11> */
.L_x_9110:
        /* <DEDUP_REMOVED lines=19> */
.L_x_9119:
        /* <DEDUP_REMOVED lines=13> */
.L_x_9121:
[----:B------:R-:W-:Y:S05]  /*101a0*/  BSYNC.RECONVERGENT B2 ;  /* 0x0000000000027941 */ /* 0x000fea0003800200 */
.L_x_9120:
        /* <DEDUP_REMOVED lines=61> */
.L_x_9118:
[----:B------:R-:W-:Y:S05]  /*10580*/  BSYNC.RECONVERGENT B1 ;  /* 0x0000000000017941 */ /* 0x000fea0003800200 */
.L_x_9117:
        /* <DEDUP_REMOVED lines=10> */
.L_x_9116:
        /* <DEDUP_REMOVED lines=19> */
.L_x_9125:
        /* <DEDUP_REMOVED lines=13> */
.L_x_9127:
[----:B------:R-:W-:Y:S05]  /*10830*/  BSYNC.RECONVERGENT B2 ;  /* 0x0000000000027941 */ /* 0x000fea0003800200 */
.L_x_9126:
        /* <DEDUP_REMOVED lines=61> */
.L_x_9124:
[----:B------:R-:W-:Y:S05]  /*10c10*/  BSYNC.RECONVERGENT B1 ;  /* 0x0000000000017941 */ /* 0x000fea0003800200 */
.L_x_9123:
        /* <DEDUP_REMOVED lines=11> */
.L_x_9122:
        /* <DEDUP_REMOVED lines=19> */
.L_x_9131:
        /* <DEDUP_REMOVED lines=13> */
.L_x_9133:
[----:B------:R-:W-:Y:S05]  /*10ed0*/  BSYNC.RECONVERGENT B2 ;  /* 0x0000000000027941 */ /* 0x000fea0003800200 */
.L_x_9132:
        /* <DEDUP_REMOVED lines=61> */
.L_x_9130:
[----:B------:R-:W-:Y:S05]  /*112b0*/  BSYNC.RECONVERGENT B1 ;  /* 0x0000000000017941 */ /* 0x000fea0003800200 */
.L_x_9129:
        /* <DEDUP_REMOVED lines=10> */
.L_x_9128:
        /* <DEDUP_REMOVED lines=19> */
.L_x_9137:
        /* <DEDUP_REMOVED lines=13> */
.L_x_9139:
[----:B------:R-:W-:Y:S05]  /*11560*/  BSYNC.RECONVERGENT B2 ;  /* 0x0000000000027941 */ /* 0x000fea0003800200 */
.L_x_9138:
        /* <DEDUP_REMOVED lines=61> */
.L_x_9136:
[----:B------:R-:W-:Y:S05]  /*11940*/  BSYNC.RECONVERGENT B1 ;  /* 0x0000000000017941 */ /* 0x000fea0003800200 */
.L_x_9135:
        /* <DEDUP_REMOVED lines=12> */
.L_x_9091:
        /* <DEDUP_REMOVED lines=20> */
.L_x_9143:
        /* <DEDUP_REMOVED lines=13> */
.L_x_9145:
[----:B------:R-:W-:Y:S05]  /*11c20*/  BSYNC.RECONVERGENT B2 ;  /* 0x0000000000027941 */ /* 0x000fea0003800200 */
.L_x_9144:
        /* <DEDUP_REMOVED lines=59> */
.L_x_9142:
[----:B------:R-:W-:Y:S05]  /*11fe0*/  BSYNC.RECONVERGENT B1 ;  /* 0x0000000000017941 */ /* 0x000fea0003800200 */
.L_x_9141:
        /* <DEDUP_REMOVED lines=9> */
.L_x_9140:
        /* <DEDUP_REMOVED lines=16> */
.L_x_9149:
        /* <DEDUP_REMOVED lines=13> */
.L_x_9151:
[----:B------:R-:W-:Y:S05]  /*12250*/  BSYNC.RECONVERGENT B2 ;  /* 0x0000000000027941 */ /* 0x000fea0003800200 */
.L_x_9150:
        /* <DEDUP_REMOVED lines=60> */
.L_x_9148:
[----:B------:R-:W-:Y:S05]  /*12620*/  BSYNC.RECONVERGENT B1 ;  /* 0x0000000000017941 */ /* 0x000fea0003800200 */
.L_x_9147:
        /* <DEDUP_REMOVED lines=10> */
.L_x_9146:
        /* <DEDUP_REMOVED lines=16> */
.L_x_9155:
        /* <DEDUP_REMOVED lines=13> */
.L_x_9157:
[----:B------:R-:W-:Y:S05]  /*128a0*/  BSYNC.RECONVERGENT B2 ;  /* 0x0000000000027941 */ /* 0x000fea0003800200 */
.L_x_9156:
        /* <DEDUP_REMOVED lines=60> */
.L_x_9154:
[----:B------:R-:W-:Y:S05]  /*12c70*/  BSYNC.RECONVERGENT B1 ;  /* 0x0000000000017941 */ /* 0x000fea0003800200 */
.L_x_9153:
        /* <DEDUP_REMOVED lines=9> */
.L_x_9152:
        /* <DEDUP_REMOVED lines=16> */
.L_x_9161:
        /* <DEDUP_REMOVED lines=13> */
.L_x_9163:
[----:B------:R-:W-:Y:S05]  /*12ee0*/  BSYNC.RECONVERGENT B2 ;  /* 0x0000000000027941 */ /* 0x000fea0003800200 */
.L_x_9162:
        /* <DEDUP_REMOVED lines=60> */
.L_x_9160:
[----:B------:R-:W-:Y:S05]  /*132b0*/  BSYNC.RECONVERGENT B1 ;  /* 0x0000000000017941 */ /* 0x000fea0003800200 */
.L_x_9159:
        /* <DEDUP_REMOVED lines=10> */
.L_x_9158:
        /* <DEDUP_REMOVED lines=16> */
.L_x_9167:
        /* <DEDUP_REMOVED lines=13> */
.L_x_9169:
[----:B------:R-:W-:Y:S05]  /*13530*/  BSYNC.RECONVERGENT B2 ;  /* 0x0000000000027941 */ /* 0x000fea0003800200 */
.L_x_9168:
        /* <DEDUP_REMOVED lines=60> */
.L_x_9166:
[----:B------:R-:W-:Y:S05]  /*13900*/  BSYNC.RECONVERGENT B1 ;  /* 0x0000000000017941 */ /* 0x000fea0003800200 */
.L_x_9165:
        /* <DEDUP_REMOVED lines=9> */
.L_x_9164:
        /* <DEDUP_REMOVED lines=16> */
.L_x_9173:
        /* <DEDUP_REMOVED lines=13> */
.L_x_9175:
[----:B------:R-:W-:Y:S05]  /*13b70*/  BSYNC.RECONVERGENT B2 ;  /* 0x0000000000027941 */ /* 0x000fea0003800200 */
.L_x_9174:
        /* <DEDUP_REMOVED lines=61> */
.L_x_9172:
[----:B------:R-:W-:Y:S05]  /*13f50*/  BSYNC.RECONVERGENT B1 ;  /* 0x0000000000017941 */ /* 0x000fea0003800200 */
.L_x_9171:
        /* <DEDUP_REMOVED lines=10> */
.L_x_9170:
        /* <DEDUP_REMOVED lines=16> */
.L_x_9179:
        /* <DEDUP_REMOVED lines=13> */
.L_x_9181:
[----:B------:R-:W-:Y:S05]  /*141d0*/  BSYNC.RECONVERGENT B2 ;  /* 0x0000000000027941 */ /* 0x000fea0003800200 */
.L_x_9180:
        /* <DEDUP_REMOVED lines=61> */
.L_x_9178:
[----:B------:R-:W-:Y:S05]  /*145b0*/  BSYNC.RECONVERGENT B1 ;  /* 0x0000000000017941 */ /* 0x000fea0003800200 */
.L_x_9177:
        /* <DEDUP_REMOVED lines=9> */
.L_x_9176:
        /* <DEDUP_REMOVED lines=16> */
.L_x_9184:
        /* <DEDUP_REMOVED lines=13> */
.L_x_9186:
[----:B------:R-:W-:Y:S05]  /*14820*/  BSYNC.RECONVERGENT B2 ;  /* 0x0000000000027941 */ /* 0x000fea0003800200 */
.L_x_9185:
        /* <DEDUP_REMOVED lines=61> */
.L_x_9183:
[----:B------:R-:W-:Y:S05]  /*14c00*/  BSYNC.RECONVERGENT B1 ;  /* 0x0000000000017941 */ /* 0x000fea0003800200 */
.L_x_9182:
        /* <DEDUP_REMOVED lines=10> */
.L_x_9134:
        /* <DEDUP_REMOVED lines=26> */
.L_x_9187:
[----:B------:R-:W-:Y:S01]  /*14e50*/  IADD3 R92, PT, PT, R92, 0x100, RZ ;  /* 0x000001005c5c7810 */ /* 0x000fe20007ffe0ff */
[----:B------:R-:W-:-:S07]  /*14e60*/  VIADD R71, R71, 0x100 ;  /* 0x0000010047477836 */ /* 0x000fce0000000000 */
.L_x_9089:
[----:B------:R-:W-:Y:S05]  /*14e70*/  BSYNC.RECONVERGENT B0 ;  /* 0x0000000000007941 */ /* 0x000fea0003800200 */
.L_x_9088:
        /* <DEDUP_REMOVED lines=9> */
.L_x_9190:
[----:B------:R-:W-:Y:S05]  /*14f10*/  BRA.U !UP0, `(.L_x_9191) ;  /* 0x0000003508487547 */ /* 0x000fea000b800000 */
[----:B01----:R-:W0:Y:S02]  /*14f20*/  LDC.64 R98, c[0x0][0x3a0] ;  /* 0x0000e800ff627b82 */ /* 0x003e240000000a00 */
[----:B0-----:R-:W-:-:S05]  /*14f30*/  IMAD.WIDE.U32 R98, R92, 0x20, R98 ;  /* 0x000000205c627825 */ /* 0x001fca00078e0062 */
        /* <DEDUP_REMOVED lines=22> */
.L_x_9195:
        /* <DEDUP_REMOVED lines=13> */
.L_x_9197:
[----:B------:R-:W-:Y:S05]  /*15170*/  BSYNC.RECONVERGENT B2 ;  /* 0x0000000000027941 */ /* 0x000fea0003800200 */
.L_x_9196:
        /* <DEDUP_REMOVED lines=61> */
.L_x_9194:
[----:B------:R-:W-:Y:S05]  /*15550*/  BSYNC.RECONVERGENT B1 ;  /* 0x0000000000017941 */ /* 0x000fea0003800200 */
.L_x_9193:
        /* <DEDUP_REMOVED lines=10> */
.L_x_9192:
        /* <DEDUP_REMOVED lines=19> */
.L_x_9201:
        /* <DEDUP_REMOVED lines=13> */
.L_x_9203:
[----:B------:R-:W-:Y:S05]  /*15800*/  BSYNC.RECONVERGENT B2 ;  /* 0x0000000000027941 */ /* 0x000fea0003800200 */
.L_x_9202:
        /* <DEDUP_REMOVED lines=61> */
.L_x_9200:
[----:B------:R-:W-:Y:S05]  /*15be0*/  BSYNC.RECONVERGENT B1 ;  /* 0x0000000000017941 */ /* 0x000fea0003800200 */
.L_x_9199:
        /* <DEDUP_REMOVED lines=11> */
.L_x_9198:
        /* <DEDUP_REMOVED lines=19> */
.L_x_9207:
        /* <DEDUP_REMOVED lines=13> */
.L_x_9209:
[----:B------:R-:W-:Y:S05]  /*15ea0*/  BSYNC.RECONVERGENT B2 ;  /* 0x0000000000027941 */ /* 0x000fea0003800200 */
.L_x_9208:
        /* <DEDUP_REMOVED lines=61> */
.L_x_9206:
[----:B------:R-:W-:Y:S05]  /*16280*/  BSYNC.RECONVERGENT B1 ;  /* 0x0000000000017941 */ /* 0x000fea0003800200 */
.L_x_9205:
        /* <DEDUP_REMOVED lines=10> */
.L_x_9204:
        /* <DEDUP_REMOVED lines=19> */
.L_x_9213:
        /* <DEDUP_REMOVED lines=13> */
.L_x_9215:
[----:B------:R-:W-:Y:S05]  /*16530*/  BSYNC.RECONVERGENT B2 ;  /* 0x0000000000027941 */ /* 0x000fea0003800200 */
.L_x_9214:
        /* <DEDUP_REMOVED lines=61> */
.L_x_9212:
[----:B------:R-:W-:Y:S05]  /*16910*/  BSYNC.RECONVERGENT B1 ;  /* 0x0000000000017941 */ /* 0x000fea0003800200 */
.L_x_9211:
        /* <DEDUP_REMOVED lines=11> */
.L_x_9210:
        /* <DEDUP_REMOVED lines=19> */
.L_x_9219:
        /* <DEDUP_REMOVED lines=13> */
.L_x_9221:
[----:B------:R-:W-:Y:S05]  /*16bd0*/  BSYNC.RECONVERGENT B2 ;  /* 0x0000000000027941 */ /* 0x000fea0003800200 */
.L_x_9220:
        /* <DEDUP_REMOVED lines=61> */
.L_x_9218:
[----:B------:R-:W-:Y:S05]  /*16fb0*/  BSYNC.RECONVERGENT B1 ;  /* 0x0000000000017941 */ /* 0x000fea0003800200 */
.L_x_9217:
        /* <DEDUP_REMOVED lines=10> */
.L_x_9216:
        /* <DEDUP_REMOVED lines=19> */
.L_x_9225:
        /* <DEDUP_REMOVED lines=13> */
.L_x_9227:
[----:B------:R-:W-:Y:S05]  /*17260*/  BSYNC.RECONVERGENT B2 ;  /* 0x0000000000027941 */ /* 0x000fea0003800200 */
.L_x_9226:
        /* <DEDUP_REMOVED lines=61> */
.L_x_9224:
[----:B------:R-:W-:Y:S05]  /*17640*/  BSYNC.RECONVERGENT B1 ;  /* 0x0000000000017941 */ /* 0x000fea0003800200 */
.L_x_9223:
        /* <DEDUP_REMOVED lines=11> */
.L_x_9222:
        /* <DEDUP_REMOVED lines=19> */
.L_x_9231:
        /* <DEDUP_REMOVED lines=13> */
.L_x_9233:
[----:B------:R-:W-:Y:S05]  /*17900*/  BSYNC.RECONVERGENT B2 ;  /* 0x0000000000027941 */ /* 0x000fea0003800200 */
.L_x_9232:
        /* <DEDUP_REMOVED lines=61> */
.L_x_9230:
[----:B------:R-:W-:Y:S05]  /*17ce0*/  BSYNC.RECONVERGENT B1 ;  /* 0x0000000000017941 */ /* 0x000fea0003800200 */
.L_x_9229:
        /* <DEDUP_REMOVED lines=10> */
.L_x_9228:
        /* <DEDUP_REMOVED lines=19> */
.L_x_9237:
        /* <DEDUP_REMOVED lines=13> */
.L_x_9239:
[----:B------:R-:W-:Y:S05]  /*17f90*/  BSYNC.RECONVERGENT B2 ;  /* 0x0000000000027941 */ /* 0x000fea0003800200 */
.L_x_9238:
        /* <DEDUP_REMOVED lines=61> */
.L_x_9236:
[----:B------:R-:W-:Y:S05]  /*18370*/  BSYNC.RECONVERGENT B1 ;  /* 0x0000000000017941 */ /* 0x000fea0003800200 */
.L_x_9235:
        /* <DEDUP_REMOVED lines=12> */
.L_x_9191:
        /* <DEDUP_REMOVED lines=20> */
.L_x_9243:
        /* <DEDUP_REMOVED lines=13> */
.L_x_9245:
[----:B------:R-:W-:Y:S05]  /*18650*/  BSYNC.RECONVERGENT B2 ;  /* 0x0000000000027941 */ /* 0x000fea0003800200 */
.L_x_9244:
        /* <DEDUP_REMOVED lines=60> */
.L_x_9242:
[----:B------:R-:W-:Y:S05]  /*18a20*/  BSYNC.RECONVERGENT B1 ;  /* 0x0000000000017941 */ /* 0x000fea0003800200 */
.L_x_9241:
        /* <DEDUP_REMOVED lines=9> */
.L_x_9240:
        /* <DEDUP_REMOVED lines=16> */
.L_x_9249:
        /* <DEDUP_REMOVED lines=13> */
.L_x_9251:
[----:B------:R-:W-:Y:S05]  /*18c90*/  BSYNC.RECONVERGENT B2 ;  /* 0x0000000000027941 */ /* 0x000fea0003800200 */
.L_x_9250:
        /* <DEDUP_REMOVED lines=49> */
[----:B------:R-:W-:Y:S02]  /*18fb0*/  IADD3 R49, PT, PT, R2, -0xe443238, RZ ;  /* 0xf1bbcdc802317810 */ /* 0x000fe40007ffe0ff */
[----:B------:R-:W-:Y:S01]  /*18fc0*/  LOP3.LUT R55, R55, R54, R51, 0x96, !PT ;  /* 0x0000003637377212 */ /* 0x000fe200078e9633 */
[----:B------:R-:W-:Y:S01]  /*18fd0*/  IMAD.MOV.U32 R51, RZ, RZ, RZ ;  /* 0x000000ffff337224 */ /* 0x000fe200078e00ff */
[----:B------:R-:W-:-:S03]  /*18fe0*/  LOP3.LUT R49, R49, R94, R53, 0x96, !PT ;  /* 0x0000005e31317212 */ /* 0x000fc600078e9635 */
[----:B------:R-:W-:-:S04]  /*18ff0*/  IMAD.WIDE.U32 R94, R55, -0x326172a9, RZ ;  /* 0xcd9e8d57375e7825 */ /* 0x000fc800078e00ff */
[----:B------:R-:W-:Y:S01]  /*19000*/  IMAD.WIDE.U32 R54, R49, -0x2daee0ad, RZ ;  /* 0xd2511f5331367825 */ /* 0x000fe200078e00ff */
[----:B------:R-:W-:Y:S02]  /*19010*/  IADD3 R49, PT, PT, R3, -0x695add53, RZ ;  /* 0x96a522ad03317810 */ /* 0x000fe40007ffe0ff */
[----:B------:R-:W-:Y:S02]  /*19020*/  LOP3.LUT R93, R93, R52, R95, 0x96, !PT ;  /* 0x000000345d5d7212 */ /* 0x000fe400078e965f */
[----:B------:R-:W-:Y:S01]  /*19030*/  LOP3.LUT R95, R49, R50, R55, 0x96, !PT ;  /* 0x00000032315f7212 */ /* 0x000fe200078e9637 */
[----:B------:R-:W-:Y:S01]  /*19040*/  IMAD.MOV.U32 R49, RZ, RZ, R0 ;  /* 0x000000ffff317224 */ /* 0x000fe200078e0000 */
[----:B------:R-:W-:-:S07]  /*19050*/  MOV R0, R54 ;  /* 0x0000003600007202 */ /* 0x000fce0000000f00 */
.L_x_9248:
[----:B------:R-:W-:Y:S05]  /*19060*/  BSYNC.RECONVERGENT B1 ;  /* 0x0000000000017941 */ /* 0x000fea0003800200 */
.L_x_9247:
        /* <DEDUP_REMOVED lines=10> */
.L_x_9246:
        /* <DEDUP_REMOVED lines=16> */
.L_x_9255:
        /* <DEDUP_REMOVED lines=13> */
.L_x_9257:
[----:B------:R-:W-:Y:S05]  /*192e0*/  BSYNC.RECONVERGENT B2 ;  /* 0x0000000000027941 */ /* 0x000fea0003800200 */
.L_x_9256:
        /* <DEDUP_REMOVED lines=56> */
[----:B------:R-:W-:Y:S01]  /*19670*/  IMAD.MOV.U32 R52, RZ, RZ, RZ ;  /* 0x000000ffff347224 */ /* 0x000fe200078e00ff */
[----:B------:R-:W-:Y:S01]  /*19680*/  LOP3.LUT R95, R51, R50, R55, 0x96, !PT ;  /* 0x00000032335f7212 */ /* 0x000fe200078e9637 */
[----:B------:R-:W-:Y:S01]  /*19690*/  IMAD.MOV.U32 R50, RZ, RZ, R0 ;  /* 0x000000ffff327224 */ /* 0x000fe200078e0000 */
[----:B------:R-:W-:-:S07]  /*196a0*/  MOV R0, R54 ;  /* 0x0000003600007202 */ /* 0x000fce0000000f00 */
.L_x_9254:
[----:B------:R-:W-:Y:S05]  /*196b0*/  BSYNC.RECONVERGENT B1 ;  /* 0x0000000000017941 */ /* 0x000fea0003800200 */
.L_x_9253:
        /* <DEDUP_REMOVED lines=9> */
.L_x_9252:
        /* <DEDUP_REMOVED lines=16> */
.L_x_9261:
        /* <DEDUP_REMOVED lines=13> */
.L_x_9263:
[----:B------:R-:W-:Y:S05]  /*19920*/  BSYNC.RECONVERGENT B2 ;  /* 0x0000000000027941 */ /* 0x000fea0003800200 */
.L_x_9262:
        /* <DEDUP_REMOVED lines=50> */
[----:B------:R-:W-:Y:S01]  /*19c50*/  LOP3.LUT R94, R85, R94, R53, 0x96, !PT ;  /* 0x0000005e555e7212 */ /* 0x000fe200078e9635 */
[----:B------:R-:W-:Y:S01]  /*19c60*/  IMAD.MOV.U32 R53, RZ, RZ, RZ ;  /* 0x000000ffff357224 */ /* 0x000fe200078e00ff */
[----:B------:R-:W-:Y:S02]  /*19c70*/  LOP3.LUT R96, R51, R96, R55, 0x96, !PT ;  /* 0x0000006033607212 */ /* 0x000fe400078e9637 */
[----:B------:R-:W-:Y:S01]  /*19c80*/  IADD3 R51, PT, PT, R3, -0x695add53, RZ ;  /* 0x96a522ad03337810 */ /* 0x000fe20007ffe0ff */
[----:B------:R-:W-:-:S04]  /*19c90*/  IMAD.WIDE.U32 R94, R94, -0x326172a9, RZ ;  /* 0xcd9e8d575e5e7825 */ /* 0x000fc800078e00ff */
[----:B------:R-:W-:Y:S01]  /*19ca0*/  IMAD.WIDE.U32 R96, R96, -0x2daee0ad, RZ ;  /* 0xd2511f5360607825 */ /* 0x000fe200078e00ff */
[----:B------:R-:W-:-:S04]  /*19cb0*/  LOP3.LUT R93, R93, R54, R95, 0x96, !PT ;  /* 0x000000365d5d7212 */ /* 0x000fc800078e965f */
[----:B------:R-:W-:Y:S01]  /*19cc0*/  LOP3.LUT R95, R51, R52, R97, 0x96, !PT ;  /* 0x00000034335f7212 */ /* 0x000fe200078e9661 */
[----:B------:R-:W-:Y:S01]  /*19cd0*/  IMAD.MOV.U32 R51, RZ, RZ, R0 ;  /* 0x000000ffff337224 */ /* 0x000fe200078e0000 */
[----:B------:R-:W-:-:S07]  /*19ce0*/  MOV R0, R96 ;  /* 0x0000006000007202 */ /* 0x000fce0000000f00 */
.L_x_9260:
[----:B------:R-:W-:Y:S05]  /*19cf0*/  BSYNC.RECONVERGENT B1 ;  /* 0x0000000000017941 */ /* 0x000fea0003800200 */
.L_x_9259:
        /* <DEDUP_REMOVED lines=10> */
.L_x_9258:
        /* <DEDUP_REMOVED lines=16> */
.L_x_9267:
        /* <DEDUP_REMOVED lines=13> */
.L_x_9269:
[----:B------:R-:W-:Y:S05]  /*19f70*/  BSYNC.RECONVERGENT B2 ;  /* 0x0000000000027941 */ /* 0x000fea0003800200 */
.L_x_9268:
        /* <DEDUP_REMOVED lines=56> */
[----:B------:R-:W-:Y:S01]  /*1a300*/  IMAD.MOV.U32 R54, RZ, RZ, RZ ;  /* 0x000000ffff367224 */ /* 0x000fe200078e00ff */
[----:B------:R-:W-:Y:S01]  /*1a310*/  LOP3.LUT R95, R53, R52, R97, 0x96, !PT ;  /* 0x00000034355f7212 */ /* 0x000fe200078e9661 */
[----:B------:R-:W-:Y:S01]  /*1a320*/  IMAD.MOV.U32 R52, RZ, RZ, R0 ;  /* 0x000000ffff347224 */ /* 0x000fe200078e0000 */
[----:B------:R-:W-:-:S07]  /*1a330*/  MOV R0, R96 ;  /* 0x0000006000007202 */ /* 0x000fce0000000f00 */
.L_x_9266:
[----:B------:R-:W-:Y:S05]  /*1a340*/  BSYNC.RECONVERGENT B1 ;  /* 0x0000000000017941 */ /* 0x000fea0003800200 */
.L_x_9265:
        /* <DEDUP_REMOVED lines=9> */
.L_x_9264:
        /* <DEDUP_REMOVED lines=16> */
.L_x_9273:
        /* <DEDUP_REMOVED lines=13> */
.L_x_9275:
[----:B------:R-:W-:Y:S05]  /*1a5b0*/  BSYNC.RECONVERGENT B2 ;  /* 0x0000000000027941 */ /* 0x000fea0003800200 */
.L_x_9274:
[----:B------:R-:W-:Y:S01]  /*1a5c0*/  IMAD.WIDE.U32 R94, R109, -0x326172a9, RZ ;  /* 0xcd9e8d576d5e7825 */ /* 0x000fe200078e00ff */
[----:B01----:R-:W-:Y:S02]  /*1a5d0*/  LOP3.LUT R98, R81, R55, R3, 0x96, !PT ;  /* 0x0000003751627212 */ /* 0x003fe400078e9603 */
        /* <DEDUP_REMOVED lines=49> */
[----:B------:R-:W-:Y:S01]  /*1a8f0*/  HFMA2 R55, -RZ, RZ, 0, 0 ;  /* 0x00000000ff377431 */ /* 0x000fe200000001ff */
        /* <DEDUP_REMOVED lines=9> */
.L_x_9272:
[----:B------:R-:W-:Y:S05]  /*1a990*/  BSYNC.RECONVERGENT B1 ;  /* 0x0000000000017941 */ /* 0x000fea0003800200 */
.L_x_9271:
        /* <DEDUP_REMOVED lines=10> */
.L_x_9270:
        /* <DEDUP_REMOVED lines=16> */
.L_x_9279:
        /* <DEDUP_REMOVED lines=13> */
.L_x_9281:
[----:B------:R-:W-:Y:S05]  /*1ac10*/  BSYNC.RECONVERGENT B2 ;  /* 0x0000000000027941 */ /* 0x000fea0003800200 */
.L_x_9280:
[----:B------:R-:W-:Y:S01]  /*1ac20*/  IMAD.WIDE.U32 R94, R109, -0x326172a9, RZ ;  /* 0xcd9e8d576d5e7825 */ /* 0x000fe200078e00ff */
[----:B01----:R-:W-:Y:S02]  /*1ac30*/  LOP3.LUT R98, R81, R55, R3, 0x96, !PT ;  /* 0x0000003751627212 */ /* 0x003fe400078e9603 */
        /* <DEDUP_REMOVED lines=59> */
.L_x_9278:
[----:B------:R-:W-:Y:S05]  /*1aff0*/  BSYNC.RECONVERGENT B1 ;  /* 0x0000000000017941 */ /* 0x000fea0003800200 */
.L_x_9277:
        /* <DEDUP_REMOVED lines=9> */
.L_x_9276:
[----:B------:R-:W-:Y:S01]  /*1b090*/  MOV R97, R96 ;  /* 0x0000006000617202 */ /* 0x000fe20000000f00 */
[----:B------:R-:W-:Y:S01]  /*1b0a0*/  IMAD.MOV.U32 R90, RZ, RZ, R0 ;  /* 0x000000ffff5a7224 */ /* 0x000fe200078e0000 */
[----:B------:R-:W-:Y:S01]  /*1b0b0*/  MOV R55, RZ ;  /* 0x000000ff00377202 */ /* 0x000fe20000000f00 */
        /* <DEDUP_REMOVED lines=17> */
.L_x_9284:
        /* <DEDUP_REMOVED lines=13> */
.L_x_9286:
[----:B------:R-:W-:Y:S05]  /*1b2a0*/  BSYNC.RECONVERGENT B2 ;  /* 0x0000000000027941 */ /* 0x000fea0003800200 */
.L_x_9285:
[----:B------:R-:W-:Y:S01]  /*1b2b0*/  IMAD.WIDE.U32 R96, R109, -0x326172a9, RZ ;  /* 0xcd9e8d576d607825 */ /* 0x000fe200078e00ff */
[----:B-1----:R-:W-:Y:S02]  /*1b2c0*/  LOP3.LUT R104, R81, R95, R3, 0x96, !PT ;  /* 0x0000005f51687212 */ /* 0x002fe400078e9603 */
        /* <DEDUP_REMOVED lines=49> */
[----:B------:R-:W-:Y:S01]  /*1b5e0*/  HFMA2 R97, -RZ, RZ, 0, 0 ;  /* 0x00000000ff617431 */ /* 0x000fe200000001ff */
        /* <DEDUP_REMOVED lines=9> */
.L_x_9283:
[----:B------:R-:W-:Y:S05]  /*1b680*/  BSYNC.RECONVERGENT B1 ;  /* 0x0000000000017941 */ /* 0x000fea0003800200 */
.L_x_9282:
        /* <DEDUP_REMOVED lines=10> */
.L_x_9234:
[----:B01----:R-:W0:Y:S02]  /*1b730*/  LDC.64 R98, c[0x0][0x3a8] ;  /* 0x0000ea00ff627b82 */ /* 0x003e240000000a00 */
[----:B0-----:R-:W-:-:S05]  /*1b740*/  IMAD.WIDE.U32 R98, R92, 0x20, R98 ;  /* 0x000000205c627825 */ /* 0x001fca00078e0062 */
[----:B-----5:R2:W-:Y:S04]  /*1b750*/  STG.E.128 desc[UR8][R98.64], R48 ;  /* 0x0000003062007986 */ /* 0x0205e8000c101d08 */
[----:B------:R2:W-:Y:S01]  /*1b760*/  STG.E.128 desc[UR8][R98.64+0x10], R52 ;  /* 0x0000103462007986 */ /* 0x0005e2000c101d08 */
[----:B------:R-:W-:Y:S05]  /*1b770*/  @!P0 BRA `(.L_x_9189) ;  /* 0x0000000000508947 */ /* 0x000fea0003800000 */
[----:B------:R-:W-:Y:S01]  /*1b780*/  IMAD.U32 R92, R88, 0x10000, RZ ;  /* 0x00010000585c7824 */ /* 0x000fe200078e00ff */
[----:B------:R-:W0:Y:S01]  /*1b790*/  LDC.64 R140, c[0x0][0x3b0] ;  /* 0x0000ec00ff8c7b82 */ /* 0x000e220000000a00 */
[----:B------:R-:W-:Y:S02]  /*1b7a0*/  LOP3.LUT R0, R89, 0xffff, RZ, 0xc0, !PT ;  /* 0x0000ffff59007812 */ /* 0x000fe400078ec0ff */
[----:B------:R-:W-:Y:S02]  /*1b7b0*/  PRMT R105, R87, 0x7104, RZ ;  /* 0x0000710457697816 */ /* 0x000fe400000000ff */
[----:B--2---:R-:W-:Y:S02]  /*1b7c0*/  LOP3.LUT R99, R92, 0xff0000, RZ, 0xc0, !PT ;  /* 0x00ff00005c637812 */ /* 0x004fe400078ec0ff */
        /* <DEDUP_REMOVED lines=10> */
[----:B------:R-:W-:Y:S01]  /*1b870*/  LOP3.LUT R104, R138, R98, R104, 0xfe, !PT ;  /* 0x000000628a687212 */ /* 0x000fe200078efe68 */
[----:B0-----:R-:W-:Y:S01]  /*1b880*/  IMAD.WIDE.U32 R98, R71, 0x8, R140 ;  /* 0x0000000847627825 */ /* 0x001fe200078e008c */
[----:B------:R-:W-:Y:S02]  /*1b890*/  LOP3.LUT R105, R107, R139, RZ, 0xfc, !PT ;  /* 0x0000008b6b697212 */ /* 0x000fe400078efcff */
[----:B------:R-:W-:-:S05]  /*1b8a0*/  LOP3.LUT R104, R104, 0xff, R91, 0xf8, !PT ;  /* 0x000000ff68687812 */ /* 0x000fca00078ef85b */
[----:B------:R3:W-:Y:S02]  /*1b8b0*/  STG.E.64 desc[UR8][R98.64], R104 ;  /* 0x0000006862007986 */ /* 0x0007e4000c101b08 */
.L_x_9189:
[----:B------:R-:W-:Y:S05]  /*1b8c0*/  BSYNC.RECONVERGENT B0 ;  /* 0x0000000000007941 */ /* 0x000fea0003800200 */
.L_x_9188:
[----:B------:R-:W-:Y:S01]  /*1b8d0*/  FADD.FTZ R0, RZ, R44 ;  /* 0x0000002cff007221 */ /* 0x000fe20000010000 */
        /* <DEDUP_REMOVED lines=13> */
[----:B0123--:R-:W-:-:S04]  /*1b9b0*/  FADD.FTZ R99, R41, R0 ;  /* 0x0000000029637221 */ /* 0x00ffc80000010000 */
        /* <DEDUP_REMOVED lines=120> */
.L_x_9288:
[----:B------:R-:W-:Y:S05]  /*1c140*/  BSYNC.RECONVERGENT B0 ;  /* 0x0000000000007941 */ /* 0x000fea0003800200 */
.L_x_9287:
        /* <DEDUP_REMOVED lines=12> */
.L_x_9290:
[----:B------:R-:W-:Y:S05]  /*1c210*/  BSYNC.RECONVERGENT B0 ;  /* 0x0000000000007941 */ /* 0x000fea0003800200 */
.L_x_9289:
[----:B0-----:R-:W0:Y:S01]  /*1c220*/  SHFL.DOWN PT, R0, R105, 0x4, 0x1f ;  /* 0x08801f0069007f89 */ /* 0x001e2200000e0000 */
[----:B------:R-:W-:Y:S02]  /*1c230*/  ISETP.NE.AND P0, PT, R70, RZ, PT ;  /* 0x000000ff4600720c */ /* 0x000fe40003f05270 */
[----:B------:R-:W-:Y:S01]  /*1c240*/  ISETP.NE.AND P4, PT, RZ, UR14, PT ;  /* 0x0000000eff007c0c */ /* 0x000fe2000bf85270 */
[----:B-1----:R-:W1:Y:S04]  /*1c250*/  SHFL.DOWN PT, R71, R98, 0x4, 0x1f ;  /* 0x08801f0062477f89 */ /* 0x002e6800000e0000 */
[----:B------:R-:W2:Y:S01]  /*1c260*/  SHFL.DOWN PT, R92, R99, 0x4, 0x1f ;  /* 0x08801f00635c7f89 */ /* 0x000ea200000e0000 */
[----:B0-----:R-:W-:Y:S01]  /*1c270*/  IMAD.IADD R96, R0, 0x1, R105 ;  /* 0x0000000100607824 */ /* 0x001fe200078e0269 */
[----:B------:R-:W-:-:S02]  /*1c280*/  I2FP.F32.S32 R138, R0 ;  /* 0x00000000008a7245 */ /* 0x000fc40000201400 */
[----:B------:R-:W-:Y:S02]  /*1c290*/  I2FP.F32.S32 R0, R105 ;  /* 0x0000006900007245 */ /* 0x000fe40000201400 */
[----:B------:R-:W-:Y:S01]  /*1c2a0*/  I2FP.F32.S32 R104, R96 ;  /* 0x0000006000687245 */ /* 0x000fe20000201400 */
[----:B------:R-:W0:Y:S01]  /*1c2b0*/  SHFL.DOWN PT, R139, R96, 0x2, 0x1f ;  /* 0x08401f00608b7f89 */ /* 0x000e2200000e0000 */
[C---:B-1----:R-:W-:Y:S01]  /*1c2c0*/  FMUL.FTZ R137, R71.reuse, R138 ;  /* 0x0000008a47897220 */ /* 0x042fe20000410000 */
[----:B------:R-:W-:Y:S01]  /*1c2d0*/  FADD.FTZ R71, -R71, R98 ;  /* 0x0000006247477221 */ /* 0x000fe20000010100 */
[----:B------:R-:W1:Y:S01]  /*1c2e0*/  MUFU.RCP R107, R104 ;  /* 0x00000068006b7308 */ /* 0x000e620000001000 */
[----:B--2---:R-:W-:Y:S01]  /*1c2f0*/  FADD.FTZ R92, R92, R99 ;  /* 0x000000635c5c7221 */ /* 0x004fe20000010000 */
[----:B------:R-:W-:Y:S01]  /*1c300*/  FFMA.FTZ R140, R0, R98, R137 ;  /* 0x00000062008c7223 */ /* 0x000fe20000010089 */
        /* <DEDUP_REMOVED lines=35> */
[----:B------:R-:W-:Y:S02]  /*1c540*/  FMUL.FTZ R99, R99, R137 ;  /* 0x0000008963637220 */ /* 0x000fe40000410000 */
[----:B------:R-:W1:Y:S02]  /*1c550*/  SHFL.IDX PT, R137, R92, RZ, 0x1f ;  /* 0x00001fff5c897589 */ /* 0x000e6400000e0000 */
[----:B------:R-:W-:-:S03]  /*1c560*/  FFMA.FTZ R71, R96, R99, R71 ;  /* 0x0000006360477223 */ /* 0x000fc60000010047 */
[----:B------:R-:W2:Y:S03]  /*1c570*/  LDC R96, c[0x0][0x448] ;  /* 0x00011200ff607b82 */ /* 0x000ea60000000800 */
[----:B------:R-:W2:Y:S05]  /*1c580*/  SHFL.IDX PT, R71, R71, RZ, 0x1f ;  /* 0x00001fff47477589 */ /* 0x000eaa00000e0000 */
[----:B------:R-:W3:Y:S01]  /*1c590*/  @!P0 LDC.64 R98, c[0x0][0x3c0] ;  /* 0x0000f000ff628b82 */ /* 0x000ee20000000a00 */
[----:B0-----:R-:W-:-:S04]  /*1c5a0*/  @!P0 IMAD.WIDE R104, R74, 0x4, R104 ;  /* 0x000000044a688825 */ /* 0x001fc800078e0268 */
[----:B-1----:R-:W-:-:S05]  /*1c5b0*/  FMUL.FTZ R0, R137, R137 ;  /* 0x0000008989007220 */ /* 0x002fca0000410000 */
[----:B------:R-:W-:Y:S01]  /*1c5c0*/  FSEL R107, R0, RZ, P4 ;  /* 0x000000ff006b7208 */ /* 0x000fe20002000000 */
[----:B--2---:R-:W-:-:S04]  /*1c5d0*/  FFMA.FTZ R0, R71, UR15, R96 ;  /* 0x0000000f47007c23 */ /* 0x004fc80008010060 */
        /* <DEDUP_REMOVED lines=17> */
[----:B------:R-:W-:Y:S01]  /*1c6f0*/  IMAD.U32 R98, R101, 0x10000, RZ ;  /* 0x0001000065627824 */ /* 0x000fe200078e00ff */
[----:B------:R-:W-:Y:S01]  /*1c700*/  SHF.L.U32 R104, R29, 0x10, RZ ;  /* 0x000000101d687819 */ /* 0x000fe200000006ff */
[----:B------:R-:W-:Y:S01]  /*1c710*/  FMUL.FTZ R99, R0, R99 ;  /* 0x0000006300637220 */ /* 0x000fe20000410000 */
[----:B------:R-:W-:Y:S01]  /*1c720*/  SHF.L.U32 R140, R30, 0x10, RZ ;  /* 0x000000101e8c7819 */ /* 0x000fe200000006ff */
[----:B------:R-:W-:Y:S02]  /*1c730*/  IMAD.U32 R138, R102, 0x10000, RZ ;  /* 0x00010000668a7824 */ /* 0x000fe400078e00ff */
[----:B------:R-:W-:Y:S01]  /*1c740*/  FMUL.FTZ R71, R0, R71 ;  /* 0x0000004700477220 */ /* 0x000fe20000410000 */
[--C-:B------:R-:W-:Y:S01]  /*1c750*/  FADD.FTZ R105, R66, -R92.reuse ;  /* 0x8000005c42697221 */ /* 0x100fe20000010000 */
[----:B------:R-:W-:Y:S01]  /*1c760*/  FADD.FTZ R69, R44, -R92 ;  /* 0x8000005c2c457221 */ /* 0x000fe20000010000 */
[----:B------:R-:W-:Y:S01]  /*1c770*/  FFMA.FTZ R137, R99, R138, R140 ;  /* 0x0000008a63897223 */ /* 0x000fe2000001008c */
[----:B------:R-:W-:Y:S01]  /*1c780*/  FFMA.FTZ R107, R71, R98, R104 ;  /* 0x00000062476b7223 */ /* 0x000fe20000010068 */
[----:B------:R-:W-:Y:S01]  /*1c790*/  SHF.L.U32 R144, R31, 0x10, RZ ;  /* 0x000000101f907819 */ /* 0x000fe200000006ff */
[----:B------:R-:W0:Y:S01]  /*1c7a0*/  LDC.64 R98, c[0x0][0x428] ;  /* 0x00010a00ff627b82 */ /* 0x000e220000000a00 */
[----:B------:R-:W-:Y:S01]  /*1c7b0*/  SHF.L.U32 R70, R28, 0x10, RZ ;  /* 0x000000101c467819 */ /* 0x000fe200000006ff */
[----:B------:R-:W-:-:S02]  /*1c7c0*/  IMAD.U32 R142, R103, 0x10000, RZ ;  /* 0x00010000678e7824 */ /* 0x000fc400078e00ff */
[----:B------:R-:W-:Y:S01]  /*1c7d0*/  FMUL.FTZ R105, R0, R105 ;  /* 0x0000006900697220 */ /* 0x000fe20000410000 */
        /* <DEDUP_REMOVED lines=31> */
.L_x_9293:
[----:B------:R-:W-:Y:S05]  /*1c9d0*/  BSYNC.RECONVERGENT B0 ;  /* 0x0000000000007941 */ /* 0x000fea0003800200 */
.L_x_9292:
[----:B------:R-:W-:Y:S01]  /*1c9e0*/  ISETP.NE.AND P0, PT, R106, RZ, PT ;  /* 0x000000ff6a00720c */ /* 0x000fe20003f05270 */
[----:B------:R-:W-:-:S12]  /*1c9f0*/  BSSY.RECONVERGENT B0, `(.L_x_9294) ;  /* 0x0000032000007945 */ /* 0x000fd80003800200 */
[----:B------:R-:W-:Y:S05]  /*1ca00*/  @!P0 BRA `(.L_x_9295) ;  /* 0x0000000000c08947 */ /* 0x000fea0003800000 */
[--C-:B0-----:R-:W-:Y:S01]  /*1ca10*/  FADD.FTZ R99, R60, -R92.reuse ;  /* 0x8000005c3c637221 */ /* 0x101fe20000010000 */
[--C-:B------:R-:W-:Y:S01]  /*1ca20*/  FADD.FTZ R71, R42, -R92.reuse ;  /* 0x8000005c2a477221 */ /* 0x100fe20000010000 */
[----:B------:R-:W-:Y:S01]  /*1ca30*/  SHF.L.U32 R98, R25, 0x10, RZ ;  /* 0x0000001019627819 */ /* 0x000fe200000006ff */
[----:B------:R-:W-:Y:S01]  /*1ca40*/  IMAD.U32 R104, R21, 0x10000, RZ ;  /* 0x0001000015687824 */ /* 0x000fe200078e00ff */
[----:B------:R-:W-:Y:S01]  /*1ca50*/  SHF.L.U32 R138, R26, 0x10, RZ ;  /* 0x000000101a8a7819 */ /* 0x000fe200000006ff */
[----:B------:R-:W-:Y:S01]  /*1ca60*/  FMUL.FTZ R99, R0, R99 ;  /* 0x0000006300637220 */ /* 0x000fe20000410000 */
        /* <DEDUP_REMOVED lines=42> */
.L_x_9295:
[----:B------:R-:W-:Y:S05]  /*1cd10*/  BSYNC.RECONVERGENT B0 ;  /* 0x0000000000007941 */ /* 0x000fea0003800200 */
.L_x_9294:
[----:B------:R-:W-:Y:S04]  /*1cd20*/  BSSY.RECONVERGENT B0, `(.L_x_9296) ;  /* 0x0000032000007945 */ /* 0x000fe80003800200 */
[----:B------:R-:W-:Y:S05]  /*1cd30*/  @!P2 BRA `(.L_x_9297) ;  /* 0x0000000000c0a947 */ /* 0x000fea0003800000 */
[--C-:B01----:R-:W-:Y:S01]  /*1cd40*/  FADD.FTZ R99, R56, -R92.reuse ;  /* 0x8000005c38637221 */ /* 0x103fe20000010000 */
        /* <DEDUP_REMOVED lines=47> */
.L_x_9297:
[----:B------:R-:W-:Y:S05]  /*1d040*/  BSYNC.RECONVERGENT B0 ;  /* 0x0000000000007941 */ /* 0x000fea0003800200 */
.L_x_9296:
        /* <DEDUP_REMOVED lines=49> */
.L_x_9298:
[----:B------:R-:W-:Y:S05]  /*1d360*/  BSYNC.RECONVERGENT B0 ;  /* 0x0000000000007941 */ /* 0x000fea0003800200 */
.L_x_9291:
[----:B0123--:R-:W0:Y:S01]  /*1d370*/  LDC.64 R68, c[0x0][0x380] ;  /* 0x0000e000ff447b82 */ /* 0x00fe220000000a00 */
[----:B------:R-:W-:Y:S01]  /*1d380*/  UPLOP3.LUT UP1, UPT, UPT, UPT, UP1, 0x40, 0x4 ;  /* 0x000000000004789c */ /* 0x000fe20003f2e810 */
[----:B0-----:R-:W-:-:S04]  /*1d390*/  IADD3 R74, PT, PT, R74, R68, RZ ;  /* 0x000000444a4a7210 */ /* 0x001fc80007ffe0ff */
[----:B------:R-:W-:-:S13]  /*1d3a0*/  ISETP.GE.AND P0, PT, R74, R69, PT ;  /* 0x000000454a00720c */ /* 0x000fda0003f06270 */
[----:B------:R-:W-:Y:S05]  /*1d3b0*/  @!P0 BRA `(.L_x_9299) ;  /* 0xfffffe3800bc8947 */ /* 0x000fea000383ffff */
[----:B------:R-:W-:Y:S05]  /*1d3c0*/  EXIT ;  /* 0x000000000000794d */ /* 0x000fea0003800000 */
.L_x_9300:
        /* <DEDUP_REMOVED lines=11> */
.L_x_27518:


//--------------------- .text._ZN10layer_norm13ln_fwd_kernelINS_13Kernel_traitsI13__nv_bfloat16S2_fS2_fjLj8192ELj1ELj1ELj8ELj16ENS_18Kernel_traits_baseILj8192ES2_S2_fS2_fjLj256EEEEELb1ELb0ELb1ELb1EEEvNS_9FwdParamsE --------------------------
	.section	.text._ZN10layer_norm13ln_fwd_kernelINS_13Kernel_traitsI13__nv_bfloat16S2_fS2_fjLj8192ELj1ELj1ELj8ELj16ENS_18Kernel_traits_baseILj8192ES2_S2_fS2_fjLj256EEEEELb1ELb0ELb1ELb1EEEvNS_9FwdParamsE,"ax",@progbits
	.align	128
        .global         _ZN10layer_norm13ln_fwd_kernelINS_13Kernel_traitsI13__nv_bfloat16S2_fS2_fjLj8192ELj1ELj1ELj8ELj16ENS_18Kernel_traits_baseILj8192ES2_S2_fS2_fjLj256EEEEELb1ELb0ELb1ELb1EEEvNS_9FwdParamsE
        .type           _ZN10layer_norm13ln_fwd_kernelINS_13Kernel_traitsI13__nv_bfloat16S2_fS2_fjLj8192ELj1ELj1ELj8ELj16ENS_18Kernel_traits_baseILj8192ES2_S2_fS2_fjLj256EEEEELb1ELb0ELb1ELb1EEEvNS_9FwdParamsE,@function
        .size           _ZN10layer_norm13ln_fwd_kernelINS_13Kernel_traitsI13__nv_bfloat16S2_fS2_fjLj8192ELj1ELj1ELj8ELj16ENS_18Kernel_traits_baseILj8192ES2_S2_fS2_fjLj256EEEEELb1ELb0ELb1ELb1EEEvNS_9FwdParamsE,(.L_x_27519 - _ZN10layer_norm13ln_fwd_kernelINS_13Kernel_traitsI13__nv_bfloat16S2_fS2_fjLj8192ELj1ELj1ELj8ELj16ENS_18Kernel_traits_baseILj8192ES2_S2_fS2_fjLj256EEEEELb1ELb0ELb1ELb1EEEvNS_9FwdParamsE)
        .other          _ZN10layer_norm13ln_fwd_kernelINS_13Kernel_traitsI13__nv_bfloat16S2_fS2_fjLj8192ELj1ELj1ELj8ELj16ENS_18Kernel_traits_baseILj8192ES2_S2_fS2_fjLj256EEEEELb1ELb0ELb1ELb1EEEvNS_9FwdParamsE,@"STO_CUDA_ENTRY STV_DEFAULT"
_ZN10layer_norm13ln_fwd_kernelINS_13Kernel_traitsI13__nv_bfloat16S2_fS2_fjLj8192ELj1ELj1ELj8ELj16ENS_18Kernel_traits_baseILj8192ES2_S2_fS2_fjLj256EEEEELb1ELb0ELb1ELb1EEEvNS_9FwdParamsE:
.text._ZN10layer_norm13ln_fwd_kernelINS_13Kernel_traitsI13__nv_bfloat16S2_fS2_fjLj8192ELj1ELj1ELj8ELj16ENS_18Kernel_traits_baseILj8192ES2_S2_fS2_fjLj256EEEEELb1ELb0ELb1ELb1EEEvNS_9FwdParamsE:
        /* <DEDUP_REMOVED lines=49> */
[----:B------:R-:W-:Y:S02]  /*0310*/  PRMT R87, R75, 0x7632, R87 ;  /* 0x000076324b577816 */ /* 0x000fe40000000057 */
[----:B------:R-:W-:Y:S02]  /*0320*/  @!P0 CS2R R50, SRZ ;  /* 0x0000000000328805 */ /* 0x000fe4000001ff00 */
[--C-:B------:R-:W-:Y:S02]  /*0330*/  SHF.R.U64 R99, R101, 0x2, R98.reuse ;  /* 0x0000000265637819 */ /* 0x100fe40000001262 */
[----:B------:R-:W-:Y:S02]  /*0340*/  @!P0 CS2R R48, SRZ ;  /* 0x0000000000308805 */ /* 0x000fe4000001ff00 */
[----:B------:R-:W-:-:S02]  /*0350*/  SHF.R.U32.HI R98, RZ, 0x2, R98 ;  /* 0x00000002ff627819 */ /* 0x000fc40000011662 */
[----:B------:R-:W-:Y:S02]  /*0360*/  @!P0 CS2R R46, SRZ ;  /* 0x00000000002e8805 */ /* 0x000fe4000001ff00 */
[----:B------:R-:W-:Y:S01]  /*0370*/  LOP3.LUT R101, R101, 0x3, RZ, 0xc0, !PT ;  /* 0x0000000365657812 */ /* 0x000fe200078ec0ff */
[----:B------:R-:W-:Y:S01]  /*0380*/  IMAD.HI.U32 R0, R99, -0x2daee0ad, RZ ;  /* 0xd2511f5363007827 */ /* 0x000fe200078e00ff */
[----:B------:R-:W-:Y:S01]  /*0390*/  UIADD3 UR4, UPT, UPT, UR14, -0x61c88647, URZ ;  /* 0x9e3779b90e047890 */ /* 0x000fe2000fffe0ff */
[----:B------:R-:W-:Y:S01]  /*03a0*/  PRMT R95, R71, 0x7632, R95 ;  /* 0x00007632475f7816 */ /* 0x000fe2000000005f */
[----:B------:R-:W-:Y:S01]  /*03b0*/  UIADD3 UR5, UPT, UPT, UR15, -0x4498517b, URZ ;  /* 0xbb67ae850f057890 */ /* 0x000fe2000fffe0ff */
[----:B------:R-:W-:Y:S01]  /*03c0*/  IMAD R7, R99, -0x2daee0ad, RZ ;  /* 0xd2511f5363077824 */ /* 0x000fe200078e02ff */
[----:B------:R-:W-:Y:S02]  /*03d0*/  LOP3.LUT R0, R0, UR15, RZ, 0x3c, !PT ;  /* 0x0000000f00007c12 */ /* 0x000fe4000f8e3cff */
[----:B------:R-:W-:-:S02]  /*03e0*/  @!P0 CS2R R44, SRZ ;  /* 0x00000000002c8805 */ /* 0x000fc4000001ff00 */
[----:B------:R-:W-:Y:S01]  /*03f0*/  PRMT R93, R70, 0x7632, R93 ;  /* 0x00007632465d7816 */ /* 0x000fe2000000005d */
[----:B0-----:R-:W-:Y:S01]  /*0400*/  IMAD R100, R100, UR7, R113 ;  /* 0x0000000764647c24 */ /* 0x001fe2000f8e0271 */
[----:B------:R-:W-:Y:S01]  /*0410*/  PRMT R91, R69, 0x7632, R91 ;  /* 0x00007632455b7816 */ /* 0x000fe2000000005b */
[----:B------:R-:W-:Y:S01]  /*0420*/  IMAD.HI.U32 R2, R0, -0x326172a9, RZ ;  /* 0xcd9e8d5700027827 */ /* 0x000fe200078e00ff */
[----:B------:R-:W-:Y:S01]  /*0430*/  PRMT R89, R68, 0x7632, R89 ;  /* 0x0000763244597816 */ /* 0x000fe20000000059 */
[----:B------:R-:W-:Y:S01]  /*0440*/  UPLOP3.LUT UP1, UPT, UPT, UPT, UPT, 0x40, 0x4 ;  /* 0x000000000004789c */ /* 0x000fe20003f2e870 */
[----:B------:R-:W-:Y:S01]  /*0450*/  PRMT R88, R59, 0x7632, R88 ;  /* 0x000076323b587816 */ /* 0x000fe20000000058 */
[----:B------:R-:W-:Y:S01]  /*0460*/  IMAD.HI.U32 R3, R100, -0x326172a9, RZ ;  /* 0xcd9e8d5764037827 */ /* 0x000fe200078e00ff */
[----:B------:R-:W-:Y:S01]  /*0470*/  PRMT R86, R58, 0x7632, R86 ;  /* 0x000076323a567816 */ /* 0x000fe20000000056 */
[----:B------:R-:W0:Y:S01]  /*0480*/  LDCU UR22, c[0x0][0x404] ;  /* 0x00008080ff1677ac */ /* 0x000e220008000800 */
[----:B------:R-:W-:Y:S01]  /*0490*/  PRMT R8, R56, 0x7632, R8 ;  /* 0x0000763238087816 */ /* 0x000fe20000000008 */
[----:B------:R-:W-:Y:S01]  /*04a0*/  IMAD R5, R100, -0x326172a9, RZ ;  /* 0xcd9e8d5764057824 */ /* 0x000fe200078e02ff */
[----:B------:R-:W-:Y:S01]  /*04b0*/  LOP3.LUT R3, R98, UR14, R3, 0x96, !PT ;  /* 0x0000000e62037c12 */ /* 0x000fe2000f8e9603 */
[----:B------:R-:W1:Y:S01]  /*04c0*/  LDCU UR23, c[0x0][0x388] ;  /* 0x00007100ff1777ac */ /* 0x000e620008000800 */
[----:B------:R-:W-:-:S02]  /*04d0*/  PRMT R94, R54, 0x7632, R94 ;  /* 0x00007632365e7816 */ /* 0x000fc4000000005e */
[----:B------:R-:W-:Y:S01]  /*04e0*/  LOP3.LUT R2, R5, UR4, R2, 0x96, !PT ;  /* 0x0000000405027c12 */ /* 0x000fe2000f8e9602 */
[----:B------:R-:W-:Y:S01]  /*04f0*/  IMAD.HI.U32 R4, R3, -0x2daee0ad, RZ ;  /* 0xd2511f5303047827 */ /* 0x000fe200078e00ff */
[----:B------:R-:W-:Y:S01]  /*0500*/  UIADD3 UR4, UPT, UPT, UR14, 0x3c6ef372, URZ ;  /* 0x3c6ef3720e047890 */ /* 0x000fe2000fffe0ff */
[----:B------:R-:W-:Y:S01]  /*0510*/  PRMT R92, R53, 0x7632, R92 ;  /* 0x00007632355c7816 */ /* 0x000fe2000000005c */
[----:B------:R-:W2:Y:S01]  /*0520*/  LDCU.U8 UR24, c[0x0][0x410] ;  /* 0x00008200ff1877ac */ /* 0x000ea20008000000 */
[----:B------:R-:W-:Y:S01]  /*0530*/  IMAD R6, R3, -0x2daee0ad, RZ ;  /* 0xd2511f5303067824 */ /* 0x000fe200078e02ff */
[----:B------:R-:W-:Y:S01]  /*0540*/  LOP3.LUT R4, R7, UR5, R4, 0x96, !PT ;  /* 0x0000000507047c12 */ /* 0x000fe2000f8e9604 */
[----:B------:R-:W-:Y:S01]  /*0550*/  IMAD R3, R0, -0x326172a9, RZ ;  /* 0xcd9e8d5700037824 */ /* 0x000fe200078e02ff */
[----:B------:R-:W-:Y:S01]  /*0560*/  UIADD3 UR5, UPT, UPT, UR15, 0x76cf5d0a, URZ ;  /* 0x76cf5d0a0f057890 */ /* 0x000fe2000fffe0ff */
[----:B------:R-:W-:Y:S01]  /*0570*/  IMAD.HI.U32 R5, R2, -0x2daee0ad, RZ ;  /* 0xd2511f5302057827 */ /* 0x000fe200078e00ff */
[----:B------:R-:W-:Y:S01]  /*0580*/  PRMT R90, R52, 0x7632, R90 ;  /* 0x00007632345a7816 */ /* 0x000fe2000000005a */
[----:B------:R-:W3:Y:S02]  /*0590*/  LDCU UR25, c[0x0][0x400] ;  /* 0x00008000ff1977ac */ /* 0x000ee40008000800 */
[----:B------:R-:W-:Y:S01]  /*05a0*/  IMAD.HI.U32 R0, R4, -0x326172a9, RZ ;  /* 0xcd9e8d5704007827 */ /* 0x000fe200078e00ff */
[----:B------:R-:W-:Y:S01]  /*05b0*/  LOP3.LUT R5, R6, UR5, R5, 0x96, !PT ;  /* 0x0000000506057c12 */ /* 0x000fe2000f8e9605 */
[----:B------:R-:W-:-:S02]  /*05c0*/  UIADD3 UR5, UPT, UPT, UR14, -0x255992d5, URZ ;  /* 0xdaa66d2b0e057890 */ /* 0x000fc4000fffe0ff */
[----:B------:R-:W-:Y:S01]  /*05d0*/  IMAD R7, R2, -0x2daee0ad, RZ ;  /* 0xd2511f5302077824 */ /* 0x000fe200078e02ff */
[----:B------:R-:W-:Y:S01]  /*05e0*/  LOP3.LUT R0, R3, UR4, R0, 0x96, !PT ;  /* 0x0000000403007c12 */ /* 0x000fe2000f8e9600 */
[----:B------:R-:W-:Y:S01]  /*05f0*/  UIADD3 UR4, UPT, UPT, UR15, 0x32370b8f, URZ ;  /* 0x32370b8f0f047890 */ /* 0x000fe2000fffe0ff */
[----:B------:R-:W-:Y:S01]  /*0600*/  IMAD R4, R4, -0x326172a9, RZ ;  /* 0xcd9e8d5704047824 */ /* 0x000fe200078e02ff */
[----:B------:R-:W4:Y:S01]  /*0610*/  LDCU.64 UR16, c[0x0][0x408] ;  /* 0x00008100ff1077ac */ /* 0x000f220008000a00 */
[----:B------:R-:W-:Y:S01]  /*0620*/  IMAD.HI.U32 R3, R5, -0x326172a9, RZ ;  /* 0xcd9e8d5705037827 */ /* 0x000fe200078e00ff */
[----:B------:R-:W0:Y:S03]  /*0630*/  LDCU.128 UR8, c[0x0][0x3f0] ;  /* 0x00007e00ff0877ac */ /* 0x000e260008000c00 */
[----:B------:R-:W-:Y:S01]  /*0640*/  IMAD.HI.U32 R2, R0, -0x2daee0ad, RZ ;  /* 0xd2511f5300027827 */ /* 0x000fe200078e00ff */
[----:B------:R-:W-:Y:S01]  /*0650*/  LOP3.LUT R3, R4, UR5, R3, 0x96, !PT ;  /* 0x0000000504037c12 */ /* 0x000fe2000f8e9603 */
[----:B------:R-:W-:-:S02]  /*0660*/  UIADD3 UR5, UPT, UPT, UR14, 0x78dde6e4, URZ ;  /* 0x78dde6e40e057890 */ /* 0x000fc4000fffe0ff */
[----:B------:R-:W-:Y:S01]  /*0670*/  IMAD R5, R5, -0x326172a9, RZ ;  /* 0xcd9e8d5705057824 */ /* 0x000fe200078e02ff */
[----:B------:R-:W-:Y:S01]  /*0680*/  LOP3.LUT R2, R7, UR4, R2, 0x96, !PT ;  /* 0x0000000407027c12 */ /* 0x000fe2000f8e9602 */
[----:B------:R-:W-:Y:S01]  /*0690*/  UIADD3 UR4, UPT, UPT, UR15, -0x126145ec, URZ ;  /* 0xed9eba140f047890 */ /* 0x000fe2000fffe0ff */
[----:B------:R-:W-:Y:S01]  /*06a0*/  IMAD R7, R0, -0x2daee0ad, RZ ;  /* 0xd2511f5300077824 */ /* 0x000fe200078e02ff */
[----:B------:R-:W0:Y:S01]  /*06b0*/  LDCU.64 UR18, c[0x0][0x3a0] ;  /* 0x00007400ff1277ac */ /* 0x000e220008000a00 */
        /* <DEDUP_REMOVED lines=26> */
[----:B------:R-:W-:Y:S01]  /*0860*/  IMAD.HI.U32 R2, R0, -0x2daee0ad, RZ ;  /* 0xd2511f5300027827 */ /* 0x000fe200078e00ff */
        /* <DEDUP_REMOVED lines=10> */
[----:B------:R-:W-:Y:S01]  /*0910*/  HFMA2 R4, -RZ, RZ, 0, 0 ;  /* 0x00000000ff047431 */ /* 0x000fe200000001ff */
[----:B------:R-:W-:Y:S01]  /*0920*/  PRMT R7, R57, 0x7632, R7 ;  /* 0x0000763239077816 */ /* 0x000fe20000000007 */
[----:B------:R-:W-:Y:S01]  /*0930*/  IMAD.HI.U32 R6, R10, -0x326172a9, RZ ;  /* 0xcd9e8d570a067827 */ /* 0x000fe200078e00ff */
[----:B------:R-:W-:Y:S01]  /*0940*/  LOP3.LUT R102, R5, UR5, R0, 0x96, !PT ;  /* 0x0000000505667c12 */ /* 0x000fe2000f8e9600 */
[----:B------:R-:W-:Y:S02]  /*0950*/  UIADD3 UR5, UPT, UPT, UR15, -0x695add53, URZ ;  /* 0x96a522ad0f057890 */ /* 0x000fe4000fffe0ff */
[----:B------:R-:W-:Y:S02]  /*0960*/  IMAD R0, R3, -0x2daee0ad, RZ ;  /* 0xd2511f5303007824 */ /* 0x000fe400078e02ff */
[----:B------:R-:W-:Y:S01]  /*0970*/  IMAD R3, R2, -0x326172a9, RZ ;  /* 0xcd9e8d5702037824 */ /* 0x000fe200078e02ff */
[----:B------:R-:W-:Y:S01]  /*0980*/  PRMT R2, R73, 0x7632, R2 ;  /* 0x0000763249027816 */ /* 0x000fe20000000002 */
[----:B------:R-:W-:-:S03]  /*0990*/  IMAD.HI.U32 R5, R102, -0x2daee0ad, RZ ;  /* 0xd2511f5366057827 */ /* 0x000fc600078e00ff */
[----:B------:R-:W-:Y:S01]  /*09a0*/  LOP3.LUT R6, R3, UR4, R6, 0x96, !PT ;  /* 0x0000000403067c12 */ /* 0x000fe2000f8e9606 */
[----:B------:R-:W-:Y:S01]  /*09b0*/  IMAD R10, R10, -0x326172a9, RZ ;  /* 0xcd9e8d570a0a7824 */ /* 0x000fe200078e02ff */
[----:B------:R-:W-:Y:S01]  /*09c0*/  LOP3.LUT R5, R0, UR5, R5, 0x96, !PT ;  /* 0x0000000500057c12 */ /* 0x000fe2000f8e9605 */
[----:B------:R-:W-:Y:S01]  /*09d0*/  IMAD R102, R102, -0x2daee0ad, RZ ;  /* 0xd2511f5366667824 */ /* 0x000fe200078e02ff */
[----:B------:R-:W-:Y:S02]  /*09e0*/  PRMT R0, R74, 0x7632, R0 ;  /* 0x000076324a007816 */ /* 0x000fe40000000000 */
[----:B01234-:R-:W-:-:S07]  /*09f0*/  PRMT R3, R72, 0x7632, R3 ;  /* 0x0000763248037816 */ /* 0x01ffce0000000003 */
.L_x_9568:
[----:B------:R-:W-:-:S06]  /*0a00*/  UIMAD.WIDE UR4, UR7, 0x4, UR8 ;  /* 0x00000004070478a5 */ /* 0x000fcc000f8e0208 */
[----:B-1----:R-:W-:Y:S02]  /*0a10*/  IMAD.U32 R96, RZ, RZ, UR4 ;  /* 0x00000004ff607e24 */ /* 0x002fe4000f8e00ff */
[----:B------:R-:W-:-:S05]  /*0a20*/  IMAD.U32 R97, RZ, RZ, UR5 ;  /* 0x00000005ff617e24 */ /* 0x000fca000f8e00ff */
[----:B------:R-:W2:Y:S01]  /*0a30*/  LDG.E R96, desc[UR12][R96.64] ;  /* 0x0000000c60607981 */ /* 0x000ea2000c1e1900 */
[----:B------:R-:W-:-:S06]  /*0a40*/  UIMAD.WIDE UR4, UR7, 0x4, UR10 ;  /* 0x00000004070478a5 */ /* 0x000fcc000f8e020a */
[----:B0-----:R-:W-:Y:S01]  /*0a50*/  IMAD.U32 R19, RZ, RZ, UR5 ;  /* 0x00000005ff137e24 */ /* 0x001fe2000f8e00ff */
        /* <DEDUP_REMOVED lines=16> */
[----:B------:R0:W5:Y:S01]  /*0b60*/  @P0 LDG.E.128 R40, desc[UR12][R16.64] ;  /* 0x0000000c10280981 */ /* 0x000162000c1e1d00 */
[----:B------:R-:W-:Y:S02]  /*0b70*/  UIADD3 UR6, UPT, UPT, UR14, 0x5384540f, URZ ;  /* 0x5384540f0e067890 */ /* 0x000fe4000fffe0ff */
[----:B------:R-:W-:Y:S02]  /*0b80*/  UIADD3 UR26, UPT, UPT, UR15, -0x56f99767, URZ ;  /* 0xa90668990f1a7890 */ /* 0x000fe4000fffe0ff */
[----:B------:R-:W-:Y:S02]  /*0b90*/  UIADD3 UR27, UPT, UPT, UR14, -0xe443238, URZ ;  /* 0xf1bbcdc80e1b7890 */ /* 0x000fe4000fffe0ff */
[----:B------:R-:W-:Y:S02]  /*0ba0*/  UIADD3 UR28, UPT, UPT, UR15, -0x695add53, URZ ;  /* 0x96a522ad0f1c7890 */ /* 0x000fe4000fffe0ff */
[----:B------:R-:W-:Y:S01]  /*0bb0*/  UIADD3 UR29, UPT, UPT, UR15, 0x646e171e, URZ ;  /* 0x646e171e0f1d7890 */ /* 0x000fe2000fffe0ff */
[----:B0-----:R-:W-:Y:S01]  /*0bc0*/  IMAD.U32 R16, RZ, RZ, UR5 ;  /* 0x00000005ff107e24 */ /* 0x001fe2000f8e00ff */
[----:B------:R-:W-:-:S02]  /*0bd0*/  UIADD3 UR30, UPT, UPT, UR15, -0x4498517b, URZ ;  /* 0xbb67ae850f1e7890 */ /* 0x000fc4000fffe0ff */
[----:B------:R-:W-:Y:S02]  /*0be0*/  UIADD3 UR31, UPT, UPT, UR14, -0x61c88647, URZ ;  /* 0x9e3779b90e1f7890 */ /* 0x000fe4000fffe0ff */
[----:B------:R-:W-:Y:S01]  /*0bf0*/  LEA.HI.SX32 R113, R16, R113, 0x1d ;  /* 0x0000007110717211 */ /* 0x000fe200078feaff */
[----:B------:R-:W-:Y:S02]  /*0c00*/  UIADD3 UR32, UPT, UPT, UR14, 0x1715609d, URZ ;  /* 0x1715609d0e207890 */ /* 0x000fe4000fffe0ff */
[----:B------:R-:W-:Y:S02]  /*0c10*/  UIADD3 UR33, UPT, UPT, UR14, 0x3c6ef372, URZ ;  /* 0x3c6ef3720e217890 */ /* 0x000fe4000fffe0ff */
[----:B------:R-:W-:Y:S01]  /*0c20*/  UIADD3 UR34, UPT, UPT, UR15, -0x24c28bd8, URZ ;  /* 0xdb3d74280f227890 */ /* 0x000fe2000fffe0ff */
[----:B--2---:R-:W-:Y:S01]  /*0c30*/  R2UR UR4, R18 ;  /* 0x00000000120472ca */ /* 0x004fe200000e0000 */
[----:B------:R-:W-:-:S14]  /*0c40*/  BRA.U !UP0, `(.L_x_9301) ;  /* 0x0000002d08807547 */ /* 0x000fdc000b800000 */
[----:B------:R-:W0:Y:S02]  /*0c50*/  LDC.64 R18, c[0x0][0x3a0] ;  /* 0x0000e800ff127b82 */ /* 0x000e240000000a00 */
[----:B0-----:R-:W-:-:S05]  /*0c60*/  IMAD.WIDE.U32 R18, R113, 0x20, R18 ;  /* 0x0000002071127825 */ /* 0x001fca00078e0012 */
[----:B------:R0:W5:Y:S04]  /*0c70*/  LDG.E.128 R36, desc[UR12][R18.64] ;  /* 0x0000000c12247981 */ /* 0x000168000c1e1d00 */
[----:B------:R0:W5:Y:S01]  /*0c80*/  LDG.E.128 R32, desc[UR12][R18.64+0x10] ;  /* 0x0000100c12207981 */ /* 0x000162000c1e1d00 */
[----:B------:R-:W-:-:S13]  /*0c90*/  ISETP.GT.AND P1, PT, R96, RZ, PT ;  /* 0x000000ff6000720c */ /* 0x000fda0003f24270 */
[----:B------:R-:W-:Y:S01]  /*0ca0*/  @!P1 IMAD.MOV.U32 R17, RZ, RZ, R101 ;  /* 0x000000ffff119224 */ /* 0x000fe200078e0065 */
[----:B------:R-:W-:Y:S01]  /*0cb0*/  @!P1 MOV R16, R102 ;  /* 0x0000006600109202 */ /* 0x000fe20000000f00 */
[----:B0-----:R-:W-:Y:S06]  /*0cc0*/  @!P1 BRA `(.L_x_9302) ;  /* 0x0000000400609947 */ /* 0x001fec0003800000 */
        /* <DEDUP_REMOVED lines=15> */
.L_x_9304:
        /* <DEDUP_REMOVED lines=12> */
.L_x_9305:
[----:B------:R-:W-:Y:S01]  /*0e80*/  IMAD.WIDE.U32 R18, R100, -0x326172a9, RZ ;  /* 0xcd9e8d5764127825 */ /* 0x000fe200078e00ff */
[----:B------:R-:W-:Y:S01]  /*0e90*/  LOP3.LUT R22, R4, UR15, R17, 0x96, !PT ;  /* 0x0000000f04167c12 */ /* 0x000fe2000f8e9611 */
[----:B------:R-:W-:Y:S02]  /*0ea0*/  UIADD3 UR5, UPT, UPT, UR15, 0x76cf5d0a, URZ ;  /* 0x76cf5d0a0f057890 */ /* 0x000fe4000fffe0ff */
[----:B------:R-:W-:Y:S01]  /*0eb0*/  UIADD3 UR35, UPT, UPT, UR15, 0x32370b8f, URZ ;  /* 0x32370b8f0f237890 */ /* 0x000fe2000fffe0ff */
        /* <DEDUP_REMOVED lines=19> */
[----:B------:R-:W-:-:S04]  /*0ff0*/  LOP3.LUT R23, R20, UR35, R17, 0x96, !PT ;  /* 0x0000002314177c12 */ /* 0x000fc8000f8e9611 */
[----:B------:R-:W-:Y:S01]  /*1000*/  LOP3.LUT R20, R22, UR5, R19, 0x96, !PT ;  /* 0x0000000516147c12 */ /* 0x000fe2000f8e9613 */
[----:B------:R-:W-:Y:S01]  /*1010*/  IMAD.WIDE.U32 R22, R23, -0x326172a9, RZ ;  /* 0xcd9e8d5717167825 */ /* 0x000fe200078e00ff */
[----:B------:R-:W-:-:S03]  /*1020*/  UIADD3 UR5, UPT, UPT, UR14, -0x4ab325aa, URZ ;  /* 0xb54cda560e057890 */ /* 0x000fc6000fffe0ff */
[----:B------:R-:W-:Y:S01]  /*1030*/  IMAD.WIDE.U32 R20, R20, -0x2daee0ad, RZ ;  /* 0xd2511f5314147825 */ /* 0x000fe200078e00ff */
[----:B------:R-:W-:-:S04]  /*1040*/  LOP3.LUT R17, R18, UR32, R23, 0x96, !PT ;  /* 0x0000002012117c12 */ /* 0x000fc8000f8e9617 */
        /* <DEDUP_REMOVED lines=10> */
[----:B------:R-:W-:Y:S01]  /*10f0*/  IMAD.WIDE.U32 R16, R17, -0x2daee0ad, RZ ;  /* 0xd2511f5311107825 */ /* 0x000fe200078e00ff */
[----:B------:R-:W-:-:S03]  /*1100*/  UIADD3 UR5, UPT, UPT, UR14, -0x700cb87f, URZ ;  /* 0x8ff347810e057890 */ /* 0x000fc6000fffe0ff */
        /* <DEDUP_REMOVED lines=10> */
.L_x_9303:
        /* <DEDUP_REMOVED lines=10> */
.L_x_9302:
[----:B------:R-:W-:Y:S01]  /*1250*/  @!P1 IMAD.MOV.U32 R19, RZ, RZ, R17 ;  /* 0x000000ffff139224 */ /* 0x000fe200078e0011 */
        /* <DEDUP_REMOVED lines=17> */
.L_x_9308:
        /* <DEDUP_REMOVED lines=12> */
.L_x_9309:
[----:B------:R-:W-:Y:S01]  /*1430*/  IMAD.WIDE.U32 R20, R100, -0x326172a9, RZ ;  /* 0xcd9e8d5764147825 */ /* 0x000fe200078e00ff */
[----:B------:R-:W-:Y:S01]  /*1440*/  LOP3.LUT R10, R4, UR15, R19, 0x96, !PT ;  /* 0x0000000f040a7c12 */ /* 0x000fe2000f8e9613 */
[----:B------:R-:W-:Y:S02]  /*1450*/  UIADD3 UR5, UPT, UPT, UR15, 0x76cf5d0a, URZ ;  /* 0x76cf5d0a0f057890 */ /* 0x000fe4000fffe0ff */
[----:B------:R-:W-:Y:S01]  /*1460*/  UIADD3 UR35, UPT, UPT, UR15, 0x32370b8f, URZ ;  /* 0x32370b8f0f237890 */ /* 0x000fe2000fffe0ff */
        /* <DEDUP_REMOVED lines=46> */
.L_x_9307:
        /* <DEDUP_REMOVED lines=11> */
.L_x_9306:
[----:B------:R-:W-:Y:S02]  /*1800*/  @!P1 IMAD.MOV.U32 R17, RZ, RZ, R19 ;  /* 0x000000ffff119224 */ /* 0x000fe400078e0013 */
        /* <DEDUP_REMOVED lines=17> */
.L_x_9312:
        /* <DEDUP_REMOVED lines=12> */
.L_x_9313:
[----:B------:R-:W-:Y:S01]  /*19e0*/  IMAD.WIDE.U32 R20, R100, -0x326172a9, RZ ;  /* 0xcd9e8d5764147825 */ /* 0x000fe200078e00ff */
[----:B------:R-:W-:Y:S01]  /*19f0*/  LOP3.LUT R24, R4, UR15, R17, 0x96, !PT ;  /* 0x0000000f04187c12 */ /* 0x000fe2000f8e9611 */
[----:B------:R-:W-:Y:S01]  /*1a00*/  UIADD3 UR5, UPT, UPT, UR15, 0x76cf5d0a, URZ ;  /* 0x76cf5d0a0f057890 */ /* 0x000fe2000fffe0ff */
[----:B------:R-:W-:Y:S01]  /*1a10*/  MOV R12, R18 ;  /* 0x00000012000c7202 */ /* 0x000fe20000000f00 */
        /* <DEDUP_REMOVED lines=47> */
.L_x_9311:
        /* <DEDUP_REMOVED lines=10> */
.L_x_9310:
        /* <DEDUP_REMOVED lines=18> */
.L_x_9316:
        /* <DEDUP_REMOVED lines=12> */
.L_x_9317:
        /* <DEDUP_REMOVED lines=34> */
[----:B------:R-:W-:Y:S01]  /*21b0*/  UIADD3 UR5, UPT, UPT, UR15, 0x1fd5c5a3, URZ ;  /* 0x1fd5c5a30f057890 */ /* 0x000fe2000fffe0ff */
[----:B------:R-:W-:-:S04]  /*21c0*/  IMAD.WIDE.U32 R22, R22, -0x326172a9, RZ ;  /* 0xcd9e8d5716167825 */ /* 0x000fc800078e00ff */
        /* <DEDUP_REMOVED lines=15> */
.L_x_9315:
        /* <DEDUP_REMOVED lines=11> */
.L_x_9314:
        /* <DEDUP_REMOVED lines=18> */
.L_x_9320:
        /* <DEDUP_REMOVED lines=12> */
.L_x_9321:
        /* <DEDUP_REMOVED lines=51> */
.L_x_9319:
        /* <DEDUP_REMOVED lines=10> */
.L_x_9318:
        /* <DEDUP_REMOVED lines=18> */
.L_x_9324:
        /* <DEDUP_REMOVED lines=12> */
.L_x_9325:
        /* <DEDUP_REMOVED lines=51> */
.L_x_9323:
        /* <DEDUP_REMOVED lines=11> */
.L_x_9322:
        /* <DEDUP_REMOVED lines=18> */
.L_x_9328:
        /* <DEDUP_REMOVED lines=12> */
.L_x_9329:
        /* <DEDUP_REMOVED lines=51> */
.L_x_9327:
        /* <DEDUP_REMOVED lines=10> */
.L_x_9326:
        /* <DEDUP_REMOVED lines=18> */
.L_x_9332:
        /* <DEDUP_REMOVED lines=12> */
.L_x_9333:
        /* <DEDUP_REMOVED lines=50> */
.L_x_9331:
        /* <DEDUP_REMOVED lines=12> */
.L_x_9301:
[----:B------:R-:W-:Y:S01]  /*3a50*/  UIADD3 UR5, UPT, UPT, UR15, 0x76cf5d0a, URZ ;  /* 0x76cf5d0a0f057890 */ /* 0x000fe2000fffe0ff */
[----:B------:R-:W-:Y:S01]  /*3a60*/  MOV R16, R101 ;  /* 0x0000006500107202 */ /* 0x000fe20000000f00 */
[----:B------:R-:W-:Y:S01]  /*3a70*/  UIADD3 UR35, UPT, UPT, UR14, -0x255992d5, URZ ;  /* 0xdaa66d2b0e237890 */ /* 0x000fe2000fffe0ff */
[----:B------:R-:W-:Y:S01]  /*3a80*/  IMAD.MOV.U32 R76, RZ, RZ, R102 ;  /* 0x000000ffff4c7224 */ /* 0x000fe200078e0066 */
[----:B------:R-:W-:Y:S01]  /*3a90*/  UIADD3 UR36, UPT, UPT, UR15, -0x126145ec, URZ ;  /* 0xed9eba140f247890 */ /* 0x000fe2000fffe0ff */
[----:B------:R-:W-:Y:S01]  /*3aa0*/  IMAD.MOV.U32 R36, RZ, RZ, RZ ;  /* 0x000000ffff247224 */ /* 0x000fe200078e00ff */
[----:B------:R-:W-:Y:S02]  /*3ab0*/  UIADD3 UR37, UPT, UPT, UR15, 0x32370b8f, URZ ;  /* 0x32370b8f0f257890 */ /* 0x000fe4000fffe0ff */
[----:B------:R-:W-:Y:S02]  /*3ac0*/  UIADD3 UR38, UPT, UPT, UR15, 0x1fd5c5a3, URZ ;  /* 0x1fd5c5a30f267890 */ /* 0x000fe4000fffe0ff */
[----:B------:R-:W-:-:S02]  /*3ad0*/  UIADD3 UR39, UPT, UPT, UR14, 0x78dde6e4, URZ ;  /* 0x78dde6e40e277890 */ /* 0x000fc4000fffe0ff */
[----:B------:R-:W-:Y:S01]  /*3ae0*/  UIADD3 UR40, UPT, UPT, UR14, -0x4ab325aa, URZ ;  /* 0xb54cda560e287890 */ /* 0x000fe2000fffe0ff */
[----:B------:R-:W-:Y:S11]  /*3af0*/  @!P0 BRA `(.L_x_9334) ;  /* 0x00000004003c8947 */ /* 0x000ff60003800000 */
        /* <DEDUP_REMOVED lines=15> */
.L_x_9336:
        /* <DEDUP_REMOVED lines=12> */
.L_x_9337:
[----:B------:R-:W-:Y:S01]  /*3cb0*/  IMAD.WIDE.U32 R18, R100, -0x326172a9, RZ ;  /* 0xcd9e8d5764127825 */ /* 0x000fe200078e00ff */
[----:B------:R-:W-:Y:S01]  /*3cc0*/  LOP3.LUT R22, R4, UR15, R17, 0x96, !PT ;  /* 0x0000000f04167c12 */ /* 0x000fe2000f8e9611 */
[----:B------:R-:W-:Y:S02]  /*3cd0*/  UIADD3 UR41, UPT, UPT, UR14, -0x700cb87f, URZ ;  /* 0x8ff347810e297890 */ /* 0x000fe4000fffe0ff */
        /* <DEDUP_REMOVED lines=40> */
.L_x_9335:
        /* <DEDUP_REMOVED lines=9> */
.L_x_9334:
[----:B------:R-:W-:Y:S01]  /*3ff0*/  MOV R17, R16 ;  /* 0x0000001000117202 */ /* 0x000fe20000000f00 */
[----:B------:R-:W-:Y:S01]  /*4000*/  IMAD.MOV.U32 R37, RZ, RZ, RZ ;  /* 0x000000ffff257224 */ /* 0x000fe200078e00ff */
        /* <DEDUP_REMOVED lines=13> */
.L_x_9340:
        /* <DEDUP_REMOVED lines=12> */
.L_x_9341:
[----:B------:R-:W-:Y:S01]  /*41a0*/  IMAD.WIDE.U32 R16, R100, -0x326172a9, RZ ;  /* 0xcd9e8d5764107825 */ /* 0x000fe200078e00ff */
[----:B------:R-:W-:Y:S01]  /*41b0*/  LOP3.LUT R20, R4, UR15, R11, 0x96, !PT ;  /* 0x0000000f04147c12 */ /* 0x000fe2000f8e960b */
[----:B------:R-:W-:-:S03]  /*41c0*/  UIADD3 UR41, UPT, UPT, UR14, -0x700cb87f, URZ ;  /* 0x8ff347810e297890 */ /* 0x000fc6000fffe0ff */
        /* <DEDUP_REMOVED lines=41> */
.L_x_9339:
        /* <DEDUP_REMOVED lines=10> */
.L_x_9338:
        /* <DEDUP_REMOVED lines=15> */
.L_x_9344:
        /* <DEDUP_REMOVED lines=12> */
.L_x_9345:
        /* <DEDUP_REMOVED lines=44> */
.L_x_9343:
        /* <DEDUP_REMOVED lines=9> */
.L_x_9342:
        /* <DEDUP_REMOVED lines=15> */
.L_x_9348:
        /* <DEDUP_REMOVED lines=12> */
.L_x_9349:
        /* <DEDUP_REMOVED lines=44> */
.L_x_9347:
        /* <DEDUP_REMOVED lines=10> */
.L_x_9346:
        /* <DEDUP_REMOVED lines=15> */
.L_x_9352:
        /* <DEDUP_REMOVED lines=12> */
.L_x_9353:
        /* <DEDUP_REMOVED lines=44> */
.L_x_9351:
        /* <DEDUP_REMOVED lines=9> */
.L_x_9350:
        /* <DEDUP_REMOVED lines=15> */
.L_x_9356:
        /* <DEDUP_REMOVED lines=12> */
.L_x_9357:
        /* <DEDUP_REMOVED lines=44> */
.L_x_9355:
        /* <DEDUP_REMOVED lines=10> */
.L_x_9354:
        /* <DEDUP_REMOVED lines=15> */
.L_x_9360:
        /* <DEDUP_REMOVED lines=12> */
.L_x_9361:
        /* <DEDUP_REMOVED lines=44> */
.L_x_9359:
        /* <DEDUP_REMOVED lines=9> */
.L_x_9358:
        /* <DEDUP_REMOVED lines=15> */
.L_x_9363:
        /* <DEDUP_REMOVED lines=12> */
.L_x_9364:
        /* <DEDUP_REMOVED lines=40> */
[----:B------:R-:W-:Y:S02]  /*6250*/  LOP3.LUT R6, R18, UR5, R23, 0x96, !PT ;  /* 0x0000000512067c12 */ /* 0x000fe4000f8e9617 */
[----:B------:R-:W-:Y:S01]  /*6260*/  MOV R10, R22 ;  /* 0x00000016000a7202 */ /* 0x000fe20000000f00 */
[----:B------:R-:W-:Y:S01]  /*6270*/  IMAD.MOV.U32 R76, RZ, RZ, R20 ;  /* 0x000000ffff4c7224 */ /* 0x000fe200078e0014 */
[----:B------:R-:W-:-:S07]  /*6280*/  LOP3.LUT R5, R16, UR28, R21, 0x96, !PT ;  /* 0x0000001c10057c12 */ /* 0x000fce000f8e9615 */
.L_x_9362:
        /* <DEDUP_REMOVED lines=10> */
.L_x_9330:
[----:B------:R-:W0:Y:S01]  /*6330*/  LDC.64 R104, c[0x0][0x3a8] ;  /* 0x0000ea00ff687b82 */ /* 0x000e220000000a00 */
[----:B------:R-:W-:-:S07]  /*6340*/  @P0 IADD3 R21, PT, PT, R78, 0x100, RZ ;  /* 0x000001004e150810 */ /* 0x000fce0007ffe0ff */
[----:B------:R-:W1:Y:S01]  /*6350*/  @P0 LDC.64 R16, c[0x0][0x390] ;  /* 0x0000e400ff100b82 */ /* 0x000e620000000a00 */
[----:B0-----:R-:W-:-:S05]  /*6360*/  IMAD.WIDE.U32 R18, R113, 0x20, R104 ;  /* 0x0000002071127825 */ /* 0x001fca00078e0068 */
[----:B-----5:R0:W-:Y:S01]  /*6370*/  STG.E.128 desc[UR12][R18.64], R36 ;  /* 0x0000002412007986 */ /* 0x0201e2000c101d0c */
[----:B-1----:R-:W-:-:S03]  /*6380*/  @P0 IMAD.WIDE.U32 R16, R21, 0x10, R16 ;  /* 0x0000001015100825 */ /* 0x002fc600078e0010 */
[----:B------:R0:W-:Y:S01]  /*6390*/  STG.E.128 desc[UR12][R18.64+0x10], R32 ;  /* 0x0000102012007986 */ /* 0x0001e2000c101d0c */
[----:B------:R-:W-:Y:S05]  /*63a0*/  @!P0 BRA `(.L_x_9365) ;  /* 0x0000000000508947 */ /* 0x000fea0003800000 */
[----:B------:R-:W-:Y:S01]  /*63b0*/  IMAD.U32 R21, R84, 0x10000, RZ ;  /* 0x0001000054157824 */ /* 0x000fe200078e00ff */
[----:B0-----:R-:W0:Y:S01]  /*63c0*/  LDC.64 R18, c[0x0][0x3b0] ;  /* 0x0000ec00ff127b82 */ /* 0x001e220000000a00 */
        /* <DEDUP_REMOVED lines=18> */
.L_x_9365:
[----:B------:R2:W5:Y:S01]  /*64f0*/  @P0 LDG.E.128 R40, desc[UR12][R16.64] ;  /* 0x0000000c10280981 */ /* 0x000562000c1e1d00 */
[----:B------:R-:W-:Y:S05]  /*6500*/  BRA.U !UP0, `(.L_x_9366) ;  /* 0x0000002d08887547 */ /* 0x000fea000b800000 */
[----:B--2---:R-:W2:Y:S01]  /*6510*/  LDC.64 R16, c[0x0][0x3a0] ;  /* 0x0000e800ff107b82 */ /* 0x004ea20000000a00 */
[----:B01----:R-:W-:-:S04]  /*6520*/  VIADD R19, R113, 0x100 ;  /* 0x0000010071137836 */ /* 0x003fc80000000000 */
[----:B--2---:R-:W-:-:S05]  /*6530*/  IMAD.WIDE.U32 R16, R19, 0x20, R16 ;  /* 0x0000002013107825 */ /* 0x004fca00078e0010 */
[----:B------:R0:W5:Y:S04]  /*6540*/  LDG.E.128 R28, desc[UR12][R16.64] ;  /* 0x0000000c101c7981 */ /* 0x000168000c1e1d00 */
[----:B------:R0:W5:Y:S01]  /*6550*/  LDG.E.128 R24, desc[UR12][R16.64+0x10] ;  /* 0x0000100c10187981 */ /* 0x000162000c1e1d00 */
[----:B------:R-:W-:-:S13]  /*6560*/  ISETP.GT.AND P1, PT, R96, RZ, PT ;  /* 0x000000ff6000720c */ /* 0x000fda0003f24270 */
[----:B------:R-:W-:Y:S01]  /*6570*/  @!P1 MOV R18, R77 ;  /* 0x0000004d00129202 */ /* 0x000fe20000000f00 */
[----:B------:R-:W-:Y:S01]  /*6580*/  @!P1 IMAD.MOV.U32 R22, RZ, RZ, R76 ;  /* 0x000000ffff169224 */ /* 0x000fe200078e004c */
        /* <DEDUP_REMOVED lines=16> */
.L_x_9369:
        /* <DEDUP_REMOVED lines=12> */
.L_x_9370:
        /* <DEDUP_REMOVED lines=51> */
.L_x_9368:
        /* <DEDUP_REMOVED lines=10> */
.L_x_9367:
        /* <DEDUP_REMOVED lines=18> */
.L_x_9373:
        /* <DEDUP_REMOVED lines=12> */
.L_x_9374:
        /* <DEDUP_REMOVED lines=51> */
.L_x_9372:
        /* <DEDUP_REMOVED lines=11> */
.L_x_9371:
        /* <DEDUP_REMOVED lines=18> */
.L_x_9377:
        /* <DEDUP_REMOVED lines=12> */
.L_x_9378:
        /* <DEDUP_REMOVED lines=51> */
.L_x_9376:
        /* <DEDUP_REMOVED lines=10> */
.L_x_9375:
        /* <DEDUP_REMOVED lines=18> */
.L_x_9381:
        /* <DEDUP_REMOVED lines=12> */
.L_x_9382:
        /* <DEDUP_REMOVED lines=51> */
.L_x_9380:
        /* <DEDUP_REMOVED lines=11> */
.L_x_9379:
        /* <DEDUP_REMOVED lines=18> */
.L_x_9385:
        /* <DEDUP_REMOVED lines=12> */
.L_x_9386:
        /* <DEDUP_REMOVED lines=51> */
.L_x_9384:
        /* <DEDUP_REMOVED lines=10> */
.L_x_9383:
        /* <DEDUP_REMOVED lines=18> */
.L_x_9389:
        /* <DEDUP_REMOVED lines=12> */
.L_x_9390:
        /* <DEDUP_REMOVED lines=51> */
.L_x_9388:
        /* <DEDUP_REMOVED lines=11> */
.L_x_9387:
        /* <DEDUP_REMOVED lines=18> */
.L_x_9393:
        /* <DEDUP_REMOVED lines=12> */
.L_x_9394:
        /* <DEDUP_REMOVED lines=51> */
.L_x_9392:
        /* <DEDUP_REMOVED lines=10> */
.L_x_9391:
        /* <DEDUP_REMOVED lines=18> */
.L_x_9397:
        /* <DEDUP_REMOVED lines=12> */
.L_x_9398:
        /* <DEDUP_REMOVED lines=49> */
[----:B------:R-:W-:-:S07]  /*9260*/  IMAD.MOV.U32 R16, RZ, RZ, R77 ;  /* 0x000000ffff107224 */ /* 0x000fce00078e004d */
.L_x_9396:
        /* <DEDUP_REMOVED lines=12> */
.L_x_9366:
[----:B--2---:R-:W-:Y:S01]  /*9330*/  IMAD.MOV.U32 R16, RZ, RZ, R77 ;  /* 0x000000ffff107224 */ /* 0x004fe200078e004d */
[----:B------:R-:W-:Y:S01]  /*9340*/  MOV R108, R76 ;  /* 0x0000004c006c7202 */ /* 0x000fe20000000f00 */
[----:B------:R-:W-:Y:S01]  /*9350*/  IMAD.MOV.U32 R28, RZ, RZ, RZ ;  /* 0x000000ffff1c7224 */ /* 0x000fe200078e00ff */
        /* <DEDUP_REMOVED lines=16> */
.L_x_9401:
[----:B------:R-:W-:-:S04]  /*9460*/  VIADD R99, R99, 0x1 ;  /* 0x0000000163637836 */ /* 0x000fc80000000000 */
[C---:B01----:R-:W-:Y:S01]  /*9470*/  IMAD.WIDE.U32 R18, R99.reuse, -0x2daee0ad, RZ ;  /* 0xd2511f5363127825 */ /* 0x043fe200078e00ff */
        /* <DEDUP_REMOVED lines=10> */
.L_x_9402:
        /* <DEDUP_REMOVED lines=50> */
.L_x_9400:
[----:B01----:R-:W-:Y:S01]  /*9840*/  HFMA2 R18, -RZ, RZ, 0.1171875, 0 ;  /* 0x2f800000ff127431 */ /* 0x003fe200000001ff */
        /* <DEDUP_REMOVED lines=8> */
.L_x_9399:
[----:B------:R-:W-:Y:S01]  /*98d0*/  IMAD.MOV.U32 R17, RZ, RZ, R16 ;  /* 0x000000ffff117224 */ /* 0x000fe200078e0010 */
[----:B------:R-:W-:Y:S01]  /*98e0*/  MOV R29, RZ ;  /* 0x000000ff001d7202 */ /* 0x000fe20000000f00 */
        /* <DEDUP_REMOVED lines=13> */
.L_x_9405:
        /* <DEDUP_REMOVED lines=12> */
.L_x_9406:
[----:B01----:R-:W-:Y:S01]  /*9a80*/  IMAD.WIDE.U32 R18, R100, -0x326172a9, RZ ;  /* 0xcd9e8d5764127825 */ /* 0x003fe200078e00ff */
        /* <DEDUP_REMOVED lines=49> */
.L_x_9404:
[----:B-----5:R-:W-:Y:S01]  /*9da0*/  PRMT R16, R40, 0x7632, R16 ;  /* 0x0000763228107816 */ /* 0x020fe20000000010 */
[----:B01----:R-:W-:Y:S01]  /*9db0*/  IMAD.MOV.U32 R18, RZ, RZ, 0x2f800000 ;  /* 0x2f800000ff127424 */ /* 0x003fe200078e00ff */
        /* <DEDUP_REMOVED lines=8> */
.L_x_9403:
[----:B------:R-:W-:Y:S02]  /*9e40*/  IMAD.MOV.U32 R16, RZ, RZ, R17 ;  /* 0x000000ffff107224 */ /* 0x000fe400078e0011 */
[----:B------:R-:W-:Y:S01]  /*9e50*/  IMAD.MOV.U32 R30, RZ, RZ, RZ ;  /* 0x000000ffff1e7224 */ /* 0x000fe200078e00ff */
        /* <DEDUP_REMOVED lines=13> */
.L_x_9409:
[----:B------:R-:W-:-:S04]  /*9f30*/  IADD3 R99, PT, PT, R99, 0x1, RZ ;  /* 0x0000000163637810 */ /* 0x000fc80007ffe0ff */
[C---:B------:R-:W-:Y:S01]  /*9f40*/  ISETP.NE.AND P1, PT, R99.reuse, RZ, PT ;  /* 0x000000ff6300720c */ /* 0x040fe20003f25270 */
[----:B01----:R-:W-:-:S12]  /*9f50*/  IMAD.WIDE.U32 R18, R99, -0x2daee0ad, RZ ;  /* 0xd2511f5363127825 */ /* 0x003fd800078e00ff */
        /* <DEDUP_REMOVED lines=9> */
.L_x_9410:
        /* <DEDUP_REMOVED lines=51> */
.L_x_9408:
[----:B------:R-:W-:Y:S01]  /*a320*/  I2FP.F32.U32 R12, R12 ;  /* 0x0000000c000c7245 */ /* 0x000fe20000201000 */
[----:B------:R-:W-:Y:S01]  /*a330*/  IMAD.MOV.U32 R17, RZ, RZ, 0x2f800000 ;  /* 0x2f800000ff117424 */ /* 0x000fe200078e00ff */
[----:B01---5:R-:W-:-:S03]  /*a340*/  SHF.L.U32 R18, R41, 0x10, RZ ;  /* 0x0000001029127819 */ /* 0x023fc600000006ff */
[----:B------:R-:W-:Y:S02]  /*a350*/  FFMA.FTZ R12, R12, R17, 1.1641532182693481445e-10 ;  /* 0x2f0000000c0c7423 */ /* 0x000fe40000010011 */
[----:B------:R-:W-:-:S03]  /*a360*/  FMUL.FTZ R18, R18, UR17 ;  /* 0x0000001112127c20 */ /* 0x000fc60008410000 */
[----:B------:R-:W-:Y:S01]  /*a370*/  FSETP.GTU.FTZ.AND P1, PT, R12, UR22, PT ;  /* 0x000000160c007c0b */ /* 0x000fe2000bf3c000 */
[----:B------:R-:W-:-:S03]  /*a380*/  FMUL.FTZ R18, R18, UR16 ;  /* 0x0000001012127c20 */ /* 0x000fc60008410000 */
[----:B------:R-:W-:Y:S02]  /*a390*/  SEL R12, RZ, 0x1, P1 ;  /* 0x00000001ff0c7807 */ /* 0x000fe40000800000 */
[----:B------:R-:W-:-:S07]  /*a3a0*/  FSEL R30, R18, RZ, !P1 ;  /* 0x000000ff121e7208 */ /* 0x000fce0004800000 */
.L_x_9407:
        /* <DEDUP_REMOVED lines=15> */
.L_x_9413:
[----:B------:R-:W-:-:S04]  /*a4a0*/  IADD3 R99, PT, PT, R99, 0x1, RZ ;  /* 0x0000000163637810 */ /* 0x000fc80007ffe0ff */
[C---:B------:R-:W-:Y:S01]  /*a4b0*/  ISETP.NE.AND P1, PT, R99.reuse, RZ, PT ;  /* 0x000000ff6300720c */ /* 0x040fe20003f25270 */
[----:B-1----:R-:W-:-:S12]  /*a4c0*/  IMAD.WIDE.U32 R20, R99, -0x2daee0ad, RZ ;  /* 0xd2511f5363147825 */ /* 0x002fd800078e00ff */
        /* <DEDUP_REMOVED lines=9> */
.L_x_9414:
[----:B------:R-:W-:Y:S01]  /*a560*/  IMAD.WIDE.U32 R22, R100, -0x326172a9, RZ ;  /* 0xcd9e8d5764167825 */ /* 0x000fe200078e00ff */
[----:B------:R-:W-:Y:S01]  /*a570*/  LOP3.LUT R16, R4, UR15, R21, 0x96, !PT ;  /* 0x0000000f04107c12 */ /* 0x000fe2000f8e9615 */
[----:B------:R-:W-:Y:S02]  /*a580*/  UIADD3 UR5, UPT, UPT, UR15, 0x76cf5d0a, URZ ;  /* 0x76cf5d0a0f057890 */ /* 0x000fe4000fffe0ff */
[----:B------:R-:W-:Y:S01]  /*a590*/  UIADD3 UR35, UPT, UPT, UR15, 0x32370b8f, URZ ;  /* 0x32370b8f0f237890 */ /* 0x000fe2000fffe0ff */
[----:B0-----:R-:W-:Y:S01]  /*a5a0*/  LOP3.LUT R18, R98, UR14, R23, 0x96, !PT ;  /* 0x0000000e62127c12 */ /* 0x001fe2000f8e9617 */
        /* <DEDUP_REMOVED lines=46> */
.L_x_9412:
        /* <DEDUP_REMOVED lines=10> */
.L_x_9411:
        /* <DEDUP_REMOVED lines=15> */
.L_x_9417:
        /* <DEDUP_REMOVED lines=12> */
.L_x_9418:
        /* <DEDUP_REMOVED lines=51> */
.L_x_9416:
        /* <DEDUP_REMOVED lines=9> */
.L_x_9415:
        /* <DEDUP_REMOVED lines=15> */
.L_x_9421:
        /* <DEDUP_REMOVED lines=12> */
.L_x_9422:
        /* <DEDUP_REMOVED lines=51> */
.L_x_9420:
        /* <DEDUP_REMOVED lines=10> */
.L_x_9419:
[----:B------:R-:W-:Y:S02]  /*b420*/  IMAD.MOV.U32 R16, RZ, RZ, R17 ;  /* 0x000000ffff107224 */ /* 0x000fe400078e0011 */
[----:B------:R-:W-:Y:S01]  /*b430*/  IMAD.MOV.U32 R26, RZ, RZ, RZ ;  /* 0x000000ffff1a7224 */ /* 0x000fe200078e00ff */
[----:B------:R-:W-:Y:S06]  /*b440*/  @!P0 BRA `(.L_x_9423) ;  /* 0x0000000400508947 */ /* 0x000fec0003800000 */
[----:B------:R-:W-:Y:S01]  /*b450*/  ISETP.NE.AND P1, PT, R17, 0x1, PT ;  /* 0x000000011100780c */ /* 0x000fe20003f25270 */
[----:B------:R-:W-:Y:S02]  /*b460*/  HFMA2 R16, -RZ, RZ, 0, 1.1920928955078125e-07 ;  /* 0x00000002ff107431 */ /* 0x000fe400000001ff */
[----:B01----:R-:W-:-:S10]  /*b470*/  IMAD.MOV.U32 R19, RZ, RZ, R10 ;  /* 0x000000ffff137224 */ /* 0x003fd400078e000a */
        /* <DEDUP_REMOVED lines=9> */
.L_x_9425:
        /* <DEDUP_REMOVED lines=12> */
.L_x_9426:
        /* <DEDUP_REMOVED lines=51> */
.L_x_9424:
        /* <DEDUP_REMOVED lines=9> */
.L_x_9423:
        /* <DEDUP_REMOVED lines=15> */
.L_x_9428:
        /* <DEDUP_REMOVED lines=12> */
.L_x_9429:
[----:B01----:R-:W-:Y:S01]  /*bb40*/  IMAD.WIDE.U32 R18, R100, -0x326172a9, RZ ;  /* 0xcd9e8d5764127825 */ /* 0x003fe200078e00ff */
        /* <DEDUP_REMOVED lines=50> */
.L_x_9427:
[----:B------:R-:W-:Y:S01]  /*be70*/  I2FP.F32.U32 R16, R17 ;  /* 0x0000001100107245 */ /* 0x000fe20000201000 */
[----:B01----:R-:W-:Y:S01]  /*be80*/  IMAD.MOV.U32 R19, RZ, RZ, 0x2f800000 ;  /* 0x2f800000ff137424 */ /* 0x003fe200078e00ff */
        /* <DEDUP_REMOVED lines=8> */
.L_x_9395:
[----:B------:R-:W-:-:S04]  /*bf10*/  VIADD R17, R113, 0x100 ;  /* 0x0000010071117836 */ /* 0x000fc80000000000 */
[----:B------:R-:W-:-:S05]  /*bf20*/  IMAD.WIDE.U32 R16, R17, 0x20, R104 ;  /* 0x0000002011107825 */ /* 0x000fca00078e0068 */
[----:B-----5:R2:W-:Y:S04]  /*bf30*/  STG.E.128 desc[UR12][R16.64], R28 ;  /* 0x0000001c10007986 */ /* 0x0205e8000c101d0c */
[----:B------:R2:W-:Y:S01]  /*bf40*/  STG.E.128 desc[UR12][R16.64+0x10], R24 ;  /* 0x0000101810007986 */ /* 0x0005e2000c101d0c */
[----:B------:R-:W-:Y:S05]  /*bf50*/  @!P0 BRA `(.L_x_9430) ;  /* 0x0000000000548947 */ /* 0x000fea0003800000 */
[----:B01----:R-:W-:Y:S01]  /*bf60*/  IMAD.U32 R19, R84, 0x10000, RZ ;  /* 0x0001000054137824 */ /* 0x003fe200078e00ff */
[----:B--2---:R-:W0:Y:S01]  /*bf70*/  LDC.64 R16, c[0x0][0x3b0] ;  /* 0x0000ec00ff107b82 */ /* 0x004e220000000a00 */
        /* <DEDUP_REMOVED lines=19> */
.L_x_9430:
[----:B------:R-:W-:Y:S05]  /*c0b0*/  @!P0 BRA `(.L_x_9431) ;  /* 0x0000000000108947 */ /* 0x000fea0003800000 */
[----:B------:R-:W4:Y:S01]  /*c0c0*/  LDC.64 R40, c[0x0][0x390] ;  /* 0x0000e400ff287b82 */ /* 0x000f220000000a00 */
[----:B--23--:R-:W-:-:S04]  /*c0d0*/  VIADD R17, R78, 0x200 ;  /* 0x000002004e117836 */ /* 0x00cfc80000000000 */
[----:B----4-:R-:W-:-:S06]  /*c0e0*/  IMAD.WIDE.U32 R40, R17, 0x10, R40 ;  /* 0x0000001011287825 */ /* 0x010fcc00078e0028 */
[----:B------:R-:W5:Y:S02]  /*c0f0*/  LDG.E.128 R40, desc[UR12][R40.64] ;  /* 0x0000000c28287981 */ /* 0x000f64000c1e1d00 */
.L_x_9431:
[----:B------:R-:W-:Y:S05]  /*c100*/  BRA.U !UP0, `(.L_x_9432) ;  /* 0x0000002d08747547 */ /* 0x000fea000b800000 */
[----:B------:R-:W4:Y:S01]  /*c110*/  LDC.64 R76, c[0x0][0x3a0] ;  /* 0x0000e800ff4c7b82 */ /* 0x000f220000000a00 */
[----:B--23--:R-:W-:-:S04]  /*c120*/  VIADD R17, R113, 0x200 ;  /* 0x0000020071117836 */ /* 0x00cfc80000000000 */
[----:B----4-:R-:W-:-:S05]  /*c130*/  IMAD.WIDE.U32 R76, R17, 0x20, R76 ;  /* 0x00000020114c7825 */ /* 0x010fca00078e004c */
[----:B-1----:R1:W5:Y:S04]  /*c140*/  LDG.E.128 R20, desc[UR12][R76.64] ;  /* 0x0000000c4c147981 */ /* 0x002368000c1e1d00 */
[----:B0-----:R1:W5:Y:S01]  /*c150*/  LDG.E.128 R16, desc[UR12][R76.64+0x10] ;  /* 0x0000100c4c107981 */ /* 0x001362000c1e1d00 */
[----:B------:R-:W-:-:S13]  /*c160*/  ISETP.GT.AND P1, PT, R96, RZ, PT ;  /* 0x000000ff6000720c */ /* 0x000fda0003f24270 */
[----:B------:R-:W-:Y:S01]  /*c170*/  @!P1 MOV R80, R79 ;  /* 0x0000004f00509202 */ /* 0x000fe20000000f00 */
[----:B------:R-:W-:Y:S01]  /*c180*/  @!P1 IMAD.MOV.U32 R102, RZ, RZ, R108 ;  /* 0x000000ffff669224 */ /* 0x000fe200078e006c */
[----:B-1----:R-:W-:Y:S06]  /*c190*/  @!P1 BRA `(.L_x_9433) ;  /* 0x00000004005c9947 */ /* 0x002fec0003800000 */
        /* <DEDUP_REMOVED lines=15> */
.L_x_9435:
        /* <DEDUP_REMOVED lines=12> */
.L_x_9436:
        /* <DEDUP_REMOVED lines=49> */
[----:B------:R-:W-:-:S07]  /*c660*/  LOP3.LUT R5, R76, UR28, R103, 0x96, !PT ;  /* 0x0000001c4c057c12 */ /* 0x000fce000f8e9667 */
.L_x_9434:
        /* <DEDUP_REMOVED lines=10> */
.L_x_9433:
        /* <DEDUP_REMOVED lines=18> */
.L_x_9439:
        /* <DEDUP_REMOVED lines=12> */
.L_x_9440:
        /* <DEDUP_REMOVED lines=50> */
.L_x_9438:
        /* <DEDUP_REMOVED lines=11> */
.L_x_9437:
        /* <DEDUP_REMOVED lines=18> */
.L_x_9443:
        /* <DEDUP_REMOVED lines=12> */
.L_x_9444:
        /* <DEDUP_REMOVED lines=50> */
.L_x_9442:
        /* <DEDUP_REMOVED lines=10> */
.L_x_9441:
        /* <DEDUP_REMOVED lines=18> */
.L_x_9447:
        /* <DEDUP_REMOVED lines=12> */
.L_x_9448:
        /* <DEDUP_REMOVED lines=51> */
.L_x_9446:
        /* <DEDUP_REMOVED lines=11> */
.L_x_9445:
        /* <DEDUP_REMOVED lines=18> */
.L_x_9451:
        /* <DEDUP_REMOVED lines=12> */
.L_x_9452:
        /* <DEDUP_REMOVED lines=49> */
[----:B------:R-:W-:-:S07]  /*dd10*/  LOP3.LUT R5, R76, UR28, R107, 0x96, !PT ;  /* 0x0000001c4c057c12 */ /* 0x000fce000f8e966b */
.L_x_9450:
        /* <DEDUP_REMOVED lines=10> */
.L_x_9449:
        /* <DEDUP_REMOVED lines=18> */
.L_x_9455:
        /* <DEDUP_REMOVED lines=12> */
.L_x_9456:
        /* <DEDUP_REMOVED lines=51> */
.L_x_9454:
        /* <DEDUP_REMOVED lines=11> */
.L_x_9453:
        /* <DEDUP_REMOVED lines=18> */
.L_x_9459:
        /* <DEDUP_REMOVED lines=12> */
.L_x_9460:
        /* <DEDUP_REMOVED lines=49> */
[----:B------:R-:W-:-:S07]  /*e870*/  LOP3.LUT R5, R76, UR28, R109, 0x96, !PT ;  /* 0x0000001c4c057c12 */ /* 0x000fce000f8e966d */
.L_x_9458:
        /* <DEDUP_REMOVED lines=10> */
.L_x_9457:
        /* <DEDUP_REMOVED lines=18> */
.L_x_9463:
        /* <DEDUP_REMOVED lines=12> */
.L_x_9464:
        /* <DEDUP_REMOVED lines=50> */
.L_x_9462:
        /* <DEDUP_REMOVED lines=12> */
.L_x_9432:
[----:B-1----:R-:W-:Y:S01]  /*eee0*/  HFMA2 R20, -RZ, RZ, 0, 0 ;  /* 0x00000000ff147431 */ /* 0x002fe200000001ff */
[----:B--23--:R-:W-:Y:S01]  /*eef0*/  MOV R16, R79 ;  /* 0x0000004f00107202 */ /* 0x00cfe20000000f00 */
        /* <DEDUP_REMOVED lines=17> */
.L_x_9467:
[----:B------:R-:W-:-:S04]  /*f010*/  IADD3 R99, PT, PT, R99, 0x1, RZ ;  /* 0x0000000163637810 */ /* 0x000fc80007ffe0ff */
[C---:B------:R-:W-:Y:S01]  /*f020*/  ISETP.NE.AND P1, PT, R99.reuse, RZ, PT ;  /* 0x000000ff6300720c */ /* 0x040fe20003f25270 */
[----:B0-----:R-:W-:-:S12]  /*f030*/  IMAD.WIDE.U32 R18, R99, -0x2daee0ad, RZ ;  /* 0xd2511f5363127825 */ /* 0x001fd800078e00ff */
        /* <DEDUP_REMOVED lines=9> */
.L_x_9468:
        /* <DEDUP_REMOVED lines=50> */
.L_x_9466:
[----:B0-----:R-:W-:Y:S01]  /*f3f0*/  HFMA2 R18, -RZ, RZ, 0.1171875, 0 ;  /* 0x2f800000ff127431 */ /* 0x001fe200000001ff */
        /* <DEDUP_REMOVED lines=8> */
.L_x_9465:
[----:B------:R-:W-:Y:S01]  /*f480*/  MOV R17, R16 ;  /* 0x0000001000117202 */ /* 0x000fe20000000f00 */
[----:B------:R-:W-:Y:S01]  /*f490*/  IMAD.MOV.U32 R21, RZ, RZ, RZ ;  /* 0x000000ffff157224 */ /* 0x000fe200078e00ff */
        /* <DEDUP_REMOVED lines=13> */
.L_x_9471:
        /* <DEDUP_REMOVED lines=12> */
.L_x_9472:
        /* <DEDUP_REMOVED lines=50> */
.L_x_9470:
[----:B0-----:R-:W-:Y:S01]  /*f950*/  HFMA2 R18, -RZ, RZ, 0.1171875, 0 ;  /* 0x2f800000ff127431 */ /* 0x001fe200000001ff */
        /* <DEDUP_REMOVED lines=9> */
.L_x_9469:
        /* <DEDUP_REMOVED lines=15> */
.L_x_9475:
        /* <DEDUP_REMOVED lines=12> */
.L_x_9476:
        /* <DEDUP_REMOVED lines=51> */
.L_x_9474:
[----:B------:R-:W-:Y:S01]  /*fed0*/  I2FP.F32.U32 R12, R12 ;  /* 0x0000000c000c7245 */ /* 0x000fe20000201000 */
[----:B------:R-:W-:Y:S01]  /*fee0*/  IMAD.MOV.U32 R17, RZ, RZ, 0x2f800000 ;  /* 0x2f800000ff117424 */ /* 0x000fe200078e00ff */
[----:B0----5:R-:W-:-:S03]  /*fef0*/  SHF.L.U32 R18, R41, 0x10, RZ ;  /* 0x0000001029127819 */ /* 0x021fc600000006ff */
[----:B------:R-:W-:Y:S02]  /*ff00*/  FFMA.FTZ R12, R12, R17, 1.1641532182693481445e-10 ;  /* 0x2f0000000c0c7423 */ /* 0x000fe40000010011 */
[----:B------:R-:W-:-:S03]  /*ff10*/  FMUL.FTZ R18, R18, UR17 ;  /* 0x0000001112127c20 */ /* 0x000fc60008410000 */
[----:B------:R-:W-:Y:S01]  /*ff20*/  FSETP.GTU.FTZ.AND P1, PT, R12, UR22, PT ;  /* 0x000000160c007c0b */ /* 0x000fe2000bf3c000 */
[----:B------:R-:W-:-:S03]  /*ff30*/  FMUL.FTZ R18, R18, UR16 ;  /* 0x0000001012127c20 */ /* 0x000fc60008410000 */
[----:B------:R-:W-:Y:S02]  /*ff40*/  SEL R12, RZ, 0x1, P1 ;  /* 0x00000001ff0c7807 */ /* 0x000fe40000800000 */
[----:B------:R-:W-:-:S07]  /*ff50*/  FSEL R22, R18, RZ, !P1 ;  /* 0x000000ff12167208 */ /* 0x000fce0004800000 */
.L_x_9473:
        /* <DEDUP_REMOVED lines=15> */
.L_x_9479:
        /* <DEDUP_REMOVED lines=12> */
.L_x_9480:
[----:B0-----:R-:W-:Y:S01]  /*10110*/  IMAD.WIDE.U32 R18, R100, -0x326172a9, RZ ;  /* 0xcd9e8d5764127825 */ /* 0x001fe200078e00ff */
        /* <DEDUP_REMOVED lines=50> */
.L_x_9478:
        /* <DEDUP_REMOVED lines=10> */
.L_x_9477:
[----:B0-----:R-:W-:Y:S01]  /*104e0*/  MOV R18, R17 ;  /* 0x0000001100127202 */ /* 0x001fe20000000f00 */
        /* <DEDUP_REMOVED lines=14> */
.L_x_9483:
        /* <DEDUP_REMOVED lines=12> */
.L_x_9484:
        /* <DEDUP_REMOVED lines=51> */
.L_x_9482:
        /* <DEDUP_REMOVED lines=9> */
.L_x_9481:
        /* <DEDUP_REMOVED lines=15> */
.L_x_9487:
        /* <DEDUP_REMOVED lines=12> */
.L_x_9488:
        /* <DEDUP_REMOVED lines=51> */
.L_x_9486:
        /* <DEDUP_REMOVED lines=10> */
.L_x_9485:
        /* <DEDUP_REMOVED lines=15> */
.L_x_9491:
        /* <DEDUP_REMOVED lines=12> */
.L_x_9492:
        /* <DEDUP_REMOVED lines=51> */
.L_x_9490:
        /* <DEDUP_REMOVED lines=9> */
.L_x_9489:
        /* <DEDUP_REMOVED lines=15> */
.L_x_9494:
        /* <DEDUP_REMOVED lines=12> */
.L_x_9495:
        /* <DEDUP_REMOVED lines=13> */
[----:B------:R-:W-:Y:S02]  /*117c0*/  UIADD3 UR5, UPT, UPT, UR14, -0x255992d5, URZ ;  /* 0xdaa66d2b0e057890 */ /* 0x000fe4000fffe0ff */
[----:B------:R-:W-:Y:S01]  /*117d0*/  IMAD.MOV.U32 R97, RZ, RZ, RZ ;  /* 0x000000ffff617224 */ /* 0x000fe200078e00ff */
        /* <DEDUP_REMOVED lines=36> */
.L_x_9493:
        /* <DEDUP_REMOVED lines=10> */
.L_x_9461:
[----:B------:R-:W-:Y:S01]  /*11ac0*/  IADD3 R77, PT, PT, R113, 0x200, RZ ;  /* 0x00000200714d7810 */ /* 0x000fe20007ffe0ff */
[----:B------:R-:W-:-:S04]  /*11ad0*/  VIADD R111, R78, 0x300 ;  /* 0x000003004e6f7836 */ /* 0x000fc80000000000 */
[----:B------:R-:W-:-:S05]  /*11ae0*/  IMAD.WIDE.U32 R76, R77, 0x20, R104 ;  /* 0x000000204d4c7825 */ /* 0x000fca00078e0068 */
[----:B-----5:R0:W-:Y:S04]  /*11af0*/  STG.E.128 desc[UR12][R76.64], R20 ;  /* 0x000000144c007986 */ /* 0x0201e8000c101d0c */
[----:B------:R0:W-:Y:S01]  /*11b00*/  STG.E.128 desc[UR12][R76.64+0x10], R16 ;  /* 0x000010104c007986 */ /* 0x0001e2000c101d0c */
[----:B------:R-:W-:Y:S05]  /*11b10*/  @!P0 BRA `(.L_x_9496) ;  /* 0x0000000000548947 */ /* 0x000fea0003800000 */
[----:B------:R-:W-:Y:S01]  /*11b20*/  SHF.L.U32 R80, R84, 0x10, RZ ;  /* 0x0000001054507819 */ /* 0x000fe200000006ff */
[----:B0-----:R-:W0:Y:S01]  /*11b30*/  LDC.64 R76, c[0x0][0x3b0] ;  /* 0x0000ec00ff4c7b82 */ /* 0x001e220000000a00 */
        /* <DEDUP_REMOVED lines=11> */
[----:B------:R-:W-:-:S03]  /*11bf0*/  IMAD.WIDE.U32 R80, R80, 0x100, RZ ;  /* 0x0000010050507825 */ /* 0x000fc600078e00ff */
[----:B------:R-:W-:Y:S02]  /*11c00*/  LOP3.LUT R82, R80, R102, R82, 0xfe, !PT ;  /* 0x0000006650527212 */ /* 0x000fe400078efe52 */
[----:B------:R-:W-:Y:S01]  /*11c10*/  LOP3.LUT R80, R83, R79, R103, 0xfe, !PT ;  /* 0x0000004f53507212 */ /* 0x000fe200078efe67 */
[----:B------:R-:W-:-:S03]  /*11c20*/  VIADD R79, R78, 0x200 ;  /* 0x000002004e4f7836 */ /* 0x000fc60000000000 */
[----:B------:R-:W-:Y:S01]  /*11c30*/  LOP3.LUT R81, R80, R81, RZ, 0xfc, !PT ;  /* 0x0000005150517212 */ /* 0x000fe200078efcff */
[----:B0-----:R-:W-:Y:S01]  /*11c40*/  IMAD.WIDE.U32 R76, R79, 0x8, R76 ;  /* 0x000000084f4c7825 */ /* 0x001fe200078e004c */
[----:B------:R-:W-:-:S05]  /*11c50*/  LOP3.LUT R80, R82, 0xff, R9, 0xf8, !PT ;  /* 0x000000ff52507812 */ /* 0x000fca00078ef809 */
[----:B------:R1:W-:Y:S02]  /*11c60*/  STG.E.64 desc[UR12][R76.64], R80 ;  /* 0x000000504c007986 */ /* 0x0003e4000c101b0c */
.L_x_9496:
[----:B------:R-:W-:Y:S05]  /*11c70*/  @!P0 BRA `(.L_x_9497) ;  /* 0x00000000000c8947 */ /* 0x000fea0003800000 */
[----:B------:R-:W2:Y:S02]  /*11c80*/  LDC.64 R40, c[0x0][0x390] ;  /* 0x0000e400ff287b82 */ /* 0x000ea40000000a00 */
[----:B--2---:R-:W-:-:S06]  /*11c90*/  IMAD.WIDE.U32 R40, R111, 0x10, R40 ;  /* 0x000000106f287825 */ /* 0x004fcc00078e0028 */
[----:B------:R-:W5:Y:S02]  /*11ca0*/  LDG.E.128 R40, desc[UR12][R40.64] ;  /* 0x0000000c28287981 */ /* 0x000f64000c1e1d00 */
.L_x_9497:
[----:B------:R-:W-:Y:S01]  /*11cb0*/  IADD3 R113, PT, PT, R113, 0x300, RZ ;  /* 0x0000030071717810 */ /* 0x000fe20007ffe0ff */
[----:B------:R-:W-:Y:S06]  /*11cc0*/  BRA.U !UP0, `(.L_x_9498) ;  /* 0x0000002d087c7547 */ /* 0x000fec000b800000 */
[----:B------:R-:W2:Y:S02]  /*11cd0*/  LDC.64 R102, c[0x0][0x3a0] ;  /* 0x0000e800ff667b82 */ /* 0x000ea40000000a00 */
[----:B--2---:R-:W-:-:S05]  /*11ce0*/  IMAD.WIDE.U32 R102, R113, 0x20, R102 ;  /* 0x0000002071667825 */ /* 0x004fca00078e0066 */
[----:B-1----:R1:W5:Y:S04]  /*11cf0*/  LDG.E.128 R80, desc[UR12][R102.64] ;  /* 0x0000000c66507981 */ /* 0x002368000c1e1d00 */
[----:B0-----:R1:W5:Y:S01]  /*11d00*/  LDG.E.128 R76, desc[UR12][R102.64+0x10] ;  /* 0x0000100c664c7981 */ /* 0x001362000c1e1d00 */
[----:B------:R-:W-:-:S13]  /*11d10*/  ISETP.GT.AND P1, PT, R96, RZ, PT ;  /* 0x000000ff6000720c */ /* 0x000fda0003f24270 */
[----:B------:R-:W-:Y:S01]  /*11d20*/  @!P1 IMAD.MOV.U32 R96, RZ, RZ, R97 ;  /* 0x000000ffff609224 */ /* 0x000fe200078e0061 */
[----:B------:R-:W-:Y:S01]  /*11d30*/  @!P1 MOV R108, R106 ;  /* 0x0000006a006c9202 */ /* 0x000fe20000000f00 */
        /* <DEDUP_REMOVED lines=16> */
.L_x_9501:
        /* <DEDUP_REMOVED lines=12> */
.L_x_9502:
        /* <DEDUP_REMOVED lines=50> */
.L_x_9500:
        /* <DEDUP_REMOVED lines=10> */
.L_x_9499:
        /* <DEDUP_REMOVED lines=18> */
.L_x_9505:
        /* <DEDUP_REMOVED lines=12> */
.L_x_9506:
        /* <DEDUP_REMOVED lines=50> */
.L_x_9504:
        /* <DEDUP_REMOVED lines=11> */
.L_x_9503:
        /* <DEDUP_REMOVED lines=18> */
.L_x_9509:
        /* <DEDUP_REMOVED lines=12> */
.L_x_9510:
        /* <DEDUP_REMOVED lines=51> */
.L_x_9508:
        /* <DEDUP_REMOVED lines=10> */
.L_x_9507:
        /* <DEDUP_REMOVED lines=18> */
.L_x_9513:
        /* <DEDUP_REMOVED lines=12> */
.L_x_9514:
        /* <DEDUP_REMOVED lines=51> */
.L_x_9512:
        /* <DEDUP_REMOVED lines=11> */
.L_x_9511:
        /* <DEDUP_REMOVED lines=18> */
.L_x_9517:
        /* <DEDUP_REMOVED lines=12> */
.L_x_9518:
        /* <DEDUP_REMOVED lines=51> */
.L_x_9516:
        /* <DEDUP_REMOVED lines=10> */
.L_x_9515:
        /* <DEDUP_REMOVED lines=18> */
.L_x_9521:
        /* <DEDUP_REMOVED lines=12> */
.L_x_9522:
        /* <DEDUP_REMOVED lines=51> */
.L_x_9520:
        /* <DEDUP_REMOVED lines=11> */
.L_x_9519:
        /* <DEDUP_REMOVED lines=18> */
.L_x_9525:
        /* <DEDUP_REMOVED lines=12> */
.L_x_9526:
        /* <DEDUP_REMOVED lines=51> */
.L_x_9524:
        /* <DEDUP_REMOVED lines=10> */
.L_x_9523:
        /* <DEDUP_REMOVED lines=18> */
.L_x_9529:
        /* <DEDUP_REMOVED lines=12> */
.L_x_9530:
        /* <DEDUP_REMOVED lines=50> */
.L_x_9528:
        /* <DEDUP_REMOVED lines=12> */
.L_x_9498:
[----:B-1----:R-:W-:Y:S01]  /*14ac0*/  HFMA2 R80, -RZ, RZ, 0, 0 ;  /* 0x00000000ff507431 */ /* 0x002fe200000001ff */
[----:B0-----:R-:W-:Y:S01]  /*14ad0*/  MOV R76, R97 ;  /* 0x00000061004c7202 */ /* 0x001fe20000000f00 */
        /* <DEDUP_REMOVED lines=17> */
.L_x_9533:
        /* <DEDUP_REMOVED lines=12> */
.L_x_9534:
        /* <DEDUP_REMOVED lines=50> */
.L_x_9532:
        /* <DEDUP_REMOVED lines=9> */
.L_x_9531:
        /* <DEDUP_REMOVED lines=15> */
.L_x_9537:
        /* <DEDUP_REMOVED lines=12> */
.L_x_9538:
        /* <DEDUP_REMOVED lines=50> */
.L_x_9536:
        /* <DEDUP_REMOVED lines=10> */
.L_x_9535:
        /* <DEDUP_REMOVED lines=15> */
.L_x_9541:
        /* <DEDUP_REMOVED lines=12> */
.L_x_9542:
        /* <DEDUP_REMOVED lines=51> */
.L_x_9540:
        /* <DEDUP_REMOVED lines=9> */
.L_x_9539:
        /* <DEDUP_REMOVED lines=15> */
.L_x_9545:
        /* <DEDUP_REMOVED lines=12> */
.L_x_9546:
        /* <DEDUP_REMOVED lines=51> */
.L_x_9544:
        /* <DEDUP_REMOVED lines=10> */
.L_x_9543:
        /* <DEDUP_REMOVED lines=15> */
.L_x_9549:
        /* <DEDUP_REMOVED lines=12> */
.L_x_9550:
        /* <DEDUP_REMOVED lines=51> */
.L_x_9548:
        /* <DEDUP_REMOVED lines=9> */
.L_x_9547:
        /* <DEDUP_REMOVED lines=15> */
.L_x_9553:
        /* <DEDUP_REMOVED lines=12> */
.L_x_9554:
        /* <DEDUP_REMOVED lines=51> */
.L_x_9552:
        /* <DEDUP_REMOVED lines=10> */
.L_x_9551:
        /* <DEDUP_REMOVED lines=15> */
.L_x_9557:
        /* <DEDUP_REMOVED lines=12> */
.L_x_9558:
        /* <DEDUP_REMOVED lines=51> */
.L_x_9556:
        /* <DEDUP_REMOVED lines=9> */
.L_x_9555:
        /* <DEDUP_REMOVED lines=15> */
.L_x_9560:
        /* <DEDUP_REMOVED lines=12> */
.L_x_9561:
        /* <DEDUP_REMOVED lines=51> */
.L_x_9559:
        /* <DEDUP_REMOVED lines=10> */
.L_x_9527:
[----:B------:R-:W-:Y:S01]  /*176a0*/  FADD.FTZ R96, RZ, R36 ;  /* 0x00000024ff607221 */ /* 0x000fe20000010000 */
[----:B------:R-:W-:-:S04]  /*176b0*/  IMAD.WIDE.U32 R104, R113, 0x20, R104 ;  /* 0x0000002071687825 */ /* 0x000fc800078e0068 */
[----:B------:R-:W-:Y:S01]  /*176c0*/  FADD.FTZ R97, R96, R37 ;  /* 0x0000002560617221 */ /* 0x000fe20000010000 */
[----:B-----5:R0:W-:Y:S03]  /*176d0*/  STG.E.128 desc[UR12][R104.64], R80 ;  /* 0x0000005068007986 */ /* 0x0201e6000c101d0c */
        /* <DEDUP_REMOVED lines=52> */
.L_x_9562:
        /* <DEDUP_REMOVED lines=99> */
.L_x_9564:
[----:B------:R-:W-:Y:S05]  /*18050*/  BSYNC.RECONVERGENT B0 ;  /* 0x0000000000007941 */ /* 0x000fea0003800200 */
.L_x_9563:
        /* <DEDUP_REMOVED lines=12> */
.L_x_9566:
[----:B------:R-:W-:Y:S05]  /*18120*/  BSYNC.RECONVERGENT B0 ;  /* 0x0000000000007941 */ /* 0x000fea0003800200 */
.L_x_9565:
[----:B------:R-:W1:Y:S01]  /*18130*/  SHFL.DOWN PT, R104, R107, 0x4, 0x1f ;  /* 0x08801f006b687f89 */ /* 0x000e6200000e0000 */
[----:B------:R-:W-:Y:S01]  /*18140*/  I2FP.F32.U32 R110, R107 ;  /* 0x0000006b006e7245 */ /* 0x000fe20000201000 */
        /* <DEDUP_REMOVED lines=53> */
[----:B------:R3:W0:Y:S02]  /*184a0*/  SHFL.IDX PT, R110, R109, RZ, 0x1f ;  /* 0x00001fff6d6e7589 */ /* 0x00062400000e0000 */
[----:B------:R-:W4:Y:S01]  /*184b0*/  @!P0 LDC.64 R96, c[0x0][0x3c8] ;  /* 0x0000f200ff608b82 */ /* 0x000f220000000a00 */
[----:B---3--:R-:W-:Y:S01]  /*184c0*/  MOV R109, UR7 ;  /* 0x00000007006d7c02 */ /* 0x008fe20008000f00 */
[----:B-1----:R-:W-:-:S05]  /*184d0*/  FMUL.FTZ R103, R111, R111 ;  /* 0x0000006f6f677220 */ /* 0x002fca0000410000 */
[----:B------:R-:W-:Y:S01]  /*184e0*/  FSEL R108, R103, RZ, P1 ;  /* 0x000000ff676c7208 */ /* 0x000fe20000800000 */
[----:B0-----:R-:W-:Y:S01]  /*184f0*/  FFMA.FTZ R103, R110, UR25, R107 ;  /* 0x000000196e677c23 */ /* 0x001fe2000801006b */
[----:B------:R-:W-:Y:S02]  /*18500*/  IMAD.U32 R107, RZ, RZ, UR7 ;  /* 0x00000007ff6b7e24 */ /* 0x000fe4000f8e00ff */
[----:B----4-:R-:W-:-:S04]  /*18510*/  @!P0 IMAD.WIDE R96, R109, 0x4, R96 ;  /* 0x000000046d608825 */ /* 0x010fc800078e0260 */
[----:B------:R-:W-:Y:S01]  /*18520*/  FADD.FTZ R103, R103, R108 ;  /* 0x0000006c67677221 */ /* 0x000fe20000010000 */
[----:B--2---:R-:W-:-:S05]  /*18530*/  @!P0 IMAD.WIDE R104, R107, 0x4, R104 ;  /* 0x000000046b688825 */ /* 0x004fca00078e0268 */
[----:B------:R-:W0:Y:S01]  /*18540*/  MUFU.RSQ R103, R103 ;  /* 0x0000006700677308 */ /* 0x000e220000001400 */
[----:B------:R1:W-:Y:S04]  /*18550*/  @!P0 STG.E desc[UR12][R104.64], R111 ;  /* 0x0000006f68008986 */ /* 0x0003e8000c10190c */
[----:B0-----:R1:W-:Y:S01]  /*18560*/  @!P0 STG.E desc[UR12][R96.64], R103 ;  /* 0x0000006760008986 */ /* 0x0013e2000c10190c */
[----:B------:R-:W-:Y:S05]  /*18570*/  BRA.U !UP0, `(.L_x_9567) ;  /* 0x0000000d08507547 */ /* 0x000fea000b800000 */
[----:B-1----:R-:W-:Y:S01]  /*18580*/  FSEL R96, R111, RZ, !P1 ;  /* 0x000000ff6f607208 */ /* 0x002fe20004800000 */
[----:B------:R-:W-:Y:S01]  /*18590*/  IMAD.U32 R97, R91, 0x10000, RZ ;  /* 0x000100005b617824 */ /* 0x000fe200078e00ff */
[----:B------:R-:W-:Y:S01]  /*185a0*/  SHF.L.U32 R105, R64, 0x10, RZ ;  /* 0x0000001040697819 */ /* 0x000fe200000006ff */
[----:B------:R-:W-:Y:S01]  /*185b0*/  UIADD3 UR4, UPT, UPT, UR4, -0x1, URZ ;  /* 0xffffffff04047890 */ /* 0x000fe2000fffe0ff */
[----:B------:R-:W-:Y:S01]  /*185c0*/  SHF.L.U32 R107, R48, 0x10, RZ ;  /* 0x00000010306b7819 */ /* 0x000fe200000006ff */
[C---:B------:R-:W-:Y:S01]  /*185d0*/  FADD.FTZ R104, -R96.reuse, R37 ;  /* 0x0000002560687221 */ /* 0x040fe20000010100 */
[C---:B------:R-:W-:Y:S01]  /*185e0*/  FADD.FTZ R36, -R96.reuse, R36 ;  /* 0x0000002460247221 */ /* 0x040fe20000010100 */
[C---:B------:R-:W-:Y:S01]  /*185f0*/  FADD.FTZ R120, -R96.reuse, R21 ;  /* 0x0000001560787221 */ /* 0x040fe20000010100 */
[C---:B------:R-:W-:Y:S01]  /*18600*/  FADD.FTZ R122, -R96.reuse, R23 ;  /* 0x00000017607a7221 */ /* 0x040fe20000010100 */
[----:B------:R-:W-:Y:S01]  /*18610*/  FADD.FTZ R124, -R96, R17 ;  /* 0x00000011607c7221 */ /* 0x000fe20000010100 */
[----:B------:R-:W-:Y:S01]  /*18620*/  SHF.L.U32 R21, R8, 0x10, RZ ;  /* 0x0000001008157819 */ /* 0x000fe200000006ff */
[----:B------:R-:W-:Y:S01]  /*18630*/  FADD.FTZ R116, -R96, R25 ;  /* 0x0000001960747221 */ /* 0x000fe20000010100 */
[----:B------:R-:W-:Y:S01]  /*18640*/  SHF.L.U32 R17, R56, 0x10, RZ ;  /* 0x0000001038117819 */ /* 0x000fe200000006ff */
[----:B------:R-:W-:-:S02]  /*18650*/  IMAD.U32 R23, R3, 0x10000, RZ ;  /* 0x0001000003177824 */ /* 0x000fc400078e00ff */
[C---:B------:R-:W-:Y:S01]  /*18660*/  FMUL.FTZ R104, R103.reuse, R104 ;  /* 0x0000006867687220 */ /* 0x040fe20000410000 */
[----:B------:R-:W-:Y:S02]  /*18670*/  IMAD.U32 R25, R72, 0x10000, RZ ;  /* 0x0001000048197824 */ /* 0x000fe400078e00ff */
[----:B------:R-:W-:Y:S01]  /*18680*/  FMUL.FTZ R36, R103, R36 ;  /* 0x0000002467247220 */ /* 0x000fe20000410000 */
[C---:B------:R-:W-:Y:S01]  /*18690*/  FADD.FTZ R38, -R96.reuse, R38 ;  /* 0x0000002660267221 */ /* 0x040fe20000010100 */
[C---:B------:R-:W-:Y:S01]  /*186a0*/  FADD.FTZ R106, -R96.reuse, R39 ;  /* 0x00000027606a7221 */ /* 0x040fe20000010100 */
[C---:B------:R-:W-:Y:S01]  /*186b0*/  FADD.FTZ R32, -R96.reuse, R32 ;  /* 0x0000002060207221 */ /* 0x040fe20000010100 */
[C---:B------:R-:W-:Y:S01]  /*186c0*/  FADD.FTZ R108, -R96.reuse, R33 ;  /* 0x00000021606c7221 */ /* 0x040fe20000010100 */
[----:B------:R-:W-:Y:S01]  /*186d0*/  FADD.FTZ R34, -R96, R34 ;  /* 0x0000002260227221 */ /* 0x000fe20000010100 */
[----:B------:R-:W-:Y:S01]  /*186e0*/  FFMA.FTZ R104, R104, R23, R21 ;  /* 0x0000001768687223 */ /* 0x000fe20000010015 */
[C---:B------:R-:W-:Y:S01]  /*186f0*/  FADD.FTZ R114, -R96.reuse, R31 ;  /* 0x0000001f60727221 */ /* 0x040fe20000010100 */
[----:B------:R-:W-:Y:S01]  /*18700*/  FADD.FTZ R118, -R96, R27 ;  /* 0x0000001b60767221 */ /* 0x000fe20000010100 */
[----:B------:R-:W-:Y:S01]  /*18710*/  FFMA.FTZ R25, R36, R25, R17 ;  /* 0x0000001924197223 */ /* 0x000fe20000010011 */
[----:B------:R-:W-:Y:S01]  /*18720*/  SHF.L.U32 R21, R57, 0x10, RZ ;  /* 0x0000001039157819 */ /* 0x000fe200000006ff */
[C---:B------:R-:W-:Y:S01]  /*18730*/  FADD.FTZ R110, -R96.reuse, R35 ;  /* 0x00000023606e7221 */ /* 0x040fe20000010100 */
[----:B------:R-:W-:Y:S01]  /*18740*/  FADD.FTZ R112, -R96, R29 ;  /* 0x0000001d60707221 */ /* 0x000fe20000010100 */
[----:B------:R-:W-:Y:S01]  /*18750*/  FMUL.FTZ R38, R103, R38 ;  /* 0x0000002667267220 */ /* 0x000fe20000410000 */
[----:B------:R-:W-:Y:S01]  /*18760*/  IMAD.U32 R17, R73, 0x10000, RZ ;  /* 0x0001000049117824 */ /* 0x000fe200078e00ff */
[----:B------:R-:W-:Y:S01]  /*18770*/  SHF.L.U32 R27, R7, 0x10, RZ ;  /* 0x00000010071b7819 */ /* 0x000fe200000006ff */
[C---:B------:R-:W-:Y:S01]  /*18780*/  FMUL.FTZ R106, R103.reuse, R106 ;  /* 0x0000006a676a7220 */ /* 0x040fe20000410000 */
[----:B------:R-:W-:Y:S01]  /*18790*/  SHF.L.U32 R31, R58, 0x10, RZ ;  /* 0x000000103a1f7819 */ /* 0x000fe200000006ff */
[----:B------:R-:W-:Y:S01]  /*187a0*/  FMUL.FTZ R32, R103, R32 ;  /* 0x0000002067207220 */ /* 0x000fe20000410000 */
[----:B------:R-:W-:Y:S01]  /*187b0*/  IMAD.U32 R23, R2, 0x10000, RZ ;  /* 0x0001000002177824 */ /* 0x000fe200078e00ff */
[----:B------:R-:W-:Y:S01]  /*187c0*/  SHF.L.U32 R35, R86, 0x10, RZ ;  /* 0x0000001056237819 */ /* 0x000fe200000006ff */
[----:B------:R-:W-:Y:S01]  /*187d0*/  IMAD.U32 R29, R74, 0x10000, RZ ;  /* 0x000100004a1d7824 */ /* 0x000fe200078e00ff */
[----:B------:R-:W-:Y:S01]  /*187e0*/  SHF.L.U32 R39, R59, 0x10, RZ ;  /* 0x000000103b277819 */ /* 0x000fe200000006ff */
[C---:B------:R-:W-:Y:S01]  /*187f0*/  FMUL.FTZ R108, R103.reuse, R108 ;  /* 0x0000006c676c7220 */ /* 0x040fe20000410000 */
[----:B------:R-:W-:Y:S01]  /*18800*/  FMUL.FTZ R34, R103, R34 ;  /* 0x0000002267227220 */ /* 0x000fe20000410000 */
[----:B------:R-:W-:-:S02]  /*18810*/  IMAD.U32 R33, R0, 0x10000, RZ ;  /* 0x0001000000217824 */ /* 0x000fc400078e00ff */
[C---:B------:R-:W-:Y:S01]  /*18820*/  FADD.FTZ R28, -R96.reuse, R28 ;  /* 0x0000001c601c7221 */ /* 0x040fe20000010100 */
[----:B------:R-:W-:Y:S02]  /*18830*/  IMAD.U32 R37, R75, 0x10000, RZ ;  /* 0x000100004b257824 */ /* 0x000fe400078e00ff */
        /* <DEDUP_REMOVED lines=17> */
[----:B------:R-:W-:Y:S01]  /*18950*/  FFMA.FTZ R106, R106, R23, R27 ;  /* 0x000000176a6a7223 */ /* 0x000fe2000001001b */
[----:B------:R-:W-:Y:S01]  /*18960*/  FFMA.FTZ R21, R32, R29, R31 ;  /* 0x0000001d20157223 */ /* 0x000fe2000001001f */
[----:B------:R-:W-:Y:S01]  /*18970*/  FFMA.FTZ R108, R108, R33, R35 ;  /* 0x000000216c6c7223 */ /* 0x000fe20000010023 */
[----:B------:R-:W-:Y:S01]  /*18980*/  FFMA.FTZ R23, R34, R37, R39 ;  /* 0x0000002522177223 */ /* 0x000fe20000010027 */
[----:B------:R-:W-:Y:S01]  /*18990*/  SHF.L.U32 R29, R88, 0x10, RZ ;  /* 0x00000010581d7819 */ /* 0x000fe200000006ff */
[----:B------:R-:W-:Y:S01]  /*189a0*/  FMUL.FTZ R110, R103, R110 ;  /* 0x0000006e676e7220 */ /* 0x000fe20000410000 */
[----:B------:R-:W-:Y:S01]  /*189b0*/  IMAD.U32 R27, R87, 0x10000, RZ ;  /* 0x00010000571b7824 */ /* 0x000fe200078e00ff */
[----:B------:R-:W-:Y:S01]  /*189c0*/  SHF.L.U32 R33, R52, 0x10, RZ ;  /* 0x0000001034217819 */ /* 0x000fe200000006ff */
[C---:B------:R-:W-:Y:S01]  /*189d0*/  FMUL.FTZ R28, R103.reuse, R28 ;  /* 0x0000001c671c7220 */ /* 0x040fe20000410000 */
[----:B------:R-:W-:Y:S01]  /*189e0*/  SHF.L.U32 R37, R90, 0x10, RZ ;  /* 0x000000105a257819 */ /* 0x000fe200000006ff */
[----:B------:R-:W-:Y:S01]  /*189f0*/  FMUL.FTZ R112, R103, R112 ;  /* 0x0000007067707220 */ /* 0x000fe20000410000 */
[----:B------:R-:W-:Y:S01]  /*18a00*/  SHF.L.U32 R79, R53, 0x10, RZ ;  /* 0x00000010354f7819 */ /* 0x000fe200000006ff */
        /* <DEDUP_REMOVED lines=24> */
[----:B------:R-:W-:-:S02]  /*18b90*/  IMAD.U32 R35, R89, 0x10000, RZ ;  /* 0x0001000059237824 */ /* 0x000fc400078e00ff */
[----:B------:R-:W-:Y:S01]  /*18ba0*/  FFMA.FTZ R110, R110, R27, R29 ;  /* 0x0000001b6e6e7223 */ /* 0x000fe2000001001d */
[----:B------:R-:W-:Y:S02]  /*18bb0*/  IMAD.U32 R39, R69, 0x10000, RZ ;  /* 0x0001000045277824 */ /* 0x000fe400078e00ff */
[----:B------:R-:W-:Y:S01]  /*18bc0*/  FFMA.FTZ R28, R28, R31, R33 ;  /* 0x0000001f1c1c7223 */ /* 0x000fe20000010021 */
[----:B------:R-:W-:Y:S01]  /*18bd0*/  FFMA.FTZ R27, R112, R35, R37 ;  /* 0x00000023701b7223 */ /* 0x000fe20000010025 */
[----:B------:R-:W-:Y:S01]  /*18be0*/  SHF.L.U32 R31, R54, 0x10, RZ ;  /* 0x00000010361f7819 */ /* 0x000fe200000006ff */
[----:B------:R-:W-:Y:S01]  /*18bf0*/  FFMA.FTZ R30, R30, R39, R79 ;  /* 0x000000271e1e7223 */ /* 0x000fe2000001004f */
[----:B------:R-:W-:Y:S01]  /*18c00*/  SHF.L.U32 R35, R94, 0x10, RZ ;  /* 0x000000105e237819 */ /* 0x000fe200000006ff */
[----:B------:R-:W-:Y:S01]  /*18c10*/  FFMA.FTZ R29, R114, R97, R103 ;  /* 0x00000061721d7223 */ /* 0x000fe20000010067 */
[C---:B------:R-:W-:Y:S01]  /*18c20*/  SHF.L.U32 R39, R55.reuse, 0x10, RZ ;  /* 0x0000001037277819 */ /* 0x040fe200000006ff */
[----:B------:R-:W-:Y:S01]  /*18c30*/  IMAD.U32 R79, R70, 0x10000, RZ ;  /* 0x00010000464f7824 */ /* 0x000fe200078e00ff */
[----:B------:R-:W-:Y:S01]  /*18c40*/  PRMT R97, R55, 0x7632, R97 ;  /* 0x0000763237617816 */ /* 0x000fe20000000061 */
[----:B------:R-:W-:Y:S01]  /*18c50*/  IMAD.U32 R33, R93, 0x10000, RZ ;  /* 0x000100005d217824 */ /* 0x000fe200078e00ff */
[----:B------:R-:W-:Y:S01]  /*18c60*/  PRMT R112, R67, 0x7632, R112 ;  /* 0x0000763243707816 */ /* 0x000fe20000000070 */
[----:B------:R-:W-:-:S02]  /*18c70*/  IMAD.U32 R37, R71, 0x10000, RZ ;  /* 0x0001000047257824 */ /* 0x000fc400078e00ff */
        /* <DEDUP_REMOVED lines=8> */
[----:B------:R-:W-:Y:S01]  /*18d00*/  PRMT R39, R49, 0x7632, R39 ;  /* 0x0000763231277816 */ /* 0x000fe20000000027 */
        /* <DEDUP_REMOVED lines=11> */
[C---:B------:R-:W-:Y:S01]  /*18dc0*/  PRMT R16, R51.reuse, 0x7632, R16 ;  /* 0x0000763233107816 */ /* 0x040fe20000000010 */
[----:B------:R-:W-:Y:S01]  /*18dd0*/  FFMA.FTZ R31, R120, R31, R33 ;  /* 0x0000001f781f7223 */ /* 0x000fe20000010021 */
[----:B------:R-:W-:Y:S01]  /*18de0*/  FFMA.FTZ R122, R122, R37, R39 ;  /* 0x000000257a7a7223 */ /* 0x000fe20000010027 */
[----:B------:R-:W-:Y:S01]  /*18df0*/  FFMA.FTZ R97, R22, R97, R35 ;  /* 0x0000006116617223 */ /* 0x000fe20000010023 */
[----:B------:R-:W-:Y:S01]  /*18e00*/  SHF.L.U32 R33, R51, 0x10, RZ ;  /* 0x0000001033217819 */ /* 0x000fe200000006ff */
[----:B------:R-:W-:Y:S01]  /*18e10*/  IMAD.U32 R107, R67, 0x10000, RZ ;  /* 0x00010000436b7824 */ /* 0x000fe200078e00ff */
[----:B------:R-:W-:Y:S01]  /*18e20*/  SHF.L.U32 R37, R44, 0x10, RZ ;  /* 0x000000102c257819 */ /* 0x000fe200000006ff */
[C---:B------:R-:W-:Y:S01]  /*18e30*/  IMAD.U32 R35, R60.reuse, 0x10000, RZ ;  /* 0x000100003c237824 */ /* 0x040fe200078e00ff */
[----:B------:R-:W-:Y:S01]  /*18e40*/  PRMT R22, R60, 0x7632, R22 ;  /* 0x000076323c167816 */ /* 0x000fe20000000016 */
[----:B------:R-:W-:Y:S01]  /*18e50*/  UIMAD UR4, UR4, UR23, URZ ;  /* 0x00000017040472a4 */ /* 0x000fe2000f8e02ff */
[----:B------:R-:W-:Y:S01]  /*18e60*/  PRMT R20, R44, 0x7632, R20 ;  /* 0x000076322c147816 */ /* 0x000fe20000000014 */
[----:B------:R-:W-:Y:S01]  /*18e70*/  IMAD.U32 R16, R16, 0x10000, RZ ;  /* 0x0001000010107824 */ /* 0x000fe200078e00ff */
[----:B------:R-:W-:Y:S01]  /*18e80*/  SHF.L.U32 R112, R112, 0x10, RZ ;  /* 0x0000001070707819 */ /* 0x000fe200000006ff */
[----:B------:R-:W-:Y:S01]  /*18e90*/  FFMA.FTZ R107, R18, R107, R33 ;  /* 0x0000006b126b7223 */ /* 0x000fe20000010021 */
[----:B------:R-:W-:Y:S01]  /*18ea0*/  SHF.L.U32 R20, R20, 0x10, RZ ;  /* 0x0000001014147819 */ /* 0x000fe200000006ff */
[----:B------:R-:W-:Y:S01]  /*18eb0*/  FFMA.FTZ R80, R80, R35, R37 ;  /* 0x0000002350507223 */ /* 0x000fe20000010025 */
[----:B------:R-:W-:Y:S01]  /*18ec0*/  IMAD.U32 R18, R22, 0x10000, RZ ;  /* 0x0001000016127824 */ /* 0x000fe200078e00ff */
[----:B------:R-:W0:Y:S01]  /*18ed0*/  LDC.64 R36, c[0x0][0x428] ;  /* 0x00010a00ff247b82 */ /* 0x000e220000000a00 */
[----:B------:R-:W-:Y:S01]  /*18ee0*/  USHF.R.S32.HI UR5, URZ, 0x1f, UR4 ;  /* 0x0000001fff057899 */ /* 0x000fe20008011404 */
[----:B------:R-:W-:Y:S01]  /*18ef0*/  FFMA.FTZ R112, R19, R112, R16 ;  /* 0x0000007013707223 */ /* 0x000fe20000010010 */
[----:B------:R-:W-:Y:S01]  /*18f00*/  SHF.L.U32 R33, R45, 0x10, RZ ;  /* 0x000000102d217819 */ /* 0x000fe200000006ff */
[----:B------:R-:W-:-:S02]  /*18f10*/  IMAD.U32 R19, R61, 0x10000, RZ ;  /* 0x000100003d137824 */ /* 0x000fc400078e00ff */
[----:B------:R-:W-:Y:S01]  /*18f20*/  FFMA.FTZ R81, R81, R18, R20 ;  /* 0x0000001251517223 */ /* 0x000fe20000010014 */
[----:B------:R-:W-:Y:S01]  /*18f30*/  ULEA.HI UR5, UR5, UR4, URZ, 0x3 ;  /* 0x0000000405057291 */ /* 0x000fe2000f8f18ff */
[----:B------:R-:W-:Y:S01]  /*18f40*/  PRMT R109, R66, 0x7632, R109 ;  /* 0x00007632426d7816 */ /* 0x000fe2000000006d */
[----:B------:R-:W-:Y:S01]  /*18f50*/  FFMA.FTZ R82, R82, R19, R33 ;  /* 0x0000001352527223 */ /* 0x000fe20000010021 */
[----:B------:R-:W-:Y:S01]  /*18f60*/  PRMT R111, R50, 0x7632, R111 ;  /* 0x00007632326f7816 */ /* 0x000fe2000000006f */
[----:B------:R-:W-:Y:S01]  /*18f70*/  IMAD.U32 R19, R62, 0x10000, RZ ;  /* 0x000100003e137824 */ /* 0x000fe200078e00ff */
[----:B------:R-:W-:Y:S01]  /*18f80*/  PRMT R16, R61, 0x7632, R16 ;  /* 0x000076323d107816 */ /* 0x000fe20000000010 */
[----:B------:R-:W-:Y:S01]  /*18f90*/  IMAD.U32 R109, R109, 0x10000, RZ ;  /* 0x000100006d6d7824 */ /* 0x000fe200078e00ff */
[----:B------:R-:W-:Y:S01]  /*18fa0*/  PRMT R18, R45, 0x7632, R18 ;  /* 0x000076322d127816 */ /* 0x000fe20000000012 */
[----:B------:R-:W-:Y:S01]  /*18fb0*/  IMAD.U32 R20, RZ, RZ, UR5 ;  /* 0x00000005ff147e24 */ /* 0x000fe2000f8e00ff */
[----:B------:R-:W-:Y:S01]  /*18fc0*/  SHF.L.U32 R33, R46, 0x10, RZ ;  /* 0x000000102e217819 */ /* 0x000fe200000006ff */
[----:B------:R-:W-:Y:S01]  /*18fd0*/  IMAD.U32 R16, R16, 0x10000, RZ ;  /* 0x0001000010107824 */ /* 0x000fe200078e00ff */
[----:B------:R-:W-:-:S02]  /*18fe0*/  SHF.L.U32 R111, R111, 0x10, RZ ;  /* 0x000000106f6f7819 */ /* 0x000fc400000006ff */
[----:B------:R-:W-:Y:S01]  /*18ff0*/  SHF.L.U32 R18, R18, 0x10, RZ ;  /* 0x0000001012127819 */ /* 0x000fe200000006ff */
[----:B------:R-:W-:Y:S01]  /*19000*/  FFMA.FTZ R76, R76, R19, R33 ;  /* 0x000000134c4c7223 */ /* 0x000fe20000010021 */
[----:B------:R-:W-:Y:S01]  /*19010*/  SHF.L.U32 R33, R47, 0x10, RZ ;  /* 0x000000102f217819 */ /* 0x000fe200000006ff */
[----:B------:R-:W-:Y:S01]  /*19020*/  FFMA.FTZ R124, R124, R109, R111 ;  /* 0x0000006d7c7c7223 */ /* 0x000fe2000001006f */
[----:B------:R-:W-:Y:S02]  /*19030*/  IMAD.U32 R19, R63, 0x10000, RZ ;  /* 0x000100003f137824 */ /* 0x000fe400078e00ff */
[----:B------:R-:W-:Y:S01]  /*19040*/  FFMA.FTZ R83, R83, R16, R18 ;  /* 0x0000001053537223 */ /* 0x000fe20000010012 */
[----:B------:R-:W-:Y:S02]  /*19050*/  PRMT R16, R62, 0x7632, R16 ;  /* 0x000076323e107816 */ /* 0x000fe40000000010 */
[----:B------:R-:W-:Y:S01]  /*19060*/  PRMT R18, R46, 0x7632, R18 ;  /* 0x000076322e127816 */ /* 0x000fe20000000012 */
[----:B------:R-:W-:Y:S01]  /*19070*/  FFMA.FTZ R78, R78, R19, R33 ;  /* 0x000000134e4e7223 */ /* 0x000fe20000010021 */
[----:B------:R-:W-:-:S02]  /*19080*/  PRMT R109, R63, 0x7632, R109 ;  /* 0x000076323f6d7816 */ /* 0x000fc4000000006d */
[----:B------:R-:W-:Y:S01]  /*19090*/  PRMT R111, R47, 0x7632, R111 ;  /* 0x000076322f6f7816 */ /* 0x000fe2000000006f */
[----:B------:R-:W-:Y:S01]  /*190a0*/  IMAD.U32 R18, R18, 0x10000, RZ ;  /* 0x0001000012127824 */ /* 0x000fe200078e00ff */
[----:B------:R-:W-:Y:S02]  /*190b0*/  LEA.HI.SX32 R39, R20, R113, 0x1d ;  /* 0x0000007114277211 */ /* 0x000fe400078feaff */
[----:B------:R-:W-:Y:S01]  /*190c0*/  SHF.L.U32 R16, R16, 0x10, RZ ;  /* 0x0000001010107819 */ /* 0x000fe200000006ff */
[----:B------:R-:W-:Y:S01]  /*190d0*/  IMAD.U32 R111, R111, 0x10000, RZ ;  /* 0x000100006f6f7824 */ /* 0x000fe200078e00ff */
[----:B------:R-:W-:Y:S01]  /*190e0*/  SHF.L.U32 R109, R109, 0x10, RZ ;  /* 0x000000106d6d7819 */ /* 0x000fe200000006ff */
[C---:B------:R-:W-:Y:S01]  /*190f0*/  VIADD R35, R39.reuse, 0x200 ;  /* 0x0000020027237836 */ /* 0x040fe20000000000 */
[----:B------:R-:W-:Y:S01]  /*19100*/  IADD3 R33, PT, PT, R39, 0x100, RZ ;  /* 0x0000010027217810 */ /* 0x000fe20007ffe0ff */
[----:B------:R-:W-:Y:S01]  /*19110*/  FFMA.FTZ R77, R77, R16, R18 ;  /* 0x000000104d4d7223 */ /* 0x000fe20000010012 */
[C---:B------:R-:W-:Y:S01]  /*19120*/  IADD3 R19, PT, PT, R39.reuse, 0x300, RZ ;  /* 0x0000030027137810 */ /* 0x040fe20007ffe0ff */
[----:B------:R-:W-:Y:S01]  /*19130*/  FFMA.FTZ R109, R96, R109, R111 ;  /* 0x0000006d606d7223 */ /* 0x000fe2000001006f */
        /* <DEDUP_REMOVED lines=24> */
.L_x_9567:
[----:B------:R-:W-:Y:S02]  /*192c0*/  UIADD3 UR7, UPT, UPT, UR7, UR20, URZ ;  /* 0x0000001407077290 */ /* 0x000fe4000fffe0ff */
[----:B------:R-:W-:Y:S02]  /*192d0*/  UPLOP3.LUT UP1, UPT, UPT, UPT, UP1, 0x40, 0x4 ;  /* 0x000000000004789c */ /* 0x000fe40003f2e810 */
[----:B------:R-:W-:-:S09]  /*192e0*/  UISETP.GE.AND UP0, UPT, UR7, UR21, UPT ;  /* 0x000000150700728c */ /* 0x000fd2000bf06270 */
[----:B------:R-:W-:Y:S05]  /*192f0*/  BRA.U !UP0, `(.L_x_9568) ;  /* 0xfffffe7508c07547 */ /* 0x000fea000b83ffff */
[----:B------:R-:W-:Y:S05]  /*19300*/  EXIT ;  /* 0x000000000000794d */ /* 0x000fea0003800000 */
.L_x_9569:
        /* <DEDUP_REMOVED lines=15> */
.L_x_27519:


//--------------------- .text._ZN10layer_norm13ln_fwd_kernelINS_13Kernel_traitsI13__nv_bfloat16S2_fS2_fjLj8192ELj1ELj1ELj8ELj16ENS_18Kernel_traits_baseILj8192ES2_S2_fS2_fjLj256EEEEELb1ELb1ELb0ELb0EEEvNS_9FwdParamsE --------------------------
	.section	.text._ZN10layer_norm13ln_fwd_kernelINS_13Kernel_traitsI13__nv_bfloat16S2_fS2_fjLj8192ELj1ELj1ELj8ELj16ENS_18Kernel_traits_baseILj8192ES2_S2_fS2_fjLj256EEEEELb1ELb1ELb0ELb0EEEvNS_9FwdParamsE,"ax",@progbits
	.align	128
        .global         _ZN10layer_norm13ln_fwd_kernelINS_13Kernel_traitsI13__nv_bfloat16S2_fS2_fjLj8192ELj1ELj1ELj8ELj16ENS_18Kernel_traits_baseILj8192ES2_S2_fS2_fjLj256EEEEELb1ELb1ELb0ELb0EEEvNS_9FwdParamsE
        .type           _ZN10layer_norm13ln_fwd_kernelINS_13Kernel_traitsI13__nv_bfloat16S2_fS2_fjLj8192ELj1ELj1ELj8ELj16ENS_18Kernel_traits_baseILj8192ES2_S2_fS2_fjLj256EEEEELb1ELb1ELb0ELb0EEEvNS_9FwdParamsE,@function
        .size           _ZN10layer_norm13ln_fwd_kernelINS_13Kernel_traitsI13__nv_bfloat16S2_fS2_fjLj8192ELj1ELj1ELj8ELj16ENS_18Kernel_traits_baseILj8192ES2_S2_fS2_fjLj256EEEEELb1ELb1ELb0ELb0EEEvNS_9FwdParamsE,(.L_x_27520 - _ZN10layer_norm13ln_fwd_kernelINS_13Kernel_traitsI13__nv_bfloat16S2_fS2_fjLj8192ELj1ELj1ELj8ELj16ENS_18Kernel_traits_baseILj8192ES2_S2_fS2_fjLj256EEEEELb1ELb1ELb0ELb0EEEvNS_9FwdParamsE)
        .other          _ZN10layer_norm13ln_fwd_kernelINS_13Kernel_traitsI13__nv_bfloat16S2_fS2_fjLj8192ELj1ELj1ELj8ELj16ENS_18Kernel_traits_baseILj8192ES2_S2_fS2_fjLj256EEEEELb1ELb1ELb0ELb0EEEvNS_9FwdParamsE,@"STO_CUDA_ENTRY STV_DEFAULT"
_ZN10layer_norm13ln_fwd_kernelINS_13Kernel_traitsI13__nv_bfloat16S2_fS2_fjLj8192ELj1ELj1ELj8ELj16ENS_18Kernel_traits_baseILj8192ES2_S2_fS2_fjLj256EEEEELb1ELb1ELb0ELb0EEEvNS_9FwdParamsE:
.text._ZN10layer_norm13ln_fwd_kernelINS_13Kernel_traitsI13__nv_bfloat16S2_fS2_fjLj8192ELj1ELj1ELj8ELj16ENS_18Kernel_traits_baseILj8192ES2_S2_fS2_fjLj256EEEEELb1ELb1ELb0ELb0EEEvNS_9FwdParamsE:
        /* <DEDUP_REMOVED lines=75> */
.L_x_9571:
        /* <DEDUP_REMOVED lines=32> */
[----:B------:R-:W-:Y:S01]  /*06b0*/  IMAD.MOV.U32 R30, RZ, RZ, RZ ;  /* 0x000000ffff1e7224 */ /* 0x000fe200078e00ff */
[----:B------:R-:W-:Y:S02]  /*06c0*/  CS2R R28, SRZ ;  /* 0x00000000001c7805 */ /* 0x000fe4000001ff00 */
[----:B------:R-:W-:Y:S01]  /*06d0*/  CS2R R40, SRZ ;  /* 0x0000000000287805 */ /* 0x000fe2000001ff00 */
[----:B------:R-:W-:Y:S01]  /*06e0*/  IMAD.MOV.U32 R54, RZ, RZ, RZ ;  /* 0x000000ffff367224 */ /* 0x000fe200078e00ff */
[----:B---3--:R-:W-:Y:S02]  /*06f0*/  CS2R R52, SRZ ;  /* 0x0000000000347805 */ /* 0x008fe4000001ff00 */
[----:B------:R-:W-:Y:S02]  /*0700*/  @P3 CS2R R18, SRZ ;  /* 0x0000000000123805 */ /* 0x000fe4000001ff00 */
[----:B------:R-:W-:Y:S01]  /*0710*/  @P3 CS2R R16, SRZ ;  /* 0x0000000000103805 */ /* 0x000fe2000001ff00 */
[----:B------:R-:W-:Y:S01]  /*0720*/  @P0 IMAD.MOV.U32 R55, RZ, RZ, RZ ;  /* 0x000000ffff370224 */ /* 0x000fe200078e00ff */
[----:B------:R-:W-:Y:S01]  /*0730*/  @P1 MOV R43, RZ ;  /* 0x000000ff002b1202 */ /* 0x000fe20000000f00 */
[----:B0-----:R-:W-:-:S07]  /*0740*/  @P2 IMAD.MOV.U32 R31, RZ, RZ, RZ ;  /* 0x000000ffff1f2224 */ /* 0x001fce00078e00ff */
.L_x_9572:
[----:B------:R-:W-:Y:S05]  /*0750*/  BSYNC.RECONVERGENT B0 ;  /* 0x0000000000007941 */ /* 0x000fea0003800200 */
.L_x_9570:
        /* <DEDUP_REMOVED lines=8> */
[----:B------:R-:W-:Y:S01]  /*07e0*/  LOP3.LUT R57, R69, 0xe0, RZ, 0xc0, !PT ;  /* 0x000000e045397812 */ /* 0x000fe200078ec0ff */
[----:B------:R-:W1:Y:S02]  /*07f0*/  LDC.64 R60, c[0x0][0x3e0] ;  /* 0x0000f800ff3c7b82 */ /* 0x000e640000000a00 */
[----:B------:R-:W-:Y:S02]  /*0800*/  HFMA2 R105, -RZ, RZ, 0, 0 ;  /* 0x00000000ff697431 */ /* 0x000fe400000001ff */
[----:B------:R-:W-:Y:S01]  /*0810*/  IMAD R10, R113, -0x2daee0ad, RZ ;  /* 0xd2511f53710a7824 */ /* 0x000fe200078e02ff */
[----:B------:R-:W-:Y:S01]  /*0820*/  LOP3.LUT R5, R5, R3, RZ, 0x3c, !PT ;  /* 0x0000000305057212 */ /* 0x000fe200078e3cff */
[----:B------:R-:W-:Y:S01]  /*0830*/  VIADD R11, R3, 0xbb67ae85 ;  /* 0xbb67ae85030b7836 */ /* 0x000fe20000000000 */
[----:B------:R-:W-:Y:S01]  /*0840*/  LOP3.LUT R110, R110, 0x3, RZ, 0xc0, !PT ;  /* 0x000000036e6e7812 */ /* 0x000fe200078ec0ff */
[----:B------:R-:W-:Y:S01]  /*0850*/  UPLOP3.LUT UP1, UPT, UPT, UPT, UPT, 0x40, 0x4 ;  /* 0x000000000004789c */ /* 0x000fe20003f2e870 */
[----:B------:R-:W-:Y:S01]  /*0860*/  PRMT R115, R19, 0x7632, R115 ;  /* 0x0000763213737816 */ /* 0x000fe20000000073 */
[----:B------:R-:W-:Y:S01]  /*0870*/  IMAD.HI.U32 R6, R5, -0x326172a9, RZ ;  /* 0xcd9e8d5705067827 */ /* 0x000fe200078e00ff */
[----:B------:R-:W-:Y:S01]  /*0880*/  PRMT R120, R23, 0x7632, R120 ;  /* 0x0000763217787816 */ /* 0x000fe20000000078 */
[----:B------:R-:W2:Y:S01]  /*0890*/  LDCU UR12, c[0x0][0x388] ;  /* 0x00007100ff0c77ac */ /* 0x000ea20008000800 */
[----:B------:R-:W-:Y:S01]  /*08a0*/  PRMT R121, R18, 0x7632, R121 ;  /* 0x0000763212797816 */ /* 0x000fe20000000079 */
[----:B------:R-:W-:Y:S01]  /*08b0*/  IMAD R5, R5, -0x326172a9, RZ ;  /* 0xcd9e8d5705057824 */ /* 0x000fe200078e02ff */
[----:B------:R-:W-:Y:S01]  /*08c0*/  PRMT R122, R22, 0x7632, R122 ;  /* 0x00007632167a7816 */ /* 0x000fe2000000007a */
[----:B0-----:R-:W-:Y:S01]  /*08d0*/  IMAD R114, R94, UR5, R69 ;  /* 0x000000055e727c24 */ /* 0x001fe2000f8e0245 */
[----:B------:R-:W-:Y:S01]  /*08e0*/  PRMT R123, R17, 0x7632, R123 ;  /* 0x00007632117b7816 */ /* 0x000fe2000000007b */
[----:B------:R-:W0:Y:S01]  /*08f0*/  LDCU.U8 UR10, c[0x0][0x410] ;  /* 0x00008200ff0a77ac */ /* 0x000e220008000000 */
[----:B------:R-:W-:Y:S01]  /*0900*/  PRMT R124, R21, 0x7632, R124 ;  /* 0x00007632157c7816 */ /* 0x000fe2000000007c */
[----:B------:R-:W-:Y:S01]  /*0910*/  IMAD.HI.U32 R4, R114, -0x326172a9, RZ ;  /* 0xcd9e8d5772047827 */ /* 0x000fe200078e00ff */
[----:B------:R-:W-:Y:S01]  /*0920*/  PRMT R125, R16, 0x7632, R125 ;  /* 0x00007632107d7816 */ /* 0x000fe2000000007d */
[----:B------:R-:W3:Y:S01]  /*0930*/  LDCU UR11, c[0x0][0x400] ;  /* 0x00008000ff0b77ac */ /* 0x000ee20008000800 */
[----:B------:R-:W-:Y:S01]  /*0940*/  PRMT R126, R20, 0x7632, R126 ;  /* 0x00007632147e7816 */ /* 0x000fe2000000007e */
[----:B------:R-:W-:Y:S01]  /*0950*/  IMAD R7, R114, -0x326172a9, RZ ;  /* 0xcd9e8d5772077824 */ /* 0x000fe200078e02ff */
[----:B------:R-:W-:Y:S01]  /*0960*/  LOP3.LUT R4, R93, R4, R2, 0x96, !PT ;  /* 0x000000045d047212 */ /* 0x000fe200078e9602 */
[----:B------:R-:W4:Y:S01]  /*0970*/  LDCU.64 UR8, c[0x0][0x3a0] ;  /* 0x00007400ff0877ac */ /* 0x000f220008000a00 */
[----:B-1----:R-:W-:-:S02]  /*0980*/  ISETP.NE.U32.AND P0, PT, R60, RZ, PT ;  /* 0x000000ff3c00720c */ /* 0x002fc40003f05070 */
[----:B------:R-:W-:Y:S01]  /*0990*/  LOP3.LUT R6, R8, R7, R6, 0x96, !PT ;  /* 0x0000000708067212 */ /* 0x000fe200078e9606 */
[----:B------:R-:W-:Y:S01]  /*09a0*/  IMAD.HI.U32 R9, R4, -0x2daee0ad, RZ ;  /* 0xd2511f5304097827 */ /* 0x000fe200078e00ff */
[----:B------:R-:W-:Y:S02]  /*09b0*/  IADD3 R7, PT, PT, R2, 0x3c6ef372, RZ ;  /* 0x3c6ef37202077810 */ /* 0x000fe40007ffe0ff */
[----:B------:R-:W-:Y:S01]  /*09c0*/  ISETP.NE.AND.EX P0, PT, R61, RZ, PT, P0 ;  /* 0x000000ff3d00720c */ /* 0x000fe20003f05300 */
[----:B------:R-:W-:Y:S01]  /*09d0*/  IMAD.HI.U32 R8, R6, -0x2daee0ad, RZ ;  /* 0xd2511f5306087827 */ /* 0x000fe200078e00ff */
[----:B------:R-:W-:Y:S02]  /*09e0*/  LOP3.LUT R9, R11, R10, R9, 0x96, !PT ;  /* 0x0000000a0b097212 */ /* 0x000fe400078e9609 */
[----:B------:R-:W-:Y:S01]  /*09f0*/  P2R R160, PR, RZ, 0x1 ;  /* 0x00000001ffa07803 */ /* 0x000fe20000000000 */
        /* <DEDUP_REMOVED lines=57> */
[----:B------:R-:W-:Y:S01]  /*0d90*/  SHF.R.S32.HI R11, RZ, 0x3, R0 ;  /* 0x00000003ff0b7819 */ /* 0x000fe20000011400 */
[----:B------:R-:W-:Y:S01]  /*0da0*/  VIADD R7, R2, 0xb54cda56 ;  /* 0xb54cda5602077836 */ /* 0x000fe20000000000 */
[----:B------:R-:W-:Y:S01]  /*0db0*/  SHF.L.U32 R0, R69, 0x5, RZ ;  /* 0x0000000545007819 */ /* 0x000fe200000006ff */
[----:B------:R-:W-:Y:S01]  /*0dc0*/  VIADD R10, R3, 0x1fd5c5a3 ;  /* 0x1fd5c5a3030a7836 */ /* 0x000fe20000000000 */
[----:B------:R-:W-:Y:S01]  /*0dd0*/  LOP3.LUT R56, R11, 0xff, RZ, 0xc0, !PT ;  /* 0x000000ff0b387812 */ /* 0x000fe200078ec0ff */
[----:B------:R-:W-:Y:S01]  /*0de0*/  IMAD R5, R5, -0x326172a9, RZ ;  /* 0xcd9e8d5705057824 */ /* 0x000fe200078e02ff */
[----:B------:R-:W-:Y:S01]  /*0df0*/  LOP3.LUT R59, R0, 0x3e0, RZ, 0xc0, !PT ;  /* 0x000003e0003b7812 */ /* 0x000fe200078ec0ff */
[----:B------:R-:W-:Y:S01]  /*0e00*/  IMAD.HI.U32 R0, R8, -0x326172a9, RZ ;  /* 0xcd9e8d5708007827 */ /* 0x000fe200078e00ff */
[----:B------:R-:W-:-:S02]  /*0e10*/  LOP3.LUT R4, R7, R9, R4, 0x96, !PT ;  /* 0x0000000907047212 */ /* 0x000fc400078e9604 */
[----:B------:R-:W-:Y:S01]  /*0e20*/  VIADDMNMX R57, R56, -R57, RZ, !PT ;  /* 0x8000003938397246 */ /* 0x000fe200078001ff */
[----:B------:R-:W-:Y:S01]  /*0e30*/  IMAD R9, R6, -0x2daee0ad, RZ ;  /* 0xd2511f5306097824 */ /* 0x000fe200078e02ff */
[----:B------:R-:W-:Y:S01]  /*0e40*/  VIADDMNMX R59, R56, -R59, RZ, !PT ;  /* 0x8000003b383b7246 */ /* 0x000fe200078001ff */
[----:B------:R-:W-:Y:S01]  /*0e50*/  VIADD R7, R2, 0x5384540f ;  /* 0x5384540f02077836 */ /* 0x000fe20000000000 */
[----:B------:R-:W-:Y:S01]  /*0e60*/  LOP3.LUT R11, R11, 0xffffff00, RZ, 0xc0, !PT ;  /* 0xffffff000b0b7812 */ /* 0x000fe200078ec0ff */
[----:B------:R-:W-:Y:S01]  /*0e70*/  IMAD.HI.U32 R6, R4, -0x2daee0ad, RZ ;  /* 0xd2511f5304067827 */ /* 0x000fe200078e00ff */
[----:B------:R-:W-:Y:S02]  /*0e80*/  VIMNMX R56, PT, PT, R57, 0x20, PT ;  /* 0x0000002039387848 */ /* 0x000fe40003fe0100 */
[----:B------:R-:W-:Y:S01]  /*0e90*/  LOP3.LUT R0, R7, R5, R0, 0x96, !PT ;  /* 0x0000000507007212 */ /* 0x000fe200078e9600 */
[----:B------:R-:W-:Y:S01]  /*0ea0*/  IMAD R5, R8, -0x326172a9, RZ ;  /* 0xcd9e8d5708057824 */ /* 0x000fe200078e02ff */
[----:B------:R-:W-:Y:S01]  /*0eb0*/  LOP3.LUT R6, R10, R9, R6, 0x96, !PT ;  /* 0x000000090a067212 */ /* 0x000fe200078e9606 */
[----:B------:R-:W-:Y:S01]  /*0ec0*/  IMAD R56, R56, 0x8, R11 ;  /* 0x0000000838387824 */ /* 0x000fe200078e020b */
[----:B------:R-:W-:Y:S01]  /*0ed0*/  IADD3 R10, PT, PT, R3, -0x24c28bd8, RZ ;  /* 0xdb3d7428030a7810 */ /* 0x000fe20007ffe0ff */
[----:B------:R-:W-:Y:S01]  /*0ee0*/  IMAD R9, R4, -0x2daee0ad, RZ ;  /* 0xd2511f5304097824 */ /* 0x000fe200078e02ff */
[----:B------:R-:W-:Y:S01]  /*0ef0*/  VIMNMX R58, PT, PT, R59, 0x20, PT ;  /* 0x000000203b3a7848 */ /* 0x000fe20003fe0100 */
[----:B------:R-:W-:Y:S01]  /*0f00*/  IMAD.HI.U32 R8, R0, -0x2daee0ad, RZ ;  /* 0xd2511f5300087827 */ /* 0x000fe200078e00ff */
[----:B------:R-:W-:-:S02]  /*0f10*/  I2FP.F32.U32 R56, R56 ;  /* 0x0000003800387245 */ /* 0x000fc40000201000 */
[----:B------:R-:W-:Y:S01]  /*0f20*/  LEA R95, R58, R11, 0x3 ;  /* 0x0000000b3a5f7211 */ /* 0x000fe200078e18ff */
[----:B------:R-:W-:Y:S01]  /*0f30*/  IMAD.HI.U32 R4, R6, -0x326172a9, RZ ;  /* 0xcd9e8d5706047827 */ /* 0x000fe200078e00ff */
[----:B------:R1:W0:Y:S01]  /*0f40*/  MUFU.RCP R96, R56 ;  /* 0x0000003800607308 */ /* 0x0002220000001000 */
[----:B------:R-:W-:Y:S02]  /*0f50*/  LOP3.LUT R8, R10, R9, R8, 0x96, !PT ;  /* 0x000000090a087212 */ /* 0x000fe400078e9608 */
[----:B------:R-:W-:Y:S01]  /*0f60*/  VIADD R7, R2, 0xf1bbcdc8 ;  /* 0xf1bbcdc802077836 */ /* 0x000fe20000000000 */
[----:B------:R-:W-:Y:S01]  /*0f70*/  PRMT R149, R52, 0x7632, R149 ;  /* 0x0000763234957816 */ /* 0x000fe20000000095 */
[----:B------:R-:W-:Y:S01]  /*0f80*/  VIADD R9, R2, 0x8ff34781 ;  /* 0x8ff3478102097836 */ /* 0x000fe20000000000 */
[----:B------:R-:W-:Y:S01]  /*0f90*/  PRMT R150, R116, 0x7632, R150 ;  /* 0x0000763274967816 */ /* 0x000fe20000000096 */
[----:B------:R-:W-:Y:S01]  /*0fa0*/  IMAD.HI.U32 R108, R8, -0x326172a9, RZ ;  /* 0xcd9e8d57086c7827 */ /* 0x000fe200078e00ff */
[----:B------:R-:W-:-:S02]  /*0fb0*/  LOP3.LUT R4, R7, R5, R4, 0x96, !PT ;  /* 0x0000000507047212 */ /* 0x000fc400078e9604 */
[----:B------:R-:W-:Y:S01]  /*0fc0*/  PRMT R151, R15, 0x7632, R151 ;  /* 0x000076320f977816 */ /* 0x000fe20000000097 */
[----:B------:R-:W-:Y:S01]  /*0fd0*/  IMAD R7, R6, -0x326172a9, RZ ;  /* 0xcd9e8d5706077824 */ /* 0x000fe200078e02ff */
[----:B------:R-:W-:Y:S01]  /*0fe0*/  PRMT R152, R14, 0x7632, R152 ;  /* 0x000076320e987816 */ /* 0x000fe20000000098 */
[----:B------:R-:W-:Y:S01]  /*0ff0*/  IMAD R0, R0, -0x2daee0ad, RZ ;  /* 0xd2511f5300007824 */ /* 0x000fe200078e02ff */
        /* <DEDUP_REMOVED lines=20> */
.L_x_9920:
[----:B------:R-:W-:-:S13]  /*1140*/  ISETP.NE.AND P1, PT, R160, RZ, PT ;  /* 0x000000ffa000720c */ /* 0x000fda0003f25270 */
[----:B------:R-:W0:Y:S02]  /*1150*/  @P1 LDC.64 R90, c[0x0][0x3e0] ;  /* 0x0000f800ff5a1b82 */ /* 0x000e240000000a00 */
[----:B0-----:R-:W-:-:S06]  /*1160*/  @P1 IMAD.WIDE R90, R94, 0x2, R90 ;  /* 0x000000025e5a1825 */ /* 0x001fcc00078e025a */
[----:B------:R-:W2:Y:S01]  /*1170*/  @P1 LDG.E.U16 R90, desc[UR6][R90.64] ;  /* 0x000000065a5a1981 */ /* 0x000ea2000c1e1500 */
[----:B------:R-:W-:Y:S01]  /*1180*/  IMAD R0, R94, UR12, RZ ;  /* 0x0000000c5e007c24 */ /* 0x000fe2000f8e02ff */
[----:B------:R-:W-:Y:S01]  /*1190*/  ISETP.GE.U32.AND P0, PT, R92, 0x100, PT ;  /* 0x000001005c00780c */ /* 0x000fe20003f06070 */
[----:B------:R-:W-:Y:S01]  /*11a0*/  BSSY.RECONVERGENT B0, `(.L_x_9573) ;  /* 0x0000677000007945 */ /* 0x000fe20003800200 */
[----:B------:R-:W0:Y:S02]  /*11b0*/  S2R R88, SR_TID.X ;  /* 0x0000000000587919 */ /* 0x000e240000002100 */
[----:B------:R-:W-:Y:S02]  /*11c0*/  SHF.R.S32.HI R89, RZ, 0x1f, R0 ;  /* 0x0000001fff597819 */ /* 0x000fe40000011400 */
[----:B------:R-:W-:Y:S02]  /*11d0*/  P2R R161, PR, RZ, 0x1 ;  /* 0x00000001ffa17803 */ /* 0x000fe40000000000 */
[----:B------:R-:W-:Y:S01]  /*11e0*/  LEA.HI R89, R89, R0, RZ, 0x3 ;  /* 0x0000000059597211 */ /* 0x000fe200078f18ff */
[----:B------:R-:W-:-:S03]  /*11f0*/  IMAD.MOV.U32 R0, RZ, RZ, 0x3f800000 ;  /* 0x3f800000ff007424 */ /* 0x000fc600078e00ff */
        /* <DEDUP_REMOVED lines=12> */
[----:B------:R0:W5:Y:S04]  /*12c0*/  LDG.E.128 R8, desc[UR6][R56.64] ;  /* 0x0000000638087981 */ /* 0x000168000c1e1d00 */
[----:B------:R0:W5:Y:S01]  /*12d0*/  LDG.E.128 R4, desc[UR6][R56.64+0x10] ;  /* 0x0000100638047981 */ /* 0x000162000c1e1d00 */
[----:B------:R-:W-:Y:S01]  /*12e0*/  ISETP.NE.AND P0, PT, R110, 0x1, PT ;  /* 0x000000016e00780c */ /* 0x000fe20003f05270 */
[----:B------:R-:W-:Y:S01]  /*12f0*/  BSSY.RECONVERGENT B1, `(.L_x_9576) ;  /* 0x000005d000017945 */ /* 0x000fe20003800200 */
[----:B------:R-:W-:Y:S01]  /*1300*/  IMAD.MOV.U32 R58, RZ, RZ, 0x2 ;  /* 0x00000002ff3a7424 */ /* 0x000fe200078e00ff */
[----:B------:R-:W-:Y:S01]  /*1310*/  MOV R90, R106 ;  /* 0x0000006a005a7202 */ /* 0x000fe20000000f00 */
[----:B------:R-:W-:-:S09]  /*1320*/  IMAD.MOV.U32 R59, RZ, RZ, R112 ;  /* 0x000000ffff3b7224 */ /* 0x000fd200078e0070 */
[----:B0-----:R-:W-:Y:S05]  /*1330*/  @!P0 BRA `(.L_x_9577) ;  /* 0x0000000400608947 */ /* 0x001fea0003800000 */
[----:B------:R-:W-:-:S05]  /*1340*/  IMAD.MOV.U32 R57, RZ, RZ, 0x2 ;  /* 0x00000002ff397424 */ /* 0x000fca00078e00ff */
[----:B------:R-:W-:-:S05]  /*1350*/  VIADDMNMX.U32 R56, R110, 0xfffffffe, R57, PT ;  /* 0xfffffffe6e387846 */ /* 0x000fca0003800039 */
[----:B------:R-:W-:-:S04]  /*1360*/  IMAD.SHL.U32 R58, R56, 0x4, RZ ;  /* 0x00000004383a7824 */ /* 0x000fc800078e00ff */
[----:B------:R-:W0:Y:S02]  /*1370*/  LDC R56, c[0x2][R58] ;  /* 0x008000003a387b82 */ /* 0x000e240000000800 */
[----:B0-----:R-:W-:-:S04]  /*1380*/  SHF.R.S32.HI R57, RZ, 0x1f, R56 ;  /* 0x0000001fff397819 */ /* 0x001fc80000011438 */
.L_x_27356:
[----:B------:R-:W-:Y:S05]  /*1390*/  BRX R56 -0x13a0                                        (*"BRANCH_TARGETS .L_x_27357,.L_x_27358,.L_x_27359"*) ;  /* 0xffffffec38187949 */ /* 0x000fea000383ffff */
.L_x_27359:
[----:B------:R-:W-:Y:S01]  /*13a0*/  IADD3 R58, PT, PT, R110, 0x1, RZ ;  /* 0x000000016e3a7810 */ /* 0x000fe20007ffe0ff */
[----:B------:R-:W-:Y:S02]  /*13b0*/  IMAD.MOV.U32 R90, RZ, RZ, R106 ;  /* 0x000000ffff5a7224 */ /* 0x000fe400078e006a */
[----:B------:R-:W-:Y:S01]  /*13c0*/  IMAD.MOV.U32 R59, RZ, RZ, R108 ;  /* 0x000000ffff3b7224 */ /* 0x000fe200078e006c */
[----:B------:R-:W-:Y:S06]  /*13d0*/  BRA `(.L_x_9577) ;  /* 0x0000000400387947 */ /* 0x000fec0003800000 */
.L_x_27357:
[----:B------:R-:W-:Y:S01]  /*13e0*/  MOV R90, R106 ;  /* 0x0000006a005a7202 */ /* 0x000fe20000000f00 */
[----:B------:R-:W-:Y:S02]  /*13f0*/  IMAD.MOV.U32 R58, RZ, RZ, 0x3 ;  /* 0x00000003ff3a7424 */ /* 0x000fe400078e00ff */
[----:B------:R-:W-:Y:S01]  /*1400*/  IMAD.MOV.U32 R59, RZ, RZ, R109 ;  /* 0x000000ffff3b7224 */ /* 0x000fe200078e006d */
[----:B------:R-:W-:Y:S06]  /*1410*/  BRA `(.L_x_9577) ;  /* 0x0000000400287947 */ /* 0x000fec0003800000 */
.L_x_27358:
        /* <DEDUP_REMOVED lines=13> */
.L_x_9579:
[----:B------:R-:W-:Y:S05]  /*14f0*/  BSYNC.RECONVERGENT B2 ;  /* 0x0000000000027941 */ /* 0x000fea0003800200 */
.L_x_9578:
        /* <DEDUP_REMOVED lines=19> */
[----:B------:R-:W-:-:S04]  /*1630*/  IMAD.WIDE.U32 R58, R59, -0x2daee0ad, RZ ;  /* 0xd2511f533b3a7825 */ /* 0x000fc800078e00ff */
        /* <DEDUP_REMOVED lines=35> */
[----:B------:R-:W-:Y:S02]  /*1870*/  HFMA2 R58, -RZ, RZ, 0, 0 ;  /* 0x00000000ff3a7431 */ /* 0x000fe400000001ff */
[----:B------:R-:W-:Y:S01]  /*1880*/  IMAD.WIDE.U32 R90, R90, -0x2daee0ad, RZ ;  /* 0xd2511f535a5a7825 */ /* 0x000fe200078e00ff */
[----:B------:R-:W-:-:S03]  /*1890*/  LOP3.LUT R108, R57, R108, R59, 0x96, !PT ;  /* 0x0000006c396c7212 */ /* 0x000fc600078e963b */
[----:B------:R-:W-:Y:S01]  /*18a0*/  IMAD.MOV.U32 R59, RZ, RZ, R106 ;  /* 0x000000ffff3b7224 */ /* 0x000fe200078e006a */
[----:B------:R-:W-:-:S07]  /*18b0*/  LOP3.LUT R109, R109, R56, R91, 0x96, !PT ;  /* 0x000000386d6d7212 */ /* 0x000fce00078e965b */
.L_x_9577:
[----:B------:R-:W-:Y:S05]  /*18c0*/  BSYNC.RECONVERGENT B1 ;  /* 0x0000000000017941 */ /* 0x000fea0003800200 */
.L_x_9576:
[----:B------:R-:W0:Y:S01]  /*18d0*/  LDC R91, c[0x0][0x408] ;  /* 0x00010200ff5b7b82 */ /* 0x000e220000000800 */
[----:B------:R-:W-:Y:S01]  /*18e0*/  I2FP.F32.U32 R56, R59 ;  /* 0x0000003b00387245 */ /* 0x000fe20000201000 */
[----:B------:R-:W-:Y:S01]  /*18f0*/  IMAD.MOV.U32 R89, RZ, RZ, 0x2f800000 ;  /* 0x2f800000ff597424 */ /* 0x000fe200078e00ff */
[----:B------:R-:W-:Y:S01]  /*1900*/  ISETP.NE.AND P1, PT, R58, 0x1, PT ;  /* 0x000000013a00780c */ /* 0x000fe20003f25270 */
[----:B-----5:R-:W-:Y:S01]  /*1910*/  IMAD.U32 R59, R72, 0x10000, RZ ;  /* 0x00010000483b7824 */ /* 0x020fe200078e00ff */
[----:B------:R-:W-:Y:S01]  /*1920*/  BSSY.RECONVERGENT B1, `(.L_x_9580) ;  /* 0x0000062000017945 */ /* 0x000fe20003800200 */
[----:B------:R-:W-:Y:S01]  /*1930*/  FFMA.FTZ R57, R56, R89, 1.1641532182693481445e-10 ;  /* 0x2f00000038397423 */ /* 0x000fe20000010059 */
[----:B------:R-:W-:Y:S01]  /*1940*/  PRMT R72, R72, 0x7632, R72 ;  /* 0x0000763248487816 */ /* 0x000fe20000000048 */
[----:B------:R-:W1:Y:S01]  /*1950*/  LDC R106, c[0x0][0x404] ;  /* 0x00010100ff6a7b82 */ /* 0x000e620000000800 */
[----:B------:R-:W-:Y:S01]  /*1960*/  FMUL.FTZ R56, R59, R0 ;  /* 0x000000003b387220 */ /* 0x000fe20000410000 */
[----:B------:R-:W-:-:S03]  /*1970*/  IMAD.MOV.U32 R110, RZ, RZ, 0x2 ;  /* 0x00000002ff6e7424 */ /* 0x000fc600078e00ff */
[----:B0-----:R-:W-:Y:S01]  /*1980*/  FMUL.FTZ R56, R56, R91 ;  /* 0x0000005b38387220 */ /* 0x001fe20000410000 */
[----:B-1----:R-:W-:-:S04]  /*1990*/  FSETP.GTU.FTZ.AND P0, PT, R57, R106, PT ;  /* 0x0000006a3900720b */ /* 0x002fc80003f1c000 */
[----:B------:R-:W-:Y:S02]  /*19a0*/  FSEL R57, R56, RZ, !P0 ;  /* 0x000000ff38397208 */ /* 0x000fe40004000000 */
[----:B------:R-:W-:Y:S02]  /*19b0*/  SHF.L.U32 R56, R48, 0x10, RZ ;  /* 0x0000001030387819 */ /* 0x000fe400000006ff */
        /* <DEDUP_REMOVED lines=13> */
.L_x_9582:
        /* <DEDUP_REMOVED lines=13> */
.L_x_9584:
[----:B------:R-:W-:Y:S05]  /*1b60*/  BSYNC.RECONVERGENT B2 ;  /* 0x0000000000027941 */ /* 0x000fea0003800200 */
.L_x_9583:
[----:B------:R-:W-:Y:S01]  /*1b70*/  LOP3.LUT R110, R105, R59, R3, 0x96, !PT ;  /* 0x0000003b696e7212 */ /* 0x000fe200078e9603 */
[----:B------:R-:W-:Y:S01]  /*1b80*/  IMAD.WIDE.U32 R108, R114, -0x326172a9, RZ ;  /* 0xcd9e8d57726c7825 */ /* 0x000fe200078e00ff */
[----:B------:R-:W-:-:S03]  /*1b90*/  IADD3 R59, PT, PT, R3, -0x4498517b, RZ ;  /* 0xbb67ae85033b7810 */ /* 0x000fc60007ffe0ff */
        /* <DEDUP_REMOVED lines=50> */
[----:B------:R-:W-:Y:S01]  /*1ec0*/  IADD3 R57, PT, PT, R2, -0x700cb87f, RZ ;  /* 0x8ff3478102397810 */ /* 0x000fe20007ffe0ff */
[----:B------:R-:W-:Y:S02]  /*1ed0*/  IMAD.MOV.U32 R112, RZ, RZ, R162 ;  /* 0x000000ffff707224 */ /* 0x000fe400078e00a2 */
[----:B------:R-:W-:Y:S01]  /*1ee0*/  IMAD.WIDE.U32 R110, R110, -0x2daee0ad, RZ ;  /* 0xd2511f536e6e7825 */ /* 0x000fe200078e00ff */
[----:B------:R-:W-:Y:S02]  /*1ef0*/  LOP3.LUT R108, R57, R108, R163, 0x96, !PT ;  /* 0x0000006c396c7212 */ /* 0x000fe400078e96a3 */
[----:B------:R-:W-:Y:S01]  /*1f00*/  MOV R57, R90 ;  /* 0x0000005a00397202 */ /* 0x000fe20000000f00 */
[----:B------:R-:W-:Y:S01]  /*1f10*/  IMAD.MOV.U32 R90, RZ, RZ, R110 ;  /* 0x000000ffff5a7224 */ /* 0x000fe200078e006e */
[----:B------:R-:W-:Y:S01]  /*1f20*/  LOP3.LUT R109, R109, R58, R111, 0x96, !PT ;  /* 0x0000003a6d6d7212 */ /* 0x000fe200078e966f */
[----:B------:R-:W-:-:S07]  /*1f30*/  IMAD.MOV.U32 R110, RZ, RZ, RZ ;  /* 0x000000ffff6e7224 */ /* 0x000fce00078e00ff */
.L_x_9581:
[----:B------:R-:W-:Y:S05]  /*1f40*/  BSYNC.RECONVERGENT B1 ;  /* 0x0000000000017941 */ /* 0x000fea0003800200 */
.L_x_9580:
        /* <DEDUP_REMOVED lines=8> */
[----:B------:R-:W-:Y:S01]  /*1fd0*/  FMUL.FTZ R58, R58, R91 ;  /* 0x0000005b3a3a7220 */ /* 0x000fe20000410000 */
        /* <DEDUP_REMOVED lines=14> */
.L_x_9587:
        /* <DEDUP_REMOVED lines=13> */
.L_x_9589:
[----:B------:R-:W-:Y:S05]  /*2190*/  BSYNC.RECONVERGENT B2 ;  /* 0x0000000000027941 */ /* 0x000fea0003800200 */
.L_x_9588:
        /* <DEDUP_REMOVED lines=52> */
[----:B------:R-:W-:Y:S01]  /*24e0*/  VIADD R109, R3, 0x96a522ad ;  /* 0x96a522ad036d7836 */ /* 0x000fe20000000000 */
[----:B------:R-:W-:Y:S01]  /*24f0*/  MOV R112, R162 ;  /* 0x000000a200707202 */ /* 0x000fe20000000f00 */
[----:B------:R-:W-:-:S04]  /*2500*/  IMAD.WIDE.U32 R110, R110, -0x2daee0ad, RZ ;  /* 0xd2511f536e6e7825 */ /* 0x000fc800078e00ff */
[----:B------:R-:W-:Y:S02]  /*2510*/  HFMA2 R162, -RZ, RZ, 0, 0 ;  /* 0x00000000ffa27431 */ /* 0x000fe400000001ff */
[----:B------:R-:W-:Y:S01]  /*2520*/  VIADD R59, R2, 0x8ff34781 ;  /* 0x8ff34781023b7836 */ /* 0x000fe20000000000 */
[----:B------:R-:W-:Y:S01]  /*2530*/  LOP3.LUT R109, R109, R58, R111, 0x96, !PT ;  /* 0x0000003a6d6d7212 */ /* 0x000fe200078e966f */
[----:B------:R-:W-:Y:S02]  /*2540*/  IMAD.MOV.U32 R58, RZ, RZ, R90 ;  /* 0x000000ffff3a7224 */ /* 0x000fe400078e005a */
[----:B------:R-:W-:Y:S01]  /*2550*/  IMAD.MOV.U32 R90, RZ, RZ, R110 ;  /* 0x000000ffff5a7224 */ /* 0x000fe200078e006e */
[----:B------:R-:W-:-:S07]  /*2560*/  LOP3.LUT R108, R59, R108, R163, 0x96, !PT ;  /* 0x0000006c3b6c7212 */ /* 0x000fce00078e96a3 */
.L_x_9586:
[----:B------:R-:W-:Y:S05]  /*2570*/  BSYNC.RECONVERGENT B1 ;  /* 0x0000000000017941 */ /* 0x000fea0003800200 */
.L_x_9585:
[----:B------:R-:W-:Y:S01]  /*2580*/  I2FP.F32.U32 R58, R58 ;  /* 0x0000003a003a7245 */ /* 0x000fe20000201000 */
[----:B------:R-:W-:Y:S01]  /*2590*/  IMAD.U32 R111, R73, 0x10000, RZ ;  /* 0x00010000496f7824 */ /* 0x000fe200078e00ff */
[----:B------:R-:W-:Y:S01]  /*25a0*/  ISETP.NE.AND P2, PT, R162, 0x1, PT ;  /* 0x00000001a200780c */ /* 0x000fe20003f45270 */
[----:B------:R-:W-:Y:S01]  /*25b0*/  BSSY.RECONVERGENT B1, `(.L_x_9590) ;  /* 0x0000060000017945 */ /* 0x000fe20003800200 */
[----:B------:R-:W-:Y:S02]  /*25c0*/  HFMA2 R110, -RZ, RZ, 0, 1.1920928955078125e-07 ;  /* 0x00000002ff6e7431 */ /* 0x000fe400000001ff */
[----:B------:R-:W-:Y:S01]  /*25d0*/  FFMA.FTZ R59, R58, R89, 1.1641532182693481445e-10 ;  /* 0x2f0000003a3b7423 */ /* 0x000fe20000010059 */
[----:B------:R-:W-:Y:S01]  /*25e0*/  FMUL.FTZ R58, R111, R0 ;  /* 0x000000006f3a7220 */ /* 0x000fe20000410000 */
[----:B------:R-:W-:-:S03]  /*25f0*/  IMAD.MOV.U32 R72, RZ, RZ, R112 ;  /* 0x000000ffff487224 */ /* 0x000fc600078e0070 */
[----:B------:R-:W-:Y:S01]  /*2600*/  FMUL.FTZ R58, R58, R91 ;  /* 0x0000005b3a3a7220 */ /* 0x000fe20000410000 */
[----:B------:R-:W-:-:S04]  /*2610*/  FSETP.GTU.FTZ.AND P1, PT, R59, R106, PT ;  /* 0x0000006a3b00720b */ /* 0x000fc80003f3c000 */
[----:B------:R-:W-:Y:S01]  /*2620*/  FSEL R59, R58, RZ, !P1 ;  /* 0x000000ff3a3b7208 */ /* 0x000fe20004800000 */
[----:B------:R-:W-:Y:S01]  /*2630*/  IMAD.U32 R58, R49, 0x10000, RZ ;  /* 0x00010000313a7824 */ /* 0x000fe200078e00ff */
[----:B------:R-:W-:-:S03]  /*2640*/  PLOP3.LUT P1, PT, P1, PT, PT, 0x8, 0x80 ;  /* 0x000000000080781c */ /* 0x000fc60000f2e170 */
[----:B------:R-:W-:Y:S01]  /*2650*/  FFMA.FTZ R58, R59, R58, R10 ;  /* 0x0000003a3b3a7223 */ /* 0x000fe2000001000a */
[----:B------:R-:W-:Y:S01]  /*2660*/  PRMT R59, R73, 0x7632, R59 ;  /* 0x00007632493b7816 */ /* 0x000fe2000000003b */
        /* <DEDUP_REMOVED lines=9> */
.L_x_9592:
        /* <DEDUP_REMOVED lines=13> */
.L_x_9594:
[----:B------:R-:W-:Y:S05]  /*27d0*/  BSYNC.RECONVERGENT B2 ;  /* 0x0000000000027941 */ /* 0x000fea0003800200 */
.L_x_9593:
        /* <DEDUP_REMOVED lines=47> */
[----:B------:R-:W-:-:S05]  /*2ad0*/  IMAD.WIDE.U32 R162, R111, -0x326172a9, RZ ;  /* 0xcd9e8d576fa27825 */ /* 0x000fca00078e00ff */
[----:B------:R-:W-:Y:S01]  /*2ae0*/  LOP3.LUT R110, R109, R110, R163, 0x96, !PT ;  /* 0x0000006e6d6e7212 */ /* 0x000fe200078e96a3 */
[----:B------:R-:W-:-:S04]  /*2af0*/  VIADD R109, R3, 0xdb3d7428 ;  /* 0xdb3d7428036d7836 */ /* 0x000fc80000000000 */
[----:B------:R-:W-:Y:S01]  /*2b00*/  IMAD.WIDE.U32 R110, R110, -0x2daee0ad, RZ ;  /* 0xd2511f536e6e7825 */ /* 0x000fe200078e00ff */
[----:B------:R-:W-:-:S03]  /*2b10*/  LOP3.LUT R109, R109, R108, R73, 0x96, !PT ;  /* 0x0000006c6d6d7212 */ /* 0x000fc600078e9649 */
[----:B------:R-:W-:Y:S02]  /*2b20*/  VIADD R73, R2, 0x8ff34781 ;  /* 0x8ff3478102497836 */ /* 0x000fe40000000000 */
[----:B------:R-:W-:Y:S01]  /*2b30*/  IMAD.WIDE.U32 R164, R109, -0x326172a9, RZ ;  /* 0xcd9e8d576da47825 */ /* 0x000fe200078e00ff */
[----:B------:R-:W-:-:S03]  /*2b40*/  IADD3 R109, PT, PT, R3, -0x695add53, RZ ;  /* 0x96a522ad036d7810 */ /* 0x000fc60007ffe0ff */
[----:B------:R-:W-:Y:S01]  /*2b50*/  IMAD.MOV.U32 R112, RZ, RZ, R164 ;  /* 0x000000ffff707224 */ /* 0x000fe200078e00a4 */
[----:B------:R-:W-:Y:S01]  /*2b60*/  LOP3.LUT R109, R109, R72, R111, 0x96, !PT ;  /* 0x000000486d6d7212 */ /* 0x000fe200078e966f */
[----:B------:R-:W-:Y:S01]  /*2b70*/  IMAD.MOV.U32 R72, RZ, RZ, R90 ;  /* 0x000000ffff487224 */ /* 0x000fe200078e005a */
[----:B------:R-:W-:Y:S01]  /*2b80*/  MOV R90, R110 ;  /* 0x0000006e005a7202 */ /* 0x000fe20000000f00 */
[----:B------:R-:W-:Y:S01]  /*2b90*/  IMAD.MOV.U32 R110, RZ, RZ, RZ ;  /* 0x000000ffff6e7224 */ /* 0x000fe200078e00ff */
[----:B------:R-:W-:-:S07]  /*2ba0*/  LOP3.LUT R108, R73, R162, R165, 0x96, !PT ;  /* 0x000000a2496c7212 */ /* 0x000fce00078e96a5 */
.L_x_9591:
[----:B------:R-:W-:Y:S05]  /*2bb0*/  BSYNC.RECONVERGENT B1 ;  /* 0x0000000000017941 */ /* 0x000fea0003800200 */
.L_x_9590:
[----:B------:R-:W-:Y:S01]  /*2bc0*/  I2FP.F32.U32 R72, R72 ;  /* 0x0000004800487245 */ /* 0x000fe20000201000 */
[----:B------:R-:W-:Y:S01]  /*2bd0*/  IMAD.U32 R73, R59, 0x10000, RZ ;  /* 0x000100003b497824 */ /* 0x000fe200078e00ff */
[----:B------:R-:W-:Y:S01]  /*2be0*/  ISETP.NE.AND P3, PT, R110, 0x1, PT ;  /* 0x000000016e00780c */ /* 0x000fe20003f65270 */
[----:B------:R-:W-:Y:S01]  /*2bf0*/  BSSY.RECONVERGENT B1, `(.L_x_9595) ;  /* 0x000005f000017945 */ /* 0x000fe20003800200 */
[----:B------:R-:W-:Y:S02]  /*2c00*/  IMAD.MOV.U32 R162, RZ, RZ, 0x2 ;  /* 0x00000002ffa27424 */ /* 0x000fe400078e00ff */
[----:B------:R-:W-:Y:S01]  /*2c10*/  FFMA.FTZ R59, R72, R89, 1.1641532182693481445e-10 ;  /* 0x2f000000483b7423 */ /* 0x000fe20000010059 */
[----:B------:R-:W-:-:S04]  /*2c20*/  FMUL.FTZ R72, R73, R0 ;  /* 0x0000000049487220 */ /* 0x000fc80000410000 */
[----:B------:R-:W-:Y:S01]  /*2c30*/  FMUL.FTZ R72, R72, R91 ;  /* 0x0000005b48487220 */ /* 0x000fe20000410000 */
[----:B------:R-:W-:Y:S02]  /*2c40*/  FSETP.GTU.FTZ.AND P2, PT, R59, R106, PT ;  /* 0x0000006a3b00720b */ /* 0x000fe40003f5c000 */
[----:B------:R-:W-:Y:S02]  /*2c50*/  SHF.L.U32 R59, R102, 0x10, RZ ;  /* 0x00000010663b7819 */ /* 0x000fe400000006ff */
        /* <DEDUP_REMOVED lines=13> */
.L_x_9597:
        /* <DEDUP_REMOVED lines=13> */
.L_x_9599:
[----:B------:R-:W-:Y:S05]  /*2e00*/  BSYNC.RECONVERGENT B2 ;  /* 0x0000000000027941 */ /* 0x000fea0003800200 */
.L_x_9598:
        /* <DEDUP_REMOVED lines=45> */
[----:B------:R-:W-:Y:S02]  /*30e0*/  VIADD R109, R2, 0xf1bbcdc8 ;  /* 0xf1bbcdc8026d7836 */ /* 0x000fe40000000000 */
[----:B------:R-:W-:-:S04]  /*30f0*/  IMAD.WIDE.U32 R72, R73, -0x2daee0ad, RZ ;  /* 0xd2511f5349487825 */ /* 0x000fc800078e00ff */
[----:B------:R-:W-:-:S05]  /*3100*/  IMAD.WIDE.U32 R162, R111, -0x326172a9, RZ ;  /* 0xcd9e8d576fa27825 */ /* 0x000fca00078e00ff */
[----:B------:R-:W-:Y:S01]  /*3110*/  LOP3.LUT R110, R109, R110, R163, 0x96, !PT ;  /* 0x0000006e6d6e7212 */ /* 0x000fe200078e96a3 */
[----:B------:R-:W-:-:S04]  /*3120*/  VIADD R109, R3, 0xdb3d7428 ;  /* 0xdb3d7428036d7836 */ /* 0x000fc80000000000 */
[----:B------:R-:W-:Y:S01]  /*3130*/  IMAD.WIDE.U32 R110, R110, -0x2daee0ad, RZ ;  /* 0xd2511f536e6e7825 */ /* 0x000fe200078e00ff */
[----:B------:R-:W-:Y:S02]  /*3140*/  LOP3.LUT R109, R109, R108, R73, 0x96, !PT ;  /* 0x0000006c6d6d7212 */ /* 0x000fe400078e9649 */
[----:B------:R-:W-:-:S03]  /*3150*/  IADD3 R73, PT, PT, R2, -0x700cb87f, RZ ;  /* 0x8ff3478102497810 */ /* 0x000fc60007ffe0ff */
[----:B------:R-:W-:-:S04]  /*3160*/  IMAD.WIDE.U32 R164, R109, -0x326172a9, RZ ;  /* 0xcd9e8d576da47825 */ /* 0x000fc800078e00ff */
[----:B------:R-:W-:Y:S01]  /*3170*/  VIADD R109, R3, 0x96a522ad ;  /* 0x96a522ad036d7836 */ /* 0x000fe20000000000 */
[----:B------:R-:W-:Y:S01]  /*3180*/  LOP3.LUT R108, R73, R162, R165, 0x96, !PT ;  /* 0x000000a2496c7212 */ /* 0x000fe200078e96a5 */
[----:B------:R-:W-:Y:S02]  /*3190*/  IMAD.MOV.U32 R112, RZ, RZ, R164 ;  /* 0x000000ffff707224 */ /* 0x000fe400078e00a4 */
[----:B------:R-:W-:Y:S01]  /*31a0*/  IMAD.MOV.U32 R162, RZ, RZ, RZ ;  /* 0x000000ffffa27224 */ /* 0x000fe200078e00ff */
[----:B------:R-:W-:Y:S02]  /*31b0*/  LOP3.LUT R109, R109, R72, R111, 0x96, !PT ;  /* 0x000000486d6d7212 */ /* 0x000fe400078e966f */
[----:B------:R-:W-:Y:S01]  /*31c0*/  MOV R72, R90 ;  /* 0x0000005a00487202 */ /* 0x000fe20000000f00 */
[----:B------:R-:W-:-:S07]  /*31d0*/  IMAD.MOV.U32 R90, RZ, RZ, R110 ;  /* 0x000000ffff5a7224 */ /* 0x000fce00078e006e */
.L_x_9596:
[----:B------:R-:W-:Y:S05]  /*31e0*/  BSYNC.RECONVERGENT B1 ;  /* 0x0000000000017941 */ /* 0x000fea0003800200 */
.L_x_9595:
        /* <DEDUP_REMOVED lines=9> */
[----:B------:R-:W-:-:S05]  /*3280*/  FMUL.FTZ R72, R72, R91 ;  /* 0x0000005b48487220 */ /* 0x000fca0000410000 */
[----:B------:R-:W-:Y:S01]  /*3290*/  FSEL R73, R72, RZ, !P3 ;  /* 0x000000ff48497208 */ /* 0x000fe20005800000 */
[----:B------:R-:W-:Y:S01]  /*32a0*/  IMAD.U32 R72, R50, 0x10000, RZ ;  /* 0x0001000032487824 */ /* 0x000fe200078e00ff */
        /* <DEDUP_REMOVED lines=12> */
.L_x_9602:
        /* <DEDUP_REMOVED lines=13> */
.L_x_9604:
[----:B------:R-:W-:Y:S05]  /*3440*/  BSYNC.RECONVERGENT B2 ;  /* 0x0000000000027941 */ /* 0x000fea0003800200 */
.L_x_9603:
        /* <DEDUP_REMOVED lines=17> */
[----:B------:R-:W-:-:S04]  /*3560*/  IMAD.WIDE.U32 R108, R108, -0x2daee0ad, RZ ;  /* 0xd2511f536c6c7825 */ /* 0x000fc800078e00ff */
[C---:B------:R-:W-:Y:S01]  /*3570*/  VIADD R73, R2.reuse, 0xdaa66d2b ;  /* 0xdaa66d2b02497836 */ /* 0x040fe20000000000 */
        /* <DEDUP_REMOVED lines=31> */
[----:B------:R-:W-:-:S05]  /*3770*/  LOP3.LUT R73, R73, R108, R111, 0x96, !PT ;  /* 0x0000006c49497212 */ /* 0x000fca00078e966f */
[----:B------:R-:W-:-:S04]  /*3780*/  IMAD.WIDE.U32 R164, R73, -0x326172a9, RZ ;  /* 0xcd9e8d5749a47825 */ /* 0x000fc800078e00ff */
[----:B------:R-:W-:Y:S01]  /*3790*/  VIADD R73, R2, 0x8ff34781 ;  /* 0x8ff3478102497836 */ /* 0x000fe20000000000 */
[----:B------:R-:W-:-:S04]  /*37a0*/  MOV R112, R164 ;  /* 0x000000a400707202 */ /* 0x000fc80000000f00 */
[----:B------:R-:W-:Y:S01]  /*37b0*/  LOP3.LUT R108, R73, R162, R165, 0x96, !PT ;  /* 0x000000a2496c7212 */ /* 0x000fe200078e96a5 */
[----:B------:R-:W-:-:S04]  /*37c0*/  IMAD.WIDE.U32 R162, R109, -0x2daee0ad, RZ ;  /* 0xd2511f536da27825 */ /* 0x000fc800078e00ff */
[----:B------:R-:W-:Y:S02]  /*37d0*/  VIADD R109, R3, 0x96a522ad ;  /* 0x96a522ad036d7836 */ /* 0x000fe40000000000 */
[----:B------:R-:W-:Y:S02]  /*37e0*/  IMAD.MOV.U32 R73, RZ, RZ, R90 ;  /* 0x000000ffff497224 */ /* 0x000fe400078e005a */
[----:B------:R-:W-:Y:S01]  /*37f0*/  IMAD.MOV.U32 R90, RZ, RZ, R162 ;  /* 0x000000ffff5a7224 */ /* 0x000fe200078e00a2 */
[----:B------:R-:W-:Y:S01]  /*3800*/  LOP3.LUT R109, R109, R110, R163, 0x96, !PT ;  /* 0x0000006e6d6d7212 */ /* 0x000fe200078e96a3 */
[----:B------:R-:W-:-:S07]  /*3810*/  HFMA2 R163, -RZ, RZ, 0, 0 ;  /* 0x00000000ffa37431 */ /* 0x000fce00000001ff */
.L_x_9601:
[----:B------:R-:W-:Y:S05]  /*3820*/  BSYNC.RECONVERGENT B1 ;  /* 0x0000000000017941 */ /* 0x000fea0003800200 */
.L_x_9600:
        /* <DEDUP_REMOVED lines=8> */
[----:B------:R-:W-:Y:S01]  /*38b0*/  FSETP.GTU.FTZ.AND P4, PT, R73, R106, PT ;  /* 0x0000006a4900720b */ /* 0x000fe20003f9c000 */
[----:B------:R-:W-:-:S03]  /*38c0*/  IMAD.U32 R73, R101, 0x10000, RZ ;  /* 0x0001000065497824 */ /* 0x000fc600078e00ff */
        /* <DEDUP_REMOVED lines=13> */
.L_x_9607:
        /* <DEDUP_REMOVED lines=13> */
.L_x_9609:
[----:B------:R-:W-:Y:S05]  /*3a70*/  BSYNC.RECONVERGENT B2 ;  /* 0x0000000000027941 */ /* 0x000fea0003800200 */
.L_x_9608:
        /* <DEDUP_REMOVED lines=21> */
[----:B------:R-:W-:-:S05]  /*3bd0*/  LOP3.LUT R109, R109, R108, R111, 0x96, !PT ;  /* 0x0000006c6d6d7212 */ /* 0x000fca00078e966f */
[----:B------:R-:W-:-:S04]  /*3be0*/  IMAD.WIDE.U32 R164, R109, -0x326172a9, RZ ;  /* 0xcd9e8d576da47825 */ /* 0x000fc800078e00ff */
[----:B------:R-:W-:-:S05]  /*3bf0*/  VIADD R109, R2, 0x78dde6e4 ;  /* 0x78dde6e4026d7836 */ /* 0x000fca0000000000 */
[----:B------:R-:W-:Y:S01]  /*3c00*/  LOP3.LUT R111, R109, R162, R165, 0x96, !PT ;  /* 0x000000a26d6f7212 */ /* 0x000fe200078e96a5 */
[----:B------:R-:W-:-:S04]  /*3c10*/  IMAD.WIDE.U32 R108, R74, -0x2daee0ad, RZ ;  /* 0xd2511f534a6c7825 */ /* 0x000fc800078e00ff */
[----:B------:R-:W-:Y:S01]  /*3c20*/  IMAD.MOV.U32 R74, RZ, RZ, R90 ;  /* 0x000000ffff4a7224 */ /* 0x000fe200078e005a */
        /* <DEDUP_REMOVED lines=25> */
[----:B------:R-:W-:-:S04]  /*3dc0*/  IMAD.WIDE.U32 R110, R111, -0x2daee0ad, RZ ;  /* 0xd2511f536f6e7825 */ /* 0x000fc800078e00ff */
[----:B------:R-:W-:Y:S01]  /*3dd0*/  IMAD.WIDE.U32 R164, R109, -0x326172a9, RZ ;  /* 0xcd9e8d576da47825 */ /* 0x000fe200078e00ff */
[----:B------:R-:W-:-:S03]  /*3de0*/  MOV R90, R110 ;  /* 0x0000006e005a7202 */ /* 0x000fc60000000f00 */
[----:B------:R-:W-:Y:S02]  /*3df0*/  VIADD R109, R2, 0x8ff34781 ;  /* 0x8ff34781026d7836 */ /* 0x000fe40000000000 */
[----:B------:R-:W-:-:S03]  /*3e00*/  IMAD.MOV.U32 R112, RZ, RZ, R164 ;  /* 0x000000ffff707224 */ /* 0x000fc600078e00a4 */
[----:B------:R-:W-:Y:S02]  /*3e10*/  LOP3.LUT R108, R109, R108, R165, 0x96, !PT ;  /* 0x0000006c6d6c7212 */ /* 0x000fe400078e96a5 */
[----:B------:R-:W-:-:S04]  /*3e20*/  IADD3 R109, PT, PT, R3, -0x695add53, RZ ;  /* 0x96a522ad036d7810 */ /* 0x000fc80007ffe0ff */
[----:B------:R-:W-:Y:S01]  /*3e30*/  LOP3.LUT R109, R109, R162, R111, 0x96, !PT ;  /* 0x000000a26d6d7212 */ /* 0x000fe200078e966f */
[----:B------:R-:W-:-:S07]  /*3e40*/  IMAD.MOV.U32 R162, RZ, RZ, RZ ;  /* 0x000000ffffa27224 */ /* 0x000fce00078e00ff */
.L_x_9606:
[----:B------:R-:W-:Y:S05]  /*3e50*/  BSYNC.RECONVERGENT B1 ;  /* 0x0000000000017941 */ /* 0x000fea0003800200 */
.L_x_9605:
        /* <DEDUP_REMOVED lines=9> */
[----:B------:R-:W-:-:S04]  /*3ef0*/  FSETP.GTU.FTZ.AND P5, PT, R111, R106, PT ;  /* 0x0000006a6f00720b */ /* 0x000fc80003fbc000 */
[----:B------:R-:W-:Y:S02]  /*3f00*/  FSEL R111, R74, RZ, !P5 ;  /* 0x000000ff4a6f7208 */ /* 0x000fe40006800000 */
[----:B------:R-:W-:Y:S02]  /*3f10*/  SHF.L.U32 R74, R51, 0x10, RZ ;  /* 0x00000010334a7819 */ /* 0x000fe400000006ff */
        /* <DEDUP_REMOVED lines=12> */
.L_x_9612:
        /* <DEDUP_REMOVED lines=15> */
.L_x_9614:
[----:B------:R-:W-:Y:S05]  /*40d0*/  BSYNC.RECONVERGENT B2 ;  /* 0x0000000000027941 */ /* 0x000fea0003800200 */
.L_x_9613:
        /* <DEDUP_REMOVED lines=33> */
[----:B------:R-:W-:Y:S01]  /*42f0*/  IADD3 R109, PT, PT, R2, -0x4ab325aa, RZ ;  /* 0xb54cda56026d7810 */ /* 0x000fe20007ffe0ff */
        /* <DEDUP_REMOVED lines=18> */
[----:B------:R-:W-:-:S04]  /*4420*/  IMAD.WIDE.U32 R164, R163, -0x326172a9, RZ ;  /* 0xcd9e8d57a3a47825 */ /* 0x000fc800078e00ff */
[----:B------:R-:W-:Y:S01]  /*4430*/  IMAD.MOV.U32 R112, RZ, RZ, R164 ;  /* 0x000000ffff707224 */ /* 0x000fe200078e00a4 */
[----:B------:R-:W-:Y:S01]  /*4440*/  LOP3.LUT R108, R111, R162, R165, 0x96, !PT ;  /* 0x000000a26f6c7212 */ /* 0x000fe200078e96a5 */
[----:B------:R-:W-:Y:S01]  /*4450*/  IMAD.WIDE.U32 R162, R109, -0x2daee0ad, RZ ;  /* 0xd2511f536da27825 */ /* 0x000fe200078e00ff */
[----:B------:R-:W-:-:S03]  /*4460*/  MOV R111, R90 ;  /* 0x0000005a006f7202 */ /* 0x000fc60000000f00 */
[----:B------:R-:W-:Y:S02]  /*4470*/  VIADD R109, R3, 0x96a522ad ;  /* 0x96a522ad036d7836 */ /* 0x000fe40000000000 */
[----:B------:R-:W-:-:S03]  /*4480*/  IMAD.MOV.U32 R90, RZ, RZ, R162 ;  /* 0x000000ffff5a7224 */ /* 0x000fc600078e00a2 */
[----:B------:R-:W-:Y:S01]  /*4490*/  LOP3.LUT R109, R109, R110, R163, 0x96, !PT ;  /* 0x0000006e6d6d7212 */ /* 0x000fe200078e96a3 */
[----:B------:R-:W-:-:S07]  /*44a0*/  IMAD.MOV.U32 R110, RZ, RZ, RZ ;  /* 0x000000ffff6e7224 */ /* 0x000fce00078e00ff */
.L_x_9611:
[----:B------:R-:W-:Y:S05]  /*44b0*/  BSYNC.RECONVERGENT B1 ;  /* 0x0000000000017941 */ /* 0x000fea0003800200 */
.L_x_9610:
[----:B------:R-:W-:Y:S02]  /*44c0*/  I2FP.F32.U32 R162, R111 ;  /* 0x0000006f00a27245 */ /* 0x000fe40000201000 */
[----:B------:R-:W-:-:S03]  /*44d0*/  SHF.L.U32 R75, R75, 0x10, RZ ;  /* 0x000000104b4b7819 */ /* 0x000fc600000006ff */
[----:B------:R-:W-:Y:S02]  /*44e0*/  FFMA.FTZ R89, R162, R89, 1.1641532182693481445e-10 ;  /* 0x2f000000a2597423 */ /* 0x000fe40000010059 */
[----:B------:R-:W-:Y:S01]  /*44f0*/  FMUL.FTZ R162, R75, R0 ;  /* 0x000000004ba27220 */ /* 0x000fe20000410000 */
[----:B------:R-:W-:Y:S02]  /*4500*/  IMAD.U32 R75, R100, 0x10000, RZ ;  /* 0x00010000644b7824 */ /* 0x000fe400078e00ff */
[----:B------:R-:W-:Y:S01]  /*4510*/  FSETP.GTU.FTZ.AND P6, PT, R89, R106, PT ;  /* 0x0000006a5900720b */ /* 0x000fe20003fdc000 */
[----:B------:R-:W-:-:S05]  /*4520*/  FMUL.FTZ R162, R162, R91 ;  /* 0x0000005ba2a27220 */ /* 0x000fca0000410000 */
[----:B------:R-:W-:Y:S02]  /*4530*/  FSEL R162, R162, RZ, !P6 ;  /* 0x000000ffa2a27208 */ /* 0x000fe40007000000 */
[----:B------:R-:W-:-:S03]  /*4540*/  PLOP3.LUT P6, PT, P6, PT, PT, 0x8, 0x80 ;  /* 0x000000000080781c */ /* 0x000fc600037ce170 */
[----:B------:R-:W-:Y:S01]  /*4550*/  FFMA.FTZ R75, R162, R75, R7 ;  /* 0x0000004ba24b7223 */ /* 0x000fe20000010007 */
[----:B------:R-:W-:Y:S09]  /*4560*/  BRA `(.L_x_9615) ;  /* 0x0000003000907947 */ /* 0x000ff20003800000 */
.L_x_9575:
        /* <DEDUP_REMOVED lines=13> */
[----:B------:R-:W-:Y:S02]  /*4640*/  @P0 IMAD.MOV.U32 R90, RZ, RZ, R106 ;  /* 0x000000ffff5a0224 */ /* 0x000fe400078e006a */
[----:B------:R-:W-:Y:S01]  /*4650*/  @P0 IMAD.MOV.U32 R56, RZ, RZ, R108 ;  /* 0x000000ffff380224 */ /* 0x000fe200078e006c */
[----:B------:R-:W-:Y:S06]  /*4660*/  BRA `(.L_x_9617) ;  /* 0x0000000400287947 */ /* 0x000fec0003800000 */
.L_x_9618:
        /* <DEDUP_REMOVED lines=13> */
.L_x_9620:
[----:B------:R-:W-:Y:S05]  /*4740*/  BSYNC.RECONVERGENT B2 ;  /* 0x0000000000027941 */ /* 0x000fea0003800200 */
.L_x_9619:
[----:B------:R-:W-:Y:S01]  /*4750*/  LOP3.LUT R90, R105, R57, R3, 0x96, !PT ;  /* 0x00000039695a7212 */ /* 0x000fe200078e9603 */
[----:B------:R-:W-:Y:S01]  /*4760*/  IMAD.WIDE.U32 R58, R114, -0x326172a9, RZ ;  /* 0xcd9e8d57723a7825 */ /* 0x000fe200078e00ff */
        /* <DEDUP_REMOVED lines=46> */
[----:B------:R-:W-:Y:S02]  /*4a50*/  LOP3.LUT R59, R59, R58, R57, 0x96, !PT ;  /* 0x0000003a3b3b7212 */ /* 0x000fe400078e9639 */
[----:B------:R-:W-:-:S03]  /*4a60*/  IADD3 R57, PT, PT, R2, -0xe443238, RZ ;  /* 0xf1bbcdc802397810 */ /* 0x000fc60007ffe0ff */
[----:B------:R-:W-:Y:S01]  /*4a70*/  IMAD.WIDE.U32 R58, R59, -0x326172a9, RZ ;  /* 0xcd9e8d573b3a7825 */ /* 0x000fe200078e00ff */
[----:B------:R-:W-:-:S03]  /*4a80*/  LOP3.LUT R90, R57, R90, R109, 0x96, !PT ;  /* 0x0000005a395a7212 */ /* 0x000fc600078e966d */
[----:B------:R-:W-:Y:S01]  /*4a90*/  VIADD R109, R3, 0x96a522ad ;  /* 0x96a522ad036d7836 */ /* 0x000fe20000000000 */
[----:B------:R-:W-:Y:S01]  /*4aa0*/  MOV R112, R58 ;  /* 0x0000003a00707202 */ /* 0x000fe20000000f00 */
[----:B------:R-:W-:-:S04]  /*4ab0*/  IMAD.WIDE.U32 R90, R90, -0x2daee0ad, RZ ;  /* 0xd2511f535a5a7825 */ /* 0x000fc800078e00ff */
[----:B------:R-:W-:Y:S01]  /*4ac0*/  VIADD R57, R2, 0x8ff34781 ;  /* 0x8ff3478102397836 */ /* 0x000fe20000000000 */
[----:B------:R-:W-:Y:S01]  /*4ad0*/  LOP3.LUT R109, R109, R56, R91, 0x96, !PT ;  /* 0x000000386d6d7212 */ /* 0x000fe200078e965b */
[----:B------:R-:W-:Y:S02]  /*4ae0*/  IMAD.MOV.U32 R56, RZ, RZ, R106 ;  /* 0x000000ffff387224 */ /* 0x000fe400078e006a */
[----:B------:R-:W-:Y:S01]  /*4af0*/  IMAD.MOV.U32 R58, RZ, RZ, RZ ;  /* 0x000000ffff3a7224 */ /* 0x000fe200078e00ff */
[----:B------:R-:W-:-:S07]  /*4b00*/  LOP3.LUT R108, R57, R108, R59, 0x96, !PT ;  /* 0x0000006c396c7212 */ /* 0x000fce00078e963b */
.L_x_9617:
[----:B------:R-:W-:Y:S05]  /*4b10*/  BSYNC.RECONVERGENT B1 ;  /* 0x0000000000017941 */ /* 0x000fea0003800200 */
.L_x_9616:
[----:B------:R-:W0:Y:S01]  /*4b20*/  LDC R91, c[0x0][0x408] ;  /* 0x00010200ff5b7b82 */ /* 0x000e220000000800 */
[----:B------:R-:W-:Y:S01]  /*4b30*/  HFMA2 R89, -RZ, RZ, 0.1171875, 0 ;  /* 0x2f800000ff597431 */ /* 0x000fe200000001ff */
[----:B------:R-:W-:Y:S01]  /*4b40*/  I2FP.F32.U32 R56, R56 ;  /* 0x0000003800387245 */ /* 0x000fe20000201000 */
[----:B-----5:R-:W-:Y:S01]  /*4b50*/  IMAD.U32 R59, R72, 0x10000, RZ ;  /* 0x00010000483b7824 */ /* 0x020fe200078e00ff */
[----:B------:R-:W-:Y:S01]  /*4b60*/  ISETP.NE.AND P1, PT, R58, 0x1, PT ;  /* 0x000000013a00780c */ /* 0x000fe20003f25270 */
[----:B------:R-:W-:Y:S01]  /*4b70*/  BSSY.RECONVERGENT B1, `(.L_x_9621) ;  /* 0x0000062000017945 */ /* 0x000fe20003800200 */
[----:B------:R-:W-:Y:S01]  /*4b80*/  HFMA2 R110, -RZ, RZ, 0, 1.1920928955078125e-07 ;  /* 0x00000002ff6e7431 */ /* 0x000fe200000001ff */
[----:B------:R-:W-:Y:S01]  /*4b90*/  PRMT R72, R72, 0x7632, R72 ;  /* 0x0000763248487816 */ /* 0x000fe20000000048 */
[----:B------:R-:W1:Y:S01]  /*4ba0*/  LDC R106, c[0x0][0x404] ;  /* 0x00010100ff6a7b82 */ /* 0x000e620000000800 */
[----:B------:R-:W-:Y:S01]  /*4bb0*/  FFMA.FTZ R57, R56, R89, 1.1641532182693481445e-10 ;  /* 0x2f00000038397423 */ /* 0x000fe20000010059 */
[----:B------:R-:W-:-:S04]  /*4bc0*/  FMUL.FTZ R56, R59, R0 ;  /* 0x000000003b387220 */ /* 0x000fc80000410000 */
[----:B0-----:R-:W-:Y:S01]  /*4bd0*/  FMUL.FTZ R56, R56, R91 ;  /* 0x0000005b38387220 */ /* 0x001fe20000410000 */
[----:B-1----:R-:W-:Y:S01]  /*4be0*/  FSETP.GTU.FTZ.AND P0, PT, R57, R106, PT ;  /* 0x0000006a3900720b */ /* 0x002fe20003f1c000 */
[----:B------:R-:W-:-:S03]  /*4bf0*/  IMAD.U32 R57, R48, 0x10000, RZ ;  /* 0x0001000030397824 */ /* 0x000fc600078e00ff */
        /* <DEDUP_REMOVED lines=14> */
.L_x_9623:
        /* <DEDUP_REMOVED lines=13> */
.L_x_9625:
[----:B------:R-:W-:Y:S05]  /*4db0*/  BSYNC.RECONVERGENT B2 ;  /* 0x0000000000027941 */ /* 0x000fea0003800200 */
.L_x_9624:
        /* <DEDUP_REMOVED lines=58> */
[----:B------:R-:W-:Y:S01]  /*5160*/  MOV R90, R110 ;  /* 0x0000006e005a7202 */ /* 0x000fe20000000f00 */
[----:B------:R-:W-:Y:S01]  /*5170*/  IMAD.MOV.U32 R110, RZ, RZ, RZ ;  /* 0x000000ffff6e7224 */ /* 0x000fe200078e00ff */
[----:B------:R-:W-:-:S07]  /*5180*/  LOP3.LUT R109, R109, R58, R111, 0x96, !PT ;  /* 0x0000003a6d6d7212 */ /* 0x000fce00078e966f */
.L_x_9622:
[----:B------:R-:W-:Y:S05]  /*5190*/  BSYNC.RECONVERGENT B1 ;  /* 0x0000000000017941 */ /* 0x000fea0003800200 */
.L_x_9621:
        /* <DEDUP_REMOVED lines=23> */
.L_x_9628:
        /* <DEDUP_REMOVED lines=13> */
.L_x_9630:
[----:B------:R-:W-:Y:S05]  /*53e0*/  BSYNC.RECONVERGENT B2 ;  /* 0x0000000000027941 */ /* 0x000fea0003800200 */
.L_x_9629:
        /* <DEDUP_REMOVED lines=57> */
[----:B------:R-:W-:Y:S01]  /*5780*/  IMAD.MOV.U32 R162, RZ, RZ, RZ ;  /* 0x000000ffffa27224 */ /* 0x000fe200078e00ff */
[----:B------:R-:W-:Y:S02]  /*5790*/  LOP3.LUT R109, R109, R58, R111, 0x96, !PT ;  /* 0x0000003a6d6d7212 */ /* 0x000fe400078e966f */
[----:B------:R-:W-:Y:S01]  /*57a0*/  MOV R58, R90 ;  /* 0x0000005a003a7202 */ /* 0x000fe20000000f00 */
[----:B------:R-:W-:-:S07]  /*57b0*/  IMAD.MOV.U32 R90, RZ, RZ, R110 ;  /* 0x000000ffff5a7224 */ /* 0x000fce00078e006e */
.L_x_9627:
[----:B------:R-:W-:Y:S05]  /*57c0*/  BSYNC.RECONVERGENT B1 ;  /* 0x0000000000017941 */ /* 0x000fea0003800200 */
.L_x_9626:
[----:B------:R-:W-:Y:S01]  /*57d0*/  I2FP.F32.U32 R58, R58 ;  /* 0x0000003a003a7245 */ /* 0x000fe20000201000 */
[----:B------:R-:W-:Y:S01]  /*57e0*/  BSSY.RECONVERGENT B1, `(.L_x_9631) ;  /* 0x0000062000017945 */ /* 0x000fe20003800200 */
[----:B------:R-:W-:Y:S01]  /*57f0*/  SHF.L.U32 R111, R73, 0x10, RZ ;  /* 0x00000010496f7819 */ /* 0x000fe200000006ff */
[----:B------:R-:W-:Y:S01]  /*5800*/  IMAD.MOV.U32 R110, RZ, RZ, 0x2 ;  /* 0x00000002ff6e7424 */ /* 0x000fe200078e00ff */
[----:B------:R-:W-:Y:S01]  /*5810*/  ISETP.NE.AND P2, PT, R162, 0x1, PT ;  /* 0x00000001a200780c */ /* 0x000fe20003f45270 */
[----:B------:R-:W-:Y:S01]  /*5820*/  FFMA.FTZ R59, R58, R89, 1.1641532182693481445e-10 ;  /* 0x2f0000003a3b7423 */ /* 0x000fe20000010059 */
[----:B------:R-:W-:Y:S01]  /*5830*/  MOV R72, R112 ;  /* 0x0000007000487202 */ /* 0x000fe20000000f00 */
[----:B------:R-:W-:-:S03]  /*5840*/  FMUL.FTZ R58, R111, R0 ;  /* 0x000000006f3a7220 */ /* 0x000fc60000410000 */
[----:B------:R-:W-:Y:S01]  /*5850*/  FSETP.GTU.FTZ.AND P1, PT, R59, R106, PT ;  /* 0x0000006a3b00720b */ /* 0x000fe20003f3c000 */
[----:B------:R-:W-:Y:S01]  /*5860*/  FMUL.FTZ R58, R58, R91 ;  /* 0x0000005b3a3a7220 */ /* 0x000fe20000410000 */
[----:B------:R-:W-:-:S04]  /*5870*/  IMAD.U32 R59, R49, 0x10000, RZ ;  /* 0x00010000313b7824 */ /* 0x000fc800078e00ff */
[----:B------:R-:W-:Y:S02]  /*5880*/  FSEL R58, R58, RZ, !P1 ;  /* 0x000000ff3a3a7208 */ /* 0x000fe40004800000 */
[----:B------:R-:W-:-:S03]  /*5890*/  PLOP3.LUT P1, PT, P1, PT, PT, 0x8, 0x80 ;  /* 0x000000000080781c */ /* 0x000fc60000f2e170 */
[----:B------:R-:W-:Y:S01]  /*58a0*/  FMUL.FTZ R58, R58, R59 ;  /* 0x0000003b3a3a7220 */ /* 0x000fe20000410000 */
[----:B------:R-:W-:Y:S01]  /*58b0*/  PRMT R59, R73, 0x7632, R59 ;  /* 0x00007632493b7816 */ /* 0x000fe2000000003b */
        /* <DEDUP_REMOVED lines=9> */
.L_x_9633:
        /* <DEDUP_REMOVED lines=13> */
.L_x_9635:
[----:B------:R-:W-:Y:S05]  /*5a20*/  BSYNC.RECONVERGENT B2 ;  /* 0x0000000000027941 */ /* 0x000fea0003800200 */
.L_x_9634:
        /* <DEDUP_REMOVED lines=45> */
[----:B------:R-:W-:Y:S02]  /*5d00*/  VIADD R109, R2, 0xf1bbcdc8 ;  /* 0xf1bbcdc8026d7836 */ /* 0x000fe40000000000 */
[----:B------:R-:W-:-:S04]  /*5d10*/  IMAD.WIDE.U32 R72, R73, -0x2daee0ad, RZ ;  /* 0xd2511f5349487825 */ /* 0x000fc800078e00ff */
[----:B------:R-:W-:-:S05]  /*5d20*/  IMAD.WIDE.U32 R162, R111, -0x326172a9, RZ ;  /* 0xcd9e8d576fa27825 */ /* 0x000fca00078e00ff */
[----:B------:R-:W-:Y:S02]  /*5d30*/  LOP3.LUT R110, R109, R110, R163, 0x96, !PT ;  /* 0x0000006e6d6e7212 */ /* 0x000fe400078e96a3 */
[----:B------:R-:W-:-:S03]  /*5d40*/  IADD3 R109, PT, PT, R3, -0x24c28bd8, RZ ;  /* 0xdb3d7428036d7810 */ /* 0x000fc60007ffe0ff */
[----:B------:R-:W-:Y:S01]  /*5d50*/  IMAD.WIDE.U32 R110, R110, -0x2daee0ad, RZ ;  /* 0xd2511f536e6e7825 */ /* 0x000fe200078e00ff */
[----:B------:R-:W-:-:S03]  /*5d60*/  LOP3.LUT R109, R109, R108, R73, 0x96, !PT ;  /* 0x0000006c6d6d7212 */ /* 0x000fc600078e9649 */
[----:B------:R-:W-:Y:S02]  /*5d70*/  VIADD R73, R2, 0x8ff34781 ;  /* 0x8ff3478102497836 */ /* 0x000fe40000000000 */
[----:B------:R-:W-:-:S04]  /*5d80*/  IMAD.WIDE.U32 R164, R109, -0x326172a9, RZ ;  /* 0xcd9e8d576da47825 */ /* 0x000fc800078e00ff */
[----:B------:R-:W-:Y:S01]  /*5d90*/  VIADD R109, R3, 0x96a522ad ;  /* 0x96a522ad036d7836 */ /* 0x000fe20000000000 */
[----:B------:R-:W-:Y:S02]  /*5da0*/  LOP3.LUT R108, R73, R162, R165, 0x96, !PT ;  /* 0x000000a2496c7212 */ /* 0x000fe400078e96a5 */
[----:B------:R-:W-:Y:S02]  /*5db0*/  MOV R112, R164 ;  /* 0x000000a400707202 */ /* 0x000fe40000000f00 */
[----:B------:R-:W-:Y:S01]  /*5dc0*/  LOP3.LUT R109, R109, R72, R111, 0x96, !PT ;  /* 0x000000486d6d7212 */ /* 0x000fe200078e966f */
[----:B------:R-:W-:Y:S02]  /*5dd0*/  IMAD.MOV.U32 R72, RZ, RZ, R90 ;  /* 0x000000ffff487224 */ /* 0x000fe400078e005a */
[----:B------:R-:W-:Y:S02]  /*5de0*/  IMAD.MOV.U32 R90, RZ, RZ, R110 ;  /* 0x000000ffff5a7224 */ /* 0x000fe400078e006e */
[----:B------:R-:W-:-:S07]  /*5df0*/  HFMA2 R110, -RZ, RZ, 0, 0 ;  /* 0x00000000ff6e7431 */ /* 0x000fce00000001ff */
.L_x_9632:
[----:B------:R-:W-:Y:S05]  /*5e00*/  BSYNC.RECONVERGENT B1 ;  /* 0x0000000000017941 */ /* 0x000fea0003800200 */
.L_x_9631:
        /* <DEDUP_REMOVED lines=23> */
.L_x_9638:
        /* <DEDUP_REMOVED lines=13> */
.L_x_9640:
[----:B------:R-:W-:Y:S05]  /*6050*/  BSYNC.RECONVERGENT B2 ;  /* 0x0000000000027941 */ /* 0x000fea0003800200 */
.L_x_9639:
        /* <DEDUP_REMOVED lines=58> */
[----:B------:R-:W-:Y:S01]  /*6400*/  LOP3.LUT R108, R73, R162, R165, 0x96, !PT ;  /* 0x000000a2496c7212 */ /* 0x000fe200078e96a5 */
[----:B------:R-:W-:Y:S01]  /*6410*/  IMAD.MOV.U32 R162, RZ, RZ, RZ ;  /* 0x000000ffffa27224 */ /* 0x000fe200078e00ff */
[----:B------:R-:W-:-:S07]  /*6420*/  MOV R90, R110 ;  /* 0x0000006e005a7202 */ /* 0x000fce0000000f00 */
.L_x_9637:
[----:B------:R-:W-:Y:S05]  /*6430*/  BSYNC.RECONVERGENT B1 ;  /* 0x0000000000017941 */ /* 0x000fea0003800200 */
.L_x_9636:
        /* <DEDUP_REMOVED lines=24> */
.L_x_9643:
        /* <DEDUP_REMOVED lines=13> */
.L_x_9645:
[----:B------:R-:W-:Y:S05]  /*6690*/  BSYNC.RECONVERGENT B2 ;  /* 0x0000000000027941 */ /* 0x000fea0003800200 */
.L_x_9644:
        /* <DEDUP_REMOVED lines=14> */
[----:B------:R-:W-:Y:S02]  /*6780*/  VIADD R111, R3, 0x32370b8f ;  /* 0x32370b8f036f7836 */ /* 0x000fe40000000000 */
[----:B------:R-:W-:Y:S01]  /*6790*/  IMAD.WIDE.U32 R164, R164, -0x326172a9, RZ ;  /* 0xcd9e8d57a4a47825 */ /* 0x000fe200078e00ff */
[----:B------:R-:W-:Y:S02]  /*67a0*/  LOP3.LUT R108, R73, R108, R163, 0x96, !PT ;  /* 0x0000006c496c7212 */ /* 0x000fe400078e96a3 */
[----:B------:R-:W-:-:S03]  /*67b0*/  IADD3 R73, PT, PT, R2, -0x255992d5, RZ ;  /* 0xdaa66d2b02497810 */ /* 0x000fc60007ffe0ff */
[----:B------:R-:W-:Y:S01]  /*67c0*/  IMAD.WIDE.U32 R108, R108, -0x2daee0ad, RZ ;  /* 0xd2511f536c6c7825 */ /* 0x000fe200078e00ff */
[----:B------:R-:W-:-:S04]  /*67d0*/  LOP3.LUT R73, R73, R162, R165, 0x96, !PT ;  /* 0x000000a249497212 */ /* 0x000fc800078e96a5 */
[----:B------:R-:W-:Y:S01]  /*67e0*/  LOP3.LUT R111, R111, R110, R109, 0x96, !PT ;  /* 0x0000006e6f6f7212 */ /* 0x000fe200078e966d */
[----:B------:R-:W-:-:S04]  /*67f0*/  VIADD R109, R2, 0x78dde6e4 ;  /* 0x78dde6e4026d7836 */ /* 0x000fc80000000000 */
        /* <DEDUP_REMOVED lines=28> */
[----:B------:R-:W-:-:S05]  /*69c0*/  LOP3.LUT R73, R73, R108, R111, 0x96, !PT ;  /* 0x0000006c49497212 */ /* 0x000fca00078e966f */
[----:B------:R-:W-:Y:S01]  /*69d0*/  IMAD.WIDE.U32 R164, R73, -0x326172a9, RZ ;  /* 0xcd9e8d5749a47825 */ /* 0x000fe200078e00ff */
[----:B------:R-:W-:-:S03]  /*69e0*/  IADD3 R73, PT, PT, R2, -0x700cb87f, RZ ;  /* 0x8ff3478102497810 */ /* 0x000fc60007ffe0ff */
        /* <DEDUP_REMOVED lines=8> */
.L_x_9642:
[----:B------:R-:W-:Y:S05]  /*6a70*/  BSYNC.RECONVERGENT B1 ;  /* 0x0000000000017941 */ /* 0x000fea0003800200 */
.L_x_9641:
        /* <DEDUP_REMOVED lines=23> */
.L_x_9648:
        /* <DEDUP_REMOVED lines=13> */
.L_x_9650:
[----:B------:R-:W-:Y:S05]  /*6cc0*/  BSYNC.RECONVERGENT B2 ;  /* 0x0000000000027941 */ /* 0x000fea0003800200 */
.L_x_9649:
        /* <DEDUP_REMOVED lines=26> */
[----:B------:R-:W-:Y:S01]  /*6e70*/  IMAD.MOV.U32 R74, RZ, RZ, R90 ;  /* 0x000000ffff4a7224 */ /* 0x000fe200078e005a */
        /* <DEDUP_REMOVED lines=25> */
[----:B------:R-:W-:-:S04]  /*7010*/  IMAD.WIDE.U32 R110, R111, -0x2daee0ad, RZ ;  /* 0xd2511f536f6e7825 */ /* 0x000fc800078e00ff */
[----:B------:R-:W-:-:S04]  /*7020*/  IMAD.WIDE.U32 R164, R109, -0x326172a9, RZ ;  /* 0xcd9e8d576da47825 */ /* 0x000fc800078e00ff */
[----:B------:R-:W-:Y:S01]  /*7030*/  VIADD R109, R2, 0x8ff34781 ;  /* 0x8ff34781026d7836 */ /* 0x000fe20000000000 */
[----:B------:R-:W-:Y:S01]  /*7040*/  MOV R112, R164 ;  /* 0x000000a400707202 */ /* 0x000fe20000000f00 */
[----:B------:R-:W-:-:S03]  /*7050*/  IMAD.MOV.U32 R90, RZ, RZ, R110 ;  /* 0x000000ffff5a7224 */ /* 0x000fc600078e006e */
[----:B------:R-:W-:Y:S01]  /*7060*/  LOP3.LUT R108, R109, R108, R165, 0x96, !PT ;  /* 0x0000006c6d6c7212 */ /* 0x000fe200078e96a5 */
[----:B------:R-:W-:-:S05]  /*7070*/  VIADD R109, R3, 0x96a522ad ;  /* 0x96a522ad036d7836 */ /* 0x000fca0000000000 */
[----:B------:R-:W-:Y:S01]  /*7080*/  LOP3.LUT R109, R109, R162, R111, 0x96, !PT ;  /* 0x000000a26d6d7212 */ /* 0x000fe200078e966f */
[----:B------:R-:W-:-:S07]  /*7090*/  HFMA2 R162, -RZ, RZ, 0, 0 ;  /* 0x00000000ffa27431 */ /* 0x000fce00000001ff */
.L_x_9647:
[----:B------:R-:W-:Y:S05]  /*70a0*/  BSYNC.RECONVERGENT B1 ;  /* 0x0000000000017941 */ /* 0x000fea0003800200 */
.L_x_9646:
[----:B------:R-:W-:Y:S01]  /*70b0*/  I2FP.F32.U32 R74, R74 ;  /* 0x0000004a004a7245 */ /* 0x000fe20000201000 */
[----:B------:R-:W-:Y:S01]  /*70c0*/  IMAD.U32 R163, R75, 0x10000, RZ ;  /* 0x000100004ba37824 */ /* 0x000fe200078e00ff */
[----:B------:R-:W-:Y:S01]  /*70d0*/  ISETP.NE.AND P6, PT, R162, 0x1, PT ;  /* 0x00000001a200780c */ /* 0x000fe20003fc5270 */
[----:B------:R-:W-:Y:S01]  /*70e0*/  BSSY.RECONVERGENT B1, `(.L_x_9651) ;  /* 0x0000062000017945 */ /* 0x000fe20003800200 */
[----:B------:R-:W-:Y:S02]  /*70f0*/  HFMA2 R110, -RZ, RZ, 0, 1.1920928955078125e-07 ;  /* 0x00000002ff6e7431 */ /* 0x000fe400000001ff */
[----:B------:R-:W-:Y:S01]  /*7100*/  FFMA.FTZ R111, R74, R89, 1.1641532182693481445e-10 ;  /* 0x2f0000004a6f7423 */ /* 0x000fe20000010059 */
[----:B------:R-:W-:Y:S01]  /*7110*/  FMUL.FTZ R74, R163, R0 ;  /* 0x00000000a34a7220 */ /* 0x000fe20000410000 */
[----:B------:R-:W-:-:S03]  /*7120*/  PRMT R75, R75, 0x7632, R75 ;  /* 0x000076324b4b7816 */ /* 0x000fc6000000004b */
        /* <DEDUP_REMOVED lines=16> */
.L_x_9653:
        /* <DEDUP_REMOVED lines=15> */
.L_x_9655:
[----:B------:R-:W-:Y:S05]  /*7320*/  BSYNC.RECONVERGENT B2 ;  /* 0x0000000000027941 */ /* 0x000fea0003800200 */
.L_x_9654:
        /* <DEDUP_REMOVED lines=16> */
[----:B------:R-:W-:Y:S01]  /*7430*/  VIADD R111, R2, 0xdaa66d2b ;  /* 0xdaa66d2b026f7836 */ /* 0x000fe20000000000 */
[----:B------:R-:W-:-:S03]  /*7440*/  IADD3 R163, PT, PT, R3, 0x32370b8f, RZ ;  /* 0x32370b8f03a37810 */ /* 0x000fc60007ffe0ff */
[----:B------:R-:W-:Y:S01]  /*7450*/  IMAD.WIDE.U32 R108, R109, -0x2daee0ad, RZ ;  /* 0xd2511f536d6c7825 */ /* 0x000fe200078e00ff */
[----:B------:R-:W-:-:S04]  /*7460*/  LOP3.LUT R111, R111, R162, R165, 0x96, !PT ;  /* 0x000000a26f6f7212 */ /* 0x000fc800078e96a5 */
        /* <DEDUP_REMOVED lines=8> */
[----:B------:R-:W-:-:S03]  /*74f0*/  IADD3 R111, PT, PT, R2, 0x1715609d, RZ ;  /* 0x1715609d026f7810 */ /* 0x000fc60007ffe0ff */
        /* <DEDUP_REMOVED lines=22> */
[----:B------:R-:W-:-:S04]  /*7660*/  VIADD R111, R2, 0x8ff34781 ;  /* 0x8ff34781026f7836 */ /* 0x000fc80000000000 */
[----:B------:R-:W-:-:S04]  /*7670*/  IMAD.WIDE.U32 R164, R163, -0x326172a9, RZ ;  /* 0xcd9e8d57a3a47825 */ /* 0x000fc800078e00ff */
[----:B------:R-:W-:Y:S01]  /*7680*/  IMAD.MOV.U32 R112, RZ, RZ, R164 ;  /* 0x000000ffff707224 */ /* 0x000fe200078e00a4 */
[----:B------:R-:W-:Y:S01]  /*7690*/  LOP3.LUT R108, R111, R162, R165, 0x96, !PT ;  /* 0x000000a26f6c7212 */ /* 0x000fe200078e96a5 */
[----:B------:R-:W-:Y:S01]  /*76a0*/  IMAD.WIDE.U32 R162, R109, -0x2daee0ad, RZ ;  /* 0xd2511f536da27825 */ /* 0x000fe200078e00ff */
[----:B------:R-:W-:-:S03]  /*76b0*/  IADD3 R109, PT, PT, R3, -0x695add53, RZ ;  /* 0x96a522ad036d7810 */ /* 0x000fc60007ffe0ff */
[----:B------:R-:W-:Y:S01]  /*76c0*/  IMAD.MOV.U32 R111, RZ, RZ, R90 ;  /* 0x000000ffff6f7224 */ /* 0x000fe200078e005a */
[----:B------:R-:W-:Y:S01]  /*76d0*/  LOP3.LUT R109, R109, R110, R163, 0x96, !PT ;  /* 0x0000006e6d6d7212 */ /* 0x000fe200078e96a3 */
[----:B------:R-:W-:Y:S01]  /*76e0*/  IMAD.MOV.U32 R110, RZ, RZ, RZ ;  /* 0x000000ffff6e7224 */ /* 0x000fe200078e00ff */
[----:B------:R-:W-:-:S07]  /*76f0*/  MOV R90, R162 ;  /* 0x000000a2005a7202 */ /* 0x000fce0000000f00 */
.L_x_9652:
[----:B------:R-:W-:Y:S05]  /*7700*/  BSYNC.RECONVERGENT B1 ;  /* 0x0000000000017941 */ /* 0x000fea0003800200 */
.L_x_9651:
[----:B------:R-:W-:Y:S01]  /*7710*/  I2FP.F32.U32 R162, R111 ;  /* 0x0000006f00a27245 */ /* 0x000fe20000201000 */
[----:B------:R-:W-:-:S04]  /*7720*/  IMAD.U32 R75, R75, 0x10000, RZ ;  /* 0x000100004b4b7824 */ /* 0x000fc800078e00ff */
[----:B------:R-:W-:Y:S01]  /*7730*/  FFMA.FTZ R89, R162, R89, 1.1641532182693481445e-10 ;  /* 0x2f000000a2597423 */ /* 0x000fe20000010059 */
[----:B------:R-:W-:Y:S01]  /*7740*/  FMUL.FTZ R162, R75, R0 ;  /* 0x000000004ba27220 */ /* 0x000fe20000410000 */
[----:B------:R-:W-:-:S03]  /*7750*/  SHF.L.U32 R75, R100, 0x10, RZ ;  /* 0x00000010644b7819 */ /* 0x000fc600000006ff */
[----:B------:R-:W-:Y:S01]  /*7760*/  FMUL.FTZ R162, R162, R91 ;  /* 0x0000005ba2a27220 */ /* 0x000fe20000410000 */
[----:B------:R-:W-:-:S04]  /*7770*/  FSETP.GTU.FTZ.AND P6, PT, R89, R106, PT ;  /* 0x0000006a5900720b */ /* 0x000fc80003fdc000 */
[----:B------:R-:W-:Y:S02]  /*7780*/  FSEL R162, R162, RZ, !P6 ;  /* 0x000000ffa2a27208 */ /* 0x000fe40007000000 */
[----:B------:R-:W-:-:S03]  /*7790*/  PLOP3.LUT P6, PT, P6, PT, PT, 0x8, 0x80 ;  /* 0x000000000080781c */ /* 0x000fc600037ce170 */
[----:B------:R-:W-:-:S10]  /*77a0*/  FMUL.FTZ R75, R162, R75 ;  /* 0x0000004ba24b7220 */ /* 0x000fd40000410000 */
.L_x_9615:
[----:B------:R-:W-:Y:S02]  /*77b0*/  SEL R162, RZ, 0x10000, !P5 ;  /* 0x00010000ffa27807 */ /* 0x000fe40006800000 */
[----:B------:R-:W-:Y:S02]  /*77c0*/  SEL R89, RZ, 0x1000000, !P6 ;  /* 0x01000000ff597807 */ /* 0x000fe40007000000 */
[----:B------:R-:W-:Y:S02]  /*77d0*/  SEL R165, RZ, 0x100, !P4 ;  /* 0x00000100ffa57807 */ /* 0x000fe40006000000 */
[----:B------:R-:W-:Y:S02]  /*77e0*/  ISETP.NE.AND P6, PT, R107, RZ, PT ;  /* 0x000000ff6b00720c */ /* 0x000fe40003fc5270 */
[----:B------:R-:W0:Y:S01]  /*77f0*/  LDC.64 R106, c[0x0][0x3a8] ;  /* 0x0000ea00ff6a7b82 */ /* 0x000e220000000a00 */
[----:B------:R-:W-:Y:S02]  /*7800*/  LOP3.LUT R165, R165, R89, R162, 0xfe, !PT ;  /* 0x00000059a5a57212 */ /* 0x000fe400078efea2 */
[----:B------:R-:W-:-:S02]  /*7810*/  SEL R91, RZ, 0x1000000, !P2 ;  /* 0x01000000ff5b7807 */ /* 0x000fc40005000000 */
[----:B------:R-:W-:Y:S02]  /*7820*/  SEL R164, RZ, 0x10000, !P1 ;  /* 0x00010000ffa47807 */ /* 0x000fe40004800000 */
[----:B------:R-:W-:Y:S01]  /*7830*/  SEL R89, RZ, 0x100, !P0 ;  /* 0x00000100ff597807 */ /* 0x000fe20004000000 */
[----:B------:R-:W1:Y:S03]  /*7840*/  LDC.64 R162, c[0x0][0x3b0] ;  /* 0x0000ec00ffa27b82 */ /* 0x000e660000000a00 */
[----:B------:R-:W-:Y:S02]  /*7850*/  LOP3.LUT R89, R89, R91, R164, 0xfe, !PT ;  /* 0x0000005b59597212 */ /* 0x000fe400078efea4 */
[----:B------:R-:W-:-:S04]  /*7860*/  SEL R164, RZ, 0x1, !P3 ;  /* 0x00000001ffa47807 */ /* 0x000fc80005800000 */
[----:B------:R-:W-:Y:S02]  /*7870*/  LOP3.LUT R165, R165, R164, RZ, 0xfc, !PT ;  /* 0x000000a4a5a57212 */ /* 0x000fe400078efcff */
[----:B------:R-:W-:-:S04]  /*7880*/  SEL R164, RZ, 0x1, !P6 ;  /* 0x00000001ffa47807 */ /* 0x000fc80007000000 */
[----:B------:R-:W-:Y:S01]  /*7890*/  LOP3.LUT R164, R89, R164, RZ, 0xfc, !PT ;  /* 0x000000a459a47212 */ /* 0x000fe200078efcff */
[----:B0-----:R-:W-:-:S04]  /*78a0*/  IMAD.WIDE.U32 R106, R104, 0x20, R106 ;  /* 0x00000020686a7825 */ /* 0x001fc800078e006a */
[C---:B------:R-:W-:Y:S01]  /*78b0*/  VIADD R89, R104.reuse, 0x100 ;  /* 0x0000010068597836 */ /* 0x040fe20000000000 */
[----:B------:R-:W-:Y:S01]  /*78c0*/  STG.E.128 desc[UR6][R106.64], R56 ;  /* 0x000000386a007986 */ /* 0x000fe2000c101d06 */
[----:B-1----:R-:W-:-:S03]  /*78d0*/  IMAD.WIDE.U32 R162, R104, 0x8, R162 ;  /* 0x0000000868a27825 */ /* 0x002fc600078e00a2 */
[----:B------:R0:W-:Y:S04]  /*78e0*/  STG.E.128 desc[UR6][R106.64+0x10], R72 ;  /* 0x000010486a007986 */ /* 0x0001e8000c101d06 */
[----:B------:R1:W-:Y:S02]  /*78f0*/  STG.E.64 desc[UR6][R162.64], R164 ;  /* 0x000000a4a2007986 */ /* 0x0003e4000c101b06 */
[----:B01----:R-:W-:-:S07]  /*7900*/  IMAD.MOV.U32 R106, RZ, RZ, R90 ;  /* 0x000000ffff6a7224 */ /* 0x003fce00078e005a */
.L_x_9574:
[----:B------:R-:W-:Y:S05]  /*7910*/  BSYNC.RECONVERGENT B0 ;  /* 0x0000000000007941 */ /* 0x000fea0003800200 */
.L_x_9573:
        /* <DEDUP_REMOVED lines=11> */
[----:B------:R0:W5:Y:S04]  /*79d0*/  @P0 LDG.E.128 R8, desc[UR6][R60.64] ;  /* 0x000000063c080981 */ /* 0x000168000c1e1d00 */
[----:B------:R0:W5:Y:S01]  /*79e0*/  @P0 LDG.E.128 R4, desc[UR6][R60.64+0x10] ;  /* 0x000010063c040981 */ /* 0x000162000c1e1d00 */
[----:B------:R-:W-:Y:S05]  /*79f0*/  @!P0 BRA `(.L_x_9658) ;  /* 0x0000003000948947 */ /* 0x000fea0003800000 */
[----:B------:R-:W-:Y:S01]  /*7a00*/  ISETP.NE.AND P0, PT, R110, 0x1, PT ;  /* 0x000000016e00780c */ /* 0x000fe20003f05270 */
[----:B------:R-:W-:Y:S01]  /*7a10*/  BSSY.RECONVERGENT B1, `(.L_x_9659) ;  /* 0x0000059000017945 */ /* 0x000fe20003800200 */
[----:B------:R-:W-:Y:S02]  /*7a20*/  HFMA2 R62, -RZ, RZ, 0, 1.1920928955078125e-07 ;  /* 0x00000002ff3e7431 */ /* 0x000fe400000001ff */
[----:B0-----:R-:W-:Y:S02]  /*7a30*/  IMAD.MOV.U32 R60, RZ, RZ, R112 ;  /* 0x000000ffff3c7224 */ /* 0x001fe400078e0070 */
[----:B------:R-:W-:-:S07]  /*7a40*/  IMAD.MOV.U32 R90, RZ, RZ, R106 ;  /* 0x000000ffff5a7224 */ /* 0x000fce00078e006a */
[----:B------:R-:W-:Y:S05]  /*7a50*/  @!P0 BRA `(.L_x_9660) ;  /* 0x0000000400508947 */ /* 0x000fea0003800000 */
[----:B------:R-:W-:-:S13]  /*7a60*/  ISETP.NE.AND P0, PT, R110, 0x3, PT ;  /* 0x000000036e00780c */ /* 0x000fda0003f05270 */
[----:B------:R-:W-:Y:S05]  /*7a70*/  @!P0 BRA `(.L_x_9661) ;  /* 0x0000000000208947 */ /* 0x000fea0003800000 */
[----:B------:R-:W-:-:S13]  /*7a80*/  ISETP.NE.AND P0, PT, R110, 0x2, PT ;  /* 0x000000026e00780c */ /* 0x000fda0003f05270 */
[----:B------:R-:W-:Y:S01]  /*7a90*/  @!P0 MOV R62, 0x3 ;  /* 0x00000003003e8802 */ /* 0x000fe20000000f00 */
[----:B------:R-:W-:Y:S01]  /*7aa0*/  @!P0 IMAD.MOV.U32 R90, RZ, RZ, R106 ;  /* 0x000000ffff5a8224 */ /* 0x000fe200078e006a */
[----:B------:R-:W-:Y:S01]  /*7ab0*/  @P0 MOV R90, R106 ;  /* 0x0000006a005a0202 */ /* 0x000fe20000000f00 */
[----:B------:R-:W-:Y:S02]  /*7ac0*/  @!P0 IMAD.MOV.U32 R60, RZ, RZ, R109 ;  /* 0x000000ffff3c8224 */ /* 0x000fe400078e006d */
[----:B------:R-:W-:Y:S02]  /*7ad0*/  @P0 VIADD R62, R110, 0x1 ;  /* 0x000000016e3e0836 */ /* 0x000fe40000000000 */
[----:B------:R-:W-:Y:S01]  /*7ae0*/  @P0 IMAD.MOV.U32 R60, RZ, RZ, R108 ;  /* 0x000000ffff3c0224 */ /* 0x000fe200078e006c */
[----:B------:R-:W-:Y:S06]  /*7af0*/  BRA `(.L_x_9660) ;  /* 0x0000000400287947 */ /* 0x000fec0003800000 */
.L_x_9661:
        /* <DEDUP_REMOVED lines=13> */
.L_x_9663:
[----:B------:R-:W-:Y:S05]  /*7bd0*/  BSYNC.RECONVERGENT B2 ;  /* 0x0000000000027941 */ /* 0x000fea0003800200 */
.L_x_9662:
        /* <DEDUP_REMOVED lines=57> */
[----:B------:R-:W-:-:S04]  /*7f70*/  LOP3.LUT R108, R61, R108, R63, 0x96, !PT ;  /* 0x0000006c3d6c7212 */ /* 0x000fc800078e963f */
[----:B------:R-:W-:Y:S01]  /*7f80*/  LOP3.LUT R109, R109, R60, R91, 0x96, !PT ;  /* 0x0000003c6d6d7212 */ /* 0x000fe200078e965b */
[----:B------:R-:W-:-:S07]  /*7f90*/  IMAD.MOV.U32 R60, RZ, RZ, R106 ;  /* 0x000000ffff3c7224 */ /* 0x000fce00078e006a */
.L_x_9660:
[----:B------:R-:W-:Y:S05]  /*7fa0*/  BSYNC.RECONVERGENT B1 ;  /* 0x0000000000017941 */ /* 0x000fea0003800200 */
.L_x_9659:
        /* <DEDUP_REMOVED lines=12> */
[----:B-1----:R-:W-:Y:S02]  /*8070*/  FSETP.GTU.FTZ.AND P0, PT, R60, R91, PT ;  /* 0x0000005b3c00720b */ /* 0x002fe40003f1c000 */
[----:B------:R-:W-:Y:S02]  /*8080*/  SHF.L.U32 R60, R36, 0x10, RZ ;  /* 0x00000010243c7819 */ /* 0x000fe400000006ff */
        /* <DEDUP_REMOVED lines=14> */
.L_x_9666:
        /* <DEDUP_REMOVED lines=13> */
.L_x_9668:
[----:B------:R-:W-:Y:S05]  /*8240*/  BSYNC.RECONVERGENT B2 ;  /* 0x0000000000027941 */ /* 0x000fea0003800200 */
.L_x_9667:
        /* <DEDUP_REMOVED lines=40> */
[----:B------:R-:W-:-:S04]  /*84d0*/  IMAD.WIDE.U32 R164, R61, -0x326172a9, RZ ;  /* 0xcd9e8d573da47825 */ /* 0x000fc800078e00ff */
[----:B------:R-:W-:-:S05]  /*84e0*/  VIADD R61, R2, 0x5384540f ;  /* 0x5384540f023d7836 */ /* 0x000fca0000000000 */
[----:B------:R-:W-:Y:S02]  /*84f0*/  LOP3.LUT R110, R61, R110, R165, 0x96, !PT ;  /* 0x0000006e3d6e7212 */ /* 0x000fe400078e96a5 */
[----:B------:R-:W-:-:S03]  /*8500*/  IADD3 R61, PT, PT, R3, 0x1fd5c5a3, RZ ;  /* 0x1fd5c5a3033d7810 */ /* 0x000fc60007ffe0ff */
[----:B------:R-:W-:Y:S01]  /*8510*/  IMAD.WIDE.U32 R110, R110, -0x2daee0ad, RZ ;  /* 0xd2511f536e6e7825 */ /* 0x000fe200078e00ff */
[----:B------:R-:W-:-:S03]  /*8520*/  LOP3.LUT R108, R61, R108, R63, 0x96, !PT ;  /* 0x0000006c3d6c7212 */ /* 0x000fc600078e963f */
[----:B------:R-:W-:Y:S02]  /*8530*/  VIADD R63, R3, 0xdb3d7428 ;  /* 0xdb3d7428033f7836 */ /* 0x000fe40000000000 */
[----:B------:R-:W-:-:S03]  /*8540*/  IMAD.WIDE.U32 R108, R108, -0x326172a9, RZ ;  /* 0xcd9e8d576c6c7825 */ /* 0x000fc600078e00ff */
[----:B------:R-:W-:Y:S01]  /*8550*/  LOP3.LUT R63, R63, R62, R111, 0x96, !PT ;  /* 0x0000003e3f3f7212 */ /* 0x000fe200078e966f */
        /* <DEDUP_REMOVED lines=10> */
[----:B------:R-:W-:Y:S02]  /*8600*/  IMAD.MOV.U32 R90, RZ, RZ, R62 ;  /* 0x000000ffff5a7224 */ /* 0x000fe400078e003e */
[----:B------:R-:W-:-:S07]  /*8610*/  IMAD.MOV.U32 R110, RZ, RZ, RZ ;  /* 0x000000ffff6e7224 */ /* 0x000fce00078e00ff */
.L_x_9665:
[----:B------:R-:W-:Y:S05]  /*8620*/  BSYNC.RECONVERGENT B1 ;  /* 0x0000000000017941 */ /* 0x000fea0003800200 */
.L_x_9664:
        /* <DEDUP_REMOVED lines=9> */
[----:B------:R-:W-:-:S05]  /*86c0*/  FMUL.FTZ R61, R61, R106 ;  /* 0x0000006a3d3d7220 */ /* 0x000fca0000410000 */
[----:B------:R-:W-:Y:S01]  /*86d0*/  FSEL R62, R61, RZ, !P0 ;  /* 0x000000ff3d3e7208 */ /* 0x000fe20004000000 */
[----:B------:R-:W-:Y:S01]  /*86e0*/  IMAD.U32 R61, R99, 0x10000, RZ ;  /* 0x00010000633d7824 */ /* 0x000fe200078e00ff */
        /* <DEDUP_REMOVED lines=11> */
.L_x_9671:
        /* <DEDUP_REMOVED lines=13> */
.L_x_9673:
[----:B------:R-:W-:Y:S05]  /*8870*/  BSYNC.RECONVERGENT B2 ;  /* 0x0000000000027941 */ /* 0x000fea0003800200 */
.L_x_9672:
        /* <DEDUP_REMOVED lines=15> */
[----:B------:R-:W-:Y:S01]  /*8970*/  IMAD.WIDE.U32 R164, R164, -0x326172a9, RZ ;  /* 0xcd9e8d57a4a47825 */ /* 0x000fe200078e00ff */
[----:B------:R-:W-:-:S03]  /*8980*/  LOP3.LUT R63, R63, R62, R111, 0x96, !PT ;  /* 0x0000003e3f3f7212 */ /* 0x000fc600078e966f */
[----:B------:R-:W-:Y:S02]  /*8990*/  VIADD R111, R3, 0x32370b8f ;  /* 0x32370b8f036f7836 */ /* 0x000fe40000000000 */
        /* <DEDUP_REMOVED lines=12> */
[----:B------:R-:W-:-:S03]  /*8a60*/  IADD3 R111, PT, PT, R3, -0x56f99767, RZ ;  /* 0xa9066899036f7810 */ /* 0x000fc60007ffe0ff */
        /* <DEDUP_REMOVED lines=11> */
[----:B------:R-:W-:-:S05]  /*8b20*/  IMAD.WIDE.U32 R164, R111, -0x326172a9, RZ ;  /* 0xcd9e8d576fa47825 */ /* 0x000fca00078e00ff */
[----:B------:R-:W-:Y:S01]  /*8b30*/  LOP3.LUT R110, R109, R110, R165, 0x96, !PT ;  /* 0x0000006e6d6e7212 */ /* 0x000fe200078e96a5 */
[----:B------:R-:W-:-:S04]  /*8b40*/  VIADD R109, R3, 0x1fd5c5a3 ;  /* 0x1fd5c5a3036d7836 */ /* 0x000fc80000000000 */
[----:B------:R-:W-:Y:S01]  /*8b50*/  IMAD.WIDE.U32 R110, R110, -0x2daee0ad, RZ ;  /* 0xd2511f536e6e7825 */ /* 0x000fe200078e00ff */
[----:B------:R-:W-:-:S03]  /*8b60*/  LOP3.LUT R109, R109, R108, R63, 0x96, !PT ;  /* 0x0000006c6d6d7212 */ /* 0x000fc600078e963f */
[----:B------:R-:W-:Y:S02]  /*8b70*/  VIADD R63, R2, 0xf1bbcdc8 ;  /* 0xf1bbcdc8023f7836 */ /* 0x000fe40000000000 */
[----:B------:R-:W-:-:S05]  /*8b80*/  IMAD.WIDE.U32 R108, R109, -0x326172a9, RZ ;  /* 0xcd9e8d576d6c7825 */ /* 0x000fca00078e00ff */
[----:B------:R-:W-:Y:S02]  /*8b90*/  LOP3.LUT R63, R63, R164, R109, 0x96, !PT ;  /* 0x000000a43f3f7212 */ /* 0x000fe400078e966d */
[----:B------:R-:W-:-:S04]  /*8ba0*/  IADD3 R109, PT, PT, R3, -0x24c28bd8, RZ ;  /* 0xdb3d7428036d7810 */ /* 0x000fc80007ffe0ff */
[----:B------:R-:W-:Y:S01]  /*8bb0*/  LOP3.LUT R109, R109, R62, R111, 0x96, !PT ;  /* 0x0000003e6d6d7212 */ /* 0x000fe200078e966f */
[----:B------:R-:W-:-:S04]  /*8bc0*/  IMAD.WIDE.U32 R62, R63, -0x2daee0ad, RZ ;  /* 0xd2511f533f3e7825 */ /* 0x000fc800078e00ff */
[----:B------:R-:W-:-:S04]  /*8bd0*/  IMAD.WIDE.U32 R164, R109, -0x326172a9, RZ ;  /* 0xcd9e8d576da47825 */ /* 0x000fc800078e00ff */
[----:B------:R-:W-:Y:S01]  /*8be0*/  VIADD R109, R2, 0x8ff34781 ;  /* 0x8ff34781026d7836 */ /* 0x000fe20000000000 */
[----:B------:R-:W-:-:S04]  /*8bf0*/  MOV R112, R164 ;  /* 0x000000a400707202 */ /* 0x000fc80000000f00 */
[----:B------:R-:W-:Y:S01]  /*8c00*/  LOP3.LUT R108, R109, R108, R165, 0x96, !PT ;  /* 0x0000006c6d6c7212 */ /* 0x000fe200078e96a5 */
[----:B------:R-:W-:-:S05]  /*8c10*/  VIADD R109, R3, 0x96a522ad ;  /* 0x96a522ad036d7836 */ /* 0x000fca0000000000 */
[----:B------:R-:W-:Y:S01]  /*8c20*/  LOP3.LUT R109, R109, R110, R63, 0x96, !PT ;  /* 0x0000006e6d6d7212 */ /* 0x000fe200078e963f */
[----:B------:R-:W-:Y:S02]  /*8c30*/  IMAD.MOV.U32 R63, RZ, RZ, R90 ;  /* 0x000000ffff3f7224 */ /* 0x000fe400078e005a */
[----:B------:R-:W-:-:S07]  /*8c40*/  IMAD.MOV.U32 R90, RZ, RZ, R62 ;  /* 0x000000ffff5a7224 */ /* 0x000fce00078e003e */
.L_x_9670:
[----:B------:R-:W-:Y:S05]  /*8c50*/  BSYNC.RECONVERGENT B1 ;  /* 0x0000000000017941 */ /* 0x000fea0003800200 */
.L_x_9669:
        /* <DEDUP_REMOVED lines=24> */
.L_x_9676:
        /* <DEDUP_REMOVED lines=13> */
.L_x_9678:
[----:B------:R-:W-:Y:S05]  /*8eb0*/  BSYNC.RECONVERGENT B2 ;  /* 0x0000000000027941 */ /* 0x000fea0003800200 */
.L_x_9677:
        /* <DEDUP_REMOVED lines=50> */
[----:B------:R-:W-:Y:S01]  /*91e0*/  LOP3.LUT R109, R109, R76, R111, 0x96, !PT ;  /* 0x0000004c6d6d7212 */ /* 0x000fe200078e966f */
[----:B------:R-:W-:-:S04]  /*91f0*/  IMAD.WIDE.U32 R76, R77, -0x2daee0ad, RZ ;  /* 0xd2511f534d4c7825 */ /* 0x000fc800078e00ff */
[----:B------:R-:W-:-:S04]  /*9200*/  IMAD.WIDE.U32 R164, R109, -0x326172a9, RZ ;  /* 0xcd9e8d576da47825 */ /* 0x000fc800078e00ff */
[----:B------:R-:W-:Y:S02]  /*9210*/  VIADD R109, R2, 0x8ff34781 ;  /* 0x8ff34781026d7836 */ /* 0x000fe40000000000 */
[----:B------:R-:W-:-:S03]  /*9220*/  IMAD.MOV.U32 R112, RZ, RZ, R164 ;  /* 0x000000ffff707224 */ /* 0x000fc600078e00a4 */
[----:B------:R-:W-:Y:S02]  /*9230*/  LOP3.LUT R108, R109, R108, R165, 0x96, !PT ;  /* 0x0000006c6d6c7212 */ /* 0x000fe400078e96a5 */
[----:B------:R-:W-:-:S04]  /*9240*/  IADD3 R109, PT, PT, R3, -0x695add53, RZ ;  /* 0x96a522ad036d7810 */ /* 0x000fc80007ffe0ff */
[----:B------:R-:W-:Y:S01]  /*9250*/  LOP3.LUT R109, R109, R110, R77, 0x96, !PT ;  /* 0x0000006e6d6d7212 */ /* 0x000fe200078e964d */
[----:B------:R-:W-:Y:S01]  /*9260*/  IMAD.MOV.U32 R77, RZ, RZ, R90 ;  /* 0x000000ffff4d7224 */ /* 0x000fe200078e005a */
[----:B------:R-:W-:Y:S01]  /*9270*/  MOV R90, R76 ;  /* 0x0000004c005a7202 */ /* 0x000fe20000000f00 */
[----:B------:R-:W-:-:S07]  /*9280*/  IMAD.MOV.U32 R110, RZ, RZ, RZ ;  /* 0x000000ffff6e7224 */ /* 0x000fce00078e00ff */
.L_x_9675:
[----:B------:R-:W-:Y:S05]  /*9290*/  BSYNC.RECONVERGENT B1 ;  /* 0x0000000000017941 */ /* 0x000fea0003800200 */
.L_x_9674:
[----:B------:R-:W-:Y:S01]  /*92a0*/  I2FP.F32.U32 R76, R77 ;  /* 0x0000004d004c7245 */ /* 0x000fe20000201000 */
[----:B------:R-:W-:Y:S01]  /*92b0*/  IMAD.U32 R63, R63, 0x10000, RZ ;  /* 0x000100003f3f7824 */ /* 0x000fe200078e00ff */
[----:B------:R-:W-:Y:S01]  /*92c0*/  ISETP.NE.AND P3, PT, R110, 0x1, PT ;  /* 0x000000016e00780c */ /* 0x000fe20003f65270 */
[----:B------:R-:W-:Y:S01]  /*92d0*/  BSSY.RECONVERGENT B1, `(.L_x_9679) ;  /* 0x000005f000017945 */ /* 0x000fe20003800200 */
[----:B------:R-:W-:Y:S02]  /*92e0*/  IMAD.MOV.U32 R111, RZ, RZ, 0x2 ;  /* 0x00000002ff6f7424 */ /* 0x000fe400078e00ff */
[----:B------:R-:W-:Y:S01]  /*92f0*/  FFMA.FTZ R76, R76, R107, 1.1641532182693481445e-10 ;  /* 0x2f0000004c4c7423 */ /* 0x000fe2000001006b */
[----:B------:R-:W-:Y:S01]  /*9300*/  FMUL.FTZ R63, R63, R0 ;  /* 0x000000003f3f7220 */ /* 0x000fe20000410000 */
[----:B------:R-:W-:-:S03]  /*9310*/  IMAD.MOV.U32 R77, RZ, RZ, R112 ;  /* 0x000000ffff4d7224 */ /* 0x000fc600078e0070 */
[----:B------:R-:W-:Y:S01]  /*9320*/  FMUL.FTZ R63, R63, R106 ;  /* 0x0000006a3f3f7220 */ /* 0x000fe20000410000 */
[----:B------:R-:W-:-:S04]  /*9330*/  FSETP.GTU.FTZ.AND P2, PT, R76, R91, PT ;  /* 0x0000005b4c00720b */ /* 0x000fc80003f5c000 */
[----:B------:R-:W-:Y:S02]  /*9340*/  FSEL R76, R63, RZ, !P2 ;  /* 0x000000ff3f4c7208 */ /* 0x000fe40005000000 */
[----:B------:R-:W-:Y:S02]  /*9350*/  SHF.L.U32 R63, R98, 0x10, RZ ;  /* 0x00000010623f7819 */ /* 0x000fe400000006ff */
        /* <DEDUP_REMOVED lines=11> */
.L_x_9681:
        /* <DEDUP_REMOVED lines=13> */
.L_x_9683:
[----:B------:R-:W-:Y:S05]  /*94e0*/  BSYNC.RECONVERGENT B2 ;  /* 0x0000000000027941 */ /* 0x000fea0003800200 */
.L_x_9682:
        /* <DEDUP_REMOVED lines=43> */
[----:B------:R-:W-:-:S03]  /*97a0*/  IADD3 R109, PT, PT, R3, 0x1fd5c5a3, RZ ;  /* 0x1fd5c5a3036d7810 */ /* 0x000fc60007ffe0ff */
[----:B------:R-:W-:Y:S01]  /*97b0*/  IMAD.WIDE.U32 R110, R110, -0x2daee0ad, RZ ;  /* 0xd2511f536e6e7825 */ /* 0x000fe200078e00ff */
[----:B------:R-:W-:-:S03]  /*97c0*/  LOP3.LUT R109, R109, R108, R77, 0x96, !PT ;  /* 0x0000006c6d6d7212 */ /* 0x000fc600078e964d */
[----:B------:R-:W-:Y:S02]  /*97d0*/  VIADD R77, R2, 0xf1bbcdc8 ;  /* 0xf1bbcdc8024d7836 */ /* 0x000fe40000000000 */
[----:B------:R-:W-:-:S05]  /*97e0*/  IMAD.WIDE.U32 R108, R109, -0x326172a9, RZ ;  /* 0xcd9e8d576d6c7825 */ /* 0x000fca00078e00ff */
[----:B------:R-:W-:Y:S01]  /*97f0*/  LOP3.LUT R77, R77, R164, R109, 0x96, !PT ;  /* 0x000000a44d4d7212 */ /* 0x000fe200078e966d */
[----:B------:R-:W-:-:S05]  /*9800*/  VIADD R109, R3, 0xdb3d7428 ;  /* 0xdb3d7428036d7836 */ /* 0x000fca0000000000 */
[----:B------:R-:W-:Y:S01]  /*9810*/  LOP3.LUT R109, R109, R76, R111, 0x96, !PT ;  /* 0x0000004c6d6d7212 */ /* 0x000fe200078e966f */
[----:B------:R-:W-:-:S04]  /*9820*/  IMAD.WIDE.U32 R76, R77, -0x2daee0ad, RZ ;  /* 0xd2511f534d4c7825 */ /* 0x000fc800078e00ff */
[----:B------:R-:W-:Y:S01]  /*9830*/  IMAD.WIDE.U32 R164, R109, -0x326172a9, RZ ;  /* 0xcd9e8d576da47825 */ /* 0x000fe200078e00ff */
[----:B------:R-:W-:-:S03]  /*9840*/  IADD3 R109, PT, PT, R2, -0x700cb87f, RZ ;  /* 0x8ff34781026d7810 */ /* 0x000fc60007ffe0ff */
[----:B------:R-:W-:Y:S01]  /*9850*/  IMAD.MOV.U32 R112, RZ, RZ, R164 ;  /* 0x000000ffff707224 */ /* 0x000fe200078e00a4 */
[----:B------:R-:W-:Y:S01]  /*9860*/  LOP3.LUT R108, R109, R108, R165, 0x96, !PT ;  /* 0x0000006c6d6c7212 */ /* 0x000fe200078e96a5 */
[----:B------:R-:W-:Y:S02]  /*9870*/  VIADD R109, R3, 0x96a522ad ;  /* 0x96a522ad036d7836 */ /* 0x000fe40000000000 */
[----:B------:R-:W-:-:S03]  /*9880*/  IMAD.MOV.U32 R111, RZ, RZ, RZ ;  /* 0x000000ffff6f7224 */ /* 0x000fc600078e00ff */
[----:B------:R-:W-:Y:S02]  /*9890*/  LOP3.LUT R109, R109, R110, R77, 0x96, !PT ;  /* 0x0000006e6d6d7212 */ /* 0x000fe400078e964d */
[----:B------:R-:W-:Y:S01]  /*98a0*/  MOV R77, R90 ;  /* 0x0000005a004d7202 */ /* 0x000fe20000000f00 */
[----:B------:R-:W-:-:S07]  /*98b0*/  IMAD.MOV.U32 R90, RZ, RZ, R76 ;  /* 0x000000ffff5a7224 */ /* 0x000fce00078e004c */
.L_x_9680:
[----:B------:R-:W-:Y:S05]  /*98c0*/  BSYNC.RECONVERGENT B1 ;  /* 0x0000000000017941 */ /* 0x000fea0003800200 */
.L_x_9679:
        /* <DEDUP_REMOVED lines=24> */
.L_x_9686:
        /* <DEDUP_REMOVED lines=13> */
.L_x_9688:
[----:B------:R-:W-:Y:S05]  /*9b20*/  BSYNC.RECONVERGENT B2 ;  /* 0x0000000000027941 */ /* 0x000fea0003800200 */
.L_x_9687:
        /* <DEDUP_REMOVED lines=58> */
[----:B------:R-:W-:Y:S02]  /*9ed0*/  IMAD.MOV.U32 R90, RZ, RZ, R164 ;  /* 0x000000ffff5a7224 */ /* 0x000fe400078e00a4 */
[----:B------:R-:W-:Y:S01]  /*9ee0*/  HFMA2 R164, -RZ, RZ, 0, 0 ;  /* 0x00000000ffa47431 */ /* 0x000fe200000001ff */
[----:B------:R-:W-:-:S07]  /*9ef0*/  LOP3.LUT R109, R109, R110, R165, 0x96, !PT ;  /* 0x0000006e6d6d7212 */ /* 0x000fce00078e96a5 */
.L_x_9685:
[----:B------:R-:W-:Y:S05]  /*9f00*/  BSYNC.RECONVERGENT B1 ;  /* 0x0000000000017941 */ /* 0x000fea0003800200 */
.L_x_9684:
        /* <DEDUP_REMOVED lines=9> */
[----:B------:R-:W-:Y:S01]  /*9fa0*/  FSEL R78, R77, RZ, !P4 ;  /* 0x000000ff4d4e7208 */ /* 0x000fe20006000000 */
[----:B------:R-:W-:Y:S01]  /*9fb0*/  IMAD.U32 R77, R97, 0x10000, RZ ;  /* 0x00010000614d7824 */ /* 0x000fe200078e00ff */
        /* <DEDUP_REMOVED lines=12> */
.L_x_9691:
        /* <DEDUP_REMOVED lines=13> */
.L_x_9693:
[----:B------:R-:W-:Y:S05]  /*a150*/  BSYNC.RECONVERGENT B2 ;  /* 0x0000000000027941 */ /* 0x000fea0003800200 */
.L_x_9692:
[----:B------:R-:W-:Y:S01]  /*a160*/  LOP3.LUT R108, R105, R111, R3, 0x96, !PT ;  /* 0x0000006f696c7212 */ /* 0x000fe200078e9603 */
[----:B------:R-:W-:-:S04]  /*a170*/  IMAD.WIDE.U32 R164, R114, -0x326172a9, RZ ;  /* 0xcd9e8d5772a47825 */ /* 0x000fc800078e00ff */
        /* <DEDUP_REMOVED lines=55> */
[----:B------:R-:W-:-:S04]  /*a4f0*/  IADD3 R109, PT, PT, R3, -0x695add53, RZ ;  /* 0x96a522ad036d7810 */ /* 0x000fc80007ffe0ff */
[----:B------:R-:W-:Y:S01]  /*a500*/  LOP3.LUT R109, R109, R110, R165, 0x96, !PT ;  /* 0x0000006e6d6d7212 */ /* 0x000fe200078e96a5 */
[----:B------:R-:W-:Y:S01]  /*a510*/  IMAD.MOV.U32 R165, RZ, RZ, RZ ;  /* 0x000000ffffa57224 */ /* 0x000fe200078e00ff */
[----:B------:R-:W-:-:S07]  /*a520*/  MOV R90, R164 ;  /* 0x000000a4005a7202 */ /* 0x000fce0000000f00 */
.L_x_9690:
[----:B------:R-:W-:Y:S05]  /*a530*/  BSYNC.RECONVERGENT B1 ;  /* 0x0000000000017941 */ /* 0x000fea0003800200 */
.L_x_9689:
        /* <DEDUP_REMOVED lines=24> */
.L_x_9696:
        /* <DEDUP_REMOVED lines=15> */
.L_x_9698:
[----:B------:R-:W-:Y:S05]  /*a7b0*/  BSYNC.RECONVERGENT B2 ;  /* 0x0000000000027941 */ /* 0x000fea0003800200 */
.L_x_9697:
        /* <DEDUP_REMOVED lines=61> */
.L_x_9695:
[----:B------:R-:W-:Y:S05]  /*ab90*/  BSYNC.RECONVERGENT B1 ;  /* 0x0000000000017941 */ /* 0x000fea0003800200 */
.L_x_9694:
[----:B------:R-:W-:Y:S02]  /*aba0*/  I2FP.F32.U32 R164, R111 ;  /* 0x0000006f00a47245 */ /* 0x000fe40000201000 */
[----:B------:R-:W-:-:S03]  /*abb0*/  SHF.L.U32 R79, R79, 0x10, RZ ;  /* 0x000000104f4f7819 */ /* 0x000fc600000006ff */
[----:B------:R-:W-:Y:S02]  /*abc0*/  FFMA.FTZ R164, R164, R107, 1.1641532182693481445e-10 ;  /* 0x2f000000a4a47423 */ /* 0x000fe4000001006b */
[----:B------:R-:W-:-:S03]  /*abd0*/  FMUL.FTZ R79, R79, R0 ;  /* 0x000000004f4f7220 */ /* 0x000fc60000410000 */
[----:B------:R-:W-:Y:S01]  /*abe0*/  FSETP.GTU.FTZ.AND P6, PT, R164, R91, PT ;  /* 0x0000005ba400720b */ /* 0x000fe20003fdc000 */
[----:B------:R-:W-:-:S05]  /*abf0*/  FMUL.FTZ R79, R79, R106 ;  /* 0x0000006a4f4f7220 */ /* 0x000fca0000410000 */
[----:B------:R-:W-:Y:S01]  /*ac00*/  FSEL R106, R79, RZ, !P6 ;  /* 0x000000ff4f6a7208 */ /* 0x000fe20007000000 */
[----:B------:R-:W-:Y:S01]  /*ac10*/  IMAD.U32 R79, R159, 0x10000, RZ ;  /* 0x000100009f4f7824 */ /* 0x000fe200078e00ff */
[----:B------:R-:W-:-:S03]  /*ac20*/  PLOP3.LUT P6, PT, P6, PT, PT, 0x8, 0x80 ;  /* 0x000000000080781c */ /* 0x000fc600037ce170 */
[----:B------:R-:W-:Y:S01]  /*ac30*/  FFMA.FTZ R79, R106, R79, R7 ;  /* 0x0000004f6a4f7223 */ /* 0x000fe20000010007 */
[----:B------:R-:W-:Y:S09]  /*ac40*/  BRA `(.L_x_9699) ;  /* 0x0000003000907947 */ /* 0x000ff20003800000 */
.L_x_9658:
        /* <DEDUP_REMOVED lines=16> */
.L_x_9702:
        /* <DEDUP_REMOVED lines=13> */
.L_x_9704:
[----:B------:R-:W-:Y:S05]  /*ae20*/  BSYNC.RECONVERGENT B2 ;  /* 0x0000000000027941 */ /* 0x000fea0003800200 */
.L_x_9703:
        /* <DEDUP_REMOVED lines=60> */
.L_x_9701:
[----:B------:R-:W-:Y:S05]  /*b1f0*/  BSYNC.RECONVERGENT B1 ;  /* 0x0000000000017941 */ /* 0x000fea0003800200 */
.L_x_9700:
[----:B------:R-:W0:Y:S01]  /*b200*/  LDC R91, c[0x0][0x404] ;  /* 0x00010100ff5b7b82 */ /* 0x000e220000000800 */
[----:B------:R-:W-:Y:S01]  /*b210*/  HFMA2 R107, -RZ, RZ, 0.1171875, 0 ;  /* 0x2f800000ff6b7431 */ /* 0x000fe200000001ff */
[----:B------:R-:W-:Y:S01]  /*b220*/  I2FP.F32.U32 R60, R60 ;  /* 0x0000003c003c7245 */ /* 0x000fe20000201000 */
[----:B-----5:R-:W-:Y:S01]  /*b230*/  IMAD.U32 R61, R76, 0x10000, RZ ;  /* 0x000100004c3d7824 */ /* 0x020fe200078e00ff */
[----:B------:R-:W-:Y:S01]  /*b240*/  ISETP.NE.AND P1, PT, R62, 0x1, PT ;  /* 0x000000013e00780c */ /* 0x000fe20003f25270 */
[----:B------:R-:W-:Y:S01]  /*b250*/  BSSY.RECONVERGENT B1, `(.L_x_9705) ;  /* 0x0000062000017945 */ /* 0x000fe20003800200 */
[----:B------:R-:W-:Y:S02]  /*b260*/  HFMA2 R110, -RZ, RZ, 0, 1.1920928955078125e-07 ;  /* 0x00000002ff6e7431 */ /* 0x000fe400000001ff */
[----:B------:R-:W-:Y:S01]  /*b270*/  FMUL.FTZ R61, R61, R0 ;  /* 0x000000003d3d7220 */ /* 0x000fe20000410000 */
[----:B------:R-:W1:Y:S01]  /*b280*/  LDC R106, c[0x0][0x408] ;  /* 0x00010200ff6a7b82 */ /* 0x000e620000000800 */
[----:B------:R-:W-:Y:S01]  /*b290*/  PRMT R76, R76, 0x7632, R76 ;  /* 0x000076324c4c7816 */ /* 0x000fe2000000004c */
[----:B------:R-:W-:-:S05]  /*b2a0*/  FFMA.FTZ R60, R60, R107, 1.1641532182693481445e-10 ;  /* 0x2f0000003c3c7423 */ /* 0x000fca000001006b */
[----:B0-----:R-:W-:Y:S01]  /*b2b0*/  FSETP.GTU.FTZ.AND P0, PT, R60, R91, PT ;  /* 0x0000005b3c00720b */ /* 0x001fe20003f1c000 */
[----:B-1----:R-:W-:Y:S01]  /*b2c0*/  FMUL.FTZ R60, R61, R106 ;  /* 0x0000006a3d3c7220 */ /* 0x002fe20000410000 */
[----:B------:R-:W-:-:S04]  /*b2d0*/  IMAD.U32 R61, R36, 0x10000, RZ ;  /* 0x00010000243d7824 */ /* 0x000fc800078e00ff */
        /* <DEDUP_REMOVED lines=14> */
.L_x_9707:
        /* <DEDUP_REMOVED lines=13> */
.L_x_9709:
[----:B------:R-:W-:Y:S05]  /*b490*/  BSYNC.RECONVERGENT B2 ;  /* 0x0000000000027941 */ /* 0x000fea0003800200 */
.L_x_9708:
        /* <DEDUP_REMOVED lines=14> */
[----:B------:R-:W-:Y:S02]  /*b580*/  VIADD R61, R2, 0x3c6ef372 ;  /* 0x3c6ef372023d7836 */ /* 0x000fe40000000000 */
[----:B------:R-:W-:-:S03]  /*b590*/  IMAD.WIDE.U32 R164, R164, -0x326172a9, RZ ;  /* 0xcd9e8d57a4a47825 */ /* 0x000fc600078e00ff */
[----:B------:R-:W-:Y:S01]  /*b5a0*/  LOP3.LUT R62, R61, R62, R111, 0x96, !PT ;  /* 0x0000003e3d3e7212 */ /* 0x000fe200078e966f */
[----:B------:R-:W-:-:S04]  /*b5b0*/  VIADD R61, R2, 0xdaa66d2b ;  /* 0xdaa66d2b023d7836 */ /* 0x000fc80000000000 */
[----:B------:R-:W-:Y:S01]  /*b5c0*/  IMAD.WIDE.U32 R62, R62, -0x2daee0ad, RZ ;  /* 0xd2511f533e3e7825 */ /* 0x000fe200078e00ff */
[----:B------:R-:W-:-:S04]  /*b5d0*/  LOP3.LUT R61, R61, R110, R165, 0x96, !PT ;  /* 0x0000006e3d3d7212 */ /* 0x000fc800078e96a5 */
[----:B------:R-:W-:Y:S01]  /*b5e0*/  LOP3.LUT R109, R109, R108, R63, 0x96, !PT ;  /* 0x0000006c6d6d7212 */ /* 0x000fe200078e963f */
[----:B------:R-:W-:-:S04]  /*b5f0*/  VIADD R63, R2, 0x78dde6e4 ;  /* 0x78dde6e4023f7836 */ /* 0x000fc80000000000 */
        /* <DEDUP_REMOVED lines=18> */
[----:B------:R-:W-:-:S04]  /*b720*/  IMAD.WIDE.U32 R164, R61, -0x326172a9, RZ ;  /* 0xcd9e8d573da47825 */ /* 0x000fc800078e00ff */
[----:B------:R-:W-:-:S05]  /*b730*/  VIADD R61, R2, 0x5384540f ;  /* 0x5384540f023d7836 */ /* 0x000fca0000000000 */
[----:B------:R-:W-:Y:S01]  /*b740*/  LOP3.LUT R110, R61, R110, R165, 0x96, !PT ;  /* 0x0000006e3d6e7212 */ /* 0x000fe200078e96a5 */
[----:B------:R-:W-:-:S04]  /*b750*/  VIADD R61, R3, 0x1fd5c5a3 ;  /* 0x1fd5c5a3033d7836 */ /* 0x000fc80000000000 */
[----:B------:R-:W-:Y:S01]  /*b760*/  IMAD.WIDE.U32 R110, R110, -0x2daee0ad, RZ ;  /* 0xd2511f536e6e7825 */ /* 0x000fe200078e00ff */
[----:B------:R-:W-:Y:S02]  /*b770*/  LOP3.LUT R108, R61, R108, R63, 0x96, !PT ;  /* 0x0000006c3d6c7212 */ /* 0x000fe400078e963f */
[----:B------:R-:W-:Y:S01]  /*b780*/  IADD3 R61, PT, PT, R2, -0xe443238, RZ ;  /* 0xf1bbcdc8023d7810 */ /* 0x000fe20007ffe0ff */
[----:B------:R-:W-:Y:S02]  /*b790*/  VIADD R63, R3, 0xdb3d7428 ;  /* 0xdb3d7428033f7836 */ /* 0x000fe40000000000 */
[----:B------:R-:W-:-:S03]  /*b7a0*/  IMAD.WIDE.U32 R108, R108, -0x326172a9, RZ ;  /* 0xcd9e8d576c6c7825 */ /* 0x000fc600078e00ff */
[----:B------:R-:W-:Y:S02]  /*b7b0*/  LOP3.LUT R63, R63, R62, R111, 0x96, !PT ;  /* 0x0000003e3f3f7212 */ /* 0x000fe400078e966f */
[----:B------:R-:W-:Y:S02]  /*b7c0*/  LOP3.LUT R61, R61, R164, R109, 0x96, !PT ;  /* 0x000000a43d3d7212 */ /* 0x000fe400078e966d */
[----:B------:R-:W-:Y:S01]  /*b7d0*/  IADD3 R109, PT, PT, R3, -0x695add53, RZ ;  /* 0x96a522ad036d7810 */ /* 0x000fe20007ffe0ff */
[----:B------:R-:W-:-:S04]  /*b7e0*/  IMAD.WIDE.U32 R164, R63, -0x326172a9, RZ ;  /* 0xcd9e8d573fa47825 */ /* 0x000fc800078e00ff */
[----:B------:R-:W-:Y:S02]  /*b7f0*/  VIADD R63, R2, 0x8ff34781 ;  /* 0x8ff34781023f7836 */ /* 0x000fe40000000000 */
[----:B------:R-:W-:-:S03]  /*b800*/  IMAD.MOV.U32 R112, RZ, RZ, R164 ;  /* 0x000000ffff707224 */ /* 0x000fc600078e00a4 */
[----:B------:R-:W-:Y:S01]  /*b810*/  LOP3.LUT R108, R63, R108, R165, 0x96, !PT ;  /* 0x0000006c3f6c7212 */ /* 0x000fe200078e96a5 */
[----:B------:R-:W-:-:S04]  /*b820*/  IMAD.WIDE.U32 R62, R61, -0x2daee0ad, RZ ;  /* 0xd2511f533d3e7825 */ /* 0x000fc800078e00ff */
[----:B------:R-:W-:Y:S01]  /*b830*/  IMAD.MOV.U32 R61, RZ, RZ, R90 ;  /* 0x000000ffff3d7224 */ /* 0x000fe200078e005a */
[----:B------:R-:W-:Y:S01]  /*b840*/  LOP3.LUT R109, R109, R110, R63, 0x96, !PT ;  /* 0x0000006e6d6d7212 */ /* 0x000fe200078e963f */
[----:B------:R-:W-:Y:S01]  /*b850*/  IMAD.MOV.U32 R110, RZ, RZ, RZ ;  /* 0x000000ffff6e7224 */ /* 0x000fe200078e00ff */
[----:B------:R-:W-:-:S07]  /*b860*/  MOV R90, R62 ;  /* 0x0000003e005a7202 */ /* 0x000fce0000000f00 */
.L_x_9706:
[----:B------:R-:W-:Y:S05]  /*b870*/  BSYNC.RECONVERGENT B1 ;  /* 0x0000000000017941 */ /* 0x000fea0003800200 */
.L_x_9705:
        /* <DEDUP_REMOVED lines=9> */
[----:B------:R-:W-:Y:S02]  /*b910*/  FSETP.GTU.FTZ.AND P0, PT, R62, R91, PT ;  /* 0x0000005b3e00720b */ /* 0x000fe40003f1c000 */
        /* <DEDUP_REMOVED lines=13> */
.L_x_9712:
        /* <DEDUP_REMOVED lines=13> */
.L_x_9714:
[----:B------:R-:W-:Y:S05]  /*bac0*/  BSYNC.RECONVERGENT B2 ;  /* 0x0000000000027941 */ /* 0x000fea0003800200 */
.L_x_9713:
        /* <DEDUP_REMOVED lines=15> */
[----:B------:R-:W-:Y:S01]  /*bbc0*/  IMAD.WIDE.U32 R164, R164, -0x326172a9, RZ ;  /* 0xcd9e8d57a4a47825 */ /* 0x000fe200078e00ff */
[----:B------:R-:W-:Y:S02]  /*bbd0*/  LOP3.LUT R63, R63, R62, R111, 0x96, !PT ;  /* 0x0000003e3f3f7212 */ /* 0x000fe400078e966f */
[----:B------:R-:W-:Y:S01]  /*bbe0*/  IADD3 R111, PT, PT, R3, 0x32370b8f, RZ ;  /* 0x32370b8f036f7810 */ /* 0x000fe20007ffe0ff */
[----:B------:R-:W-:Y:S02]  /*bbf0*/  VIADD R109, R2, 0xdaa66d2b ;  /* 0xdaa66d2b026d7836 */ /* 0x000fe40000000000 */
[----:B------:R-:W-:-:S03]  /*bc00*/  IMAD.WIDE.U32 R62, R63, -0x2daee0ad, RZ ;  /* 0xd2511f533f3e7825 */ /* 0x000fc600078e00ff */
[----:B------:R-:W-:Y:S02]  /*bc10*/  LOP3.LUT R109, R109, R110, R165, 0x96, !PT ;  /* 0x0000006e6d6d7212 */ /* 0x000fe400078e96a5 */
        /* <DEDUP_REMOVED lines=33> */
[----:B------:R-:W-:Y:S02]  /*be30*/  VIADD R109, R2, 0x8ff34781 ;  /* 0x8ff34781026d7836 */ /* 0x000fe40000000000 */
[----:B------:R-:W-:-:S03]  /*be40*/  IMAD.MOV.U32 R112, RZ, RZ, R164 ;  /* 0x000000ffff707224 */ /* 0x000fc600078e00a4 */
[----:B------:R-:W-:Y:S02]  /*be50*/  LOP3.LUT R108, R109, R108, R165, 0x96, !PT ;  /* 0x0000006c6d6c7212 */ /* 0x000fe400078e96a5 */
[----:B------:R-:W-:-:S04]  /*be60*/  IADD3 R109, PT, PT, R3, -0x695add53, RZ ;  /* 0x96a522ad036d7810 */ /* 0x000fc80007ffe0ff */
[----:B------:R-:W-:Y:S02]  /*be70*/  LOP3.LUT R109, R109, R110, R63, 0x96, !PT ;  /* 0x0000006e6d6d7212 */ /* 0x000fe400078e963f */
[----:B------:R-:W-:Y:S01]  /*be80*/  MOV R63, R90 ;  /* 0x0000005a003f7202 */ /* 0x000fe20000000f00 */
[----:B------:R-:W-:-:S07]  /*be90*/  IMAD.MOV.U32 R90, RZ, RZ, R62 ;  /* 0x000000ffff5a7224 */ /* 0x000fce00078e003e */
.L_x_9711:
[----:B------:R-:W-:Y:S05]  /*bea0*/  BSYNC.RECONVERGENT B1 ;  /* 0x0000000000017941 */ /* 0x000fea0003800200 */
.L_x_9710:
[----:B------:R-:W-:Y:S01]  /*beb0*/  I2FP.F32.U32 R62, R63 ;  /* 0x0000003f003e7245 */ /* 0x000fe20000201000 */
[----:B------:R-:W-:Y:S01]  /*bec0*/  IMAD.U32 R63, R77, 0x10000, RZ ;  /* 0x000100004d3f7824 */ /* 0x000fe200078e00ff */
[----:B------:R-:W-:Y:S01]  /*bed0*/  ISETP.NE.AND P2, PT, R76, 0x1, PT ;  /* 0x000000014c00780c */ /* 0x000fe20003f45270 */
[----:B------:R-:W-:Y:S01]  /*bee0*/  BSSY.RECONVERGENT B1, `(.L_x_9715) ;  /* 0x0000060000017945 */ /* 0x000fe20003800200 */
[----:B------:R-:W-:Y:S02]  /*bef0*/  IMAD.MOV.U32 R110, RZ, RZ, 0x2 ;  /* 0x00000002ff6e7424 */ /* 0x000fe400078e00ff */
[----:B------:R-:W-:Y:S01]  /*bf00*/  FFMA.FTZ R62, R62, R107, 1.1641532182693481445e-10 ;  /* 0x2f0000003e3e7423 */ /* 0x000fe2000001006b */
[----:B------:R-:W-:-:S04]  /*bf10*/  FMUL.FTZ R63, R63, R0 ;  /* 0x000000003f3f7220 */ /* 0x000fc80000410000 */
[----:B------:R-:W-:Y:S01]  /*bf20*/  FSETP.GTU.FTZ.AND P1, PT, R62, R91, PT ;  /* 0x0000005b3e00720b */ /* 0x000fe20003f3c000 */
[----:B------:R-:W-:Y:S01]  /*bf30*/  FMUL.FTZ R62, R63, R106 ;  /* 0x0000006a3f3e7220 */ /* 0x000fe20000410000 */
[----:B------:R-:W-:-:S04]  /*bf40*/  SHF.L.U32 R63, R37, 0x10, RZ ;  /* 0x00000010253f7819 */ /* 0x000fc800000006ff */
[----:B------:R-:W-:Y:S02]  /*bf50*/  FSEL R62, R62, RZ, !P1 ;  /* 0x000000ff3e3e7208 */ /* 0x000fe40004800000 */
[----:B------:R-:W-:-:S03]  /*bf60*/  PLOP3.LUT P1, PT, P1, PT, PT, 0x8, 0x80 ;  /* 0x000000000080781c */ /* 0x000fc60000f2e170 */
[----:B------:R-:W-:Y:S01]  /*bf70*/  FMUL.FTZ R62, R63, R62 ;  /* 0x0000003e3f3e7220 */ /* 0x000fe20000410000 */
        /* <DEDUP_REMOVED lines=11> */
.L_x_9717:
        /* <DEDUP_REMOVED lines=13> */
.L_x_9719:
[----:B------:R-:W-:Y:S05]  /*c100*/  BSYNC.RECONVERGENT B2 ;  /* 0x0000000000027941 */ /* 0x000fea0003800200 */
.L_x_9718:
        /* <DEDUP_REMOVED lines=33> */
[----:B------:R-:W-:Y:S01]  /*c320*/  IMAD.WIDE.U32 R108, R109, -0x2daee0ad, RZ ;  /* 0xd2511f536d6c7825 */ /* 0x000fe200078e00ff */
[----:B------:R-:W-:-:S03]  /*c330*/  IADD3 R77, PT, PT, R2, -0x4ab325aa, RZ ;  /* 0xb54cda56024d7810 */ /* 0x000fc60007ffe0ff */
[----:B------:R-:W-:-:S05]  /*c340*/  IMAD.WIDE.U32 R110, R111, -0x326172a9, RZ ;  /* 0xcd9e8d576f6e7825 */ /* 0x000fca00078e00ff */
[----:B------:R-:W-:Y:S01]  /*c350*/  LOP3.LUT R77, R77, R164, R111, 0x96, !PT ;  /* 0x000000a44d4d7212 */ /* 0x000fe200078e966f */
        /* <DEDUP_REMOVED lines=15> */
[----:B------:R-:W-:Y:S01]  /*c450*/  IMAD.WIDE.U32 R164, R109, -0x326172a9, RZ ;  /* 0xcd9e8d576da47825 */ /* 0x000fe200078e00ff */
[----:B------:R-:W-:-:S04]  /*c460*/  IADD3 R109, PT, PT, R2, -0x700cb87f, RZ ;  /* 0x8ff34781026d7810 */ /* 0x000fc80007ffe0ff */
[----:B------:R-:W-:Y:S01]  /*c470*/  LOP3.LUT R108, R109, R108, R165, 0x96, !PT ;  /* 0x0000006c6d6c7212 */ /* 0x000fe200078e96a5 */
[----:B------:R-:W-:Y:S01]  /*c480*/  VIADD R109, R3, 0x96a522ad ;  /* 0x96a522ad036d7836 */ /* 0x000fe20000000000 */
[----:B------:R-:W-:-:S04]  /*c490*/  MOV R112, R164 ;  /* 0x000000a400707202 */ /* 0x000fc80000000f00 */
[----:B------:R-:W-:Y:S01]  /*c4a0*/  LOP3.LUT R109, R109, R110, R77, 0x96, !PT ;  /* 0x0000006e6d6d7212 */ /* 0x000fe200078e964d */
[----:B------:R-:W-:Y:S01]  /*c4b0*/  IMAD.MOV.U32 R77, RZ, RZ, R90 ;  /* 0x000000ffff4d7224 */ /* 0x000fe200078e005a */
[----:B------:R-:W-:Y:S01]  /*c4c0*/  MOV R90, R76 ;  /* 0x0000004c005a7202 */ /* 0x000fe20000000f00 */
[----:B------:R-:W-:-:S07]  /*c4d0*/  IMAD.MOV.U32 R110, RZ, RZ, RZ ;  /* 0x000000ffff6e7224 */ /* 0x000fce00078e00ff */
.L_x_9716:
[----:B------:R-:W-:Y:S05]  /*c4e0*/  BSYNC.RECONVERGENT B1 ;  /* 0x0000000000017941 */ /* 0x000fea0003800200 */
.L_x_9715:
[----:B------:R-:W-:Y:S01]  /*c4f0*/  I2FP.F32.U32 R76, R77 ;  /* 0x0000004d004c7245 */ /* 0x000fe20000201000 */
[----:B------:R-:W-:Y:S01]  /*c500*/  BSSY.RECONVERGENT B1, `(.L_x_9720) ;  /* 0x0000061000017945 */ /* 0x000fe20003800200 */
[----:B------:R-:W-:Y:S01]  /*c510*/  SHF.L.U32 R63, R63, 0x10, RZ ;  /* 0x000000103f3f7819 */ /* 0x000fe200000006ff */
[----:B------:R-:W-:Y:S01]  /*c520*/  HFMA2 R111, -RZ, RZ, 0, 1.1920928955078125e-07 ;  /* 0x00000002ff6f7431 */ /* 0x000fe200000001ff */
[----:B------:R-:W-:Y:S01]  /*c530*/  ISETP.NE.AND P3, PT, R110, 0x1, PT ;  /* 0x000000016e00780c */ /* 0x000fe20003f65270 */
[----:B------:R-:W-:Y:S01]  /*c540*/  FFMA.FTZ R76, R76, R107, 1.1641532182693481445e-10 ;  /* 0x2f0000004c4c7423 */ /* 0x000fe2000001006b */
[----:B------:R-:W-:Y:S02]  /*c550*/  IMAD.MOV.U32 R77, RZ, RZ, R112 ;  /* 0x000000ffff4d7224 */ /* 0x000fe400078e0070 */
[----:B------:R-:W-:Y:S02]  /*c560*/  FMUL.FTZ R63, R63, R0 ;  /* 0x000000003f3f7220 */ /* 0x000fe40000410000 */
[----:B------:R-:W-:-:S02]  /*c570*/  FSETP.GTU.FTZ.AND P2, PT, R76, R91, PT ;  /* 0x0000005b4c00720b */ /* 0x000fc40003f5c000 */
[----:B------:R-:W-:Y:S01]  /*c580*/  FMUL.FTZ R63, R63, R106 ;  /* 0x0000006a3f3f7220 */ /* 0x000fe20000410000 */
[----:B------:R-:W-:-:S04]  /*c590*/  IMAD.U32 R76, R98, 0x10000, RZ ;  /* 0x00010000624c7824 */ /* 0x000fc800078e00ff */
        /* <DEDUP_REMOVED lines=12> */
.L_x_9722:
        /* <DEDUP_REMOVED lines=13> */
.L_x_9724:
[----:B------:R-:W-:Y:S05]  /*c730*/  BSYNC.RECONVERGENT B2 ;  /* 0x0000000000027941 */ /* 0x000fea0003800200 */
.L_x_9723:
        /* <DEDUP_REMOVED lines=52> */
[----:B------:R-:W-:Y:S02]  /*ca80*/  HFMA2 R111, -RZ, RZ, 0, 0 ;  /* 0x00000000ff6f7431 */ /* 0x000fe400000001ff */
        /* <DEDUP_REMOVED lines=8> */
.L_x_9721:
[----:B------:R-:W-:Y:S05]  /*cb10*/  BSYNC.RECONVERGENT B1 ;  /* 0x0000000000017941 */ /* 0x000fea0003800200 */
.L_x_9720:
        /* <DEDUP_REMOVED lines=24> */
.L_x_9727:
        /* <DEDUP_REMOVED lines=13> */
.L_x_9729:
[----:B------:R-:W-:Y:S05]  /*cd70*/  BSYNC.RECONVERGENT B2 ;  /* 0x0000000000027941 */ /* 0x000fea0003800200 */
.L_x_9728:
        /* <DEDUP_REMOVED lines=20> */
[----:B------:R-:W-:Y:S02]  /*cec0*/  LOP3.LUT R111, R111, R110, R109, 0x96, !PT ;  /* 0x0000006e6f6f7212 */ /* 0x000fe400078e966d */
[----:B------:R-:W-:-:S03]  /*ced0*/  IADD3 R109, PT, PT, R2, 0x78dde6e4, RZ ;  /* 0x78dde6e4026d7810 */ /* 0x000fc60007ffe0ff */
        /* <DEDUP_REMOVED lines=28> */
[----:B------:R-:W-:-:S05]  /*d0a0*/  LOP3.LUT R77, R77, R108, R111, 0x96, !PT ;  /* 0x0000006c4d4d7212 */ /* 0x000fca00078e966f */
[----:B------:R-:W-:Y:S01]  /*d0b0*/  IMAD.WIDE.U32 R166, R77, -0x326172a9, RZ ;  /* 0xcd9e8d574da67825 */ /* 0x000fe200078e00ff */
[----:B------:R-:W-:-:S04]  /*d0c0*/  IADD3 R77, PT, PT, R2, -0x700cb87f, RZ ;  /* 0x8ff34781024d7810 */ /* 0x000fc80007ffe0ff */
[----:B------:R-:W-:Y:S01]  /*d0d0*/  LOP3.LUT R108, R77, R164, R167, 0x96, !PT ;  /* 0x000000a44d6c7212 */ /* 0x000fe200078e96a7 */
[----:B------:R-:W-:Y:S01]  /*d0e0*/  IMAD.WIDE.U32 R164, R109, -0x2daee0ad, RZ ;  /* 0xd2511f536da47825 */ /* 0x000fe200078e00ff */
[----:B------:R-:W-:-:S03]  /*d0f0*/  MOV R112, R166 ;  /* 0x000000a600707202 */ /* 0x000fc60000000f00 */
[----:B------:R-:W-:Y:S02]  /*d100*/  VIADD R109, R3, 0x96a522ad ;  /* 0x96a522ad036d7836 */ /* 0x000fe40000000000 */
[----:B------:R-:W-:Y:S01]  /*d110*/  IMAD.MOV.U32 R77, RZ, RZ, R90 ;  /* 0x000000ffff4d7224 */ /* 0x000fe200078e005a */
[----:B------:R-:W-:Y:S01]  /*d120*/  MOV R90, R164 ;  /* 0x000000a4005a7202 */ /* 0x000fe20000000f00 */
[----:B------:R-:W-:Y:S01]  /*d130*/  IMAD.MOV.U32 R164, RZ, RZ, RZ ;  /* 0x000000ffffa47224 */ /* 0x000fe200078e00ff */
[----:B------:R-:W-:-:S07]  /*d140*/  LOP3.LUT R109, R109, R110, R165, 0x96, !PT ;  /* 0x0000006e6d6d7212 */ /* 0x000fce00078e96a5 */
.L_x_9726:
[----:B------:R-:W-:Y:S05]  /*d150*/  BSYNC.RECONVERGENT B1 ;  /* 0x0000000000017941 */ /* 0x000fea0003800200 */
.L_x_9725:
        /* <DEDUP_REMOVED lines=23> */
.L_x_9732:
        /* <DEDUP_REMOVED lines=13> */
.L_x_9734:
[----:B------:R-:W-:Y:S05]  /*d3a0*/  BSYNC.RECONVERGENT B2 ;  /* 0x0000000000027941 */ /* 0x000fea0003800200 */
.L_x_9733:
[----:B------:R-:W-:Y:S01]  /*d3b0*/  LOP3.LUT R108, R105, R111, R3, 0x96, !PT ;  /* 0x0000006f696c7212 */ /* 0x000fe200078e9603 */
[----:B------:R-:W-:Y:S01]  /*d3c0*/  IMAD.WIDE.U32 R164, R114, -0x326172a9, RZ ;  /* 0xcd9e8d5772a47825 */ /* 0x000fe200078e00ff */
[----:B------:R-:W-:-:S03]  /*d3d0*/  MOV R78, R90 ;  /* 0x0000005a004e7202 */ /* 0x000fc60000000f00 */
        /* <DEDUP_REMOVED lines=47> */
[----:B------:R-:W-:-:S04]  /*d6d0*/  IADD3 R165, PT, PT, R3, -0x24c28bd8, RZ ;  /* 0xdb3d742803a57810 */ /* 0x000fc80007ffe0ff */
        /* <DEDUP_REMOVED lines=9> */
[----:B------:R-:W-:-:S07]  /*d770*/  HFMA2 R165, -RZ, RZ, 0, 0 ;  /* 0x00000000ffa57431 */ /* 0x000fce00000001ff */
.L_x_9731:
[----:B------:R-:W-:Y:S05]  /*d780*/  BSYNC.RECONVERGENT B1 ;  /* 0x0000000000017941 */ /* 0x000fea0003800200 */
.L_x_9730:
        /* <DEDUP_REMOVED lines=24> */
.L_x_9737:
        /* <DEDUP_REMOVED lines=15> */
.L_x_9739:
[----:B------:R-:W-:Y:S05]  /*da00*/  BSYNC.RECONVERGENT B2 ;  /* 0x0000000000027941 */ /* 0x000fea0003800200 */
.L_x_9738:
        /* <DEDUP_REMOVED lines=50> */
[----:B------:R-:W-:Y:S02]  /*dd30*/  LOP3.LUT R165, R165, R108, R111, 0x96, !PT ;  /* 0x0000006ca5a57212 */ /* 0x000fe400078e966f */
[----:B------:R-:W-:-:S03]  /*dd40*/  IADD3 R111, PT, PT, R2, -0x700cb87f, RZ ;  /* 0x8ff34781026f7810 */ /* 0x000fc60007ffe0ff */
[----:B------:R-:W-:-:S05]  /*dd50*/  IMAD.WIDE.U32 R166, R165, -0x326172a9, RZ ;  /* 0xcd9e8d57a5a67825 */ /* 0x000fca00078e00ff */
[----:B------:R-:W-:Y:S01]  /*dd60*/  LOP3.LUT R108, R111, R164, R167, 0x96, !PT ;  /* 0x000000a46f6c7212 */ /* 0x000fe200078e96a7 */
[----:B------:R-:W-:Y:S01]  /*dd70*/  IMAD.WIDE.U32 R164, R109, -0x2daee0ad, RZ ;  /* 0xd2511f536da47825 */ /* 0x000fe200078e00ff */
[----:B------:R-:W-:-:S03]  /*dd80*/  MOV R112, R166 ;  /* 0x000000a600707202 */ /* 0x000fc60000000f00 */
[----:B------:R-:W-:Y:S02]  /*dd90*/  VIADD R109, R3, 0x96a522ad ;  /* 0x96a522ad036d7836 */ /* 0x000fe40000000000 */
[----:B------:R-:W-:Y:S01]  /*dda0*/  IMAD.MOV.U32 R111, RZ, RZ, R90 ;  /* 0x000000ffff6f7224 */ /* 0x000fe200078e005a */
[----:B------:R-:W-:Y:S02]  /*ddb0*/  MOV R90, R164 ;  /* 0x000000a4005a7202 */ /* 0x000fe40000000f00 */
[----:B------:R-:W-:Y:S01]  /*ddc0*/  LOP3.LUT R109, R109, R110, R165, 0x96, !PT ;  /* 0x0000006e6d6d7212 */ /* 0x000fe200078e96a5 */
[----:B------:R-:W-:-:S07]  /*ddd0*/  IMAD.MOV.U32 R110, RZ, RZ, RZ ;  /* 0x000000ffff6e7224 */ /* 0x000fce00078e00ff */
.L_x_9736:
[----:B------:R-:W-:Y:S05]  /*dde0*/  BSYNC.RECONVERGENT B1 ;  /* 0x0000000000017941 */ /* 0x000fea0003800200 */
.L_x_9735:
[----:B------:R-:W-:Y:S02]  /*ddf0*/  I2FP.F32.U32 R164, R111 ;  /* 0x0000006f00a47245 */ /* 0x000fe40000201000 */
[----:B------:R-:W-:-:S03]  /*de00*/  SHF.L.U32 R79, R79, 0x10, RZ ;  /* 0x000000104f4f7819 */ /* 0x000fc600000006ff */
[----:B------:R-:W-:Y:S02]  /*de10*/  FFMA.FTZ R164, R164, R107, 1.1641532182693481445e-10 ;  /* 0x2f000000a4a47423 */ /* 0x000fe4000001006b */
[----:B------:R-:W-:-:S03]  /*de20*/  FMUL.FTZ R79, R79, R0 ;  /* 0x000000004f4f7220 */ /* 0x000fc60000410000 */
[----:B------:R-:W-:Y:S01]  /*de30*/  FSETP.GTU.FTZ.AND P6, PT, R164, R91, PT ;  /* 0x0000005ba400720b */ /* 0x000fe20003fdc000 */
[----:B------:R-:W-:Y:S01]  /*de40*/  FMUL.FTZ R79, R79, R106 ;  /* 0x0000006a4f4f7220 */ /* 0x000fe20000410000 */
[----:B------:R-:W-:-:S04]  /*de50*/  IMAD.U32 R106, R159, 0x10000, RZ ;  /* 0x000100009f6a7824 */ /* 0x000fc800078e00ff */
[----:B------:R-:W-:Y:S02]  /*de60*/  FSEL R79, R79, RZ, !P6 ;  /* 0x000000ff4f4f7208 */ /* 0x000fe40007000000 */
[----:B------:R-:W-:-:S03]  /*de70*/  PLOP3.LUT P6, PT, P6, PT, PT, 0x8, 0x80 ;  /* 0x000000000080781c */ /* 0x000fc600037ce170 */
[----:B------:R-:W-:-:S10]  /*de80*/  FMUL.FTZ R79, R106, R79 ;  /* 0x0000004f6a4f7220 */ /* 0x000fd40000410000 */
.L_x_9699:
[----:B------:R-:W-:Y:S01]  /*de90*/  SEL R91, RZ, 0x1000000, !P6 ;  /* 0x01000000ff5b7807 */ /* 0x000fe20007000000 */
[----:B------:R-:W0:Y:S01]  /*dea0*/  LDC.64 R106, c[0x0][0x3a8] ;  /* 0x0000ea00ff6a7b82 */ /* 0x000e220000000a00 */
[----:B------:R-:W-:Y:S02]  /*deb0*/  SEL R164, RZ, 0x10000, !P5 ;  /* 0x00010000ffa47807 */ /* 0x000fe40006800000 */
[----:B------:R-:W-:Y:S02]  /*dec0*/  SEL R167, RZ, 0x100, !P4 ;  /* 0x00000100ffa77807 */ /* 0x000fe40006000000 */
[----:B------:R-:W-:Y:S02]  /*ded0*/  SEL R111, RZ, 0x1000000, !P2 ;  /* 0x01000000ff6f7807 */ /* 0x000fe40005000000 */
[----:B------:R-:W-:Y:S02]  /*dee0*/  LOP3.LUT R167, R167, R91, R164, 0xfe, !PT ;  /* 0x0000005ba7a77212 */ /* 0x000fe400078efea4 */
[----:B------:R-:W-:-:S02]  /*def0*/  SEL R164, RZ, 0x10000, !P1 ;  /* 0x00010000ffa47807 */ /* 0x000fc40004800000 */
[----:B------:R-:W-:Y:S02]  /*df00*/  SEL R91, RZ, 0x100, !P0 ;  /* 0x00000100ff5b7807 */ /* 0x000fe40004000000 */
[----:B------:R-:W-:Y:S02]  /*df10*/  SEL R166, RZ, 0x1, !P3 ;  /* 0x00000001ffa67807 */ /* 0x000fe40005800000 */
[----:B------:R-:W-:Y:S02]  /*df20*/  LOP3.LUT R91, R91, R111, R164, 0xfe, !PT ;  /* 0x0000006f5b5b7212 */ /* 0x000fe400078efea4 */
[----:B------:R-:W1:Y:S01]  /*df30*/  LDC.64 R164, c[0x0][0x3b0] ;  /* 0x0000ec00ffa47b82 */ /* 0x000e620000000a00 */
[----:B------:R-:W-:Y:S02]  /*df40*/  ISETP.NE.AND P6, PT, R163, RZ, PT ;  /* 0x000000ffa300720c */ /* 0x000fe40003fc5270 */
[----:B------:R-:W-:Y:S02]  /*df50*/  LOP3.LUT R167, R167, R166, RZ, 0xfc, !PT ;  /* 0x000000a6a7a77212 */ /* 0x000fe400078efcff */
[----:B------:R-:W-:Y:S01]  /*df60*/  SEL R166, RZ, 0x1, !P6 ;  /* 0x00000001ffa67807 */ /* 0x000fe20007000000 */
[----:B0-----:R-:W-:-:S03]  /*df70*/  IMAD.WIDE.U32 R106, R89, 0x20, R106 ;  /* 0x00000020596a7825 */ /* 0x001fc600078e006a */
[----:B------:R-:W-:Y:S02]  /*df80*/  LOP3.LUT R166, R91, R166, RZ, 0xfc, !PT ;  /* 0x000000a65ba67212 */ /* 0x000fe400078efcff */
[----:B------:R-:W-:Y:S04]  /*df90*/  STG.E.128 desc[UR6][R106.64], R60 ;  /* 0x0000003c6a007986 */ /* 0x000fe8000c101d06 */
[----:B------:R0:W-:Y:S01]  /*dfa0*/  STG.E.128 desc[UR6][R106.64+0x10], R76 ;  /* 0x0000104c6a007986 */ /* 0x0001e2000c101d06 */
[----:B-1----:R-:W-:-:S04]  /*dfb0*/  IMAD.WIDE.U32 R164, R89, 0x8, R164 ;  /* 0x0000000859a47825 */ /* 0x002fc800078e00a4 */
[----:B------:R-:W-:Y:S01]  /*dfc0*/  VIADD R89, R89, 0x100 ;  /* 0x0000010059597836 */ /* 0x000fe20000000000 */
[----:B------:R1:W-:Y:S01]  /*dfd0*/  STG.E.64 desc[UR6][R164.64], R166 ;  /* 0x000000a6a4007986 */ /* 0x0003e2000c101b06 */
[----:B0-----:R-:W-:-:S07]  /*dfe0*/  MOV R106, R90 ;  /* 0x0000005a006a7202 */ /* 0x001fce0000000f00 */
.L_x_9657:
[----:B------:R-:W-:Y:S05]  /*dff0*/  BSYNC.RECONVERGENT B0 ;  /* 0x0000000000007941 */ /* 0x000fea0003800200 */
.L_x_9656:
[----:B------:R-:W-:Y:S01]  /*e000*/  ISETP.GE.U32.AND P0, PT, R92, 0x300, PT ;  /* 0x000003005c00780c */ /* 0x000fe20003f06070 */
[----:B------:R-:W-:Y:S03]  /*e010*/  BSSY.RECONVERGENT B0, `(.L_x_9740) ;  /* 0x000066c000007945 */ /* 0x000fe60003800200 */
[----:B------:R-:W-:-:S09]  /*e020*/  P2R R163, PR, RZ, 0x1 ;  /* 0x00000001ffa37803 */ /* 0x000fd20000000000 */
[----:B------:R-:W-:Y:S05]  /*e030*/  @!P0 BRA `(.L_x_9741) ;  /* 0x0000006400a48947 */ /* 0x000fea0003800000 */
[----:B------:R-:W-:Y:S01]  /*e040*/  ISETP.NE.U32.AND P0, PT, RZ, UR8, PT ;  /* 0x00000008ff007c0c */ /* 0x000fe2000bf05070 */
[----:B------:R-:W0:Y:S03]  /*e050*/  LDC.64 R64, c[0x0][0x390] ;  /* 0x0000e400ff407b82 */ /* 0x000e260000000a00 */
[----:B------:R-:W-:-:S13]  /*e060*/  ISETP.NE.AND.EX P0, PT, RZ, UR9, PT, P0 ;  /* 0x00000009ff007c0c */ /* 0x000fda000bf05300 */
[----:B------:R-:W2:Y:S01]  /*e070*/  @P0 LDC.64 R66, c[0x0][0x3a0] ;  /* 0x0000e800ff420b82 */ /* 0x000ea20000000a00 */
[----:B0-----:R-:W-:-:S05]  /*e080*/  IMAD.WIDE.U32 R64, R89, 0x10, R64 ;  /* 0x0000001059407825 */ /* 0x001fca00078e0040 */
[----:B------:R0:W5:Y:S01]  /*e090*/  LDG.E.128 R80, desc[UR6][R64.64] ;  /* 0x0000000640507981 */ /* 0x000162000c1e1d00 */
[----:B--2---:R-:W-:-:S05]  /*e0a0*/  @P0 IMAD.WIDE.U32 R66, R89, 0x20, R66 ;  /* 0x0000002059420825 */ /* 0x004fca00078e0042 */
[----:B------:R0:W5:Y:S04]  /*e0b0*/  @P0 LDG.E.128 R8, desc[UR6][R66.64] ;  /* 0x0000000642080981 */ /* 0x000168000c1e1d00 */
[----:B------:R0:W5:Y:S01]  /*e0c0*/  @P0 LDG.E.128 R4, desc[UR6][R66.64+0x10] ;  /* 0x0000100642040981 */ /* 0x000162000c1e1d00 */
[----:B------:R-:W-:Y:S05]  /*e0d0*/  @!P0 BRA `(.L_x_9742) ;  /* 0x0000003000948947 */ /* 0x000fea0003800000 */
[----:B------:R-:W-:Y:S01]  /*e0e0*/  ISETP.NE.AND P0, PT, R110, 0x1, PT ;  /* 0x000000016e00780c */ /* 0x000fe20003f05270 */
[----:B------:R-:W-:Y:S01]  /*e0f0*/  BSSY.RECONVERGENT B1, `(.L_x_9743) ;  /* 0x0000059000017945 */ /* 0x000fe20003800200 */
[----:B0-----:R-:W-:Y:S02]  /*e100*/  HFMA2 R66, -RZ, RZ, 0, 1.1920928955078125e-07 ;  /* 0x00000002ff427431 */ /* 0x001fe400000001ff */
        /* <DEDUP_REMOVED lines=13> */
.L_x_9745:
        /* <DEDUP_REMOVED lines=13> */
.L_x_9747:
[----:B------:R-:W-:Y:S05]  /*e2b0*/  BSYNC.RECONVERGENT B2 ;  /* 0x0000000000027941 */ /* 0x000fea0003800200 */
.L_x_9746:
        /* <DEDUP_REMOVED lines=55> */
[----:B------:R-:W-:-:S04]  /*e630*/  IMAD.WIDE.U32 R90, R90, -0x2daee0ad, RZ ;  /* 0xd2511f535a5a7825 */ /* 0x000fc800078e00ff */
[----:B------:R-:W-:Y:S01]  /*e640*/  HFMA2 R66, -RZ, RZ, 0, 0 ;  /* 0x00000000ff427431 */ /* 0x000fe200000001ff */
[----:B------:R-:W-:Y:S02]  /*e650*/  LOP3.LUT R108, R65, R108, R67, 0x96, !PT ;  /* 0x0000006c416c7212 */ /* 0x000fe400078e9643 */
[----:B------:R-:W-:Y:S01]  /*e660*/  LOP3.LUT R109, R109, R64, R91, 0x96, !PT ;  /* 0x000000406d6d7212 */ /* 0x000fe200078e965b */
[----:B------:R-:W-:-:S07]  /*e670*/  IMAD.MOV.U32 R64, RZ, RZ, R106 ;  /* 0x000000ffff407224 */ /* 0x000fce00078e006a */
.L_x_9744:
[----:B------:R-:W-:Y:S05]  /*e680*/  BSYNC.RECONVERGENT B1 ;  /* 0x0000000000017941 */ /* 0x000fea0003800200 */
.L_x_9743:
[----:B------:R-:W0:Y:S01]  /*e690*/  LDC R106, c[0x0][0x408] ;  /* 0x00010200ff6a7b82 */ /* 0x000e220000000800 */
[----:B------:R-:W-:Y:S01]  /*e6a0*/  I2FP.F32.U32 R64, R64 ;  /* 0x0000004000407245 */ /* 0x000fe20000201000 */
[----:B------:R-:W-:Y:S01]  /*e6b0*/  IMAD.MOV.U32 R107, RZ, RZ, 0x2f800000 ;  /* 0x2f800000ff6b7424 */ /* 0x000fe200078e00ff */
[----:B-----5:R-:W-:Y:S01]  /*e6c0*/  SHF.L.U32 R65, R80, 0x10, RZ ;  /* 0x0000001050417819 */ /* 0x020fe200000006ff */
[----:B------:R-:W-:Y:S01]  /*e6d0*/  BSSY.RECONVERGENT B1, `(.L_x_9748) ;  /* 0x0000063000017945 */ /* 0x000fe20003800200 */
[----:B------:R-:W-:Y:S01]  /*e6e0*/  ISETP.NE.AND P1, PT, R66, 0x1, PT ;  /* 0x000000014200780c */ /* 0x000fe20003f25270 */
[----:B------:R-:W-:Y:S01]  /*e6f0*/  FFMA.FTZ R64, R64, R107, 1.1641532182693481445e-10 ;  /* 0x2f00000040407423 */ /* 0x000fe2000001006b */
[----:B------:R-:W-:Y:S01]  /*e700*/  HFMA2 R110, -RZ, RZ, 0, 1.1920928955078125e-07 ;  /* 0x00000002ff6e7431 */ /* 0x000fe200000001ff */
[----:B------:R-:W2:Y:S01]  /*e710*/  LDC R91, c[0x0][0x404] ;  /* 0x00010100ff5b7b82 */ /* 0x000ea20000000800 */
[----:B------:R-:W-:Y:S01]  /*e720*/  FMUL.FTZ R65, R65, R0 ;  /* 0x0000000041417220 */ /* 0x000fe20000410000 */
[----:B------:R-:W-:-:S03]  /*e730*/  PRMT R80, R80, 0x7632, R80 ;  /* 0x0000763250507816 */ /* 0x000fc60000000050 */
[----:B0-----:R-:W-:Y:S01]  /*e740*/  FMUL.FTZ R65, R65, R106 ;  /* 0x0000006a41417220 */ /* 0x001fe20000410000 */
[----:B--2---:R-:W-:Y:S01]  /*e750*/  FSETP.GTU.FTZ.AND P0, PT, R64, R91, PT ;  /* 0x0000005b4000720b */ /* 0x004fe20003f1c000 */
[----:B------:R-:W-:-:S03]  /*e760*/  IMAD.U32 R64, R24, 0x10000, RZ ;  /* 0x0001000018407824 */ /* 0x000fc600078e00ff */
[----:B------:R-:W-:Y:S02]  /*e770*/  FSEL R65, R65, RZ, !P0 ;  /* 0x000000ff41417208 */ /* 0x000fe40004000000 */
[----:B------:R-:W-:-:S03]  /*e780*/  PLOP3.LUT P0, PT, P0, PT, PT, 0x8, 0x80 ;  /* 0x000000000080781c */ /* 0x000fc6000070e170 */
[----:B------:R-:W-:Y:S01]  /*e790*/  FFMA.FTZ R64, R65, R64, R8 ;  /* 0x0000004041407223 */ /* 0x000fe20000010008 */
[----:B-1----:R-:W-:Y:S01]  /*e7a0*/  P2R R166, PR, RZ, 0x1 ;  /* 0x00000001ffa67803 */ /* 0x002fe20000000000 */
        /* <DEDUP_REMOVED lines=10> */
.L_x_9750:
        /* <DEDUP_REMOVED lines=13> */
.L_x_9752:
[----:B------:R-:W-:Y:S05]  /*e920*/  BSYNC.RECONVERGENT B2 ;  /* 0x0000000000027941 */ /* 0x000fea0003800200 */
.L_x_9751:
        /* <DEDUP_REMOVED lines=13> */
[----:B------:R-:W-:Y:S02]  /*ea00*/  IADD3 R65, PT, PT, R2, 0x3c6ef372, RZ ;  /* 0x3c6ef37202417810 */ /* 0x000fe40007ffe0ff */
[----:B------:R-:W-:Y:S01]  /*ea10*/  IADD3 R109, PT, PT, R3, 0x32370b8f, RZ ;  /* 0x32370b8f036d7810 */ /* 0x000fe20007ffe0ff */
[----:B------:R-:W-:Y:S01]  /*ea20*/  IMAD.WIDE.U32 R164, R164, -0x326172a9, RZ ;  /* 0xcd9e8d57a4a47825 */ /* 0x000fe200078e00ff */
[----:B------:R-:W-:-:S03]  /*ea30*/  LOP3.LUT R66, R65, R66, R111, 0x96, !PT ;  /* 0x0000004241427212 */ /* 0x000fc600078e966f */
[----:B------:R-:W-:Y:S02]  /*ea40*/  VIADD R65, R2, 0xdaa66d2b ;  /* 0xdaa66d2b02417836 */ /* 0x000fe40000000000 */
[----:B------:R-:W-:-:S03]  /*ea50*/  IMAD.WIDE.U32 R66, R66, -0x2daee0ad, RZ ;  /* 0xd2511f5342427825 */ /* 0x000fc600078e00ff */
[----:B------:R-:W-:Y:S02]  /*ea60*/  LOP3.LUT R65, R65, R110, R165, 0x96, !PT ;  /* 0x0000006e41417212 */ /* 0x000fe400078e96a5 */
[----:B------:R-:W-:Y:S01]  /*ea70*/  LOP3.LUT R109, R109, R108, R67, 0x96, !PT ;  /* 0x0000006c6d6d7212 */ /* 0x000fe200078e9643 */
[----:B------:R-:W-:-:S04]  /*ea80*/  VIADD R67, R2, 0x78dde6e4 ;  /* 0x78dde6e402437836 */ /* 0x000fc80000000000 */
[----:B------:R-:W-:-:S04]  /*ea90*/  IMAD.WIDE.U32 R110, R109, -0x326172a9, RZ ;  /* 0xcd9e8d576d6e7825 */ /* 0x000fc800078e00ff */
[----:B------:R-:W-:Y:S01]  /*eaa0*/  IMAD.WIDE.U32 R108, R65, -0x2daee0ad, RZ ;  /* 0xd2511f53416c7825 */ /* 0x000fe200078e00ff */
[----:B------:R-:W-:Y:S02]  /*eab0*/  IADD3 R65, PT, PT, R3, -0x126145ec, RZ ;  /* 0xed9eba1403417810 */ /* 0x000fe40007ffe0ff */
[----:B------:R-:W-:Y:S02]  /*eac0*/  LOP3.LUT R67, R67, R164, R111, 0x96, !PT ;  /* 0x000000a443437212 */ /* 0x000fe400078e966f */
[----:B------:R-:W-:Y:S02]  /*ead0*/  LOP3.LUT R65, R65, R66, R109, 0x96, !PT ;  /* 0x0000004241417212 */ /* 0x000fe400078e966d */
[----:B------:R-:W-:Y:S01]  /*eae0*/  IADD3 R109, PT, PT, R3, -0x56f99767, RZ ;  /* 0xa9066899036d7810 */ /* 0x000fe20007ffe0ff */
        /* <DEDUP_REMOVED lines=14> */
[----:B------:R-:W-:Y:S02]  /*ebd0*/  LOP3.LUT R110, R65, R110, R165, 0x96, !PT ;  /* 0x0000006e416e7212 */ /* 0x000fe400078e96a5 */
[----:B------:R-:W-:-:S03]  /*ebe0*/  IADD3 R65, PT, PT, R3, 0x1fd5c5a3, RZ ;  /* 0x1fd5c5a303417810 */ /* 0x000fc60007ffe0ff */
[----:B------:R-:W-:Y:S01]  /*ebf0*/  IMAD.WIDE.U32 R110, R110, -0x2daee0ad, RZ ;  /* 0xd2511f536e6e7825 */ /* 0x000fe200078e00ff */
[----:B------:R-:W-:Y:S02]  /*ec00*/  LOP3.LUT R108, R65, R108, R67, 0x96, !PT ;  /* 0x0000006c416c7212 */ /* 0x000fe400078e9643 */
[----:B------:R-:W-:Y:S01]  /*ec10*/  IADD3 R67, PT, PT, R3, -0x24c28bd8, RZ ;  /* 0xdb3d742803437810 */ /* 0x000fe20007ffe0ff */
[----:B------:R-:W-:Y:S02]  /*ec20*/  VIADD R65, R2, 0xf1bbcdc8 ;  /* 0xf1bbcdc802417836 */ /* 0x000fe40000000000 */
[----:B------:R-:W-:Y:S01]  /*ec30*/  IMAD.WIDE.U32 R108, R108, -0x326172a9, RZ ;  /* 0xcd9e8d576c6c7825 */ /* 0x000fe200078e00ff */
[----:B------:R-:W-:-:S04]  /*ec40*/  LOP3.LUT R67, R67, R66, R111, 0x96, !PT ;  /* 0x0000004243437212 */ /* 0x000fc800078e966f */
[----:B------:R-:W-:Y:S01]  /*ec50*/  LOP3.LUT R65, R65, R164, R109, 0x96, !PT ;  /* 0x000000a441417212 */ /* 0x000fe200078e966d */
[----:B------:R-:W-:Y:S01]  /*ec60*/  IMAD.WIDE.U32 R164, R67, -0x326172a9, RZ ;  /* 0xcd9e8d5743a47825 */ /* 0x000fe200078e00ff */
[----:B------:R-:W-:-:S03]  /*ec70*/  IADD3 R109, PT, PT, R3, -0x695add53, RZ ;  /* 0x96a522ad036d7810 */ /* 0x000fc60007ffe0ff */
[----:B------:R-:W-:Y:S02]  /*ec80*/  VIADD R67, R2, 0x8ff34781 ;  /* 0x8ff3478102437836 */ /* 0x000fe40000000000 */
[----:B------:R-:W-:-:S03]  /*ec90*/  IMAD.MOV.U32 R112, RZ, RZ, R164 ;  /* 0x000000ffff707224 */ /* 0x000fc600078e00a4 */
[----:B------:R-:W-:Y:S01]  /*eca0*/  LOP3.LUT R108, R67, R108, R165, 0x96, !PT ;  /* 0x0000006c436c7212 */ /* 0x000fe200078e96a5 */
[----:B------:R-:W-:Y:S01]  /*ecb0*/  IMAD.WIDE.U32 R66, R65, -0x2daee0ad, RZ ;  /* 0xd2511f5341427825 */ /* 0x000fe200078e00ff */
[----:B------:R-:W-:-:S03]  /*ecc0*/  MOV R65, R90 ;  /* 0x0000005a00417202 */ /* 0x000fc60000000f00 */
[----:B------:R-:W-:Y:S01]  /*ecd0*/  IMAD.MOV.U32 R90, RZ, RZ, R66 ;  /* 0x000000ffff5a7224 */ /* 0x000fe200078e0042 */
[----:B------:R-:W-:Y:S01]  /*ece0*/  LOP3.LUT R109, R109, R110, R67, 0x96, !PT ;  /* 0x0000006e6d6d7212 */ /* 0x000fe200078e9643 */
[----:B------:R-:W-:-:S07]  /*ecf0*/  HFMA2 R110, -RZ, RZ, 0, 0 ;  /* 0x00000000ff6e7431 */ /* 0x000fce00000001ff */
.L_x_9749:
[----:B------:R-:W-:Y:S05]  /*ed00*/  BSYNC.RECONVERGENT B1 ;  /* 0x0000000000017941 */ /* 0x000fea0003800200 */
.L_x_9748:
[----:B------:R-:W-:Y:S01]  /*ed10*/  I2FP.F32.U32 R66, R65 ;  /* 0x0000004100427245 */ /* 0x000fe20000201000 */
[----:B------:R-:W-:Y:S01]  /*ed20*/  IMAD.U32 R65, R80, 0x10000, RZ ;  /* 0x0001000050417824 */ /* 0x000fe200078e00ff */
[----:B------:R-:W-:Y:S01]  /*ed30*/  ISETP.NE.AND P1, PT, R110, 0x1, PT ;  /* 0x000000016e00780c */ /* 0x000fe20003f25270 */
[----:B------:R-:W-:Y:S01]  /*ed40*/  BSSY.RECONVERGENT B1, `(.L_x_9753) ;  /* 0x000005f000017945 */ /* 0x000fe20003800200 */
[----:B------:R-:W-:Y:S02]  /*ed50*/  IMAD.MOV.U32 R80, RZ, RZ, 0x2 ;  /* 0x00000002ff507424 */ /* 0x000fe400078e00ff */
[----:B------:R-:W-:Y:S01]  /*ed60*/  FFMA.FTZ R66, R66, R107, 1.1641532182693481445e-10 ;  /* 0x2f00000042427423 */ /* 0x000fe2000001006b */
[----:B------:R-:W-:Y:S01]  /*ed70*/  FMUL.FTZ R65, R65, R0 ;  /* 0x0000000041417220 */ /* 0x000fe20000410000 */
[----:B------:R-:W-:-:S03]  /*ed80*/  MOV R67, R112 ;  /* 0x0000007000437202 */ /* 0x000fc60000000f00 */
        /* <DEDUP_REMOVED lines=15> */
.L_x_9755:
        /* <DEDUP_REMOVED lines=13> */
.L_x_9757:
[----:B------:R-:W-:Y:S05]  /*ef50*/  BSYNC.RECONVERGENT B2 ;  /* 0x0000000000027941 */ /* 0x000fea0003800200 */
.L_x_9756:
        /* <DEDUP_REMOVED lines=60> */
[----:B------:R-:W-:-:S07]  /*f320*/  MOV R90, R66 ;  /* 0x00000042005a7202 */ /* 0x000fce0000000f00 */
.L_x_9754:
[----:B------:R-:W-:Y:S05]  /*f330*/  BSYNC.RECONVERGENT B1 ;  /* 0x0000000000017941 */ /* 0x000fea0003800200 */
.L_x_9753:
[----:B------:R-:W-:Y:S01]  /*f340*/  I2FP.F32.U32 R66, R67 ;  /* 0x0000004300427245 */ /* 0x000fe20000201000 */
[----:B------:R-:W-:Y:S01]  /*f350*/  BSSY.RECONVERGENT B1, `(.L_x_9758) ;  /* 0x0000062000017945 */ /* 0x000fe20003800200 */
[----:B------:R-:W-:Y:S01]  /*f360*/  SHF.L.U32 R67, R81, 0x10, RZ ;  /* 0x0000001051437819 */ /* 0x000fe200000006ff */
[----:B------:R-:W-:Y:S01]  /*f370*/  HFMA2 R110, -RZ, RZ, 0, 1.1920928955078125e-07 ;  /* 0x00000002ff6e7431 */ /* 0x000fe200000001ff */
        /* <DEDUP_REMOVED lines=20> */
.L_x_9760:
        /* <DEDUP_REMOVED lines=13> */
.L_x_9762:
[----:B------:R-:W-:Y:S05]  /*f590*/  BSYNC.RECONVERGENT B2 ;  /* 0x0000000000027941 */ /* 0x000fea0003800200 */
.L_x_9761:
        /* <DEDUP_REMOVED lines=58> */
[----:B------:R-:W-:Y:S01]  /*f940*/  HFMA2 R110, -RZ, RZ, 0, 0 ;  /* 0x00000000ff6e7431 */ /* 0x000fe200000001ff */
[----:B------:R-:W-:Y:S01]  /*f950*/  MOV R81, R90 ;  /* 0x0000005a00517202 */ /* 0x000fe20000000f00 */
[----:B------:R-:W-:-:S07]  /*f960*/  IMAD.MOV.U32 R90, RZ, RZ, R80 ;  /* 0x000000ffff5a7224 */ /* 0x000fce00078e0050 */
.L_x_9759:
[----:B------:R-:W-:Y:S05]  /*f970*/  BSYNC.RECONVERGENT B1 ;  /* 0x0000000000017941 */ /* 0x000fea0003800200 */
.L_x_9758:
        /* <DEDUP_REMOVED lines=23> */
.L_x_9765:
        /* <DEDUP_REMOVED lines=13> */
.L_x_9767:
[----:B------:R-:W-:Y:S05]  /*fbc0*/  BSYNC.RECONVERGENT B2 ;  /* 0x0000000000027941 */ /* 0x000fea0003800200 */
.L_x_9766:
        /* <DEDUP_REMOVED lines=53> */
[----:B------:R-:W-:-:S03]  /*ff20*/  IADD3 R109, PT, PT, R2, -0x700cb87f, RZ ;  /* 0x8ff34781026d7810 */ /* 0x000fc60007ffe0ff */
[----:B------:R-:W-:Y:S01]  /*ff30*/  IMAD.MOV.U32 R111, RZ, RZ, RZ ;  /* 0x000000ffff6f7224 */ /* 0x000fe200078e00ff */
[----:B------:R-:W-:Y:S01]  /*ff40*/  LOP3.LUT R108, R109, R108, R165, 0x96, !PT ;  /* 0x0000006c6d6c7212 */ /* 0x000fe200078e96a5 */
[----:B------:R-:W-:Y:S01]  /*ff50*/  VIADD R109, R3, 0x96a522ad ;  /* 0x96a522ad036d7836 */ /* 0x000fe20000000000 */
[----:B------:R-:W-:-:S04]  /*ff60*/  MOV R112, R164 ;  /* 0x000000a400707202 */ /* 0x000fc80000000f00 */
[----:B------:R-:W-:Y:S01]  /*ff70*/  LOP3.LUT R109, R109, R110, R81, 0x96, !PT ;  /* 0x0000006e6d6d7212 */ /* 0x000fe200078e9651 */
[----:B------:R-:W-:Y:S01]  /*ff80*/  IMAD.MOV.U32 R81, RZ, RZ, R90 ;  /* 0x000000ffff517224 */ /* 0x000fe200078e005a */
[----:B------:R-:W-:-:S07]  /*ff90*/  MOV R90, R80 ;  /* 0x00000050005a7202 */ /* 0x000fce0000000f00 */
.L_x_9764:
[----:B------:R-:W-:Y:S05]  /*ffa0*/  BSYNC.RECONVERGENT B1 ;  /* 0x0000000000017941 */ /* 0x000fea0003800200 */
.L_x_9763:
        /* <DEDUP_REMOVED lines=24> */
.L_x_9770:
        /* <DEDUP_REMOVED lines=13> */
.L_x_9772:
[----:B------:R-:W-:Y:S05]  /*10200*/  BSYNC.RECONVERGENT B2 ;  /* 0x0000000000027941 */ /* 0x000fea0003800200 */
.L_x_9771:
        /* <DEDUP_REMOVED lines=45> */
[----:B------:R-:W-:Y:S01]  /*104e0*/  VIADD R81, R2, 0xf1bbcdc8 ;  /* 0xf1bbcdc802517836 */ /* 0x000fe20000000000 */
[----:B------:R-:W-:-:S03]  /*104f0*/  IADD3 R109, PT, PT, R3, -0x24c28bd8, RZ ;  /* 0xdb3d7428036d7810 */ /* 0x000fc60007ffe0ff */
[----:B------:R-:W-:-:S05]  /*10500*/  IMAD.WIDE.U32 R164, R164, -0x326172a9, RZ ;  /* 0xcd9e8d57a4a47825 */ /* 0x000fca00078e00ff */
[----:B------:R-:W-:Y:S01]  /*10510*/  LOP3.LUT R81, R81, R110, R165, 0x96, !PT ;  /* 0x0000006e51517212 */ /* 0x000fe200078e96a5 */
[----:B------:R-:W-:-:S05]  /*10520*/  IMAD.WIDE.U32 R110, R111, -0x2daee0ad, RZ ;  /* 0xd2511f536f6e7825 */ /* 0x000fca00078e00ff */
[----:B------:R-:W-:-:S05]  /*10530*/  LOP3.LUT R109, R109, R108, R111, 0x96, !PT ;  /* 0x0000006c6d6d7212 */ /* 0x000fca00078e966f */
[----:B------:R-:W-:-:S04]  /*10540*/  IMAD.WIDE.U32 R168, R109, -0x326172a9, RZ ;  /* 0xcd9e8d576da87825 */ /* 0x000fc800078e00ff */
[----:B------:R-:W-:Y:S02]  /*10550*/  VIADD R109, R2, 0x8ff34781 ;  /* 0x8ff34781026d7836 */ /* 0x000fe40000000000 */
[----:B------:R-:W-:-:S03]  /*10560*/  IMAD.MOV.U32 R112, RZ, RZ, R168 ;  /* 0x000000ffff707224 */ /* 0x000fc600078e00a8 */
[----:B------:R-:W-:Y:S01]  /*10570*/  LOP3.LUT R108, R109, R164, R169, 0x96, !PT ;  /* 0x000000a46d6c7212 */ /* 0x000fe200078e96a9 */
[----:B------:R-:W-:Y:S01]  /*10580*/  IMAD.WIDE.U32 R164, R81, -0x2daee0ad, RZ ;  /* 0xd2511f5351a47825 */ /* 0x000fe200078e00ff */
[----:B------:R-:W-:Y:S02]  /*10590*/  IADD3 R109, PT, PT, R3, -0x695add53, RZ ;  /* 0x96a522ad036d7810 */ /* 0x000fe40007ffe0ff */
[----:B------:R-:W-:Y:S01]  /*105a0*/  MOV R81, R90 ;  /* 0x0000005a00517202 */ /* 0x000fe20000000f00 */
[----:B------:R-:W-:Y:S02]  /*105b0*/  IMAD.MOV.U32 R90, RZ, RZ, R164 ;  /* 0x000000ffff5a7224 */ /* 0x000fe400078e00a4 */
[----:B------:R-:W-:Y:S01]  /*105c0*/  HFMA2 R164, -RZ, RZ, 0, 0 ;  /* 0x00000000ffa47431 */ /* 0x000fe200000001ff */
[----:B------:R-:W-:-:S07]  /*105d0*/  LOP3.LUT R109, R109, R110, R165, 0x96, !PT ;  /* 0x0000006e6d6d7212 */ /* 0x000fce00078e96a5 */
.L_x_9769:
[----:B------:R-:W-:Y:S05]  /*105e0*/  BSYNC.RECONVERGENT B1 ;  /* 0x0000000000017941 */ /* 0x000fea0003800200 */
.L_x_9768:
        /* <DEDUP_REMOVED lines=8> */
[----:B------:R-:W-:-:S04]  /*10670*/  FSETP.GTU.FTZ.AND P4, PT, R110, R91, PT ;  /* 0x0000005b6e00720b */ /* 0x000fc80003f9c000 */
[----:B------:R-:W-:Y:S02]  /*10680*/  FSEL R82, R81, RZ, !P4 ;  /* 0x000000ff51527208 */ /* 0x000fe40006000000 */
[----:B------:R-:W-:Y:S02]  /*10690*/  SHF.L.U32 R81, R156, 0x10, RZ ;  /* 0x000000109c517819 */ /* 0x000fe400000006ff */
        /* <DEDUP_REMOVED lines=12> */
.L_x_9775:
        /* <DEDUP_REMOVED lines=13> */
.L_x_9777:
[----:B------:R-:W-:Y:S05]  /*10830*/  BSYNC.RECONVERGENT B2 ;  /* 0x0000000000027941 */ /* 0x000fea0003800200 */
.L_x_9776:
[----:B------:R-:W-:Y:S01]  /*10840*/  LOP3.LUT R108, R105, R111, R3, 0x96, !PT ;  /* 0x0000006f696c7212 */ /* 0x000fe200078e9603 */
[----:B------:R-:W-:Y:S01]  /*10850*/  IMAD.WIDE.U32 R164, R114, -0x326172a9, RZ ;  /* 0xcd9e8d5772a47825 */ /* 0x000fe200078e00ff */
[----:B------:R-:W-:-:S03]  /*10860*/  IADD3 R111, PT, PT, R2, -0x61c88647, RZ ;  /* 0x9e3779b9026f7810 */ /* 0x000fc60007ffe0ff */
[----:B------:R-:W-:Y:S01]  /*10870*/  IMAD.WIDE.U32 R108, R108, -0x326172a9, RZ ;  /* 0xcd9e8d576c6c7825 */ /* 0x000fe200078e00ff */
[----:B------:R-:W-:-:S03]  /*10880*/  LOP3.LUT R165, R93, R165, R2, 0x96, !PT ;  /* 0x000000a55da57212 */ /* 0x000fc600078e9602 */
        /* <DEDUP_REMOVED lines=52> */
[----:B------:R-:W-:Y:S01]  /*10bd0*/  VIADD R109, R3, 0x96a522ad ;  /* 0x96a522ad036d7836 */ /* 0x000fe20000000000 */
[----:B------:R-:W-:-:S04]  /*10be0*/  MOV R90, R164 ;  /* 0x000000a4005a7202 */ /* 0x000fc80000000f00 */
[----:B------:R-:W-:Y:S01]  /*10bf0*/  LOP3.LUT R109, R109, R110, R165, 0x96, !PT ;  /* 0x0000006e6d6d7212 */ /* 0x000fe200078e96a5 */
[----:B------:R-:W-:-:S07]  /*10c00*/  IMAD.MOV.U32 R165, RZ, RZ, RZ ;  /* 0x000000ffffa57224 */ /* 0x000fce00078e00ff */
.L_x_9774:
[----:B------:R-:W-:Y:S05]  /*10c10*/  BSYNC.RECONVERGENT B1 ;  /* 0x0000000000017941 */ /* 0x000fea0003800200 */
.L_x_9773:
        /* <DEDUP_REMOVED lines=24> */
.L_x_9780:
        /* <DEDUP_REMOVED lines=15> */
.L_x_9782:
[----:B------:R-:W-:Y:S05]  /*10e90*/  BSYNC.RECONVERGENT B2 ;  /* 0x0000000000027941 */ /* 0x000fea0003800200 */
.L_x_9781:
        /* <DEDUP_REMOVED lines=56> */
[----:B------:R-:W-:Y:S02]  /*11220*/  IADD3 R109, PT, PT, R3, -0x695add53, RZ ;  /* 0x96a522ad036d7810 */ /* 0x000fe40007ffe0ff */
[----:B------:R-:W-:Y:S01]  /*11230*/  MOV R111, R90 ;  /* 0x0000005a006f7202 */ /* 0x000fe20000000f00 */
[----:B------:R-:W-:Y:S01]  /*11240*/  IMAD.MOV.U32 R90, RZ, RZ, R164 ;  /* 0x000000ffff5a7224 */ /* 0x000fe200078e00a4 */
[----:B------:R-:W-:Y:S01]  /*11250*/  LOP3.LUT R109, R109, R110, R165, 0x96, !PT ;  /* 0x0000006e6d6d7212 */ /* 0x000fe200078e96a5 */
[----:B------:R-:W-:-:S07]  /*11260*/  HFMA2 R110, -RZ, RZ, 0, 0 ;  /* 0x00000000ff6e7431 */ /* 0x000fce00000001ff */
.L_x_9779:
[----:B------:R-:W-:Y:S05]  /*11270*/  BSYNC.RECONVERGENT B1 ;  /* 0x0000000000017941 */ /* 0x000fea0003800200 */
.L_x_9778:
[----:B------:R-:W-:Y:S01]  /*11280*/  I2FP.F32.U32 R164, R111 ;  /* 0x0000006f00a47245 */ /* 0x000fe20000201000 */
[----:B------:R-:W-:-:S04]  /*11290*/  IMAD.U32 R83, R83, 0x10000, RZ ;  /* 0x0001000053537824 */ /* 0x000fc800078e00ff */
        /* <DEDUP_REMOVED lines=8> */
[----:B------:R-:W-:Y:S09]  /*11320*/  BRA `(.L_x_9783) ;  /* 0x0000003000907947 */ /* 0x000ff20003800000 */
.L_x_9742:
        /* <DEDUP_REMOVED lines=16> */
.L_x_9786:
        /* <DEDUP_REMOVED lines=13> */
.L_x_9788:
[----:B------:R-:W-:Y:S05]  /*11500*/  BSYNC.RECONVERGENT B2 ;  /* 0x0000000000027941 */ /* 0x000fea0003800200 */
.L_x_9787:
        /* <DEDUP_REMOVED lines=58> */
[----:B------:R-:W-:Y:S01]  /*118b0*/  IMAD.MOV.U32 R66, RZ, RZ, RZ ;  /* 0x000000ffff427224 */ /* 0x000fe200078e00ff */
[----:B------:R-:W-:-:S07]  /*118c0*/  MOV R64, R106 ;  /* 0x0000006a00407202 */ /* 0x000fce0000000f00 */
.L_x_9785:
[----:B------:R-:W-:Y:S05]  /*118d0*/  BSYNC.RECONVERGENT B1 ;  /* 0x0000000000017941 */ /* 0x000fea0003800200 */
.L_x_9784:
[----:B------:R-:W0:Y:S01]  /*118e0*/  LDC R91, c[0x0][0x404] ;  /* 0x00010100ff5b7b82 */ /* 0x000e220000000800 */
[----:B------:R-:W-:Y:S01]  /*118f0*/  HFMA2 R107, -RZ, RZ, 0.1171875, 0 ;  /* 0x2f800000ff6b7431 */ /* 0x000fe200000001ff */
[----:B------:R-:W-:Y:S01]  /*11900*/  I2FP.F32.U32 R64, R64 ;  /* 0x0000004000407245 */ /* 0x000fe20000201000 */
[----:B-----5:R-:W-:Y:S01]  /*11910*/  IMAD.U32 R65, R80, 0x10000, RZ ;  /* 0x0001000050417824 */ /* 0x020fe200078e00ff */
[----:B------:R-:W-:Y:S01]  /*11920*/  ISETP.NE.AND P1, PT, R66, 0x1, PT ;  /* 0x000000014200780c */ /* 0x000fe20003f25270 */
[----:B------:R-:W-:Y:S01]  /*11930*/  BSSY.RECONVERGENT B1, `(.L_x_9789) ;  /* 0x0000062000017945 */ /* 0x000fe20003800200 */
[----:B------:R-:W-:Y:S01]  /*11940*/  PRMT R80, R80, 0x7632, R80 ;  /* 0x0000763250507816 */ /* 0x000fe20000000050 */
[----:B------:R-:W-:Y:S01]  /*11950*/  FMUL.FTZ R65, R65, R0 ;  /* 0x0000000041417220 */ /* 0x000fe20000410000 */
[----:B------:R-:W2:Y:S01]  /*11960*/  LDC R106, c[0x0][0x408] ;  /* 0x00010200ff6a7b82 */ /* 0x000ea20000000800 */
[----:B------:R-:W-:Y:S02]  /*11970*/  IMAD.MOV.U32 R110, RZ, RZ, 0x2 ;  /* 0x00000002ff6e7424 */ /* 0x000fe400078e00ff */
[----:B------:R-:W-:-:S05]  /*11980*/  FFMA.FTZ R64, R64, R107, 1.1641532182693481445e-10 ;  /* 0x2f00000040407423 */ /* 0x000fca000001006b */
[----:B0-----:R-:W-:Y:S01]  /*11990*/  FSETP.GTU.FTZ.AND P0, PT, R64, R91, PT ;  /* 0x0000005b4000720b */ /* 0x001fe20003f1c000 */
[----:B--2---:R-:W-:Y:S01]  /*119a0*/  FMUL.FTZ R64, R65, R106 ;  /* 0x0000006a41407220 */ /* 0x004fe20000410000 */
[----:B------:R-:W-:-:S04]  /*119b0*/  SHF.L.U32 R65, R24, 0x10, RZ ;  /* 0x0000001018417819 */ /* 0x000fc800000006ff */
[----:B------:R-:W-:Y:S02]  /*119c0*/  FSEL R64, R64, RZ, !P0 ;  /* 0x000000ff40407208 */ /* 0x000fe40004000000 */
[----:B------:R-:W-:-:S03]  /*119d0*/  PLOP3.LUT P0, PT, P0, PT, PT, 0x8, 0x80 ;  /* 0x000000000080781c */ /* 0x000fc6000070e170 */
[----:B------:R-:W-:Y:S01]  /*119e0*/  FMUL.FTZ R64, R65, R64 ;  /* 0x0000004041407220 */ /* 0x000fe20000410000 */
[----:B-1----:R-:W-:Y:S02]  /*119f0*/  P2R R166, PR, RZ, 0x1 ;  /* 0x00000001ffa67803 */ /* 0x002fe40000000000 */
        /* <DEDUP_REMOVED lines=10> */
.L_x_9791:
        /* <DEDUP_REMOVED lines=13> */
.L_x_9793:
[----:B------:R-:W-:Y:S05]  /*11b70*/  BSYNC.RECONVERGENT B2 ;  /* 0x0000000000027941 */ /* 0x000fea0003800200 */
.L_x_9792:
        /* <DEDUP_REMOVED lines=41> */
[----:B------:R-:W-:-:S04]  /*11e10*/  IADD3 R65, PT, PT, R2, 0x5384540f, RZ ;  /* 0x5384540f02417810 */ /* 0x000fc80007ffe0ff */
        /* <DEDUP_REMOVED lines=8> */
[----:B------:R-:W-:Y:S01]  /*11ea0*/  LOP3.LUT R65, R65, R164, R109, 0x96, !PT ;  /* 0x000000a441417212 */ /* 0x000fe200078e966d */
[----:B------:R-:W-:Y:S02]  /*11eb0*/  VIADD R109, R3, 0x96a522ad ;  /* 0x96a522ad036d7836 */ /* 0x000fe40000000000 */
[----:B------:R-:W-:Y:S01]  /*11ec0*/  IMAD.WIDE.U32 R164, R67, -0x326172a9, RZ ;  /* 0xcd9e8d5743a47825 */ /* 0x000fe200078e00ff */
[----:B------:R-:W-:-:S04]  /*11ed0*/  IADD3 R67, PT, PT, R2, -0x700cb87f, RZ ;  /* 0x8ff3478102437810 */ /* 0x000fc80007ffe0ff */
[----:B------:R-:W-:Y:S01]  /*11ee0*/  LOP3.LUT R108, R67, R108, R165, 0x96, !PT ;  /* 0x0000006c436c7212 */ /* 0x000fe200078e96a5 */
[----:B------:R-:W-:Y:S01]  /*11ef0*/  IMAD.WIDE.U32 R66, R65, -0x2daee0ad, RZ ;  /* 0xd2511f5341427825 */ /* 0x000fe200078e00ff */
[----:B------:R-:W-:-:S03]  /*11f00*/  MOV R112, R164 ;  /* 0x000000a400707202 */ /* 0x000fc60000000f00 */
[----:B------:R-:W-:Y:S01]  /*11f10*/  IMAD.MOV.U32 R65, RZ, RZ, R90 ;  /* 0x000000ffff417224 */ /* 0x000fe200078e005a */
[----:B------:R-:W-:Y:S01]  /*11f20*/  LOP3.LUT R109, R109, R110, R67, 0x96, !PT ;  /* 0x0000006e6d6d7212 */ /* 0x000fe200078e9643 */
[----:B------:R-:W-:Y:S01]  /*11f30*/  IMAD.MOV.U32 R110, RZ, RZ, RZ ;  /* 0x000000ffff6e7224 */ /* 0x000fe200078e00ff */
[----:B------:R-:W-:-:S07]  /*11f40*/  MOV R90, R66 ;  /* 0x00000042005a7202 */ /* 0x000fce0000000f00 */
.L_x_9790:
[----:B------:R-:W-:Y:S05]  /*11f50*/  BSYNC.RECONVERGENT B1 ;  /* 0x0000000000017941 */ /* 0x000fea0003800200 */
.L_x_9789:
        /* <DEDUP_REMOVED lines=23> */
.L_x_9796:
        /* <DEDUP_REMOVED lines=13> */
.L_x_9798:
[----:B------:R-:W-:Y:S05]  /*121a0*/  BSYNC.RECONVERGENT B2 ;  /* 0x0000000000027941 */ /* 0x000fea0003800200 */
.L_x_9797:
        /* <DEDUP_REMOVED lines=61> */
.L_x_9795:
[----:B------:R-:W-:Y:S05]  /*12580*/  BSYNC.RECONVERGENT B1 ;  /* 0x0000000000017941 */ /* 0x000fea0003800200 */
.L_x_9794:
        /* <DEDUP_REMOVED lines=24> */
.L_x_9801:
        /* <DEDUP_REMOVED lines=13> */
.L_x_9803:
[----:B------:R-:W-:Y:S05]  /*127e0*/  BSYNC.RECONVERGENT B2 ;  /* 0x0000000000027941 */ /* 0x000fea0003800200 */
.L_x_9802:
        /* <DEDUP_REMOVED lines=61> */
.L_x_9800:
[----:B------:R-:W-:Y:S05]  /*12bc0*/  BSYNC.RECONVERGENT B1 ;  /* 0x0000000000017941 */ /* 0x000fea0003800200 */
.L_x_9799:
        /* <DEDUP_REMOVED lines=23> */
.L_x_9806:
        /* <DEDUP_REMOVED lines=13> */
.L_x_9808:
[----:B------:R-:W-:Y:S05]  /*12e10*/  BSYNC.RECONVERGENT B2 ;  /* 0x0000000000027941 */ /* 0x000fea0003800200 */
.L_x_9807:
        /* <DEDUP_REMOVED lines=61> */
.L_x_9805:
[----:B------:R-:W-:Y:S05]  /*131f0*/  BSYNC.RECONVERGENT B1 ;  /* 0x0000000000017941 */ /* 0x000fea0003800200 */
.L_x_9804:
        /* <DEDUP_REMOVED lines=24> */
.L_x_9811:
        /* <DEDUP_REMOVED lines=13> */
.L_x_9813:
[----:B------:R-:W-:Y:S05]  /*13450*/  BSYNC.RECONVERGENT B2 ;  /* 0x0000000000027941 */ /* 0x000fea0003800200 */
.L_x_9812:
        /* <DEDUP_REMOVED lines=45> */
[----:B------:R-:W-:Y:S01]  /*13730*/  VIADD R109, R3, 0xdb3d7428 ;  /* 0xdb3d7428036d7836 */ /* 0x000fe20000000000 */
[----:B------:R-:W-:-:S03]  /*13740*/  IADD3 R81, PT, PT, R2, -0xe443238, RZ ;  /* 0xf1bbcdc802517810 */ /* 0x000fc60007ffe0ff */
[----:B------:R-:W-:-:S05]  /*13750*/  IMAD.WIDE.U32 R164, R164, -0x326172a9, RZ ;  /* 0xcd9e8d57a4a47825 */ /* 0x000fca00078e00ff */
[----:B------:R-:W-:Y:S01]  /*13760*/  LOP3.LUT R81, R81, R110, R165, 0x96, !PT ;  /* 0x0000006e51517212 */ /* 0x000fe200078e96a5 */
[----:B------:R-:W-:-:S05]  /*13770*/  IMAD.WIDE.U32 R110, R111, -0x2daee0ad, RZ ;  /* 0xd2511f536f6e7825 */ /* 0x000fca00078e00ff */
        /* <DEDUP_REMOVED lines=11> */
.L_x_9810:
[----:B------:R-:W-:Y:S05]  /*13830*/  BSYNC.RECONVERGENT B1 ;  /* 0x0000000000017941 */ /* 0x000fea0003800200 */
.L_x_9809:
        /* <DEDUP_REMOVED lines=23> */
.L_x_9816:
        /* <DEDUP_REMOVED lines=13> */
.L_x_9818:
[----:B------:R-:W-:Y:S05]  /*13a80*/  BSYNC.RECONVERGENT B2 ;  /* 0x0000000000027941 */ /* 0x000fea0003800200 */
.L_x_9817:
        /* <DEDUP_REMOVED lines=61> */
.L_x_9815:
[----:B------:R-:W-:Y:S05]  /*13e60*/  BSYNC.RECONVERGENT B1 ;  /* 0x0000000000017941 */ /* 0x000fea0003800200 */
.L_x_9814:
        /* <DEDUP_REMOVED lines=24> */
.L_x_9821:
        /* <DEDUP_REMOVED lines=15> */
.L_x_9823:
[----:B------:R-:W-:Y:S05]  /*140e0*/  BSYNC.RECONVERGENT B2 ;  /* 0x0000000000027941 */ /* 0x000fea0003800200 */
.L_x_9822:
        /* <DEDUP_REMOVED lines=61> */
.L_x_9820:
[----:B------:R-:W-:Y:S05]  /*144c0*/  BSYNC.RECONVERGENT B1 ;  /* 0x0000000000017941 */ /* 0x000fea0003800200 */
.L_x_9819:
        /* <DEDUP_REMOVED lines=10> */
.L_x_9783:
[----:B------:R-:W-:Y:S01]  /*14570*/  SEL R91, RZ, 0x1000000, !P6 ;  /* 0x01000000ff5b7807 */ /* 0x000fe20007000000 */
[----:B------:R-:W0:Y:S01]  /*14580*/  LDC.64 R106, c[0x0][0x3a8] ;  /* 0x0000ea00ff6a7b82 */ /* 0x000e220000000a00 */
[----:B------:R-:W-:Y:S02]  /*14590*/  ISETP.NE.AND P6, PT, R166, RZ, PT ;  /* 0x000000ffa600720c */ /* 0x000fe40003fc5270 */
[----:B------:R-:W-:Y:S02]  /*145a0*/  SEL R166, RZ, 0x10000, !P5 ;  /* 0x00010000ffa67807 */ /* 0x000fe40006800000 */
[----:B------:R-:W-:Y:S02]  /*145b0*/  SEL R165, RZ, 0x100, !P4 ;  /* 0x00000100ffa57807 */ /* 0x000fe40006000000 */
[----:B------:R-:W-:Y:S02]  /*145c0*/  SEL R111, RZ, 0x1000000, !P2 ;  /* 0x01000000ff6f7807 */ /* 0x000fe40005000000 */
[----:B------:R-:W-:-:S02]  /*145d0*/  LOP3.LUT R165, R165, R91, R166, 0xfe, !PT ;  /* 0x0000005ba5a57212 */ /* 0x000fc400078efea6 */
[----:B------:R-:W1:Y:S01]  /*145e0*/  LDC.64 R166, c[0x0][0x3b0] ;  /* 0x0000ec00ffa67b82 */ /* 0x000e620000000a00 */
[----:B------:R-:W-:Y:S02]  /*145f0*/  SEL R164, RZ, 0x10000, !P1 ;  /* 0x00010000ffa47807 */ /* 0x000fe40004800000 */
[----:B------:R-:W-:-:S04]  /*14600*/  SEL R91, RZ, 0x100, !P0 ;  /* 0x00000100ff5b7807 */ /* 0x000fc80004000000 */
[----:B------:R-:W-:Y:S02]  /*14610*/  LOP3.LUT R91, R91, R111, R164, 0xfe, !PT ;  /* 0x0000006f5b5b7212 */ /* 0x000fe400078efea4 */
[----:B------:R-:W-:-:S04]  /*14620*/  SEL R164, RZ, 0x1, !P3 ;  /* 0x00000001ffa47807 */ /* 0x000fc80005800000 */
[----:B------:R-:W-:Y:S01]  /*14630*/  LOP3.LUT R165, R165, R164, RZ, 0xfc, !PT ;  /* 0x000000a4a5a57212 */ /* 0x000fe200078efcff */
[----:B0-----:R-:W-:Y:S01]  /*14640*/  IMAD.WIDE.U32 R106, R89, 0x20, R106 ;  /* 0x00000020596a7825 */ /* 0x001fe200078e006a */
[----:B------:R-:W-:-:S04]  /*14650*/  SEL R164, RZ, 0x1, !P6 ;  /* 0x00000001ffa47807 */ /* 0x000fc80007000000 */
[----:B------:R-:W-:Y:S01]  /*14660*/  LOP3.LUT R164, R91, R164, RZ, 0xfc, !PT ;  /* 0x000000a45ba47212 */ /* 0x000fe200078efcff */
[----:B------:R-:W-:Y:S01]  /*14670*/  STG.E.128 desc[UR6][R106.64], R64 ;  /* 0x000000406a007986 */ /* 0x000fe2000c101d06 */
[----:B-1----:R-:W-:-:S03]  /*14680*/  IMAD.WIDE.U32 R166, R89, 0x8, R166 ;  /* 0x0000000859a67825 */ /* 0x002fc600078e00a6 */
[----:B------:R0:W-:Y:S01]  /*14690*/  STG.E.128 desc[UR6][R106.64+0x10], R80 ;  /* 0x000010506a007986 */ /* 0x0001e2000c101d06 */
[----:B------:R-:W-:-:S03]  /*146a0*/  VIADD R89, R89, 0x100 ;  /* 0x0000010059597836 */ /* 0x000fc60000000000 */
[----:B------:R2:W-:Y:S02]  /*146b0*/  STG.E.64 desc[UR6][R166.64], R164 ;  /* 0x000000a4a6007986 */ /* 0x0005e4000c101b06 */
[----:B0-2---:R-:W-:-:S07]  /*146c0*/  MOV R106, R90 ;  /* 0x0000005a006a7202 */ /* 0x005fce0000000f00 */
.L_x_9741:
[----:B------:R-:W-:Y:S05]  /*146d0*/  BSYNC.RECONVERGENT B0 ;  /* 0x0000000000007941 */ /* 0x000fea0003800200 */
.L_x_9740:
[----:B------:R-:W-:Y:S01]  /*146e0*/  ISETP.GE.U32.AND P0, PT, R92, 0x400, PT ;  /* 0x000004005c00780c */ /* 0x000fe20003f06070 */
[----:B------:R-:W-:-:S12]  /*146f0*/  BSSY.RECONVERGENT B0, `(.L_x_9824) ;  /* 0x000066d000007945 */ /* 0x000fd80003800200 */
[----:B------:R-:W-:Y:S05]  /*14700*/  @!P0 BRA `(.L_x_9825) ;  /* 0x0000006400ac8947 */ /* 0x000fea0003800000 */
[----:B------:R-:W-:Y:S01]  /*14710*/  ISETP.NE.U32.AND P1, PT, RZ, UR8, PT ;  /* 0x00000008ff007c0c */ /* 0x000fe2000bf25070 */
[----:B------:R-:W0:Y:S03]  /*14720*/  LDC.64 R84, c[0x0][0x390] ;  /* 0x0000e400ff547b82 */ /* 0x000e260000000a00 */
[----:B------:R-:W-:-:S13]  /*14730*/  ISETP.NE.AND.EX P1, PT, RZ, UR9, PT, P1 ;  /* 0x00000009ff007c0c */ /* 0x000fda000bf25310 */
[----:B------:R-:W2:Y:S01]  /*14740*/  @P1 LDC.64 R68, c[0x0][0x3a0] ;  /* 0x0000e800ff441b82 */ /* 0x000ea20000000a00 */
[----:B0-----:R-:W-:-:S06]  /*14750*/  IMAD.WIDE.U32 R84, R89, 0x10, R84 ;  /* 0x0000001059547825 */ /* 0x001fcc00078e0054 */
[----:B------:R-:W5:Y:S01]  /*14760*/  LDG.E.128 R84, desc[UR6][R84.64] ;  /* 0x0000000654547981 */ /* 0x000f62000c1e1d00 */
[----:B--2---:R-:W-:-:S05]  /*14770*/  @P1 IMAD.WIDE.U32 R68, R89, 0x20, R68 ;  /* 0x0000002059441825 */ /* 0x004fca00078e0044 */
[----:B------:R0:W5:Y:S04]  /*14780*/  @P1 LDG.E.128 R8, desc[UR6][R68.64] ;  /* 0x0000000644081981 */ /* 0x000168000c1e1d00 */
        /* <DEDUP_REMOVED lines=18> */
.L_x_9829:
        /* <DEDUP_REMOVED lines=13> */
.L_x_9831:
[----:B------:R-:W-:Y:S05]  /*14980*/  BSYNC.RECONVERGENT B2 ;  /* 0x0000000000027941 */ /* 0x000fea0003800200 */
.L_x_9830:
        /* <DEDUP_REMOVED lines=60> */
.L_x_9828:
[----:B------:R-:W-:Y:S05]  /*14d50*/  BSYNC.RECONVERGENT B1 ;  /* 0x0000000000017941 */ /* 0x000fea0003800200 */
.L_x_9827:
        /* <DEDUP_REMOVED lines=28> */
.L_x_9834:
        /* <DEDUP_REMOVED lines=13> */
.L_x_9836:
[----:B------:R-:W-:Y:S05]  /*14ff0*/  BSYNC.RECONVERGENT B2 ;  /* 0x0000000000027941 */ /* 0x000fea0003800200 */
.L_x_9835:
        /* <DEDUP_REMOVED lines=61> */
.L_x_9833:
[----:B------:R-:W-:Y:S05]  /*153d0*/  BSYNC.RECONVERGENT B1 ;  /* 0x0000000000017941 */ /* 0x000fea0003800200 */
.L_x_9832:
[----:B------:R-:W-:Y:S01]  /*153e0*/  I2FP.F32.U32 R70, R69 ;  /* 0x0000004500467245 */ /* 0x000fe20000201000 */
[----:B------:R-:W-:Y:S01]  /*153f0*/  IMAD.U32 R69, R84, 0x10000, RZ ;  /* 0x0001000054457824 */ /* 0x000fe200078e00ff */
[----:B------:R-:W-:Y:S01]  /*15400*/  BSSY.RECONVERGENT B1, `(.L_x_9837) ;  /* 0x0000061000017945 */ /* 0x000fe20003800200 */
[----:B------:R-:W-:Y:S01]  /*15410*/  IMAD.MOV.U32 R84, RZ, RZ, 0x2 ;  /* 0x00000002ff547424 */ /* 0x000fe200078e00ff */
[----:B------:R-:W-:Y:S01]  /*15420*/  MOV R71, R112 ;  /* 0x0000007000477202 */ /* 0x000fe20000000f00 */
[----:B------:R-:W-:Y:S01]  /*15430*/  FFMA.FTZ R70, R70, R91, 1.1641532182693481445e-10 ;  /* 0x2f00000046467423 */ /* 0x000fe2000001005b */
[----:B------:R-:W-:-:S04]  /*15440*/  FMUL.FTZ R69, R69, R0 ;  /* 0x0000000045457220 */ /* 0x000fc80000410000 */
[----:B------:R-:W-:Y:S01]  /*15450*/  FMUL.FTZ R69, R69, R106 ;  /* 0x0000006a45457220 */ /* 0x000fe20000410000 */
[----:B------:R-:W-:-:S04]  /*15460*/  FSETP.GTU.FTZ.AND P1, PT, R70, R107, PT ;  /* 0x0000006b4600720b */ /* 0x000fc80003f3c000 */
[----:B------:R-:W-:Y:S02]  /*15470*/  FSEL R70, R69, RZ, !P1 ;  /* 0x000000ff45467208 */ /* 0x000fe40004800000 */
[----:B------:R-:W-:Y:S02]  /*15480*/  PLOP3.LUT P1, PT, P1, PT, PT, 0x8, 0x80 ;  /* 0x000000000080781c */ /* 0x000fe40000f2e170 */
[----:B------:R-:W-:Y:S02]  /*15490*/  SHF.L.U32 R69, R154, 0x10, RZ ;  /* 0x000000109a457819 */ /* 0x000fe400000006ff */
[----:B------:R-:W-:Y:S02]  /*154a0*/  P2R R167, PR, RZ, 0x2 ;  /* 0x00000002ffa77803 */ /* 0x000fe40000000000 */
[----:B------:R-:W-:Y:S01]  /*154b0*/  ISETP.NE.AND P1, PT, R110, 0x1, PT ;  /* 0x000000016e00780c */ /* 0x000fe20003f25270 */
[----:B------:R-:W-:-:S12]  /*154c0*/  FFMA.FTZ R69, R70, R69, R9 ;  /* 0x0000004546457223 */ /* 0x000fd80000010009 */
        /* <DEDUP_REMOVED lines=9> */
.L_x_9839:
        /* <DEDUP_REMOVED lines=13> */
.L_x_9841:
[----:B------:R-:W-:Y:S05]  /*15630*/  BSYNC.RECONVERGENT B2 ;  /* 0x0000000000027941 */ /* 0x000fea0003800200 */
.L_x_9840:
        /* <DEDUP_REMOVED lines=61> */
.L_x_9838:
[----:B------:R-:W-:Y:S05]  /*15a10*/  BSYNC.RECONVERGENT B1 ;  /* 0x0000000000017941 */ /* 0x000fea0003800200 */
.L_x_9837:
        /* <DEDUP_REMOVED lines=24> */
.L_x_9844:
        /* <DEDUP_REMOVED lines=13> */
.L_x_9846:
[----:B------:R-:W-:Y:S05]  /*15c70*/  BSYNC.RECONVERGENT B2 ;  /* 0x0000000000027941 */ /* 0x000fea0003800200 */
.L_x_9845:
        /* <DEDUP_REMOVED lines=51> */
[----:B------:R-:W-:-:S04]  /*15fb0*/  IMAD.WIDE.U32 R168, R109, -0x326172a9, RZ ;  /* 0xcd9e8d576da87825 */ /* 0x000fc800078e00ff */
[----:B------:R-:W-:Y:S02]  /*15fc0*/  VIADD R109, R2, 0x8ff34781 ;  /* 0x8ff34781026d7836 */ /* 0x000fe40000000000 */
[----:B------:R-:W-:-:S03]  /*15fd0*/  IMAD.WIDE.U32 R84, R85, -0x2daee0ad, RZ ;  /* 0xd2511f5355547825 */ /* 0x000fc600078e00ff */
[----:B------:R-:W-:Y:S01]  /*15fe0*/  LOP3.LUT R108, R109, R110, R169, 0x96, !PT ;  /* 0x0000006e6d6c7212 */ /* 0x000fe200078e96a9 */
[----:B------:R-:W-:Y:S01]  /*15ff0*/  HFMA2 R110, -RZ, RZ, 0, 0 ;  /* 0x00000000ff6e7431 */ /* 0x000fe200000001ff */
[----:B------:R-:W-:Y:S01]  /*16000*/  IADD3 R109, PT, PT, R3, -0x695add53, RZ ;  /* 0x96a522ad036d7810 */ /* 0x000fe20007ffe0ff */
[----:B------:R-:W-:-:S03]  /*16010*/  IMAD.MOV.U32 R112, RZ, RZ, R168 ;  /* 0x000000ffff707224 */ /* 0x000fc600078e00a8 */
[----:B------:R-:W-:Y:S02]  /*16020*/  LOP3.LUT R109, R109, R164, R85, 0x96, !PT ;  /* 0x000000a46d6d7212 */ /* 0x000fe400078e9655 */
[----:B------:R-:W-:Y:S01]  /*16030*/  MOV R85, R90 ;  /* 0x0000005a00557202 */ /* 0x000fe20000000f00 */
[----:B------:R-:W-:-:S07]  /*16040*/  IMAD.MOV.U32 R90, RZ, RZ, R84 ;  /* 0x000000ffff5a7224 */ /* 0x000fce00078e0054 */
.L_x_9843:
[----:B------:R-:W-:Y:S05]  /*16050*/  BSYNC.RECONVERGENT B1 ;  /* 0x0000000000017941 */ /* 0x000fea0003800200 */
.L_x_9842:
        /* <DEDUP_REMOVED lines=23> */
.L_x_9849:
        /* <DEDUP_REMOVED lines=13> */
.L_x_9851:
[----:B------:R-:W-:Y:S05]  /*162a0*/  BSYNC.RECONVERGENT B2 ;  /* 0x0000000000027941 */ /* 0x000fea0003800200 */
.L_x_9850:
        /* <DEDUP_REMOVED lines=61> */
.L_x_9848:
[----:B------:R-:W-:Y:S05]  /*16680*/  BSYNC.RECONVERGENT B1 ;  /* 0x0000000000017941 */ /* 0x000fea0003800200 */
.L_x_9847:
        /* <DEDUP_REMOVED lines=24> */
.L_x_9854:
        /* <DEDUP_REMOVED lines=13> */
.L_x_9856:
[----:B------:R-:W-:Y:S05]  /*168e0*/  BSYNC.RECONVERGENT B2 ;  /* 0x0000000000027941 */ /* 0x000fea0003800200 */
.L_x_9855:
        /* <DEDUP_REMOVED lines=61> */
.L_x_9853:
[----:B------:R-:W-:Y:S05]  /*16cc0*/  BSYNC.RECONVERGENT B1 ;  /* 0x0000000000017941 */ /* 0x000fea0003800200 */
.L_x_9852:
        /* <DEDUP_REMOVED lines=23> */
.L_x_9859:
        /* <DEDUP_REMOVED lines=13> */
.L_x_9861:
[----:B------:R-:W-:Y:S05]  /*16f10*/  BSYNC.RECONVERGENT B2 ;  /* 0x0000000000027941 */ /* 0x000fea0003800200 */
.L_x_9860:
        /* <DEDUP_REMOVED lines=61> */
.L_x_9858:
[----:B------:R-:W-:Y:S05]  /*172f0*/  BSYNC.RECONVERGENT B1 ;  /* 0x0000000000017941 */ /* 0x000fea0003800200 */
.L_x_9857:
        /* <DEDUP_REMOVED lines=24> */
.L_x_9864:
        /* <DEDUP_REMOVED lines=15> */
.L_x_9866:
[----:B------:R-:W-:Y:S05]  /*17570*/  BSYNC.RECONVERGENT B2 ;  /* 0x0000000000027941 */ /* 0x000fea0003800200 */
.L_x_9865:
        /* <DEDUP_REMOVED lines=61> */
.L_x_9863:
[----:B------:R-:W-:Y:S05]  /*17950*/  BSYNC.RECONVERGENT B1 ;  /* 0x0000000000017941 */ /* 0x000fea0003800200 */
.L_x_9862:
        /* <DEDUP_REMOVED lines=11> */
.L_x_9826:
        /* <DEDUP_REMOVED lines=16> */
.L_x_9870:
        /* <DEDUP_REMOVED lines=13> */
.L_x_9872:
[----:B------:R-:W-:Y:S05]  /*17be0*/  BSYNC.RECONVERGENT B2 ;  /* 0x0000000000027941 */ /* 0x000fea0003800200 */
.L_x_9871:
        /* <DEDUP_REMOVED lines=60> */
.L_x_9869:
[----:B------:R-:W-:Y:S05]  /*17fb0*/  BSYNC.RECONVERGENT B1 ;  /* 0x0000000000017941 */ /* 0x000fea0003800200 */
.L_x_9868:
        /* <DEDUP_REMOVED lines=28> */
.L_x_9875:
        /* <DEDUP_REMOVED lines=13> */
.L_x_9877:
[----:B------:R-:W-:Y:S05]  /*18250*/  BSYNC.RECONVERGENT B2 ;  /* 0x0000000000027941 */ /* 0x000fea0003800200 */
.L_x_9876:
        /* <DEDUP_REMOVED lines=61> */
.L_x_9874:
[----:B------:R-:W-:Y:S05]  /*18630*/  BSYNC.RECONVERGENT B1 ;  /* 0x0000000000017941 */ /* 0x000fea0003800200 */
.L_x_9873:
[----:B------:R-:W-:Y:S01]  /*18640*/  I2FP.F32.U32 R70, R69 ;  /* 0x0000004500467245 */ /* 0x000fe20000201000 */
[----:B------:R-:W-:Y:S01]  /*18650*/  BSSY.RECONVERGENT B1, `(.L_x_9878) ;  /* 0x0000062000017945 */ /* 0x000fe20003800200 */
[----:B------:R-:W-:Y:S01]  /*18660*/  SHF.L.U32 R69, R84, 0x10, RZ ;  /* 0x0000001054457819 */ /* 0x000fe200000006ff */
[----:B------:R-:W-:Y:S02]  /*18670*/  HFMA2 R84, -RZ, RZ, 0, 1.1920928955078125e-07 ;  /* 0x00000002ff547431 */ /* 0x000fe400000001ff */
[----:B------:R-:W-:Y:S02]  /*18680*/  IMAD.MOV.U32 R71, RZ, RZ, R112 ;  /* 0x000000ffff477224 */ /* 0x000fe400078e0070 */
[----:B------:R-:W-:Y:S01]  /*18690*/  FFMA.FTZ R70, R70, R107, 1.1641532182693481445e-10 ;  /* 0x2f00000046467423 */ /* 0x000fe2000001006b */
[----:B------:R-:W-:-:S04]  /*186a0*/  FMUL.FTZ R69, R69, R0 ;  /* 0x0000000045457220 */ /* 0x000fc80000410000 */
[----:B------:R-:W-:Y:S01]  /*186b0*/  FSETP.GTU.FTZ.AND P1, PT, R70, R91, PT ;  /* 0x0000005b4600720b */ /* 0x000fe20003f3c000 */
[----:B------:R-:W-:Y:S01]  /*186c0*/  FMUL.FTZ R69, R69, R106 ;  /* 0x0000006a45457220 */ /* 0x000fe20000410000 */
[----:B------:R-:W-:-:S04]  /*186d0*/  IMAD.U32 R70, R154, 0x10000, RZ ;  /* 0x000100009a467824 */ /* 0x000fc800078e00ff */
[----:B------:R-:W-:Y:S02]  /*186e0*/  FSEL R69, R69, RZ, !P1 ;  /* 0x000000ff45457208 */ /* 0x000fe40004800000 */
[----:B------:R-:W-:-:S03]  /*186f0*/  PLOP3.LUT P1, PT, P1, PT, PT, 0x8, 0x80 ;  /* 0x000000000080781c */ /* 0x000fc60000f2e170 */
[----:B------:R-:W-:Y:S01]  /*18700*/  FMUL.FTZ R69, R70, R69 ;  /* 0x0000004546457220 */ /* 0x000fe20000410000 */
[----:B------:R-:W-:Y:S02]  /*18710*/  P2R R167, PR, RZ, 0x2 ;  /* 0x00000002ffa77803 */ /* 0x000fe40000000000 */
        /* <DEDUP_REMOVED lines=10> */
.L_x_9880:
        /* <DEDUP_REMOVED lines=13> */
.L_x_9882:
[----:B------:R-:W-:Y:S05]  /*18890*/  BSYNC.RECONVERGENT B2 ;  /* 0x0000000000027941 */ /* 0x000fea0003800200 */
.L_x_9881:
        /* <DEDUP_REMOVED lines=61> */
.L_x_9879:
[----:B------:R-:W-:Y:S05]  /*18c70*/  BSYNC.RECONVERGENT B1 ;  /* 0x0000000000017941 */ /* 0x000fea0003800200 */
.L_x_9878:
        /* <DEDUP_REMOVED lines=24> */
.L_x_9885:
        /* <DEDUP_REMOVED lines=13> */
.L_x_9887:
[----:B------:R-:W-:Y:S05]  /*18ed0*/  BSYNC.RECONVERGENT B2 ;  /* 0x0000000000027941 */ /* 0x000fea0003800200 */
.L_x_9886:
        /* <DEDUP_REMOVED lines=61> */
.L_x_9884:
[----:B------:R-:W-:Y:S05]  /*192b0*/  BSYNC.RECONVERGENT B1 ;  /* 0x0000000000017941 */ /* 0x000fea0003800200 */
.L_x_9883:
        /* <DEDUP_REMOVED lines=23> */
.L_x_9890:
        /* <DEDUP_REMOVED lines=13> */
.L_x_9892:
[----:B------:R-:W-:Y:S05]  /*19500*/  BSYNC.RECONVERGENT B2 ;  /* 0x0000000000027941 */ /* 0x000fea0003800200 */
.L_x_9891:
        /* <DEDUP_REMOVED lines=61> */
.L_x_9889:
[----:B------:R-:W-:Y:S05]  /*198e0*/  BSYNC.RECONVERGENT B1 ;  /* 0x0000000000017941 */ /* 0x000fea0003800200 */
.L_x_9888:
        /* <DEDUP_REMOVED lines=24> */
.L_x_9895:
        /* <DEDUP_REMOVED lines=13> */
.L_x_9897:
[----:B------:R-:W-:Y:S05]  /*19b40*/  BSYNC.RECONVERGENT B2 ;  /* 0x0000000000027941 */ /* 0x000fea0003800200 */
.L_x_9896:
        /* <DEDUP_REMOVED lines=61> */
.L_x_9894:
[----:B------:R-:W-:Y:S05]  /*19f20*/  BSYNC.RECONVERGENT B1 ;  /* 0x0000000000017941 */ /* 0x000fea0003800200 */
.L_x_9893:
        /* <DEDUP_REMOVED lines=23> */
.L_x_9900:
        /* <DEDUP_REMOVED lines=13> */
.L_x_9902:
[----:B------:R-:W-:Y:S05]  /*1a170*/  BSYNC.RECONVERGENT B2 ;  /* 0x0000000000027941 */ /* 0x000fea0003800200 */
.L_x_9901:
        /* <DEDUP_REMOVED lines=16> */
[----:B------:R-:W-:Y:S01]  /*1a280*/  IMAD.WIDE.U32 R108, R86, -0x326172a9, RZ ;  /* 0xcd9e8d57566c7825 */ /* 0x000fe200078e00ff */
[----:B------:R-:W-:-:S04]  /*1a290*/  MOV R86, R90 ;  /* 0x0000005a00567202 */ /* 0x000fc80000000f00 */
        /* <DEDUP_REMOVED lines=43> */
.L_x_9899:
[----:B------:R-:W-:Y:S05]  /*1a550*/  BSYNC.RECONVERGENT B1 ;  /* 0x0000000000017941 */ /* 0x000fea0003800200 */
.L_x_9898:
        /* <DEDUP_REMOVED lines=24> */
.L_x_9905:
        /* <DEDUP_REMOVED lines=15> */
.L_x_9907:
[----:B------:R-:W-:Y:S05]  /*1a7d0*/  BSYNC.RECONVERGENT B2 ;  /* 0x0000000000027941 */ /* 0x000fea0003800200 */
.L_x_9906:
        /* <DEDUP_REMOVED lines=61> */
.L_x_9904:
[----:B------:R-:W-:Y:S05]  /*1abb0*/  BSYNC.RECONVERGENT B1 ;  /* 0x0000000000017941 */ /* 0x000fea0003800200 */
.L_x_9903:
        /* <DEDUP_REMOVED lines=9> */
[----:B------:R-:W-:-:S10]  /*1ac50*/  FMUL.FTZ R87, R0, R87 ;  /* 0x0000005700577220 */ /* 0x000fd40000410000 */
.L_x_9867:
[----:B------:R-:W-:Y:S02]  /*1ac60*/  SEL R164, RZ, 0x10000, !P5 ;  /* 0x00010000ffa47807 */ /* 0x000fe40006800000 */
[----:B------:R-:W-:Y:S02]  /*1ac70*/  SEL R107, RZ, 0x1000000, !P6 ;  /* 0x01000000ff6b7807 */ /* 0x000fe40007000000 */
[----:B------:R-:W-:Y:S02]  /*1ac80*/  SEL R169, RZ, 0x100, !P4 ;  /* 0x00000100ffa97807 */ /* 0x000fe40006000000 */
[----:B------:R-:W-:Y:S02]  /*1ac90*/  ISETP.NE.AND P6, PT, R166, RZ, PT ;  /* 0x000000ffa600720c */ /* 0x000fe40003fc5270 */
[----:B------:R-:W-:Y:S02]  /*1aca0*/  LOP3.LUT R169, R169, R107, R164, 0xfe, !PT ;  /* 0x0000006ba9a97212 */ /* 0x000fe400078efea4 */
[----:B------:R-:W-:Y:S01]  /*1acb0*/  ISETP.NE.AND P5, PT, R167, RZ, PT ;  /* 0x000000ffa700720c */ /* 0x000fe20003fa5270 */
[----:B------:R-:W0:Y:S01]  /*1acc0*/  LDC.64 R164, c[0x0][0x3a8] ;  /* 0x0000ea00ffa47b82 */ /* 0x000e220000000a00 */
[----:B------:R-:W-:-:S02]  /*1acd0*/  SEL R106, RZ, 0x1000000, !P2 ;  /* 0x01000000ff6a7807 */ /* 0x000fc40005000000 */
[----:B------:R-:W-:Y:S02]  /*1ace0*/  SEL R91, RZ, 0x10000, !P1 ;  /* 0x00010000ff5b7807 */ /* 0x000fe40004800000 */
[----:B------:R-:W-:Y:S02]  /*1acf0*/  SEL R0, RZ, 0x100, !P5 ;  /* 0x00000100ff007807 */ /* 0x000fe40006800000 */
[----:B------:R-:W-:Y:S01]  /*1ad00*/  SEL R168, RZ, 0x1, !P3 ;  /* 0x00000001ffa87807 */ /* 0x000fe20005800000 */
[----:B------:R-:W1:Y:S01]  /*1ad10*/  LDC.64 R166, c[0x0][0x3b0] ;  /* 0x0000ec00ffa67b82 */ /* 0x000e620000000a00 */
[----:B------:R-:W-:Y:S02]  /*1ad20*/  LOP3.LUT R0, R0, R106, R91, 0xfe, !PT ;  /* 0x0000006a00007212 */ /* 0x000fe400078efe5b */
[----:B------:R-:W-:Y:S02]  /*1ad30*/  SEL R91, RZ, 0x1, !P6 ;  /* 0x00000001ff5b7807 */ /* 0x000fe40007000000 */
[----:B------:R-:W-:-:S02]  /*1ad40*/  LOP3.LUT R169, R169, R168, RZ, 0xfc, !PT ;  /* 0x000000a8a9a97212 */ /* 0x000fc400078efcff */
[----:B------:R-:W-:Y:S02]  /*1ad50*/  LOP3.LUT R168, R0, R91, RZ, 0xfc, !PT ;  /* 0x0000005b00a87212 */ /* 0x000fe400078efcff */
[----:B------:R-:W-:Y:S01]  /*1ad60*/  MOV R106, R90 ;  /* 0x0000005a006a7202 */ /* 0x000fe20000000f00 */
[----:B0-----:R-:W-:-:S05]  /*1ad70*/  IMAD.WIDE.U32 R164, R89, 0x20, R164 ;  /* 0x0000002059a47825 */ /* 0x001fca00078e00a4 */
[----:B------:R0:W-:Y:S01]  /*1ad80*/  STG.E.128 desc[UR6][R164.64], R68 ;  /* 0x00000044a4007986 */ /* 0x0001e2000c101d06 */
[----:B-1----:R-:W-:-:S03]  /*1ad90*/  IMAD.WIDE.U32 R166, R89, 0x8, R166 ;  /* 0x0000000859a67825 */ /* 0x002fc600078e00a6 */
[----:B------:R0:W-:Y:S04]  /*1ada0*/  STG.E.128 desc[UR6][R164.64+0x10], R84 ;  /* 0x00001054a4007986 */ /* 0x0001e8000c101d06 */
[----:B------:R0:W-:Y:S02]  /*1adb0*/  STG.E.64 desc[UR6][R166.64], R168 ;  /* 0x000000a8a6007986 */ /* 0x0001e4000c101b06 */
.L_x_9825:
[----:B------:R-:W-:Y:S05]  /*1adc0*/  BSYNC.RECONVERGENT B0 ;  /* 0x0000000000007941 */ /* 0x000fea0003800200 */
.L_x_9824:
[----:B------:R-:W-:Y:S01]  /*1add0*/  FADD.FTZ R0, RZ, R56 ;  /* 0x00000038ff007221 */ /* 0x000fe20000010000 */
        /* <DEDUP_REMOVED lines=37> */
[----:B------:R-:W2:Y:S02]  /*1b030*/  SHFL.BFLY PT, R0, R89, 0x1, 0x1f ;  /* 0x0c201f0059007f89 */ /* 0x000ea400000e0000 */
[----:B--2---:R-:W-:-:S05]  /*1b040*/  FADD.FTZ R91, R89, R0 ;  /* 0x00000000595b7221 */ /* 0x004fca0000010000 */
[----:B------:R-:W2:Y:S02]  /*1b050*/  SHFL.BFLY PT, R0, R91, 0x2, 0x1f ;  /* 0x0c401f005b007f89 */ /* 0x000ea400000e0000 */
[----:B--2---:R-:W-:-:S05]  /*1b060*/  FADD.FTZ R107, R91, R0 ;  /* 0x000000005b6b7221 */ /* 0x004fca0000010000 */
[----:B------:R-:W2:Y:S02]  /*1b070*/  SHFL.BFLY PT, R0, R107, 0x4, 0x1f ;  /* 0x0c801f006b007f89 */ /* 0x000ea400000e0000 */
[----:B--2---:R-:W-:-:S05]  /*1b080*/  FADD.FTZ R111, R107, R0 ;  /* 0x000000006b6f7221 */ /* 0x004fca0000010000 */
[----:B------:R-:W2:Y:S02]  /*1b090*/  SHFL.BFLY PT, R0, R111, 0x8, 0x1f ;  /* 0x0d001f006f007f89 */ /* 0x000ea400000e0000 */
[----:B--2---:R-:W-:Y:S01]  /*1b0a0*/  FADD.FTZ R161, R111, R0 ;  /* 0x000000006fa17221 */ /* 0x004fe20000010000 */
[----:B------:R-:W-:-:S04]  /*1b0b0*/  LOP3.LUT R111, R88, 0x1f, RZ, 0xc0, !PT ;  /* 0x0000001f586f7812 */ /* 0x000fc800078ec0ff */
[----:B------:R-:W0:Y:S02]  /*1b0c0*/  SHFL.BFLY PT, R0, R161, 0x10, 0x1f ;  /* 0x0e001f00a1007f89 */ /* 0x000e2400000e0000 */
[----:B01----:R-:W-:-:S04]  /*1b0d0*/  FADD.FTZ R165, R161, R0 ;  /* 0x00000000a1a57221 */ /* 0x003fc80000010000 */
        /* <DEDUP_REMOVED lines=86> */
.L_x_9909:
[----:B------:R-:W-:Y:S05]  /*1b640*/  BSYNC.RECONVERGENT B0 ;  /* 0x0000000000007941 */ /* 0x000fea0003800200 */
.L_x_9908:
        /* <DEDUP_REMOVED lines=13> */
.L_x_9911:
[----:B------:R-:W-:Y:S05]  /*1b720*/  BSYNC.RECONVERGENT B0 ;  /* 0x0000000000007941 */ /* 0x000fea0003800200 */
.L_x_9910:
[----:B------:R-:W1:Y:S01]  /*1b730*/  SHFL.DOWN PT, R89, R0, 0x4, 0x1f ;  /* 0x08801f0000597f89 */ /* 0x000e6200000e0000 */
[----:B------:R-:W-:Y:S01]  /*1b740*/  ISETP.NE.AND P1, PT, R88, RZ, PT ;  /* 0x000000ff5800720c */ /* 0x000fe20003f25270 */
[----:B------:R-:W-:Y:S01]  /*1b750*/  BSSY.RECONVERGENT B0, `(.L_x_9912) ;  /* 0x0000072000007945 */ /* 0x000fe20003800200 */
[----:B------:R-:W-:Y:S01]  /*1b760*/  ISETP.NE.AND P2, PT, RZ, UR10, PT ;  /* 0x0000000aff007c0c */ /* 0x000fe2000bf45270 */
[----:B0-----:R-:W0:Y:S01]  /*1b770*/  SHFL.DOWN PT, R107, R90, 0x4, 0x1f ;  /* 0x08801f005a6b7f89 */ /* 0x001e2200000e0000 */
[----:B-1----:R-:W-:Y:S02]  /*1b780*/  I2FP.F32.S32 R164, R89 ;  /* 0x0000005900a47245 */ /* 0x002fe40000201400 */
[-C--:B------:R-:W-:Y:S01]  /*1b790*/  IADD3 R111, PT, PT, R89, R0.reuse, RZ ;  /* 0x00000000596f7210 */ /* 0x080fe20007ffe0ff */
[C---:B0-----:R-:W-:Y:S01]  /*1b7a0*/  FADD.FTZ R161, -R107.reuse, R90 ;  /* 0x0000005a6ba17221 */ /* 0x041fe20000010100 */
[----:B------:R-:W-:Y:S01]  /*1b7b0*/  I2FP.F32.S32 R89, R0 ;  /* 0x0000000000597245 */ /* 0x000fe20000201400 */
[----:B------:R-:W-:Y:S01]  /*1b7c0*/  FMUL.FTZ R166, R107, R164 ;  /* 0x000000a46ba67220 */ /* 0x000fe20000410000 */
[----:B------:R-:W-:Y:S01]  /*1b7d0*/  I2FP.F32.S32 R0, R111 ;  /* 0x0000006f00007245 */ /* 0x000fe20000201400 */
[----:B------:R-:W-:-:S02]  /*1b7e0*/  FMUL.FTZ R161, R161, R161 ;  /* 0x000000a1a1a17220 */ /* 0x000fc40000410000 */
[----:B------:R-:W-:Y:S02]  /*1b7f0*/  FFMA.FTZ R166, R89, R90, R166 ;  /* 0x0000005a59a67223 */ /* 0x000fe400000100a6 */
[----:B------:R-:W-:Y:S01]  /*1b800*/  FMUL.FTZ R161, R161, R89 ;  /* 0x00000059a1a17220 */ /* 0x000fe20000410000 */
[----:B------:R-:W0:Y:S01]  /*1b810*/  SHFL.DOWN PT, R90, R91, 0x4, 0x1f ;  /* 0x08801f005b5a7f89 */ /* 0x000e2200000e0000 */
[----:B------:R-:W1:Y:S02]  /*1b820*/  MUFU.RCP R89, R0 ;  /* 0x0000000000597308 */ /* 0x000e640000001000 */
[----:B------:R-:W-:Y:S02]  /*1b830*/  FMUL.FTZ R161, R161, R164 ;  /* 0x000000a4a1a17220 */ /* 0x000fe40000410000 */
[----:B------:R-:W2:Y:S01]  /*1b840*/  SHFL.DOWN PT, R164, R111, 0x2, 0x1f ;  /* 0x08401f006fa47f89 */ /* 0x000ea200000e0000 */
[----:B-1----:R-:W-:-:S05]  /*1b850*/  FMUL.FTZ R107, R89, R166 ;  /* 0x000000a6596b7220 */ /* 0x002fca0000410000 */
[----:B------:R-:W1:Y:S01]  /*1b860*/  SHFL.DOWN PT, R166, R107, 0x2, 0x1f ;  /* 0x08401f006ba67f89 */ /* 0x000e6200000e0000 */
[----:B0-----:R-:W-:-:S04]  /*1b870*/  FADD.FTZ R90, R90, R91 ;  /* 0x0000005b5a5a7221 */ /* 0x001fc80000010000 */
[----:B------:R-:W-:Y:S01]  /*1b880*/  FFMA.FTZ R90, R89, R161, R90 ;  /* 0x000000a1595a7223 */ /* 0x000fe2000001005a */
[----:B--2---:R-:W-:Y:S01]  /*1b890*/  IMAD.IADD R161, R111, 0x1, R164 ;  /* 0x000000016fa17824 */ /* 0x004fe200078e02a4 */
[----:B------:R-:W-:Y:S01]  /*1b8a0*/  I2FP.F32.S32 R164, R164 ;  /* 0x000000a400a47245 */ /* 0x000fe20000201400 */
[----:B-1----:R-:W-:-:S04]  /*1b8b0*/  FADD.FTZ R89, R107, -R166 ;  /* 0x800000a66b597221 */ /* 0x002fc80000010000 */
[----:B------:R-:W-:Y:S01]  /*1b8c0*/  FMUL.FTZ R91, R166, R164 ;  /* 0x000000a4a65b7220 */ /* 0x000fe20000410000 */
[----:B------:R-:W-:-:S03]  /*1b8d0*/  FMUL.FTZ R89, R89, R89 ;  /* 0x0000005959597220 */ /* 0x000fc60000410000 */
[C---:B------:R-:W-:Y:S01]  /*1b8e0*/  FFMA.FTZ R166, R0.reuse, R107, R91 ;  /* 0x0000006b00a67223 */ /* 0x040fe2000001005b */
[----:B------:R-:W-:Y:S01]  /*1b8f0*/  FMUL.FTZ R89, R0, R89 ;  /* 0x0000005900597220 */ /* 0x000fe20000410000 */
[----:B------:R-:W-:-:S03]  /*1b900*/  I2FP.F32.S32 R0, R161 ;  /* 0x000000a100007245 */ /* 0x000fc60000201400 */
[----:B------:R-:W-:Y:S01]  /*1b910*/  FMUL.FTZ R165, R89, R164 ;  /* 0x000000a459a57220 */ /* 0x000fe20000410000 */
[----:B------:R-:W0:Y:S01]  /*1b920*/  MUFU.RCP R91, R0 ;  /* 0x00000000005b7308 */ /* 0x000e220000001000 */
[----:B------:R-:W1:Y:S02]  /*1b930*/  SHFL.DOWN PT, R89, R90, 0x2, 0x1f ;  /* 0x08401f005a597f89 */ /* 0x000e6400000e0000 */
[----:B-1----:R-:W-:Y:S01]  /*1b940*/  FADD.FTZ R164, R90, R89 ;  /* 0x000000595aa47221 */ /* 0x002fe20000010000 */
[C---:B0-----:R-:W-:Y:S02]  /*1b950*/  FMUL.FTZ R89, R91.reuse, R166 ;  /* 0x000000a65b597220 */ /* 0x041fe40000410000 */
[----:B------:R-:W0:Y:S01]  /*1b960*/  SHFL.DOWN PT, R166, R161, 0x1, 0x1f ;  /* 0x08201f00a1a67f89 */ /* 0x000e2200000e0000 */
[----:B------:R-:W-:-:S03]  /*1b970*/  FFMA.FTZ R164, R91, R165, R164 ;  /* 0x000000a55ba47223 */ /* 0x000fc600000100a4 */
[----:B------:R-:W1:Y:S01]  /*1b980*/  SHFL.DOWN PT, R168, R89, 0x1, 0x1f ;  /* 0x08201f0059a87f89 */ /* 0x000e6200000e0000 */
[-C--:B0-----:R-:W-:Y:S02]  /*1b990*/  IADD3 R107, PT, PT, R161, R166.reuse, RZ ;  /* 0x000000a6a16b7210 */ /* 0x081fe40007ffe0ff */
[----:B------:R-:W-:Y:S01]  /*1b9a0*/  I2FP.F32.S32 R166, R166 ;  /* 0x000000a600a67245 */ /* 0x000fe20000201400 */
[----:B-1----:R-:W-:Y:S01]  /*1b9b0*/  FADD.FTZ R91, R89, -R168 ;  /* 0x800000a8595b7221 */ /* 0x002fe20000010000 */
[----:B------:R-:W-:-:S03]  /*1b9c0*/  I2FP.F32.S32 R107, R107 ;  /* 0x0000006b006b7245 */ /* 0x000fc60000201400 */
[----:B------:R-:W-:Y:S01]  /*1b9d0*/  FMUL.FTZ R111, R168, R166 ;  /* 0x000000a6a86f7220 */ /* 0x000fe20000410000 */
[----:B------:R-:W-:Y:S02]  /*1b9e0*/  FMUL.FTZ R91, R91, R91 ;  /* 0x0000005b5b5b7220 */ /* 0x000fe40000410000 */
[----:B------:R-:W0:Y:S02]  /*1b9f0*/  MUFU.RCP R107, R107 ;  /* 0x0000006b006b7308 */ /* 0x000e240000001000 */
[C---:B------:R-:W-:Y:S01]  /*1ba00*/  FMUL.FTZ R91, R0.reuse, R91 ;  /* 0x0000005b005b7220 */ /* 0x040fe20000410000 */
[----:B------:R-:W-:-:S03]  /*1ba10*/  FFMA.FTZ R0, R0, R89, R111 ;  /* 0x0000005900007223 */ /* 0x000fc6000001006f */
[----:B------:R-:W-:Y:S02]  /*1ba20*/  FMUL.FTZ R166, R91, R166 ;  /* 0x000000a65ba67220 */ /* 0x000fe40000410000 */
[----:B------:R-:W1:Y:S01]  /*1ba30*/  SHFL.DOWN PT, R91, R164, 0x1, 0x1f ;  /* 0x08201f00a45b7f89 */ /* 0x000e6200000e0000 */
[----:B0-----:R-:W-:Y:S02]  /*1ba40*/  FMUL.FTZ R111, R107, R0 ;  /* 0x000000006b6f7220 */ /* 0x001fe40000410000 */
[----:B------:R-:W0:Y:S04]  /*1ba50*/  LDC R0, c[0x0][0x448] ;  /* 0x00011200ff007b82 */ /* 0x000e280000000800 */
[----:B------:R-:W2:Y:S01]  /*1ba60*/  SHFL.IDX PT, R111, R111, RZ, 0x1f ;  /* 0x00001fff6f6f7589 */ /* 0x000ea200000e0000 */
[----:B-1----:R-:W-:-:S04]  /*1ba70*/  FADD.FTZ R90, R164, R91 ;  /* 0x0000005ba45a7221 */ /* 0x002fc80000010000 */
[----:B------:R-:W-:-:S05]  /*1ba80*/  FFMA.FTZ R166, R107, R166, R90 ;  /* 0x000000a66ba67223 */ /* 0x000fca000001005a */
[----:B------:R-:W0:Y:S01]  /*1ba90*/  SHFL.IDX PT, R89, R166, RZ, 0x1f ;  /* 0x00001fffa6597589 */ /* 0x000e2200000e0000 */
[----:B--2---:R-:W-:-:S05]  /*1baa0*/  FMUL.FTZ R90, R111, R111 ;  /* 0x0000006f6f5a7220 */ /* 0x004fca0000410000 */
[----:B------:R-:W-:Y:S02]  /*1bab0*/  FSEL R107, R90, RZ, P2 ;  /* 0x000000ff5a6b7208 */ /* 0x000fe40001000000 */
[----:B------:R-:W1:Y:S01]  /*1bac0*/  @!P1 LDC.64 R90, c[0x0][0x3c8] ;  /* 0x0000f200ff5a9b82 */ /* 0x000e620000000a00 */
[----:B0-----:R-:W-:-:S07]  /*1bad0*/  FFMA.FTZ R0, R89, UR11, R0 ;  /* 0x0000000b59007c23 */ /* 0x001fce0008010000 */
[----:B------:R-:W0:Y:S01]  /*1bae0*/  @!P1 LDC.64 R88, c[0x0][0x3c0] ;  /* 0x0000f000ff589b82 */ /* 0x000e220000000a00 */
[----:B------:R-:W-:Y:S01]  /*1baf0*/  FADD.FTZ R0, R0, R107 ;  /* 0x0000006b00007221 */ /* 0x000fe20000010000 */
[----:B------:R-:W-:-:S05]  /*1bb00*/  FSEL R107, R111, RZ, !P2 ;  /* 0x000000ff6f6b7208 */ /* 0x000fca0005000000 */
[----:B------:R-:W2:Y:S01]  /*1bb10*/  MUFU.RSQ R0, R0 ;  /* 0x0000000000007308 */ /* 0x000ea20000001400 */
[----:B-1----:R-:W-:-:S04]  /*1bb20*/  @!P1 IMAD.WIDE R90, R94, 0x4, R90 ;  /* 0x000000045e5a9825 */ /* 0x002fc800078e025a */
[----:B0-----:R-:W-:-:S05]  /*1bb30*/  @!P1 IMAD.WIDE R88, R94, 0x4, R88 ;  /* 0x000000045e589825 */ /* 0x001fca00078e0258 */
[----:B------:R0:W-:Y:S04]  /*1bb40*/  @!P1 STG.E desc[UR6][R88.64], R111 ;  /* 0x0000006f58009986 */ /* 0x0001e8000c101906 */
        /* <DEDUP_REMOVED lines=9> */
[--C-:B------:R-:W-:Y:S01]  /*1bbe0*/  FADD.FTZ R165, R75, -R107.reuse ;  /* 0x8000006b4ba57221 */ /* 0x100fe20000010000 */
        /* <DEDUP_REMOVED lines=40> */
.L_x_9913:
[----:B------:R-:W-:Y:S05]  /*1be70*/  BSYNC.RECONVERGENT B0 ;  /* 0x0000000000007941 */ /* 0x000fea0003800200 */
.L_x_9912:
[----:B------:R-:W-:Y:S01]  /*1be80*/  ISETP.NE.AND P1, PT, R162, RZ, PT ;  /* 0x000000ffa200720c */ /* 0x000fe20003f25270 */
        /* <DEDUP_REMOVED lines=8> */
[--C-:B------:R-:W-:Y:S01]  /*1bf10*/  FADD.FTZ R165, R79, -R107.reuse ;  /* 0x8000006b4fa57221 */ /* 0x100fe20000010000 */
        /* <DEDUP_REMOVED lines=35> */
[----:B------:R-:W-:-:S05]  /*1c150*/  FFMA.FTZ R164, R165, R164, R166 ;  /* 0x000000a4a5a47223 */ /* 0x000fca00000100a6 */
[----:B------:R-:W-:Y:S02]  /*1c160*/  F2FP.BF16.F32.PACK_AB R91, R164, R91 ;  /* 0x0000005ba45b723e */ /* 0x000fe400000010ff */
[----:B------:R-:W0:Y:S02]  /*1c170*/  LDC.64 R164, c[0x0][0x428] ;  /* 0x00010a00ffa47b82 */ /* 0x000e240000000a00 */
[C---:B0-----:R-:W-:Y:S01]  /*1c180*/  IMAD.WIDE.U32 R164, R104.reuse, 0x10, R164 ;  /* 0x0000001068a47825 */ /* 0x041fe200078e00a4 */
[----:B------:R-:W-:-:S04]  /*1c190*/  IADD3 R104, PT, PT, R104, 0x100, RZ ;  /* 0x0000010068687810 */ /* 0x000fc80007ffe0ff */
[----:B------:R2:W-:Y:S03]  /*1c1a0*/  STG.E.128 desc[UR6][R164.64], R88 ;  /* 0x00000058a4007986 */ /* 0x0005e6000c101d06 */
.L_x_9915:
[----:B------:R-:W-:Y:S05]  /*1c1b0*/  BSYNC.RECONVERGENT B0 ;  /* 0x0000000000007941 */ /* 0x000fea0003800200 */
.L_x_9914:
        /* <DEDUP_REMOVED lines=51> */
.L_x_9917:
[----:B------:R-:W-:Y:S05]  /*1c4f0*/  BSYNC.RECONVERGENT B0 ;  /* 0x0000000000007941 */ /* 0x000fea0003800200 */
.L_x_9916:
[----:B------:R-:W-:Y:S04]  /*1c500*/  BSSY.RECONVERGENT B0, `(.L_x_9918) ;  /* 0x0000031000007945 */ /* 0x000fe80003800200 */
[----:B------:R-:W-:Y:S05]  /*1c510*/  @!P0 BRA `(.L_x_9919) ;  /* 0x0000000000bc8947 */ /* 0x000fea0003800000 */
[--C-:B0123--:R-:W-:Y:S01]  /*1c520*/  FADD.FTZ R89, R68, -R107.reuse ;  /* 0x8000006b44597221 */ /* 0x10ffe20000010000 */
[----:B------:R-:W-:Y:S01]  /*1c530*/  SHF.L.U32 R88, R20, 0x10, RZ ;  /* 0x0000001014587819 */ /* 0x000fe200000006ff */
[----:B------:R-:W-:Y:S02]  /*1c540*/  IMAD.U32 R90, R16, 0x10000, RZ ;  /* 0x00010000105a7824 */ /* 0x000fe400078e00ff */
[--C-:B------:R-:W-:Y:S01]  /*1c550*/  FADD.FTZ R91, R71, -R107.reuse ;  /* 0x8000006b475b7221 */ /* 0x100fe20000010000 */
[C---:B------:R-:W-:Y:S01]  /*1c560*/  FMUL.FTZ R89, R0.reuse, R89 ;  /* 0x0000005900597220 */ /* 0x040fe20000410000 */
[----:B------:R-:W-:Y:S02]  /*1c570*/  IMAD.U32 R162, R125, 0x10000, RZ ;  /* 0x000100007da27824 */ /* 0x000fe400078e00ff */
[----:B------:R-:W-:Y:S01]  /*1c580*/  FMUL.FTZ R91, R0, R91 ;  /* 0x0000005b005b7220 */ /* 0x000fe20000410000 */
[----:B------:R-:W-:Y:S01]  /*1c590*/  FFMA.FTZ R88, R89, R88, R90 ;  /* 0x0000005859587223 */ /* 0x000fe2000001005a */
[----:B------:R-:W-:Y:S01]  /*1c5a0*/  FADD.FTZ R89, R69, -R107 ;  /* 0x8000006b45597221 */ /* 0x000fe20000010000 */
[----:B------:R-:W-:Y:S01]  /*1c5b0*/  SHF.L.U32 R90, R126, 0x10, RZ ;  /* 0x000000107e5a7819 */ /* 0x000fe200000006ff */
[----:B------:R-:W-:-:S02]  /*1c5c0*/  IMAD.U32 R166, R121, 0x10000, RZ ;  /* 0x0001000079a67824 */ /* 0x000fc400078e00ff */
        /* <DEDUP_REMOVED lines=18> */
[----:B------:R-:W-:-:S03]  /*1c6f0*/  SHF.L.U32 R162, R122, 0x10, RZ ;  /* 0x000000107aa27819 */ /* 0x000fc600000006ff */
[----:B------:R-:W-:-:S04]  /*1c700*/  FMUL.FTZ R91, R0, R91 ;  /* 0x0000005b005b7220 */ /* 0x000fc80000410000 */
[----:B------:R-:W-:Y:S01]  /*1c710*/  FFMA.FTZ R161, R91, R162, R166 ;  /* 0x000000a25ba17223 */ /* 0x000fe200000100a6 */
[--C-:B------:R-:W-:Y:S01]  /*1c720*/  FADD.FTZ R91, R86, -R107.reuse ;  /* 0x8000006b565b7221 */ /* 0x100fe20000010000 */
[----:B------:R-:W-:Y:S01]  /*1c730*/  SHF.L.U32 R162, R23, 0x10, RZ ;  /* 0x0000001017a27819 */ /* 0x000fe200000006ff */
[----:B------:R-:W-:Y:S02]  /*1c740*/  IMAD.U32 R166, R19, 0x10000, RZ ;  /* 0x0001000013a67824 */ /* 0x000fe400078e00ff */
[----:B------:R-:W-:Y:S01]  /*1c750*/  FADD.FTZ R107, R87, -R107 ;  /* 0x8000006b576b7221 */ /* 0x000fe20000010000 */
[C---:B------:R-:W-:Y:S01]  /*1c760*/  FMUL.FTZ R91, R0.reuse, R91 ;  /* 0x0000005b005b7220 */ /* 0x040fe20000410000 */
[----:B------:R-:W-:Y:S02]  /*1c770*/  F2FP.BF16.F32.PACK_AB R90, R161, R90 ;  /* 0x0000005aa15a723e */ /* 0x000fe400000010ff */
[----:B------:R-:W-:Y:S01]  /*1c780*/  FMUL.FTZ R107, R0, R107 ;  /* 0x0000006b006b7220 */ /* 0x000fe20000410000 */
[----:B------:R-:W-:Y:S01]  /*1c790*/  FFMA.FTZ R91, R91, R162, R166 ;  /* 0x000000a25b5b7223 */ /* 0x000fe200000100a6 */
[----:B------:R-:W-:Y:S01]  /*1c7a0*/  SHF.L.U32 R0, R120, 0x10, RZ ;  /* 0x0000001078007819 */ /* 0x000fe200000006ff */
[----:B------:R-:W-:-:S04]  /*1c7b0*/  IMAD.U32 R162, R115, 0x10000, RZ ;  /* 0x0001000073a27824 */ /* 0x000fc800078e00ff */
[----:B------:R-:W-:Y:S02]  /*1c7c0*/  FFMA.FTZ R0, R107, R0, R162 ;  /* 0x000000006b007223 */ /* 0x000fe400000100a2 */
[----:B------:R-:W0:Y:S03]  /*1c7d0*/  LDC.64 R162, c[0x0][0x428] ;  /* 0x00010a00ffa27b82 */ /* 0x000e260000000a00 */
[----:B------:R-:W-:Y:S01]  /*1c7e0*/  F2FP.BF16.F32.PACK_AB R91, R0, R91 ;  /* 0x0000005b005b723e */ /* 0x000fe200000010ff */
[----:B0-----:R-:W-:-:S05]  /*1c7f0*/  IMAD.WIDE.U32 R162, R104, 0x10, R162 ;  /* 0x0000001068a27825 */ /* 0x001fca00078e00a2 */
[----:B------:R4:W-:Y:S02]  /*1c800*/  STG.E.128 desc[UR6][R162.64], R88 ;  /* 0x00000058a2007986 */ /* 0x0009e4000c101d06 */
.L_x_9919:
[----:B------:R-:W-:Y:S05]  /*1c810*/  BSYNC.RECONVERGENT B0 ;  /* 0x0000000000007941 */ /* 0x000fea0003800200 */
.L_x_9918:
[----:B01234-:R-:W0:Y:S01]  /*1c820*/  LDC.64 R88, c[0x0][0x380] ;  /* 0x0000e000ff587b82 */ /* 0x01fe220000000a00 */
[----:B------:R-:W-:Y:S01]  /*1c830*/  UPLOP3.LUT UP1, UPT, UPT, UPT, UP1, 0x40, 0x4 ;  /* 0x000000000004789c */ /* 0x000fe20003f2e810 */
[----:B0-----:R-:W-:-:S04]  /*1c840*/  IADD3 R94, PT, PT, R94, R88, RZ ;  /* 0x000000585e5e7210 */ /* 0x001fc80007ffe0ff */
[----:B------:R-:W-:-:S13]  /*1c850*/  ISETP.GE.AND P0, PT, R94, R89, PT ;  /* 0x000000595e00720c */ /* 0x000fda0003f06270 */
[----:B------:R-:W-:Y:S05]  /*1c860*/  @!P0 BRA `(.L_x_9920) ;  /* 0xfffffe4800348947 */ /* 0x000fea000383ffff */
[----:B------:R-:W-:Y:S05]  /*1c870*/  EXIT ;  /* 0x000000000000794d */ /* 0x000fea0003800000 */
.L_x_9921:
        /* <DEDUP_REMOVED lines=16> */
.L_x_27520:


//--------------------- .text._ZN10layer_norm13ln_fwd_kernelINS_13Kernel_traitsI13__nv_bfloat16S2_fS2_fjLj8192ELj1ELj1ELj8ELj16ENS_18Kernel_traits_baseILj8192ES2_S2_fS2_fjLj256EEEEELb1ELb1ELb0ELb1EEEvNS_9FwdParamsE --------------------------
	.section	.text._ZN10layer_norm13ln_fwd_kernelINS_13Kernel_traitsI13__nv_bfloat16S2_fS2_fjLj8192ELj1ELj1ELj8ELj16ENS_18Kernel_traits_baseILj8192ES2_S2_fS2_fjLj256EEEEELb1ELb1ELb0ELb1EEEvNS_9FwdParamsE,"ax",@progbits
	.align	128
        .global         _ZN10layer_norm13ln_fwd_kernelINS_13Kernel_traitsI13__nv_bfloat16S2_fS2_fjLj8192ELj1ELj1ELj8ELj16ENS_18Kernel_traits_baseILj8192ES2_S2_fS2_fjLj256EEEEELb1ELb1ELb0ELb1EEEvNS_9FwdParamsE
        .type           _ZN10layer_norm13ln_fwd_kernelINS_13Kernel_traitsI13__nv_bfloat16S2_fS2_fjLj8192ELj1ELj1ELj8ELj16ENS_18Kernel_traits_baseILj8192ES2_S2_fS2_fjLj256EEEEELb1ELb1ELb0ELb1EEEvNS_9FwdParamsE,@function
        .size           _ZN10layer_norm13ln_fwd_kernelINS_13Kernel_traitsI13__nv_bfloat16S2_fS2_fjLj8192ELj1ELj1ELj8ELj16ENS_18Kernel_traits_baseILj8192ES2_S2_fS2_fjLj256EEEEELb1ELb1ELb0ELb1EEEvNS_9FwdParamsE,(.L_x_27521 - _ZN10layer_norm13ln_fwd_kernelINS_13Kernel_traitsI13__nv_bfloat16S2_fS2_fjLj8192ELj1ELj1ELj8ELj16ENS_18Kernel_traits_baseILj8192ES2_S2_fS2_fjLj256EEEEELb1ELb1ELb0ELb1EEEvNS_9FwdParamsE)
        .other          _ZN10layer_norm13ln_fwd_kernelINS_13Kernel_traitsI13__nv_bfloat16S2_fS2_fjLj8192ELj1ELj1ELj8ELj16ENS_18Kernel_traits_baseILj8192ES2_S2_fS2_fjLj256EEEEELb1ELb1ELb0ELb1EEEvNS_9FwdParamsE,@"STO_CUDA_ENTRY STV_DEFAULT"
_ZN10layer_norm13ln_fwd_kernelINS_13Kernel_traitsI13__nv_bfloat16S2_fS2_fjLj8192ELj1ELj1ELj8ELj16ENS_18Kernel_traits_baseILj8192ES2_S2_fS2_fjLj256EEEEELb1ELb1ELb0ELb1EEEvNS_9FwdParamsE:
.text._ZN10layer_norm13ln_fwd_kernelINS_13Kernel_traitsI13__nv_bfloat16S2_fS2_fjLj8192ELj1ELj1ELj8ELj16ENS_18Kernel_traits_baseILj8192ES2_S2_fS2_fjLj256EEEEELb1ELb1ELb0ELb1EEEvNS_9FwdParamsE:
        /* <DEDUP_REMOVED lines=227> */
[----:B------:R-:W-:Y:S01]  /*0e30*/  PRMT R43, R19, 0x7632, R43 ;  /* 0x00007632132b7816 */ /* 0x000fe2000000002b */
[----:B------:R-:W-:Y:S02]  /*0e40*/  VIADD R44, R139, 0xdb3d7428 ;  /* 0xdb3d74288b2c7836 */ /* 0x000fe40000000000 */
[----:B------:R-:W-:Y:S01]  /*0e50*/  @P0 IMAD.MOV.U32 R13, RZ, RZ, R24 ;  /* 0x000000ffff0d0224 */ /* 0x000fe200078e0018 */
[----:B------:R-:W-:Y:S01]  /*0e60*/  @!P0 MOV R13, R24 ;  /* 0x00000018000d8202 */ /* 0x000fe20000000f00 */
[--C-:B------:R-:W-:Y:S01]  /*0e70*/  @P0 IMAD.MOV.U32 R36, RZ, RZ, R39.reuse ;  /* 0x000000ffff240224 */ /* 0x100fe200078e0027 */
[----:B------:R-:W-:Y:S01]  /*0e80*/  LOP3.LUT R164, R44, R45, R40, 0x96, !PT ;  /* 0x0000002d2ca47212 */ /* 0x000fe200078e9628 */
[----:B------:R-:W-:Y:S01]  /*0e90*/  IMAD R38, R37, -0x2daee0ad, RZ ;  /* 0xd2511f5325267824 */ /* 0x000fe200078e02ff */
[----:B------:R-:W-:Y:S01]  /*0ea0*/  PRMT R44, R18, 0x7632, R44 ;  /* 0x00007632122c7816 */ /* 0x000fe2000000002c */
[----:B------:R-:W-:Y:S01]  /*0eb0*/  @!P0 IMAD.MOV.U32 R36, RZ, RZ, R39 ;  /* 0x000000ffff248224 */ /* 0x000fe200078e0027 */
[----:B------:R-:W-:Y:S01]  /*0ec0*/  IADD3 R39, PT, PT, R139, -0x695add53, RZ ;  /* 0x96a522ad8b277810 */ /* 0x000fe20007ffe0ff */
        /* <DEDUP_REMOVED lines=21> */
.L_x_10125:
        /* <DEDUP_REMOVED lines=27> */
[----:B------:R-:W-:-:S04]  /*11d0*/  MOV R57, 0x2 ;  /* 0x0000000200397802 */ /* 0x000fc80000000f00 */
[----:B------:R-:W-:-:S05]  /*11e0*/  VIADDMNMX.U32 R56, R154, 0xfffffffe, R57, PT ;  /* 0xfffffffe9a387846 */ /* 0x000fca0003800039 */
[----:B------:R-:W-:-:S04]  /*11f0*/  IMAD.SHL.U32 R58, R56, 0x4, RZ ;  /* 0x00000004383a7824 */ /* 0x000fc800078e00ff */
[----:B------:R-:W0:Y:S02]  /*1200*/  LDC R56, c[0x2][R58] ;  /* 0x008000003a387b82 */ /* 0x000e240000000800 */
[----:B0-----:R-:W-:-:S04]  /*1210*/  SHF.R.S32.HI R57, RZ, 0x1f, R56 ;  /* 0x0000001fff397819 */ /* 0x001fc80000011438 */
.L_x_27360:
[----:B------:R-:W-:Y:S05]  /*1220*/  BRX R56 -0x1230                                        (*"BRANCH_TARGETS .L_x_27361,.L_x_27362,.L_x_27363"*) ;  /* 0xffffffec38747949 */ /* 0x000fea000383ffff */
.L_x_27363:
[----:B------:R-:W-:Y:S01]  /*1230*/  VIADD R60, R154, 0x1 ;  /* 0x000000019a3c7836 */ /* 0x000fe20000000000 */
[----:B------:R-:W-:Y:S01]  /*1240*/  MOV R58, R146 ;  /* 0x00000092003a7202 */ /* 0x000fe20000000f00 */
[----:B------:R-:W-:Y:S01]  /*1250*/  IMAD.MOV.U32 R59, RZ, RZ, R162 ;  /* 0x000000ffff3b7224 */ /* 0x000fe200078e00a2 */
[----:B------:R-:W-:Y:S06]  /*1260*/  BRA `(.L_x_9923) ;  /* 0x00000004002c7947 */ /* 0x000fec0003800000 */
.L_x_27361:
[----:B------:R-:W-:Y:S02]  /*1270*/  HFMA2 R60, -RZ, RZ, 0, 1.78813934326171875e-07 ;  /* 0x00000003ff3c7431 */ /* 0x000fe400000001ff */
[----:B------:R-:W-:Y:S02]  /*1280*/  IMAD.MOV.U32 R58, RZ, RZ, R146 ;  /* 0x000000ffff3a7224 */ /* 0x000fe400078e0092 */
[----:B------:R-:W-:Y:S01]  /*1290*/  IMAD.MOV.U32 R59, RZ, RZ, R157 ;  /* 0x000000ffff3b7224 */ /* 0x000fe200078e009d */
[----:B------:R-:W-:Y:S06]  /*12a0*/  BRA `(.L_x_9923) ;  /* 0x00000004001c7947 */ /* 0x000fec0003800000 */
.L_x_27362:
        /* <DEDUP_REMOVED lines=12> */
.L_x_9924:
        /* <DEDUP_REMOVED lines=54> */
[----:B------:R-:W-:Y:S02]  /*16d0*/  LOP3.LUT R157, R157, R56, R59, 0x96, !PT ;  /* 0x000000389d9d7212 */ /* 0x000fe400078e963b */
[----:B------:R-:W-:Y:S01]  /*16e0*/  MOV R59, R146 ;  /* 0x00000092003b7202 */ /* 0x000fe20000000f00 */
[----:B------:R-:W-:Y:S02]  /*16f0*/  VIADD R57, R138, 0x8ff34781 ;  /* 0x8ff347818a397836 */ /* 0x000fe40000000000 */
[----:B------:R-:W-:-:S03]  /*1700*/  IMAD.MOV.U32 R60, RZ, RZ, RZ ;  /* 0x000000ffff3c7224 */ /* 0x000fc600078e00ff */
[----:B------:R-:W-:-:S07]  /*1710*/  LOP3.LUT R162, R57, R162, R165, 0x96, !PT ;  /* 0x000000a239a27212 */ /* 0x000fce00078e96a5 */
.L_x_9923:
        /* <DEDUP_REMOVED lines=26> */
.L_x_9926:
        /* <DEDUP_REMOVED lines=12> */
.L_x_9927:
        /* <DEDUP_REMOVED lines=56> */
[----:B------:R-:W-:Y:S01]  /*1d00*/  IMAD.MOV.U32 R56, RZ, RZ, R58 ;  /* 0x000000ffff387224 */ /* 0x000fe200078e003a */
[----:B------:R-:W-:Y:S01]  /*1d10*/  LOP3.LUT R162, R57, R162, R165, 0x96, !PT ;  /* 0x000000a239a27212 */ /* 0x000fe200078e96a5 */
[----:B------:R-:W-:Y:S01]  /*1d20*/  IMAD.MOV.U32 R61, RZ, RZ, RZ ;  /* 0x000000ffff3d7224 */ /* 0x000fe200078e00ff */
[----:B------:R-:W-:-:S07]  /*1d30*/  MOV R58, R60 ;  /* 0x0000003c003a7202 */ /* 0x000fce0000000f00 */
.L_x_9925:
[----:B------:R-:W-:Y:S01]  /*1d40*/  I2FP.F32.U32 R56, R56 ;  /* 0x0000003800387245 */ /* 0x000fe20000201000 */
[----:B------:R-:W-:Y:S01]  /*1d50*/  IMAD.U32 R57, R52, 0x10000, RZ ;  /* 0x0001000034397824 */ /* 0x000fe200078e00ff */
[----:B------:R-:W-:Y:S02]  /*1d60*/  ISETP.NE.AND P2, PT, R61, 0x1, PT ;  /* 0x000000013d00780c */ /* 0x000fe40003f45270 */
[----:B------:R-:W-:Y:S01]  /*1d70*/  SHF.L.U32 R77, R124, 0x10, RZ ;  /* 0x000000107c4d7819 */ /* 0x000fe200000006ff */
[----:B------:R-:W-:Y:S01]  /*1d80*/  FFMA.FTZ R56, R56, R153, 1.1641532182693481445e-10 ;  /* 0x2f00000038387423 */ /* 0x000fe20000010099 */
[----:B------:R-:W-:-:S04]  /*1d90*/  FMUL.FTZ R57, R57, R152 ;  /* 0x0000009839397220 */ /* 0x000fc80000410000 */
[----:B------:R-:W-:Y:S01]  /*1da0*/  FMUL.FTZ R57, R57, UR5 ;  /* 0x0000000539397c20 */ /* 0x000fe20008410000 */
[----:B------:R-:W-:Y:S01]  /*1db0*/  FSETP.GTU.FTZ.AND P1, PT, R56, UR4, PT ;  /* 0x0000000438007c0b */ /* 0x000fe2000bf3c000 */
[----:B------:R-:W-:-:S03]  /*1dc0*/  IMAD.MOV.U32 R56, RZ, RZ, 0x2 ;  /* 0x00000002ff387424 */ /* 0x000fc600078e00ff */
        /* <DEDUP_REMOVED lines=14> */
.L_x_9929:
        /* <DEDUP_REMOVED lines=12> */
.L_x_9930:
        /* <DEDUP_REMOVED lines=56> */
[----:B------:R-:W-:Y:S02]  /*22f0*/  LOP3.LUT R157, R157, R56, R61, 0x96, !PT ;  /* 0x000000389d9d7212 */ /* 0x000fe400078e963d */
[----:B------:R-:W-:Y:S01]  /*2300*/  MOV R58, R60 ;  /* 0x0000003c003a7202 */ /* 0x000fe20000000f00 */
[----:B------:R-:W-:Y:S01]  /*2310*/  IMAD.MOV.U32 R56, RZ, RZ, RZ ;  /* 0x000000ffff387224 */ /* 0x000fe200078e00ff */
[----:B------:R-:W-:-:S07]  /*2320*/  LOP3.LUT R162, R57, R162, R165, 0x96, !PT ;  /* 0x000000a239a27212 */ /* 0x000fce00078e96a5 */
.L_x_9928:
        /* <DEDUP_REMOVED lines=8> */
[----:B------:R-:W-:Y:S01]  /*23b0*/  FSETP.GTU.FTZ.AND P1, PT, R52, UR4, PT ;  /* 0x0000000434007c0b */ /* 0x000fe2000bf3c000 */
[----:B------:R-:W-:-:S03]  /*23c0*/  IMAD.MOV.U32 R52, RZ, RZ, R164 ;  /* 0x000000ffff347224 */ /* 0x000fc600078e00a4 */
        /* <DEDUP_REMOVED lines=13> */
.L_x_9932:
        /* <DEDUP_REMOVED lines=12> */
.L_x_9933:
        /* <DEDUP_REMOVED lines=60> */
.L_x_9931:
        /* <DEDUP_REMOVED lines=22> */
.L_x_9935:
        /* <DEDUP_REMOVED lines=12> */
.L_x_9936:
        /* <DEDUP_REMOVED lines=57> */
[----:B------:R-:W-:Y:S01]  /*2ed0*/  MOV R58, R56 ;  /* 0x00000038003a7202 */ /* 0x000fe20000000f00 */
[----:B------:R-:W-:Y:S01]  /*2ee0*/  IMAD.MOV.U32 R56, RZ, RZ, RZ ;  /* 0x000000ffff387224 */ /* 0x000fe200078e00ff */
[----:B------:R-:W-:-:S07]  /*2ef0*/  LOP3.LUT R162, R53, R162, R165, 0x96, !PT ;  /* 0x000000a235a27212 */ /* 0x000fce00078e96a5 */
.L_x_9934:
        /* <DEDUP_REMOVED lines=23> */
.L_x_9938:
        /* <DEDUP_REMOVED lines=12> */
.L_x_9939:
        /* <DEDUP_REMOVED lines=60> */
.L_x_9937:
        /* <DEDUP_REMOVED lines=22> */
.L_x_9941:
        /* <DEDUP_REMOVED lines=12> */
.L_x_9942:
        /* <DEDUP_REMOVED lines=52> */
[----:B------:R-:W-:-:S03]  /*3a50*/  IADD3 R53, PT, PT, R138, -0x700cb87f, RZ ;  /* 0x8ff347818a357810 */ /* 0x000fc60007ffe0ff */
[----:B------:R-:W-:Y:S01]  /*3a60*/  IMAD.WIDE.U32 R164, R61, -0x326172a9, RZ ;  /* 0xcd9e8d573da47825 */ /* 0x000fe200078e00ff */
[----:B------:R-:W-:-:S04]  /*3a70*/  LOP3.LUT R57, R57, R62, R163, 0x96, !PT ;  /* 0x0000003e39397212 */ /* 0x000fc800078e96a3 */
[----:B------:R-:W-:Y:S01]  /*3a80*/  LOP3.LUT R162, R53, R162, R165, 0x96, !PT ;  /* 0x000000a235a27212 */ /* 0x000fe200078e96a5 */
[----:B------:R-:W-:-:S04]  /*3a90*/  IMAD.WIDE.U32 R56, R57, -0x2daee0ad, RZ ;  /* 0xd2511f5339387825 */ /* 0x000fc800078e00ff */
[----:B------:R-:W-:Y:S01]  /*3aa0*/  IMAD.MOV.U32 R53, RZ, RZ, R58 ;  /* 0x000000ffff357224 */ /* 0x000fe200078e003a */
[----:B------:R-:W-:Y:S02]  /*3ab0*/  LOP3.LUT R157, R157, R52, R57, 0x96, !PT ;  /* 0x000000349d9d7212 */ /* 0x000fe400078e9639 */
[----:B------:R-:W-:-:S07]  /*3ac0*/  MOV R58, R56 ;  /* 0x00000038003a7202 */ /* 0x000fce0000000f00 */
.L_x_9940:
        /* <DEDUP_REMOVED lines=23> */
.L_x_9944:
        /* <DEDUP_REMOVED lines=14> */
.L_x_9945:
        /* <DEDUP_REMOVED lines=21> */
[----:B------:R-:W-:Y:S01]  /*3e70*/  IADD3 R53, PT, PT, R138, 0x78dde6e4, RZ ;  /* 0x78dde6e48a357810 */ /* 0x000fe20007ffe0ff */
        /* <DEDUP_REMOVED lines=38> */
.L_x_9943:
[----:B------:R-:W-:Y:S01]  /*40e0*/  I2FP.F32.U32 R52, R53 ;  /* 0x0000003500347245 */ /* 0x000fe20000201000 */
[----:B------:R-:W-:Y:S01]  /*40f0*/  IMAD.U32 R53, R62, 0x10000, RZ ;  /* 0x000100003e357824 */ /* 0x000fe200078e00ff */
[----:B------:R-:W-:-:S03]  /*4100*/  SHF.L.U32 R75, R121, 0x10, RZ ;  /* 0x00000010794b7819 */ /* 0x000fc600000006ff */
[----:B------:R-:W-:Y:S01]  /*4110*/  FFMA.FTZ R52, R52, R153, 1.1641532182693481445e-10 ;  /* 0x2f00000034347423 */ /* 0x000fe20000010099 */
[----:B------:R-:W-:-:S04]  /*4120*/  FMUL.FTZ R53, R53, R152 ;  /* 0x0000009835357220 */ /* 0x000fc80000410000 */
[----:B------:R-:W-:Y:S01]  /*4130*/  FMUL.FTZ R53, R53, UR5 ;  /* 0x0000000535357c20 */ /* 0x000fe20008410000 */
[----:B------:R-:W-:-:S04]  /*4140*/  FSETP.GTU.FTZ.AND P6, PT, R52, UR4, PT ;  /* 0x0000000434007c0b */ /* 0x000fc8000bfdc000 */
[----:B------:R-:W-:Y:S02]  /*4150*/  FSEL R52, R53, RZ, !P6 ;  /* 0x000000ff35347208 */ /* 0x000fe40007000000 */
[----:B------:R-:W-:-:S03]  /*4160*/  PLOP3.LUT P6, PT, P6, PT, PT, 0x8, 0x80 ;  /* 0x000000000080781c */ /* 0x000fc600037ce170 */
[----:B------:R-:W-:Y:S01]  /*4170*/  FFMA.FTZ R75, R52, R75, R83 ;  /* 0x0000004b344b7223 */ /* 0x000fe20000010053 */
[----:B------:R-:W-:Y:S09]  /*4180*/  BRA `(.L_x_9946) ;  /* 0x0000002c00f07947 */ /* 0x000ff20003800000 */
.L_x_9922:
        /* <DEDUP_REMOVED lines=15> */
.L_x_9948:
        /* <DEDUP_REMOVED lines=12> */
.L_x_9949:
        /* <DEDUP_REMOVED lines=51> */
[----:B------:R-:W-:Y:S01]  /*4670*/  LOP3.LUT R61, R61, R60, R57, 0x96, !PT ;  /* 0x0000003c3d3d7212 */ /* 0x000fe200078e9639 */
[----:B------:R-:W-:Y:S01]  /*4680*/  HFMA2 R60, -RZ, RZ, 0, 0 ;  /* 0x00000000ff3c7431 */ /* 0x000fe200000001ff */
[----:B------:R-:W-:Y:S01]  /*4690*/  IADD3 R57, PT, PT, R138, -0x700cb87f, RZ ;  /* 0x8ff347818a397810 */ /* 0x000fe20007ffe0ff */
[----:B------:R-:W-:-:S04]  /*46a0*/  IMAD.WIDE.U32 R58, R59, -0x2daee0ad, RZ ;  /* 0xd2511f533b3a7825 */ /* 0x000fc800078e00ff */
[----:B------:R-:W-:Y:S01]  /*46b0*/  IMAD.WIDE.U32 R164, R61, -0x326172a9, RZ ;  /* 0xcd9e8d573da47825 */ /* 0x000fe200078e00ff */
[----:B------:R-:W-:-:S03]  /*46c0*/  LOP3.LUT R157, R157, R56, R59, 0x96, !PT ;  /* 0x000000389d9d7212 */ /* 0x000fc600078e963b */
[----:B------:R-:W-:Y:S01]  /*46d0*/  IMAD.MOV.U32 R56, RZ, RZ, R146 ;  /* 0x000000ffff387224 */ /* 0x000fe200078e0092 */
[----:B------:R-:W-:-:S07]  /*46e0*/  LOP3.LUT R162, R57, R162, R165, 0x96, !PT ;  /* 0x000000a239a27212 */ /* 0x000fce00078e96a5 */
.L_x_9947:
        /* <DEDUP_REMOVED lines=10> */
[----:B------:R-:W-:Y:S01]  /*4790*/  FSETP.GTU.FTZ.AND P1, PT, R56, UR4, PT ;  /* 0x0000000438007c0b */ /* 0x000fe2000bf3c000 */
[----:B------:R-:W-:Y:S01]  /*47a0*/  IMAD.MOV.U32 R56, RZ, RZ, R164 ;  /* 0x000000ffff387224 */ /* 0x000fe200078e00a4 */
[----:B------:R-:W-:-:S02]  /*47b0*/  MOV R61, 0x2 ;  /* 0x00000002003d7802 */ /* 0x000fc40000000f00 */
        /* <DEDUP_REMOVED lines=13> */
.L_x_9951:
        /* <DEDUP_REMOVED lines=12> */
.L_x_9952:
        /* <DEDUP_REMOVED lines=53> */
[----:B------:R-:W-:-:S04]  /*4ca0*/  VIADD R57, R138, 0x8ff34781 ;  /* 0x8ff347818a397836 */ /* 0x000fc80000000000 */
[----:B------:R-:W-:Y:S01]  /*4cb0*/  IMAD.WIDE.U32 R60, R61, -0x2daee0ad, RZ ;  /* 0xd2511f533d3c7825 */ /* 0x000fe200078e00ff */
[----:B------:R-:W-:-:S04]  /*4cc0*/  LOP3.LUT R162, R57, R162, R165, 0x96, !PT ;  /* 0x000000a239a27212 */ /* 0x000fc800078e96a5 */
[----:B------:R-:W-:Y:S01]  /*4cd0*/  LOP3.LUT R157, R157, R56, R61, 0x96, !PT ;  /* 0x000000389d9d7212 */ /* 0x000fe200078e963d */
[----:B------:R-:W-:Y:S02]  /*4ce0*/  HFMA2 R61, -RZ, RZ, 0, 0 ;  /* 0x00000000ff3d7431 */ /* 0x000fe400000001ff */
[----:B------:R-:W-:Y:S02]  /*4cf0*/  IMAD.MOV.U32 R56, RZ, RZ, R58 ;  /* 0x000000ffff387224 */ /* 0x000fe400078e003a */
[----:B------:R-:W-:-:S07]  /*4d00*/  IMAD.MOV.U32 R58, RZ, RZ, R60 ;  /* 0x000000ffff3a7224 */ /* 0x000fce00078e003c */
.L_x_9950:
[----:B------:R-:W-:Y:S01]  /*4d10*/  I2FP.F32.U32 R56, R56 ;  /* 0x0000003800387245 */ /* 0x000fe20000201000 */
[----:B------:R-:W-:Y:S01]  /*4d20*/  IMAD.U32 R57, R52, 0x10000, RZ ;  /* 0x0001000034397824 */ /* 0x000fe200078e00ff */
[----:B------:R-:W-:Y:S01]  /*4d30*/  ISETP.NE.AND P2, PT, R61, 0x1, PT ;  /* 0x000000013d00780c */ /* 0x000fe20003f45270 */
[----:B------:R-:W-:Y:S02]  /*4d40*/  IMAD.U32 R52, R124, 0x10000, RZ ;  /* 0x000100007c347824 */ /* 0x000fe400078e00ff */
[----:B------:R-:W-:Y:S01]  /*4d50*/  FFMA.FTZ R56, R56, R153, 1.1641532182693481445e-10 ;  /* 0x2f00000038387423 */ /* 0x000fe20000010099 */
[----:B------:R-:W-:-:S04]  /*4d60*/  FMUL.FTZ R57, R57, R152 ;  /* 0x0000009839397220 */ /* 0x000fc80000410000 */
[----:B------:R-:W-:Y:S01]  /*4d70*/  FMUL.FTZ R57, R57, UR5 ;  /* 0x0000000539397c20 */ /* 0x000fe20008410000 */
[----:B------:R-:W-:Y:S02]  /*4d80*/  FSETP.GTU.FTZ.AND P1, PT, R56, UR4, PT ;  /* 0x0000000438007c0b */ /* 0x000fe4000bf3c000 */
        /* <DEDUP_REMOVED lines=15> */
.L_x_9954:
        /* <DEDUP_REMOVED lines=12> */
.L_x_9955:
        /* <DEDUP_REMOVED lines=56> */
[----:B------:R-:W-:-:S03]  /*52c0*/  LOP3.LUT R162, R57, R162, R165, 0x96, !PT ;  /* 0x000000a239a27212 */ /* 0x000fc600078e96a5 */
[----:B------:R-:W-:Y:S01]  /*52d0*/  IMAD.MOV.U32 R58, RZ, RZ, R60 ;  /* 0x000000ffff3a7224 */ /* 0x000fe200078e003c */
[----:B------:R-:W-:Y:S01]  /*52e0*/  LOP3.LUT R157, R157, R56, R61, 0x96, !PT ;  /* 0x000000389d9d7212 */ /* 0x000fe200078e963d */
[----:B------:R-:W-:-:S07]  /*52f0*/  HFMA2 R56, -RZ, RZ, 0, 0 ;  /* 0x00000000ff387431 */ /* 0x000fce00000001ff */
.L_x_9953:
[----:B------:R-:W-:Y:S01]  /*5300*/  I2FP.F32.U32 R52, R52 ;  /* 0x0000003400347245 */ /* 0x000fe20000201000 */
[C---:B------:R-:W-:Y:S01]  /*5310*/  IMAD.U32 R57, R53.reuse, 0x10000, RZ ;  /* 0x0001000035397824 */ /* 0x040fe200078e00ff */
[----:B------:R-:W-:Y:S01]  /*5320*/  ISETP.NE.AND P2, PT, R56, 0x1, PT ;  /* 0x000000013800780c */ /* 0x000fe20003f45270 */
[----:B------:R-:W-:Y:S01]  /*5330*/  IMAD.U32 R61, R6, 0x10000, RZ ;  /* 0x00010000063d7824 */ /* 0x000fe200078e00ff */
[----:B------:R-:W-:Y:S01]  /*5340*/  PRMT R64, R53, 0x7632, R64 ;  /* 0x0000763235407816 */ /* 0x000fe20000000040 */
[----:B------:R-:W-:Y:S01]  /*5350*/  FFMA.FTZ R52, R52, R153, 1.1641532182693481445e-10 ;  /* 0x2f00000034347423 */ /* 0x000fe20000010099 */
[----:B------:R-:W-:-:S04]  /*5360*/  FMUL.FTZ R57, R57, R152 ;  /* 0x0000009839397220 */ /* 0x000fc80000410000 */
[----:B------:R-:W-:Y:S01]  /*5370*/  FMUL.FTZ R57, R57, UR5 ;  /* 0x0000000539397c20 */ /* 0x000fe20008410000 */
[----:B------:R-:W-:Y:S01]  /*5380*/  FSETP.GTU.FTZ.AND P1, PT, R52, UR4, PT ;  /* 0x0000000434007c0b */ /* 0x000fe2000bf3c000 */
[----:B------:R-:W-:-:S03]  /*5390*/  IMAD.MOV.U32 R52, RZ, RZ, R164 ;  /* 0x000000ffff347224 */ /* 0x000fc600078e00a4 */
[----:B------:R-:W-:Y:S02]  /*53a0*/  FSEL R78, R57, RZ, !P1 ;  /* 0x000000ff394e7208 */ /* 0x000fe40004800000 */
[----:B------:R-:W-:Y:S02]  /*53b0*/  PLOP3.LUT P1, PT, P1, PT, PT, 0x8, 0x80 ;  /* 0x000000000080781c */ /* 0x000fe40000f2e170 */
[----:B------:R-:W-:Y:S01]  /*53c0*/  MOV R57, 0x2 ;  /* 0x0000000200397802 */ /* 0x000fe20000000f00 */
        /* <DEDUP_REMOVED lines=10> */
.L_x_9957:
        /* <DEDUP_REMOVED lines=12> */
.L_x_9958:
        /* <DEDUP_REMOVED lines=60> */
.L_x_9956:
[----:B------:R-:W-:Y:S01]  /*58f0*/  I2FP.F32.U32 R52, R52 ;  /* 0x0000003400347245 */ /* 0x000fe20000201000 */
[----:B------:R-:W-:Y:S01]  /*5900*/  IMAD.U32 R53, R64, 0x10000, RZ ;  /* 0x0001000040357824 */ /* 0x000fe200078e00ff */
[----:B------:R-:W-:Y:S02]  /*5910*/  ISETP.NE.AND P3, PT, R57, 0x1, PT ;  /* 0x000000013900780c */ /* 0x000fe40003f65270 */
[----:B------:R-:W-:Y:S01]  /*5920*/  MOV R56, 0x2 ;  /* 0x0000000200387802 */ /* 0x000fe20000000f00 */
[----:B------:R-:W-:Y:S01]  /*5930*/  FFMA.FTZ R52, R52, R153, 1.1641532182693481445e-10 ;  /* 0x2f00000034347423 */ /* 0x000fe20000010099 */
[----:B------:R-:W-:-:S04]  /*5940*/  FMUL.FTZ R53, R53, R152 ;  /* 0x0000009835357220 */ /* 0x000fc80000410000 */
[----:B------:R-:W-:Y:S01]  /*5950*/  FMUL.FTZ R53, R53, UR5 ;  /* 0x0000000535357c20 */ /* 0x000fe20008410000 */
[----:B------:R-:W-:Y:S01]  /*5960*/  FSETP.GTU.FTZ.AND P2, PT, R52, UR4, PT ;  /* 0x0000000434007c0b */ /* 0x000fe2000bf5c000 */
        /* <DEDUP_REMOVED lines=14> */
.L_x_9960:
        /* <DEDUP_REMOVED lines=12> */
.L_x_9961:
        /* <DEDUP_REMOVED lines=57> */
[----:B------:R-:W-:Y:S02]  /*5ea0*/  IMAD.MOV.U32 R52, RZ, RZ, R58 ;  /* 0x000000ffff347224 */ /* 0x000fe400078e003a */
[----:B------:R-:W-:Y:S02]  /*5eb0*/  IMAD.MOV.U32 R58, RZ, RZ, R56 ;  /* 0x000000ffff3a7224 */ /* 0x000fe400078e0038 */
[----:B------:R-:W-:-:S07]  /*5ec0*/  HFMA2 R56, -RZ, RZ, 0, 0 ;  /* 0x00000000ff387431 */ /* 0x000fce00000001ff */
.L_x_9959:
        /* <DEDUP_REMOVED lines=23> */
.L_x_9963:
        /* <DEDUP_REMOVED lines=12> */
.L_x_9964:
        /* <DEDUP_REMOVED lines=58> */
[----:B------:R-:W-:Y:S02]  /*64a0*/  IMAD.MOV.U32 R53, RZ, RZ, R58 ;  /* 0x000000ffff357224 */ /* 0x000fe400078e003a */
[----:B------:R-:W-:-:S07]  /*64b0*/  IMAD.MOV.U32 R58, RZ, RZ, R52 ;  /* 0x000000ffff3a7224 */ /* 0x000fce00078e0034 */
.L_x_9962:
        /* <DEDUP_REMOVED lines=22> */
.L_x_9966:
        /* <DEDUP_REMOVED lines=12> */
.L_x_9967:
        /* <DEDUP_REMOVED lines=60> */
.L_x_9965:
        /* <DEDUP_REMOVED lines=23> */
.L_x_9969:
        /* <DEDUP_REMOVED lines=14> */
.L_x_9970:
        /* <DEDUP_REMOVED lines=60> */
.L_x_9968:
[----:B------:R-:W-:Y:S01]  /*70b0*/  I2FP.F32.U32 R52, R53 ;  /* 0x0000003500347245 */ /* 0x000fe20000201000 */
[----:B------:R-:W-:-:S04]  /*70c0*/  IMAD.U32 R53, R62, 0x10000, RZ ;  /* 0x000100003e357824 */ /* 0x000fc800078e00ff */
[----:B------:R-:W-:Y:S01]  /*70d0*/  FFMA.FTZ R52, R52, R153, 1.1641532182693481445e-10 ;  /* 0x2f00000034347423 */ /* 0x000fe20000010099 */
[----:B------:R-:W-:-:S04]  /*70e0*/  FMUL.FTZ R53, R53, R152 ;  /* 0x0000009835357220 */ /* 0x000fc80000410000 */
[----:B------:R-:W-:Y:S01]  /*70f0*/  FMUL.FTZ R53, R53, UR5 ;  /* 0x0000000535357c20 */ /* 0x000fe20008410000 */
[----:B------:R-:W-:Y:S01]  /*7100*/  FSETP.GTU.FTZ.AND P6, PT, R52, UR4, PT ;  /* 0x0000000434007c0b */ /* 0x000fe2000bfdc000 */
[----:B------:R-:W-:-:S03]  /*7110*/  IMAD.U32 R52, R121, 0x10000, RZ ;  /* 0x0001000079347824 */ /* 0x000fc600078e00ff */
[----:B------:R-:W-:Y:S02]  /*7120*/  FSEL R53, R53, RZ, !P6 ;  /* 0x000000ff35357208 */ /* 0x000fe40007000000 */
[----:B------:R-:W-:-:S03]  /*7130*/  PLOP3.LUT P6, PT, P6, PT, PT, 0x8, 0x80 ;  /* 0x000000000080781c */ /* 0x000fc600037ce170 */
[----:B------:R-:W-:-:S10]  /*7140*/  FMUL.FTZ R75, R53, R52 ;  /* 0x00000034354b7220 */ /* 0x000fd40000410000 */
.L_x_9946:
[----:B------:R-:W0:Y:S01]  /*7150*/  LDC.64 R148, c[0x0][0x3a8] ;  /* 0x0000ea00ff947b82 */ /* 0x000e220000000a00 */
[----:B------:R-:W-:Y:S02]  /*7160*/  SEL R60, RZ, 0x10000, !P5 ;  /* 0x00010000ff3c7807 */ /* 0x000fe40006800000 */
[----:B------:R-:W-:Y:S02]  /*7170*/  ISETP.NE.AND P5, PT, R66, RZ, PT ;  /* 0x000000ff4200720c */ /* 0x000fe40003fa5270 */
[----:B------:R-:W-:Y:S02]  /*7180*/  SEL R57, RZ, 0x1000000, !P6 ;  /* 0x01000000ff397807 */ /* 0x000fe40007000000 */
[----:B------:R-:W-:Y:S01]  /*7190*/  SEL R65, RZ, 0x100, !P4 ;  /* 0x00000100ff417807 */ /* 0x000fe20006000000 */
[----:B------:R-:W1:Y:S01]  /*71a0*/  @P0 LDC.64 R52, c[0x0][0x3a0] ;  /* 0x0000e800ff340b82 */ /* 0x000e620000000a00 */
[----:B------:R-:W-:Y:S02]  /*71b0*/  SEL R56, RZ, 0x1000000, !P2 ;  /* 0x01000000ff387807 */ /* 0x000fe40005000000 */
[----:B------:R-:W-:-:S02]  /*71c0*/  SEL R55, RZ, 0x10000, !P1 ;  /* 0x00010000ff377807 */ /* 0x000fc40004800000 */
[----:B------:R-:W-:Y:S02]  /*71d0*/  SEL R54, RZ, 0x100, !P5 ;  /* 0x00000100ff367807 */ /* 0x000fe40006800000 */
[----:B------:R-:W-:Y:S01]  /*71e0*/  ISETP.NE.AND P6, PT, R59, RZ, PT ;  /* 0x000000ff3b00720c */ /* 0x000fe20003fc5270 */
[----:B------:R-:W2:Y:S01]  /*71f0*/  LDC.64 R150, c[0x0][0x3b0] ;  /* 0x0000ec00ff967b82 */ /* 0x000ea20000000a00 */
[----:B------:R-:W-:Y:S02]  /*7200*/  IADD3 R161, PT, PT, R147, 0x100, RZ ;  /* 0x0000010093a17810 */ /* 0x000fe40007ffe0ff */
[----:B------:R-:W-:Y:S02]  /*7210*/  LOP3.LUT R65, R65, R57, R60, 0xfe, !PT ;  /* 0x0000003941417212 */ /* 0x000fe400078efe3c */
[----:B------:R-:W-:Y:S02]  /*7220*/  LOP3.LUT R54, R54, R56, R55, 0xfe, !PT ;  /* 0x0000003836367212 */ /* 0x000fe400078efe37 */
[----:B------:R-:W-:Y:S01]  /*7230*/  SEL R64, RZ, 0x1, !P3 ;  /* 0x00000001ff407807 */ /* 0x000fe20005800000 */
[----:B0-----:R-:W-:Y:S01]  /*7240*/  IMAD.WIDE.U32 R56, R147, 0x20, R148 ;  /* 0x0000002093387825 */ /* 0x001fe200078e0094 */
[----:B------:R-:W-:-:S02]  /*7250*/  SEL R55, RZ, 0x1, !P6 ;  /* 0x00000001ff377807 */ /* 0x000fc40007000000 */
[----:B------:R-:W-:Y:S02]  /*7260*/  LOP3.LUT R65, R65, R64, RZ, 0xfc, !PT ;  /* 0x0000004041417212 */ /* 0x000fe400078efcff */
[----:B------:R-:W-:Y:S01]  /*7270*/  LOP3.LUT R64, R54, R55, RZ, 0xfc, !PT ;  /* 0x0000003736407212 */ /* 0x000fe200078efcff */
[----:B------:R0:W-:Y:S01]  /*7280*/  STG.E.128 desc[UR8][R56.64], R76 ;  /* 0x0000004c38007986 */ /* 0x0001e2000c101d08 */
[----:B-1----:R-:W-:-:S03]  /*7290*/  @P0 IMAD.WIDE.U32 R62, R161, 0x20, R52 ;  /* 0x00000020a13e0825 */ /* 0x002fc600078e0034 */
[----:B------:R0:W-:Y:S01]  /*72a0*/  STG.E.128 desc[UR8][R56.64+0x10], R72 ;  /* 0x0000104838007986 */ /* 0x0001e2000c101d08 */
[----:B------:R-:W-:-:S04]  /*72b0*/  IMAD.WIDE.U32 R52, R161, 0x10, R104 ;  /* 0x00000010a1347825 */ /* 0x000fc800078e0068 */
[----:B--2---:R-:W-:-:S05]  /*72c0*/  IMAD.WIDE.U32 R60, R147, 0x8, R150 ;  /* 0x00000008933c7825 */ /* 0x004fca00078e0096 */
[----:B------:R0:W-:Y:S04]  /*72d0*/  STG.E.64 desc[UR8][R60.64], R64 ;  /* 0x000000403c007986 */ /* 0x0001e8000c101b08 */
[----:B------:R0:W5:Y:S04]  /*72e0*/  @P0 LDG.E.128 R84, desc[UR8][R62.64] ;  /* 0x000000083e540981 */ /* 0x000168000c1e1d00 */
[----:B------:R0:W5:Y:S04]  /*72f0*/  @P0 LDG.E.128 R80, desc[UR8][R62.64+0x10] ;  /* 0x000010083e500981 */ /* 0x000168000c1e1d00 */
[----:B------:R-:W5:Y:S01]  /*7300*/  LDG.E.128 R52, desc[UR8][R52.64] ;  /* 0x0000000834347981 */ /* 0x000f62000c1e1d00 */
        /* <DEDUP_REMOVED lines=16> */
.L_x_9973:
        /* <DEDUP_REMOVED lines=12> */
.L_x_9974:
        /* <DEDUP_REMOVED lines=34> */
[----:B------:R-:W-:Y:S02]  /*76f0*/  LOP3.LUT R64, R63, R62, R61, 0x96, !PT ;  /* 0x0000003e3f407212 */ /* 0x000fe400078e963d */
[----:B------:R-:W-:Y:S01]  /*7700*/  IADD3 R61, PT, PT, R139, 0x1fd5c5a3, RZ ;  /* 0x1fd5c5a38b3d7810 */ /* 0x000fe20007ffe0ff */
        /* <DEDUP_REMOVED lines=10> */
[----:B------:R-:W-:-:S04]  /*77b0*/  IMAD.WIDE.U32 R162, R162, -0x326172a9, RZ ;  /* 0xcd9e8d57a2a27825 */ /* 0x000fc800078e00ff */
[----:B------:R-:W-:Y:S02]  /*77c0*/  VIADD R57, R138, 0xf1bbcdc8 ;  /* 0xf1bbcdc88a397836 */ /* 0x000fe40000000000 */
[----:B------:R-:W-:-:S03]  /*77d0*/  IMAD.WIDE.U32 R60, R59, -0x2daee0ad, RZ ;  /* 0xd2511f533b3c7825 */ /* 0x000fc600078e00ff */
[----:B------:R-:W-:Y:S01]  /*77e0*/  LOP3.LUT R57, R57, R56, R163, 0x96, !PT ;  /* 0x0000003839397212 */ /* 0x000fe200078e96a3 */
[----:B------:R-:W-:-:S04]  /*77f0*/  VIADD R59, R139, 0xdb3d7428 ;  /* 0xdb3d74288b3b7836 */ /* 0x000fc80000000000 */
[----:B------:R-:W-:Y:S01]  /*7800*/  IMAD.WIDE.U32 R56, R57, -0x2daee0ad, RZ ;  /* 0xd2511f5339387825 */ /* 0x000fe200078e00ff */
[----:B------:R-:W-:-:S04]  /*7810*/  LOP3.LUT R59, R59, R66, R61, 0x96, !PT ;  /* 0x000000423b3b7212 */ /* 0x000fc800078e963d */
[----:B------:R-:W-:Y:S01]  /*7820*/  LOP3.LUT R157, R157, R60, R57, 0x96, !PT ;  /* 0x0000003c9d9d7212 */ /* 0x000fe200078e9639 */
[----:B------:R-:W-:Y:S01]  /*7830*/  IMAD.WIDE.U32 R164, R59, -0x326172a9, RZ ;  /* 0xcd9e8d573ba47825 */ /* 0x000fe200078e00ff */
[----:B------:R-:W-:-:S03]  /*7840*/  IADD3 R59, PT, PT, R138, -0x700cb87f, RZ ;  /* 0x8ff347818a3b7810 */ /* 0x000fc60007ffe0ff */
[----:B------:R-:W-:Y:S02]  /*7850*/  HFMA2 R60, -RZ, RZ, 0, 0 ;  /* 0x00000000ff3c7431 */ /* 0x000fe400000001ff */
[----:B------:R-:W-:Y:S01]  /*7860*/  IMAD.MOV.U32 R57, RZ, RZ, R58 ;  /* 0x000000ffff397224 */ /* 0x000fe200078e003a */
[----:B------:R-:W-:-:S07]  /*7870*/  LOP3.LUT R162, R59, R162, R165, 0x96, !PT ;  /* 0x000000a23ba27212 */ /* 0x000fce00078e96a5 */
.L_x_9972:
[----:B------:R-:W-:Y:S01]  /*7880*/  I2FP.F32.U32 R58, R57 ;  /* 0x00000039003a7245 */ /* 0x000fe20000201000 */
[----:B-----5:R-:W-:Y:S01]  /*7890*/  IMAD.U32 R57, R52, 0x10000, RZ ;  /* 0x0001000034397824 */ /* 0x020fe200078e00ff */
[----:B------:R-:W-:Y:S01]  /*78a0*/  ISETP.NE.AND P2, PT, R60, 0x1, PT ;  /* 0x000000013c00780c */ /* 0x000fe20003f45270 */
[----:B------:R-:W-:Y:S01]  /*78b0*/  IMAD.U32 R68, R13, 0x10000, RZ ;  /* 0x000100000d447824 */ /* 0x000fe200078e00ff */
[----:B------:R-:W-:Y:S01]  /*78c0*/  PRMT R52, R52, 0x7632, R52 ;  /* 0x0000763234347816 */ /* 0x000fe20000000034 */
[----:B------:R-:W-:Y:S01]  /*78d0*/  FFMA.FTZ R58, R58, R153, 1.1641532182693481445e-10 ;  /* 0x2f0000003a3a7423 */ /* 0x000fe20000010099 */
[----:B------:R-:W-:Y:S01]  /*78e0*/  FMUL.FTZ R57, R57, R152 ;  /* 0x0000009839397220 */ /* 0x000fe20000410000 */
[----:B------:R-:W-:Y:S01]  /*78f0*/  MOV R61, 0x2 ;  /* 0x00000002003d7802 */ /* 0x000fe20000000f00 */
[----:B------:R-:W-:Y:S02]  /*7900*/  IMAD.MOV.U32 R59, RZ, RZ, R164 ;  /* 0x000000ffff3b7224 */ /* 0x000fe400078e00a4 */
[----:B------:R-:W-:Y:S01]  /*7910*/  FMUL.FTZ R57, R57, UR5 ;  /* 0x0000000539397c20 */ /* 0x000fe20008410000 */
[----:B------:R-:W-:-:S04]  /*7920*/  FSETP.GTU.FTZ.AND P1, PT, R58, UR4, PT ;  /* 0x000000043a007c0b */ /* 0x000fc8000bf3c000 */
        /* <DEDUP_REMOVED lines=13> */
.L_x_9976:
        /* <DEDUP_REMOVED lines=12> */
.L_x_9977:
        /* <DEDUP_REMOVED lines=56> */
[----:B------:R-:W-:Y:S01]  /*7e40*/  HFMA2 R61, -RZ, RZ, 0, 0 ;  /* 0x00000000ff3d7431 */ /* 0x000fe200000001ff */
[----:B------:R-:W-:Y:S01]  /*7e50*/  LOP3.LUT R157, R157, R60, R59, 0x96, !PT ;  /* 0x0000003c9d9d7212 */ /* 0x000fe200078e963b */
[----:B------:R-:W-:Y:S02]  /*7e60*/  IMAD.MOV.U32 R59, RZ, RZ, R56 ;  /* 0x000000ffff3b7224 */ /* 0x000fe400078e0038 */
[----:B------:R-:W-:-:S07]  /*7e70*/  IMAD.MOV.U32 R56, RZ, RZ, R58 ;  /* 0x000000ffff387224 */ /* 0x000fce00078e003a */
.L_x_9975:
        /* <DEDUP_REMOVED lines=23> */
.L_x_9979:
        /* <DEDUP_REMOVED lines=12> */
.L_x_9980:
        /* <DEDUP_REMOVED lines=57> */
[----:B------:R-:W-:Y:S02]  /*8440*/  IMAD.MOV.U32 R56, RZ, RZ, R58 ;  /* 0x000000ffff387224 */ /* 0x000fe400078e003a */
[----:B------:R-:W-:Y:S01]  /*8450*/  HFMA2 R58, -RZ, RZ, 0, 0 ;  /* 0x00000000ff3a7431 */ /* 0x000fe200000001ff */
[----:B------:R-:W-:-:S07]  /*8460*/  LOP3.LUT R157, R157, R60, R59, 0x96, !PT ;  /* 0x0000003c9d9d7212 */ /* 0x000fce00078e963b */
.L_x_9978:
        /* <DEDUP_REMOVED lines=11> */
[----:B------:R-:W-:-:S03]  /*8520*/  PLOP3.LUT P1, PT, P1, PT, PT, 0x8, 0x80 ;  /* 0x000000000080781c */ /* 0x000fc60000f2e170 */
[----:B------:R-:W-:Y:S01]  /*8530*/  FFMA.FTZ R70, R59, R70, R86 ;  /* 0x000000463b467223 */ /* 0x000fe20000010056 */
        /* <DEDUP_REMOVED lines=10> */
.L_x_9982:
        /* <DEDUP_REMOVED lines=12> */
.L_x_9983:
        /* <DEDUP_REMOVED lines=58> */
[----:B------:R-:W-:Y:S01]  /*8a40*/  LOP3.LUT R162, R53, R162, R165, 0x96, !PT ;  /* 0x000000a235a27212 */ /* 0x000fe200078e96a5 */
[----:B------:R-:W-:-:S07]  /*8a50*/  IMAD.MOV.U32 R56, RZ, RZ, R58 ;  /* 0x000000ffff387224 */ /* 0x000fce00078e003a */
.L_x_9981:
        /* <DEDUP_REMOVED lines=22> */
.L_x_9985:
        /* <DEDUP_REMOVED lines=12> */
.L_x_9986:
        /* <DEDUP_REMOVED lines=60> */
.L_x_9984:
        /* <DEDUP_REMOVED lines=23> */
.L_x_9988:
        /* <DEDUP_REMOVED lines=12> */
.L_x_9989:
        /* <DEDUP_REMOVED lines=44> */
[----:B------:R-:W-:Y:S01]  /*9530*/  LOP3.LUT R162, R53, R58, R67, 0x96, !PT ;  /* 0x0000003a35a27212 */ /* 0x000fe200078e9643 */
[----:B------:R-:W-:-:S04]  /*9540*/  VIADD R59, R138, 0x5384540f ;  /* 0x5384540f8a3b7836 */ /* 0x000fc80000000000 */
[----:B------:R-:W-:Y:S01]  /*9550*/  IMAD.WIDE.U32 R162, R162, -0x326172a9, RZ ;  /* 0xcd9e8d57a2a27825 */ /* 0x000fe200078e00ff */
[----:B------:R-:W-:-:S03]  /*9560*/  LOP3.LUT R52, R59, R60, R63, 0x96, !PT ;  /* 0x0000003c3b347212 */ /* 0x000fc600078e963f */
        /* <DEDUP_REMOVED lines=12> */
.L_x_9987:
        /* <DEDUP_REMOVED lines=22> */
.L_x_9991:
        /* <DEDUP_REMOVED lines=12> */
.L_x_9992:
        /* <DEDUP_REMOVED lines=59> */
[----:B------:R-:W-:-:S07]  /*9c00*/  IMAD.MOV.U32 R56, RZ, RZ, R58 ;  /* 0x000000ffff387224 */ /* 0x000fce00078e003a */
.L_x_9990:
        /* <DEDUP_REMOVED lines=23> */
.L_x_9994:
        /* <DEDUP_REMOVED lines=14> */
.L_x_9995:
        /* <DEDUP_REMOVED lines=57> */
[----:B------:R-:W-:Y:S01]  /*a1f0*/  IMAD.MOV.U32 R52, RZ, RZ, R56 ;  /* 0x000000ffff347224 */ /* 0x000fe200078e0038 */
[----:B------:R-:W-:Y:S01]  /*a200*/  LOP3.LUT R162, R53, R162, R165, 0x96, !PT ;  /* 0x000000a235a27212 */ /* 0x000fe200078e96a5 */
[----:B------:R-:W-:-:S07]  /*a210*/  IMAD.MOV.U32 R56, RZ, RZ, R54 ;  /* 0x000000ffff387224 */ /* 0x000fce00078e0036 */
.L_x_9993:
[----:B------:R-:W-:Y:S01]  /*a220*/  I2FP.F32.U32 R52, R52 ;  /* 0x0000003400347245 */ /* 0x000fe20000201000 */
[----:B------:R-:W-:-:S04]  /*a230*/  IMAD.U32 R67, R67, 0x10000, RZ ;  /* 0x0001000043437824 */ /* 0x000fc800078e00ff */
[----:B------:R-:W-:Y:S01]  /*a240*/  FFMA.FTZ R52, R52, R153, 1.1641532182693481445e-10 ;  /* 0x2f00000034347423 */ /* 0x000fe20000010099 */
[----:B------:R-:W-:-:S04]  /*a250*/  FMUL.FTZ R67, R67, R152 ;  /* 0x0000009843437220 */ /* 0x000fc80000410000 */
[----:B------:R-:W-:Y:S01]  /*a260*/  FMUL.FTZ R67, R67, UR5 ;  /* 0x0000000543437c20 */ /* 0x000fe20008410000 */
[----:B------:R-:W-:-:S04]  /*a270*/  FSETP.GTU.FTZ.AND P6, PT, R52, UR4, PT ;  /* 0x0000000434007c0b */ /* 0x000fc8000bfdc000 */
[----:B------:R-:W-:Y:S01]  /*a280*/  FSEL R52, R67, RZ, !P6 ;  /* 0x000000ff43347208 */ /* 0x000fe20007000000 */
[----:B------:R-:W-:Y:S01]  /*a290*/  IMAD.U32 R67, R117, 0x10000, RZ ;  /* 0x0001000075437824 */ /* 0x000fe200078e00ff */
[----:B------:R-:W-:-:S03]  /*a2a0*/  PLOP3.LUT P6, PT, P6, PT, PT, 0x8, 0x80 ;  /* 0x000000000080781c */ /* 0x000fc600037ce170 */
[----:B------:R-:W-:Y:S01]  /*a2b0*/  FFMA.FTZ R67, R52, R67, R83 ;  /* 0x0000004334437223 */ /* 0x000fe20000010053 */
[----:B------:R-:W-:Y:S09]  /*a2c0*/  BRA `(.L_x_9996) ;  /* 0x0000002c00e87947 */ /* 0x000ff20003800000 */
.L_x_9971:
[----:B------:R-:W-:Y:S01]  /*a2d0*/  ISETP.NE.AND P1, PT, R67, 0x1, PT ;  /* 0x000000014300780c */ /* 0x000fe20003f25270 */
[----:B0-----:R-:W-:Y:S01]  /*a2e0*/  IMAD.MOV.U32 R57, RZ, RZ, R164 ;  /* 0x000000ffff397224 */ /* 0x001fe200078e00a4 */
        /* <DEDUP_REMOVED lines=13> */
.L_x_9998:
        /* <DEDUP_REMOVED lines=12> */
.L_x_9999:
        /* <DEDUP_REMOVED lines=57> */
[----:B------:R-:W-:Y:S01]  /*a810*/  IMAD.MOV.U32 R60, RZ, RZ, RZ ;  /* 0x000000ffff3c7224 */ /* 0x000fe200078e00ff */
[----:B------:R-:W-:-:S07]  /*a820*/  MOV R57, R58 ;  /* 0x0000003a00397202 */ /* 0x000fce0000000f00 */
.L_x_9997:
        /* <DEDUP_REMOVED lines=24> */
.L_x_10001:
        /* <DEDUP_REMOVED lines=12> */
.L_x_10002:
        /* <DEDUP_REMOVED lines=53> */
[----:B------:R-:W-:Y:S01]  /*adc0*/  IMAD.WIDE.U32 R164, R63, -0x326172a9, RZ ;  /* 0xcd9e8d573fa47825 */ /* 0x000fe200078e00ff */
[----:B------:R-:W-:-:S03]  /*add0*/  LOP3.LUT R157, R157, R60, R59, 0x96, !PT ;  /* 0x0000003c9d9d7212 */ /* 0x000fc600078e963b */
[----:B------:R-:W-:Y:S02]  /*ade0*/  VIADD R61, R138, 0x8ff34781 ;  /* 0x8ff347818a3d7836 */ /* 0x000fe40000000000 */
[----:B------:R-:W-:Y:S01]  /*adf0*/  IMAD.MOV.U32 R59, RZ, RZ, R56 ;  /* 0x000000ffff3b7224 */ /* 0x000fe200078e0038 */
[----:B------:R-:W-:Y:S02]  /*ae00*/  MOV R56, R58 ;  /* 0x0000003a00387202 */ /* 0x000fe40000000f00 */
[----:B------:R-:W-:Y:S01]  /*ae10*/  LOP3.LUT R162, R61, R162, R165, 0x96, !PT ;  /* 0x000000a23da27212 */ /* 0x000fe200078e96a5 */
[----:B------:R-:W-:-:S07]  /*ae20*/  IMAD.MOV.U32 R61, RZ, RZ, RZ ;  /* 0x000000ffff3d7224 */ /* 0x000fce00078e00ff */
.L_x_10000:
[----:B------:R-:W-:Y:S02]  /*ae30*/  I2FP.F32.U32 R58, R59 ;  /* 0x0000003b003a7245 */ /* 0x000fe40000201000 */
[----:B------:R-:W-:Y:S01]  /*ae40*/  SHF.L.U32 R59, R52, 0x10, RZ ;  /* 0x00000010343b7819 */ /* 0x000fe200000006ff */
[----:B------:R-:W-:Y:S01]  /*ae50*/  IMAD.U32 R52, R120, 0x10000, RZ ;  /* 0x0001000078347824 */ /* 0x000fe200078e00ff */
[----:B------:R-:W-:Y:S01]  /*ae60*/  ISETP.NE.AND P2, PT, R61, 0x1, PT ;  /* 0x000000013d00780c */ /* 0x000fe20003f45270 */
[----:B------:R-:W-:Y:S02]  /*ae70*/  FFMA.FTZ R58, R58, R153, 1.1641532182693481445e-10 ;  /* 0x2f0000003a3a7423 */ /* 0x000fe40000010099 */
[----:B------:R-:W-:-:S03]  /*ae80*/  FMUL.FTZ R59, R59, R152 ;  /* 0x000000983b3b7220 */ /* 0x000fc60000410000 */
[----:B------:R-:W-:Y:S01]  /*ae90*/  FSETP.GTU.FTZ.AND P1, PT, R58, UR4, PT ;  /* 0x000000043a007c0b */ /* 0x000fe2000bf3c000 */
[----:B------:R-:W-:Y:S01]  /*aea0*/  FMUL.FTZ R59, R59, UR5 ;  /* 0x000000053b3b7c20 */ /* 0x000fe20008410000 */
[----:B------:R-:W-:-:S04]  /*aeb0*/  MOV R58, 0x2 ;  /* 0x00000002003a7802 */ /* 0x000fc80000000f00 */
        /* <DEDUP_REMOVED lines=14> */
.L_x_10004:
        /* <DEDUP_REMOVED lines=12> */
.L_x_10005:
        /* <DEDUP_REMOVED lines=55> */
[----:B------:R-:W-:Y:S02]  /*b3d0*/  MOV R56, R58 ;  /* 0x0000003a00387202 */ /* 0x000fe40000000f00 */
[----:B------:R-:W-:Y:S01]  /*b3e0*/  LOP3.LUT R157, R157, R60, R59, 0x96, !PT ;  /* 0x0000003c9d9d7212 */ /* 0x000fe200078e963b */
[----:B------:R-:W-:Y:S02]  /*b3f0*/  VIADD R61, R138, 0x8ff34781 ;  /* 0x8ff347818a3d7836 */ /* 0x000fe40000000000 */
[----:B------:R-:W-:-:S03]  /*b400*/  IMAD.MOV.U32 R58, RZ, RZ, RZ ;  /* 0x000000ffff3a7224 */ /* 0x000fc600078e00ff */
[----:B------:R-:W-:-:S07]  /*b410*/  LOP3.LUT R162, R61, R162, R165, 0x96, !PT ;  /* 0x000000a23da27212 */ /* 0x000fce00078e96a5 */
.L_x_10003:
[----:B------:R-:W-:Y:S01]  /*b420*/  I2FP.F32.U32 R52, R52 ;  /* 0x0000003400347245 */ /* 0x000fe20000201000 */
[----:B------:R-:W-:Y:S01]  /*b430*/  IMAD.U32 R61, R14, 0x10000, RZ ;  /* 0x000100000e3d7824 */ /* 0x000fe200078e00ff */
[C---:B------:R-:W-:Y:S02]  /*b440*/  SHF.L.U32 R59, R53.reuse, 0x10, RZ ;  /* 0x00000010353b7819 */ /* 0x040fe400000006ff */
[----:B------:R-:W-:Y:S01]  /*b450*/  ISETP.NE.AND P2, PT, R58, 0x1, PT ;  /* 0x000000013a00780c */ /* 0x000fe20003f45270 */
[----:B------:R-:W-:Y:S01]  /*b460*/  FFMA.FTZ R52, R52, R153, 1.1641532182693481445e-10 ;  /* 0x2f00000034347423 */ /* 0x000fe20000010099 */
[----:B------:R-:W-:Y:S01]  /*b470*/  PRMT R66, R53, 0x7632, R66 ;  /* 0x0000763235427816 */ /* 0x000fe20000000042 */
[----:B------:R-:W-:-:S03]  /*b480*/  FMUL.FTZ R59, R59, R152 ;  /* 0x000000983b3b7220 */ /* 0x000fc60000410000 */
[----:B------:R-:W-:Y:S01]  /*b490*/  FSETP.GTU.FTZ.AND P1, PT, R52, UR4, PT ;  /* 0x0000000434007c0b */ /* 0x000fe2000bf3c000 */
[----:B------:R-:W-:Y:S01]  /*b4a0*/  FMUL.FTZ R59, R59, UR5 ;  /* 0x000000053b3b7c20 */ /* 0x000fe20008410000 */
[----:B------:R-:W-:-:S04]  /*b4b0*/  IMAD.MOV.U32 R52, RZ, RZ, R164 ;  /* 0x000000ffff347224 */ /* 0x000fc800078e00a4 */
        /* <DEDUP_REMOVED lines=13> */
.L_x_10007:
        /* <DEDUP_REMOVED lines=12> */
.L_x_10008:
        /* <DEDUP_REMOVED lines=60> */
.L_x_10006:
[----:B------:R-:W-:Y:S02]  /*ba10*/  I2FP.F32.U32 R52, R52 ;  /* 0x0000003400347245 */ /* 0x000fe40000201000 */
[----:B------:R-:W-:Y:S02]  /*ba20*/  SHF.L.U32 R53, R66, 0x10, RZ ;  /* 0x0000001042357819 */ /* 0x000fe400000006ff */
[----:B------:R-:W-:Y:S01]  /*ba30*/  ISETP.NE.AND P3, PT, R59, 0x1, PT ;  /* 0x000000013b00780c */ /* 0x000fe20003f65270 */
[----:B------:R-:W-:Y:S01]  /*ba40*/  FFMA.FTZ R52, R52, R153, 1.1641532182693481445e-10 ;  /* 0x2f00000034347423 */ /* 0x000fe20000010099 */
[----:B------:R-:W-:Y:S01]  /*ba50*/  MOV R58, 0x2 ;  /* 0x00000002003a7802 */ /* 0x000fe20000000f00 */
[----:B------:R-:W-:-:S03]  /*ba60*/  FMUL.FTZ R53, R53, R152 ;  /* 0x0000009835357220 */ /* 0x000fc60000410000 */
[----:B------:R-:W-:Y:S01]  /*ba70*/  FSETP.GTU.FTZ.AND P2, PT, R52, UR4, PT ;  /* 0x0000000434007c0b */ /* 0x000fe2000bf5c000 */
[----:B------:R-:W-:Y:S01]  /*ba80*/  FMUL.FTZ R53, R53, UR5 ;  /* 0x0000000535357c20 */ /* 0x000fe20008410000 */
[----:B------:R-:W-:-:S04]  /*ba90*/  IMAD.U32 R52, R119, 0x10000, RZ ;  /* 0x0001000077347824 */ /* 0x000fc800078e00ff */
        /* <DEDUP_REMOVED lines=13> */
.L_x_10010:
        /* <DEDUP_REMOVED lines=12> */
.L_x_10011:
        /* <DEDUP_REMOVED lines=60> */
.L_x_10009:
        /* <DEDUP_REMOVED lines=23> */
.L_x_10013:
        /* <DEDUP_REMOVED lines=12> */
.L_x_10014:
        /* <DEDUP_REMOVED lines=48> */
[----:B------:R-:W-:Y:S01]  /*c520*/  IMAD.MOV.U32 R60, RZ, RZ, RZ ;  /* 0x000000ffff3c7224 */ /* 0x000fe200078e00ff */
        /* <DEDUP_REMOVED lines=10> */
[----:B------:R-:W-:-:S07]  /*c5d0*/  LOP3.LUT R162, R53, R162, R165, 0x96, !PT ;  /* 0x000000a235a27212 */ /* 0x000fce00078e96a5 */
.L_x_10012:
[----:B------:R-:W-:Y:S02]  /*c5e0*/  I2FP.F32.U32 R52, R52 ;  /* 0x0000003400347245 */ /* 0x000fe40000201000 */
[----:B------:R-:W-:Y:S01]  /*c5f0*/  SHF.L.U32 R53, R54, 0x10, RZ ;  /* 0x0000001036357819 */ /* 0x000fe200000006ff */
[----:B------:R-:W-:Y:S01]  /*c600*/  IMAD.U32 R54, R118, 0x10000, RZ ;  /* 0x0001000076367824 */ /* 0x000fe200078e00ff */
[----:B------:R-:W-:Y:S01]  /*c610*/  ISETP.NE.AND P5, PT, R60, 0x1, PT ;  /* 0x000000013c00780c */ /* 0x000fe20003fa5270 */
[----:B------:R-:W-:Y:S01]  /*c620*/  FFMA.FTZ R52, R52, R153, 1.1641532182693481445e-10 ;  /* 0x2f00000034347423 */ /* 0x000fe20000010099 */
[----:B------:R-:W-:Y:S01]  /*c630*/  MOV R58, 0x2 ;  /* 0x00000002003a7802 */ /* 0x000fe20000000f00 */
        /* <DEDUP_REMOVED lines=16> */
.L_x_10016:
        /* <DEDUP_REMOVED lines=12> */
.L_x_10017:
        /* <DEDUP_REMOVED lines=60> */
.L_x_10015:
[----:B------:R-:W-:Y:S01]  /*cbc0*/  I2FP.F32.U32 R52, R52 ;  /* 0x0000003400347245 */ /* 0x000fe20000201000 */
[----:B------:R-:W-:Y:S01]  /*cbd0*/  IMAD.U32 R59, R16, 0x10000, RZ ;  /* 0x00010000103b7824 */ /* 0x000fe200078e00ff */
[C---:B------:R-:W-:Y:S01]  /*cbe0*/  SHF.L.U32 R53, R55.reuse, 0x10, RZ ;  /* 0x0000001037357819 */ /* 0x040fe200000006ff */
        /* <DEDUP_REMOVED lines=20> */
.L_x_10019:
        /* <DEDUP_REMOVED lines=14> */
.L_x_10020:
        /* <DEDUP_REMOVED lines=48> */
[----:B------:R-:W-:Y:S02]  /*d110*/  LOP3.LUT R52, R55, R58, R61, 0x96, !PT ;  /* 0x0000003a37347212 */ /* 0x000fe400078e963d */
        /* <DEDUP_REMOVED lines=11> */
.L_x_10018:
[----:B------:R-:W-:Y:S02]  /*d1d0*/  I2FP.F32.U32 R52, R52 ;  /* 0x0000003400347245 */ /* 0x000fe40000201000 */
[----:B------:R-:W-:-:S03]  /*d1e0*/  SHF.L.U32 R67, R67, 0x10, RZ ;  /* 0x0000001043437819 */ /* 0x000fc600000006ff */
[----:B------:R-:W-:Y:S02]  /*d1f0*/  FFMA.FTZ R52, R52, R153, 1.1641532182693481445e-10 ;  /* 0x2f00000034347423 */ /* 0x000fe40000010099 */
[----:B------:R-:W-:-:S03]  /*d200*/  FMUL.FTZ R67, R67, R152 ;  /* 0x0000009843437220 */ /* 0x000fc60000410000 */
[----:B------:R-:W-:Y:S01]  /*d210*/  FSETP.GTU.FTZ.AND P6, PT, R52, UR4, PT ;  /* 0x0000000434007c0b */ /* 0x000fe2000bfdc000 */
[----:B------:R-:W-:Y:S01]  /*d220*/  FMUL.FTZ R67, R67, UR5 ;  /* 0x0000000543437c20 */ /* 0x000fe20008410000 */
[----:B------:R-:W-:-:S04]  /*d230*/  IMAD.U32 R52, R117, 0x10000, RZ ;  /* 0x0001000075347824 */ /* 0x000fc800078e00ff */
[----:B------:R-:W-:Y:S02]  /*d240*/  FSEL R67, R67, RZ, !P6 ;  /* 0x000000ff43437208 */ /* 0x000fe40007000000 */
[----:B------:R-:W-:-:S03]  /*d250*/  PLOP3.LUT P6, PT, P6, PT, PT, 0x8, 0x80 ;  /* 0x000000000080781c */ /* 0x000fc600037ce170 */
[----:B------:R-:W-:-:S10]  /*d260*/  FMUL.FTZ R67, R52, R67 ;  /* 0x0000004334437220 */ /* 0x000fd40000410000 */
.L_x_9996:
[----:B------:R-:W0:Y:S01]  /*d270*/  @P0 LDC.64 R52, c[0x0][0x3a0] ;  /* 0x0000e800ff340b82 */ /* 0x000e220000000a00 */
[----:B------:R-:W-:Y:S01]  /*d280*/  SEL R61, RZ, 0x10000, !P5 ;  /* 0x00010000ff3d7807 */ /* 0x000fe20006800000 */
[----:B------:R-:W-:Y:S01]  /*d290*/  IMAD.WIDE.U32 R54, R161, 0x20, R148 ;  /* 0x00000020a1367825 */ /* 0x000fe200078e0094 */
[----:B------:R-:W-:Y:S02]  /*d2a0*/  ISETP.NE.AND P5, PT, R106, RZ, PT ;  /* 0x000000ff6a00720c */ /* 0x000fe40003fa5270 */
[----:B------:R-:W-:Y:S02]  /*d2b0*/  SEL R62, RZ, 0x1000000, !P6 ;  /* 0x01000000ff3e7807 */ /* 0x000fe40007000000 */
[----:B------:R-:W-:Y:S01]  /*d2c0*/  ISETP.NE.AND P6, PT, R57, RZ, PT ;  /* 0x000000ff3900720c */ /* 0x000fe20003fc5270 */
[----:B------:R-:W-:Y:S01]  /*d2d0*/  STG.E.128 desc[UR8][R54.64], R68 ;  /* 0x0000004436007986 */ /* 0x000fe2000c101d08 */
[----:B------:R-:W-:Y:S02]  /*d2e0*/  SEL R59, RZ, 0x1000000, !P2 ;  /* 0x01000000ff3b7807 */ /* 0x000fe40005000000 */
[----:B------:R-:W-:Y:S01]  /*d2f0*/  SEL R58, RZ, 0x10000, !P1 ;  /* 0x00010000ff3a7807 */ /* 0x000fe20004800000 */
[----:B------:R1:W-:Y:S01]  /*d300*/  STG.E.128 desc[UR8][R54.64+0x10], R64 ;  /* 0x0000104036007986 */ /* 0x0003e2000c101d08 */
[----:B------:R-:W-:-:S02]  /*d310*/  SEL R57, RZ, 0x100, !P5 ;  /* 0x00000100ff397807 */ /* 0x000fc40006800000 */
[----:B------:R-:W-:Y:S02]  /*d320*/  SEL R60, RZ, 0x100, !P4 ;  /* 0x00000100ff3c7807 */ /* 0x000fe40006000000 */
[----:B------:R-:W-:Y:S02]  /*d330*/  LOP3.LUT R57, R57, R59, R58, 0xfe, !PT ;  /* 0x0000003b39397212 */ /* 0x000fe400078efe3a */
[----:B------:R-:W-:Y:S02]  /*d340*/  IADD3 R163, PT, PT, R147, 0x200, RZ ;  /* 0x0000020093a37810 */ /* 0x000fe40007ffe0ff */
[----:B------:R-:W-:Y:S02]  /*d350*/  LOP3.LUT R60, R60, R62, R61, 0xfe, !PT ;  /* 0x0000003e3c3c7212 */ /* 0x000fe400078efe3d */
[----:B------:R-:W-:Y:S01]  /*d360*/  SEL R59, RZ, 0x1, !P3 ;  /* 0x00000001ff3b7807 */ /* 0x000fe20005800000 */
[----:B0-----:R-:W-:Y:S01]  /*d370*/  @P0 IMAD.WIDE.U32 R62, R163, 0x20, R52 ;  /* 0x00000020a33e0825 */ /* 0x001fe200078e0034 */
[----:B------:R-:W-:-:S02]  /*d380*/  SEL R58, RZ, 0x1, !P6 ;  /* 0x00000001ff3a7807 */ /* 0x000fc40007000000 */
[----:B------:R-:W-:Y:S01]  /*d390*/  LOP3.LUT R59, R60, R59, RZ, 0xfc, !PT ;  /* 0x0000003b3c3b7212 */ /* 0x000fe200078efcff */
[----:B------:R-:W-:Y:S01]  /*d3a0*/  IMAD.WIDE.U32 R60, R161, 0x8, R150 ;  /* 0x00000008a13c7825 */ /* 0x000fe200078e0096 */
[----:B------:R-:W-:-:S03]  /*d3b0*/  LOP3.LUT R58, R57, R58, RZ, 0xfc, !PT ;  /* 0x0000003a393a7212 */ /* 0x000fc600078efcff */
[----:B------:R-:W-:Y:S02]  /*d3c0*/  IMAD.WIDE.U32 R52, R163, 0x10, R104 ;  /* 0x00000010a3347825 */ /* 0x000fe400078e0068 */
[----:B------:R0:W-:Y:S04]  /*d3d0*/  STG.E.64 desc[UR8][R60.64], R58 ;  /* 0x0000003a3c007986 */ /* 0x0001e8000c101b08 */
[----:B------:R0:W5:Y:S04]  /*d3e0*/  @P0 LDG.E.128 R84, desc[UR8][R62.64] ;  /* 0x000000083e540981 */ /* 0x000168000c1e1d00 */
[----:B------:R0:W5:Y:S04]  /*d3f0*/  @P0 LDG.E.128 R80, desc[UR8][R62.64+0x10] ;  /* 0x000010083e500981 */ /* 0x000168000c1e1d00 */
[----:B-1----:R-:W5:Y:S01]  /*d400*/  LDG.E.128 R52, desc[UR8][R52.64] ;  /* 0x0000000834347981 */ /* 0x002f62000c1e1d00 */
        /* <DEDUP_REMOVED lines=16> */
.L_x_10023:
        /* <DEDUP_REMOVED lines=12> */
.L_x_10024:
        /* <DEDUP_REMOVED lines=34> */
[----:B------:R-:W-:-:S04]  /*d7f0*/  IMAD.WIDE.U32 R60, R61, -0x2daee0ad, RZ ;  /* 0xd2511f533d3c7825 */ /* 0x000fc800078e00ff */
[----:B------:R-:W-:Y:S01]  /*d800*/  IMAD.WIDE.U32 R106, R57, -0x326172a9, RZ ;  /* 0xcd9e8d57396a7825 */ /* 0x000fe200078e00ff */
[----:B------:R-:W-:Y:S02]  /*d810*/  LOP3.LUT R62, R59, R62, R61, 0x96, !PT ;  /* 0x0000003e3b3e7212 */ /* 0x000fe400078e963d */
[C---:B------:R-:W-:Y:S01]  /*d820*/  IADD3 R57, PT, PT, R138.reuse, -0x4ab325aa, RZ ;  /* 0xb54cda568a397810 */ /* 0x040fe20007ffe0ff */
[----:B------:R-:W-:Y:S02]  /*d830*/  VIADD R59, R138, 0x5384540f ;  /* 0x5384540f8a3b7836 */ /* 0x000fe40000000000 */
        /* <DEDUP_REMOVED lines=15> */
[----:B------:R-:W-:Y:S01]  /*d930*/  IMAD.WIDE.U32 R156, R57, -0x2daee0ad, RZ ;  /* 0xd2511f53399c7825 */ /* 0x000fe200078e00ff */
[----:B------:R-:W-:-:S04]  /*d940*/  IADD3 R57, PT, PT, R139, -0x695add53, RZ ;  /* 0x96a522ad8b397810 */ /* 0x000fc80007ffe0ff */
[----:B------:R-:W-:Y:S01]  /*d950*/  LOP3.LUT R157, R57, R58, R157, 0x96, !PT ;  /* 0x0000003a399d7212 */ /* 0x000fe200078e969d */
[----:B------:R-:W-:Y:S02]  /*d960*/  HFMA2 R58, -RZ, RZ, 0, 0 ;  /* 0x00000000ff3a7431 */ /* 0x000fe400000001ff */
[----:B------:R-:W-:-:S07]  /*d970*/  IMAD.MOV.U32 R57, RZ, RZ, R56 ;  /* 0x000000ffff397224 */ /* 0x000fce00078e0038 */
.L_x_10022:
        /* <DEDUP_REMOVED lines=24> */
.L_x_10026:
        /* <DEDUP_REMOVED lines=12> */
.L_x_10027:
[----:B------:R-:W-:Y:S01]  /*dbc0*/  LOP3.LUT R58, R125, R57, R139, 0x96, !PT ;  /* 0x000000397d3a7212 */ /* 0x000fe200078e968b */
[----:B------:R-:W-:Y:S01]  /*dbd0*/  IMAD.WIDE.U32 R62, R21, -0x326172a9, RZ ;  /* 0xcd9e8d57153e7825 */ /* 0x000fe200078e00ff */
[----:B------:R-:W-:Y:S02]  /*dbe0*/  IADD3 R57, PT, PT, R138, -0x61c88647, RZ ;  /* 0x9e3779b98a397810 */ /* 0x000fe40007ffe0ff */
[----:B------:R-:W-:Y:S01]  /*dbf0*/  IADD3 R61, PT, PT, R139, 0x76cf5d0a, RZ ;  /* 0x76cf5d0a8b3d7810 */ /* 0x000fe20007ffe0ff */
[----:B------:R-:W-:Y:S01]  /*dc00*/  IMAD.WIDE.U32 R58, R58, -0x326172a9, RZ ;  /* 0xcd9e8d573a3a7825 */ /* 0x000fe200078e00ff */
[----:B------:R-:W-:-:S03]  /*dc10*/  LOP3.LUT R63, R22, R63, R138, 0x96, !PT ;  /* 0x0000003f163f7212 */ /* 0x000fc600078e968a */
[----:B------:R-:W-:Y:S01]  /*dc20*/  VIADD R157, R139, 0x96a522ad ;  /* 0x96a522ad8b9d7836 */ /* 0x000fe20000000000 */
        /* <DEDUP_REMOVED lines=28> */
[----:B------:R-:W-:Y:S01]  /*ddf0*/  IMAD.WIDE.U32 R56, R61, -0x2daee0ad, RZ ;  /* 0xd2511f533d387825 */ /* 0x000fe200078e00ff */
[----:B------:R-:W-:-:S03]  /*de00*/  IADD3 R61, PT, PT, R139, -0x24c28bd8, RZ ;  /* 0xdb3d74288b3d7810 */ /* 0x000fc60007ffe0ff */
[----:B------:R-:W-:Y:S01]  /*de10*/  IMAD.WIDE.U32 R154, R154, -0x326172a9, RZ ;  /* 0xcd9e8d579a9a7825 */ /* 0x000fe200078e00ff */
[----:B------:R-:W-:Y:S02]  /*de20*/  LOP3.LUT R62, R59, R62, R57, 0x96, !PT ;  /* 0x0000003e3b3e7212 */ /* 0x000fe400078e9639 */
[C---:B------:R-:W-:Y:S01]  /*de30*/  IADD3 R59, PT, PT, R138.reuse, 0x5384540f, RZ ;  /* 0x5384540f8a3b7810 */ /* 0x040fe20007ffe0ff */
        /* <DEDUP_REMOVED lines=13> */
[----:B------:R-:W-:-:S04]  /*df10*/  IADD3 R59, PT, PT, R138, -0x700cb87f, RZ ;  /* 0x8ff347818a3b7810 */ /* 0x000fc80007ffe0ff */
[----:B------:R-:W-:Y:S01]  /*df20*/  LOP3.LUT R162, R59, R56, R165, 0x96, !PT ;  /* 0x000000383ba27212 */ /* 0x000fe200078e96a5 */
[----:B------:R-:W-:-:S04]  /*df30*/  IMAD.WIDE.U32 R56, R57, -0x2daee0ad, RZ ;  /* 0xd2511f5339387825 */ /* 0x000fc800078e00ff */
[----:B------:R-:W-:Y:S01]  /*df40*/  HFMA2 R59, -RZ, RZ, 0, 0 ;  /* 0x00000000ff3b7431 */ /* 0x000fe200000001ff */
[----:B------:R-:W-:Y:S02]  /*df50*/  LOP3.LUT R157, R157, R58, R57, 0x96, !PT ;  /* 0x0000003a9d9d7212 */ /* 0x000fe400078e9639 */
[----:B------:R-:W-:Y:S01]  /*df60*/  MOV R57, R156 ;  /* 0x0000009c00397202 */ /* 0x000fe20000000f00 */
[----:B------:R-:W-:-:S07]  /*df70*/  IMAD.MOV.U32 R156, RZ, RZ, R56 ;  /* 0x000000ffff9c7224 */ /* 0x000fce00078e0038 */
.L_x_10025:
        /* <DEDUP_REMOVED lines=23> */
.L_x_10029:
        /* <DEDUP_REMOVED lines=12> */
.L_x_10030:
        /* <DEDUP_REMOVED lines=53> */
[----:B------:R-:W-:Y:S02]  /*e500*/  LOP3.LUT R57, R59, R62, R57, 0x96, !PT ;  /* 0x0000003e3b397212 */ /* 0x000fe400078e9639 */
[----:B------:R-:W-:-:S04]  /*e510*/  IADD3 R59, PT, PT, R138, -0x700cb87f, RZ ;  /* 0x8ff347818a3b7810 */ /* 0x000fc80007ffe0ff */
[----:B------:R-:W-:Y:S01]  /*e520*/  LOP3.LUT R162, R59, R56, R165, 0x96, !PT ;  /* 0x000000383ba27212 */ /* 0x000fe200078e96a5 */
[----:B------:R-:W-:-:S04]  /*e530*/  IMAD.WIDE.U32 R56, R57, -0x2daee0ad, RZ ;  /* 0xd2511f5339387825 */ /* 0x000fc800078e00ff */
[----:B------:R-:W-:Y:S02]  /*e540*/  IMAD.MOV.U32 R156, RZ, RZ, R56 ;  /* 0x000000ffff9c7224 */ /* 0x000fe400078e0038 */
[----:B------:R-:W-:Y:S01]  /*e550*/  HFMA2 R56, -RZ, RZ, 0, 0 ;  /* 0x00000000ff387431 */ /* 0x000fe200000001ff */
[----:B------:R-:W-:-:S07]  /*e560*/  LOP3.LUT R157, R157, R58, R57, 0x96, !PT ;  /* 0x0000003a9d9d7212 */ /* 0x000fce00078e9639 */
.L_x_10028:
[----:B------:R-:W-:Y:S01]  /*e570*/  I2FP.F32.U32 R52, R52 ;  /* 0x0000003400347245 */ /* 0x000fe20000201000 */
[----:B------:R-:W-:Y:S01]  /*e580*/  IMAD.U32 R57, R53, 0x10000, RZ ;  /* 0x0001000035397824 */ /* 0x000fe200078e00ff */
[----:B------:R-:W-:Y:S02]  /*e590*/  ISETP.NE.AND P2, PT, R56, 0x1, PT ;  /* 0x000000013800780c */ /* 0x000fe40003f45270 */
[----:B------:R-:W-:Y:S01]  /*e5a0*/  SHF.L.U32 R62, R26, 0x10, RZ ;  /* 0x000000101a3e7819 */ /* 0x000fe200000006ff */
[----:B------:R-:W-:Y:S01]  /*e5b0*/  FFMA.FTZ R52, R52, R153, 1.1641532182693481445e-10 ;  /* 0x2f00000034347423 */ /* 0x000fe20000010099 */
[----:B------:R-:W-:Y:S01]  /*e5c0*/  FMUL.FTZ R57, R57, R152 ;  /* 0x0000009839397220 */ /* 0x000fe20000410000 */
[----:B------:R-:W-:Y:S02]  /*e5d0*/  PRMT R63, R53, 0x7632, R63 ;  /* 0x00007632353f7816 */ /* 0x000fe4000000003f */
[----:B------:R-:W-:Y:S01]  /*e5e0*/  MOV R53, R164 ;  /* 0x000000a400357202 */ /* 0x000fe20000000f00 */
[----:B------:R-:W-:Y:S01]  /*e5f0*/  FMUL.FTZ R57, R57, UR5 ;  /* 0x0000000539397c20 */ /* 0x000fe20008410000 */
[----:B------:R-:W-:-:S04]  /*e600*/  FSETP.GTU.FTZ.AND P1, PT, R52, UR4, PT ;  /* 0x0000000434007c0b */ /* 0x000fc8000bf3c000 */
        /* <DEDUP_REMOVED lines=13> */
.L_x_10032:
        /* <DEDUP_REMOVED lines=12> */
.L_x_10033:
        /* <DEDUP_REMOVED lines=60> */
.L_x_10031:
[----:B------:R-:W-:Y:S01]  /*eb60*/  I2FP.F32.U32 R52, R53 ;  /* 0x0000003500347245 */ /* 0x000fe20000201000 */
[----:B------:R-:W-:Y:S01]  /*eb70*/  IMAD.U32 R63, R63, 0x10000, RZ ;  /* 0x000100003f3f7824 */ /* 0x000fe200078e00ff */
[----:B------:R-:W-:Y:S01]  /*eb80*/  ISETP.NE.AND P3, PT, R57, 0x1, PT ;  /* 0x000000013900780c */ /* 0x000fe20003f65270 */
[----:B------:R-:W-:Y:S01]  /*eb90*/  IMAD.MOV.U32 R58, RZ, RZ, 0x2 ;  /* 0x00000002ff3a7424 */ /* 0x000fe200078e00ff */
[----:B------:R-:W-:Y:S01]  /*eba0*/  MOV R53, R164 ;  /* 0x000000a400357202 */ /* 0x000fe20000000f00 */
[----:B------:R-:W-:Y:S01]  /*ebb0*/  FFMA.FTZ R52, R52, R153, 1.1641532182693481445e-10 ;  /* 0x2f00000034347423 */ /* 0x000fe20000010099 */
[----:B------:R-:W-:-:S04]  /*ebc0*/  FMUL.FTZ R63, R63, R152 ;  /* 0x000000983f3f7220 */ /* 0x000fc80000410000 */
[----:B------:R-:W-:Y:S01]  /*ebd0*/  FMUL.FTZ R63, R63, UR5 ;  /* 0x000000053f3f7c20 */ /* 0x000fe20008410000 */
[----:B------:R-:W-:-:S04]  /*ebe0*/  FSETP.GTU.FTZ.AND P2, PT, R52, UR4, PT ;  /* 0x0000000434007c0b */ /* 0x000fc8000bf5c000 */
        /* <DEDUP_REMOVED lines=13> */
.L_x_10035:
        /* <DEDUP_REMOVED lines=12> */
.L_x_10036:
        /* <DEDUP_REMOVED lines=53> */
[----:B------:R-:W-:Y:S01]  /*f0d0*/  HFMA2 R58, -RZ, RZ, 0, 0 ;  /* 0x00000000ff3a7431 */ /* 0x000fe200000001ff */
[----:B------:R-:W-:-:S04]  /*f0e0*/  IADD3 R57, PT, PT, R138, -0x700cb87f, RZ ;  /* 0x8ff347818a397810 */ /* 0x000fc80007ffe0ff */
[----:B------:R-:W-:Y:S01]  /*f0f0*/  LOP3.LUT R162, R57, R52, R165, 0x96, !PT ;  /* 0x0000003439a27212 */ /* 0x000fe200078e96a5 */
[----:B------:R-:W-:-:S05]  /*f100*/  IMAD.WIDE.U32 R52, R53, -0x2daee0ad, RZ ;  /* 0xd2511f5335347825 */ /* 0x000fca00078e00ff */
[----:B------:R-:W-:Y:S02]  /*f110*/  LOP3.LUT R157, R157, R56, R53, 0x96, !PT ;  /* 0x000000389d9d7212 */ /* 0x000fe400078e9635 */
[----:B------:R-:W-:Y:S01]  /*f120*/  MOV R53, R156 ;  /* 0x0000009c00357202 */ /* 0x000fe20000000f00 */
[----:B------:R-:W-:-:S07]  /*f130*/  IMAD.MOV.U32 R156, RZ, RZ, R52 ;  /* 0x000000ffff9c7224 */ /* 0x000fce00078e0034 */
.L_x_10034:
        /* <DEDUP_REMOVED lines=23> */
.L_x_10038:
        /* <DEDUP_REMOVED lines=12> */
.L_x_10039:
        /* <DEDUP_REMOVED lines=47> */
[----:B------:R-:W-:-:S04]  /*f660*/  IADD3 R57, PT, PT, R139, -0x24c28bd8, RZ ;  /* 0xdb3d74288b397810 */ /* 0x000fc80007ffe0ff */
[----:B------:R-:W-:Y:S01]  /*f670*/  LOP3.LUT R164, R57, R52, R59, 0x96, !PT ;  /* 0x0000003439a47212 */ /* 0x000fe200078e963b */
[----:B------:R-:W-:-:S04]  /*f680*/  IMAD.WIDE.U32 R52, R53, -0x326172a9, RZ ;  /* 0xcd9e8d5735347825 */ /* 0x000fc800078e00ff */
[----:B------:R-:W-:Y:S02]  /*f690*/  HFMA2 R59, -RZ, RZ, 0, 0 ;  /* 0x00000000ff3b7431 */ /* 0x000fe400000001ff */
[----:B------:R-:W-:Y:S02]  /*f6a0*/  VIADD R57, R138, 0xf1bbcdc8 ;  /* 0xf1bbcdc88a397836 */ /* 0x000fe40000000000 */
[----:B------:R-:W-:-:S03]  /*f6b0*/  IMAD.WIDE.U32 R164, R164, -0x326172a9, RZ ;  /* 0xcd9e8d57a4a47825 */ /* 0x000fc600078e00ff */
[----:B------:R-:W-:Y:S02]  /*f6c0*/  LOP3.LUT R53, R57, R154, R53, 0x96, !PT ;  /* 0x0000009a39357212 */ /* 0x000fe400078e9635 */
[----:B------:R-:W-:-:S04]  /*f6d0*/  IADD3 R57, PT, PT, R138, -0x700cb87f, RZ ;  /* 0x8ff347818a397810 */ /* 0x000fc80007ffe0ff */
[----:B------:R-:W-:Y:S01]  /*f6e0*/  LOP3.LUT R162, R57, R52, R165, 0x96, !PT ;  /* 0x0000003439a27212 */ /* 0x000fe200078e96a5 */
[----:B------:R-:W-:-:S05]  /*f6f0*/  IMAD.WIDE.U32 R52, R53, -0x2daee0ad, RZ ;  /* 0xd2511f5335347825 */ /* 0x000fca00078e00ff */
[----:B------:R-:W-:Y:S02]  /*f700*/  LOP3.LUT R157, R157, R58, R53, 0x96, !PT ;  /* 0x0000003a9d9d7212 */ /* 0x000fe400078e9635 */
[----:B------:R-:W-:Y:S01]  /*f710*/  MOV R53, R156 ;  /* 0x0000009c00357202 */ /* 0x000fe20000000f00 */
[----:B------:R-:W-:-:S07]  /*f720*/  IMAD.MOV.U32 R156, RZ, RZ, R52 ;  /* 0x000000ffff9c7224 */ /* 0x000fce00078e0034 */
.L_x_10037:
        /* <DEDUP_REMOVED lines=10> */
[----:B------:R-:W-:Y:S02]  /*f7d0*/  PLOP3.LUT P4, PT, P4, PT, PT, 0x8, 0x80 ;  /* 0x000000000080781c */ /* 0x000fe4000278e170 */
[----:B------:R-:W-:Y:S01]  /*f7e0*/  MOV R53, R164 ;  /* 0x000000a400357202 */ /* 0x000fe20000000f00 */
        /* <DEDUP_REMOVED lines=10> */
.L_x_10041:
        /* <DEDUP_REMOVED lines=12> */
.L_x_10042:
        /* <DEDUP_REMOVED lines=60> */
.L_x_10040:
        /* <DEDUP_REMOVED lines=23> */
.L_x_10044:
        /* <DEDUP_REMOVED lines=14> */
.L_x_10045:
        /* <DEDUP_REMOVED lines=60> */
.L_x_10043:
[----:B------:R-:W-:Y:S01]  /*10320*/  I2FP.F32.U32 R52, R53 ;  /* 0x0000003500347245 */ /* 0x000fe20000201000 */
[----:B------:R-:W-:-:S04]  /*10330*/  IMAD.U32 R59, R59, 0x10000, RZ ;  /* 0x000100003b3b7824 */ /* 0x000fc800078e00ff */
        /* <DEDUP_REMOVED lines=8> */
[----:B------:R-:W-:Y:S09]  /*103c0*/  BRA `(.L_x_10046) ;  /* 0x0000002c00e87947 */ /* 0x000ff20003800000 */
.L_x_10021:
        /* <DEDUP_REMOVED lines=15> */
.L_x_10048:
        /* <DEDUP_REMOVED lines=12> */
.L_x_10049:
        /* <DEDUP_REMOVED lines=59> */
.L_x_10047:
[----:B------:R-:W-:Y:S01]  /*10930*/  I2FP.F32.U32 R56, R57 ;  /* 0x0000003900387245 */ /* 0x000fe20000201000 */
[----:B-----5:R-:W-:Y:S01]  /*10940*/  IMAD.U32 R57, R52, 0x10000, RZ ;  /* 0x0001000034397824 */ /* 0x020fe200078e00ff */
[----:B------:R-:W-:Y:S01]  /*10950*/  ISETP.NE.AND P2, PT, R58, 0x1, PT ;  /* 0x000000013a00780c */ /* 0x000fe20003f45270 */
[----:B------:R-:W-:Y:S01]  /*10960*/  IMAD.MOV.U32 R59, RZ, RZ, 0x2 ;  /* 0x00000002ff3b7424 */ /* 0x000fe200078e00ff */
[----:B------:R-:W-:Y:S01]  /*10970*/  PRMT R52, R52, 0x7632, R52 ;  /* 0x0000763234347816 */ /* 0x000fe20000000034 */
[----:B------:R-:W-:Y:S01]  /*10980*/  FFMA.FTZ R56, R56, R153, 1.1641532182693481445e-10 ;  /* 0x2f00000038387423 */ /* 0x000fe20000010099 */
[----:B------:R-:W-:-:S04]  /*10990*/  FMUL.FTZ R57, R57, R152 ;  /* 0x0000009839397220 */ /* 0x000fc80000410000 */
[----:B------:R-:W-:Y:S01]  /*109a0*/  FMUL.FTZ R57, R57, UR5 ;  /* 0x0000000539397c20 */ /* 0x000fe20008410000 */
[----:B------:R-:W-:-:S04]  /*109b0*/  FSETP.GTU.FTZ.AND P1, PT, R56, UR4, PT ;  /* 0x0000000438007c0b */ /* 0x000fc8000bf3c000 */
[----:B------:R-:W-:Y:S02]  /*109c0*/  FSEL R60, R57, RZ, !P1 ;  /* 0x000000ff393c7208 */ /* 0x000fe40004800000 */
[----:B------:R-:W-:Y:S02]  /*109d0*/  SHF.L.U32 R57, R25, 0x10, RZ ;  /* 0x0000001019397819 */ /* 0x000fe400000006ff */
        /* <DEDUP_REMOVED lines=13> */
.L_x_10051:
        /* <DEDUP_REMOVED lines=12> */
.L_x_10052:
        /* <DEDUP_REMOVED lines=60> */
.L_x_10050:
        /* <DEDUP_REMOVED lines=23> */
.L_x_10054:
        /* <DEDUP_REMOVED lines=12> */
.L_x_10055:
        /* <DEDUP_REMOVED lines=60> */
.L_x_10053:
[----:B------:R-:W-:Y:S01]  /*11520*/  I2FP.F32.U32 R52, R52 ;  /* 0x0000003400347245 */ /* 0x000fe20000201000 */
[C---:B------:R-:W-:Y:S01]  /*11530*/  IMAD.U32 R57, R53.reuse, 0x10000, RZ ;  /* 0x0001000035397824 */ /* 0x040fe200078e00ff */
[----:B------:R-:W-:Y:S02]  /*11540*/  ISETP.NE.AND P2, PT, R56, 0x1, PT ;  /* 0x000000013800780c */ /* 0x000fe40003f45270 */
[----:B------:R-:W-:Y:S01]  /*11550*/  PRMT R63, R53, 0x7632, R63 ;  /* 0x00007632353f7816 */ /* 0x000fe2000000003f */
[----:B------:R-:W-:Y:S01]  /*11560*/  FFMA.FTZ R52, R52, R153, 1.1641532182693481445e-10 ;  /* 0x2f00000034347423 */ /* 0x000fe20000010099 */
[----:B------:R-:W-:Y:S01]  /*11570*/  FMUL.FTZ R57, R57, R152 ;  /* 0x0000009839397220 */ /* 0x000fe20000410000 */
[----:B------:R-:W-:-:S03]  /*11580*/  MOV R53, R164 ;  /* 0x000000a400357202 */ /* 0x000fc60000000f00 */
[----:B------:R-:W-:Y:S01]  /*11590*/  FMUL.FTZ R57, R57, UR5 ;  /* 0x0000000539397c20 */ /* 0x000fe20008410000 */
[----:B------:R-:W-:-:S04]  /*115a0*/  FSETP.GTU.FTZ.AND P1, PT, R52, UR4, PT ;  /* 0x0000000434007c0b */ /* 0x000fc8000bf3c000 */
[----:B------:R-:W-:Y:S02]  /*115b0*/  FSEL R62, R57, RZ, !P1 ;  /* 0x000000ff393e7208 */ /* 0x000fe40004800000 */
[----:B------:R-:W-:Y:S02]  /*115c0*/  SHF.L.U32 R57, R26, 0x10, RZ ;  /* 0x000000101a397819 */ /* 0x000fe400000006ff */
        /* <DEDUP_REMOVED lines=12> */
.L_x_10057:
        /* <DEDUP_REMOVED lines=12> */
.L_x_10058:
        /* <DEDUP_REMOVED lines=60> */
.L_x_10056:
        /* <DEDUP_REMOVED lines=8> */
[----:B------:R-:W-:Y:S02]  /*11b90*/  FSETP.GTU.FTZ.AND P2, PT, R52, UR4, PT ;  /* 0x0000000434007c0b */ /* 0x000fe4000bf5c000 */
        /* <DEDUP_REMOVED lines=13> */
.L_x_10060:
        /* <DEDUP_REMOVED lines=12> */
.L_x_10061:
        /* <DEDUP_REMOVED lines=60> */
.L_x_10059:
[----:B------:R-:W-:Y:S01]  /*120f0*/  I2FP.F32.U32 R52, R53 ;  /* 0x0000003500347245 */ /* 0x000fe20000201000 */
[----:B------:R-:W-:Y:S01]  /*12100*/  IMAD.U32 R53, R54, 0x10000, RZ ;  /* 0x0001000036357824 */ /* 0x000fe200078e00ff */
        /* <DEDUP_REMOVED lines=21> */
.L_x_10063:
        /* <DEDUP_REMOVED lines=12> */
.L_x_10064:
        /* <DEDUP_REMOVED lines=60> */
.L_x_10062:
[----:B------:R-:W-:Y:S01]  /*126e0*/  I2FP.F32.U32 R52, R53 ;  /* 0x0000003500347245 */ /* 0x000fe20000201000 */
[----:B------:R-:W-:Y:S01]  /*126f0*/  IMAD.U32 R53, R54, 0x10000, RZ ;  /* 0x0001000036357824 */ /* 0x000fe200078e00ff */
[----:B------:R-:W-:Y:S01]  /*12700*/  ISETP.NE.AND P5, PT, R59, 0x1, PT ;  /* 0x000000013b00780c */ /* 0x000fe20003fa5270 */
[----:B------:R-:W-:Y:S02]  /*12710*/  IMAD.MOV.U32 R54, RZ, RZ, 0x2 ;  /* 0x00000002ff367424 */ /* 0x000fe400078e00ff */
        /* <DEDUP_REMOVED lines=18> */
.L_x_10066:
        /* <DEDUP_REMOVED lines=12> */
.L_x_10067:
        /* <DEDUP_REMOVED lines=60> */
.L_x_10065:
[----:B------:R-:W-:Y:S01]  /*12cc0*/  I2FP.F32.U32 R52, R53 ;  /* 0x0000003500347245 */ /* 0x000fe20000201000 */
[C---:B------:R-:W-:Y:S01]  /*12cd0*/  IMAD.U32 R53, R55.reuse, 0x10000, RZ ;  /* 0x0001000037357824 */ /* 0x040fe200078e00ff */
        /* <DEDUP_REMOVED lines=21> */
.L_x_10069:
        /* <DEDUP_REMOVED lines=14> */
.L_x_10070:
        /* <DEDUP_REMOVED lines=60> */
.L_x_10068:
[----:B------:R-:W-:Y:S01]  /*132d0*/  I2FP.F32.U32 R52, R53 ;  /* 0x0000003500347245 */ /* 0x000fe20000201000 */
[----:B------:R-:W-:-:S04]  /*132e0*/  IMAD.U32 R59, R59, 0x10000, RZ ;  /* 0x000100003b3b7824 */ /* 0x000fc800078e00ff */
[----:B------:R-:W-:Y:S01]  /*132f0*/  FFMA.FTZ R52, R52, R153, 1.1641532182693481445e-10 ;  /* 0x2f00000034347423 */ /* 0x000fe20000010099 */
[----:B------:R-:W-:-:S04]  /*13300*/  FMUL.FTZ R59, R59, R152 ;  /* 0x000000983b3b7220 */ /* 0x000fc80000410000 */
[----:B------:R-:W-:Y:S01]  /*13310*/  FMUL.FTZ R59, R59, UR5 ;  /* 0x000000053b3b7c20 */ /* 0x000fe20008410000 */
[----:B------:R-:W-:Y:S02]  /*13320*/  FSETP.GTU.FTZ.AND P6, PT, R52, UR4, PT ;  /* 0x0000000434007c0b */ /* 0x000fe4000bfdc000 */
[----:B------:R-:W-:Y:S02]  /*13330*/  SHF.L.U32 R52, R113, 0x10, RZ ;  /* 0x0000001071347819 */ /* 0x000fe400000006ff */
[----:B------:R-:W-:Y:S02]  /*13340*/  FSEL R59, R59, RZ, !P6 ;  /* 0x000000ff3b3b7208 */ /* 0x000fe40007000000 */
[----:B------:R-:W-:-:S03]  /*13350*/  PLOP3.LUT P6, PT, P6, PT, PT, 0x8, 0x80 ;  /* 0x000000000080781c */ /* 0x000fc600037ce170 */
[----:B------:R-:W-:-:S10]  /*13360*/  FMUL.FTZ R59, R52, R59 ;  /* 0x0000003b343b7220 */ /* 0x000fd40000410000 */
.L_x_10046:
[----:B------:R-:W-:Y:S01]  /*13370*/  SEL R52, RZ, 0x1000000, !P6 ;  /* 0x01000000ff347807 */ /* 0x000fe20007000000 */
[----:B------:R-:W-:Y:S01]  /*13380*/  VIADD R165, R147, 0x300 ;  /* 0x0000030093a57836 */ /* 0x000fe20000000000 */
[----:B------:R-:W-:Y:S02]  /*13390*/  SEL R53, RZ, 0x10000, !P5 ;  /* 0x00010000ff357807 */ /* 0x000fe40006800000 */
[----:B------:R-:W-:Y:S02]  /*133a0*/  SEL R146, RZ, 0x100, !P4 ;  /* 0x00000100ff927807 */ /* 0x000fe40006000000 */
[----:B------:R-:W-:Y:S02]  /*133b0*/  ISETP.NE.AND P5, PT, R107, RZ, PT ;  /* 0x000000ff6b00720c */ /* 0x000fe40003fa5270 */
[----:B------:R-:W-:Y:S02]  /*133c0*/  LOP3.LUT R146, R146, R52, R53, 0xfe, !PT ;  /* 0x0000003492927212 */ /* 0x000fe400078efe35 */
[----:B------:R-:W-:-:S02]  /*133d0*/  SEL R52, RZ, 0x1000000, !P2 ;  /* 0x01000000ff347807 */ /* 0x000fc40005000000 */
[----:B------:R-:W-:Y:S02]  /*133e0*/  SEL R53, RZ, 0x10000, !P1 ;  /* 0x00010000ff357807 */ /* 0x000fe40004800000 */
[----:B------:R-:W-:Y:S02]  /*133f0*/  SEL R54, RZ, 0x100, !P5 ;  /* 0x00000100ff367807 */ /* 0x000fe40006800000 */
[----:B------:R-:W-:Y:S01]  /*13400*/  ISETP.NE.AND P6, PT, R106, RZ, PT ;  /* 0x000000ff6a00720c */ /* 0x000fe20003fc5270 */
[----:B------:R-:W-:Y:S01]  /*13410*/  IMAD.WIDE.U32 R106, R163, 0x20, R148 ;  /* 0x00000020a36a7825 */ /* 0x000fe200078e0094 */
[----:B------:R-:W-:Y:S02]  /*13420*/  LOP3.LUT R54, R54, R52, R53, 0xfe, !PT ;  /* 0x0000003436367212 */ /* 0x000fe400078efe35 */
[----:B------:R-:W0:Y:S01]  /*13430*/  @P0 LDC.64 R52, c[0x0][0x3a0] ;  /* 0x0000e800ff340b82 */ /* 0x000e220000000a00 */
[----:B------:R-:W-:Y:S02]  /*13440*/  SEL R155, RZ, 0x1, !P6 ;  /* 0x00000001ff9b7807 */ /* 0x000fe40007000000 */
[----:B------:R-:W-:Y:S01]  /*13450*/  SEL R55, RZ, 0x1, !P3 ;  /* 0x00000001ff377807 */ /* 0x000fe20005800000 */
[----:B------:R-:W-:Y:S01]  /*13460*/  IMAD.WIDE.U32 R104, R165, 0x10, R104 ;  /* 0x00000010a5687825 */ /* 0x000fe200078e0068 */
[----:B------:R-:W-:Y:S01]  /*13470*/  LOP3.LUT R54, R54, R155, RZ, 0xfc, !PT ;  /* 0x0000009b36367212 */ /* 0x000fe200078efcff */
[----:B------:R-:W-:Y:S01]  /*13480*/  STG.E.128 desc[UR8][R106.64], R60 ;  /* 0x0000003c6a007986 */ /* 0x000fe2000c101d08 */
[----:B------:R-:W-:Y:S01]  /*13490*/  LOP3.LUT R55, R146, R55, RZ, 0xfc, !PT ;  /* 0x0000003792377212 */ /* 0x000fe200078efcff */
[----:B------:R-:W-:-:S02]  /*134a0*/  IMAD.WIDE.U32 R154, R163, 0x8, R150 ;  /* 0x00000008a39a7825 */ /* 0x000fc400078e0096 */
[----:B------:R1:W-:Y:S04]  /*134b0*/  STG.E.128 desc[UR8][R106.64+0x10], R56 ;  /* 0x000010386a007986 */ /* 0x0003e8000c101d08 */
[----:B------:R2:W-:Y:S01]  /*134c0*/  STG.E.64 desc[UR8][R154.64], R54 ;  /* 0x000000369a007986 */ /* 0x0005e2000c101b08 */
[----:B0-----:R-:W-:-:S03]  /*134d0*/  @P0 IMAD.WIDE.U32 R52, R165, 0x20, R52 ;  /* 0x00000020a5340825 */ /* 0x001fc600078e0034 */
[----:B-1----:R-:W5:Y:S04]  /*134e0*/  LDG.E.128 R104, desc[UR8][R104.64] ;  /* 0x0000000868687981 */ /* 0x002f68000c1e1d00 */
[----:B------:R2:W5:Y:S04]  /*134f0*/  @P0 LDG.E.128 R84, desc[UR8][R52.64] ;  /* 0x0000000834540981 */ /* 0x000568000c1e1d00 */
        /* <DEDUP_REMOVED lines=17> */
.L_x_10073:
        /* <DEDUP_REMOVED lines=12> */
.L_x_10074:
        /* <DEDUP_REMOVED lines=56> */
[----:B------:R-:W-:Y:S02]  /*13a50*/  MOV R164, R52 ;  /* 0x0000003400a47202 */ /* 0x000fe40000000f00 */
[----:B------:R-:W-:Y:S01]  /*13a60*/  MOV R52, R156 ;  /* 0x0000009c00347202 */ /* 0x000fe20000000f00 */
[----:B------:R-:W-:Y:S01]  /*13a70*/  IMAD.MOV.U32 R146, RZ, RZ, R54 ;  /* 0x000000ffff927224 */ /* 0x000fe200078e0036 */
[----:B------:R-:W-:Y:S01]  /*13a80*/  LOP3.LUT R157, R157, R154, R55, 0x96, !PT ;  /* 0x0000009a9d9d7212 */ /* 0x000fe200078e9637 */
[----:B------:R-:W-:-:S07]  /*13a90*/  IMAD.MOV.U32 R54, RZ, RZ, RZ ;  /* 0x000000ffff367224 */ /* 0x000fce00078e00ff */
.L_x_10072:
[----:B------:R-:W-:Y:S01]  /*13aa0*/  I2FP.F32.U32 R52, R52 ;  /* 0x0000003400347245 */ /* 0x000fe20000201000 */
[----:B------:R-:W-:Y:S01]  /*13ab0*/  HFMA2 R55, -RZ, RZ, 0, 1.1920928955078125e-07 ;  /* 0x00000002ff377431 */ /* 0x000fe200000001ff */
[----:B-----5:R-:W-:Y:S02]  /*13ac0*/  SHF.L.U32 R53, R104, 0x10, RZ ;  /* 0x0000001068357819 */ /* 0x020fe400000006ff */
        /* <DEDUP_REMOVED lines=21> */
.L_x_10076:
        /* <DEDUP_REMOVED lines=12> */
.L_x_10077:
        /* <DEDUP_REMOVED lines=49> */
[----:B------:R-:W-:-:S04]  /*13ff0*/  IMAD.WIDE.U32 R156, R157, -0x2daee0ad, RZ ;  /* 0xd2511f539d9c7825 */ /* 0x000fc800078e00ff */
[----:B------:R-:W-:Y:S01]  /*14000*/  VIADD R155, R138, 0x8ff34781 ;  /* 0x8ff347818a9b7836 */ /* 0x000fe20000000000 */
[----:B------:R-:W-:Y:S02]  /*14010*/  LOP3.LUT R55, R55, R54, R157, 0x96, !PT ;  /* 0x0000003637377212 */ /* 0x000fe400078e969d */
[----:B------:R-:W-:-:S03]  /*14020*/  IADD3 R157, PT, PT, R139, -0x695add53, RZ ;  /* 0x96a522ad8b9d7810 */ /* 0x000fc60007ffe0ff */
[----:B------:R-:W-:-:S04]  /*14030*/  IMAD.WIDE.U32 R54, R55, -0x326172a9, RZ ;  /* 0xcd9e8d5737367825 */ /* 0x000fc800078e00ff */
[----:B------:R-:W-:Y:S01]  /*14040*/  IMAD.MOV.U32 R164, RZ, RZ, R54 ;  /* 0x000000ffffa47224 */ /* 0x000fe200078e0036 */
[----:B------:R-:W-:Y:S01]  /*14050*/  LOP3.LUT R162, R155, R154, R55, 0x96, !PT ;  /* 0x0000009a9ba27212 */ /* 0x000fe200078e9637 */
[----:B------:R-:W-:-:S04]  /*14060*/  IMAD.WIDE.U32 R154, R53, -0x2daee0ad, RZ ;  /* 0xd2511f53359a7825 */ /* 0x000fc800078e00ff */
[----:B------:R-:W-:Y:S01]  /*14070*/  HFMA2 R55, -RZ, RZ, 0, 0 ;  /* 0x00000000ff377431 */ /* 0x000fe200000001ff */
[----:B------:R-:W-:Y:S01]  /*14080*/  MOV R53, R146 ;  /* 0x0000009200357202 */ /* 0x000fe20000000f00 */
[----:B------:R-:W-:Y:S01]  /*14090*/  IMAD.MOV.U32 R146, RZ, RZ, R154 ;  /* 0x000000ffff927224 */ /* 0x000fe200078e009a */
[----:B------:R-:W-:-:S07]  /*140a0*/  LOP3.LUT R157, R157, R156, R155, 0x96, !PT ;  /* 0x0000009c9d9d7212 */ /* 0x000fce00078e969b */
.L_x_10075:
[----:B------:R-:W-:Y:S01]  /*140b0*/  I2FP.F32.U32 R54, R53 ;  /* 0x0000003500367245 */ /* 0x000fe20000201000 */
[----:B------:R-:W-:Y:S01]  /*140c0*/  IMAD.U32 R53, R104, 0x10000, RZ ;  /* 0x0001000068357824 */ /* 0x000fe200078e00ff */
[----:B------:R-:W-:Y:S01]  /*140d0*/  ISETP.NE.AND P1, PT, R55, 0x1, PT ;  /* 0x000000013700780c */ /* 0x000fe20003f25270 */
[----:B------:R-:W-:Y:S02]  /*140e0*/  IMAD.MOV.U32 R154, RZ, RZ, 0x2 ;  /* 0x00000002ff9a7424 */ /* 0x000fe400078e00ff */
        /* <DEDUP_REMOVED lines=18> */
.L_x_10079:
        /* <DEDUP_REMOVED lines=12> */
.L_x_10080:
        /* <DEDUP_REMOVED lines=61> */
.L_x_10078:
[----:B------:R-:W-:Y:S01]  /*146a0*/  I2FP.F32.U32 R54, R54 ;  /* 0x0000003600367245 */ /* 0x000fe20000201000 */
[----:B------:R-:W-:Y:S01]  /*146b0*/  IMAD.MOV.U32 R104, RZ, RZ, R164 ;  /* 0x000000ffff687224 */ /* 0x000fe200078e00a4 */
[----:B------:R-:W-:Y:S02]  /*146c0*/  SHF.L.U32 R55, R105, 0x10, RZ ;  /* 0x0000001069377819 */ /* 0x000fe400000006ff */
[----:B------:R-:W-:Y:S01]  /*146d0*/  ISETP.NE.AND P2, PT, R154, 0x1, PT ;  /* 0x000000019a00780c */ /* 0x000fe20003f45270 */
[----:B------:R-:W-:Y:S02]  /*146e0*/  FFMA.FTZ R54, R54, R153, 1.1641532182693481445e-10 ;  /* 0x2f00000036367423 */ /* 0x000fe40000010099 */
[----:B------:R-:W-:-:S03]  /*146f0*/  FMUL.FTZ R55, R55, R152 ;  /* 0x0000009837377220 */ /* 0x000fc60000410000 */
[----:B------:R-:W-:Y:S01]  /*14700*/  FSETP.GTU.FTZ.AND P1, PT, R54, UR4, PT ;  /* 0x0000000436007c0b */ /* 0x000fe2000bf3c000 */
[----:B------:R-:W-:Y:S01]  /*14710*/  FMUL.FTZ R55, R55, UR5 ;  /* 0x0000000537377c20 */ /* 0x000fe20008410000 */
[----:B------:R-:W-:-:S04]  /*14720*/  IMAD.U32 R54, R34, 0x10000, RZ ;  /* 0x0001000022367824 */ /* 0x000fc800078e00ff */
[----:B------:R-:W-:Y:S02]  /*14730*/  FSEL R55, R55, RZ, !P1 ;  /* 0x000000ff37377208 */ /* 0x000fe40004800000 */
[----:B------:R-:W-:-:S03]  /*14740*/  PLOP3.LUT P1, PT, P1, PT, PT, 0x8, 0x80 ;  /* 0x000000000080781c */ /* 0x000fc60000f2e170 */
[----:B------:R-:W-:Y:S01]  /*14750*/  FFMA.FTZ R54, R55, R54, R86 ;  /* 0x0000003637367223 */ /* 0x000fe20000010056 */
[----:B------:R-:W-:Y:S01]  /*14760*/  PRMT R55, R105, 0x7632, R55 ;  /* 0x0000763269377816 */ /* 0x000fe20000000037 */
[----:B------:R-:W-:Y:S01]  /*14770*/  HFMA2 R105, -RZ, RZ, 0, 1.1920928955078125e-07 ;  /* 0x00000002ff697431 */ /* 0x000fe200000001ff */
        /* <DEDUP_REMOVED lines=9> */
.L_x_10082:
        /* <DEDUP_REMOVED lines=12> */
.L_x_10083:
        /* <DEDUP_REMOVED lines=57> */
[----:B------:R-:W-:Y:S01]  /*14c60*/  HFMA2 R105, -RZ, RZ, 0, 0 ;  /* 0x00000000ff697431 */ /* 0x000fe200000001ff */
[----:B------:R-:W-:Y:S01]  /*14c70*/  MOV R104, R146 ;  /* 0x0000009200687202 */ /* 0x000fe20000000f00 */
[----:B------:R-:W-:Y:S01]  /*14c80*/  IMAD.MOV.U32 R146, RZ, RZ, R154 ;  /* 0x000000ffff927224 */ /* 0x000fe200078e009a */
[----:B------:R-:W-:-:S07]  /*14c90*/  LOP3.LUT R157, R157, R156, R155, 0x96, !PT ;  /* 0x0000009c9d9d7212 */ /* 0x000fce00078e969b */
.L_x_10081:
        /* <DEDUP_REMOVED lines=22> */
.L_x_10085:
        /* <DEDUP_REMOVED lines=12> */
.L_x_10086:
        /* <DEDUP_REMOVED lines=61> */
.L_x_10084:
        /* <DEDUP_REMOVED lines=23> */
.L_x_10088:
        /* <DEDUP_REMOVED lines=12> */
.L_x_10089:
        /* <DEDUP_REMOVED lines=51> */
[----:B------:R-:W-:-:S05]  /*157f0*/  LOP3.LUT R155, R155, R154, R159, 0x96, !PT ;  /* 0x0000009a9b9b7212 */ /* 0x000fca00078e969f */
[----:B------:R-:W-:-:S04]  /*15800*/  IMAD.WIDE.U32 R154, R155, -0x326172a9, RZ ;  /* 0xcd9e8d579b9a7825 */ /* 0x000fc800078e00ff */
[----:B------:R-:W-:Y:S01]  /*15810*/  IMAD.MOV.U32 R164, RZ, RZ, R154 ;  /* 0x000000ffffa47224 */ /* 0x000fe200078e009a */
[----:B------:R-:W-:Y:S01]  /*15820*/  LOP3.LUT R162, R157, R156, R155, 0x96, !PT ;  /* 0x0000009c9da27212 */ /* 0x000fe200078e969b */
[----:B------:R-:W-:Y:S01]  /*15830*/  IMAD.WIDE.U32 R156, R105, -0x2daee0ad, RZ ;  /* 0xd2511f53699c7825 */ /* 0x000fe200078e00ff */
[----:B------:R-:W-:-:S03]  /*15840*/  IADD3 R105, PT, PT, R139, -0x695add53, RZ ;  /* 0x96a522ad8b697810 */ /* 0x000fc60007ffe0ff */
[----:B------:R-:W-:Y:S01]  /*15850*/  HFMA2 R155, -RZ, RZ, 0, 0 ;  /* 0x00000000ff9b7431 */ /* 0x000fe200000001ff */
[----:B------:R-:W-:Y:S02]  /*15860*/  LOP3.LUT R157, R105, R158, R157, 0x96, !PT ;  /* 0x0000009e699d7212 */ /* 0x000fe400078e969d */
[----:B------:R-:W-:Y:S01]  /*15870*/  MOV R105, R146 ;  /* 0x0000009200697202 */ /* 0x000fe20000000f00 */
[----:B------:R-:W-:-:S07]  /*15880*/  IMAD.MOV.U32 R146, RZ, RZ, R156 ;  /* 0x000000ffff927224 */ /* 0x000fce00078e009c */
.L_x_10087:
        /* <DEDUP_REMOVED lines=22> */
.L_x_10091:
        /* <DEDUP_REMOVED lines=12> */
.L_x_10092:
        /* <DEDUP_REMOVED lines=58> */
[----:B------:R-:W-:Y:S01]  /*15e50*/  MOV R146, R156 ;  /* 0x0000009c00927202 */ /* 0x000fe20000000f00 */
[----:B------:R-:W-:-:S03]  /*15e60*/  IMAD.MOV.U32 R156, RZ, RZ, RZ ;  /* 0x000000ffff9c7224 */ /* 0x000fc600078e00ff */
[----:B------:R-:W-:-:S07]  /*15e70*/  LOP3.LUT R157, R155, R158, R157, 0x96, !PT ;  /* 0x0000009e9b9d7212 */ /* 0x000fce00078e969d */
.L_x_10090:
[----:B------:R-:W-:Y:S01]  /*15e80*/  I2FP.F32.U32 R106, R106 ;  /* 0x0000006a006a7245 */ /* 0x000fe20000201000 */
[----:B------:R-:W-:Y:S01]  /*15e90*/  HFMA2 R154, -RZ, RZ, 0, 1.1920928955078125e-07 ;  /* 0x00000002ff9a7431 */ /* 0x000fe200000001ff */
[C---:B------:R-:W-:Y:S02]  /*15ea0*/  SHF.L.U32 R155, R107.reuse, 0x10, RZ ;  /* 0x000000106b9b7819 */ /* 0x040fe400000006ff */
        /* <DEDUP_REMOVED lines=20> */
.L_x_10094:
        /* <DEDUP_REMOVED lines=14> */
.L_x_10095:
        /* <DEDUP_REMOVED lines=61> */
.L_x_10093:
        /* <DEDUP_REMOVED lines=11> */
.L_x_10071:
        /* <DEDUP_REMOVED lines=15> */
.L_x_10098:
        /* <DEDUP_REMOVED lines=12> */
.L_x_10099:
        /* <DEDUP_REMOVED lines=56> */
[----:B------:R-:W-:-:S04]  /*16a80*/  IMAD.WIDE.U32 R54, R55, -0x2daee0ad, RZ ;  /* 0xd2511f5337367825 */ /* 0x000fc800078e00ff */
[----:B------:R-:W-:Y:S01]  /*16a90*/  IMAD.MOV.U32 R52, RZ, RZ, R156 ;  /* 0x000000ffff347224 */ /* 0x000fe200078e009c */
[----:B------:R-:W-:Y:S01]  /*16aa0*/  MOV R146, R54 ;  /* 0x0000003600927202 */ /* 0x000fe20000000f00 */
[----:B------:R-:W-:Y:S01]  /*16ab0*/  HFMA2 R54, -RZ, RZ, 0, 0 ;  /* 0x00000000ff367431 */ /* 0x000fe200000001ff */
[----:B------:R-:W-:-:S07]  /*16ac0*/  LOP3.LUT R157, R157, R154, R55, 0x96, !PT ;  /* 0x0000009a9d9d7212 */ /* 0x000fce00078e9637 */
.L_x_10097:
[----:B------:R-:W-:Y:S01]  /*16ad0*/  I2FP.F32.U32 R52, R52 ;  /* 0x0000003400347245 */ /* 0x000fe20000201000 */
[----:B-----5:R-:W-:Y:S01]  /*16ae0*/  IMAD.U32 R53, R104, 0x10000, RZ ;  /* 0x0001000068357824 */ /* 0x020fe200078e00ff */
[----:B------:R-:W-:Y:S01]  /*16af0*/  ISETP.NE.AND P1, PT, R54, 0x1, PT ;  /* 0x000000013600780c */ /* 0x000fe20003f25270 */
[----:B------:R-:W-:Y:S01]  /*16b00*/  IMAD.MOV.U32 R55, RZ, RZ, 0x2 ;  /* 0x00000002ff377424 */ /* 0x000fe200078e00ff */
[----:B------:R-:W-:Y:S01]  /*16b10*/  PRMT R104, R104, 0x7632, R104 ;  /* 0x0000763268687816 */ /* 0x000fe20000000068 */
[----:B------:R-:W-:Y:S01]  /*16b20*/  FFMA.FTZ R52, R52, R153, 1.1641532182693481445e-10 ;  /* 0x2f00000034347423 */ /* 0x000fe20000010099 */
[----:B------:R-:W-:-:S04]  /*16b30*/  FMUL.FTZ R53, R53, R152 ;  /* 0x0000009835357220 */ /* 0x000fc80000410000 */
[----:B------:R-:W-:Y:S01]  /*16b40*/  FSETP.GTU.FTZ.AND P0, PT, R52, UR4, PT ;  /* 0x0000000434007c0b */ /* 0x000fe2000bf1c000 */
[----:B------:R-:W-:Y:S01]  /*16b50*/  FMUL.FTZ R52, R53, UR5 ;  /* 0x0000000535347c20 */ /* 0x000fe20008410000 */
[----:B------:R-:W-:-:S04]  /*16b60*/  SHF.L.U32 R53, R33, 0x10, RZ ;  /* 0x0000001021357819 */ /* 0x000fc800000006ff */
        /* <DEDUP_REMOVED lines=14> */
.L_x_10101:
        /* <DEDUP_REMOVED lines=12> */
.L_x_10102:
        /* <DEDUP_REMOVED lines=21> */
[----:B------:R-:W-:Y:S01]  /*16e60*/  VIADD R155, R139, 0xed9eba14 ;  /* 0xed9eba148b9b7836 */ /* 0x000fe20000000000 */
[----:B------:R-:W-:-:S03]  /*16e70*/  IADD3 R53, PT, PT, R138, 0x78dde6e4, RZ ;  /* 0x78dde6e48a357810 */ /* 0x000fc60007ffe0ff */
[----:B------:R-:W-:-:S05]  /*16e80*/  IMAD.WIDE.U32 R156, R156, -0x326172a9, RZ ;  /* 0xcd9e8d579c9c7825 */ /* 0x000fca00078e00ff */
[----:B------:R-:W-:Y:S01]  /*16e90*/  LOP3.LUT R53, R53, R54, R157, 0x96, !PT ;  /* 0x0000003635357212 */ /* 0x000fe200078e969d */
        /* <DEDUP_REMOVED lines=31> */
[----:B------:R-:W-:-:S03]  /*17090*/  MOV R164, R54 ;  /* 0x0000003600a47202 */ /* 0x000fc60000000f00 */
[----:B------:R-:W-:Y:S01]  /*170a0*/  IMAD.MOV.U32 R53, RZ, RZ, R146 ;  /* 0x000000ffff357224 */ /* 0x000fe200078e0092 */
[----:B------:R-:W-:Y:S01]  /*170b0*/  LOP3.LUT R157, R157, R156, R155, 0x96, !PT ;  /* 0x0000009c9d9d7212 */ /* 0x000fe200078e969b */
[----:B------:R-:W-:Y:S01]  /*170c0*/  IMAD.MOV.U32 R55, RZ, RZ, RZ ;  /* 0x000000ffff377224 */ /* 0x000fe200078e00ff */
[----:B------:R-:W-:-:S07]  /*170d0*/  MOV R146, R154 ;  /* 0x0000009a00927202 */ /* 0x000fce0000000f00 */
.L_x_10100:
[----:B------:R-:W-:Y:S01]  /*170e0*/  I2FP.F32.U32 R54, R53 ;  /* 0x0000003500367245 */ /* 0x000fe20000201000 */
[----:B------:R-:W-:Y:S01]  /*170f0*/  HFMA2 R154, -RZ, RZ, 0, 1.1920928955078125e-07 ;  /* 0x00000002ff9a7431 */ /* 0x000fe200000001ff */
        /* <DEDUP_REMOVED lines=20> */
.L_x_10104:
        /* <DEDUP_REMOVED lines=12> */
.L_x_10105:
        /* <DEDUP_REMOVED lines=58> */
[----:B------:R-:W-:Y:S02]  /*176a0*/  IMAD.MOV.U32 R146, RZ, RZ, R154 ;  /* 0x000000ffff927224 */ /* 0x000fe400078e009a */
[----:B------:R-:W-:Y:S01]  /*176b0*/  HFMA2 R154, -RZ, RZ, 0, 0 ;  /* 0x00000000ff9a7431 */ /* 0x000fe200000001ff */
[----:B------:R-:W-:-:S07]  /*176c0*/  LOP3.LUT R157, R157, R156, R155, 0x96, !PT ;  /* 0x0000009c9d9d7212 */ /* 0x000fce00078e969b */
.L_x_10103:
[----:B------:R-:W-:Y:S01]  /*176d0*/  I2FP.F32.U32 R54, R54 ;  /* 0x0000003600367245 */ /* 0x000fe20000201000 */
[----:B------:R-:W-:Y:S01]  /*176e0*/  IMAD.U32 R55, R105, 0x10000, RZ ;  /* 0x0001000069377824 */ /* 0x000fe200078e00ff */
[----:B------:R-:W-:Y:S02]  /*176f0*/  ISETP.NE.AND P2, PT, R154, 0x1, PT ;  /* 0x000000019a00780c */ /* 0x000fe40003f45270 */
[----:B------:R-:W-:Y:S01]  /*17700*/  MOV R104, R164 ;  /* 0x000000a400687202 */ /* 0x000fe20000000f00 */
        /* <DEDUP_REMOVED lines=8> */
[----:B------:R-:W-:Y:S01]  /*17790*/  PRMT R55, R105, 0x7632, R55 ;  /* 0x0000763269377816 */ /* 0x000fe20000000037 */
[----:B------:R-:W-:Y:S01]  /*177a0*/  IMAD.MOV.U32 R105, RZ, RZ, 0x2 ;  /* 0x00000002ff697424 */ /* 0x000fe200078e00ff */
[----:B------:R-:W-:Y:S07]  /*177b0*/  @!P2 BRA `(.L_x_10106) ;  /* 0x000000040044a947 */ /* 0x000fee0003800000 */
        /* <DEDUP_REMOVED lines=8> */
.L_x_10107:
        /* <DEDUP_REMOVED lines=12> */
.L_x_10108:
        /* <DEDUP_REMOVED lines=61> */
.L_x_10106:
        /* <DEDUP_REMOVED lines=22> */
.L_x_10110:
        /* <DEDUP_REMOVED lines=12> */
.L_x_10111:
        /* <DEDUP_REMOVED lines=61> */
.L_x_10109:
[----:B------:R-:W-:Y:S01]  /*182c0*/  I2FP.F32.U32 R104, R104 ;  /* 0x0000006800687245 */ /* 0x000fe20000201000 */
[----:B------:R-:W-:Y:S01]  /*182d0*/  IMAD.U32 R105, R106, 0x10000, RZ ;  /* 0x000100006a697824 */ /* 0x000fe200078e00ff */
        /* <DEDUP_REMOVED lines=21> */
.L_x_10113:
        /* <DEDUP_REMOVED lines=12> */
.L_x_10114:
        /* <DEDUP_REMOVED lines=61> */
.L_x_10112:
[----:B------:R-:W-:Y:S01]  /*188c0*/  I2FP.F32.U32 R154, R105 ;  /* 0x00000069009a7245 */ /* 0x000fe20000201000 */
[----:B------:R-:W-:Y:S01]  /*188d0*/  HFMA2 R156, -RZ, RZ, 0, 1.1920928955078125e-07 ;  /* 0x00000002ff9c7431 */ /* 0x000fe200000001ff */
[----:B------:R-:W-:Y:S01]  /*188e0*/  SHF.L.U32 R105, R106, 0x10, RZ ;  /* 0x000000106a697819 */ /* 0x000fe200000006ff */
[----:B------:R-:W-:Y:S01]  /*188f0*/  IMAD.U32 R106, R110, 0x10000, RZ ;  /* 0x000100006e6a7824 */ /* 0x000fe200078e00ff */
        /* <DEDUP_REMOVED lines=18> */
.L_x_10116:
        /* <DEDUP_REMOVED lines=12> */
.L_x_10117:
        /* <DEDUP_REMOVED lines=58> */
[----:B------:R-:W-:Y:S02]  /*18e80*/  HFMA2 R156, -RZ, RZ, 0, 0 ;  /* 0x00000000ff9c7431 */ /* 0x000fe400000001ff */
[----:B------:R-:W-:Y:S01]  /*18e90*/  IMAD.MOV.U32 R146, RZ, RZ, R154 ;  /* 0x000000ffff927224 */ /* 0x000fe200078e009a */
[----:B------:R-:W-:-:S07]  /*18ea0*/  LOP3.LUT R157, R157, R158, R155, 0x96, !PT ;  /* 0x0000009e9d9d7212 */ /* 0x000fce00078e969b */
.L_x_10115:
        /* <DEDUP_REMOVED lines=23> */
.L_x_10119:
        /* <DEDUP_REMOVED lines=14> */
.L_x_10120:
        /* <DEDUP_REMOVED lines=59> */
[----:B------:R-:W-:Y:S01]  /*194b0*/  MOV R146, R154 ;  /* 0x0000009a00927202 */ /* 0x000fe20000000f00 */
[----:B------:R-:W-:-:S07]  /*194c0*/  IMAD.MOV.U32 R154, RZ, RZ, RZ ;  /* 0x000000ffff9a7224 */ /* 0x000fce00078e00ff */
.L_x_10118:
[----:B------:R-:W-:Y:S02]  /*194d0*/  I2FP.F32.U32 R156, R155 ;  /* 0x0000009b009c7245 */ /* 0x000fe40000201000 */
[----:B------:R-:W-:-:S03]  /*194e0*/  SHF.L.U32 R107, R107, 0x10, RZ ;  /* 0x000000106b6b7819 */ /* 0x000fc600000006ff */
[----:B------:R-:W-:Y:S02]  /*194f0*/  FFMA.FTZ R156, R156, R153, 1.1641532182693481445e-10 ;  /* 0x2f0000009c9c7423 */ /* 0x000fe40000010099 */
[----:B------:R-:W-:Y:S01]  /*19500*/  FMUL.FTZ R107, R107, R152 ;  /* 0x000000986b6b7220 */ /* 0x000fe20000410000 */
[----:B------:R-:W-:Y:S02]  /*19510*/  IMAD.U32 R152, R109, 0x10000, RZ ;  /* 0x000100006d987824 */ /* 0x000fe400078e00ff */
[----:B------:R-:W-:Y:S01]  /*19520*/  FSETP.GTU.FTZ.AND P6, PT, R156, UR4, PT ;  /* 0x000000049c007c0b */ /* 0x000fe2000bfdc000 */
[----:B------:R-:W-:-:S05]  /*19530*/  FMUL.FTZ R107, R107, UR5 ;  /* 0x000000056b6b7c20 */ /* 0x000fca0008410000 */
[----:B------:R-:W-:Y:S02]  /*19540*/  FSEL R107, R107, RZ, !P6 ;  /* 0x000000ff6b6b7208 */ /* 0x000fe40007000000 */
[----:B------:R-:W-:-:S03]  /*19550*/  PLOP3.LUT P6, PT, P6, PT, PT, 0x8, 0x80 ;  /* 0x000000000080781c */ /* 0x000fc600037ce170 */
[----:B------:R-:W-:-:S10]  /*19560*/  FMUL.FTZ R107, R152, R107 ;  /* 0x0000006b986b7220 */ /* 0x000fd40000410000 */
.L_x_10096:
[----:B------:R-:W-:Y:S01]  /*19570*/  SEL R152, RZ, 0x1000000, !P6 ;  /* 0x01000000ff987807 */ /* 0x000fe20007000000 */
[C---:B------:R-:W-:Y:S01]  /*19580*/  IMAD.WIDE.U32 R148, R165.reuse, 0x20, R148 ;  /* 0x00000020a5947825 */ /* 0x040fe200078e0094 */
[----:B------:R-:W-:Y:S01]  /*19590*/  ISETP.NE.AND P6, PT, R160, RZ, PT ;  /* 0x000000ffa000720c */ /* 0x000fe20003fc5270 */
[----:B------:R-:W-:Y:S01]  /*195a0*/  BSSY.RECONVERGENT B0, `(.L_x_10121) ;  /* 0x000008e000007945 */ /* 0x000fe20003800200 */
[----:B------:R-:W-:Y:S01]  /*195b0*/  SEL R153, RZ, 0x10000, !P5 ;  /* 0x00010000ff997807 */ /* 0x000fe20006800000 */
[----:B------:R-:W-:Y:S01]  /*195c0*/  IMAD.WIDE.U32 R150, R165, 0x8, R150 ;  /* 0x00000008a5967825 */ /* 0x000fe200078e0096 */
[----:B------:R-:W-:Y:S01]  /*195d0*/  SEL R160, RZ, 0x100, !P4 ;  /* 0x00000100ffa07807 */ /* 0x000fe20006000000 */
[----:B------:R-:W-:Y:S01]  /*195e0*/  STG.E.128 desc[UR8][R148.64], R52 ;  /* 0x0000003494007986 */ /* 0x000fe2000c101d08 */
[----:B------:R-:W-:Y:S02]  /*195f0*/  SEL R159, RZ, 0x100, !P0 ;  /* 0x00000100ff9f7807 */ /* 0x000fe40004000000 */
[----:B------:R-:W-:Y:S01]  /*19600*/  LOP3.LUT R160, R160, R152, R153, 0xfe, !PT ;  /* 0x00000098a0a07212 */ /* 0x000fe200078efe99 */
[----:B------:R-:W-:Y:S01]  /*19610*/  FADD.FTZ R152, RZ, R76 ;  /* 0x0000004cff987221 */ /* 0x000fe20000010000 */
[----:B------:R0:W-:Y:S01]  /*19620*/  STG.E.128 desc[UR8][R148.64+0x10], R104 ;  /* 0x0000106894007986 */ /* 0x0001e2000c101d08 */
[----:B------:R-:W-:-:S02]  /*19630*/  LOP3.LUT P0, RZ, R145, 0x1f, RZ, 0xc0, !PT ;  /* 0x0000001f91ff7812 */ /* 0x000fc4000780c0ff */
[----:B------:R-:W-:-:S04]  /*19640*/  FADD.FTZ R153, R152, R77 ;  /* 0x0000004d98997221 */ /* 0x000fc80000010000 */
[----:B------:R-:W-:-:S04]  /*19650*/  FADD.FTZ R152, R153, R78 ;  /* 0x0000004e99987221 */ /* 0x000fc80000010000 */
[----:B------:R-:W-:-:S04]  /*19660*/  FADD.FTZ R153, R152, R79 ;  /* 0x0000004f98997221 */ /* 0x000fc80000010000 */
[----:B------:R-:W-:-:S04]  /*19670*/  FADD.FTZ R152, R153, R72 ;  /* 0x0000004899987221 */ /* 0x000fc80000010000 */
[----:B------:R-:W-:-:S04]  /*19680*/  FADD.FTZ R153, R152, R73 ;  /* 0x0000004998997221 */ /* 0x000fc80000010000 */
[----:B------:R-:W-:-:S04]  /*19690*/  FADD.FTZ R152, R153, R74 ;  /* 0x0000004a99987221 */ /* 0x000fc80000010000 */
[----:B------:R-:W-:Y:S01]  /*196a0*/  FADD.FTZ R153, R152, R75 ;  /* 0x0000004b98997221 */ /* 0x000fe20000010000 */
[----:B------:R-:W-:-:S03]  /*196b0*/  SEL R152, RZ, 0x10000, !P1 ;  /* 0x00010000ff987807 */ /* 0x000fc60004800000 */
[----:B0-----:R-:W-:-:S04]  /*196c0*/  FADD.FTZ R148, R153, R68 ;  /* 0x0000004499947221 */ /* 0x001fc80000010000 */
        /* <DEDUP_REMOVED lines=23> */
[----:B------:R-:W-:Y:S01]  /*19840*/  FADD.FTZ R148, R148, R107 ;  /* 0x0000006b94947221 */ /* 0x000fe20000010000 */
[----:B------:R-:W-:-:S04]  /*19850*/  LOP3.LUT R159, R159, R149, R152, 0xfe, !PT ;  /* 0x000000959f9f7212 */ /* 0x000fc800078efe98 */
        /* <DEDUP_REMOVED lines=12> */
[----:B------:R-:W-:Y:S02]  /*19920*/  SEL R152, RZ, 0x1, !P6 ;  /* 0x00000001ff987807 */ /* 0x000fe40007000000 */
[----:B------:R-:W-:Y:S01]  /*19930*/  LOP3.LUT R153, R160, R153, RZ, 0xfc, !PT ;  /* 0x00000099a0997212 */ /* 0x000fe200078efcff */
[C---:B------:R-:W-:Y:S01]  /*19940*/  FADD.FTZ R149, -R148.reuse, R76 ;  /* 0x0000004c94957221 */ /* 0x040fe20000010100 */
[----:B------:R-:W-:Y:S01]  /*19950*/  FADD.FTZ R156, -R148, R77 ;  /* 0x0000004d949c7221 */ /* 0x000fe20000010100 */
[----:B------:R-:W-:Y:S02]  /*19960*/  LOP3.LUT R152, R159, R152, RZ, 0xfc, !PT ;  /* 0x000000989f987212 */ /* 0x000fe400078efcff */
[----:B------:R-:W-:-:S03]  /*19970*/  FFMA.FTZ R149, R149, R149, RZ ;  /* 0x0000009595957223 */ /* 0x000fc600000100ff */
[----:B------:R-:W-:Y:S01]  /*19980*/  STG.E.64 desc[UR8][R150.64], R152 ;  /* 0x0000009896007986 */ /* 0x000fe2000c101b08 */
        /* <DEDUP_REMOVED lines=79> */
.L_x_10122:
[----:B------:R-:W-:Y:S05]  /*19e80*/  BSYNC.RECONVERGENT B0 ;  /* 0x0000000000007941 */ /* 0x000fea0003800200 */
.L_x_10121:
        /* <DEDUP_REMOVED lines=15> */
.L_x_10124:
[----:B------:R-:W-:Y:S05]  /*19f80*/  BSYNC.RECONVERGENT B0 ;  /* 0x0000000000007941 */ /* 0x000fea0003800200 */
.L_x_10123:
[----:B------:R-:W1:Y:S01]  /*19f90*/  SHFL.DOWN PT, R151, R150, 0x4, 0x1f ;  /* 0x08801f0096977f89 */ /* 0x000e6200000e0000 */
[----:B------:R-:W-:Y:S01]  /*19fa0*/  I2FP.F32.U32 R155, R150 ;  /* 0x00000096009b7245 */ /* 0x000fe20000201000 */
[----:B------:R-:W-:Y:S01]  /*19fb0*/  UPLOP3.LUT UP0, UPT, UPT, UPT, UP0, 0x40, 0x4 ;  /* 0x000000000004789c */ /* 0x000fe20003f0e800 */
[----:B------:R-:W-:Y:S01]  /*19fc0*/  ISETP.NE.AND P0, PT, R145, RZ, PT ;  /* 0x000000ff9100720c */ /* 0x000fe20003f05270 */
[----:B0-----:R-:W0:Y:S01]  /*19fd0*/  SHFL.DOWN PT, R153, R148, 0x4, 0x1f ;  /* 0x08801f0094997f89 */ /* 0x001e2200000e0000 */
[----:B------:R-:W2:Y:S01]  /*19fe0*/  LDC R145, c[0x0][0x448] ;  /* 0x00011200ff917b82 */ /* 0x000ea20000000800 */
[----:B------:R-:W-:Y:S02]  /*19ff0*/  ISETP.NE.AND P1, PT, RZ, UR13, PT ;  /* 0x0000000dff007c0c */ /* 0x000fe4000bf25270 */
[----:B-1----:R-:W-:Y:S01]  /*1a000*/  I2FP.F32.S32 R156, R151 ;  /* 0x00000097009c7245 */ /* 0x002fe20000201400 */
[----:B------:R-:W-:Y:S02]  /*1a010*/  IMAD.IADD R151, R151, 0x1, R150 ;  /* 0x0000000197977824 */ /* 0x000fe400078e0296 */
[----:B0-----:R-:W-:-:S02]  /*1a020*/  FADD.FTZ R152, -R153, R148 ;  /* 0x0000009499987221 */ /* 0x001fc40000010100 */
[----:B------:R-:W-:Y:S02]  /*1a030*/  FMUL.FTZ R158, R153, R156 ;  /* 0x0000009c999e7220 */ /* 0x000fe40000410000 */
[----:B------:R-:W-:Y:S02]  /*1a040*/  FMUL.FTZ R152, R152, R152 ;  /* 0x0000009898987220 */ /* 0x000fe40000410000 */
[----:B------:R-:W-:Y:S01]  /*1a050*/  FFMA.FTZ R159, R155, R148, R158 ;  /* 0x000000949b9f7223 */ /* 0x000fe2000001009e */
[----:B------:R-:W-:Y:S01]  /*1a060*/  I2FP.F32.S32 R148, R151 ;  /* 0x0000009700947245 */ /* 0x000fe20000201400 */
[----:B------:R-:W-:Y:S02]  /*1a070*/  FMUL.FTZ R155, R152, R155 ;  /* 0x0000009b989b7220 */ /* 0x000fe40000410000 */
[----:B------:R-:W0:Y:S01]  /*1a080*/  SHFL.DOWN PT, R152, R149, 0x4, 0x1f ;  /* 0x08801f0095987f89 */ /* 0x000e2200000e0000 */
[----:B------:R-:W1:Y:S01]  /*1a090*/  MUFU.RCP R150, R148 ;  /* 0x0000009400967308 */ /* 0x000e620000001000 */
[----:B------:R-:W-:Y:S01]  /*1a0a0*/  FMUL.FTZ R155, R155, R156 ;  /* 0x0000009c9b9b7220 */ /* 0x000fe20000410000 */
[----:B-1----:R-:W-:Y:S01]  /*1a0b0*/  FMUL.FTZ R159, R150, R159 ;  /* 0x0000009f969f7220 */ /* 0x002fe20000410000 */
[----:B0-----:R-:W-:-:S04]  /*1a0c0*/  FADD.FTZ R153, R152, R149 ;  /* 0x0000009598997221 */ /* 0x001fc80000010000 */
[----:B------:R-:W0:Y:S01]  /*1a0d0*/  SHFL.DOWN PT, R152, R159, 0x2, 0x1f ;  /* 0x08401f009f987f89 */ /* 0x000e2200000e0000 */
[----:B------:R-:W-:-:S03]  /*1a0e0*/  FFMA.FTZ R153, R150, R155, R153 ;  /* 0x0000009b96997223 */ /* 0x000fc60000010099 */
[----:B------:R-:W1:Y:S01]  /*1a0f0*/  SHFL.DOWN PT, R150, R151, 0x2, 0x1f ;  /* 0x08401f0097967f89 */ /* 0x000e6200000e0000 */
[----:B0-----:R-:W-:Y:S01]  /*1a100*/  FADD.FTZ R149, R159, -R152 ;  /* 0x800000989f957221 */ /* 0x001fe20000010000 */
[----:B-1----:R-:W-:-:S03]  /*1a110*/  IADD3 R155, PT, PT, R151, R150, RZ ;  /* 0x00000096979b7210 */ /* 0x002fc60007ffe0ff */
[----:B------:R-:W-:Y:S01]  /*1a120*/  FMUL.FTZ R149, R149, R149 ;  /* 0x0000009595957220 */ /* 0x000fe20000410000 */
[----:B------:R-:W-:-:S03]  /*1a130*/  I2FP.F32.S32 R150, R150 ;  /* 0x0000009600967245 */ /* 0x000fc60000201400 */
[----:B------:R-:W-:Y:S02]  /*1a140*/  FMUL.FTZ R149, R148, R149 ;  /* 0x0000009594957220 */ /* 0x000fe40000410000 */
[-C--:B------:R-:W-:Y:S02]  /*1a150*/  FMUL.FTZ R167, R152, R150.reuse ;  /* 0x0000009698a77220 */ /* 0x080fe40000410000 */
[----:B------:R-:W-:Y:S01]  /*1a160*/  FMUL.FTZ R152, R149, R150 ;  /* 0x0000009695987220 */ /* 0x000fe20000410000 */
[----:B------:R-:W-:Y:S01]  /*1a170*/  I2FP.F32.S32 R149, R155 ;  /* 0x0000009b00957245 */ /* 0x000fe20000201400 */
[----:B------:R-:W-:Y:S02]  /*1a180*/  FFMA.FTZ R167, R148, R159, R167 ;  /* 0x0000009f94a77223 */ /* 0x000fe400000100a7 */
[----:B------:R-:W0:Y:S01]  /*1a190*/  SHFL.DOWN PT, R148, R153, 0x2, 0x1f ;  /* 0x08401f0099947f89 */ /* 0x000e2200000e0000 */
[----:B------:R-:W1:Y:S01]  /*1a1a0*/  MUFU.RCP R150, R149 ;  /* 0x0000009500967308 */ /* 0x000e620000001000 */
[----:B0-----:R-:W-:-:S02]  /*1a1b0*/  FADD.FTZ R151, R153, R148 ;  /* 0x0000009499977221 */ /* 0x001fc40000010000 */
[----:B------:R-:W0:Y:S02]  /*1a1c0*/  SHFL.DOWN PT, R148, R155, 0x1, 0x1f ;  /* 0x08201f009b947f89 */ /* 0x000e2400000e0000 */
[C---:B-1----:R-:W-:Y:S01]  /*1a1d0*/  FFMA.FTZ R151, R150.reuse, R152, R151 ;  /* 0x0000009896977223 */ /* 0x042fe20000010097 */
[----:B------:R-:W-:-:S05]  /*1a1e0*/  FMUL.FTZ R150, R150, R167 ;  /* 0x000000a796967220 */ /* 0x000fca0000410000 */
[----:B------:R-:W1:Y:S01]  /*1a1f0*/  SHFL.DOWN PT, R159, R150, 0x1, 0x1f ;  /* 0x08201f00969f7f89 */ /* 0x000e6200000e0000 */
[----:B0-----:R-:W-:Y:S01]  /*1a200*/  I2FP.F32.S32 R158, R148 ;  /* 0x00000094009e7245 */ /* 0x001fe20000201400 */
[----:B------:R-:W-:-:S05]  /*1a210*/  IMAD.IADD R152, R155, 0x1, R148 ;  /* 0x000000019b987824 */ /* 0x000fca00078e0294 */
[----:B------:R-:W-:Y:S01]  /*1a220*/  I2FP.F32.S32 R152, R152 ;  /* 0x0000009800987245 */ /* 0x000fe20000201400 */
[----:B-1----:R-:W-:Y:S01]  /*1a230*/  FMUL.FTZ R148, R159, R158 ;  /* 0x0000009e9f947220 */ /* 0x002fe20000410000 */
[----:B------:R-:W-:-:S03]  /*1a240*/  FADD.FTZ R159, R150, -R159 ;  /* 0x8000009f969f7221 */ /* 0x000fc60000010000 */
[----:B------:R-:W-:Y:S01]  /*1a250*/  FFMA.FTZ R153, R149, R150, R148 ;  /* 0x0000009695997223 */ /* 0x000fe20000010094 */
[----:B------:R-:W0:Y:S01]  /*1a260*/  MUFU.RCP R152, R152 ;  /* 0x0000009800987308 */ /* 0x000e220000001000 */
[----:B------:R-:W1:Y:S01]  /*1a270*/  SHFL.DOWN PT, R148, R151, 0x1, 0x1f ;  /* 0x08201f0097947f89 */ /* 0x000e6200000e0000 */
[----:B------:R-:W-:Y:S01]  /*1a280*/  FMUL.FTZ R156, R159, R159 ;  /* 0x0000009f9f9c7220 */ /* 0x000fe20000410000 */
[----:B------:R-:W-:-:S03]  /*1a290*/  SHF.L.U32 R159, R11, 0x10, RZ ;  /* 0x000000100b9f7819 */ /* 0x000fc600000006ff */
[----:B------:R-:W-:-:S04]  /*1a2a0*/  FMUL.FTZ R156, R149, R156 ;  /* 0x0000009c959c7220 */ /* 0x000fc80000410000 */
[----:B------:R-:W-:Y:S01]  /*1a2b0*/  FMUL.FTZ R156, R156, R158 ;  /* 0x0000009e9c9c7220 */ /* 0x000fe20000410000 */
[----:B0-----:R-:W-:-:S05]  /*1a2c0*/  FMUL.FTZ R153, R152, R153 ;  /* 0x0000009998997220 */ /* 0x001fca0000410000 */
[----:B------:R0:W3:Y:S01]  /*1a2d0*/  SHFL.IDX PT, R155, R153, RZ, 0x1f ;  /* 0x00001fff999b7589 */ /* 0x0000e200000e0000 */
[----:B-1----:R-:W-:Y:S01]  /*1a2e0*/  FADD.FTZ R149, R151, R148 ;  /* 0x0000009497957221 */ /* 0x002fe20000010000 */
[----:B------:R-:W-:-:S03]  /*1a2f0*/  SHF.L.U32 R151, R0, 0x10, RZ ;  /* 0x0000001000977819 */ /* 0x000fc600000006ff */
[----:B------:R-:W-:Y:S01]  /*1a300*/  FFMA.FTZ R156, R152, R156, R149 ;  /* 0x0000009c989c7223 */ /* 0x000fe20000010095 */
[----:B0-----:R-:W-:Y:S01]  /*1a310*/  IMAD.U32 R153, R100, 0x10000, RZ ;  /* 0x0001000064997824 */ /* 0x001fe200078e00ff */
[----:B------:R-:W0:Y:S04]  /*1a320*/  @!P0 LDC.64 R148, c[0x0][0x3c0] ;  /* 0x0000f000ff948b82 */ /* 0x000e280000000a00 */
[----:B------:R-:W2:Y:S01]  /*1a330*/  SHFL.IDX PT, R156, R156, RZ, 0x1f ;  /* 0x00001fff9c9c7589 */ /* 0x000ea200000e0000 */
[----:B---3--:R-:W-:-:S05]  /*1a340*/  FMUL.FTZ R150, R155, R155 ;  /* 0x0000009b9b967220 */ /* 0x008fca0000410000 */
[----:B------:R-:W-:Y:S01]  /*1a350*/  FSEL R150, R150, RZ, P1 ;  /* 0x000000ff96967208 */ /* 0x000fe20000800000 */
[----:B0-----:R-:W-:-:S04]  /*1a360*/  @!P0 IMAD.WIDE R148, R17, 0x4, R148 ;  /* 0x0000000411948825 */ /* 0x001fc800078e0294 */
[----:B--2---:R-:W-:Y:S01]  /*1a370*/  FFMA.FTZ R145, R156, UR14, R145 ;  /* 0x0000000e9c917c23 */ /* 0x004fe20008010091 */
[----:B------:R0:W-:Y:S01]  /*1a380*/  @!P0 STG.E desc[UR8][R148.64], R155 ;  /* 0x0000009b94008986 */ /* 0x0001e2000c101908 */
[----:B------:R-:W-:Y:S02]  /*1a390*/  IMAD.U32 R156, R129, 0x10000, RZ ;  /* 0x00010000819c7824 */ /* 0x000fe400078e00ff */
[----:B------:R-:W-:Y:S01]  /*1a3a0*/  FADD.FTZ R145, R145, R150 ;  /* 0x0000009691917221 */ /* 0x000fe20000010000 */
[----:B------:R-:W-:-:S05]  /*1a3b0*/  FSEL R150, R155, RZ, !P1 ;  /* 0x000000ff9b967208 */ /* 0x000fca0004800000 */
[----:B------:R-:W1:Y:S01]  /*1a3c0*/  MUFU.RSQ R145, R145 ;  /* 0x0000009100917308 */ /* 0x000e620000001400 */
[C---:B------:R-:W-:Y:S01]  /*1a3d0*/  FADD.FTZ R76, -R150.reuse, R76 ;  /* 0x0000004c964c7221 */ /* 0x040fe20000010100 */
[C---:B------:R-:W-:Y:S01]  /*1a3e0*/  FADD.FTZ R152, -R150.reuse, R77 ;  /* 0x0000004d96987221 */ /* 0x040fe20000010100 */
[----:B------:R-:W-:Y:S01]  /*1a3f0*/  FADD.FTZ R78, -R150, R78 ;  /* 0x0000004e964e7221 */ /* 0x000fe20000010100 */
[----:B0-----:R-:W-:Y:S01]  /*1a400*/  SHF.L.U32 R149, R2, 0x10, RZ ;  /* 0x0000001002957819 */ /* 0x001fe200000006ff */
[C---:B------:R-:W-:Y:S01]  /*1a410*/  FADD.FTZ R148, -R150.reuse, R79 ;  /* 0x0000004f96947221 */ /* 0x040fe20000010100 */
[C---:B------:R-:W-:Y:S01]  /*1a420*/  FADD.FTZ R72, -R150.reuse, R72 ;  /* 0x0000004896487221 */ /* 0x040fe20000010100 */
[C---:B------:R-:W-:Y:S01]  /*1a430*/  FADD.FTZ R74, -R150.reuse, R74 ;  /* 0x0000004a964a7221 */ /* 0x040fe20000010100 */
[C---:B------:R-:W-:Y:S01]  /*1a440*/  FADD.FTZ R68, -R150.reuse, R68 ;  /* 0x0000004496447221 */ /* 0x040fe20000010100 */
[----:B------:R-:W-:Y:S01]  /*1a450*/  FADD.FTZ R70, -R150, R70 ;  /* 0x0000004696467221 */ /* 0x000fe20000010100 */
[----:B------:R-:W-:Y:S01]  /*1a460*/  SHF.L.U32 R155, R10, 0x10, RZ ;  /* 0x000000100a9b7819 */ /* 0x000fe200000006ff */
        /* <DEDUP_REMOVED lines=8> */
[----:B------:R-:W-:Y:S01]  /*1a4f0*/  SHF.L.U32 R152, R108, 0x10, RZ ;  /* 0x000000106c987819 */ /* 0x000fe200000006ff */
[----:B------:R-:W-:Y:S01]  /*1a500*/  FMUL.FTZ R78, R145, R78 ;  /* 0x0000004e914e7220 */ /* 0x000fe20000410000 */
[----:B------:R-:W-:Y:S01]  /*1a510*/  FFMA.FTZ R76, R76, R151, R153 ;  /* 0x000000974c4c7223 */ /* 0x000fe20000010099 */
[----:B------:R-:W-:-:S02]  /*1a520*/  IMAD.U32 R151, R101, 0x10000, RZ ;  /* 0x0001000065977824 */ /* 0x000fc400078e00ff */
[----:B------:R-:W-:Y:S01]  /*1a530*/  FMUL.FTZ R79, R145, R148 ;  /* 0x00000094914f7220 */ /* 0x000fe20000410000 */
[----:B------:R-:W-:Y:S01]  /*1a540*/  FFMA.FTZ R77, R77, R152, R156 ;  /* 0x000000984d4d7223 */ /* 0x000fe2000001009c */
[----:B------:R-:W-:Y:S01]  /*1a550*/  SHF.L.U32 R148, R51, 0x10, RZ ;  /* 0x0000001033947819 */ /* 0x000fe200000006ff */
[----:B------:R-:W-:Y:S01]  /*1a560*/  FFMA.FTZ R78, R78, R149, R151 ;  /* 0x000000954e4e7223 */ /* 0x000fe20000010097 */
[----:B------:R-:W-:Y:S01]  /*1a570*/  IMAD.U32 R152, R128, 0x10000, RZ ;  /* 0x0001000080987824 */ /* 0x000fe200078e00ff */
[----:B------:R-:W-:Y:S01]  /*1a580*/  SHF.L.U32 R149, R3, 0x10, RZ ;  /* 0x0000001003957819 */ /* 0x000fe200000006ff */
[----:B------:R-:W-:Y:S01]  /*1a590*/  FMUL.FTZ R72, R145, R72 ;  /* 0x0000004891487220 */ /* 0x000fe20000410000 */
[----:B------:R-:W-:Y:S02]  /*1a5a0*/  IMAD.U32 R151, R102, 0x10000, RZ ;  /* 0x0001000066977824 */ /* 0x000fe400078e00ff */
[----:B------:R-:W-:Y:S01]  /*1a5b0*/  FFMA.FTZ R79, R79, R148, R152 ;  /* 0x000000944f4f7223 */ /* 0x000fe20000010098 */
[C---:B------:R-:W-:Y:S01]  /*1a5c0*/  FMUL.FTZ R74, R145.reuse, R74 ;  /* 0x0000004a914a7220 */ /* 0x040fe20000410000 */
[----:B------:R-:W-:Y:S01]  /*1a5d0*/  FMUL.FTZ R68, R145, R68 ;  /* 0x0000004491447220 */ /* 0x000fe20000410000 */
[----:B------:R-:W-:Y:S01]  /*1a5e0*/  FFMA.FTZ R148, R72, R149, R151 ;  /* 0x0000009548947223 */ /* 0x000fe20000010097 */
[----:B------:R-:W-:Y:S01]  /*1a5f0*/  FADD.FTZ R72, -R150, R73 ;  /* 0x0000004996487221 */ /* 0x000fe20000010100 */
[----:B------:R-:W-:Y:S01]  /*1a600*/  SHF.L.U32 R149, R50, 0x10, RZ ;  /* 0x0000001032957819 */ /* 0x000fe200000006ff */
[----:B------:R-:W-:Y:S01]  /*1a610*/  IMAD.U32 R73, R127, 0x10000, RZ ;  /* 0x000100007f497824 */ /* 0x000fe200078e00ff */
[----:B------:R-:W-:Y:S01]  /*1a620*/  SHF.L.U32 R151, R4, 0x10, RZ ;  /* 0x0000001004977819 */ /* 0x000fe200000006ff */
[C---:B------:R-:W-:Y:S01]  /*1a630*/  FMUL.FTZ R72, R145.reuse, R72 ;  /* 0x0000004891487220 */ /* 0x040fe20000410000 */
[----:B------:R-:W-:Y:S01]  /*1a640*/  SHF.L.U32 R153, R48, 0x10, RZ ;  /* 0x0000001030997819 */ /* 0x000fe200000006ff */
[C---:B------:R-:W-:Y:S01]  /*1a650*/  FMUL.FTZ R70, R145.reuse, R70 ;  /* 0x0000004691467220 */ /* 0x040fe20000410000 */
[----:B------:R-:W-:Y:S01]  /*1a660*/  FMUL.FTZ R64, R145, R64 ;  /* 0x0000004091407220 */ /* 0x000fe20000410000 */
[----:B------:R-:W-:Y:S01]  /*1a670*/  FFMA.FTZ R149, R72, R149, R73 ;  /* 0x0000009548957223 */ /* 0x000fe20000010049 */
[----:B------:R-:W-:-:S02]  /*1a680*/  IMAD.U32 R73, R103, 0x10000, RZ ;  /* 0x0001000067497824 */ /* 0x000fc400078e00ff */
[----:B------:R-:W-:Y:S01]  /*1a690*/  FADD.FTZ R72, -R150, R75 ;  /* 0x0000004b96487221 */ /* 0x000fe20000010100 */
[----:B------:R-:W-:Y:S02]  /*1a6a0*/  IMAD.U32 R75, R126, 0x10000, RZ ;  /* 0x000100007e4b7824 */ /* 0x000fe400078e00ff */
[----:B------:R-:W-:Y:S01]  /*1a6b0*/  FMUL.FTZ R66, R145, R66 ;  /* 0x0000004291427220 */ /* 0x000fe20000410000 */
[----:B------:R-:W-:Y:S01]  /*1a6c0*/  FFMA.FTZ R151, R74, R151, R73 ;  /* 0x000000974a977223 */ /* 0x000fe20000010049 */
[----:B------:R-:W-:Y:S01]  /*1a6d0*/  SHF.L.U32 R73, R49, 0x10, RZ ;  /* 0x0000001031497819 */ /* 0x000fe200000006ff */
[C---:B------:R-:W-:Y:S01]  /*1a6e0*/  FMUL.FTZ R72, R145.reuse, R72 ;  /* 0x0000004891487220 */ /* 0x040fe20000410000 */
[C---:B------:R-:W-:Y:S01]  /*1a6f0*/  FMUL.FTZ R60, R145.reuse, R60 ;  /* 0x0000003c913c7220 */ /* 0x040fe20000410000 */
[C---:B------:R-:W-:Y:S01]  /*1a700*/  FMUL.FTZ R62, R145.reuse, R62 ;  /* 0x0000003e913e7220 */ /* 0x040fe20000410000 */
[----:B------:R-:W-:Y:S01]  /*1a710*/  FMUL.FTZ R56, R145, R56 ;  /* 0x0000003891387220 */ /* 0x000fe20000410000 */
[----:B------:R-:W-:Y:S01]  /*1a720*/  FFMA.FTZ R156, R72, R73, R75 ;  /* 0x00000049489c7223 */ /* 0x000fe2000001004b */
[----:B------:R-:W-:Y:S01]  /*1a730*/  SHF.L.U32 R73, R9, 0x10, RZ ;  /* 0x0000001009497819 */ /* 0x000fe200000006ff */
[----:B------:R-:W-:-:S02]  /*1a740*/  IMAD.U32 R75, R96, 0x10000, RZ ;  /* 0x00010000604b7824 */ /* 0x000fc400078e00ff */
[----:B------:R-:W-:Y:S01]  /*1a750*/  FMUL.FTZ R58, R145, R58 ;  /* 0x0000003a913a7220 */ /* 0x000fe20000410000 */
[C---:B------:R-:W-:Y:S01]  /*1a760*/  FADD.FTZ R52, -R150.reuse, R52 ;  /* 0x0000003496347221 */ /* 0x040fe20000010100 */
[----:B------:R-:W-:Y:S01]  /*1a770*/  FADD.FTZ R54, -R150, R54 ;  /* 0x0000003696367221 */ /* 0x000fe20000010100 */
[----:B------:R-:W-:Y:S01]  /*1a780*/  FFMA.FTZ R152, R68, R73, R75 ;  /* 0x0000004944987223 */ /* 0x000fe2000001004b */
[C---:B------:R-:W-:Y:S01]  /*1a790*/  FADD.FTZ R68, -R150.reuse, R69 ;  /* 0x0000004596447221 */ /* 0x040fe20000010100 */
[----:B------:R-:W-:Y:S02]  /*1a7a0*/  IMAD.U32 R69, R133, 0x10000, RZ ;  /* 0x0001000085457824 */ /* 0x000fe400078e00ff */
[C---:B------:R-:W-:Y:S01]  /*1a7b0*/  FMUL.FTZ R52, R145.reuse, R52 ;  /* 0x0000003491347220 */ /* 0x040fe20000410000 */
[C---:B------:R-:W-:Y:S01]  /*1a7c0*/  FMUL.FTZ R54, R145.reuse, R54 ;  /* 0x0000003691367220 */ /* 0x040fe20000410000 */
[----:B------:R-:W-:Y:S01]  /*1a7d0*/  FMUL.FTZ R68, R145, R68 ;  /* 0x0000004491447220 */ /* 0x000fe20000410000 */
[C---:B------:R-:W-:Y:S01]  /*1a7e0*/  FADD.FTZ R104, -R150.reuse, R104 ;  /* 0x0000006896687221 */ /* 0x040fe20000010100 */
[----:B------:R-:W0:Y:S01]  /*1a7f0*/  LDC.64 R74, c[0x0][0x428] ;  /* 0x00010a00ff4a7b82 */ /* 0x000e220000000a00 */
[----:B------:R-:W-:Y:S01]  /*1a800*/  FADD.FTZ R106, -R150, R106 ;  /* 0x0000006a966a7221 */ /* 0x000fe20000010100 */
        /* <DEDUP_REMOVED lines=8> */
[----:B------:R-:W-:-:S03]  /*1a890*/  FMUL.FTZ R106, R145, R106 ;  /* 0x0000006a916a7220 */ /* 0x000fc60000410000 */
[----:B------:R-:W-:Y:S01]  /*1a8a0*/  FFMA.FTZ R158, R68, R69, R71 ;  /* 0x00000045449e7223 */ /* 0x000fe20000010047 */
[----:B------:R-:W-:-:S04]  /*1a8b0*/  IMAD.U32 R69, R98, 0x10000, RZ ;  /* 0x0001000062457824 */ /* 0x000fc800078e00ff */
[----:B------:R-:W-:Y:S01]  /*1a8c0*/  FFMA.FTZ R159, R64, R159, R69 ;  /* 0x0000009f409f7223 */ /* 0x000fe20000010045 */
[----:B------:R-:W-:Y:S01]  /*1a8d0*/  FADD.FTZ R64, -R150, R65 ;  /* 0x0000004196407221 */ /* 0x000fe20000010100 */
[----:B------:R-:W-:Y:S01]  /*1a8e0*/  SHF.L.U32 R65, R46, 0x10, RZ ;  /* 0x000000102e417819 */ /* 0x000fe200000006ff */
[----:B------:R-:W-:Y:S02]  /*1a8f0*/  IMAD.U32 R69, R131, 0x10000, RZ ;  /* 0x0001000083457824 */ /* 0x000fe400078e00ff */
[----:B------:R-:W-:Y:S01]  /*1a900*/  FMUL.FTZ R64, R145, R64 ;  /* 0x0000004091407220 */ /* 0x000fe20000410000 */
[----:B0-----:R-:W-:-:S04]  /*1a910*/  IMAD.WIDE.U32 R70, R161, 0x10, R74 ;  /* 0x00000010a1467825 */ /* 0x001fc800078e004a */
[----:B------:R-:W-:Y:S01]  /*1a920*/  FFMA.FTZ R160, R64, R65, R69 ;  /* 0x0000004140a07223 */ /* 0x000fe20000010045 */
[----:B------:R-:W-:Y:S01]  /*1a930*/  SHF.L.U32 R65, R12, 0x10, RZ ;  /* 0x000000100c417819 */ /* 0x000fe200000006ff */
[----:B------:R-:W-:Y:S02]  /*1a940*/  IMAD.U32 R69, R99, 0x10000, RZ ;  /* 0x0001000063457824 */ /* 0x000fe400078e00ff */
[----:B------:R-:W-:Y:S01]  /*1a950*/  FADD.FTZ R64, -R150, R67 ;  /* 0x0000004396407221 */ /* 0x000fe20000010100 */
[----:B------:R-:W-:Y:S02]  /*1a960*/  IMAD.U32 R67, R130, 0x10000, RZ ;  /* 0x0001000082437824 */ /* 0x000fe400078e00ff */
[----:B------:R-:W-:Y:S01]  /*1a970*/  FFMA.FTZ R66, R66, R65, R69 ;  /* 0x0000004142427223 */ /* 0x000fe20000010045 */
[----:B------:R-:W-:Y:S01]  /*1a980*/  SHF.L.U32 R65, R45, 0x10, RZ ;  /* 0x000000102d417819 */ /* 0x000fe200000006ff */
[----:B------:R-:W-:Y:S01]  /*1a990*/  FMUL.FTZ R64, R145, R64 ;  /* 0x0000004091407220 */ /* 0x000fe20000410000 */
[----:B------:R-:W-:-:S02]  /*1a9a0*/  IMAD.U32 R69, R92, 0x10000, RZ ;  /* 0x000100005c457824 */ /* 0x000fc400078e00ff */
[----:B------:R-:W-:-:S04]  /*1a9b0*/  IMAD.WIDE.U32 R72, R163, 0x10, R74 ;  /* 0x00000010a3487825 */ /* 0x000fc800078e004a */
[----:B------:R-:W-:Y:S01]  /*1a9c0*/  FFMA.FTZ R67, R64, R65, R67 ;  /* 0x0000004140437223 */ /* 0x000fe20000010043 */
[----:B------:R-:W-:Y:S01]  /*1a9d0*/  SHF.L.U32 R65, R18, 0x10, RZ ;  /* 0x0000001012417819 */ /* 0x000fe200000006ff */
[----:B------:R-:W-:Y:S01]  /*1a9e0*/  FADD.FTZ R64, -R150, R61 ;  /* 0x0000003d96407221 */ /* 0x000fe20000010100 */
[----:B------:R-:W-:-:S03]  /*1a9f0*/  SHF.L.U32 R61, R44, 0x10, RZ ;  /* 0x000000102c3d7819 */ /* 0x000fc600000006ff */
[----:B------:R-:W-:Y:S01]  /*1aa00*/  FFMA.FTZ R60, R60, R65, R69 ;  /* 0x000000413c3c7223 */ /* 0x000fe20000010045 */
[----:B------:R-:W-:Y:S01]  /*1aa10*/  FMUL.FTZ R64, R145, R64 ;  /* 0x0000004091407220 */ /* 0x000fe20000410000 */
[----:B------:R-:W-:Y:S02]  /*1aa20*/  IMAD.U32 R65, R137, 0x10000, RZ ;  /* 0x0001000089417824 */ /* 0x000fe400078e00ff */
[----:B------:R-:W-:-:S04]  /*1aa30*/  IMAD.WIDE.U32 R68, R147, 0x10, R74 ;  /* 0x0000001093447825 */ /* 0x000fc800078e004a */
[----:B------:R-:W-:Y:S01]  /*1aa40*/  FFMA.FTZ R167, R64, R61, R65 ;  /* 0x0000003d40a77223 */ /* 0x000fe20000010041 */
[----:B------:R-:W-:Y:S01]  /*1aa50*/  SHF.L.U32 R61, R19, 0x10, RZ ;  /* 0x00000010133d7819 */ /* 0x000fe200000006ff */
[----:B------:R-:W-:Y:S02]  /*1aa60*/  IMAD.U32 R65, R93, 0x10000, RZ ;  /* 0x000100005d417824 */ /* 0x000fe400078e00ff */
[----:B------:R-:W-:Y:S01]  /*1aa70*/  IMAD.WIDE.U32 R74, R165, 0x10, R74 ;  /* 0x00000010a54a7825 */ /* 0x000fe200078e004a */
[----:B------:R-:W-:-:S03]  /*1aa80*/  F2FP.BF16.F32.PACK_AB R60, R167, R60 ;  /* 0x0000003ca73c723e */ /* 0x000fc600000010ff */
[----:B------:R-:W-:Y:S01]  /*1aa90*/  FFMA.FTZ R61, R62, R61, R65 ;  /* 0x0000003d3e3d7223 */ /* 0x000fe20000010041 */
[----:B------:R-:W-:Y:S01]  /*1aaa0*/  FADD.FTZ R62, -R150, R63 ;  /* 0x0000003f963e7221 */ /* 0x000fe20000010100 */
[----:B------:R-:W-:Y:S01]  /*1aab0*/  SHF.L.U32 R63, R43, 0x10, RZ ;  /* 0x000000102b3f7819 */ /* 0x000fe200000006ff */
[----:B------:R-:W-:Y:S02]  /*1aac0*/  IMAD.U32 R65, R136, 0x10000, RZ ;  /* 0x0001000088417824 */ /* 0x000fe400078e00ff */
[----:B------:R-:W-:-:S04]  /*1aad0*/  FMUL.FTZ R62, R145, R62 ;  /* 0x0000003e913e7220 */ /* 0x000fc80000410000 */
[----:B------:R-:W-:Y:S01]  /*1aae0*/  FFMA.FTZ R166, R62, R63, R65 ;  /* 0x0000003f3ea67223 */ /* 0x000fe20000010041 */
[----:B------:R-:W-:Y:S01]  /*1aaf0*/  SHF.L.U32 R63, R23, 0x10, RZ ;  /* 0x00000010173f7819 */ /* 0x000fe200000006ff */
[----:B------:R-:W-:-:S03]  /*1ab00*/  IMAD.U32 R65, R94, 0x10000, RZ ;  /* 0x000100005e417824 */ /* 0x000fc600078e00ff */
[----:B------:R-:W-:Y:S01]  /*1ab10*/  F2FP.BF16.F32.PACK_AB R61, R166, R61 ;  /* 0x0000003da63d723e */ /* 0x000fe200000010ff */
[----:B------:R-:W-:Y:S01]  /*1ab20*/  FFMA.FTZ R62, R56, R63, R65 ;  /* 0x0000003f383e7223 */ /* 0x000fe20000010041 */
[----:B------:R-:W-:Y:S01]  /*1ab30*/  FADD.FTZ R56, -R150, R57 ;  /* 0x0000003996387221 */ /* 0x000fe20000010100 */
[----:B------:R-:W-:Y:S01]  /*1ab40*/  SHF.L.U32 R57, R42, 0x10, RZ ;  /* 0x000000102a397819 */ /* 0x000fe200000006ff */
[----:B------:R-:W-:Y:S01]  /*1ab50*/  IMAD.U32 R63, R135, 0x10000, RZ ;  /* 0x00010000873f7824 */ /* 0x000fe200078e00ff */
[----:B------:R-:W0:Y:S01]  /*1ab60*/  @!P0 LDC.64 R64, c[0x0][0x3c8] ;  /* 0x0000f200ff408b82 */ /* 0x000e220000000a00 */
[----:B------:R-:W-:-:S04]  /*1ab70*/  FMUL.FTZ R56, R145, R56 ;  /* 0x0000003891387220 */ /* 0x000fc80000410000 */
[----:B------:R-:W-:Y:S01]  /*1ab80*/  FFMA.FTZ R169, R56, R57, R63 ;  /* 0x0000003938a97223 */ /* 0x000fe2000001003f */
[----:B------:R-:W-:Y:S01]  /*1ab90*/  SHF.L.U32 R57, R24, 0x10, RZ ;  /* 0x0000001018397819 */ /* 0x000fe200000006ff */
[----:B------:R-:W-:Y:S02]  /*1aba0*/  IMAD.U32 R63, R95, 0x10000, RZ ;  /* 0x000100005f3f7824 */ /* 0x000fe400078e00ff */
[----:B------:R-:W-:Y:S01]  /*1abb0*/  FADD.FTZ R56, -R150, R59 ;  /* 0x0000003b96387221 */ /* 0x000fe20000010100 */
[----:B------:R-:W-:Y:S01]  /*1abc0*/  IMAD.U32 R59, R134, 0x10000, RZ ;  /* 0x00010000863b7824 */ /* 0x000fe200078e00ff */
[----:B------:R-:W-:Y:S01]  /*1abd0*/  F2FP.BF16.F32.PACK_AB R62, R169, R62 ;  /* 0x0000003ea93e723e */ /* 0x000fe200000010ff */
[----:B------:R-:W-:Y:S01]  /*1abe0*/  FFMA.FTZ R63, R58, R57, R63 ;  /* 0x000000393a3f7223 */ /* 0x000fe2000001003f */
[----:B------:R-:W-:Y:S01]  /*1abf0*/  SHF.L.U32 R57, R41, 0x10, RZ ;  /* 0x0000001029397819 */ /* 0x000fe200000006ff */
[----:B------:R-:W-:Y:S01]  /*1ac00*/  FMUL.FTZ R56, R145, R56 ;  /* 0x0000003891387220 */ /* 0x000fe20000410000 */
[----:B------:R-:W-:-:S03]  /*1ac10*/  F2FP.BF16.F32.PACK_AB R58, R160, R159 ;  /* 0x0000009fa03a723e */ /* 0x000fc600000010ff */
[----:B------:R-:W-:Y:S01]  /*1ac20*/  FFMA.FTZ R168, R56, R57, R59 ;  /* 0x0000003938a87223 */ /* 0x000fe2000001003b */
[----:B------:R-:W-:Y:S01]  /*1ac30*/  SHF.L.U32 R57, R29, 0x10, RZ ;  /* 0x000000101d397819 */ /* 0x000fe200000006ff */
[----:B------:R-:W-:Y:S01]  /*1ac40*/  IMAD.U32 R59, R88, 0x10000, RZ ;  /* 0x00010000583b7824 */ /* 0x000fe200078e00ff */
[----:B------:R-:W-:Y:S02]  /*1ac50*/  F2FP.BF16.F32.PACK_AB R56, R153, R152 ;  /* 0x000000989938723e */ /* 0x000fe400000010ff */
[----:B------:R-:W-:Y:S01]  /*1ac60*/  F2FP.BF16.F32.PACK_AB R63, R168, R63 ;  /* 0x0000003fa83f723e */ /* 0x000fe200000010ff */
[----:B------:R-:W-:Y:S01]  /*1ac70*/  FFMA.FTZ R170, R52, R57, R59 ;  /* 0x0000003934aa7223 */ /* 0x000fe2000001003b */
[----:B------:R-:W-:Y:S01]  /*1ac80*/  FADD.FTZ R52, -R150, R53 ;  /* 0x0000003596347221 */ /* 0x000fe20000010100 */
[----:B------:R-:W-:Y:S01]  /*1ac90*/  SHF.L.U32 R53, R40, 0x10, RZ ;  /* 0x0000001028357819 */ /* 0x000fe200000006ff */
[----:B------:R-:W-:Y:S01]  /*1aca0*/  IMAD.U32 R57, R143, 0x10000, RZ ;  /* 0x000100008f397824 */ /* 0x000fe200078e00ff */
[----:B------:R-:W-:Y:S01]  /*1acb0*/  F2FP.BF16.F32.PACK_AB R59, R67, R66 ;  /* 0x00000042433b723e */ /* 0x000fe200000010ff */
[----:B------:R-:W-:-:S04]  /*1acc0*/  FMUL.FTZ R52, R145, R52 ;  /* 0x0000003491347220 */ /* 0x000fc80000410000 */
        /* <DEDUP_REMOVED lines=8> */
[----:B------:R-:W-:-:S02]  /*1ad50*/  F2FP.BF16.F32.PACK_AB R54, R149, R148 ;  /* 0x000000949536723e */ /* 0x000fc400000010ff */
[----:B------:R-:W-:Y:S01]  /*1ad60*/  F2FP.BF16.F32.PACK_AB R57, R158, R155 ;  /* 0x0000009b9e39723e */ /* 0x000fe200000010ff */
[----:B------:R-:W-:Y:S01]  /*1ad70*/  FFMA.FTZ R173, R52, R53, R55 ;  /* 0x0000003534ad7223 */ /* 0x000fe20000010037 */
[----:B------:R-:W-:Y:S01]  /*1ad80*/  SHF.L.U32 R53, R31, 0x10, RZ ;  /* 0x000000101f357819 */ /* 0x000fe200000006ff */
[----:B------:R-:W-:Y:S02]  /*1ad90*/  IMAD.U32 R55, R90, 0x10000, RZ ;  /* 0x000100005a377824 */ /* 0x000fe400078e00ff */
[C---:B------:R-:W-:Y:S01]  /*1ada0*/  FADD.FTZ R52, -R150.reuse, R105 ;  /* 0x0000006996347221 */ /* 0x040fe20000010100 */
[----:B------:R-:W-:Y:S01]  /*1adb0*/  FADD.FTZ R150, -R150, R107 ;  /* 0x0000006b96967221 */ /* 0x000fe20000010100 */
[----:B------:R-:W-:Y:S01]  /*1adc0*/  FFMA.FTZ R104, R104, R53, R55 ;  /* 0x0000003568687223 */ /* 0x000fe20000010037 */
[----:B------:R-:W-:Y:S01]  /*1add0*/  SHF.L.U32 R53, R38, 0x10, RZ ;  /* 0x0000001026357819 */ /* 0x000fe200000006ff */
[----:B------:R-:W-:Y:S01]  /*1ade0*/  FMUL.FTZ R52, R145, R52 ;  /* 0x0000003491347220 */ /* 0x000fe20000410000 */
[----:B------:R-:W-:-:S02]  /*1adf0*/  IMAD.U32 R55, R141, 0x10000, RZ ;  /* 0x000100008d377824 */ /* 0x000fc400078e00ff */
[----:B------:R-:W-:Y:S02]  /*1ae00*/  FMUL.FTZ R150, R145, R150 ;  /* 0x0000009691967220 */ /* 0x000fe40000410000 */
[----:B------:R-:W-:Y:S01]  /*1ae10*/  FFMA.FTZ R105, R52, R53, R55 ;  /* 0x0000003534697223 */ /* 0x000fe20000010037 */
[----:B------:R-:W-:Y:S01]  /*1ae20*/  F2FP.BF16.F32.PACK_AB R52, R77, R76 ;  /* 0x0000004c4d34723e */ /* 0x000fe200000010ff */
[----:B------:R-:W-:Y:S01]  /*1ae30*/  IMAD.U32 R55, R91, 0x10000, RZ ;  /* 0x000100005b377824 */ /* 0x000fe200078e00ff */
[----:B------:R-:W1:Y:S01]  /*1ae40*/  LDC.64 R76, c[0x0][0x380] ;  /* 0x0000e000ff4c7b82 */ /* 0x000e620000000a00 */
[----:B------:R-:W-:Y:S02]  /*1ae50*/  SHF.L.U32 R53, R32, 0x10, RZ ;  /* 0x0000001020357819 */ /* 0x000fe400000006ff */
[----:B------:R-:W-:-:S03]  /*1ae60*/  F2FP.BF16.F32.PACK_AB R66, R105, R104 ;  /* 0x000000686942723e */ /* 0x000fc600000010ff */
[----:B------:R-:W-:Y:S01]  /*1ae70*/  FFMA.FTZ R106, R106, R53, R55 ;  /* 0x000000356a6a7223 */ /* 0x000fe20000010037 */
[----:B------:R-:W-:Y:S01]  /*1ae80*/  SHF.L.U32 R53, R37, 0x10, RZ ;  /* 0x0000001025357819 */ /* 0x000fe200000006ff */
[----:B------:R-:W-:-:S04]  /*1ae90*/  IMAD.U32 R55, R140, 0x10000, RZ ;  /* 0x000100008c377824 */ /* 0x000fc800078e00ff */
[----:B------:R-:W-:Y:S01]  /*1aea0*/  FFMA.FTZ R107, R150, R53, R55 ;  /* 0x00000035966b7223 */ /* 0x000fe20000010037 */
[----:B------:R-:W-:Y:S01]  /*1aeb0*/  F2FP.BF16.F32.PACK_AB R53, R79, R78 ;  /* 0x0000004e4f35723e */ /* 0x000fe200000010ff */
[----:B0-----:R-:W-:Y:S01]  /*1aec0*/  @!P0 IMAD.WIDE R78, R17, 0x4, R64 ;  /* 0x00000004114e8825 */ /* 0x001fe200078e0240 */
[----:B------:R-:W-:Y:S02]  /*1aed0*/  F2FP.BF16.F32.PACK_AB R55, R156, R151 ;  /* 0x000000979c37723e */ /* 0x000fe400000010ff */
[----:B------:R-:W-:Y:S02]  /*1aee0*/  F2FP.BF16.F32.PACK_AB R67, R107, R106 ;  /* 0x0000006a6b43723e */ /* 0x000fe400000010ff */
[----:B------:R-:W-:Y:S01]  /*1aef0*/  F2FP.BF16.F32.PACK_AB R65, R173, R172 ;  /* 0x000000acad41723e */ /* 0x000fe200000010ff */
[----:B------:R0:W-:Y:S01]  /*1af00*/  @!P0 STG.E desc[UR8][R78.64], R145 ;  /* 0x000000914e008986 */ /* 0x0001e2000c101908 */
[----:B------:R-:W-:-:S03]  /*1af10*/  F2FP.BF16.F32.PACK_AB R64, R171, R170 ;  /* 0x000000aaab40723e */ /* 0x000fc600000010ff */
[----:B------:R0:W-:Y:S01]  /*1af20*/  STG.E.128 desc[UR8][R68.64], R52 ;  /* 0x0000003444007986 */ /* 0x0001e2000c101d08 */
[----:B-1----:R-:W-:-:S03]  /*1af30*/  IADD3 R17, PT, PT, R17, R76, RZ ;  /* 0x0000004c11117210 */ /* 0x002fc60007ffe0ff */
[----:B------:R0:W-:Y:S01]  /*1af40*/  STG.E.128 desc[UR8][R70.64], R56 ;  /* 0x0000003846007986 */ /* 0x0001e2000c101d08 */
[----:B------:R-:W-:-:S03]  /*1af50*/  ISETP.GE.AND P0, PT, R17, R77, PT ;  /* 0x0000004d1100720c */ /* 0x000fc60003f06270 */
[----:B------:R0:W-:Y:S04]  /*1af60*/  STG.E.128 desc[UR8][R72.64], R60 ;  /* 0x0000003c48007986 */ /* 0x0001e8000c101d08 */
[----:B------:R0:W-:Y:S06]  /*1af70*/  STG.E.128 desc[UR8][R74.64], R64 ;  /* 0x000000404a007986 */ /* 0x0001ec000c101d08 */
[----:B------:R-:W-:Y:S05]  /*1af80*/  @!P0 BRA `(.L_x_10125) ;  /* 0xfffffe6000248947 */ /* 0x000fea000383ffff */
[----:B------:R-:W-:Y:S05]  /*1af90*/  EXIT ;  /* 0x000000000000794d */ /* 0x000fea0003800000 */
.L_x_10126:
        /* <DEDUP_REMOVED lines=14> */
.L_x_27521:


//--------------------- .text._ZN10layer_norm13ln_fwd_kernelINS_13Kernel_traitsI13__nv_bfloat16S2_fS2_fjLj8192ELj1ELj1ELj8ELj16ENS_18Kernel_traits_baseILj8192ES2_S2_fS2_fjLj256EEEEELb1ELb1ELb1ELb0EEEvNS_9FwdParamsE --------------------------
	.section	.text._ZN10layer_norm13ln_fwd_kernelINS_13Kernel_traitsI13__nv_bfloat16S2_fS2_fjLj8192ELj1ELj1ELj8ELj16ENS_18Kernel_traits_baseILj8192ES2_S2_fS2_fjLj256EEEEELb1ELb1ELb1ELb0EEEvNS_9FwdParamsE,"ax",@progbits
	.align	128
        .global         _ZN10layer_norm13ln_fwd_kernelINS_13Kernel_traitsI13__nv_bfloat16S2_fS2_fjLj8192ELj1ELj1ELj8ELj16ENS_18Kernel_traits_baseILj8192ES2_S2_fS2_fjLj256EEEEELb1ELb1ELb1ELb0EEEvNS_9FwdParamsE
        .type           _ZN10layer_norm13ln_fwd_kernelINS_13Kernel_traitsI13__nv_bfloat16S2_fS2_fjLj8192ELj1ELj1ELj8ELj16ENS_18Kernel_traits_baseILj8192ES2_S2_fS2_fjLj256EEEEELb1ELb1ELb1ELb0EEEvNS_9FwdParamsE,@function
        .size           _ZN10layer_norm13ln_fwd_kernelINS_13Kernel_traitsI13__nv_bfloat16S2_fS2_fjLj8192ELj1ELj1ELj8ELj16ENS_18Kernel_traits_baseILj8192ES2_S2_fS2_fjLj256EEEEELb1ELb1ELb1ELb0EEEvNS_9FwdParamsE,(.L_x_27522 - _ZN10layer_norm13ln_fwd_kernelINS_13Kernel_traitsI13__nv_bfloat16S2_fS2_fjLj8192ELj1ELj1ELj8ELj16ENS_18Kernel_traits_baseILj8192ES2_S2_fS2_fjLj256EEEEELb1ELb1ELb1ELb0EEEvNS_9FwdParamsE)
        .other          _ZN10layer_norm13ln_fwd_kernelINS_13Kernel_traitsI13__nv_bfloat16S2_fS2_fjLj8192ELj1ELj1ELj8ELj16ENS_18Kernel_traits_baseILj8192ES2_S2_fS2_fjLj256EEEEELb1ELb1ELb1ELb0EEEvNS_9FwdParamsE,@"STO_CUDA_ENTRY STV_DEFAULT"
_ZN10layer_norm13ln_fwd_kernelINS_13Kernel_traitsI13__nv_bfloat16S2_fS2_fjLj8192ELj1ELj1ELj8ELj16ENS_18Kernel_traits_baseILj8192ES2_S2_fS2_fjLj256EEEEELb1ELb1ELb1ELb0EEEvNS_9FwdParamsE:
.text._ZN10layer_norm13ln_fwd_kernelINS_13Kernel_traitsI13__nv_bfloat16S2_fS2_fjLj8192ELj1ELj1ELj8ELj16ENS_18Kernel_traits_baseILj8192ES2_S2_fS2_fjLj256EEEEELb1ELb1ELb1ELb0EEEvNS_9FwdParamsE:
        /* <DEDUP_REMOVED lines=75> */
.L_x_10128:
        /* <DEDUP_REMOVED lines=15> */
[C---:B--2---:R-:W-:Y:S01]  /*05a0*/  @P1 IMAD.WIDE.U32 R52, R65.reuse, 0x10, R28 ;  /* 0x0000001041341825 */ /* 0x044fe200078e001c */
[----:B------:R2:W5:Y:S04]  /*05b0*/  @P0 LDG.E.128 R8, desc[UR6][R16.64] ;  /* 0x0000000610080981 */ /* 0x000568000c1e1d00 */
[----:B------:R4:W5:Y:S02]  /*05c0*/  @P1 LDG.E.128 R12, desc[UR6][R52.64] ;  /* 0x00000006340c1981 */ /* 0x000964000c1e1d00 */
[----:B------:R-:W2:Y:S01]  /*05d0*/  @P3 LDC.64 R60, c[0x0][0x3d0] ;  /* 0x0000f400ff3c3b82 */ /* 0x000ea20000000a00 */
[C---:B---3--:R-:W-:Y:S01]  /*05e0*/  @P1 IMAD.WIDE.U32 R54, R65.reuse, 0x10, R48 ;  /* 0x0000001041361825 */ /* 0x048fe200078e0030 */
[----:B------:R-:W-:-:S04]  /*05f0*/  @P1 IADD3 R65, PT, PT, R65, 0x100, RZ ;  /* 0x0000010041411810 */ /* 0x000fc80007ffe0ff */
[----:B------:R4:W5:Y:S02]  /*0600*/  @P1 LDG.E.128 R20, desc[UR6][R54.64] ;  /* 0x0000000636141981 */ /* 0x000964000c1e1d00 */
[----:B------:R-:W3:Y:S01]  /*0610*/  @P3 LDC.64 R62, c[0x0][0x3e8] ;  /* 0x0000fa00ff3e3b82 */ /* 0x000ee20000000a00 */
[----:B0-----:R-:W-:-:S05]  /*0620*/  @P2 IMAD.WIDE.U32 R56, R65, 0x10, R50 ;  /* 0x0000001041382825 */ /* 0x001fca00078e0032 */
        /* <DEDUP_REMOVED lines=8> */
[----:B------:R-:W-:Y:S01]  /*06b0*/  IMAD.MOV.U32 R30, RZ, RZ, RZ ;  /* 0x000000ffff1e7224 */ /* 0x000fe200078e00ff */
[----:B------:R-:W-:Y:S02]  /*06c0*/  CS2R R28, SRZ ;  /* 0x00000000001c7805 */ /* 0x000fe4000001ff00 */
[----:B------:R-:W-:Y:S01]  /*06d0*/  CS2R R16, SRZ ;  /* 0x0000000000107805 */ /* 0x000fe2000001ff00 */
[----:B------:R-:W-:Y:S01]  /*06e0*/  IMAD.MOV.U32 R6, RZ, RZ, RZ ;  /* 0x000000ffff067224 */ /* 0x000fe200078e00ff */
[----:B------:R-:W-:Y:S02]  /*06f0*/  CS2R R4, SRZ ;  /* 0x0000000000047805 */ /* 0x000fe4000001ff00 */
[----:B------:R-:W-:Y:S02]  /*0700*/  @P3 CS2R R42, SRZ ;  /* 0x00000000002a3805 */ /* 0x000fe4000001ff00 */
[----:B------:R-:W-:Y:S01]  /*0710*/  @P3 CS2R R40, SRZ ;  /* 0x0000000000283805 */ /* 0x000fe2000001ff00 */
[----:B------:R-:W-:Y:S01]  /*0720*/  @P0 IMAD.MOV.U32 R7, RZ, RZ, RZ ;  /* 0x000000ffff070224 */ /* 0x000fe200078e00ff */
[----:B------:R-:W-:Y:S01]  /*0730*/  @P1 MOV R19, RZ ;  /* 0x000000ff00131202 */ /* 0x000fe20000000f00 */
[----:B----4-:R-:W-:-:S07]  /*0740*/  @P2 IMAD.MOV.U32 R31, RZ, RZ, RZ ;  /* 0x000000ffff1f2224 */ /* 0x010fce00078e00ff */
.L_x_10129:
[----:B------:R-:W-:Y:S05]  /*0750*/  BSYNC.RECONVERGENT B0 ;  /* 0x0000000000007941 */ /* 0x000fea0003800200 */
.L_x_10127:
        /* <DEDUP_REMOVED lines=15> */
[----:B------:R-:W-:Y:S01]  /*0850*/  IMAD.SHL.U32 R0, R67, 0x20, RZ ;  /* 0x0000002043007824 */ /* 0x000fe200078e00ff */
[----:B------:R-:W-:Y:S01]  /*0860*/  PRMT R137, R43, 0x7632, R137 ;  /* 0x000076322b897816 */ /* 0x000fe20000000089 */
[----:B------:R-:W-:Y:S01]  /*0870*/  IMAD.HI.U32 R50, R49, -0x326172a9, RZ ;  /* 0xcd9e8d5731327827 */ /* 0x000fe200078e00ff */
[----:B------:R-:W-:Y:S01]  /*0880*/  PRMT R138, R39, 0x7632, R138 ;  /* 0x00007632278a7816 */ /* 0x000fe2000000008a */
[----:B------:R-:W-:Y:S01]  /*0890*/  UPLOP3.LUT UP1, UPT, UPT, UPT, UPT, 0x40, 0x4 ;  /* 0x000000000004789c */ /* 0x000fe20003f2e870 */
[----:B------:R-:W-:Y:S01]  /*08a0*/  LOP3.LUT R60, R0, 0x3e0, RZ, 0xc0, !PT ;  /* 0x000003e0003c7812 */ /* 0x000fe200078ec0ff */
[----:B------:R-:W-:Y:S01]  /*08b0*/  IMAD R49, R49, -0x326172a9, RZ ;  /* 0xcd9e8d5731317824 */ /* 0x000fe200078e02ff */
[----:B------:R-:W-:Y:S01]  /*08c0*/  PRMT R139, R42, 0x7632, R139 ;  /* 0x000076322a8b7816 */ /* 0x000fe2000000008b */
[----:B0-----:R-:W-:Y:S01]  /*08d0*/  IMAD R136, R102, UR5, R67 ;  /* 0x0000000566887c24 */ /* 0x001fe2000f8e0243 */
[----:B------:R-:W-:Y:S01]  /*08e0*/  PRMT R140, R38, 0x7632, R140 ;  /* 0x00007632268c7816 */ /* 0x000fe2000000008c */
[----:B------:R-:W0:Y:S01]  /*08f0*/  LDCU UR10, c[0x0][0x404] ;  /* 0x00008080ff0a77ac */ /* 0x000e220008000800 */
[----:B------:R-:W-:Y:S01]  /*0900*/  PRMT R141, R41, 0x7632, R141 ;  /* 0x00007632298d7816 */ /* 0x000fe2000000008d */
[----:B------:R-:W-:Y:S01]  /*0910*/  IMAD.HI.U32 R48, R136, -0x326172a9, RZ ;  /* 0xcd9e8d5788307827 */ /* 0x000fe200078e00ff */
[----:B------:R-:W-:Y:S01]  /*0920*/  PRMT R142, R37, 0x7632, R142 ;  /* 0x00007632258e7816 */ /* 0x000fe2000000008e */
[----:B------:R-:W1:Y:S01]  /*0930*/  LDCU.U8 UR11, c[0x0][0x410] ;  /* 0x00008200ff0b77ac */ /* 0x000e620008000000 */
[----:B------:R-:W-:Y:S01]  /*0940*/  PRMT R143, R40, 0x7632, R143 ;  /* 0x00007632288f7816 */ /* 0x000fe2000000008f */
[----:B------:R-:W-:Y:S01]  /*0950*/  IMAD R51, R136, -0x326172a9, RZ ;  /* 0xcd9e8d5788337824 */ /* 0x000fe200078e02ff */
[----:B------:R-:W-:Y:S01]  /*0960*/  LOP3.LUT R48, R101, R48, R2, 0x96, !PT ;  /* 0x0000003065307212 */ /* 0x000fe200078e9602 */
[----:B------:R-:W2:Y:S01]  /*0970*/  LDCU UR14, c[0x0][0x400] ;  /* 0x00008000ff0e77ac */ /* 0x000ea20008000800 */
[----:B------:R-:W-:-:S02]  /*0980*/  PRMT R144, R36, 0x7632, R144 ;  /* 0x0000763224907816 */ /* 0x000fc40000000090 */
[----:B------:R-:W-:Y:S01]  /*0990*/  LOP3.LUT R50, R52, R51, R50, 0x96, !PT ;  /* 0x0000003334327212 */ /* 0x000fe200078e9632 */
[----:B------:R-:W-:Y:S01]  /*09a0*/  IMAD.HI.U32 R53, R48, -0x2daee0ad, RZ ;  /* 0xd2511f5330357827 */ /* 0x000fe200078e00ff */
[----:B------:R-:W-:Y:S01]  /*09b0*/  IADD3 R51, PT, PT, R2, 0x3c6ef372, RZ ;  /* 0x3c6ef37202337810 */ /* 0x000fe20007ffe0ff */
[----:B------:R-:W3:Y:S01]  /*09c0*/  LDCU.64 UR12, c[0x0][0x408] ;  /* 0x00008100ff0c77ac */ /* 0x000ee20008000a00 */
[----:B------:R-:W-:Y:S01]  /*09d0*/  PRMT R145, R31, 0x7632, R145 ;  /* 0x000076321f917816 */ /* 0x000fe20000000091 */
[----:B------:R-:W-:Y:S01]  /*09e0*/  IMAD.HI.U32 R52, R50, -0x2daee0ad, RZ ;  /* 0xd2511f5332347827 */ /* 0x000fe200078e00ff */
[----:B------:R-:W-:Y:S01]  /*09f0*/  LOP3.LUT R53, R55, R54, R53, 0x96, !PT ;  /* 0x0000003637357212 */ /* 0x000fe200078e9635 */
[----:B------:R-:W4:Y:S01]  /*0a00*/  LDCU.64 UR8, c[0x0][0x3a0] ;  /* 0x00007400ff0877ac */ /* 0x000f220008000a00 */
[----:B------:R-:W-:Y:S01]  /*0a10*/  PRMT R146, R27, 0x7632, R146 ;  /* 0x000076321b927816 */ /* 0x000fe20000000092 */
[----:B------:R-:W-:Y:S01]  /*0a20*/  IMAD R55, R48, -0x2daee0ad, RZ ;  /* 0xd2511f5330377824 */ /* 0x000fe200078e02ff */
[----:B------:R-:W-:Y:S01]  /*0a30*/  PRMT R147, R30, 0x7632, R147 ;  /* 0x000076321e937816 */ /* 0x000fe20000000093 */
[----:B------:R-:W-:Y:S01]  /*0a40*/  IMAD.HI.U32 R48, R53, -0x326172a9, RZ ;  /* 0xcd9e8d5735307827 */ /* 0x000fe200078e00ff */
[----:B------:R-:W-:-:S02]  /*0a50*/  PRMT R148, R26, 0x7632, R148 ;  /* 0x000076321a947816 */ /* 0x000fc40000000094 */
[----:B------:R-:W-:Y:S01]  /*0a60*/  PRMT R149, R29, 0x7632, R149 ;  /* 0x000076321d957816 */ /* 0x000fe20000000095 */
[----:B------:R-:W-:Y:S01]  /*0a70*/  VIADD R54, R3, 0x76cf5d0a ;  /* 0x76cf5d0a03367836 */ /* 0x000fe20000000000 */
[----:B------:R-:W-:Y:S01]  /*0a80*/  LOP3.LUT R48, R51, R49, R48, 0x96, !PT ;  /* 0x0000003133307212 */ /* 0x000fe200078e9630 */
[----:B------:R-:W-:Y:S01]  /*0a90*/  VIADD R51, R2, 0xdaa66d2b ;  /* 0xdaa66d2b02337836 */ /* 0x000fe20000000000 */
[----:B------:R-:W-:Y:S02]  /*0aa0*/  PRMT R150, R25, 0x7632, R150 ;  /* 0x0000763219967816 */ /* 0x000fe40000000096 */
[----:B------:R-:W-:Y:S01]  /*0ab0*/  LOP3.LUT R52, R54, R55, R52, 0x96, !PT ;  /* 0x0000003736347212 */ /* 0x000fe200078e9634 */
[----:B------:R-:W-:Y:S01]  /*0ac0*/  IMAD R54, R53, -0x326172a9, RZ ;  /* 0xcd9e8d5735367824 */ /* 0x000fe200078e02ff */
[----:B------:R-:W-:Y:S01]  /*0ad0*/  PRMT R151, R28, 0x7632, R151 ;  /* 0x000076321c977816 */ /* 0x000fe20000000097 */
[----:B------:R-:W-:Y:S01]  /*0ae0*/  IMAD R53, R50, -0x2daee0ad, RZ ;  /* 0xd2511f5332357824 */ /* 0x000fe200078e02ff */
[----:B------:R-:W-:Y:S01]  /*0af0*/  PRMT R152, R24, 0x7632, R152 ;  /* 0x0000763218987816 */ /* 0x000fe20000000098 */
[----:B------:R-:W-:Y:S01]  /*0b00*/  IMAD.HI.U32 R50, R48, -0x2daee0ad, RZ ;  /* 0xd2511f5330327827 */ /* 0x000fe200078e00ff */
[----:B------:R-:W-:-:S02]  /*0b10*/  PRMT R153, R19, 0x7632, R153 ;  /* 0x0000763213997816 */ /* 0x000fc40000000099 */
[----:B------:R-:W-:Y:S01]  /*0b20*/  PRMT R154, R15, 0x7632, R154 ;  /* 0x000076320f9a7816 */ /* 0x000fe2000000009a */
[----:B------:R-:W-:Y:S01]  /*0b30*/  VIADD R55, R3, 0x32370b8f ;  /* 0x32370b8f03377836 */ /* 0x000fe20000000000 */
[----:B------:R-:W-:Y:S01]  /*0b40*/  PRMT R155, R18, 0x7632, R155 ;  /* 0x00007632129b7816 */ /* 0x000fe2000000009b */
[----:B------:R-:W-:Y:S01]  /*0b50*/  IMAD.HI.U32 R49, R52, -0x326172a9, RZ ;  /* 0xcd9e8d5734317827 */ /* 0x000fe200078e00ff */
[----:B------:R-:W-:Y:S02]  /*0b60*/  PRMT R156, R14, 0x7632, R156 ;  /* 0x000076320e9c7816 */ /* 0x000fe4000000009c */
[----:B------:R-:W-:Y:S02]  /*0b70*/  LOP3.LUT R50, R55, R53, R50, 0x96, !PT ;  /* 0x0000003537327212 */ /* 0x000fe400078e9632 */
        /* <DEDUP_REMOVED lines=12> */
[----:B------:R-:W-:Y:S01]  /*0c40*/  LOP3.LUT R48, R52, R51, R48, 0x96, !PT ;  /* 0x0000003334307212 */ /* 0x000fe200078e9630 */
[----:B------:R-:W-:Y:S01]  /*0c50*/  IMAD R51, R50, -0x326172a9, RZ ;  /* 0xcd9e8d5732337824 */ /* 0x000fe200078e02ff */
[----:B------:R-:W-:Y:S01]  /*0c60*/  LOP3.LUT R53, R55, R54, R53, 0x96, !PT ;  /* 0x0000003637357212 */ /* 0x000fe200078e9635 */
[----:B------:R-:W-:Y:S01]  /*0c70*/  IMAD R54, R49, -0x2daee0ad, RZ ;  /* 0xd2511f5331367824 */ /* 0x000fe200078e02ff */
[----:B------:R-:W-:Y:S01]  /*0c80*/  IADD3 R55, PT, PT, R3, -0x56f99767, RZ ;  /* 0xa906689903377810 */ /* 0x000fe20007ffe0ff */
[----:B------:R-:W-:Y:S01]  /*0c90*/  IMAD.HI.U32 R49, R48, -0x2daee0ad, RZ ;  /* 0xd2511f5330317827 */ /* 0x000fe200078e00ff */
[----:B------:R-:W-:-:S02]  /*0ca0*/  PRMT R162, R127, 0x7632, R162 ;  /* 0x000076327fa27816 */ /* 0x000fc400000000a2 */
[----:B------:R-:W-:Y:S01]  /*0cb0*/  PRMT R163, R6, 0x7632, R163 ;  /* 0x0000763206a37816 */ /* 0x000fe200000000a3 */
[----:B------:R-:W-:Y:S01]  /*0cc0*/  VIADD R52, R2, 0x1715609d ;  /* 0x1715609d02347836 */ /* 0x000fe20000000000 */
[----:B------:R-:W-:Y:S01]  /*0cd0*/  LOP3.LUT R49, R55, R54, R49, 0x96, !PT ;  /* 0x0000003637317212 */ /* 0x000fe200078e9631 */
[----:B------:R-:W-:Y:S01]  /*0ce0*/  IMAD.HI.U32 R50, R53, -0x326172a9, RZ ;  /* 0xcd9e8d5735327827 */ /* 0x000fe200078e00ff */
[----:B------:R-:W-:Y:S02]  /*0cf0*/  PRMT R164, R126, 0x7632, R164 ;  /* 0x000076327ea47816 */ /* 0x000fe400000000a4 */
        /* <DEDUP_REMOVED lines=8> */
[----:B------:R-:W-:Y:S01]  /*0d80*/  VIADD R51, R2, 0xb54cda56 ;  /* 0xb54cda5602337836 */ /* 0x000fe20000000000 */
[----:B------:R-:W-:Y:S01]  /*0d90*/  PRMT R169, R47, 0x7632, R169 ;  /* 0x000076322fa97816 */ /* 0x000fe200000000a9 */
[----:B------:R-:W-:Y:S01]  /*0da0*/  VIADD R54, R3, 0x646e171e ;  /* 0x646e171e03367836 */ /* 0x000fe20000000000 */
[----:B------:R-:W-:Y:S01]  /*0db0*/  PRMT R170, R46, 0x7632, R170 ;  /* 0x000076322eaa7816 */ /* 0x000fe200000000aa */
[----:B------:R-:W-:Y:S01]  /*0dc0*/  IMAD.HI.U32 R52, R50, -0x2daee0ad, RZ ;  /* 0xd2511f5332347827 */ /* 0x000fe200078e00ff */
[----:B------:R-:W-:Y:S02]  /*0dd0*/  LOP3.LUT R48, R51, R53, R48, 0x96, !PT ;  /* 0x0000003533307212 */ /* 0x000fe400078e9630 */
[----:B------:R-:W-:Y:S01]  /*0de0*/  IADD3 R51, PT, PT, R2, 0x5384540f, RZ ;  /* 0x5384540f02337810 */ /* 0x000fe20007ffe0ff */
        /* <DEDUP_REMOVED lines=9> */
[----:B------:R-:W-:Y:S01]  /*0e80*/  IMAD.HI.U32 R49, R52, -0x326172a9, RZ ;  /* 0xcd9e8d5734317827 */ /* 0x000fe200078e00ff */
[----:B------:R-:W-:Y:S02]  /*0e90*/  LOP3.LUT R50, R55, R53, R50, 0x96, !PT ;  /* 0x0000003537327212 */ /* 0x000fe400078e9632 */
[----:B------:R-:W-:Y:S01]  /*0ea0*/  LOP3.LUT R55, R56, 0xff, RZ, 0xc0, !PT ;  /* 0x000000ff38377812 */ /* 0x000fe200078ec0ff */
[----:B------:R-:W-:Y:S01]  /*0eb0*/  IMAD R53, R48, -0x2daee0ad, RZ ;  /* 0xd2511f5330357824 */ /* 0x000fe200078e02ff */
[----:B------:R-:W-:Y:S01]  /*0ec0*/  LOP3.LUT R49, R51, R54, R49, 0x96, !PT ;  /* 0x0000003633317212 */ /* 0x000fe200078e9631 */
[----:B------:R-:W-:Y:S01]  /*0ed0*/  IMAD R51, R52, -0x326172a9, RZ ;  /* 0xcd9e8d5734337824 */ /* 0x000fe200078e02ff */
[----:B------:R-:W-:Y:S01]  /*0ee0*/  VIADDMNMX R58, R55, -R58, RZ, !PT ;  /* 0x8000003a373a7246 */ /* 0x000fe200078001ff */
[----:B------:R-:W-:Y:S01]  /*0ef0*/  IMAD.HI.U32 R0, R50, -0x326172a9, RZ ;  /* 0xcd9e8d5732007827 */ /* 0x000fe200078e00ff */
[----:B------:R-:W-:-:S02]  /*0f00*/  LOP3.LUT R56, R56, 0xffffff00, RZ, 0xc0, !PT ;  /* 0xffffff0038387812 */ /* 0x000fc400078ec0ff */
[----:B------:R-:W-:Y:S01]  /*0f10*/  IADD3 R54, PT, PT, R3, -0x24c28bd8, RZ ;  /* 0xdb3d742803367810 */ /* 0x000fe20007ffe0ff */
[----:B------:R-:W-:Y:S01]  /*0f20*/  VIADD R48, R2, 0xf1bbcdc8 ;  /* 0xf1bbcdc802307836 */ /* 0x000fe20000000000 */
[----:B------:R-:W-:Y:S01]  /*0f30*/  VIADDMNMX R60, R55, -R60, RZ, !PT ;  /* 0x8000003c373c7246 */ /* 0x000fe200078001ff */
[----:B------:R-:W-:Y:S01]  /*0f40*/  IMAD.HI.U32 R52, R49, -0x2daee0ad, RZ ;  /* 0xd2511f5331347827 */ /* 0x000fe200078e00ff */
[----:B------:R-:W-:Y:S02]  /*0f50*/  PRMT R175, R33, 0x7632, R175 ;  /* 0x0000763221af7816 */ /* 0x000fe400000000af */
[----:B------:R-:W-:Y:S01]  /*0f60*/  LOP3.LUT R0, R48, R51, R0, 0x96, !PT ;  /* 0x0000003330007212 */ /* 0x000fe200078e9600 */
[----:B------:R-:W-:Y:S01]  /*0f70*/  VIADD R48, R3, 0x96a522ad ;  /* 0x96a522ad03307836 */ /* 0x000fe20000000000 */
[----:B------:R-:W-:Y:S01]  /*0f80*/  VIMNMX R51, PT, PT, R58, 0x20, PT ;  /* 0x000000203a337848 */ /* 0x000fe20003fe0100 */
[----:B------:R-:W-:Y:S01]  /*0f90*/  IMAD R49, R49, -0x2daee0ad, RZ ;  /* 0xd2511f5331317824 */ /* 0x000fe200078e02ff */
[----:B------:R-:W-:Y:S01]  /*0fa0*/  LOP3.LUT R52, R54, R53, R52, 0x96, !PT ;  /* 0x0000003536347212 */ /* 0x000fe200078e9634 */
[----:B------:R-:W-:Y:S01]  /*0fb0*/  IMAD R53, R50, -0x326172a9, RZ ;  /* 0xcd9e8d5732357824 */ /* 0x000fe200078e02ff */
[----:B------:R-:W-:Y:S01]  /*0fc0*/  VIMNMX R103, PT, PT, R60, 0x20, PT ;  /* 0x000000203c677848 */ /* 0x000fe20003fe0100 */
[----:B------:R-:W-:Y:S01]  /*0fd0*/  IMAD R51, R51, 0x8, R56 ;  /* 0x0000000833337824 */ /* 0x000fe200078e0238 */
[----:B------:R-:W-:Y:S01]  /*0fe0*/  IADD3 R54, PT, PT, R2, -0x700cb87f, RZ ;  /* 0x8ff3478102367810 */ /* 0x000fe20007ffe0ff */
[----:B------:R-:W-:Y:S01]  /*0ff0*/  IMAD.HI.U32 R104, R52, -0x326172a9, RZ ;  /* 0xcd9e8d5734687827 */ /* 0x000fe200078e00ff */
[----:B------:R-:W-:-:S02]  /*1000*/  PRMT R176, R32, 0x7632, R176 ;  /* 0x0000763220b07816 */ /* 0x000fc400000000b0 */
[----:B------:R-:W-:Y:S01]  /*1010*/  I2FP.F32.U32 R51, R51 ;  /* 0x0000003300337245 */ /* 0x000fe20000201000 */
[----:B------:R-:W-:Y:S01]  /*1020*/  IMAD.HI.U32 R132, R0, -0x2daee0ad, RZ ;  /* 0xd2511f5300847827 */ /* 0x000fe200078e00ff */
[----:B------:R-:W-:Y:S02]  /*1030*/  LOP3.LUT R104, R54, R53, R104, 0x96, !PT ;  /* 0x0000003536687212 */ /* 0x000fe400078e9668 */
[----:B------:R0:W0:Y:S01]  /*1040*/  MUFU.RCP R105, R51 ;  /* 0x0000003300697308 */ /* 0x0000220000001000 */
[----:B------:R-:W-:Y:S01]  /*1050*/  IMAD R103, R103, 0x8, R56 ;  /* 0x0000000867677824 */ /* 0x000fe200078e0238 */
[----:B------:R-:W-:Y:S01]  /*1060*/  LOP3.LUT R132, R48, R49, R132, 0x96, !PT ;  /* 0x0000003130847212 */ /* 0x000fe200078e9684 */
[----:B------:R-:W-:Y:S01]  /*1070*/  IMAD R114, R52, -0x326172a9, RZ ;  /* 0xcd9e8d5734727824 */ /* 0x000fe200078e02ff */
[----:B------:R-:W-:Y:S01]  /*1080*/  PRMT R177, R23, 0x7632, R177 ;  /* 0x0000763217b17816 */ /* 0x000fe200000000b1 */
[----:B------:R-:W-:Y:S01]  /*1090*/  IMAD R122, R0, -0x2daee0ad, RZ ;  /* 0xd2511f53007a7824 */ /* 0x000fe200078e02ff */
[----:B------:R-:W-:-:S02]  /*10a0*/  PRMT R106, R22, 0x7632, R106 ;  /* 0x00007632166a7816 */ /* 0x000fc4000000006a */
[----:B------:R-:W-:Y:S02]  /*10b0*/  PRMT R107, R21, 0x7632, R107 ;  /* 0x00007632156b7816 */ /* 0x000fe4000000006b */
[----:B------:R-:W-:Y:S02]  /*10c0*/  PRMT R108, R20, 0x7632, R108 ;  /* 0x00007632146c7816 */ /* 0x000fe4000000006c */
[----:B------:R-:W-:Y:S02]  /*10d0*/  PRMT R109, R11, 0x7632, R109 ;  /* 0x000076320b6d7816 */ /* 0x000fe4000000006d */
[----:B------:R-:W-:Y:S02]  /*10e0*/  PRMT R110, R10, 0x7632, R110 ;  /* 0x000076320a6e7816 */ /* 0x000fe4000000006e */
[----:B------:R-:W-:Y:S02]  /*10f0*/  PRMT R111, R9, 0x7632, R111 ;  /* 0x00007632096f7816 */ /* 0x000fe4000000006f */
[----:B01234-:R-:W-:-:S07]  /*1100*/  PRMT R112, R8, 0x7632, R112 ;  /* 0x0000763208707816 */ /* 0x01ffce0000000070 */
.L_x_10538:
        /* <DEDUP_REMOVED lines=9> */
[----:B------:R-:W-:Y:S01]  /*11a0*/  IMAD.MOV.U32 R133, RZ, RZ, RZ ;  /* 0x000000ffff857224 */ /* 0x000fe200078e00ff */
[----:B------:R-:W1:Y:S01]  /*11b0*/  S2R R128, SR_TID.X ;  /* 0x0000000000807919 */ /* 0x000e620000002100 */
        /* <DEDUP_REMOVED lines=8> */
[-C--:B-1----:R-:W-:Y:S02]  /*1240*/  @P0 LEA.HI.SX32 R133, R97, R128.reuse, 0x1d ;  /* 0x0000008061850211 */ /* 0x082fe400078feaff */
[----:B------:R-:W-:Y:S01]  /*1250*/  LEA.HI.SX32 R0, R93, R128, 0x1d ;  /* 0x000000805d007211 */ /* 0x000fe200078feaff */
[----:B0-----:R-:W-:Y:S06]  /*1260*/  @!P1 BRA `(.L_x_10131) ;  /* 0x0000006800949947 */ /* 0x001fec0003800000 */
[----:B------:R-:W-:-:S04]  /*1270*/  UISETP.NE.U32.AND UP0, UPT, UR8, URZ, UPT ;  /* 0x000000ff0800728c */ /* 0x000fc8000bf05070 */
[----:B------:R-:W-:Y:S01]  /*1280*/  UISETP.NE.AND.EX UP0, UPT, UR9, URZ, UPT, UP0 ;  /* 0x000000ff0900728c */ /* 0x000fe2000bf05300 */
[----:B------:R-:W-:Y:S10]  /*1290*/  @!P0 BRA `(.L_x_10132) ;  /* 0x00000000000c8947 */ /* 0x000ff40003800000 */
[----:B------:R-:W0:Y:S02]  /*12a0*/  LDC.64 R60, c[0x0][0x390] ;  /* 0x0000e400ff3c7b82 */ /* 0x000e240000000a00 */
[----:B0-----:R-:W-:-:S06]  /*12b0*/  IMAD.WIDE.U32 R60, R133, 0x10, R60 ;  /* 0x00000010853c7825 */ /* 0x001fcc00078e003c */
[----:B------:R-:W5:Y:S02]  /*12c0*/  LDG.E.128 R60, desc[UR6][R60.64] ;  /* 0x000000063c3c7981 */ /* 0x000f64000c1e1d00 */
.L_x_10132:
[----:B------:R-:W-:Y:S05]  /*12d0*/  BRA.U !UP0, `(.L_x_10133) ;  /* 0x0000003508107547 */ /* 0x000fea000b800000 */
[----:B------:R-:W0:Y:S02]  /*12e0*/  LDC.64 R50, c[0x0][0x3a0] ;  /* 0x0000e800ff327b82 */ /* 0x000e240000000a00 */
[----:B0-----:R-:W-:-:S05]  /*12f0*/  IMAD.WIDE.U32 R50, R0, 0x20, R50 ;  /* 0x0000002000327825 */ /* 0x001fca00078e0032 */
[----:B------:R-:W2:Y:S04]  /*1300*/  LDG.E.128 R56, desc[UR6][R50.64] ;  /* 0x0000000632387981 */ /* 0x000ea8000c1e1d00 */
[----:B------:R0:W5:Y:S01]  /*1310*/  LDG.E.128 R52, desc[UR6][R50.64+0x10] ;  /* 0x0000100632347981 */ /* 0x000162000c1e1d00 */
[----:B------:R-:W-:-:S13]  /*1320*/  ISETP.GT.AND P2, PT, R130, RZ, PT ;  /* 0x000000ff8200720c */ /* 0x000fda0003f44270 */
[----:B------:R-:W-:Y:S01]  /*1330*/  @!P2 MOV R64, R134 ;  /* 0x000000860040a202 */ /* 0x000fe20000000f00 */
[----:B------:R-:W-:Y:S02]  /*1340*/  @!P2 IMAD.MOV.U32 R92, RZ, RZ, R122 ;  /* 0x000000ffff5ca224 */ /* 0x000fe400078e007a */
[----:B--2---:R-:W-:Y:S01]  /*1350*/  @!P2 IMAD.MOV.U32 R48, RZ, RZ, R56 ;  /* 0x000000ffff30a224 */ /* 0x004fe200078e0038 */
[----:B0-----:R-:W-:Y:S06]  /*1360*/  @!P2 BRA `(.L_x_10134) ;  /* 0x000000040094a947 */ /* 0x001fec0003800000 */
        /* <DEDUP_REMOVED lines=16> */
.L_x_10137:
        /* <DEDUP_REMOVED lines=13> */
.L_x_10139:
[----:B------:R-:W-:Y:S05]  /*1540*/  BSYNC.RECONVERGENT B2 ;  /* 0x0000000000027941 */ /* 0x000fea0003800200 */
.L_x_10138:
        /* <DEDUP_REMOVED lines=58> */
[----:B------:R-:W-:-:S07]  /*18f0*/  IMAD.MOV.U32 R64, RZ, RZ, RZ ;  /* 0x000000ffff407224 */ /* 0x000fce00078e00ff */
.L_x_10136:
[----:B------:R-:W-:Y:S05]  /*1900*/  BSYNC.RECONVERGENT B1 ;  /* 0x0000000000017941 */ /* 0x000fea0003800200 */
.L_x_10135:
        /* <DEDUP_REMOVED lines=11> */
.L_x_10134:
[----:B------:R-:W-:Y:S01]  /*19c0*/  MOV R51, R64 ;  /* 0x0000004000337202 */ /* 0x000fe20000000f00 */
        /* <DEDUP_REMOVED lines=15> */
.L_x_10143:
        /* <DEDUP_REMOVED lines=13> */
.L_x_10145:
[----:B------:R-:W-:Y:S05]  /*1b90*/  BSYNC.RECONVERGENT B2 ;  /* 0x0000000000027941 */ /* 0x000fea0003800200 */
.L_x_10144:
        /* <DEDUP_REMOVED lines=33> */
[----:B------:R-:W-:Y:S02]  /*1db0*/  LOP3.LUT R49, R49, R66, R65, 0x96, !PT ;  /* 0x0000004231317212 */ /* 0x000fe400078e9641 */
[----:B------:R-:W-:Y:S01]  /*1dc0*/  IADD3 R65, PT, PT, R2, 0x5384540f, RZ ;  /* 0x5384540f02417810 */ /* 0x000fe20007ffe0ff */
        /* <DEDUP_REMOVED lines=22> */
[----:B------:R-:W-:-:S03]  /*1f30*/  HFMA2 R51, -RZ, RZ, 0, 0 ;  /* 0x00000000ff337431 */ /* 0x000fc600000001ff */
[----:B------:R-:W-:Y:S01]  /*1f40*/  LOP3.LUT R104, R49, R66, R95, 0x96, !PT ;  /* 0x0000004231687212 */ /* 0x000fe200078e965f */
[----:B------:R-:W-:Y:S02]  /*1f50*/  IMAD.MOV.U32 R49, RZ, RZ, R92 ;  /* 0x000000ffff317224 */ /* 0x000fe400078e005c */
[----:B------:R-:W-:-:S07]  /*1f60*/  IMAD.MOV.U32 R92, RZ, RZ, R50 ;  /* 0x000000ffff5c7224 */ /* 0x000fce00078e0032 */
.L_x_10142:
[----:B------:R-:W-:Y:S05]  /*1f70*/  BSYNC.RECONVERGENT B1 ;  /* 0x0000000000017941 */ /* 0x000fea0003800200 */
.L_x_10141:
        /* <DEDUP_REMOVED lines=12> */
.L_x_10140:
[----:B------:R-:W-:Y:S02]  /*2040*/  IMAD.MOV.U32 R64, RZ, RZ, R51 ;  /* 0x000000ffff407224 */ /* 0x000fe400078e0033 */
        /* <DEDUP_REMOVED lines=15> */
.L_x_10149:
        /* <DEDUP_REMOVED lines=13> */
.L_x_10151:
[----:B------:R-:W-:Y:S05]  /*2210*/  BSYNC.RECONVERGENT B2 ;  /* 0x0000000000027941 */ /* 0x000fea0003800200 */
.L_x_10150:
        /* <DEDUP_REMOVED lines=61> */
.L_x_10148:
[----:B------:R-:W-:Y:S05]  /*25f0*/  BSYNC.RECONVERGENT B1 ;  /* 0x0000000000017941 */ /* 0x000fea0003800200 */
.L_x_10147:
        /* <DEDUP_REMOVED lines=11> */
.L_x_10146:
[----:B------:R-:W-:Y:S01]  /*26b0*/  IMAD.MOV.U32 R65, RZ, RZ, R64 ;  /* 0x000000ffff417224 */ /* 0x000fe200078e0040 */
        /* <DEDUP_REMOVED lines=15> */
.L_x_10155:
        /* <DEDUP_REMOVED lines=13> */
.L_x_10157:
[----:B------:R-:W-:Y:S05]  /*2880*/  BSYNC.RECONVERGENT B2 ;  /* 0x0000000000027941 */ /* 0x000fea0003800200 */
.L_x_10156:
        /* <DEDUP_REMOVED lines=61> */
.L_x_10154:
[----:B------:R-:W-:Y:S05]  /*2c60*/  BSYNC.RECONVERGENT B1 ;  /* 0x0000000000017941 */ /* 0x000fea0003800200 */
.L_x_10153:
        /* <DEDUP_REMOVED lines=11> */
[----:B------:R-:W-:-:S07]  /*2d20*/  FFMA.FTZ R51, R64, R51, R59 ;  /* 0x0000003340337223 */ /* 0x000fce000001003b */
.L_x_10152:
[----:B------:R-:W-:Y:S01]  /*2d30*/  MOV R66, R65 ;  /* 0x0000004100427202 */ /* 0x000fe20000000f00 */
[----:B-----5:R-:W-:Y:S01]  /*2d40*/  IMAD.MOV.U32 R64, RZ, RZ, R52 ;  /* 0x000000ffff407224 */ /* 0x020fe200078e0034 */
        /* <DEDUP_REMOVED lines=14> */
.L_x_10161:
        /* <DEDUP_REMOVED lines=13> */
.L_x_10163:
[----:B------:R-:W-:Y:S05]  /*2f00*/  BSYNC.RECONVERGENT B2 ;  /* 0x0000000000027941 */ /* 0x000fea0003800200 */
.L_x_10162:
        /* <DEDUP_REMOVED lines=57> */
[----:B------:R-:W-:Y:S01]  /*32a0*/  LOP3.LUT R104, R93, R96, R67, 0x96, !PT ;  /* 0x000000605d687212 */ /* 0x000fe200078e9643 */
[----:B------:R-:W-:Y:S01]  /*32b0*/  IMAD.MOV.U32 R67, RZ, RZ, R92 ;  /* 0x000000ffff437224 */ /* 0x000fe200078e005c */
[----:B------:R-:W-:Y:S01]  /*32c0*/  LOP3.LUT R132, R95, R94, R65, 0x96, !PT ;  /* 0x0000005e5f847212 */ /* 0x000fe200078e9641 */
[----:B------:R-:W-:-:S07]  /*32d0*/  IMAD.MOV.U32 R92, RZ, RZ, R64 ;  /* 0x000000ffff5c7224 */ /* 0x000fce00078e0040 */
.L_x_10160:
[----:B------:R-:W-:Y:S05]  /*32e0*/  BSYNC.RECONVERGENT B1 ;  /* 0x0000000000017941 */ /* 0x000fea0003800200 */
.L_x_10159:
        /* <DEDUP_REMOVED lines=11> */
.L_x_10158:
        /* <DEDUP_REMOVED lines=16> */
.L_x_10167:
        /* <DEDUP_REMOVED lines=13> */
.L_x_10169:
[----:B------:R-:W-:Y:S05]  /*3570*/  BSYNC.RECONVERGENT B2 ;  /* 0x0000000000027941 */ /* 0x000fea0003800200 */
.L_x_10168:
        /* <DEDUP_REMOVED lines=58> */
[----:B------:R-:W-:Y:S01]  /*3920*/  LOP3.LUT R132, R93, R96, R67, 0x96, !PT ;  /* 0x000000605d847212 */ /* 0x000fe200078e9643 */
[----:B------:R-:W-:Y:S01]  /*3930*/  IMAD.MOV.U32 R67, RZ, RZ, RZ ;  /* 0x000000ffff437224 */ /* 0x000fe200078e00ff */
[----:B------:R-:W-:-:S07]  /*3940*/  MOV R92, R66 ;  /* 0x00000042005c7202 */ /* 0x000fce0000000f00 */
.L_x_10166:
[----:B------:R-:W-:Y:S05]  /*3950*/  BSYNC.RECONVERGENT B1 ;  /* 0x0000000000017941 */ /* 0x000fea0003800200 */
.L_x_10165:
[----:B------:R-:W-:Y:S01]  /*3960*/  PRMT R66, R62, 0x7632, R66 ;  /* 0x000076323e427816 */ /* 0x000fe20000000042 */
        /* <DEDUP_REMOVED lines=11> */
.L_x_10164:
        /* <DEDUP_REMOVED lines=16> */
.L_x_10173:
        /* <DEDUP_REMOVED lines=13> */
.L_x_10175:
[----:B------:R-:W-:Y:S05]  /*3bf0*/  BSYNC.RECONVERGENT B2 ;  /* 0x0000000000027941 */ /* 0x000fea0003800200 */
.L_x_10174:
        /* <DEDUP_REMOVED lines=57> */
[----:B------:R-:W-:Y:S01]  /*3f90*/  MOV R94, R92 ;  /* 0x0000005c005e7202 */ /* 0x000fe20000000f00 */
[----:B------:R-:W-:Y:S01]  /*3fa0*/  IMAD.MOV.U32 R92, RZ, RZ, R66 ;  /* 0x000000ffff5c7224 */ /* 0x000fe200078e0042 */
[----:B------:R-:W-:Y:S01]  /*3fb0*/  LOP3.LUT R132, R97, R96, R67, 0x96, !PT ;  /* 0x0000006061847212 */ /* 0x000fe200078e9643 */
[----:B------:R-:W-:-:S07]  /*3fc0*/  IMAD.MOV.U32 R93, RZ, RZ, RZ ;  /* 0x000000ffff5d7224 */ /* 0x000fce00078e00ff */
.L_x_10172:
[----:B------:R-:W-:Y:S05]  /*3fd0*/  BSYNC.RECONVERGENT B1 ;  /* 0x0000000000017941 */ /* 0x000fea0003800200 */
.L_x_10171:
[----:B------:R-:W-:Y:S01]  /*3fe0*/  HFMA2 R95, -RZ, RZ, 0.1171875, 0 ;  /* 0x2f800000ff5f7431 */ /* 0x000fe200000001ff */
[----:B------:R-:W-:Y:S01]  /*3ff0*/  I2FP.F32.U32 R66, R94 ;  /* 0x0000005e00427245 */ /* 0x000fe20000201000 */
[----:B------:R-:W-:-:S04]  /*4000*/  IMAD.U32 R67, R63, 0x10000, RZ ;  /* 0x000100003f437824 */ /* 0x000fc800078e00ff */
        /* <DEDUP_REMOVED lines=8> */
.L_x_10170:
        /* <DEDUP_REMOVED lines=16> */
.L_x_10179:
        /* <DEDUP_REMOVED lines=13> */
.L_x_10181:
[----:B------:R-:W-:Y:S05]  /*4260*/  BSYNC.RECONVERGENT B2 ;  /* 0x0000000000027941 */ /* 0x000fea0003800200 */
.L_x_10180:
        /* <DEDUP_REMOVED lines=61> */
.L_x_10178:
[----:B------:R-:W-:Y:S05]  /*4640*/  BSYNC.RECONVERGENT B1 ;  /* 0x0000000000017941 */ /* 0x000fea0003800200 */
.L_x_10177:
[----:B------:R-:W-:Y:S01]  /*4650*/  PRMT R93, R63, 0x7632, R93 ;  /* 0x000076323f5d7816 */ /* 0x000fe2000000005d */
        /* <DEDUP_REMOVED lines=10> */
[----:B------:R-:W-:Y:S01]  /*4700*/  FFMA.FTZ R67, R94, R67, R55 ;  /* 0x000000435e437223 */ /* 0x000fe20000010037 */
[----:B------:R-:W-:Y:S06]  /*4710*/  BRA `(.L_x_10176) ;  /* 0x0000003000f87947 */ /* 0x000fec0003800000 */
.L_x_10133:
[----:B------:R-:W-:Y:S01]  /*4720*/  IMAD.MOV.U32 R50, RZ, RZ, R134 ;  /* 0x000000ffff327224 */ /* 0x000fe200078e0086 */
[----:B------:R-:W-:Y:S01]  /*4730*/  MOV R48, RZ ;  /* 0x000000ff00307202 */ /* 0x000fe20000000f00 */
        /* <DEDUP_REMOVED lines=18> */
.L_x_10185:
        /* <DEDUP_REMOVED lines=13> */
.L_x_10187:
[----:B------:R-:W-:Y:S05]  /*4930*/  BSYNC.RECONVERGENT B2 ;  /* 0x0000000000027941 */ /* 0x000fea0003800200 */
.L_x_10186:
        /* <DEDUP_REMOVED lines=50> */
[----:B------:R-:W-:-:S03]  /*4c60*/  IMAD.MOV.U32 R48, RZ, RZ, R122 ;  /* 0x000000ffff307224 */ /* 0x000fc600078e007a */
[----:B------:R-:W-:Y:S01]  /*4c70*/  LOP3.LUT R67, R67, R66, R51, 0x96, !PT ;  /* 0x0000004243437212 */ /* 0x000fe200078e9633 */
[----:B------:R-:W-:Y:S01]  /*4c80*/  IMAD.WIDE.U32 R92, R49, -0x2daee0ad, RZ ;  /* 0xd2511f53315c7825 */ /* 0x000fe200078e00ff */
[----:B------:R-:W-:-:S03]  /*4c90*/  IADD3 R51, PT, PT, R2, -0x700cb87f, RZ ;  /* 0x8ff3478102337810 */ /* 0x000fc60007ffe0ff */
[----:B------:R-:W-:Y:S02]  /*4ca0*/  VIADD R49, R3, 0x96a522ad ;  /* 0x96a522ad03317836 */ /* 0x000fe40000000000 */
[----:B------:R-:W-:-:S03]  /*4cb0*/  IMAD.WIDE.U32 R114, R67, -0x326172a9, RZ ;  /* 0xcd9e8d5743727825 */ /* 0x000fc600078e00ff */
[----:B------:R-:W-:Y:S01]  /*4cc0*/  LOP3.LUT R132, R49, R50, R93, 0x96, !PT ;  /* 0x0000003231847212 */ /* 0x000fe200078e965d */
[----:B------:R-:W-:Y:S01]  /*4cd0*/  HFMA2 R50, -RZ, RZ, 0, 0 ;  /* 0x00000000ff327431 */ /* 0x000fe200000001ff */
[----:B------:R-:W-:-:S07]  /*4ce0*/  LOP3.LUT R104, R51, R64, R115, 0x96, !PT ;  /* 0x0000004033687212 */ /* 0x000fce00078e9673 */
.L_x_10184:
[----:B------:R-:W-:Y:S05]  /*4cf0*/  BSYNC.RECONVERGENT B1 ;  /* 0x0000000000017941 */ /* 0x000fea0003800200 */
.L_x_10183:
        /* <DEDUP_REMOVED lines=11> */
.L_x_10182:
[----:B------:R-:W-:Y:S02]  /*4db0*/  IMAD.MOV.U32 R51, RZ, RZ, R50 ;  /* 0x000000ffff337224 */ /* 0x000fe400078e0032 */
        /* <DEDUP_REMOVED lines=15> */
.L_x_10191:
        /* <DEDUP_REMOVED lines=13> */
.L_x_10193:
[----:B------:R-:W-:Y:S05]  /*4f80*/  BSYNC.RECONVERGENT B2 ;  /* 0x0000000000027941 */ /* 0x000fea0003800200 */
.L_x_10192:
        /* <DEDUP_REMOVED lines=53> */
[----:B------:R-:W-:Y:S02]  /*52e0*/  VIADD R49, R2, 0x8ff34781 ;  /* 0x8ff3478102317836 */ /* 0x000fe40000000000 */
[----:B------:R-:W-:-:S03]  /*52f0*/  IMAD.WIDE.U32 R50, R50, -0x2daee0ad, RZ ;  /* 0xd2511f5332327825 */ /* 0x000fc600078e00ff */
[----:B------:R-:W-:Y:S01]  /*5300*/  LOP3.LUT R104, R49, R66, R95, 0x96, !PT ;  /* 0x0000004231687212 */ /* 0x000fe200078e965f */
[----:B------:R-:W-:Y:S01]  /*5310*/  IMAD.MOV.U32 R49, RZ, RZ, R92 ;  /* 0x000000ffff317224 */ /* 0x000fe200078e005c */
[----:B------:R-:W-:Y:S01]  /*5320*/  LOP3.LUT R132, R65, R64, R51, 0x96, !PT ;  /* 0x0000004041847212 */ /* 0x000fe200078e9633 */
[----:B------:R-:W-:Y:S01]  /*5330*/  IMAD.MOV.U32 R114, RZ, RZ, R94 ;  /* 0x000000ffff727224 */ /* 0x000fe200078e005e */
[----:B------:R-:W-:Y:S01]  /*5340*/  MOV R92, R50 ;  /* 0x00000032005c7202 */ /* 0x000fe20000000f00 */
[----:B------:R-:W-:-:S07]  /*5350*/  IMAD.MOV.U32 R51, RZ, RZ, RZ ;  /* 0x000000ffff337224 */ /* 0x000fce00078e00ff */
.L_x_10190:
[----:B------:R-:W-:Y:S05]  /*5360*/  BSYNC.RECONVERGENT B1 ;  /* 0x0000000000017941 */ /* 0x000fea0003800200 */
.L_x_10189:
        /* <DEDUP_REMOVED lines=12> */
.L_x_10188:
[----:B------:R-:W-:Y:S02]  /*5430*/  HFMA2 R50, -RZ, RZ, 0, 0 ;  /* 0x00000000ff327431 */ /* 0x000fe400000001ff */
[----:B------:R-:W-:Y:S01]  /*5440*/  IMAD.MOV.U32 R64, RZ, RZ, R51 ;  /* 0x000000ffff407224 */ /* 0x000fe200078e0033 */
        /* <DEDUP_REMOVED lines=14> */
.L_x_10197:
        /* <DEDUP_REMOVED lines=13> */
.L_x_10199:
[----:B------:R-:W-:Y:S05]  /*5600*/  BSYNC.RECONVERGENT B2 ;  /* 0x0000000000027941 */ /* 0x000fea0003800200 */
.L_x_10198:
        /* <DEDUP_REMOVED lines=38> */
[C---:B------:R-:W-:Y:S01]  /*5870*/  IADD3 R67, PT, PT, R3.reuse, 0x1fd5c5a3, RZ ;  /* 0x1fd5c5a303437810 */ /* 0x040fe20007ffe0ff */
        /* <DEDUP_REMOVED lines=22> */
.L_x_10196:
[----:B------:R-:W-:Y:S05]  /*59e0*/  BSYNC.RECONVERGENT B1 ;  /* 0x0000000000017941 */ /* 0x000fea0003800200 */
.L_x_10195:
        /* <DEDUP_REMOVED lines=11> */
.L_x_10194:
        /* <DEDUP_REMOVED lines=16> */
.L_x_10203:
        /* <DEDUP_REMOVED lines=13> */
.L_x_10205:
[----:B------:R-:W-:Y:S05]  /*5c70*/  BSYNC.RECONVERGENT B2 ;  /* 0x0000000000027941 */ /* 0x000fea0003800200 */
.L_x_10204:
        /* <DEDUP_REMOVED lines=61> */
.L_x_10202:
[----:B------:R-:W-:Y:S05]  /*6050*/  BSYNC.RECONVERGENT B1 ;  /* 0x0000000000017941 */ /* 0x000fea0003800200 */
.L_x_10201:
        /* <DEDUP_REMOVED lines=12> */
.L_x_10200:
        /* <DEDUP_REMOVED lines=16> */
.L_x_10209:
        /* <DEDUP_REMOVED lines=13> */
.L_x_10211:
[----:B------:R-:W-:Y:S05]  /*62f0*/  BSYNC.RECONVERGENT B2 ;  /* 0x0000000000027941 */ /* 0x000fea0003800200 */
.L_x_10210:
        /* <DEDUP_REMOVED lines=61> */
.L_x_10208:
[----:B------:R-:W-:Y:S05]  /*66d0*/  BSYNC.RECONVERGENT B1 ;  /* 0x0000000000017941 */ /* 0x000fea0003800200 */
.L_x_10207:
        /* <DEDUP_REMOVED lines=11> */
.L_x_10206:
        /* <DEDUP_REMOVED lines=16> */
.L_x_10215:
        /* <DEDUP_REMOVED lines=13> */
.L_x_10217:
[----:B------:R-:W-:Y:S05]  /*6960*/  BSYNC.RECONVERGENT B2 ;  /* 0x0000000000027941 */ /* 0x000fea0003800200 */
.L_x_10216:
        /* <DEDUP_REMOVED lines=61> */
.L_x_10214:
[----:B------:R-:W-:Y:S05]  /*6d40*/  BSYNC.RECONVERGENT B1 ;  /* 0x0000000000017941 */ /* 0x000fea0003800200 */
.L_x_10213:
        /* <DEDUP_REMOVED lines=12> */
.L_x_10212:
        /* <DEDUP_REMOVED lines=16> */
.L_x_10221:
        /* <DEDUP_REMOVED lines=13> */
.L_x_10223:
[----:B------:R-:W-:Y:S05]  /*6fe0*/  BSYNC.RECONVERGENT B2 ;  /* 0x0000000000027941 */ /* 0x000fea0003800200 */
.L_x_10222:
        /* <DEDUP_REMOVED lines=61> */
.L_x_10220:
[----:B------:R-:W-:Y:S05]  /*73c0*/  BSYNC.RECONVERGENT B1 ;  /* 0x0000000000017941 */ /* 0x000fea0003800200 */
.L_x_10219:
        /* <DEDUP_REMOVED lines=11> */
.L_x_10218:
        /* <DEDUP_REMOVED lines=16> */
.L_x_10226:
        /* <DEDUP_REMOVED lines=13> */
.L_x_10228:
[----:B------:R-:W-:Y:S05]  /*7650*/  BSYNC.RECONVERGENT B2 ;  /* 0x0000000000027941 */ /* 0x000fea0003800200 */
.L_x_10227:
        /* <DEDUP_REMOVED lines=59> */
[----:B------:R-:W-:Y:S02]  /*7a10*/  LOP3.LUT R132, R93, R96, R95, 0x96, !PT ;  /* 0x000000605d847212 */ /* 0x000fe400078e965f */
[----:B------:R-:W-:-:S07]  /*7a20*/  MOV R92, R94 ;  /* 0x0000005e005c7202 */ /* 0x000fce0000000f00 */
.L_x_10225:
[----:B------:R-:W-:Y:S05]  /*7a30*/  BSYNC.RECONVERGENT B1 ;  /* 0x0000000000017941 */ /* 0x000fea0003800200 */
.L_x_10224:
[----:B-----5:R-:W-:Y:S01]  /*7a40*/  PRMT R93, R63, 0x7632, R93 ;  /* 0x000076323f5d7816 */ /* 0x020fe2000000005d */
[----:B------:R-:W-:Y:S01]  /*7a50*/  IMAD.MOV.U32 R94, RZ, RZ, 0x2f800000 ;  /* 0x2f800000ff5e7424 */ /* 0x000fe200078e00ff */
[----:B------:R-:W-:Y:S02]  /*7a60*/  I2FP.F32.U32 R67, R67 ;  /* 0x0000004300437245 */ /* 0x000fe40000201000 */
        /* <DEDUP_REMOVED lines=9> */
.L_x_10176:
[----:B------:R-:W0:Y:S01]  /*7b00*/  LDC.64 R94, c[0x0][0x3a8] ;  /* 0x0000ea00ff5e7b82 */ /* 0x000e220000000a00 */
[----:B------:R-:W-:Y:S02]  /*7b10*/  IMAD.MOV.U32 R122, RZ, RZ, R92 ;  /* 0x000000ffff7a7224 */ /* 0x000fe400078e005c */
[----:B0-----:R-:W-:-:S05]  /*7b20*/  IMAD.WIDE.U32 R94, R0, 0x20, R94 ;  /* 0x00000020005e7825 */ /* 0x001fca00078e005e */
[----:B------:R0:W-:Y:S04]  /*7b30*/  STG.E.128 desc[UR6][R94.64], R48 ;  /* 0x000000305e007986 */ /* 0x0001e8000c101d06 */
        /* <DEDUP_REMOVED lines=22> */
.L_x_10229:
[----:B------:R-:W-:Y:S02]  /*7ca0*/  VIADD R0, R0, 0x100 ;  /* 0x0000010000007836 */ /* 0x000fe40000000000 */
[----:B------:R-:W-:-:S07]  /*7cb0*/  VIADD R133, R133, 0x100 ;  /* 0x0000010085857836 */ /* 0x000fce0000000000 */
.L_x_10131:
[----:B------:R-:W-:Y:S05]  /*7cc0*/  BSYNC.RECONVERGENT B0 ;  /* 0x0000000000007941 */ /* 0x000fea0003800200 */
.L_x_10130:
        /* <DEDUP_REMOVED lines=11> */
[----:B------:R2:W5:Y:S04]  /*7d80*/  @P2 LDG.E.128 R56, desc[UR6][R70.64] ;  /* 0x0000000646382981 */ /* 0x000568000c1e1d00 */
[----:B------:R2:W5:Y:S01]  /*7d90*/  @P2 LDG.E.128 R52, desc[UR6][R70.64+0x10] ;  /* 0x0000100646342981 */ /* 0x000562000c1e1d00 */
[----:B------:R-:W-:Y:S05]  /*7da0*/  @!P2 BRA `(.L_x_10232) ;  /* 0x000000340000a947 */ /* 0x000fea0003800000 */
[----:B------:R-:W-:Y:S01]  /*7db0*/  ISETP.GT.AND P2, PT, R130, RZ, PT ;  /* 0x000000ff8200720c */ /* 0x000fe20003f44270 */
[----:B-1----:R-:W-:Y:S01]  /*7dc0*/  IMAD.MOV.U32 R92, RZ, RZ, R122 ;  /* 0x000000ffff5c7224 */ /* 0x002fe200078e007a */
[----:B--2---:R-:W-:Y:S01]  /*7dd0*/  MOV R70, R134 ;  /* 0x0000008600467202 */ /* 0x004fe20000000f00 */
[----:B-----5:R-:W-:-:S10]  /*7de0*/  IMAD.MOV.U32 R68, RZ, RZ, R56 ;  /* 0x000000ffff447224 */ /* 0x020fd400078e0038 */
[----:B------:R-:W-:Y:S05]  /*7df0*/  @!P2 BRA `(.L_x_10233) ;  /* 0x000000040094a947 */ /* 0x000fea0003800000 */
        /* <DEDUP_REMOVED lines=16> */
.L_x_10236:
        /* <DEDUP_REMOVED lines=13> */
.L_x_10238:
[----:B------:R-:W-:Y:S05]  /*7fd0*/  BSYNC.RECONVERGENT B2 ;  /* 0x0000000000027941 */ /* 0x000fea0003800200 */
.L_x_10237:
        /* <DEDUP_REMOVED lines=50> */
[----:B------:R-:W-:Y:S01]  /*8300*/  IMAD.MOV.U32 R68, RZ, RZ, R122 ;  /* 0x000000ffff447224 */ /* 0x000fe200078e007a */
[----:B------:R-:W-:Y:S01]  /*8310*/  LOP3.LUT R75, R75, R92, R71, 0x96, !PT ;  /* 0x0000005c4b4b7212 */ /* 0x000fe200078e9647 */
[----:B------:R-:W-:Y:S02]  /*8320*/  VIADD R71, R2, 0x8ff34781 ;  /* 0x8ff3478102477836 */ /* 0x000fe40000000000 */
[----:B------:R-:W-:Y:S01]  /*8330*/  IMAD.WIDE.U32 R92, R69, -0x2daee0ad, RZ ;  /* 0xd2511f53455c7825 */ /* 0x000fe200078e00ff */
[----:B------:R-:W-:-:S03]  /*8340*/  IADD3 R69, PT, PT, R3, -0x695add53, RZ ;  /* 0x96a522ad03457810 */ /* 0x000fc60007ffe0ff */
[----:B------:R-:W-:Y:S01]  /*8350*/  IMAD.WIDE.U32 R114, R75, -0x326172a9, RZ ;  /* 0xcd9e8d574b727825 */ /* 0x000fe200078e00ff */
[----:B------:R-:W-:-:S03]  /*8360*/  LOP3.LUT R132, R69, R70, R93, 0x96, !PT ;  /* 0x0000004645847212 */ /* 0x000fc600078e965d */
[----:B------:R-:W-:Y:S01]  /*8370*/  IMAD.MOV.U32 R70, RZ, RZ, RZ ;  /* 0x000000ffff467224 */ /* 0x000fe200078e00ff */
[----:B------:R-:W-:-:S07]  /*8380*/  LOP3.LUT R104, R71, R72, R115, 0x96, !PT ;  /* 0x0000004847687212 */ /* 0x000fce00078e9673 */
.L_x_10235:
[----:B------:R-:W-:Y:S05]  /*8390*/  BSYNC.RECONVERGENT B1 ;  /* 0x0000000000017941 */ /* 0x000fea0003800200 */
.L_x_10234:
        /* <DEDUP_REMOVED lines=11> */
.L_x_10233:
        /* <DEDUP_REMOVED lines=16> */
.L_x_10242:
        /* <DEDUP_REMOVED lines=13> */
.L_x_10244:
[----:B------:R-:W-:Y:S05]  /*8620*/  BSYNC.RECONVERGENT B2 ;  /* 0x0000000000027941 */ /* 0x000fea0003800200 */
.L_x_10243:
[----:B0-----:R-:W-:Y:S01]  /*8630*/  IMAD.WIDE.U32 R94, R136, -0x326172a9, RZ ;  /* 0xcd9e8d57885e7825 */ /* 0x001fe200078e00ff */
        /* <DEDUP_REMOVED lines=60> */
.L_x_10241:
[----:B------:R-:W-:Y:S05]  /*8a00*/  BSYNC.RECONVERGENT B1 ;  /* 0x0000000000017941 */ /* 0x000fea0003800200 */
.L_x_10240:
        /* <DEDUP_REMOVED lines=12> */
.L_x_10239:
        /* <DEDUP_REMOVED lines=16> */
.L_x_10248:
        /* <DEDUP_REMOVED lines=13> */
.L_x_10250:
[----:B------:R-:W-:Y:S05]  /*8ca0*/  BSYNC.RECONVERGENT B2 ;  /* 0x0000000000027941 */ /* 0x000fea0003800200 */
.L_x_10249:
[----:B0-----:R-:W-:Y:S01]  /*8cb0*/  IMAD.WIDE.U32 R94, R136, -0x326172a9, RZ ;  /* 0xcd9e8d57885e7825 */ /* 0x001fe200078e00ff */
        /* <DEDUP_REMOVED lines=60> */
.L_x_10247:
[----:B------:R-:W-:Y:S05]  /*9080*/  BSYNC.RECONVERGENT B1 ;  /* 0x0000000000017941 */ /* 0x000fea0003800200 */
.L_x_10246:
        /* <DEDUP_REMOVED lines=11> */
.L_x_10245:
        /* <DEDUP_REMOVED lines=16> */
.L_x_10254:
[----:B------:R-:W-:Y:S01]  /*9240*/  VIADD R135, R135, 0x1 ;  /* 0x0000000187877836 */ /* 0x000fe20000000000 */
[----:B------:R-:W-:Y:S03]  /*9250*/  BSSY.RECONVERGENT B2, `(.L_x_10255) ;  /* 0x000000c000027945 */ /* 0x000fe60003800200 */
[C---:B0-----:R-:W-:Y:S01]  /*9260*/  IMAD.WIDE.U32 R94, R135.reuse, -0x2daee0ad, RZ ;  /* 0xd2511f53875e7825 */ /* 0x041fe200078e00ff */
        /* <DEDUP_REMOVED lines=10> */
.L_x_10256:
[----:B------:R-:W-:Y:S05]  /*9310*/  BSYNC.RECONVERGENT B2 ;  /* 0x0000000000027941 */ /* 0x000fea0003800200 */
.L_x_10255:
        /* <DEDUP_REMOVED lines=61> */
.L_x_10253:
[----:B------:R-:W-:Y:S05]  /*96f0*/  BSYNC.RECONVERGENT B1 ;  /* 0x0000000000017941 */ /* 0x000fea0003800200 */
.L_x_10252:
[----:B------:R-:W-:Y:S01]  /*9700*/  HFMA2 R74, -RZ, RZ, 0.1171875, 0 ;  /* 0x2f800000ff4a7431 */ /* 0x000fe200000001ff */
[----:B------:R-:W-:Y:S02]  /*9710*/  PRMT R72, R61, 0x7632, R72 ;  /* 0x000076323d487816 */ /* 0x000fe40000000048 */
        /* <DEDUP_REMOVED lines=10> */
.L_x_10251:
        /* <DEDUP_REMOVED lines=16> */
.L_x_10260:
[----:B------:R-:W-:Y:S01]  /*98c0*/  VIADD R135, R135, 0x1 ;  /* 0x0000000187877836 */ /* 0x000fe20000000000 */
[----:B------:R-:W-:Y:S03]  /*98d0*/  BSSY.RECONVERGENT B2, `(.L_x_10261) ;  /* 0x000000c000027945 */ /* 0x000fe60003800200 */
[C---:B0-----:R-:W-:Y:S01]  /*98e0*/  IMAD.WIDE.U32 R94, R135.reuse, -0x2daee0ad, RZ ;  /* 0xd2511f53875e7825 */ /* 0x041fe200078e00ff */
        /* <DEDUP_REMOVED lines=10> */
.L_x_10262:
[----:B------:R-:W-:Y:S05]  /*9990*/  BSYNC.RECONVERGENT B2 ;  /* 0x0000000000027941 */ /* 0x000fea0003800200 */
.L_x_10261:
        /* <DEDUP_REMOVED lines=61> */
.L_x_10259:
[----:B------:R-:W-:Y:S05]  /*9d70*/  BSYNC.RECONVERGENT B1 ;  /* 0x0000000000017941 */ /* 0x000fea0003800200 */
.L_x_10258:
        /* <DEDUP_REMOVED lines=11> */
.L_x_10257:
        /* <DEDUP_REMOVED lines=16> */
.L_x_10266:
[----:B------:R-:W-:Y:S01]  /*9f30*/  IADD3 R135, PT, PT, R135, 0x1, RZ ;  /* 0x0000000187877810 */ /* 0x000fe20007ffe0ff */
[----:B------:R-:W-:Y:S03]  /*9f40*/  BSSY.RECONVERGENT B2, `(.L_x_10267) ;  /* 0x000000c000027945 */ /* 0x000fe60003800200 */
[C---:B------:R-:W-:Y:S01]  /*9f50*/  ISETP.NE.AND P3, PT, R135.reuse, RZ, PT ;  /* 0x000000ff8700720c */ /* 0x040fe20003f65270 */
[----:B0-----:R-:W-:-:S12]  /*9f60*/  IMAD.WIDE.U32 R94, R135, -0x2daee0ad, RZ ;  /* 0xd2511f53875e7825 */ /* 0x001fd800078e00ff */
        /* <DEDUP_REMOVED lines=9> */
.L_x_10268:
[----:B------:R-:W-:Y:S05]  /*a000*/  BSYNC.RECONVERGENT B2 ;  /* 0x0000000000027941 */ /* 0x000fea0003800200 */
.L_x_10267:
        /* <DEDUP_REMOVED lines=56> */
[----:B------:R-:W-:-:S03]  /*a390*/  LOP3.LUT R104, R73, R98, R97, 0x96, !PT ;  /* 0x0000006249687212 */ /* 0x000fc600078e9661 */
[----:B------:R-:W-:Y:S01]  /*a3a0*/  IMAD.MOV.U32 R73, RZ, RZ, R92 ;  /* 0x000000ffff497224 */ /* 0x000fe200078e005c */
[----:B------:R-:W-:Y:S01]  /*a3b0*/  LOP3.LUT R132, R93, R94, R75, 0x96, !PT ;  /* 0x0000005e5d847212 */ /* 0x000fe200078e964b */
[----:B------:R-:W-:Y:S01]  /*a3c0*/  IMAD.MOV.U32 R75, RZ, RZ, RZ ;  /* 0x000000ffff4b7224 */ /* 0x000fe200078e00ff */
[----:B------:R-:W-:-:S07]  /*a3d0*/  MOV R92, R74 ;  /* 0x0000004a005c7202 */ /* 0x000fce0000000f00 */
.L_x_10265:
[----:B------:R-:W-:Y:S05]  /*a3e0*/  BSYNC.RECONVERGENT B1 ;  /* 0x0000000000017941 */ /* 0x000fea0003800200 */
.L_x_10264:
[----:B0-----:R-:W-:Y:S01]  /*a3f0*/  HFMA2 R94, -RZ, RZ, 0.1171875, 0 ;  /* 0x2f800000ff5e7431 */ /* 0x001fe200000001ff */
[----:B------:R-:W-:Y:S02]  /*a400*/  PRMT R74, R62, 0x7632, R74 ;  /* 0x000076323e4a7816 */ /* 0x000fe4000000004a */
        /* <DEDUP_REMOVED lines=9> */
[----:B------:R-:W-:-:S07]  /*a4a0*/  FFMA.FTZ R73, R74, R73, R53 ;  /* 0x000000494a497223 */ /* 0x000fce0000010035 */
.L_x_10263:
[----:B------:R-:W-:Y:S01]  /*a4b0*/  IMAD.MOV.U32 R93, RZ, RZ, R75 ;  /* 0x000000ffff5d7224 */ /* 0x000fe200078e004b */
[----:B------:R-:W-:Y:S01]  /*a4c0*/  MOV R74, R54 ;  /* 0x00000036004a7202 */ /* 0x000fe20000000f00 */
[----:B------:R-:W-:Y:S06]  /*a4d0*/  @!P2 BRA `(.L_x_10269) ;  /* 0x000000040090a947 */ /* 0x000fec0003800000 */
[----:B------:R-:W-:Y:S01]  /*a4e0*/  ISETP.NE.AND P3, PT, R75, 0x1, PT ;  /* 0x000000014b00780c */ /* 0x000fe20003f65270 */
[----:B------:R-:W-:Y:S01]  /*a4f0*/  BSSY.RECONVERGENT B1, `(.L_x_10270) ;  /* 0x0000057000017945 */ /* 0x000fe20003800200 */
[----:B------:R-:W-:Y:S01]  /*a500*/  IMAD.MOV.U32 R93, RZ, RZ, 0x2 ;  /* 0x00000002ff5d7424 */ /* 0x000fe200078e00ff */
[----:B0-----:R-:W-:-:S10]  /*a510*/  MOV R94, R114 ;  /* 0x00000072005e7202 */ /* 0x001fd40000000f00 */
        /* <DEDUP_REMOVED lines=9> */
.L_x_10272:
        /* <DEDUP_REMOVED lines=13> */
.L_x_10274:
[----:B------:R-:W-:Y:S05]  /*a680*/  BSYNC.RECONVERGENT B2 ;  /* 0x0000000000027941 */ /* 0x000fea0003800200 */
.L_x_10273:
        /* <DEDUP_REMOVED lines=61> */
.L_x_10271:
[----:B------:R-:W-:Y:S05]  /*aa60*/  BSYNC.RECONVERGENT B1 ;  /* 0x0000000000017941 */ /* 0x000fea0003800200 */
.L_x_10270:
        /* <DEDUP_REMOVED lines=11> */
.L_x_10269:
[----:B------:R-:W-:Y:S01]  /*ab20*/  IMAD.MOV.U32 R134, RZ, RZ, R93 ;  /* 0x000000ffff867224 */ /* 0x000fe200078e005d */
        /* <DEDUP_REMOVED lines=15> */
.L_x_10278:
        /* <DEDUP_REMOVED lines=13> */
.L_x_10280:
[----:B------:R-:W-:Y:S05]  /*acf0*/  BSYNC.RECONVERGENT B2 ;  /* 0x0000000000027941 */ /* 0x000fea0003800200 */
.L_x_10279:
[----:B------:R-:W-:Y:S01]  /*ad00*/  IMAD.WIDE.U32 R122, R136, -0x326172a9, RZ ;  /* 0xcd9e8d57887a7825 */ /* 0x000fe200078e00ff */
[----:B0-----:R-:W-:Y:S02]  /*ad10*/  LOP3.LUT R94, R113, R99, R3, 0x96, !PT ;  /* 0x00000063715e7212 */ /* 0x001fe400078e9603 */
[----:B------:R-:W-:Y:S01]  /*ad20*/  IADD3 R75, PT, PT, R2, -0x61c88647, RZ ;  /* 0x9e3779b9024b7810 */ /* 0x000fe20007ffe0ff */
[----:B------:R-:W-:Y:S01]  /*ad30*/  VIADD R93, R3, 0xbb67ae85 ;  /* 0xbb67ae85035d7836 */ /* 0x000fe20000000000 */
        /* <DEDUP_REMOVED lines=49> */
[----:B------:R-:W-:Y:S01]  /*b050*/  IADD3 R75, PT, PT, R2, -0x700cb87f, RZ ;  /* 0x8ff34781024b7810 */ /* 0x000fe20007ffe0ff */
[----:B------:R-:W-:Y:S01]  /*b060*/  VIADD R93, R3, 0x96a522ad ;  /* 0x96a522ad035d7836 */ /* 0x000fe20000000000 */
[----:B------:R-:W-:Y:S01]  /*b070*/  MOV R114, R122 ;  /* 0x0000007a00727202 */ /* 0x000fe20000000f00 */
[----:B------:R-:W-:Y:S01]  /*b080*/  IMAD.WIDE.U32 R96, R96, -0x2daee0ad, RZ ;  /* 0xd2511f5360607825 */ /* 0x000fe200078e00ff */
[----:B------:R-:W-:-:S03]  /*b090*/  LOP3.LUT R104, R75, R98, R123, 0x96, !PT ;  /* 0x000000624b687212 */ /* 0x000fc600078e967b */
[----:B------:R-:W-:Y:S01]  /*b0a0*/  IMAD.MOV.U32 R75, RZ, RZ, R92 ;  /* 0x000000ffff4b7224 */ /* 0x000fe200078e005c */
[----:B------:R-:W-:Y:S02]  /*b0b0*/  LOP3.LUT R132, R93, R94, R97, 0x96, !PT ;  /* 0x0000005e5d847212 */ /* 0x000fe400078e9661 */
[----:B------:R-:W-:-:S07]  /*b0c0*/  MOV R92, R96 ;  /* 0x00000060005c7202 */ /* 0x000fce0000000f00 */
.L_x_10277:
[----:B------:R-:W-:Y:S05]  /*b0d0*/  BSYNC.RECONVERGENT B1 ;  /* 0x0000000000017941 */ /* 0x000fea0003800200 */
.L_x_10276:
        /* <DEDUP_REMOVED lines=11> */
[----:B------:R-:W-:Y:S01]  /*b190*/  FFMA.FTZ R75, R94, R75, R55 ;  /* 0x0000004b5e4b7223 */ /* 0x000fe20000010037 */
[----:B------:R-:W-:Y:S06]  /*b1a0*/  BRA `(.L_x_10275) ;  /* 0x0000003000f87947 */ /* 0x000fec0003800000 */
.L_x_10232:
[----:B--2---:R-:W-:Y:S01]  /*b1b0*/  IMAD.MOV.U32 R70, RZ, RZ, R134 ;  /* 0x000000ffff467224 */ /* 0x004fe200078e0086 */
[----:B-1----:R-:W-:Y:S01]  /*b1c0*/  MOV R92, R122 ;  /* 0x0000007a005c7202 */ /* 0x002fe20000000f00 */
[----:B------:R-:W-:Y:S01]  /*b1d0*/  IMAD.MOV.U32 R68, RZ, RZ, RZ ;  /* 0x000000ffff447224 */ /* 0x000fe200078e00ff */
        /* <DEDUP_REMOVED lines=17> */
.L_x_10284:
        /* <DEDUP_REMOVED lines=13> */
.L_x_10286:
[----:B------:R-:W-:Y:S05]  /*b3c0*/  BSYNC.RECONVERGENT B2 ;  /* 0x0000000000027941 */ /* 0x000fea0003800200 */
.L_x_10285:
        /* <DEDUP_REMOVED lines=41> */
[----:B------:R-:W-:Y:S02]  /*b660*/  IADD3 R71, PT, PT, R2, 0x5384540f, RZ ;  /* 0x5384540f02477810 */ /* 0x000fe40007ffe0ff */
[----:B------:R-:W-:Y:S01]  /*b670*/  IADD3 R75, PT, PT, R3, -0x24c28bd8, RZ ;  /* 0xdb3d7428034b7810 */ /* 0x000fe20007ffe0ff */
        /* <DEDUP_REMOVED lines=9> */
[----:B------:R-:W-:Y:S01]  /*b710*/  IMAD.WIDE.U32 R114, R75, -0x326172a9, RZ ;  /* 0xcd9e8d574b727825 */ /* 0x000fe200078e00ff */
[----:B------:R-:W-:-:S03]  /*b720*/  MOV R68, R122 ;  /* 0x0000007a00447202 */ /* 0x000fc60000000f00 */
[----:B------:R-:W-:Y:S01]  /*b730*/  IMAD.WIDE.U32 R92, R69, -0x2daee0ad, RZ ;  /* 0xd2511f53455c7825 */ /* 0x000fe200078e00ff */
[----:B------:R-:W-:-:S03]  /*b740*/  LOP3.LUT R104, R71, R72, R115, 0x96, !PT ;  /* 0x0000004847687212 */ /* 0x000fc600078e9673 */
[----:B------:R-:W-:-:S05]  /*b750*/  VIADD R69, R3, 0x96a522ad ;  /* 0x96a522ad03457836 */ /* 0x000fca0000000000 */
[----:B------:R-:W-:Y:S01]  /*b760*/  LOP3.LUT R132, R69, R70, R93, 0x96, !PT ;  /* 0x0000004645847212 */ /* 0x000fe200078e965d */
[----:B------:R-:W-:-:S07]  /*b770*/  IMAD.MOV.U32 R70, RZ, RZ, RZ ;  /* 0x000000ffff467224 */ /* 0x000fce00078e00ff */
.L_x_10283:
[----:B------:R-:W-:Y:S05]  /*b780*/  BSYNC.RECONVERGENT B1 ;  /* 0x0000000000017941 */ /* 0x000fea0003800200 */
.L_x_10282:
        /* <DEDUP_REMOVED lines=11> */
.L_x_10281:
        /* <DEDUP_REMOVED lines=16> */
.L_x_10290:
        /* <DEDUP_REMOVED lines=13> */
.L_x_10292:
[----:B------:R-:W-:Y:S05]  /*ba10*/  BSYNC.RECONVERGENT B2 ;  /* 0x0000000000027941 */ /* 0x000fea0003800200 */
.L_x_10291:
[----:B0-----:R-:W-:Y:S01]  /*ba20*/  IMAD.WIDE.U32 R94, R136, -0x326172a9, RZ ;  /* 0xcd9e8d57885e7825 */ /* 0x001fe200078e00ff */
        /* <DEDUP_REMOVED lines=60> */
.L_x_10289:
[----:B------:R-:W-:Y:S05]  /*bdf0*/  BSYNC.RECONVERGENT B1 ;  /* 0x0000000000017941 */ /* 0x000fea0003800200 */
.L_x_10288:
        /* <DEDUP_REMOVED lines=12> */
.L_x_10287:
        /* <DEDUP_REMOVED lines=16> */
.L_x_10296:
        /* <DEDUP_REMOVED lines=13> */
.L_x_10298:
[----:B------:R-:W-:Y:S05]  /*c090*/  BSYNC.RECONVERGENT B2 ;  /* 0x0000000000027941 */ /* 0x000fea0003800200 */
.L_x_10297:
        /* <DEDUP_REMOVED lines=61> */
.L_x_10295:
[----:B------:R-:W-:Y:S05]  /*c470*/  BSYNC.RECONVERGENT B1 ;  /* 0x0000000000017941 */ /* 0x000fea0003800200 */
.L_x_10294:
        /* <DEDUP_REMOVED lines=11> */
.L_x_10293:
        /* <DEDUP_REMOVED lines=16> */
.L_x_10302:
[----:B------:R-:W-:Y:S01]  /*c630*/  VIADD R135, R135, 0x1 ;  /* 0x0000000187877836 */ /* 0x000fe20000000000 */
[----:B------:R-:W-:Y:S03]  /*c640*/  BSSY.RECONVERGENT B2, `(.L_x_10303) ;  /* 0x000000c000027945 */ /* 0x000fe60003800200 */
[C---:B0-----:R-:W-:Y:S01]  /*c650*/  IMAD.WIDE.U32 R94, R135.reuse, -0x2daee0ad, RZ ;  /* 0xd2511f53875e7825 */ /* 0x041fe200078e00ff */
        /* <DEDUP_REMOVED lines=10> */
.L_x_10304:
[----:B------:R-:W-:Y:S05]  /*c700*/  BSYNC.RECONVERGENT B2 ;  /* 0x0000000000027941 */ /* 0x000fea0003800200 */
.L_x_10303:
        /* <DEDUP_REMOVED lines=61> */
.L_x_10301:
[----:B------:R-:W-:Y:S05]  /*cae0*/  BSYNC.RECONVERGENT B1 ;  /* 0x0000000000017941 */ /* 0x000fea0003800200 */
.L_x_10300:
        /* <DEDUP_REMOVED lines=12> */
.L_x_10299:
        /* <DEDUP_REMOVED lines=16> */
.L_x_10308:
        /* <DEDUP_REMOVED lines=13> */
.L_x_10310:
[----:B------:R-:W-:Y:S05]  /*cd80*/  BSYNC.RECONVERGENT B2 ;  /* 0x0000000000027941 */ /* 0x000fea0003800200 */
.L_x_10309:
        /* <DEDUP_REMOVED lines=61> */
.L_x_10307:
[----:B------:R-:W-:Y:S05]  /*d160*/  BSYNC.RECONVERGENT B1 ;  /* 0x0000000000017941 */ /* 0x000fea0003800200 */
.L_x_10306:
        /* <DEDUP_REMOVED lines=11> */
.L_x_10305:
        /* <DEDUP_REMOVED lines=16> */
.L_x_10314:
        /* <DEDUP_REMOVED lines=13> */
.L_x_10316:
[----:B------:R-:W-:Y:S05]  /*d3f0*/  BSYNC.RECONVERGENT B2 ;  /* 0x0000000000027941 */ /* 0x000fea0003800200 */
.L_x_10315:
        /* <DEDUP_REMOVED lines=61> */
.L_x_10313:
[----:B------:R-:W-:Y:S05]  /*d7d0*/  BSYNC.RECONVERGENT B1 ;  /* 0x0000000000017941 */ /* 0x000fea0003800200 */
.L_x_10312:
[----:B0-----:R-:W-:Y:S01]  /*d7e0*/  HFMA2 R94, -RZ, RZ, 0.1171875, 0 ;  /* 0x2f800000ff5e7431 */ /* 0x001fe200000001ff */
        /* <DEDUP_REMOVED lines=11> */
.L_x_10311:
[----:B------:R-:W-:Y:S01]  /*d8a0*/  IMAD.MOV.U32 R93, RZ, RZ, R75 ;  /* 0x000000ffff5d7224 */ /* 0x000fe200078e004b */
[----:B------:R-:W-:Y:S01]  /*d8b0*/  MOV R74, RZ ;  /* 0x000000ff004a7202 */ /* 0x000fe20000000f00 */
        /* <DEDUP_REMOVED lines=14> */
.L_x_10320:
        /* <DEDUP_REMOVED lines=13> */
.L_x_10322:
[----:B------:R-:W-:Y:S05]  /*da70*/  BSYNC.RECONVERGENT B2 ;  /* 0x0000000000027941 */ /* 0x000fea0003800200 */
.L_x_10321:
        /* <DEDUP_REMOVED lines=61> */
.L_x_10319:
[----:B------:R-:W-:Y:S05]  /*de50*/  BSYNC.RECONVERGENT B1 ;  /* 0x0000000000017941 */ /* 0x000fea0003800200 */
.L_x_10318:
        /* <DEDUP_REMOVED lines=11> */
.L_x_10317:
        /* <DEDUP_REMOVED lines=16> */
.L_x_10325:
        /* <DEDUP_REMOVED lines=13> */
.L_x_10327:
[----:B------:R-:W-:Y:S05]  /*e0e0*/  BSYNC.RECONVERGENT B2 ;  /* 0x0000000000027941 */ /* 0x000fea0003800200 */
.L_x_10326:
        /* <DEDUP_REMOVED lines=61> */
.L_x_10324:
[----:B------:R-:W-:Y:S05]  /*e4c0*/  BSYNC.RECONVERGENT B1 ;  /* 0x0000000000017941 */ /* 0x000fea0003800200 */
.L_x_10323:
[----:B0-----:R-:W-:Y:S01]  /*e4d0*/  HFMA2 R94, -RZ, RZ, 0.1171875, 0 ;  /* 0x2f800000ff5e7431 */ /* 0x001fe200000001ff */
[----:B-----5:R-:W-:Y:S02]  /*e4e0*/  PRMT R93, R63, 0x7632, R93 ;  /* 0x000076323f5d7816 */ /* 0x020fe4000000005d */
[----:B------:R-:W-:-:S03]  /*e4f0*/  I2FP.F32.U32 R75, R75 ;  /* 0x0000004b004b7245 */ /* 0x000fc60000201000 */
[----:B------:R-:W-:Y:S02]  /*e500*/  IMAD.U32 R93, R93, 0x10000, RZ ;  /* 0x000100005d5d7824 */ /* 0x000fe400078e00ff */
[----:B------:R-:W-:Y:S02]  /*e510*/  FFMA.FTZ R75, R75, R94, 1.1641532182693481445e-10 ;  /* 0x2f0000004b4b7423 */ /* 0x000fe4000001005e */
[----:B------:R-:W-:Y:S01]  /*e520*/  FMUL.FTZ R93, R93, UR13 ;  /* 0x0000000d5d5d7c20 */ /* 0x000fe20008410000 */
[----:B------:R-:W-:-:S03]  /*e530*/  SHF.L.U32 R94, R177, 0x10, RZ ;  /* 0x00000010b15e7819 */ /* 0x000fc600000006ff */
[----:B------:R-:W-:Y:S01]  /*e540*/  FMUL.FTZ R93, R93, UR12 ;  /* 0x0000000c5d5d7c20 */ /* 0x000fe20008410000 */
[----:B------:R-:W-:-:S04]  /*e550*/  FSETP.GTU.FTZ.AND P2, PT, R75, UR10, PT ;  /* 0x0000000a4b007c0b */ /* 0x000fc8000bf5c000 */
[----:B------:R-:W-:Y:S02]  /*e560*/  FSEL R93, R93, RZ, !P2 ;  /* 0x000000ff5d5d7208 */ /* 0x000fe40005000000 */
[----:B------:R-:W-:-:S03]  /*e570*/  SEL R123, RZ, 0x1, P2 ;  /* 0x00000001ff7b7807 */ /* 0x000fc60001000000 */
[----:B------:R-:W-:-:S07]  /*e580*/  FMUL.FTZ R75, R94, R93 ;  /* 0x0000005d5e4b7220 */ /* 0x000fce0000410000 */
.L_x_10275:
[----:B0-----:R-:W0:Y:S01]  /*e590*/  LDC.64 R94, c[0x0][0x3a8] ;  /* 0x0000ea00ff5e7b82 */ /* 0x001e220000000a00 */
        /* <DEDUP_REMOVED lines=25> */
.L_x_10328:
[----:B------:R-:W-:Y:S01]  /*e730*/  VIADD R0, R0, 0x100 ;  /* 0x0000010000007836 */ /* 0x000fe20000000000 */
[----:B------:R-:W-:-:S07]  /*e740*/  IADD3 R133, PT, PT, R133, 0x100, RZ ;  /* 0x0000010085857810 */ /* 0x000fce0007ffe0ff */
.L_x_10231:
[----:B------:R-:W-:Y:S05]  /*e750*/  BSYNC.RECONVERGENT B0 ;  /* 0x0000000000007941 */ /* 0x000fea0003800200 */
.L_x_10230:
        /* <DEDUP_REMOVED lines=14> */
[----:B--2---:R-:W-:Y:S01]  /*e840*/  IMAD.MOV.U32 R78, RZ, RZ, R134 ;  /* 0x000000ffff4e7224 */ /* 0x004fe200078e0086 */
[----:B-1----:R-:W-:Y:S01]  /*e850*/  MOV R92, R122 ;  /* 0x0000007a005c7202 */ /* 0x002fe20000000f00 */
[----:B-----5:R-:W-:-:S10]  /*e860*/  IMAD.MOV.U32 R76, RZ, RZ, R56 ;  /* 0x000000ffff4c7224 */ /* 0x020fd400078e0038 */
        /* <DEDUP_REMOVED lines=17> */
.L_x_10335:
        /* <DEDUP_REMOVED lines=13> */
.L_x_10337:
[----:B------:R-:W-:Y:S05]  /*ea50*/  BSYNC.RECONVERGENT B2 ;  /* 0x0000000000027941 */ /* 0x000fea0003800200 */
.L_x_10336:
        /* <DEDUP_REMOVED lines=59> */
.L_x_10334:
[----:B------:R-:W-:Y:S05]  /*ee10*/  BSYNC.RECONVERGENT B1 ;  /* 0x0000000000017941 */ /* 0x000fea0003800200 */
.L_x_10333:
        /* <DEDUP_REMOVED lines=11> */
.L_x_10332:
        /* <DEDUP_REMOVED lines=16> */
.L_x_10341:
        /* <DEDUP_REMOVED lines=13> */
.L_x_10343:
[----:B------:R-:W-:Y:S05]  /*f0a0*/  BSYNC.RECONVERGENT B2 ;  /* 0x0000000000027941 */ /* 0x000fea0003800200 */
.L_x_10342:
        /* <DEDUP_REMOVED lines=61> */
.L_x_10340:
[----:B------:R-:W-:Y:S05]  /*f480*/  BSYNC.RECONVERGENT B1 ;  /* 0x0000000000017941 */ /* 0x000fea0003800200 */
.L_x_10339:
[----:B------:R-:W-:Y:S01]  /*f490*/  HFMA2 R80, -RZ, RZ, 0.1171875, 0 ;  /* 0x2f800000ff507431 */ /* 0x000fe200000001ff */
        /* <DEDUP_REMOVED lines=11> */
.L_x_10338:
        /* <DEDUP_REMOVED lines=16> */
.L_x_10347:
        /* <DEDUP_REMOVED lines=13> */
.L_x_10349:
[----:B------:R-:W-:Y:S05]  /*f720*/  BSYNC.RECONVERGENT B2 ;  /* 0x0000000000027941 */ /* 0x000fea0003800200 */
.L_x_10348:
        /* <DEDUP_REMOVED lines=61> */
.L_x_10346:
[----:B------:R-:W-:Y:S05]  /*fb00*/  BSYNC.RECONVERGENT B1 ;  /* 0x0000000000017941 */ /* 0x000fea0003800200 */
.L_x_10345:
        /* <DEDUP_REMOVED lines=11> */
.L_x_10344:
        /* <DEDUP_REMOVED lines=16> */
.L_x_10353:
        /* <DEDUP_REMOVED lines=13> */
.L_x_10355:
[----:B------:R-:W-:Y:S05]  /*fd90*/  BSYNC.RECONVERGENT B2 ;  /* 0x0000000000027941 */ /* 0x000fea0003800200 */
.L_x_10354:
        /* <DEDUP_REMOVED lines=61> */
.L_x_10352:
[----:B------:R-:W-:Y:S05]  /*10170*/  BSYNC.RECONVERGENT B1 ;  /* 0x0000000000017941 */ /* 0x000fea0003800200 */
.L_x_10351:
        /* <DEDUP_REMOVED lines=12> */
.L_x_10350:
        /* <DEDUP_REMOVED lines=16> */
.L_x_10359:
        /* <DEDUP_REMOVED lines=13> */
.L_x_10361:
[----:B------:R-:W-:Y:S05]  /*10410*/  BSYNC.RECONVERGENT B2 ;  /* 0x0000000000027941 */ /* 0x000fea0003800200 */
.L_x_10360:
        /* <DEDUP_REMOVED lines=61> */
.L_x_10358:
[----:B------:R-:W-:Y:S05]  /*107f0*/  BSYNC.RECONVERGENT B1 ;  /* 0x0000000000017941 */ /* 0x000fea0003800200 */
.L_x_10357:
        /* <DEDUP_REMOVED lines=11> */
.L_x_10356:
        /* <DEDUP_REMOVED lines=16> */
.L_x_10365:
        /* <DEDUP_REMOVED lines=13> */
.L_x_10367:
[----:B------:R-:W-:Y:S05]  /*10a80*/  BSYNC.RECONVERGENT B2 ;  /* 0x0000000000027941 */ /* 0x000fea0003800200 */
.L_x_10366:
        /* <DEDUP_REMOVED lines=61> */
.L_x_10364:
[----:B------:R-:W-:Y:S05]  /*10e60*/  BSYNC.RECONVERGENT B1 ;  /* 0x0000000000017941 */ /* 0x000fea0003800200 */
.L_x_10363:
        /* <DEDUP_REMOVED lines=12> */
.L_x_10362:
        /* <DEDUP_REMOVED lines=16> */
.L_x_10371:
        /* <DEDUP_REMOVED lines=13> */
.L_x_10373:
[----:B------:R-:W-:Y:S05]  /*11100*/  BSYNC.RECONVERGENT B2 ;  /* 0x0000000000027941 */ /* 0x000fea0003800200 */
.L_x_10372:
        /* <DEDUP_REMOVED lines=61> */
.L_x_10370:
[----:B------:R-:W-:Y:S05]  /*114e0*/  BSYNC.RECONVERGENT B1 ;  /* 0x0000000000017941 */ /* 0x000fea0003800200 */
.L_x_10369:
        /* <DEDUP_REMOVED lines=11> */
.L_x_10368:
        /* <DEDUP_REMOVED lines=16> */
.L_x_10377:
        /* <DEDUP_REMOVED lines=13> */
.L_x_10379:
[----:B------:R-:W-:Y:S05]  /*11770*/  BSYNC.RECONVERGENT B2 ;  /* 0x0000000000027941 */ /* 0x000fea0003800200 */
.L_x_10378:
        /* <DEDUP_REMOVED lines=61> */
.L_x_10376:
[----:B------:R-:W-:Y:S05]  /*11b50*/  BSYNC.RECONVERGENT B1 ;  /* 0x0000000000017941 */ /* 0x000fea0003800200 */
.L_x_10375:
        /* <DEDUP_REMOVED lines=13> */
.L_x_10331:
        /* <DEDUP_REMOVED lines=20> */
.L_x_10383:
        /* <DEDUP_REMOVED lines=13> */
.L_x_10385:
[----:B------:R-:W-:Y:S05]  /*11e40*/  BSYNC.RECONVERGENT B2 ;  /* 0x0000000000027941 */ /* 0x000fea0003800200 */
.L_x_10384:
        /* <DEDUP_REMOVED lines=59> */
.L_x_10382:
[----:B------:R-:W-:Y:S05]  /*12200*/  BSYNC.RECONVERGENT B1 ;  /* 0x0000000000017941 */ /* 0x000fea0003800200 */
.L_x_10381:
        /* <DEDUP_REMOVED lines=11> */
.L_x_10380:
        /* <DEDUP_REMOVED lines=16> */
.L_x_10389:
        /* <DEDUP_REMOVED lines=13> */
.L_x_10391:
[----:B------:R-:W-:Y:S05]  /*12490*/  BSYNC.RECONVERGENT B2 ;  /* 0x0000000000027941 */ /* 0x000fea0003800200 */
.L_x_10390:
        /* <DEDUP_REMOVED lines=61> */
.L_x_10388:
[----:B------:R-:W-:Y:S05]  /*12870*/  BSYNC.RECONVERGENT B1 ;  /* 0x0000000000017941 */ /* 0x000fea0003800200 */
.L_x_10387:
        /* <DEDUP_REMOVED lines=12> */
.L_x_10386:
        /* <DEDUP_REMOVED lines=16> */
.L_x_10395:
        /* <DEDUP_REMOVED lines=13> */
.L_x_10397:
[----:B------:R-:W-:Y:S05]  /*12b10*/  BSYNC.RECONVERGENT B2 ;  /* 0x0000000000027941 */ /* 0x000fea0003800200 */
.L_x_10396:
        /* <DEDUP_REMOVED lines=61> */
.L_x_10394:
[----:B------:R-:W-:Y:S05]  /*12ef0*/  BSYNC.RECONVERGENT B1 ;  /* 0x0000000000017941 */ /* 0x000fea0003800200 */
.L_x_10393:
        /* <DEDUP_REMOVED lines=11> */
.L_x_10392:
        /* <DEDUP_REMOVED lines=16> */
.L_x_10401:
        /* <DEDUP_REMOVED lines=13> */
.L_x_10403:
[----:B------:R-:W-:Y:S05]  /*13180*/  BSYNC.RECONVERGENT B2 ;  /* 0x0000000000027941 */ /* 0x000fea0003800200 */
.L_x_10402:
        /* <DEDUP_REMOVED lines=61> */
.L_x_10400:
[----:B------:R-:W-:Y:S05]  /*13560*/  BSYNC.RECONVERGENT B1 ;  /* 0x0000000000017941 */ /* 0x000fea0003800200 */
.L_x_10399:
        /* <DEDUP_REMOVED lines=12> */
.L_x_10398:
        /* <DEDUP_REMOVED lines=16> */
.L_x_10407:
        /* <DEDUP_REMOVED lines=13> */
.L_x_10409:
[----:B------:R-:W-:Y:S05]  /*13800*/  BSYNC.RECONVERGENT B2 ;  /* 0x0000000000027941 */ /* 0x000fea0003800200 */
.L_x_10408:
        /* <DEDUP_REMOVED lines=61> */
.L_x_10406:
[----:B------:R-:W-:Y:S05]  /*13be0*/  BSYNC.RECONVERGENT B1 ;  /* 0x0000000000017941 */ /* 0x000fea0003800200 */
.L_x_10405:
        /* <DEDUP_REMOVED lines=11> */
.L_x_10404:
        /* <DEDUP_REMOVED lines=16> */
.L_x_10413:
        /* <DEDUP_REMOVED lines=13> */
.L_x_10415:
[----:B------:R-:W-:Y:S05]  /*13e70*/  BSYNC.RECONVERGENT B2 ;  /* 0x0000000000027941 */ /* 0x000fea0003800200 */
.L_x_10414:
        /* <DEDUP_REMOVED lines=61> */
.L_x_10412:
[----:B------:R-:W-:Y:S05]  /*14250*/  BSYNC.RECONVERGENT B1 ;  /* 0x0000000000017941 */ /* 0x000fea0003800200 */
.L_x_10411:
        /* <DEDUP_REMOVED lines=12> */
.L_x_10410:
        /* <DEDUP_REMOVED lines=16> */
.L_x_10419:
        /* <DEDUP_REMOVED lines=13> */
.L_x_10421:
[----:B------:R-:W-:Y:S05]  /*144f0*/  BSYNC.RECONVERGENT B2 ;  /* 0x0000000000027941 */ /* 0x000fea0003800200 */
.L_x_10420:
        /* <DEDUP_REMOVED lines=61> */
.L_x_10418:
[----:B------:R-:W-:Y:S05]  /*148d0*/  BSYNC.RECONVERGENT B1 ;  /* 0x0000000000017941 */ /* 0x000fea0003800200 */
.L_x_10417:
        /* <DEDUP_REMOVED lines=11> */
.L_x_10416:
        /* <DEDUP_REMOVED lines=16> */
.L_x_10424:
        /* <DEDUP_REMOVED lines=13> */
.L_x_10426:
[----:B------:R-:W-:Y:S05]  /*14b60*/  BSYNC.RECONVERGENT B2 ;  /* 0x0000000000027941 */ /* 0x000fea0003800200 */
.L_x_10425:
        /* <DEDUP_REMOVED lines=61> */
.L_x_10423:
[----:B------:R-:W-:Y:S05]  /*14f40*/  BSYNC.RECONVERGENT B1 ;  /* 0x0000000000017941 */ /* 0x000fea0003800200 */
.L_x_10422:
        /* <DEDUP_REMOVED lines=12> */
.L_x_10374:
        /* <DEDUP_REMOVED lines=26> */
.L_x_10427:
[----:B------:R-:W-:Y:S01]  /*151b0*/  VIADD R0, R0, 0x100 ;  /* 0x0000010000007836 */ /* 0x000fe20000000000 */
[----:B------:R-:W-:-:S07]  /*151c0*/  IADD3 R133, PT, PT, R133, 0x100, RZ ;  /* 0x0000010085857810 */ /* 0x000fce0007ffe0ff */
.L_x_10330:
[----:B------:R-:W-:Y:S05]  /*151d0*/  BSYNC.RECONVERGENT B0 ;  /* 0x0000000000007941 */ /* 0x000fea0003800200 */
.L_x_10329:
        /* <DEDUP_REMOVED lines=34> */
.L_x_10434:
        /* <DEDUP_REMOVED lines=13> */
.L_x_10436:
[----:B------:R-:W-:Y:S05]  /*154d0*/  BSYNC.RECONVERGENT B2 ;  /* 0x0000000000027941 */ /* 0x000fea0003800200 */
.L_x_10435:
        /* <DEDUP_REMOVED lines=59> */
.L_x_10433:
[----:B------:R-:W-:Y:S05]  /*15890*/  BSYNC.RECONVERGENT B1 ;  /* 0x0000000000017941 */ /* 0x000fea0003800200 */
.L_x_10432:
        /* <DEDUP_REMOVED lines=11> */
.L_x_10431:
        /* <DEDUP_REMOVED lines=16> */
.L_x_10440:
        /* <DEDUP_REMOVED lines=13> */
.L_x_10442:
[----:B------:R-:W-:Y:S05]  /*15b20*/  BSYNC.RECONVERGENT B2 ;  /* 0x0000000000027941 */ /* 0x000fea0003800200 */
.L_x_10441:
        /* <DEDUP_REMOVED lines=61> */
.L_x_10439:
[----:B------:R-:W-:Y:S05]  /*15f00*/  BSYNC.RECONVERGENT B1 ;  /* 0x0000000000017941 */ /* 0x000fea0003800200 */
.L_x_10438:
        /* <DEDUP_REMOVED lines=12> */
.L_x_10437:
        /* <DEDUP_REMOVED lines=16> */
.L_x_10446:
        /* <DEDUP_REMOVED lines=13> */
.L_x_10448:
[----:B------:R-:W-:Y:S05]  /*161a0*/  BSYNC.RECONVERGENT B2 ;  /* 0x0000000000027941 */ /* 0x000fea0003800200 */
.L_x_10447:
        /* <DEDUP_REMOVED lines=61> */
.L_x_10445:
[----:B------:R-:W-:Y:S05]  /*16580*/  BSYNC.RECONVERGENT B1 ;  /* 0x0000000000017941 */ /* 0x000fea0003800200 */
.L_x_10444:
        /* <DEDUP_REMOVED lines=11> */
.L_x_10443:
        /* <DEDUP_REMOVED lines=16> */
.L_x_10452:
        /* <DEDUP_REMOVED lines=13> */
.L_x_10454:
[----:B------:R-:W-:Y:S05]  /*16810*/  BSYNC.RECONVERGENT B2 ;  /* 0x0000000000027941 */ /* 0x000fea0003800200 */
.L_x_10453:
        /* <DEDUP_REMOVED lines=61> */
.L_x_10451:
[----:B------:R-:W-:Y:S05]  /*16bf0*/  BSYNC.RECONVERGENT B1 ;  /* 0x0000000000017941 */ /* 0x000fea0003800200 */
.L_x_10450:
        /* <DEDUP_REMOVED lines=12> */
.L_x_10449:
        /* <DEDUP_REMOVED lines=16> */
.L_x_10458:
        /* <DEDUP_REMOVED lines=13> */
.L_x_10460:
[----:B------:R-:W-:Y:S05]  /*16e90*/  BSYNC.RECONVERGENT B2 ;  /* 0x0000000000027941 */ /* 0x000fea0003800200 */
.L_x_10459:
        /* <DEDUP_REMOVED lines=61> */
.L_x_10457:
[----:B------:R-:W-:Y:S05]  /*17270*/  BSYNC.RECONVERGENT B1 ;  /* 0x0000000000017941 */ /* 0x000fea0003800200 */
.L_x_10456:
        /* <DEDUP_REMOVED lines=11> */
.L_x_10455:
        /* <DEDUP_REMOVED lines=16> */
.L_x_10464:
        /* <DEDUP_REMOVED lines=13> */
.L_x_10466:
[----:B------:R-:W-:Y:S05]  /*17500*/  BSYNC.RECONVERGENT B2 ;  /* 0x0000000000027941 */ /* 0x000fea0003800200 */
.L_x_10465:
[----:B------:R-:W-:Y:S01]  /*17510*/  IMAD.WIDE.U32 R98, R136, -0x326172a9, RZ ;  /* 0xcd9e8d5788627825 */ /* 0x000fe200078e00ff */
[----:B------:R-:W-:Y:S02]  /*17520*/  LOP3.LUT R90, R113, R97, R3, 0x96, !PT ;  /* 0x00000061715a7212 */ /* 0x000fe400078e9603 */
[----:B------:R-:W-:Y:S01]  /*17530*/  IADD3 R89, PT, PT, R2, -0x61c88647, RZ ;  /* 0x9e3779b902597810 */ /* 0x000fe20007ffe0ff */
[----:B------:R-:W-:Y:S01]  /*17540*/  VIADD R93, R3, 0xbb67ae85 ;  /* 0xbb67ae85035d7836 */ /* 0x000fe20000000000 */
[----:B0-----:R-:W-:Y:S01]  /*17550*/  LOP3.LUT R94, R101, R99, R2, 0x96, !PT ;  /* 0x00000063655e7212 */ /* 0x001fe200078e9602 */
        /* <DEDUP_REMOVED lines=56> */
.L_x_10463:
[----:B------:R-:W-:Y:S05]  /*178e0*/  BSYNC.RECONVERGENT B1 ;  /* 0x0000000000017941 */ /* 0x000fea0003800200 */
.L_x_10462:
        /* <DEDUP_REMOVED lines=12> */
.L_x_10461:
        /* <DEDUP_REMOVED lines=16> */
.L_x_10470:
        /* <DEDUP_REMOVED lines=13> */
.L_x_10472:
[----:B------:R-:W-:Y:S05]  /*17b80*/  BSYNC.RECONVERGENT B2 ;  /* 0x0000000000027941 */ /* 0x000fea0003800200 */
.L_x_10471:
        /* <DEDUP_REMOVED lines=61> */
.L_x_10469:
[----:B------:R-:W-:Y:S05]  /*17f60*/  BSYNC.RECONVERGENT B1 ;  /* 0x0000000000017941 */ /* 0x000fea0003800200 */
.L_x_10468:
        /* <DEDUP_REMOVED lines=11> */
.L_x_10467:
[----:B------:R-:W-:Y:S01]  /*18020*/  IMAD.MOV.U32 R134, RZ, RZ, R93 ;  /* 0x000000ffff867224 */ /* 0x000fe200078e005d */
[----:B------:R-:W-:Y:S01]  /*18030*/  MOV R122, R92 ;  /* 0x0000005c007a7202 */ /* 0x000fe20000000f00 */
[----:B------:R-:W-:Y:S01]  /*18040*/  IMAD.MOV.U32 R91, RZ, RZ, R55 ;  /* 0x000000ffff5b7224 */ /* 0x000fe200078e0037 */
        /* <DEDUP_REMOVED lines=17> */
.L_x_10476:
        /* <DEDUP_REMOVED lines=13> */
.L_x_10478:
[----:B------:R-:W-:Y:S05]  /*18230*/  BSYNC.RECONVERGENT B2 ;  /* 0x0000000000027941 */ /* 0x000fea0003800200 */
.L_x_10477:
        /* <DEDUP_REMOVED lines=57> */
[----:B------:R-:W-:Y:S02]  /*185d0*/  LOP3.LUT R104, R91, R122, R99, 0x96, !PT ;  /* 0x0000007a5b687212 */ /* 0x000fe400078e9663 */
[----:B------:R-:W-:Y:S01]  /*185e0*/  MOV R91, R92 ;  /* 0x0000005c005b7202 */ /* 0x000fe20000000f00 */
[----:B------:R-:W-:Y:S01]  /*185f0*/  IMAD.MOV.U32 R122, RZ, RZ, R94 ;  /* 0x000000ffff7a7224 */ /* 0x000fe200078e005e */
[----:B------:R-:W-:-:S07]  /*18600*/  LOP3.LUT R132, R93, R96, R95, 0x96, !PT ;  /* 0x000000605d847212 */ /* 0x000fce00078e965f */
.L_x_10475:
[----:B------:R-:W-:Y:S05]  /*18610*/  BSYNC.RECONVERGENT B1 ;  /* 0x0000000000017941 */ /* 0x000fea0003800200 */
.L_x_10474:
        /* <DEDUP_REMOVED lines=13> */
.L_x_10430:
        /* <DEDUP_REMOVED lines=20> */
.L_x_10482:
        /* <DEDUP_REMOVED lines=13> */
.L_x_10484:
[----:B------:R-:W-:Y:S05]  /*18900*/  BSYNC.RECONVERGENT B2 ;  /* 0x0000000000027941 */ /* 0x000fea0003800200 */
.L_x_10483:
        /* <DEDUP_REMOVED lines=59> */
.L_x_10481:
[----:B------:R-:W-:Y:S05]  /*18cc0*/  BSYNC.RECONVERGENT B1 ;  /* 0x0000000000017941 */ /* 0x000fea0003800200 */
.L_x_10480:
        /* <DEDUP_REMOVED lines=11> */
.L_x_10479:
        /* <DEDUP_REMOVED lines=16> */
.L_x_10488:
        /* <DEDUP_REMOVED lines=13> */
.L_x_10490:
[----:B------:R-:W-:Y:S05]  /*18f50*/  BSYNC.RECONVERGENT B2 ;  /* 0x0000000000027941 */ /* 0x000fea0003800200 */
.L_x_10489:
        /* <DEDUP_REMOVED lines=61> */
.L_x_10487:
[----:B------:R-:W-:Y:S05]  /*19330*/  BSYNC.RECONVERGENT B1 ;  /* 0x0000000000017941 */ /* 0x000fea0003800200 */
.L_x_10486:
        /* <DEDUP_REMOVED lines=12> */
.L_x_10485:
        /* <DEDUP_REMOVED lines=16> */
.L_x_10494:
        /* <DEDUP_REMOVED lines=13> */
.L_x_10496:
[----:B------:R-:W-:Y:S05]  /*195d0*/  BSYNC.RECONVERGENT B2 ;  /* 0x0000000000027941 */ /* 0x000fea0003800200 */
.L_x_10495:
        /* <DEDUP_REMOVED lines=61> */
.L_x_10493:
[----:B------:R-:W-:Y:S05]  /*199b0*/  BSYNC.RECONVERGENT B1 ;  /* 0x0000000000017941 */ /* 0x000fea0003800200 */
.L_x_10492:
        /* <DEDUP_REMOVED lines=11> */
.L_x_10491:
        /* <DEDUP_REMOVED lines=16> */
.L_x_10500:
        /* <DEDUP_REMOVED lines=13> */
.L_x_10502:
[----:B------:R-:W-:Y:S05]  /*19c40*/  BSYNC.RECONVERGENT B2 ;  /* 0x0000000000027941 */ /* 0x000fea0003800200 */
.L_x_10501:
        /* <DEDUP_REMOVED lines=61> */
.L_x_10499:
[----:B------:R-:W-:Y:S05]  /*1a020*/  BSYNC.RECONVERGENT B1 ;  /* 0x0000000000017941 */ /* 0x000fea0003800200 */
.L_x_10498:
        /* <DEDUP_REMOVED lines=12> */
.L_x_10497:
        /* <DEDUP_REMOVED lines=16> */
.L_x_10506:
        /* <DEDUP_REMOVED lines=13> */
.L_x_10508:
[----:B------:R-:W-:Y:S05]  /*1a2c0*/  BSYNC.RECONVERGENT B2 ;  /* 0x0000000000027941 */ /* 0x000fea0003800200 */
.L_x_10507:
        /* <DEDUP_REMOVED lines=61> */
.L_x_10505:
[----:B------:R-:W-:Y:S05]  /*1a6a0*/  BSYNC.RECONVERGENT B1 ;  /* 0x0000000000017941 */ /* 0x000fea0003800200 */
.L_x_10504:
        /* <DEDUP_REMOVED lines=11> */
.L_x_10503:
        /* <DEDUP_REMOVED lines=16> */
.L_x_10512:
        /* <DEDUP_REMOVED lines=13> */
.L_x_10514:
[----:B------:R-:W-:Y:S05]  /*1a930*/  BSYNC.RECONVERGENT B2 ;  /* 0x0000000000027941 */ /* 0x000fea0003800200 */
.L_x_10513:
        /* <DEDUP_REMOVED lines=61> */
.L_x_10511:
[----:B------:R-:W-:Y:S05]  /*1ad10*/  BSYNC.RECONVERGENT B1 ;  /* 0x0000000000017941 */ /* 0x000fea0003800200 */
.L_x_10510:
        /* <DEDUP_REMOVED lines=12> */
.L_x_10509:
        /* <DEDUP_REMOVED lines=16> */
.L_x_10518:
        /* <DEDUP_REMOVED lines=13> */
.L_x_10520:
[----:B------:R-:W-:Y:S05]  /*1afb0*/  BSYNC.RECONVERGENT B2 ;  /* 0x0000000000027941 */ /* 0x000fea0003800200 */
.L_x_10519:
        /* <DEDUP_REMOVED lines=61> */
.L_x_10517:
[----:B------:R-:W-:Y:S05]  /*1b390*/  BSYNC.RECONVERGENT B1 ;  /* 0x0000000000017941 */ /* 0x000fea0003800200 */
.L_x_10516:
        /* <DEDUP_REMOVED lines=11> */
.L_x_10515:
[----:B------:R-:W-:Y:S01]  /*1b450*/  IMAD.MOV.U32 R134, RZ, RZ, R93 ;  /* 0x000000ffff867224 */ /* 0x000fe200078e005d */
[----:B------:R-:W-:Y:S01]  /*1b460*/  MOV R122, R92 ;  /* 0x0000005c007a7202 */ /* 0x000fe20000000f00 */
[----:B------:R-:W-:Y:S01]  /*1b470*/  IMAD.MOV.U32 R91, RZ, RZ, RZ ;  /* 0x000000ffff5b7224 */ /* 0x000fe200078e00ff */
        /* <DEDUP_REMOVED lines=17> */
.L_x_10523:
        /* <DEDUP_REMOVED lines=13> */
.L_x_10525:
[----:B------:R-:W-:Y:S05]  /*1b660*/  BSYNC.RECONVERGENT B2 ;  /* 0x0000000000027941 */ /* 0x000fea0003800200 */
.L_x_10524:
        /* <DEDUP_REMOVED lines=61> */
.L_x_10522:
[----:B------:R-:W-:Y:S05]  /*1ba40*/  BSYNC.RECONVERGENT B1 ;  /* 0x0000000000017941 */ /* 0x000fea0003800200 */
.L_x_10521:
        /* <DEDUP_REMOVED lines=12> */
.L_x_10473:
[----:B------:R-:W1:Y:S02]  /*1bb10*/  LDC.64 R92, c[0x0][0x3a8] ;  /* 0x0000ea00ff5c7b82 */ /* 0x000e640000000a00 */
[----:B-1----:R-:W-:-:S05]  /*1bb20*/  IMAD.WIDE.U32 R92, R0, 0x20, R92 ;  /* 0x00000020005c7825 */ /* 0x002fca00078e005c */
[----:B------:R2:W-:Y:S04]  /*1bb30*/  STG.E.128 desc[UR6][R92.64], R84 ;  /* 0x000000545c007986 */ /* 0x0005e8000c101d06 */
[----:B------:R2:W-:Y:S01]  /*1bb40*/  STG.E.128 desc[UR6][R92.64+0x10], R88 ;  /* 0x000010585c007986 */ /* 0x0005e2000c101d06 */
[----:B------:R-:W-:Y:S05]  /*1bb50*/  @!P0 BRA `(.L_x_10429) ;  /* 0x0000000000508947 */ /* 0x000fea0003800000 */
[----:B0-----:R-:W-:Y:S01]  /*1bb60*/  IMAD.U32 R94, R121, 0x10000, RZ ;  /* 0x00010000795e7824 */ /* 0x001fe200078e00ff */
        /* <DEDUP_REMOVED lines=19> */
.L_x_10429:
[----:B------:R-:W-:Y:S05]  /*1bca0*/  BSYNC.RECONVERGENT B0 ;  /* 0x0000000000007941 */ /* 0x000fea0003800200 */
.L_x_10428:
[----:B------:R-:W-:Y:S01]  /*1bcb0*/  FADD.FTZ R0, RZ, R48 ;  /* 0x00000030ff007221 */ /* 0x000fe20000010000 */
[C---:B------:R-:W-:Y:S01]  /*1bcc0*/  ISETP.GT.U32.AND P5, PT, R100.reuse, 0x1ff, PT ;  /* 0x000001ff6400780c */ /* 0x040fe20003fa4070 */
[----:B------:R-:W-:Y:S01]  /*1bcd0*/  BSSY.RECONVERGENT B0, `(.L_x_10526) ;  /* 0x0000085000007945 */ /* 0x000fe20003800200 */
[C---:B------:R-:W-:Y:S01]  /*1bce0*/  ISETP.GT.U32.AND P4, PT, R100.reuse, 0x2ff, PT ;  /* 0x000002ff6400780c */ /* 0x040fe20003f84070 */
[----:B-123--:R-:W-:Y:S01]  /*1bcf0*/  FADD.FTZ R93, R49, R0 ;  /* 0x00000000315d7221 */ /* 0x00efe20000010000 */
        /* <DEDUP_REMOVED lines=10> */
[----:B0-----:R-:W-:-:S04]  /*1bda0*/  FADD.FTZ R95, R69, R0 ;  /* 0x00000000455f7221 */ /* 0x001fc80000010000 */
        /* <DEDUP_REMOVED lines=119> */
.L_x_10527:
[----:B------:R-:W-:Y:S05]  /*1c520*/  BSYNC.RECONVERGENT B0 ;  /* 0x0000000000007941 */ /* 0x000fea0003800200 */
.L_x_10526:
        /* <DEDUP_REMOVED lines=12> */
.L_x_10529:
[----:B------:R-:W-:Y:S05]  /*1c5f0*/  BSYNC.RECONVERGENT B0 ;  /* 0x0000000000007941 */ /* 0x000fea0003800200 */
.L_x_10528:
        /* <DEDUP_REMOVED lines=116> */
[C---:B0-----:R-:W-:Y:S01]  /*1cd40*/  IMAD.WIDE.U32 R96, R99.reuse, 0x10, R96 ;  /* 0x0000001063607825 */ /* 0x041fe200078e0060 */
[----:B------:R-:W-:Y:S02]  /*1cd50*/  F2FP.BF16.F32.PACK_AB R95, R188, R179 ;  /* 0x000000b3bc5f723e */ /* 0x000fe400000010ff */
[----:B------:R-:W-:Y:S01]  /*1cd60*/  F2FP.BF16.F32.PACK_AB R94, R184, R133 ;  /* 0x00000085b85e723e */ /* 0x000fe200000010ff */
[----:B------:R-:W-:Y:S01]  /*1cd70*/  VIADD R99, R99, 0x100 ;  /* 0x0000010063637836 */ /* 0x000fe20000000000 */
[----:B------:R-:W-:-:S02]  /*1cd80*/  F2FP.BF16.F32.PACK_AB R93, R131, R130 ;  /* 0x00000082835d723e */ /* 0x000fc400000010ff */
[----:B------:R-:W-:-:S05]  /*1cd90*/  F2FP.BF16.F32.PACK_AB R92, R129, R92 ;  /* 0x0000005c815c723e */ /* 0x000fca00000010ff */
[----:B------:R0:W-:Y:S02]  /*1cda0*/  STG.E.128 desc[UR6][R96.64], R92 ;  /* 0x0000005c60007986 */ /* 0x0001e4000c101d06 */
.L_x_10532:
[----:B------:R-:W-:Y:S05]  /*1cdb0*/  BSYNC.RECONVERGENT B0 ;  /* 0x0000000000007941 */ /* 0x000fea0003800200 */
.L_x_10531:
        /* <DEDUP_REMOVED lines=51> */
.L_x_10534:
[----:B------:R-:W-:Y:S05]  /*1d0f0*/  BSYNC.RECONVERGENT B0 ;  /* 0x0000000000007941 */ /* 0x000fea0003800200 */
.L_x_10533:
        /* <DEDUP_REMOVED lines=50> */
.L_x_10536:
[----:B------:R-:W-:Y:S05]  /*1d420*/  BSYNC.RECONVERGENT B0 ;  /* 0x0000000000007941 */ /* 0x000fea0003800200 */
.L_x_10535:
        /* <DEDUP_REMOVED lines=17> */
[----:B------:R-:W-:Y:S01]  /*1d540*/  FMUL.FTZ R133, R0, R133 ;  /* 0x0000008500857220 */ /* 0x000fe20000410000 */
[----:B------:R-:W-:-:S02]  /*1d550*/  IMAD.U32 R128, R41, 0x10000, RZ ;  /* 0x0001000029807824 */ /* 0x000fc400078e00ff */
        /* <DEDUP_REMOVED lines=30> */
.L_x_10537:
[----:B------:R-:W-:Y:S05]  /*1d740*/  BSYNC.RECONVERGENT B0 ;  /* 0x0000000000007941 */ /* 0x000fea0003800200 */
.L_x_10530:
[----:B0123--:R-:W0:Y:S01]  /*1d750*/  LDC.64 R92, c[0x0][0x380] ;  /* 0x0000e000ff5c7b82 */ /* 0x00fe220000000a00 */
[----:B------:R-:W-:Y:S01]  /*1d760*/  UPLOP3.LUT UP1, UPT, UPT, UPT, UP1, 0x40, 0x4 ;  /* 0x000000000004789c */ /* 0x000fe20003f2e810 */
[----:B0-----:R-:W-:-:S04]  /*1d770*/  IADD3 R102, PT, PT, R102, R92, RZ ;  /* 0x0000005c66667210 */ /* 0x001fc80007ffe0ff */
[----:B------:R-:W-:-:S13]  /*1d780*/  ISETP.GE.AND P0, PT, R102, R93, PT ;  /* 0x0000005d6600720c */ /* 0x000fda0003f06270 */
[----:B------:R-:W-:Y:S05]  /*1d790*/  @!P0 BRA `(.L_x_10538) ;  /* 0xfffffe38005c8947 */ /* 0x000fea000383ffff */
[----:B------:R-:W-:Y:S05]  /*1d7a0*/  EXIT ;  /* 0x000000000000794d */ /* 0x000fea0003800000 */
.L_x_10539:
        /* <DEDUP_REMOVED lines=13> */
.L_x_27522:


//--------------------- .text._ZN10layer_norm13ln_fwd_kernelINS_13Kernel_traitsI13__nv_bfloat16S2_fS2_fjLj8192ELj1ELj1ELj8ELj16ENS_18Kernel_traits_baseILj8192ES2_S2_fS2_fjLj256EEEEELb1ELb1ELb1ELb1EEEvNS_9FwdParamsE --------------------------
	.section	.text._ZN10layer_norm13ln_fwd_kernelINS_13Kernel_traitsI13__nv_bfloat16S2_fS2_fjLj8192ELj1ELj1ELj8ELj16ENS_18Kernel_traits_baseILj8192ES2_S2_fS2_fjLj256EEEEELb1ELb1ELb1ELb1EEEvNS_9FwdParamsE,"ax",@progbits
	.align	128
        .global         _ZN10layer_norm13ln_fwd_kernelINS_13Kernel_traitsI13__nv_bfloat16S2_fS2_fjLj8192ELj1ELj1ELj8ELj16ENS_18Kernel_traits_baseILj8192ES2_S2_fS2_fjLj256EEEEELb1ELb1ELb1ELb1EEEvNS_9FwdParamsE
        .type           _ZN10layer_norm13ln_fwd_kernelINS_13Kernel_traitsI13__nv_bfloat16S2_fS2_fjLj8192ELj1ELj1ELj8ELj16ENS_18Kernel_traits_baseILj8192ES2_S2_fS2_fjLj256EEEEELb1ELb1ELb1ELb1EEEvNS_9FwdParamsE,@function
        .size           _ZN10layer_norm13ln_fwd_kernelINS_13Kernel_traitsI13__nv_bfloat16S2_fS2_fjLj8192ELj1ELj1ELj8ELj16ENS_18Kernel_traits_baseILj8192ES2_S2_fS2_fjLj256EEEEELb1ELb1ELb1ELb1EEEvNS_9FwdParamsE,(.L_x_27523 - _ZN10layer_norm13ln_fwd_kernelINS_13Kernel_traitsI13__nv_bfloat16S2_fS2_fjLj8192ELj1ELj1ELj8ELj16ENS_18Kernel_traits_baseILj8192ES2_S2_fS2_fjLj256EEEEELb1ELb1ELb1ELb1EEEvNS_9FwdParamsE)
        .other          _ZN10layer_norm13ln_fwd_kernelINS_13Kernel_traitsI13__nv_bfloat16S2_fS2_fjLj8192ELj1ELj1ELj8ELj16ENS_18Kernel_traits_baseILj8192ES2_S2_fS2_fjLj256EEEEELb1ELb1ELb1ELb1EEEvNS_9FwdParamsE,@"STO_CUDA_ENTRY STV_DEFAULT"
_ZN10layer_norm13ln_fwd_kernelINS_13Kernel_traitsI13__nv_bfloat16S2_fS2_fjLj8192ELj1ELj1ELj8ELj16ENS_18Kernel_traits_baseILj8192ES2_S2_fS2_fjLj256EEEEELb1ELb1ELb1ELb1EEEvNS_9FwdParamsE:
.text._ZN10layer_norm13ln_fwd_kernelINS_13Kernel_traitsI13__nv_bfloat16S2_fS2_fjLj8192ELj1ELj1ELj8ELj16ENS_18Kernel_traits_baseILj8192ES2_S2_fS2_fjLj256EEEEELb1ELb1ELb1ELb1EEEvNS_9FwdParamsE:
[----:B------:R-:W-:Y:S01]  /*0000*/  LDC R1, c[0x0][0x37c] ;  /* 0x0000df00ff017b82 */ /* 0x000fe20000000800 */
[----:B------:R-:W0:Y:S07]  /*0010*/  LDCU.U8 UR4, c[0x0][0x464] ;  /* 0x00008c80ff0477ac */ /* 0x000e2e0008000000 */
[----:B------:R-:W1:Y:S01]  /*0020*/  LDC R173, c[0x0][0x458] ;  /* 0x00011600ffad7b82 */ /* 0x000e620000000800 */
[----:B------:R-:W2:Y:S01]  /*0030*/  S2R R135, SR_TID.X ;  /* 0x0000000000877919 */ /* 0x000ea20000002100 */
[----:B------:R-:W3:Y:S06]  /*0040*/  LDCU.64 UR6, c[0x0][0x358] ;  /* 0x00006b00ff0677ac */ /* 0x000eec0008000a00 */
[----:B------:R-:W4:Y:S08]  /*0050*/  LDC R134, c[0x0][0x45c] ;  /* 0x00011700ff867b82 */ /* 0x000f300000000800 */
[----:B------:R-:W2:Y:S01]  /*0060*/  LDC.64 R20, c[0x0][0x3d0] ;  /* 0x0000f400ff147b82 */ /* 0x000ea20000000a00 */
[----:B0-----:R-:W-:Y:S01]  /*0070*/  ISETP.NE.AND P1, PT, RZ, UR4, PT ;  /* 0x00000004ff007c0c */ /* 0x001fe2000bf25270 */
[----:B------:R-:W0:Y:S06]  /*0080*/  LDCU.64 UR4, c[0x0][0x450] ;  /* 0x00008a00ff0477ac */ /* 0x000e2c0008000a00 */
[----:B------:R-:W2:Y:S06]  /*0090*/  LDC.64 R24, c[0x0][0x3e8] ;  /* 0x0000fa00ff187b82 */ /* 0x000eac0000000a00 */
[----:B-1----:R-:W-:-:S02]  /*00a0*/  @P1 IMAD.MOV.U32 R2, RZ, RZ, R173 ;  /* 0x000000ffff021224 */ /* 0x002fc400078e00ad */
[----:B----4-:R-:W-:Y:S01]  /*00b0*/  @P1 IMAD.MOV.U32 R3, RZ, RZ, R134 ;  /* 0x000000ffff031224 */ /* 0x010fe200078e0086 */
[----:B------:R-:W1:Y:S01]  /*00c0*/  LDC R0, c[0x0][0x384] ;  /* 0x0000e100ff007b82 */ /* 0x000e620000000800 */
[----:B0-----:R-:W-:Y:S01]  /*00d0*/  MOV R148, UR4 ;  /* 0x0000000400947c02 */ /* 0x001fe20008000f00 */
[----:B------:R-:W-:Y:S01]  /*00e0*/  IMAD.U32 R149, RZ, RZ, UR5 ;  /* 0x00000005ff957e24 */ /* 0x000fe2000f8e00ff */
[----:B------:R-:W0:Y:S02]  /*00f0*/  LDCU.64 UR4, c[0x0][0x438] ;  /* 0x00008700ff0477ac */ /* 0x000e240008000a00 */
[----:B---3--:R-:W3:Y:S01]  /*0100*/  @P1 LDG.E.64 R2, desc[UR6][R2.64] ;  /* 0x0000000602021981 */ /* 0x008ee2000c1e1b00 */
[----:B--2---:R-:W-:-:S03]  /*0110*/  IMAD.WIDE.U32 R20, R135, 0x10, R20 ;  /* 0x0000001087147825 */ /* 0x004fc600078e0014 */
[----:B------:R-:W5:Y:S04]  /*0120*/  @P1 LDG.E.64 R148, desc[UR6][R148.64] ;  /* 0x0000000694941981 */ /* 0x000f68000c1e1b00 */
[----:B------:R-:W2:Y:S01]  /*0130*/  LDG.E.128 R28, desc[UR6][R20.64] ;  /* 0x00000006141c7981 */ /* 0x000ea2000c1e1d00 */
[----:B------:R-:W-:-:S03]  /*0140*/  IMAD.WIDE.U32 R24, R135, 0x10, R24 ;  /* 0x0000001087187825 */ /* 0x000fc600078e0018 */
[----:B------:R-:W4:Y:S04]  /*0150*/  LDG.E.128 R36, desc[UR6][R20.64+0x1000] ;  /* 0x0010000614247981 */ /* 0x000f28000c1e1d00 */
[----:B------:R-:W4:Y:S01]  /*0160*/  LDG.E.128 R32, desc[UR6][R24.64] ;  /* 0x0000000618207981 */ /* 0x000f22000c1e1d00 */
[----:B0-----:R-:W-:-:S03]  /*0170*/  ISETP.NE.U32.AND P0, PT, RZ, UR4, PT ;  /* 0x00000004ff007c0c */ /* 0x001fc6000bf05070 */
[----:B------:R-:W5:Y:S01]  /*0180*/  LDG.E.128 R40, desc[UR6][R24.64+0x1000] ;  /* 0x0010000618287981 */ /* 0x000f62000c1e1d00 */
[----:B------:R-:W-:-:S03]  /*0190*/  ISETP.NE.AND.EX P0, PT, RZ, UR5, PT, P0 ;  /* 0x00000005ff007c0c */ /* 0x000fc6000bf05300 */
[----:B------:R-:W5:Y:S04]  /*01a0*/  LDG.E.128 R12, desc[UR6][R24.64+0x2000] ;  /* 0x00200006180c7981 */ /* 0x000f68000c1e1d00 */
[----:B------:R-:W5:Y:S04]  /*01b0*/  LDG.E.128 R4, desc[UR6][R24.64+0x3000] ;  /* 0x0030000618047981 */ /* 0x000f68000c1e1d00 */
[----:B------:R-:W5:Y:S02]  /*01c0*/  LDG.E.128 R16, desc[UR6][R20.64+0x2000] ;  /* 0x0020000614107981 */ /* 0x000f64000c1e1d00 */
[----:B------:R-:W0:Y:S02]  /*01d0*/  @P0 LDC.64 R22, c[0x0][0x438] ;  /* 0x00010e00ff160b82 */ /* 0x000e240000000a00 */
[----:B------:R1:W5:Y:S06]  /*01e0*/  LDG.E.128 R8, desc[UR6][R20.64+0x3000] ;  /* 0x0030000614087981 */ /* 0x00036c000c1e1d00 */
[----:B-1----:R-:W3:Y:S01]  /*01f0*/  @P1 LDC R21, c[0x0][0x460] ;  /* 0x00011800ff151b82 */ /* 0x002ee20000000800 */
[----:B0-----:R-:W-:-:S05]  /*0200*/  @P0 IMAD.WIDE.U32 R22, R135, 0x10, R22 ;  /* 0x0000001087160825 */ /* 0x001fca00078e0016 */
[----:B------:R0:W5:Y:S04]  /*0210*/  @P0 LDG.E.128 R60, desc[UR6][R22.64] ;  /* 0x00000006163c0981 */ /* 0x000168000c1e1d00 */
[----:B------:R0:W5:Y:S04]  /*0220*/  @P0 LDG.E.128 R56, desc[UR6][R22.64+0x1000] ;  /* 0x0010000616380981 */ /* 0x000168000c1e1d00 */
[----:B------:R0:W5:Y:S04]  /*0230*/  @P0 LDG.E.128 R52, desc[UR6][R22.64+0x2000] ;  /* 0x0020000616340981 */ /* 0x000168000c1e1d00 */
[----:B------:R0:W5:Y:S01]  /*0240*/  @P0 LDG.E.128 R48, desc[UR6][R22.64+0x3000] ;  /* 0x0030000616300981 */ /* 0x000162000c1e1d00 */
[----:B------:R-:W1:Y:S01]  /*0250*/  S2UR UR4, SR_CTAID.X ;  /* 0x00000000000479c3 */ /* 0x000e620000002500 */
        /* <DEDUP_REMOVED lines=11> */
[----:B------:R-:W-:Y:S01]  /*0310*/  @P0 IMAD.MOV.U32 R150, RZ, RZ, R33 ;  /* 0x000000ffff960224 */ /* 0x000fe200078e0021 */
[----:B------:R-:W-:Y:S01]  /*0320*/  @P0 MOV R147, R34 ;  /* 0x0000002200930202 */ /* 0x000fe20000000f00 */
[----:B------:R-:W-:-:S02]  /*0330*/  @!P0 IMAD.MOV.U32 R163, RZ, RZ, R30 ;  /* 0x000000ffffa38224 */ /* 0x000fc400078e001e */
[----:B------:R-:W-:Y:S02]  /*0340*/  @!P0 IMAD.MOV.U32 R151, RZ, RZ, R32 ;  /* 0x000000ffff978224 */ /* 0x000fe400078e0020 */
[----:B------:R-:W-:Y:S02]  /*0350*/  @!P0 IMAD.MOV.U32 R150, RZ, RZ, R33 ;  /* 0x000000ffff968224 */ /* 0x000fe400078e0021 */
[----:B------:R-:W-:Y:S02]  /*0360*/  @P0 IMAD.MOV.U32 R146, RZ, RZ, R35 ;  /* 0x000000ffff920224 */ /* 0x000fe400078e0023 */
[----:B------:R-:W-:Y:S01]  /*0370*/  @P0 IMAD.MOV.U32 R145, RZ, RZ, R36 ;  /* 0x000000ffff910224 */ /* 0x000fe200078e0024 */
[----:B0-----:R-:W-:Y:S06]  /*0380*/  @P1 EXIT ;  /* 0x000000000000194d */ /* 0x001fec0003800000 */
[----:B------:R-:W0:Y:S01]  /*0390*/  LDCU UR5, c[0x0][0x360] ;  /* 0x00006c00ff0577ac */ /* 0x000e220008000800 */
[----:B------:R-:W-:Y:S01]  /*03a0*/  MOV R139, UR4 ;  /* 0x00000004008b7c02 */ /* 0x000fe20008000f00 */
[----:B-----5:R-:W-:Y:S01]  /*03b0*/  VIADD R2, R148, 0x9e3779b9 ;  /* 0x9e3779b994027836 */ /* 0x020fe20000000000 */
[--C-:B------:R-:W-:Y:S01]  /*03c0*/  SHF.R.U64 R136, R173, 0x2, R134.reuse ;  /* 0x00000002ad887819 */ /* 0x100fe20000001286 */
[--C-:B------:R-:W-:Y:S01]  /*03d0*/  @P0 IMAD.MOV.U32 R132, RZ, RZ, R17.reuse ;  /* 0x000000ffff840224 */ /* 0x100fe200078e0011 */
[----:B------:R-:W-:Y:S01]  /*03e0*/  SHF.R.U32.HI R134, RZ, 0x2, R134 ;  /* 0x00000002ff867819 */ /* 0x000fe20000011686 */
[----:B------:R-:W-:Y:S01]  /*03f0*/  @!P0 IMAD.MOV.U32 R132, RZ, RZ, R17 ;  /* 0x000000ffff848224 */ /* 0x000fe200078e0011 */
[----:B------:R-:W-:Y:S01]  /*0400*/  IADD3 R22, PT, PT, R149, -0x4498517b, RZ ;  /* 0xbb67ae8595167810 */ /* 0x000fe20007ffe0ff */
[----:B------:R-:W-:Y:S01]  /*0410*/  IMAD.HI.U32 R21, R136, -0x2daee0ad, RZ ;  /* 0xd2511f5388157827 */ /* 0x000fe200078e00ff */
[----:B------:R-:W-:Y:S02]  /*0420*/  @P0 MOV R133, R16 ;  /* 0x0000001000850202 */ /* 0x000fe40000000f00 */
[----:B------:R-:W-:-:S02]  /*0430*/  @!P0 CS2R R62, SRZ ;  /* 0x00000000003e8805 */ /* 0x000fc4000001ff00 */
[----:B------:R-:W-:Y:S01]  /*0440*/  IADD3 R17, PT, PT, R149, 0x76cf5d0a, RZ ;  /* 0x76cf5d0a95117810 */ /* 0x000fe20007ffe0ff */
[----:B------:R-:W-:Y:S01]  /*0450*/  IMAD R25, R136, -0x2daee0ad, RZ ;  /* 0xd2511f5388197824 */ /* 0x000fe200078e02ff */
[----:B------:R-:W-:Y:S01]  /*0460*/  LOP3.LUT R21, R21, R149, RZ, 0x3c, !PT ;  /* 0x0000009515157212 */ /* 0x000fe200078e3cff */
[----:B------:R-:W-:Y:S01]  /*0470*/  @!P0 IMAD.MOV.U32 R133, RZ, RZ, R16 ;  /* 0x000000ffff858224 */ /* 0x000fe200078e0010 */
[----:B------:R-:W-:Y:S01]  /*0480*/  @P0 MOV R131, R18 ;  /* 0x0000001200830202 */ /* 0x000fe20000000f00 */
[----:B------:R-:W-:Y:S01]  /*0490*/  VIADD R16, R148, 0x3c6ef372 ;  /* 0x3c6ef37294107836 */ /* 0x000fe20000000000 */
[----:B------:R-:W-:Y:S01]  /*04a0*/  @P0 MOV R129, R12 ;  /* 0x0000000c00810202 */ /* 0x000fe20000000f00 */
[----:B0-----:R-:W-:Y:S01]  /*04b0*/  IMAD R135, R139, UR5, R135 ;  /* 0x000000058b877c24 */ /* 0x001fe2000f8e0287 */
[----:B------:R-:W-:Y:S01]  /*04c0*/  @P0 MOV R127, R14 ;  /* 0x0000000e007f0202 */ /* 0x000fe20000000f00 */
[----:B------:R-:W-:Y:S01]  /*04d0*/  IMAD.HI.U32 R0, R21, -0x326172a9, RZ ;  /* 0xcd9e8d5715007827 */ /* 0x000fe200078e00ff */
[----:B------:R-:W-:-:S02]  /*04e0*/  @P0 MOV R125, R8 ;  /* 0x00000008007d0202 */ /* 0x000fc40000000f00 */
[----:B------:R-:W-:Y:S02]  /*04f0*/  @!P0 CS2R R60, SRZ ;  /* 0x00000000003c8805 */ /* 0x000fe4000001ff00 */
[----:B------:R-:W-:Y:S01]  /*0500*/  @P0 MOV R123, R10 ;  /* 0x0000000a007b0202 */ /* 0x000fe20000000f00 */
[C---:B------:R-:W-:Y:S01]  /*0510*/  IMAD.HI.U32 R3, R135.reuse, -0x326172a9, RZ ;  /* 0xcd9e8d5787037827 */ /* 0x040fe200078e00ff */
[----:B------:R-:W-:Y:S02]  /*0520*/  @P0 MOV R121, R4 ;  /* 0x0000000400790202 */ /* 0x000fe40000000f00 */
[----:B------:R-:W-:Y:S02]  /*0530*/  @!P0 CS2R R58, SRZ ;  /* 0x00000000003a8805 */ /* 0x000fe4000001ff00 */
[----:B------:R-:W-:Y:S01]  /*0540*/  @P0 MOV R144, R37 ;  /* 0x0000002500900202 */ /* 0x000fe20000000f00 */
[----:B------:R-:W-:Y:S01]  /*0550*/  IMAD R23, R135, -0x326172a9, RZ ;  /* 0xcd9e8d5787177824 */ /* 0x000fe200078e02ff */
[----:B------:R-:W-:Y:S01]  /*0560*/  LOP3.LUT R3, R134, R3, R148, 0x96, !PT ;  /* 0x0000000386037212 */ /* 0x000fe200078e9694 */
[----:B------:R-:W-:Y:S01]  /*0570*/  IMAD R21, R21, -0x326172a9, RZ ;  /* 0xcd9e8d5715157824 */ /* 0x000fe200078e02ff */
[----:B------:R-:W-:Y:S01]  /*0580*/  @P0 MOV R141, R40 ;  /* 0x00000028008d0202 */ /* 0x000fe20000000f00 */
[----:B------:R-:W-:Y:S01]  /*0590*/  @P0 IMAD.MOV.U32 R130, RZ, RZ, R19 ;  /* 0x000000ffff820224 */ /* 0x000fe200078e0013 */
[----:B------:R-:W-:Y:S01]  /*05a0*/  LOP3.LUT R0, R2, R23, R0, 0x96, !PT ;  /* 0x0000001702007212 */ /* 0x000fe200078e9600 */
        /* <DEDUP_REMOVED lines=8> */
[----:B------:R-:W-:Y:S01]  /*0630*/  IMAD.HI.U32 R3, R0, -0x2daee0ad, RZ ;  /* 0xd2511f5300037827 */ /* 0x000fe200078e00ff */
[----:B------:R-:W-:Y:S02]  /*0640*/  @!P0 CS2R R48, SRZ ;  /* 0x0000000000308805 */ /* 0x000fe4000001ff00 */
[----:B------:R-:W-:Y:S01]  /*0650*/  @P0 MOV R119, R6 ;  /* 0x0000000600770202 */ /* 0x000fe20000000f00 */
[----:B------:R-:W-:Y:S01]  /*0660*/  UPLOP3.LUT UP0, UPT, UPT, UPT, UPT, 0x40, 0x4 ;  /* 0x000000000004789c */ /* 0x000fe20003f0e870 */
[----:B------:R-:W-:Y:S01]  /*0670*/  IMAD.HI.U32 R2, R20, -0x326172a9, RZ ;  /* 0xcd9e8d5714027827 */ /* 0x000fe200078e00ff */
[----:B------:R-:W-:Y:S01]  /*0680*/  LOP3.LUT R3, R17, R22, R3, 0x96, !PT ;  /* 0x0000001611037212 */ /* 0x000fe200078e9603 */
[----:B------:R-:W0:Y:S01]  /*0690*/  LDCU UR10, c[0x0][0x404] ;  /* 0x00008080ff0a77ac */ /* 0x000e220008000800 */
[----:B------:R-:W-:Y:S01]  /*06a0*/  @!P0 MOV R147, R34 ;  /* 0x0000002200938202 */ /* 0x000fe20000000f00 */
[----:B------:R-:W-:Y:S01]  /*06b0*/  IMAD R19, R0, -0x2daee0ad, RZ ;  /* 0xd2511f5300137824 */ /* 0x000fe200078e02ff */
[----:B------:R-:W-:Y:S01]  /*06c0*/  LOP3.LUT R2, R16, R21, R2, 0x96, !PT ;  /* 0x0000001510027212 */ /* 0x000fe200078e9602 */
[----:B------:R-:W-:Y:S01]  /*06d0*/  @!P0 IMAD.MOV.U32 R131, RZ, RZ, R18 ;  /* 0x000000ffff838224 */ /* 0x000fe200078e0012 */
[----:B------:R-:W-:Y:S01]  /*06e0*/  @!P0 MOV R119, R6 ;  /* 0x0000000600778202 */ /* 0x000fe20000000f00 */
[----:B------:R-:W-:Y:S01]  /*06f0*/  VIADD R16, R148, 0xdaa66d2b ;  /* 0xdaa66d2b94107836 */ /* 0x000fe20000000000 */
[----:B------:R-:W-:Y:S01]  /*0700*/  LOP3.LUT R173, R173, 0x3, RZ, 0xc0, !PT ;  /* 0x00000003adad7812 */ /* 0x000fe200078ec0ff */
[----:B------:R-:W-:Y:S01]  /*0710*/  IMAD R17, R20, -0x326172a9, RZ ;  /* 0xcd9e8d5714117824 */ /* 0x000fe200078e02ff */
[----:B------:R-:W-:Y:S01]  /*0720*/  IADD3 R20, PT, PT, R149, 0x32370b8f, RZ ;  /* 0x32370b8f95147810 */ /* 0x000fe20007ffe0ff */
[----:B------:R-:W-:Y:S01]  /*0730*/  IMAD.HI.U32 R0, R3, -0x326172a9, RZ ;  /* 0xcd9e8d5703007827 */ /* 0x000fe200078e00ff */
[----:B------:R-:W-:Y:S01]  /*0740*/  PRMT R113, R130, 0x7632, R113 ;  /* 0x0000763282717816 */ /* 0x000fe20000000071 */
[----:B------:R-:W1:Y:S01]  /*0750*/  LDCU.U8 UR11, c[0x0][0x410] ;  /* 0x00008200ff0b77ac */ /* 0x000e620008000000 */
[----:B------:R-:W-:Y:S01]  /*0760*/  PRMT R112, R131, 0x7632, R112 ;  /* 0x0000763283707816 */ /* 0x000fe20000000070 */
[----:B------:R-:W-:Y:S01]  /*0770*/  IMAD.HI.U32 R18, R2, -0x2daee0ad, RZ ;  /* 0xd2511f5302127827 */ /* 0x000fe200078e00ff */
[----:B------:R-:W-:Y:S01]  /*0780*/  LOP3.LUT R0, R16, R17, R0, 0x96, !PT ;  /* 0x0000001110007212 */ /* 0x000fe200078e9600 */
[----:B------:R-:W2:Y:S01]  /*0790*/  LDCU UR14, c[0x0][0x400] ;  /* 0x00008000ff0e77ac */ /* 0x000ea20008000800 */
[----:B------:R-:W-:Y:S01]  /*07a0*/  IADD3 R17, PT, PT, R149, -0x126145ec, RZ ;  /* 0xed9eba1495117810 */ /* 0x000fe20007ffe0ff */
[--C-:B------:R-:W-:Y:S01]  /*07b0*/  @P0 IMAD.MOV.U32 R128, RZ, RZ, R13.reuse ;  /* 0x000000ffff800224 */ /* 0x100fe200078e000d */
[----:B------:R-:W-:Y:S01]  /*07c0*/  LOP3.LUT R18, R20, R19, R18, 0x96, !PT ;  /* 0x0000001314127212 */ /* 0x000fe200078e9612 */
[----:B------:R-:W-:Y:S01]  /*07d0*/  @!P0 IMAD.MOV.U32 R128, RZ, RZ, R13 ;  /* 0x000000ffff808224 */ /* 0x000fe200078e000d */
[----:B------:R-:W-:Y:S01]  /*07e0*/  PRMT R111, R132, 0x7632, R111 ;  /* 0x00007632846f7816 */ /* 0x000fe2000000006f */
[----:B------:R-:W-:Y:S01]  /*07f0*/  @!P0 IMAD.MOV.U32 R129, RZ, RZ, R12 ;  /* 0x000000ffff818224 */ /* 0x000fe200078e000c */
[----:B------:R-:W-:Y:S01]  /*0800*/  PRMT R110, R133, 0x7632, R110 ;  /* 0x00007632856e7816 */ /* 0x000fe2000000006e */
[----:B------:R-:W-:Y:S01]  /*0810*/  IMAD R16, R2, -0x2daee0ad, RZ ;  /* 0xd2511f5302107824 */ /* 0x000fe200078e02ff */
[----:B------:R-:W-:Y:S01]  /*0820*/  PRMT R45, R162, 0x7632, R45 ;  /* 0x00007632a22d7816 */ /* 0x000fe2000000002d */
[----:B------:R-:W-:Y:S01]  /*0830*/  IMAD.HI.U32 R13, R0, -0x2daee0ad, RZ ;  /* 0xd2511f53000d7827 */ /* 0x000fe200078e00ff */
[----:B------:R-:W-:Y:S01]  /*0840*/  PRMT R44, R163, 0x7632, R44 ;  /* 0x00007632a32c7816 */ /* 0x000fe2000000002c */
[----:B------:R-:W3:Y:S01]  /*0850*/  LDCU.64 UR12, c[0x0][0x408] ;  /* 0x00008100ff0c77ac */ /* 0x000ee20008000a00 */
[----:B------:R-:W-:Y:S01]  /*0860*/  PRMT R34, R129, 0x7632, R34 ;  /* 0x0000763281227816 */ /* 0x000fe20000000022 */
[----:B------:R-:W-:Y:S01]  /*0870*/  VIADD R12, R148, 0x78dde6e4 ;  /* 0x78dde6e4940c7836 */ /* 0x000fe20000000000 */
[----:B------:R-:W-:Y:S01]  /*0880*/  LOP3.LUT R13, R17, R16, R13, 0x96, !PT ;  /* 0x00000010110d7212 */ /* 0x000fe200078e960d */
[----:B------:R-:W-:Y:S01]  /*0890*/  IMAD R3, R3, -0x326172a9, RZ ;  /* 0xcd9e8d5703037824 */ /* 0x000fe200078e02ff */
[----:B------:R-:W-:Y:S01]  /*08a0*/  IADD3 R16, PT, PT, R149, -0x56f99767, RZ ;  /* 0xa906689995107810 */ /* 0x000fe20007ffe0ff */
[----:B------:R-:W-:Y:S01]  /*08b0*/  IMAD.HI.U32 R2, R18, -0x326172a9, RZ ;  /* 0xcd9e8d5712027827 */ /* 0x000fe200078e00ff */
[----:B------:R-:W-:Y:S01]  /*08c0*/  PRMT R28, R147, 0x7632, R28 ;  /* 0x00007632931c7816 */ /* 0x000fe2000000001c */
[----:B------:R-:W4:Y:S01]  /*08d0*/  LDCU.64 UR8, c[0x0][0x3a0] ;  /* 0x00007400ff0877ac */ /* 0x000f220008000a00 */
[----:B------:R-:W-:Y:S01]  /*08e0*/  PRMT R27, R150, 0x7632, R27 ;  /* 0x00007632961b7816 */ /* 0x000fe2000000001b */
[--C-:B------:R-:W-:Y:S01]  /*08f0*/  @P0 IMAD.MOV.U32 R126, RZ, RZ, R15.reuse ;  /* 0x000000ffff7e0224 */ /* 0x100fe200078e000f */
[----:B------:R-:W-:Y:S01]  /*0900*/  LOP3.LUT R2, R12, R3, R2, 0x96, !PT ;  /* 0x000000030c027212 */ /* 0x000fe200078e9602 */
[----:B------:R-:W-:Y:S01]  /*0910*/  @!P0 IMAD.MOV.U32 R126, RZ, RZ, R15 ;  /* 0x000000ffff7e8224 */ /* 0x000fe200078e000f */
[----:B------:R-:W-:Y:S01]  /*0920*/  PRMT R26, R151, 0x7632, R26 ;  /* 0x00007632971a7816 */ /* 0x000fe2000000001a */
[----:B------:R-:W-:Y:S01]  /*0930*/  IMAD R15, R0, -0x2daee0ad, RZ ;  /* 0xd2511f53000f7824 */ /* 0x000fe200078e02ff */
        /* <DEDUP_REMOVED lines=12> */
[----:B------:R-:W-:Y:S01]  /*0a00*/  IADD3 R12, PT, PT, R149, 0x646e171e, RZ ;  /* 0x646e171e950c7810 */ /* 0x000fe20007ffe0ff */
        /* <DEDUP_REMOVED lines=13> */
[----:B------:R-:W-:Y:S01]  /*0ae0*/  IMAD R13, R13, -0x326172a9, RZ ;  /* 0xcd9e8d570d0d7824 */ /* 0x000fe200078e02ff */
[----:B------:R-:W-:Y:S01]  /*0af0*/  IADD3 R12, PT, PT, R149, 0x1fd5c5a3, RZ ;  /* 0x1fd5c5a3950c7810 */ /* 0x000fe20007ffe0ff */
[----:B------:R-:W-:Y:S01]  /*0b00*/  IMAD.HI.U32 R2, R14, -0x326172a9, RZ ;  /* 0xcd9e8d570e027827 */ /* 0x000fe200078e00ff */
[----:B------:R-:W-:-:S03]  /*0b10*/  PRMT R15, R54, 0x7632, R15 ;  /* 0x00007632360f7816 */ /* 0x000fc6000000000f */
[--C-:B------:R-:W-:Y:S01]  /*0b20*/  @P0 IMAD.MOV.U32 R122, RZ, RZ, R11.reuse ;  /* 0x000000ffff7a0224 */ /* 0x100fe200078e000b */
[----:B------:R-:W-:Y:S01]  /*0b30*/  LOP3.LUT R2, R3, R13, R2, 0x96, !PT ;  /* 0x0000000d03027212 */ /* 0x000fe200078e9602 */
[----:B------:R-:W-:Y:S01]  /*0b40*/  @!P0 IMAD.MOV.U32 R122, RZ, RZ, R11 ;  /* 0x000000ffff7a8224 */ /* 0x000fe200078e000b */
[----:B------:R-:W-:Y:S01]  /*0b50*/  PRMT R13, R52, 0x7632, R13 ;  /* 0x00007632340d7816 */ /* 0x000fe2000000000d */
[----:B------:R-:W-:Y:S02]  /*0b60*/  IMAD R11, R0, -0x2daee0ad, RZ ;  /* 0xd2511f53000b7824 */ /* 0x000fe400078e02ff */
[----:B------:R-:W-:Y:S01]  /*0b70*/  @!P0 IMAD.MOV.U32 R123, RZ, RZ, R10 ;  /* 0x000000ffff7b8224 */ /* 0x000fe200078e000a */
[----:B------:R-:W-:Y:S01]  /*0b80*/  PRMT R117, R122, 0x7632, R117 ;  /* 0x000076327a757816 */ /* 0x000fe20000000075 */
[----:B------:R-:W-:Y:S02]  /*0b90*/  VIADD R9, R148, 0x5384540f ;  /* 0x5384540f94097836 */ /* 0x000fe40000000000 */
[----:B------:R-:W-:Y:S01]  /*0ba0*/  IMAD R3, R14, -0x326172a9, RZ ;  /* 0xcd9e8d570e037824 */ /* 0x000fe200078e02ff */
[----:B------:R-:W-:Y:S01]  /*0bb0*/  PRMT R116, R123, 0x7632, R116 ;  /* 0x000076327b747816 */ /* 0x000fe20000000074 */
[----:B------:R-:W-:Y:S01]  /*0bc0*/  IMAD.HI.U32 R0, R8, -0x326172a9, RZ ;  /* 0xcd9e8d5708007827 */ /* 0x000fe200078e00ff */
[----:B------:R-:W-:-:S03]  /*0bd0*/  PRMT R14, R53, 0x7632, R14 ;  /* 0x00007632350e7816 */ /* 0x000fc6000000000e */
[----:B------:R-:W-:Y:S01]  /*0be0*/  IMAD.HI.U32 R10, R2, -0x2daee0ad, RZ ;  /* 0xd2511f53020a7827 */ /* 0x000fe200078e00ff */
[----:B------:R-:W-:-:S03]  /*0bf0*/  LOP3.LUT R0, R9, R3, R0, 0x96, !PT ;  /* 0x0000000309007212 */ /* 0x000fc600078e9600 */
[--C-:B------:R-:W-:Y:S01]  /*0c00*/  @P0 IMAD.MOV.U32 R120, RZ, RZ, R5.reuse ;  /* 0x000000ffff780224 */ /* 0x100fe200078e0005 */
[----:B------:R-:W-:Y:S01]  /*0c10*/  LOP3.LUT R10, R12, R11, R10, 0x96, !PT ;  /* 0x0000000b0c0a7212 */ /* 0x000fe200078e960a */
[----:B------:R-:W-:Y:S01]  /*0c20*/  @!P0 IMAD.MOV.U32 R120, RZ, RZ, R5 ;  /* 0x000000ffff788224 */ /* 0x000fe200078e0005 */
[----:B------:R-:W-:Y:S01]  /*0c30*/  PRMT R12, R51, 0x7632, R12 ;  /* 0x00007632330c7816 */ /* 0x000fe2000000000c */
[----:B------:R-:W-:Y:S01]  /*0c40*/  IMAD R3, R8, -0x326172a9, RZ ;  /* 0xcd9e8d5708037824 */ /* 0x000fe200078e02ff */
[----:B------:R-:W-:Y:S01]  /*0c50*/  PRMT R11, R50, 0x7632, R11 ;  /* 0x00007632320b7816 */ /* 0x000fe2000000000b */
[----:B------:R-:W-:Y:S02]  /*0c60*/  @!P0 IMAD.MOV.U32 R121, RZ, RZ, R4 ;  /* 0x000000ffff798224 */ /* 0x000fe400078e0004 */
[----:B------:R-:W-:Y:S02]  /*0c70*/  IMAD R8, R2, -0x2daee0ad, RZ ;  /* 0xd2511f5302087824 */ /* 0x000fe400078e02ff */
[----:B------:R-:W-:-:S04]  /*0c80*/  IMAD.HI.U32 R5, R0, -0x2daee0ad, RZ ;  /* 0xd2511f5300057827 */ /* 0x000fc800078e00ff */
[----:B------:R-:W-:Y:S02]  /*0c90*/  VIADD R9, R149, 0xdb3d7428 ;  /* 0xdb3d742895097836 */ /* 0x000fe40000000000 */
[----:B------:R-:W-:Y:S02]  /*0ca0*/  VIADD R4, R148, 0xf1bbcdc8 ;  /* 0xf1bbcdc894047836 */ /* 0x000fe40000000000 */
[----:B------:R-:W-:Y:S01]  /*0cb0*/  IMAD.HI.U32 R2, R10, -0x326172a9, RZ ;  /* 0xcd9e8d570a027827 */ /* 0x000fe200078e00ff */
[----:B------:R-:W-:-:S03]  /*0cc0*/  LOP3.LUT R5, R9, R8, R5, 0x96, !PT ;  /* 0x0000000809057212 */ /* 0x000fc600078e9605 */
[----:B------:R-:W-:Y:S01]  /*0cd0*/  @P0 IMAD.MOV.U32 R143, RZ, RZ, R38 ;  /* 0x000000ffff8f0224 */ /* 0x000fe200078e0026 */
[----:B------:R-:W-:Y:S01]  /*0ce0*/  LOP3.LUT R2, R4, R3, R2, 0x96, !PT ;  /* 0x0000000304027212 */ /* 0x000fe200078e9602 */
[----:B------:R-:W-:Y:S01]  /*0cf0*/  @P0 IMAD.MOV.U32 R138, RZ, RZ, R42 ;  /* 0x000000ffff8a0224 */ /* 0x000fe200078e002a */
[----:B------:R-:W-:Y:S01]  /*0d00*/  IADD3 R4, PT, PT, R148, -0x700cb87f, RZ ;  /* 0x8ff3478194047810 */ /* 0x000fe20007ffe0ff */
[----:B------:R-:W-:Y:S02]  /*0d10*/  @P0 IMAD.MOV.U32 R137, RZ, RZ, R43 ;  /* 0x000000ffff890224 */ /* 0x000fe400078e002b */
[----:B------:R-:W-:Y:S02]  /*0d20*/  @P0 IMAD.MOV.U32 R118, RZ, RZ, R7 ;  /* 0x000000ffff760224 */ /* 0x000fe400078e0007 */
[----:B------:R-:W-:Y:S01]  /*0d30*/  IMAD R9, R10, -0x326172a9, RZ ;  /* 0xcd9e8d570a097824 */ /* 0x000fe200078e02ff */
[----:B------:R-:W-:Y:S01]  /*0d40*/  PRMT R10, R49, 0x7632, R10 ;  /* 0x00007632310a7816 */ /* 0x000fe2000000000a */
[----:B------:R-:W-:-:S04]  /*0d50*/  IMAD.HI.U32 R170, R5, -0x326172a9, RZ ;  /* 0xcd9e8d5705aa7827 */ /* 0x000fc800078e00ff */
[----:B------:R-:W-:Y:S01]  /*0d60*/  @!P0 IMAD.MOV.U32 R146, RZ, RZ, R35 ;  /* 0x000000ffff928224 */ /* 0x000fe200078e0023 */
[----:B------:R-:W-:Y:S01]  /*0d70*/  LOP3.LUT R170, R4, R9, R170, 0x96, !PT ;  /* 0x0000000904aa7212 */ /* 0x000fe200078e96aa */
[--C-:B------:R-:W-:Y:S01]  /*0d80*/  @!P0 IMAD.MOV.U32 R145, RZ, RZ, R36.reuse ;  /* 0x000000ffff918224 */ /* 0x100fe200078e0024 */
[----:B------:R-:W-:Y:S01]  /*0d90*/  PRMT R36, R127, 0x7632, R36 ;  /* 0x000076327f247816 */ /* 0x000fe20000000024 */
        /* <DEDUP_REMOVED lines=8> */
[----:B------:R-:W-:Y:S01]  /*0e20*/  @P0 IMAD.MOV.U32 R140, RZ, RZ, R41 ;  /* 0x000000ffff8c0224 */ /* 0x000fe200078e0029 */
[----:B------:R-:W-:Y:S01]  /*0e30*/  @!P0 MOV R140, R41 ;  /* 0x00000029008c8202 */ /* 0x000fe20000000f00 */
[----:B------:R-:W-:Y:S01]  /*0e40*/  @!P0 IMAD.MOV.U32 R138, RZ, RZ, R42 ;  /* 0x000000ffff8a8224 */ /* 0x000fe200078e002a */
[----:B------:R-:W-:Y:S01]  /*0e50*/  PRMT R108, R143, 0x7632, R108 ;  /* 0x000076328f6c7816 */ /* 0x000fe2000000006c */
[--C-:B------:R-:W-:Y:S01]  /*0e60*/  @!P0 IMAD.MOV.U32 R137, RZ, RZ, R43.reuse ;  /* 0x000000ffff898224 */ /* 0x100fe200078e002b */
        /* <DEDUP_REMOVED lines=15> */
[----:B------:R-:W-:Y:S02]  /*0f60*/  PRMT R35, R128, 0x7632, R35 ;  /* 0x0000763280237816 */ /* 0x000fe40000000023 */
[----:B------:R-:W-:-:S02]  /*0f70*/  PRMT R33, R137, 0x7632, R33 ;  /* 0x0000763289217816 */ /* 0x000fc40000000021 */
[----:B------:R-:W-:Y:S02]  /*0f80*/  PRMT R32, R138, 0x7632, R32 ;  /* 0x000076328a207816 */ /* 0x000fe40000000020 */
[----:B------:R-:W-:Y:S02]  /*0f90*/  PRMT R31, R140, 0x7632, R31 ;  /* 0x000076328c1f7816 */ /* 0x000fe4000000001f */
[----:B------:R-:W-:Y:S02]  /*0fa0*/  PRMT R30, R141, 0x7632, R30 ;  /* 0x000076328d1e7816 */ /* 0x000fe4000000001e */
[----:B------:R-:W-:Y:S02]  /*0fb0*/  PRMT R29, R146, 0x7632, R29 ;  /* 0x00007632921d7816 */ /* 0x000fe4000000001d */
[----:B01234-:R-:W-:-:S07]  /*0fc0*/  PRMT R9, R48, 0x7632, R9 ;  /* 0x0000763230097816 */ /* 0x01ffce0000000009 */
.L_x_10805:
[----:B------:R-:W0:Y:S01]  /*0fd0*/  LDC.64 R76, c[0x0][0x3f0] ;  /* 0x0000fc00ff4c7b82 */ /* 0x000e220000000a00 */
[----:B------:R-:W1:Y:S07]  /*0fe0*/  S2R R167, SR_TID.X ;  /* 0x0000000000a77919 */ /* 0x000e6e0000002100 */
[----:B------:R-:W2:Y:S08]  /*0ff0*/  LDC R166, c[0x0][0x388] ;  /* 0x0000e200ffa67b82 */ /* 0x000eb00000000800 */
[----:B------:R-:W3:Y:S01]  /*1000*/  LDC.64 R168, c[0x0][0x3f8] ;  /* 0x0000fe00ffa87b82 */ /* 0x000ee20000000a00 */
[----:B0-----:R-:W-:-:S05]  /*1010*/  IMAD.WIDE R76, R139, 0x4, R76 ;  /* 0x000000048b4c7825 */ /* 0x001fca00078e024c */
        /* <DEDUP_REMOVED lines=23> */
[----:B------:R0:W5:Y:S01]  /*1190*/  LDG.E.128 R72, desc[UR6][R78.64+0x10] ;  /* 0x000010064e487981 */ /* 0x000162000c1e1d00 */
[----:B------:R-:W-:-:S13]  /*11a0*/  ISETP.GT.AND P2, PT, R158, RZ, PT ;  /* 0x000000ff9e00720c */ /* 0x000fda0003f44270 */
[----:B------:R-:W-:Y:S01]  /*11b0*/  @!P2 IMAD.MOV.U32 R80, RZ, RZ, R173 ;  /* 0x000000ffff50a224 */ /* 0x000fe200078e00ad */
[----:B------:R-:W-:Y:S01]  /*11c0*/  @!P2 MOV R96, R8 ;  /* 0x000000080060a202 */ /* 0x000fe20000000f00 */
[----:B--2---:R-:W-:Y:S01]  /*11d0*/  @!P2 IMAD.MOV.U32 R76, RZ, RZ, R68 ;  /* 0x000000ffff4ca224 */ /* 0x004fe200078e0044 */
        /* <DEDUP_REMOVED lines=16> */
.L_x_10543:
        /* <DEDUP_REMOVED lines=12> */
.L_x_10544:
        /* <DEDUP_REMOVED lines=54> */
[----:B------:R-:W-:Y:S02]  /*1700*/  VIADD R7, R148, 0x8ff34781 ;  /* 0x8ff3478194077836 */ /* 0x000fe40000000000 */
[----:B------:R-:W-:-:S03]  /*1710*/  IMAD.WIDE.U32 R96, R96, -0x2daee0ad, RZ ;  /* 0xd2511f5360607825 */ /* 0x000fc600078e00ff */
[----:B------:R-:W-:Y:S02]  /*1720*/  LOP3.LUT R170, R7, R170, R173, 0x96, !PT ;  /* 0x000000aa07aa7212 */ /* 0x000fe400078e96ad */
[----:B------:R-:W-:Y:S02]  /*1730*/  LOP3.LUT R161, R161, R78, R97, 0x96, !PT ;  /* 0x0000004ea1a17212 */ /* 0x000fe400078e9661 */
[----:B------:R-:W-:-:S07]  /*1740*/  MOV R7, R8 ;  /* 0x0000000800077202 */ /* 0x000fce0000000f00 */
.L_x_10542:
        /* <DEDUP_REMOVED lines=11> */
.L_x_10541:
[----:B------:R-:W-:Y:S01]  /*1800*/  IMAD.MOV.U32 R8, RZ, RZ, R80 ;  /* 0x000000ffff087224 */ /* 0x000fe200078e0050 */
        /* <DEDUP_REMOVED lines=14> */
.L_x_10547:
        /* <DEDUP_REMOVED lines=12> */
.L_x_10548:
        /* <DEDUP_REMOVED lines=16> */
[----:B------:R-:W-:Y:S01]  /*1ab0*/  IMAD.MOV.U32 R6, RZ, RZ, R96 ;  /* 0x000000ffff067224 */ /* 0x000fe200078e0060 */
[----:B------:R-:W-:Y:S01]  /*1ac0*/  LOP3.LUT R77, R77, R78, R85, 0x96, !PT ;  /* 0x0000004e4d4d7212 */ /* 0x000fe200078e9655 */
[----:B------:R-:W-:-:S04]  /*1ad0*/  IMAD.WIDE.U32 R78, R79, -0x326172a9, RZ ;  /* 0xcd9e8d574f4e7825 */ /* 0x000fc800078e00ff */
[----:B------:R-:W-:Y:S01]  /*1ae0*/  IMAD.WIDE.U32 R80, R77, -0x2daee0ad, RZ ;  /* 0xd2511f534d507825 */ /* 0x000fe200078e00ff */
[----:B------:R-:W-:-:S03]  /*1af0*/  LOP3.LUT R83, R83, R84, R79, 0x96, !PT ;  /* 0x0000005453537212 */ /* 0x000fc600078e964f */
[C---:B------:R-:W-:Y:S02]  /*1b00*/  VIADD R77, R149.reuse, 0x32370b8f ;  /* 0x32370b8f954d7836 */ /* 0x040fe40000000000 */
[----:B------:R-:W-:Y:S02]  /*1b10*/  VIADD R79, R149, 0xed9eba14 ;  /* 0xed9eba14954f7836 */ /* 0x000fe40000000000 */
[----:B------:R-:W-:Y:S01]  /*1b20*/  IMAD.MOV.U32 R8, RZ, RZ, RZ ;  /* 0x000000ffff087224 */ /* 0x000fe200078e00ff */
        /* <DEDUP_REMOVED lines=34> */
[----:B------:R-:W-:Y:S02]  /*1d50*/  LOP3.LUT R161, R161, R82, R79, 0x96, !PT ;  /* 0x00000052a1a17212 */ /* 0x000fe400078e964f */
[----:B------:R-:W-:-:S07]  /*1d60*/  MOV R96, R78 ;  /* 0x0000004e00607202 */ /* 0x000fce0000000f00 */
.L_x_10546:
        /* <DEDUP_REMOVED lines=12> */
.L_x_10545:
        /* <DEDUP_REMOVED lines=15> */
.L_x_10551:
        /* <DEDUP_REMOVED lines=12> */
.L_x_10552:
        /* <DEDUP_REMOVED lines=56> */
[----:B------:R-:W-:-:S03]  /*2360*/  LOP3.LUT R170, R5, R170, R173, 0x96, !PT ;  /* 0x000000aa05aa7212 */ /* 0x000fc600078e96ad */
[----:B------:R-:W-:Y:S01]  /*2370*/  IMAD.MOV.U32 R5, RZ, RZ, R96 ;  /* 0x000000ffff057224 */ /* 0x000fe200078e0060 */
[----:B------:R-:W-:Y:S02]  /*2380*/  LOP3.LUT R161, R161, R82, R79, 0x96, !PT ;  /* 0x00000052a1a17212 */ /* 0x000fe400078e964f */
[----:B------:R-:W-:-:S07]  /*2390*/  MOV R96, R78 ;  /* 0x0000004e00607202 */ /* 0x000fce0000000f00 */
.L_x_10550:
        /* <DEDUP_REMOVED lines=11> */
.L_x_10549:
        /* <DEDUP_REMOVED lines=15> */
.L_x_10555:
        /* <DEDUP_REMOVED lines=12> */
.L_x_10556:
        /* <DEDUP_REMOVED lines=60> */
.L_x_10554:
        /* <DEDUP_REMOVED lines=12> */
.L_x_10553:
[----:B------:R-:W-:Y:S01]  /*2a80*/  IMAD.MOV.U32 R82, RZ, RZ, R8 ;  /* 0x000000ffff527224 */ /* 0x000fe200078e0008 */
[----:B-----5:R-:W-:Y:S01]  /*2a90*/  MOV R80, R72 ;  /* 0x0000004800507202 */ /* 0x020fe20000000f00 */
        /* <DEDUP_REMOVED lines=13> */
.L_x_10559:
        /* <DEDUP_REMOVED lines=12> */
.L_x_10560:
        /* <DEDUP_REMOVED lines=60> */
.L_x_10558:
        /* <DEDUP_REMOVED lines=11> */
.L_x_10557:
        /* <DEDUP_REMOVED lines=15> */
.L_x_10563:
        /* <DEDUP_REMOVED lines=12> */
.L_x_10564:
        /* <DEDUP_REMOVED lines=60> */
.L_x_10562:
[----:B------:R-:W-:Y:S01]  /*3610*/  PRMT R81, R66, 0x7632, R81 ;  /* 0x0000763242517816 */ /* 0x000fe20000000051 */
        /* <DEDUP_REMOVED lines=11> */
.L_x_10561:
        /* <DEDUP_REMOVED lines=15> */
.L_x_10567:
        /* <DEDUP_REMOVED lines=12> */
.L_x_10568:
        /* <DEDUP_REMOVED lines=58> */
[----:B------:R-:W-:Y:S01]  /*3c20*/  IMAD.MOV.U32 R84, RZ, RZ, RZ ;  /* 0x000000ffff547224 */ /* 0x000fe200078e00ff */
[----:B------:R-:W-:-:S07]  /*3c30*/  LOP3.LUT R170, R85, R170, R173, 0x96, !PT ;  /* 0x000000aa55aa7212 */ /* 0x000fce00078e96ad */
.L_x_10566:
        /* <DEDUP_REMOVED lines=11> */
.L_x_10565:
        /* <DEDUP_REMOVED lines=15> */
.L_x_10571:
        /* <DEDUP_REMOVED lines=12> */
.L_x_10572:
        /* <DEDUP_REMOVED lines=43> */
[----:B------:R-:W-:-:S04]  /*4150*/  VIADD R85, R148, 0x5384540f ;  /* 0x5384540f94557836 */ /* 0x000fc80000000000 */
        /* <DEDUP_REMOVED lines=16> */
.L_x_10570:
[----:B------:R-:W-:Y:S01]  /*4260*/  PRMT R83, R67, 0x7632, R83 ;  /* 0x0000763243537816 */ /* 0x000fe20000000053 */
[----:B------:R-:W-:Y:S01]  /*4270*/  IMAD.MOV.U32 R85, RZ, RZ, 0x2f800000 ;  /* 0x2f800000ff557424 */ /* 0x000fe200078e00ff */
[----:B------:R-:W-:Y:S01]  /*4280*/  I2FP.F32.U32 R8, R8 ;  /* 0x0000000800087245 */ /* 0x000fe20000201000 */
[----:B------:R-:W-:Y:S01]  /*4290*/  IMAD.U32 R84, R29, 0x10000, RZ ;  /* 0x000100001d547824 */ /* 0x000fe200078e00ff */
[----:B------:R-:W-:-:S03]  /*42a0*/  SHF.L.U32 R83, R83, 0x10, RZ ;  /* 0x0000001053537819 */ /* 0x000fc600000006ff */
[----:B------:R-:W-:Y:S02]  /*42b0*/  FFMA.FTZ R8, R8, R85, 1.1641532182693481445e-10 ;  /* 0x2f00000008087423 */ /* 0x000fe40000010055 */
[----:B------:R-:W-:-:S03]  /*42c0*/  FMUL.FTZ R83, R83, UR13 ;  /* 0x0000000d53537c20 */ /* 0x000fc60008410000 */
[----:B------:R-:W-:Y:S01]  /*42d0*/  FSETP.GTU.FTZ.AND P2, PT, R8, UR10, PT ;  /* 0x0000000a08007c0b */ /* 0x000fe2000bf5c000 */
[----:B------:R-:W-:-:S03]  /*42e0*/  FMUL.FTZ R83, R83, UR12 ;  /* 0x0000000c53537c20 */ /* 0x000fc60008410000 */
[----:B------:R-:W-:Y:S02]  /*42f0*/  SEL R160, RZ, 0x1, P2 ;  /* 0x00000001ffa07807 */ /* 0x000fe40001000000 */
[----:B------:R-:W-:-:S05]  /*4300*/  FSEL R8, R83, RZ, !P2 ;  /* 0x000000ff53087208 */ /* 0x000fca0005000000 */
[----:B------:R-:W-:Y:S01]  /*4310*/  FFMA.FTZ R83, R8, R84, R75 ;  /* 0x0000005408537223 */ /* 0x000fe2000001004b */
[----:B------:R-:W-:Y:S06]  /*4320*/  BRA `(.L_x_10569) ;  /* 0x00000030005c7947 */ /* 0x000fec0003800000 */
.L_x_10540:
[----:B------:R-:W-:Y:S01]  /*4330*/  IMAD.MOV.U32 R78, RZ, RZ, R173 ;  /* 0x000000ffff4e7224 */ /* 0x000fe200078e00ad */
        /* <DEDUP_REMOVED lines=18> */
.L_x_10575:
        /* <DEDUP_REMOVED lines=12> */
.L_x_10576:
        /* <DEDUP_REMOVED lines=49> */
[----:B------:R-:W-:Y:S02]  /*4830*/  IADD3 R7, PT, PT, R148, -0xe443238, RZ ;  /* 0xf1bbcdc894077810 */ /* 0x000fe40007ffe0ff */
[----:B------:R-:W-:Y:S02]  /*4840*/  LOP3.LUT R77, R77, R84, R79, 0x96, !PT ;  /* 0x000000544d4d7212 */ /* 0x000fe400078e964f */
[----:B------:R-:W-:-:S03]  /*4850*/  LOP3.LUT R7, R7, R76, R171, 0x96, !PT ;  /* 0x0000004c07077212 */ /* 0x000fc600078e96ab */
[----:B------:R-:W-:-:S04]  /*4860*/  IMAD.WIDE.U32 R172, R77, -0x326172a9, RZ ;  /* 0xcd9e8d574dac7825 */ /* 0x000fc800078e00ff */
[----:B------:R-:W-:Y:S01]  /*4870*/  IMAD.WIDE.U32 R96, R7, -0x2daee0ad, RZ ;  /* 0xd2511f5307607825 */ /* 0x000fe200078e00ff */
[----:B------:R-:W-:-:S03]  /*4880*/  MOV R7, R8 ;  /* 0x0000000800077202 */ /* 0x000fc60000000f00 */
[----:B------:R-:W-:Y:S01]  /*4890*/  VIADD R77, R148, 0x8ff34781 ;  /* 0x8ff34781944d7836 */ /* 0x000fe20000000000 */
[----:B------:R-:W-:Y:S01]  /*48a0*/  LOP3.LUT R161, R161, R78, R97, 0x96, !PT ;  /* 0x0000004ea1a17212 */ /* 0x000fe200078e9661 */
[----:B------:R-:W-:-:S03]  /*48b0*/  IMAD.MOV.U32 R78, RZ, RZ, RZ ;  /* 0x000000ffff4e7224 */ /* 0x000fc600078e00ff */
[----:B------:R-:W-:-:S07]  /*48c0*/  LOP3.LUT R170, R77, R170, R173, 0x96, !PT ;  /* 0x000000aa4daa7212 */ /* 0x000fce00078e96ad */
.L_x_10574:
        /* <DEDUP_REMOVED lines=11> */
.L_x_10573:
[----:B------:R-:W-:Y:S02]  /*4980*/  HFMA2 R77, -RZ, RZ, 0, 0 ;  /* 0x00000000ff4d7431 */ /* 0x000fe400000001ff */
[----:B------:R-:W-:Y:S01]  /*4990*/  IMAD.MOV.U32 R8, RZ, RZ, R78 ;  /* 0x000000ffff087224 */ /* 0x000fe200078e004e */
        /* <DEDUP_REMOVED lines=13> */
.L_x_10579:
        /* <DEDUP_REMOVED lines=12> */
.L_x_10580:
        /* <DEDUP_REMOVED lines=60> */
.L_x_10578:
[----:B-----5:R-:W-:Y:S01]  /*4ef0*/  PRMT R77, R64, 0x7632, R77 ;  /* 0x00007632404d7816 */ /* 0x020fe2000000004d */
        /* <DEDUP_REMOVED lines=11> */
.L_x_10577:
        /* <DEDUP_REMOVED lines=15> */
.L_x_10583:
        /* <DEDUP_REMOVED lines=12> */
.L_x_10584:
        /* <DEDUP_REMOVED lines=60> */
.L_x_10582:
        /* <DEDUP_REMOVED lines=11> */
.L_x_10581:
        /* <DEDUP_REMOVED lines=15> */
.L_x_10587:
        /* <DEDUP_REMOVED lines=12> */
.L_x_10588:
        /* <DEDUP_REMOVED lines=60> */
.L_x_10586:
        /* <DEDUP_REMOVED lines=12> */
.L_x_10585:
        /* <DEDUP_REMOVED lines=15> */
.L_x_10591:
        /* <DEDUP_REMOVED lines=12> */
.L_x_10592:
        /* <DEDUP_REMOVED lines=60> */
.L_x_10590:
        /* <DEDUP_REMOVED lines=11> */
.L_x_10589:
        /* <DEDUP_REMOVED lines=15> */
.L_x_10595:
        /* <DEDUP_REMOVED lines=12> */
.L_x_10596:
        /* <DEDUP_REMOVED lines=60> */
.L_x_10594:
        /* <DEDUP_REMOVED lines=12> */
.L_x_10593:
        /* <DEDUP_REMOVED lines=15> */
.L_x_10599:
        /* <DEDUP_REMOVED lines=12> */
.L_x_10600:
        /* <DEDUP_REMOVED lines=60> */
.L_x_10598:
        /* <DEDUP_REMOVED lines=11> */
.L_x_10597:
        /* <DEDUP_REMOVED lines=15> */
.L_x_10602:
        /* <DEDUP_REMOVED lines=12> */
.L_x_10603:
        /* <DEDUP_REMOVED lines=60> */
.L_x_10601:
        /* <DEDUP_REMOVED lines=12> */
.L_x_10569:
[----:B------:R-:W0:Y:S01]  /*74a0*/  LDC.64 R152, c[0x0][0x3a8] ;  /* 0x0000ea00ff987b82 */ /* 0x000e220000000a00 */
[----:B------:R-:W-:Y:S01]  /*74b0*/  @P0 IADD3 R93, PT, PT, R175, 0x100, RZ ;  /* 0x00000100af5d0810 */ /* 0x000fe20007ffe0ff */
[----:B------:R-:W-:-:S06]  /*74c0*/  @P1 VIADD R91, R159, 0x100 ;  /* 0x000001009f5b1836 */ /* 0x000fcc0000000000 */
[----:B------:R-:W1:Y:S08]  /*74d0*/  @P1 LDC.64 R84, c[0x0][0x390] ;  /* 0x0000e400ff541b82 */ /* 0x000e700000000a00 */
[----:B------:R-:W2:Y:S01]  /*74e0*/  @P0 LDC.64 R86, c[0x0][0x3a0] ;  /* 0x0000e800ff560b82 */ /* 0x000ea20000000a00 */
[----:B0-----:R-:W-:-:S05]  /*74f0*/  IMAD.WIDE.U32 R88, R175, 0x20, R152 ;  /* 0x00000020af587825 */ /* 0x001fca00078e0098 */
[----:B------:R0:W-:Y:S01]  /*7500*/  STG.E.128 desc[UR6][R88.64], R76 ;  /* 0x0000004c58007986 */ /* 0x0001e2000c101d06 */
[----:B-1----:R-:W-:-:S03]  /*7510*/  @P1 IMAD.WIDE.U32 R84, R91, 0x10, R84 ;  /* 0x000000105b541825 */ /* 0x002fc600078e0054 */
[----:B------:R0:W-:Y:S01]  /*7520*/  STG.E.128 desc[UR6][R88.64+0x10], R80 ;  /* 0x0000105058007986 */ /* 0x0001e2000c101d06 */
[----:B--2---:R-:W-:Y:S01]  /*7530*/  @P0 IMAD.WIDE.U32 R86, R93, 0x20, R86 ;  /* 0x000000205d560825 */ /* 0x004fe200078e0056 */
[----:B------:R-:W-:Y:S06]  /*7540*/  @!P1 BRA `(.L_x_10604) ;  /* 0x0000000000509947 */ /* 0x000fec0003800000 */
[----:B------:R-:W-:Y:S01]  /*7550*/  IMAD.U32 R90, R0, 0x10000, RZ ;  /* 0x00010000005a7824 */ /* 0x000fe200078e00ff */
[----:B0-----:R-:W0:Y:S01]  /*7560*/  LDC.64 R88, c[0x0][0x3b0] ;  /* 0x0000ec00ff587b82 */ /* 0x001e220000000a00 */
        /* <DEDUP_REMOVED lines=18> */
.L_x_10604:
[----:B-----5:R2:W5:Y:S04]  /*7690*/  @P1 LDG.E.128 R64, desc[UR6][R84.64] ;  /* 0x0000000654401981 */ /* 0x020568000c1e1d00 */
[----:B------:R2:W5:Y:S04]  /*76a0*/  @P0 LDG.E.128 R68, desc[UR6][R86.64] ;  /* 0x0000000656440981 */ /* 0x000568000c1e1d00 */
[----:B------:R2:W5:Y:S01]  /*76b0*/  @P0 LDG.E.128 R72, desc[UR6][R86.64+0x10] ;  /* 0x0000100656480981 */ /* 0x000562000c1e1d00 */
[----:B------:R-:W-:Y:S05]  /*76c0*/  @!P0 BRA `(.L_x_10605) ;  /* 0x0000003000688947 */ /* 0x000fea0003800000 */
[----:B------:R-:W-:Y:S01]  /*76d0*/  ISETP.GT.AND P2, PT, R158, RZ, PT ;  /* 0x000000ff9e00720c */ /* 0x000fe20003f44270 */
[----:B--2---:R-:W-:Y:S01]  /*76e0*/  IMAD.MOV.U32 R86, RZ, RZ, R97 ;  /* 0x000000ffff567224 */ /* 0x004fe200078e0061 */
[----:B------:R-:W-:Y:S01]  /*76f0*/  MOV R8, R96 ;  /* 0x0000006000087202 */ /* 0x000fe20000000f00 */
[----:B-----5:R-:W-:-:S10]  /*7700*/  IMAD.MOV.U32 R84, RZ, RZ, R68 ;  /* 0x000000ffff547224 */ /* 0x020fd400078e0044 */
[----:B------:R-:W-:Y:S05]  /*7710*/  @!P2 BRA `(.L_x_10606) ;  /* 0x000000040088a947 */ /* 0x000fea0003800000 */
        /* <DEDUP_REMOVED lines=15> */
.L_x_10608:
        /* <DEDUP_REMOVED lines=12> */
.L_x_10609:
[----:B01----:R-:W-:Y:S01]  /*78d0*/  IMAD.WIDE.U32 R88, R135, -0x326172a9, RZ ;  /* 0xcd9e8d5787587825 */ /* 0x003fe200078e00ff */
        /* <DEDUP_REMOVED lines=48> */
[C---:B------:R-:W-:Y:S02]  /*7be0*/  VIADD R85, R148.reuse, 0x8ff34781 ;  /* 0x8ff3478194557836 */ /* 0x040fe40000000000 */
[----:B------:R-:W-:Y:S01]  /*7bf0*/  IMAD.WIDE.U32 R170, R7, -0x326172a9, RZ ;  /* 0xcd9e8d5707aa7825 */ /* 0x000fe200078e00ff */
[----:B------:R-:W-:-:S03]  /*7c00*/  IADD3 R7, PT, PT, R148, -0xe443238, RZ ;  /* 0xf1bbcdc894077810 */ /* 0x000fc60007ffe0ff */
[----:B------:R-:W-:Y:S01]  /*7c10*/  IMAD.WIDE.U32 R172, R87, -0x326172a9, RZ ;  /* 0xcd9e8d5757ac7825 */ /* 0x000fe200078e00ff */
[----:B------:R-:W-:-:S04]  /*7c20*/  LOP3.LUT R7, R7, R90, R171, 0x96, !PT ;  /* 0x0000005a07077212 */ /* 0x000fc800078e96ab */
[----:B------:R-:W-:Y:S01]  /*7c30*/  LOP3.LUT R170, R85, R170, R173, 0x96, !PT ;  /* 0x000000aa55aa7212 */ /* 0x000fe200078e96ad */
[----:B------:R-:W-:-:S04]  /*7c40*/  IMAD.WIDE.U32 R86, R7, -0x2daee0ad, RZ ;  /* 0xd2511f5307567825 */ /* 0x000fc800078e00ff */
[----:B------:R-:W-:Y:S01]  /*7c50*/  IMAD.MOV.U32 R7, RZ, RZ, R96 ;  /* 0x000000ffff077224 */ /* 0x000fe200078e0060 */
[----:B------:R-:W-:Y:S01]  /*7c60*/  MOV R8, R86 ;  /* 0x0000005600087202 */ /* 0x000fe20000000f00 */
[----:B------:R-:W-:Y:S01]  /*7c70*/  IMAD.MOV.U32 R86, RZ, RZ, RZ ;  /* 0x000000ffff567224 */ /* 0x000fe200078e00ff */
[----:B------:R-:W-:-:S07]  /*7c80*/  LOP3.LUT R161, R161, R84, R87, 0x96, !PT ;  /* 0x00000054a1a17212 */ /* 0x000fce00078e9657 */
.L_x_10607:
[----:B------:R-:W-:Y:S01]  /*7c90*/  HFMA2 R84, -RZ, RZ, 0.1171875, 0 ;  /* 0x2f800000ff547431 */ /* 0x000fe200000001ff */
[----:B------:R-:W-:Y:S01]  /*7ca0*/  I2FP.F32.U32 R7, R7 ;  /* 0x0000000700077245 */ /* 0x000fe20000201000 */
[----:B------:R-:W-:-:S04]  /*7cb0*/  IMAD.U32 R85, R64, 0x10000, RZ ;  /* 0x0001000040557824 */ /* 0x000fc800078e00ff */
[----:B------:R-:W-:Y:S01]  /*7cc0*/  FMUL.FTZ R85, R85, UR13 ;  /* 0x0000000d55557c20 */ /* 0x000fe20008410000 */
[----:B------:R-:W-:-:S03]  /*7cd0*/  FFMA.FTZ R7, R7, R84, 1.1641532182693481445e-10 ;  /* 0x2f00000007077423 */ /* 0x000fc60000010054 */
[----:B------:R-:W-:Y:S01]  /*7ce0*/  FMUL.FTZ R85, R85, UR12 ;  /* 0x0000000c55557c20 */ /* 0x000fe20008410000 */
[----:B------:R-:W-:Y:S01]  /*7cf0*/  IMAD.U32 R84, R141, 0x10000, RZ ;  /* 0x000100008d547824 */ /* 0x000fe200078e00ff */
[----:B------:R-:W-:-:S04]  /*7d00*/  FSETP.GTU.FTZ.AND P3, PT, R7, UR10, PT ;  /* 0x0000000a07007c0b */ /* 0x000fc8000bf7c000 */
[----:B------:R-:W-:Y:S02]  /*7d10*/  FSEL R85, R85, RZ, !P3 ;  /* 0x000000ff55557208 */ /* 0x000fe40005800000 */
[----:B------:R-:W-:-:S03]  /*7d20*/  SEL R7, RZ, 0x1, P3 ;  /* 0x00000001ff077807 */ /* 0x000fc60001800000 */
[----:B------:R-:W-:-:S07]  /*7d30*/  FFMA.FTZ R84, R85, R84, R68 ;  /* 0x0000005455547223 */ /* 0x000fce0000010044 */
.L_x_10606:
[----:B------:R-:W-:Y:S01]  /*7d40*/  MOV R87, R86 ;  /* 0x0000005600577202 */ /* 0x000fe20000000f00 */
        /* <DEDUP_REMOVED lines=14> */
.L_x_10612:
        /* <DEDUP_REMOVED lines=12> */
.L_x_10613:
[----:B01----:R-:W-:Y:S01]  /*7ef0*/  IMAD.WIDE.U32 R88, R135, -0x326172a9, RZ ;  /* 0xcd9e8d5787587825 */ /* 0x003fe200078e00ff */
        /* <DEDUP_REMOVED lines=56> */
[----:B------:R-:W-:Y:S01]  /*8280*/  IMAD.MOV.U32 R8, RZ, RZ, R88 ;  /* 0x000000ffff087224 */ /* 0x000fe200078e0058 */
[----:B------:R-:W-:Y:S01]  /*8290*/  LOP3.LUT R161, R161, R86, R89, 0x96, !PT ;  /* 0x00000056a1a17212 */ /* 0x000fe200078e9659 */
[----:B------:R-:W-:-:S07]  /*82a0*/  IMAD.MOV.U32 R87, RZ, RZ, RZ ;  /* 0x000000ffff577224 */ /* 0x000fce00078e00ff */
.L_x_10611:
[----:B01----:R-:W-:Y:S01]  /*82b0*/  HFMA2 R89, -RZ, RZ, 0.1171875, 0 ;  /* 0x2f800000ff597431 */ /* 0x003fe200000001ff */
[----:B------:R-:W-:Y:S01]  /*82c0*/  PRMT R85, R64, 0x7632, R85 ;  /* 0x0000763240557816 */ /* 0x000fe20000000055 */
[----:B------:R-:W-:Y:S01]  /*82d0*/  IMAD.U32 R88, R30, 0x10000, RZ ;  /* 0x000100001e587824 */ /* 0x000fe200078e00ff */
        /* <DEDUP_REMOVED lines=8> */
[----:B------:R-:W-:-:S07]  /*8360*/  FFMA.FTZ R85, R86, R88, R69 ;  /* 0x0000005856557223 */ /* 0x000fce0000010045 */
.L_x_10610:
[----:B01----:R-:W-:Y:S01]  /*8370*/  MOV R88, R87 ;  /* 0x0000005700587202 */ /* 0x003fe20000000f00 */
        /* <DEDUP_REMOVED lines=14> */
.L_x_10616:
        /* <DEDUP_REMOVED lines=12> */
.L_x_10617:
        /* <DEDUP_REMOVED lines=55> */
[----:B------:R-:W-:Y:S02]  /*8890*/  MOV R5, R8 ;  /* 0x0000000800057202 */ /* 0x000fe40000000f00 */
[----:B------:R-:W-:Y:S01]  /*88a0*/  LOP3.LUT R170, R87, R170, R173, 0x96, !PT ;  /* 0x000000aa57aa7212 */ /* 0x000fe200078e96ad */
[----:B------:R-:W-:Y:S01]  /*88b0*/  IMAD.MOV.U32 R8, RZ, RZ, R88 ;  /* 0x000000ffff087224 */ /* 0x000fe200078e0058 */
[----:B------:R-:W-:Y:S01]  /*88c0*/  LOP3.LUT R161, R161, R86, R89, 0x96, !PT ;  /* 0x00000056a1a17212 */ /* 0x000fe200078e9659 */
[----:B------:R-:W-:-:S07]  /*88d0*/  IMAD.MOV.U32 R88, RZ, RZ, RZ ;  /* 0x000000ffff587224 */ /* 0x000fce00078e00ff */
.L_x_10615:
        /* <DEDUP_REMOVED lines=11> */
.L_x_10614:
        /* <DEDUP_REMOVED lines=15> */
.L_x_10620:
        /* <DEDUP_REMOVED lines=10> */
[----:B------:R-:W-:-:S04]  /*8b20*/  @P4 IADD3 R4, PT, PT, R25, RZ, RZ ;  /* 0x000000ff19044210 */ /* 0x000fc80007ffe0ff */
[----:B------:R-:W-:-:S07]  /*8b30*/  @!P3 MOV R25, R4 ;  /* 0x000000040019b202 */ /* 0x000fce0000000f00 */
.L_x_10621:
        /* <DEDUP_REMOVED lines=56> */
[----:B------:R-:W-:-:S04]  /*8ec0*/  LOP3.LUT R170, R87, R170, R173, 0x96, !PT ;  /* 0x000000aa57aa7212 */ /* 0x000fc800078e96ad */
[----:B------:R-:W-:Y:S01]  /*8ed0*/  LOP3.LUT R161, R161, R90, R89, 0x96, !PT ;  /* 0x0000005aa1a17212 */ /* 0x000fe200078e9659 */
[----:B------:R-:W-:Y:S01]  /*8ee0*/  IMAD.MOV.U32 R89, RZ, RZ, RZ ;  /* 0x000000ffff597224 */ /* 0x000fe200078e00ff */
[----:B------:R-:W-:-:S07]  /*8ef0*/  MOV R8, R88 ;  /* 0x0000005800087202 */ /* 0x000fce0000000f00 */
.L_x_10619:
[----:B------:R-:W-:Y:S01]  /*8f00*/  HFMA2 R91, -RZ, RZ, 0.1171875, 0 ;  /* 0x2f800000ff5b7431 */ /* 0x000fe200000001ff */
[----:B------:R-:W-:Y:S02]  /*8f10*/  PRMT R87, R65, 0x7632, R87 ;  /* 0x0000763241577816 */ /* 0x000fe40000000057 */
[----:B------:R-:W-:Y:S02]  /*8f20*/  I2FP.F32.U32 R4, R4 ;  /* 0x0000000400047245 */ /* 0x000fe40000201000 */
[----:B------:R-:W-:Y:S01]  /*8f30*/  SHF.L.U32 R90, R31, 0x10, RZ ;  /* 0x000000101f5a7819 */ /* 0x000fe200000006ff */
        /* <DEDUP_REMOVED lines=8> */
.L_x_10618:
[----:B------:R-:W-:Y:S01]  /*8fc0*/  IMAD.MOV.U32 R90, RZ, RZ, R89 ;  /* 0x000000ffff5a7224 */ /* 0x000fe200078e0059 */
        /* <DEDUP_REMOVED lines=14> */
.L_x_10624:
        /* <DEDUP_REMOVED lines=12> */
.L_x_10625:
        /* <DEDUP_REMOVED lines=8> */
[C---:B------:R-:W-:Y:S01]  /*91f0*/  IADD3 R89, PT, PT, R149.reuse, 0x76cf5d0a, RZ ;  /* 0x76cf5d0a95597810 */ /* 0x040fe20007ffe0ff */
        /* <DEDUP_REMOVED lines=49> */
[----:B------:R-:W-:Y:S01]  /*9510*/  LOP3.LUT R161, R161, R90, R89, 0x96, !PT ;  /* 0x0000005aa1a17212 */ /* 0x000fe200078e9659 */
[----:B------:R-:W-:-:S07]  /*9520*/  HFMA2 R90, -RZ, RZ, 0, 0 ;  /* 0x00000000ff5a7431 */ /* 0x000fce00000001ff */
.L_x_10623:
        /* <DEDUP_REMOVED lines=11> */
.L_x_10622:
[----:B------:R-:W-:Y:S01]  /*95e0*/  MOV R91, R90 ;  /* 0x0000005a005b7202 */ /* 0x000fe20000000f00 */
        /* <DEDUP_REMOVED lines=14> */
.L_x_10628:
        /* <DEDUP_REMOVED lines=12> */
.L_x_10629:
        /* <DEDUP_REMOVED lines=60> */
.L_x_10627:
[----:B------:R-:W-:Y:S02]  /*9b50*/  PRMT R89, R66, 0x7632, R89 ;  /* 0x0000763242597816 */ /* 0x000fe40000000059 */
[----:B------:R-:W-:Y:S02]  /*9b60*/  I2FP.F32.U32 R2, R2 ;  /* 0x0000000200027245 */ /* 0x000fe40000201000 */
[----:B------:R-:W-:Y:S01]  /*9b70*/  MOV R93, 0x2f800000 ;  /* 0x2f800000005d7802 */ /* 0x000fe20000000f00 */
[----:B------:R-:W-:Y:S01]  /*9b80*/  IMAD.U32 R89, R89, 0x10000, RZ ;  /* 0x0001000059597824 */ /* 0x000fe200078e00ff */
[----:B------:R-:W-:-:S03]  /*9b90*/  SHF.L.U32 R92, R32, 0x10, RZ ;  /* 0x00000010205c7819 */ /* 0x000fc600000006ff */
[----:B------:R-:W-:Y:S01]  /*9ba0*/  FFMA.FTZ R2, R2, R93, 1.1641532182693481445e-10 ;  /* 0x2f00000002027423 */ /* 0x000fe2000001005d */
[----:B------:R-:W-:-:S04]  /*9bb0*/  FMUL.FTZ R89, R89, UR13 ;  /* 0x0000000d59597c20 */ /* 0x000fc80008410000 */
[----:B------:R-:W-:Y:S01]  /*9bc0*/  FMUL.FTZ R89, R89, UR12 ;  /* 0x0000000c59597c20 */ /* 0x000fe20008410000 */
[----:B------:R-:W-:-:S04]  /*9bd0*/  FSETP.GTU.FTZ.AND P3, PT, R2, UR10, PT ;  /* 0x0000000a02007c0b */ /* 0x000fc8000bf7c000 */
[----:B------:R-:W-:Y:S02]  /*9be0*/  FSEL R90, R89, RZ, !P3 ;  /* 0x000000ff595a7208 */ /* 0x000fe40005800000 */
[----:B------:R-:W-:-:S03]  /*9bf0*/  SEL R2, RZ, 0x1, P3 ;  /* 0x00000001ff027807 */ /* 0x000fc60001800000 */
[----:B------:R-:W-:-:S07]  /*9c00*/  FFMA.FTZ R89, R90, R92, R73 ;  /* 0x0000005c5a597223 */ /* 0x000fce0000010049 */
.L_x_10626:
        /* <DEDUP_REMOVED lines=15> */
.L_x_10632:
        /* <DEDUP_REMOVED lines=12> */
.L_x_10633:
        /* <DEDUP_REMOVED lines=59> */
[----:B------:R-:W-:-:S07]  /*a170*/  HFMA2 R92, -RZ, RZ, 0, 0 ;  /* 0x00000000ff5c7431 */ /* 0x000fce00000001ff */
.L_x_10631:
        /* <DEDUP_REMOVED lines=11> */
.L_x_10630:
        /* <DEDUP_REMOVED lines=15> */
.L_x_10636:
        /* <DEDUP_REMOVED lines=12> */
.L_x_10637:
        /* <DEDUP_REMOVED lines=56> */
[----:B------:R-:W-:-:S03]  /*a760*/  LOP3.LUT R170, R91, R170, R173, 0x96, !PT ;  /* 0x000000aa5baa7212 */ /* 0x000fc600078e96ad */
[----:B------:R-:W-:Y:S01]  /*a770*/  IMAD.MOV.U32 R91, RZ, RZ, R8 ;  /* 0x000000ffff5b7224 */ /* 0x000fe200078e0008 */
[----:B------:R-:W-:Y:S02]  /*a780*/  LOP3.LUT R161, R161, R94, R93, 0x96, !PT ;  /* 0x0000005ea1a17212 */ /* 0x000fe400078e965d */
[----:B------:R-:W-:-:S07]  /*a790*/  MOV R8, R92 ;  /* 0x0000005c00087202 */ /* 0x000fce0000000f00 */
.L_x_10635:
[----:B------:R-:W-:Y:S02]  /*a7a0*/  PRMT R92, R67, 0x7632, R92 ;  /* 0x00007632435c7816 */ /* 0x000fe4000000005c */
[----:B------:R-:W-:Y:S02]  /*a7b0*/  I2FP.F32.U32 R91, R91 ;  /* 0x0000005b005b7245 */ /* 0x000fe40000201000 */
[----:B------:R-:W-:Y:S01]  /*a7c0*/  MOV R94, 0x2f800000 ;  /* 0x2f800000005e7802 */ /* 0x000fe20000000f00 */
[----:B------:R-:W-:-:S04]  /*a7d0*/  IMAD.U32 R92, R92, 0x10000, RZ ;  /* 0x000100005c5c7824 */ /* 0x000fc800078e00ff */
[----:B------:R-:W-:Y:S01]  /*a7e0*/  FFMA.FTZ R91, R91, R94, 1.1641532182693481445e-10 ;  /* 0x2f0000005b5b7423 */ /* 0x000fe2000001005e */
        /* <DEDUP_REMOVED lines=8> */
.L_x_10605:
[----:B--2---:R-:W-:Y:S01]  /*a870*/  IMAD.MOV.U32 R86, RZ, RZ, R97 ;  /* 0x000000ffff567224 */ /* 0x004fe200078e0061 */
[----:B------:R-:W-:Y:S01]  /*a880*/  MOV R8, R96 ;  /* 0x0000006000087202 */ /* 0x000fe20000000f00 */
[----:B------:R-:W-:Y:S01]  /*a890*/  IMAD.MOV.U32 R84, RZ, RZ, RZ ;  /* 0x000000ffff547224 */ /* 0x000fe200078e00ff */
        /* <DEDUP_REMOVED lines=16> */
.L_x_10640:
        /* <DEDUP_REMOVED lines=12> */
.L_x_10641:
[----:B01----:R-:W-:Y:S01]  /*aa60*/  IMAD.WIDE.U32 R88, R135, -0x326172a9, RZ ;  /* 0xcd9e8d5787587825 */ /* 0x003fe200078e00ff */
        /* <DEDUP_REMOVED lines=38> */
[----:B------:R-:W-:Y:S01]  /*acd0*/  VIADD R7, R148, 0xb54cda56 ;  /* 0xb54cda5694077836 */ /* 0x000fe20000000000 */
[----:B------:R-:W-:Y:S01]  /*ace0*/  IADD3 R87, PT, PT, R149, -0x24c28bd8, RZ ;  /* 0xdb3d742895577810 */ /* 0x000fe20007ffe0ff */
        /* <DEDUP_REMOVED lines=13> */
[----:B------:R-:W-:-:S03]  /*adc0*/  LOP3.LUT R170, R85, R170, R173, 0x96, !PT ;  /* 0x000000aa55aa7212 */ /* 0x000fc600078e96ad */
[----:B------:R-:W-:-:S04]  /*add0*/  IMAD.WIDE.U32 R86, R7, -0x2daee0ad, RZ ;  /* 0xd2511f5307567825 */ /* 0x000fc800078e00ff */
[----:B------:R-:W-:Y:S01]  /*ade0*/  IMAD.MOV.U32 R7, RZ, RZ, R96 ;  /* 0x000000ffff077224 */ /* 0x000fe200078e0060 */
[----:B------:R-:W-:Y:S01]  /*adf0*/  MOV R8, R86 ;  /* 0x0000005600087202 */ /* 0x000fe20000000f00 */
[----:B------:R-:W-:Y:S01]  /*ae00*/  HFMA2 R86, -RZ, RZ, 0, 0 ;  /* 0x00000000ff567431 */ /* 0x000fe200000001ff */
[----:B------:R-:W-:-:S07]  /*ae10*/  LOP3.LUT R161, R161, R84, R87, 0x96, !PT ;  /* 0x00000054a1a17212 */ /* 0x000fce00078e9657 */
.L_x_10639:
        /* <DEDUP_REMOVED lines=11> */
.L_x_10638:
[----:B------:R-:W-:Y:S01]  /*aed0*/  MOV R87, R86 ;  /* 0x0000005600577202 */ /* 0x000fe20000000f00 */
        /* <DEDUP_REMOVED lines=14> */
.L_x_10644:
        /* <DEDUP_REMOVED lines=12> */
.L_x_10645:
[----:B01----:R-:W-:Y:S01]  /*b080*/  IMAD.WIDE.U32 R88, R135, -0x326172a9, RZ ;  /* 0xcd9e8d5787587825 */ /* 0x003fe200078e00ff */
        /* <DEDUP_REMOVED lines=44> */
[----:B------:R-:W-:Y:S02]  /*b350*/  IADD3 R85, PT, PT, R149, 0x1fd5c5a3, RZ ;  /* 0x1fd5c5a395557810 */ /* 0x000fe40007ffe0ff */
[----:B------:R-:W-:Y:S02]  /*b360*/  LOP3.LUT R87, R87, R88, R91, 0x96, !PT ;  /* 0x0000005857577212 */ /* 0x000fe400078e965b */
        /* <DEDUP_REMOVED lines=10> */
[----:B------:R-:W-:Y:S01]  /*b410*/  IMAD.MOV.U32 R87, RZ, RZ, RZ ;  /* 0x000000ffff577224 */ /* 0x000fe200078e00ff */
[----:B------:R-:W-:Y:S02]  /*b420*/  LOP3.LUT R161, R161, R86, R89, 0x96, !PT ;  /* 0x00000056a1a17212 */ /* 0x000fe400078e9659 */
[----:B------:R-:W-:-:S07]  /*b430*/  MOV R8, R88 ;  /* 0x0000005800087202 */ /* 0x000fce0000000f00 */
.L_x_10643:
[----:B-----5:R-:W-:Y:S02]  /*b440*/  PRMT R85, R64, 0x7632, R85 ;  /* 0x0000763240557816 */ /* 0x020fe40000000055 */
[----:B------:R-:W-:Y:S02]  /*b450*/  I2FP.F32.U32 R6, R6 ;  /* 0x0000000600067245 */ /* 0x000fe40000201000 */
[----:B01----:R-:W-:Y:S01]  /*b460*/  MOV R89, 0x2f800000 ;  /* 0x2f80000000597802 */ /* 0x003fe20000000f00 */
        /* <DEDUP_REMOVED lines=8> */
[----:B------:R-:W-:-:S07]  /*b4f0*/  FMUL.FTZ R85, R86, R85 ;  /* 0x0000005556557220 */ /* 0x000fce0000410000 */
.L_x_10642:
[----:B------:R-:W-:Y:S02]  /*b500*/  HFMA2 R86, -RZ, RZ, 0, 0 ;  /* 0x00000000ff567431 */ /* 0x000fe400000001ff */
[----:B01----:R-:W-:Y:S01]  /*b510*/  IMAD.MOV.U32 R88, RZ, RZ, R87 ;  /* 0x000000ffff587224 */ /* 0x003fe200078e0057 */
        /* <DEDUP_REMOVED lines=13> */
.L_x_10648:
        /* <DEDUP_REMOVED lines=12> */
.L_x_10649:
        /* <DEDUP_REMOVED lines=53> */
[----:B------:R-:W-:Y:S02]  /*ba00*/  LOP3.LUT R5, R5, R90, R171, 0x96, !PT ;  /* 0x0000005a05057212 */ /* 0x000fe400078e96ab */
[----:B------:R-:W-:-:S03]  /*ba10*/  LOP3.LUT R170, R87, R170, R173, 0x96, !PT ;  /* 0x000000aa57aa7212 */ /* 0x000fc600078e96ad */
[----:B------:R-:W-:Y:S01]  /*ba20*/  IMAD.WIDE.U32 R88, R5, -0x2daee0ad, RZ ;  /* 0xd2511f5305587825 */ /* 0x000fe200078e00ff */
[----:B------:R-:W-:-:S03]  /*ba30*/  MOV R5, R8 ;  /* 0x0000000800057202 */ /* 0x000fc60000000f00 */
[----:B------:R-:W-:Y:S02]  /*ba40*/  IMAD.MOV.U32 R8, RZ, RZ, R88 ;  /* 0x000000ffff087224 */ /* 0x000fe400078e0058 */
[----:B------:R-:W-:Y:S01]  /*ba50*/  HFMA2 R88, -RZ, RZ, 0, 0 ;  /* 0x00000000ff587431 */ /* 0x000fe200000001ff */
[----:B------:R-:W-:-:S07]  /*ba60*/  LOP3.LUT R161, R161, R86, R89, 0x96, !PT ;  /* 0x00000056a1a17212 */ /* 0x000fce00078e9659 */
.L_x_10647:
        /* <DEDUP_REMOVED lines=11> */
.L_x_10646:
        /* <DEDUP_REMOVED lines=15> */
.L_x_10652:
        /* <DEDUP_REMOVED lines=12> */
.L_x_10653:
        /* <DEDUP_REMOVED lines=60> */
.L_x_10651:
[----:B------:R-:W-:Y:S01]  /*c090*/  HFMA2 R91, -RZ, RZ, 0.1171875, 0 ;  /* 0x2f800000ff5b7431 */ /* 0x000fe200000001ff */
[----:B-----5:R-:W-:Y:S02]  /*c0a0*/  PRMT R87, R65, 0x7632, R87 ;  /* 0x0000763241577816 */ /* 0x020fe40000000057 */
        /* <DEDUP_REMOVED lines=10> */
.L_x_10650:
        /* <DEDUP_REMOVED lines=15> */
.L_x_10656:
        /* <DEDUP_REMOVED lines=12> */
.L_x_10657:
        /* <DEDUP_REMOVED lines=60> */
.L_x_10655:
        /* <DEDUP_REMOVED lines=11> */
.L_x_10654:
        /* <DEDUP_REMOVED lines=15> */
.L_x_10660:
        /* <DEDUP_REMOVED lines=12> */
.L_x_10661:
        /* <DEDUP_REMOVED lines=60> */
.L_x_10659:
[----:B-----5:R-:W-:Y:S02]  /*cce0*/  PRMT R89, R66, 0x7632, R89 ;  /* 0x0000763242597816 */ /* 0x020fe40000000059 */
        /* <DEDUP_REMOVED lines=11> */
.L_x_10658:
[----:B------:R-:W-:Y:S02]  /*cda0*/  HFMA2 R90, -RZ, RZ, 0, 0 ;  /* 0x00000000ff5a7431 */ /* 0x000fe400000001ff */
        /* <DEDUP_REMOVED lines=14> */
.L_x_10664:
        /* <DEDUP_REMOVED lines=12> */
.L_x_10665:
        /* <DEDUP_REMOVED lines=60> */
.L_x_10663:
        /* <DEDUP_REMOVED lines=11> */
.L_x_10662:
        /* <DEDUP_REMOVED lines=15> */
.L_x_10667:
        /* <DEDUP_REMOVED lines=12> */
.L_x_10668:
        /* <DEDUP_REMOVED lines=60> */
.L_x_10666:
        /* <DEDUP_REMOVED lines=12> */
.L_x_10634:
[----:B------:R-:W-:Y:S01]  /*d9f0*/  VIADD R93, R175, 0x100 ;  /* 0x00000100af5d7836 */ /* 0x000fe20000000000 */
[----:B------:R-:W0:Y:S01]  /*da00*/  @P1 LDC.64 R102, c[0x0][0x390] ;  /* 0x0000e400ff661b82 */ /* 0x000e220000000a00 */
[----:B------:R-:W-:Y:S01]  /*da10*/  @P1 IADD3 R95, PT, PT, R159, 0x200, RZ ;  /* 0x000002009f5f1810 */ /* 0x000fe20007ffe0ff */
[----:B------:R-:W-:Y:S02]  /*da20*/  @P0 VIADD R97, R175, 0x200 ;  /* 0x00000200af610836 */ /* 0x000fe40000000000 */
[----:B------:R-:W-:-:S04]  /*da30*/  IMAD.WIDE.U32 R92, R93, 0x20, R152 ;  /* 0x000000205d5c7825 */ /* 0x000fc800078e0098 */
[----:B------:R-:W1:Y:S01]  /*da40*/  @P0 LDC.64 R100, c[0x0][0x3a0] ;  /* 0x0000e800ff640b82 */ /* 0x000e620000000a00 */
[----:B------:R2:W-:Y:S04]  /*da50*/  STG.E.128 desc[UR6][R92.64], R84 ;  /* 0x000000545c007986 */ /* 0x0005e8000c101d06 */
        /* <DEDUP_REMOVED lines=25> */
.L_x_10669:
[----:B-----5:R1:W5:Y:S04]  /*dbf0*/  @P1 LDG.E.128 R64, desc[UR6][R102.64] ;  /* 0x0000000666401981 */ /* 0x020368000c1e1d00 */
[----:B------:R1:W5:Y:S04]  /*dc00*/  @P0 LDG.E.128 R68, desc[UR6][R100.64] ;  /* 0x0000000664440981 */ /* 0x000368000c1e1d00 */
[----:B------:R1:W5:Y:S01]  /*dc10*/  @P0 LDG.E.128 R72, desc[UR6][R100.64+0x10] ;  /* 0x0000100664480981 */ /* 0x000362000c1e1d00 */
[----:B------:R-:W-:Y:S05]  /*dc20*/  @!P0 BRA `(.L_x_10670) ;  /* 0x0000003000688947 */ /* 0x000fea0003800000 */
[----:B------:R-:W-:Y:S01]  /*dc30*/  ISETP.GT.AND P2, PT, R158, RZ, PT ;  /* 0x000000ff9e00720c */ /* 0x000fe20003f44270 */
[----:B------:R-:W-:Y:S01]  /*dc40*/  IMAD.MOV.U32 R174, RZ, RZ, R8 ;  /* 0x000000ffffae7224 */ /* 0x000fe200078e0008 */
[----:B0-----:R-:W-:Y:S02]  /*dc50*/  MOV R94, R104 ;  /* 0x00000068005e7202 */ /* 0x001fe40000000f00 */
[----:B-----5:R-:W-:-:S09]  /*dc60*/  MOV R92, R68 ;  /* 0x00000044005c7202 */ /* 0x020fd20000000f00 */
        /* <DEDUP_REMOVED lines=16> */
.L_x_10673:
        /* <DEDUP_REMOVED lines=12> */
.L_x_10674:
        /* <DEDUP_REMOVED lines=60> */
.L_x_10672:
        /* <DEDUP_REMOVED lines=11> */
.L_x_10671:
        /* <DEDUP_REMOVED lines=15> */
.L_x_10677:
        /* <DEDUP_REMOVED lines=12> */
.L_x_10678:
        /* <DEDUP_REMOVED lines=55> */
[----:B------:R-:W-:-:S03]  /*e7c0*/  IADD3 R93, PT, PT, R148, -0x700cb87f, RZ ;  /* 0x8ff34781945d7810 */ /* 0x000fc60007ffe0ff */
[----:B------:R-:W-:Y:S01]  /*e7d0*/  IMAD.WIDE.U32 R94, R94, -0x2daee0ad, RZ ;  /* 0xd2511f535e5e7825 */ /* 0x000fe200078e00ff */
[----:B------:R-:W-:-:S03]  /*e7e0*/  LOP3.LUT R170, R93, R170, R173, 0x96, !PT ;  /* 0x000000aa5daa7212 */ /* 0x000fc600078e96ad */
[----:B------:R-:W-:Y:S01]  /*e7f0*/  IMAD.MOV.U32 R174, RZ, RZ, R94 ;  /* 0x000000ffffae7224 */ /* 0x000fe200078e005e */
[----:B------:R-:W-:-:S07]  /*e800*/  LOP3.LUT R161, R161, R96, R95, 0x96, !PT ;  /* 0x00000060a1a17212 */ /* 0x000fce00078e965f */
.L_x_10676:
        /* <DEDUP_REMOVED lines=12> */
.L_x_10675:
        /* <DEDUP_REMOVED lines=15> */
.L_x_10681:
        /* <DEDUP_REMOVED lines=12> */
.L_x_10682:
        /* <DEDUP_REMOVED lines=59> */
[----:B------:R-:W-:-:S07]  /*ee30*/  MOV R174, R94 ;  /* 0x0000005e00ae7202 */ /* 0x000fce0000000f00 */
.L_x_10680:
[----:B------:R-:W-:Y:S01]  /*ee40*/  I2FP.F32.U32 R5, R5 ;  /* 0x0000000500057245 */ /* 0x000fe20000201000 */
[----:B------:R-:W-:Y:S01]  /*ee50*/  IMAD.U32 R94, R65, 0x10000, RZ ;  /* 0x00010000415e7824 */ /* 0x000fe200078e00ff */
[----:B------:R-:W-:-:S03]  /*ee60*/  MOV R8, 0x2f800000 ;  /* 0x2f80000000087802 */ /* 0x000fc60000000f00 */
[----:B------:R-:W-:Y:S02]  /*ee70*/  FMUL.FTZ R94, R94, UR13 ;  /* 0x0000000d5e5e7c20 */ /* 0x000fe40008410000 */
[----:B------:R-:W-:Y:S02]  /*ee80*/  FFMA.FTZ R5, R5, R8, 1.1641532182693481445e-10 ;  /* 0x2f00000005057423 */ /* 0x000fe40000010008 */
[----:B------:R-:W-:Y:S01]  /*ee90*/  FMUL.FTZ R95, R94, UR12 ;  /* 0x0000000c5e5f7c20 */ /* 0x000fe20008410000 */
[----:B------:R-:W-:Y:S02]  /*eea0*/  SHF.L.U32 R94, R128, 0x10, RZ ;  /* 0x00000010805e7819 */ /* 0x000fe400000006ff */
[----:B------:R-:W-:-:S04]  /*eeb0*/  FSETP.GTU.FTZ.AND P3, PT, R5, UR10, PT ;  /* 0x0000000a05007c0b */ /* 0x000fc8000bf7c000 */
[----:B------:R-:W-:Y:S02]  /*eec0*/  FSEL R95, R95, RZ, !P3 ;  /* 0x000000ff5f5f7208 */ /* 0x000fe40005800000 */
[----:B------:R-:W-:-:S03]  /*eed0*/  SEL R5, RZ, 0x1, P3 ;  /* 0x00000001ff057807 */ /* 0x000fc60001800000 */
[----:B------:R-:W-:-:S07]  /*eee0*/  FFMA.FTZ R94, R95, R94, R70 ;  /* 0x0000005e5f5e7223 */ /* 0x000fce0000010046 */
.L_x_10679:
        /* <DEDUP_REMOVED lines=15> */
.L_x_10685:
        /* <DEDUP_REMOVED lines=12> */
.L_x_10686:
        /* <DEDUP_REMOVED lines=60> */
.L_x_10684:
        /* <DEDUP_REMOVED lines=12> */
.L_x_10683:
        /* <DEDUP_REMOVED lines=15> */
.L_x_10689:
        /* <DEDUP_REMOVED lines=12> */
.L_x_10690:
        /* <DEDUP_REMOVED lines=60> */
.L_x_10688:
        /* <DEDUP_REMOVED lines=11> */
.L_x_10687:
        /* <DEDUP_REMOVED lines=15> */
.L_x_10693:
        /* <DEDUP_REMOVED lines=12> */
.L_x_10694:
[----:B-1----:R-:W-:Y:S01]  /*fcf0*/  IMAD.WIDE.U32 R100, R135, -0x326172a9, RZ ;  /* 0xcd9e8d5787647825 */ /* 0x002fe200078e00ff */
        /* <DEDUP_REMOVED lines=59> */
.L_x_10692:
        /* <DEDUP_REMOVED lines=12> */
.L_x_10691:
[----:B-1----:R-:W-:Y:S01]  /*10170*/  MOV R100, R8 ;  /* 0x0000000800647202 */ /* 0x002fe20000000f00 */
        /* <DEDUP_REMOVED lines=14> */
.L_x_10697:
        /* <DEDUP_REMOVED lines=12> */
.L_x_10698:
[----:B------:R-:W-:Y:S01]  /*10320*/  IMAD.WIDE.U32 R100, R135, -0x326172a9, RZ ;  /* 0xcd9e8d5787647825 */ /* 0x000fe200078e00ff */
[----:B------:R-:W-:Y:S02]  /*10330*/  LOP3.LUT R98, R25, R105, R149, 0x96, !PT ;  /* 0x0000006919627212 */ /* 0x000fe400078e9695 */
[C---:B------:R-:W-:Y:S01]  /*10340*/  IADD3 R105, PT, PT, R149.reuse, -0x4498517b, RZ ;  /* 0xbb67ae8595697810 */ /* 0x040fe20007ffe0ff */
[----:B------:R-:W-:Y:S01]  /*10350*/  IMAD.MOV.U32 R0, RZ, RZ, R174 ;  /* 0x000000ffff007224 */ /* 0x000fe200078e00ae */
        /* <DEDUP_REMOVED lines=56> */
.L_x_10696:
[----:B------:R-:W-:Y:S01]  /*106e0*/  I2FP.F32.U32 R0, R0 ;  /* 0x0000000000007245 */ /* 0x000fe20000201000 */
[----:B------:R-:W-:Y:S01]  /*106f0*/  IMAD.U32 R8, R67, 0x10000, RZ ;  /* 0x0001000043087824 */ /* 0x000fe200078e00ff */
[----:B------:R-:W-:Y:S02]  /*10700*/  MOV R99, 0x2f800000 ;  /* 0x2f80000000637802 */ /* 0x000fe40000000f00 */
[----:B------:R-:W-:Y:S01]  /*10710*/  SHF.L.U32 R98, R126, 0x10, RZ ;  /* 0x000000107e627819 */ /* 0x000fe200000006ff */
[----:B------:R-:W-:Y:S02]  /*10720*/  FMUL.FTZ R8, R8, UR13 ;  /* 0x0000000d08087c20 */ /* 0x000fe40008410000 */
[----:B------:R-:W-:Y:S02]  /*10730*/  FFMA.FTZ R0, R0, R99, 1.1641532182693481445e-10 ;  /* 0x2f00000000007423 */ /* 0x000fe40000010063 */
[----:B------:R-:W-:-:S03]  /*10740*/  FMUL.FTZ R8, R8, UR12 ;  /* 0x0000000c08087c20 */ /* 0x000fc60008410000 */
[----:B------:R-:W-:-:S04]  /*10750*/  FSETP.GTU.FTZ.AND P3, PT, R0, UR10, PT ;  /* 0x0000000a00007c0b */ /* 0x000fc8000bf7c000 */
[----:B------:R-:W-:Y:S02]  /*10760*/  FSEL R99, R8, RZ, !P3 ;  /* 0x000000ff08637208 */ /* 0x000fe40005800000 */
[----:B------:R-:W-:-:S03]  /*10770*/  SEL R0, RZ, 0x1, P3 ;  /* 0x00000001ff007807 */ /* 0x000fc60001800000 */
[----:B------:R-:W-:-:S07]  /*10780*/  FFMA.FTZ R98, R99, R98, R74 ;  /* 0x0000006263627223 */ /* 0x000fce000001004a */
.L_x_10695:
        /* <DEDUP_REMOVED lines=15> */
.L_x_10701:
        /* <DEDUP_REMOVED lines=12> */
.L_x_10702:
        /* <DEDUP_REMOVED lines=57> */
[----:B------:R-:W-:Y:S02]  /*10cd0*/  HFMA2 R173, -RZ, RZ, 0, 0 ;  /* 0x00000000ffad7431 */ /* 0x000fe400000001ff */
[----:B------:R-:W-:Y:S01]  /*10ce0*/  IMAD.MOV.U32 R174, RZ, RZ, R100 ;  /* 0x000000ffffae7224 */ /* 0x000fe200078e0064 */
[----:B------:R-:W-:-:S07]  /*10cf0*/  LOP3.LUT R161, R161, R102, R101, 0x96, !PT ;  /* 0x00000066a1a17212 */ /* 0x000fce00078e9665 */
.L_x_10700:
        /* <DEDUP_REMOVED lines=13> */
.L_x_10670:
[----:B0-----:R-:W-:Y:S01]  /*10dd0*/  HFMA2 R92, -RZ, RZ, 0, 0 ;  /* 0x00000000ff5c7431 */ /* 0x001fe200000001ff */
        /* <DEDUP_REMOVED lines=18> */
.L_x_10705:
        /* <DEDUP_REMOVED lines=12> */
.L_x_10706:
        /* <DEDUP_REMOVED lines=60> */
.L_x_10704:
[----:B------:R-:W-:Y:S01]  /*11380*/  HFMA2 R8, -RZ, RZ, 0.1171875, 0 ;  /* 0x2f800000ff087431 */ /* 0x000fe200000001ff */
[----:B------:R-:W-:Y:S01]  /*11390*/  I2FP.F32.U32 R7, R7 ;  /* 0x0000000700077245 */ /* 0x000fe20000201000 */
[----:B-----5:R-:W-:Y:S01]  /*113a0*/  IMAD.U32 R92, R64, 0x10000, RZ ;  /* 0x00010000405c7824 */ /* 0x020fe200078e00ff */
[----:B------:R-:W-:-:S03]  /*113b0*/  SHF.L.U32 R93, R129, 0x10, RZ ;  /* 0x00000010815d7819 */ /* 0x000fc600000006ff */
[----:B------:R-:W-:Y:S01]  /*113c0*/  FMUL.FTZ R92, R92, UR13 ;  /* 0x0000000d5c5c7c20 */ /* 0x000fe20008410000 */
[----:B------:R-:W-:-:S03]  /*113d0*/  FFMA.FTZ R7, R7, R8, 1.1641532182693481445e-10 ;  /* 0x2f00000007077423 */ /* 0x000fc60000010008 */
[----:B------:R-:W-:Y:S02]  /*113e0*/  FMUL.FTZ R92, R92, UR12 ;  /* 0x0000000c5c5c7c20 */ /* 0x000fe40008410000 */
[----:B------:R-:W-:-:S04]  /*113f0*/  FSETP.GTU.FTZ.AND P2, PT, R7, UR10, PT ;  /* 0x0000000a07007c0b */ /* 0x000fc8000bf5c000 */
[----:B------:R-:W-:Y:S02]  /*11400*/  FSEL R92, R92, RZ, !P2 ;  /* 0x000000ff5c5c7208 */ /* 0x000fe40005000000 */
[----:B------:R-:W-:-:S03]  /*11410*/  SEL R7, RZ, 0x1, P2 ;  /* 0x00000001ff077807 */ /* 0x000fc60001000000 */
[----:B------:R-:W-:-:S07]  /*11420*/  FMUL.FTZ R92, R93, R92 ;  /* 0x0000005c5d5c7220 */ /* 0x000fce0000410000 */
.L_x_10703:
        /* <DEDUP_REMOVED lines=15> */
.L_x_10709:
        /* <DEDUP_REMOVED lines=12> */
.L_x_10710:
        /* <DEDUP_REMOVED lines=60> */
.L_x_10708:
        /* <DEDUP_REMOVED lines=12> */
.L_x_10707:
        /* <DEDUP_REMOVED lines=15> */
.L_x_10713:
        /* <DEDUP_REMOVED lines=12> */
.L_x_10714:
        /* <DEDUP_REMOVED lines=60> */
.L_x_10712:
[----:B------:R-:W-:Y:S01]  /*11fd0*/  I2FP.F32.U32 R5, R5 ;  /* 0x0000000500057245 */ /* 0x000fe20000201000 */
[----:B-----5:R-:W-:Y:S01]  /*11fe0*/  IMAD.U32 R94, R65, 0x10000, RZ ;  /* 0x00010000415e7824 */ /* 0x020fe200078e00ff */
        /* <DEDUP_REMOVED lines=8> */
[----:B------:R-:W-:-:S07]  /*12070*/  FMUL.FTZ R94, R95, R94 ;  /* 0x0000005e5f5e7220 */ /* 0x000fce0000410000 */
.L_x_10711:
        /* <DEDUP_REMOVED lines=15> */
.L_x_10717:
        /* <DEDUP_REMOVED lines=12> */
.L_x_10718:
        /* <DEDUP_REMOVED lines=60> */
.L_x_10716:
        /* <DEDUP_REMOVED lines=12> */
.L_x_10715:
        /* <DEDUP_REMOVED lines=15> */
.L_x_10721:
        /* <DEDUP_REMOVED lines=12> */
.L_x_10722:
        /* <DEDUP_REMOVED lines=60> */
.L_x_10720:
        /* <DEDUP_REMOVED lines=11> */
.L_x_10719:
        /* <DEDUP_REMOVED lines=15> */
.L_x_10725:
        /* <DEDUP_REMOVED lines=12> */
.L_x_10726:
        /* <DEDUP_REMOVED lines=60> */
.L_x_10724:
        /* <DEDUP_REMOVED lines=12> */
.L_x_10723:
[----:B-1----:R-:W-:Y:S01]  /*13300*/  MOV R100, R8 ;  /* 0x0000000800647202 */ /* 0x002fe20000000f00 */
        /* <DEDUP_REMOVED lines=14> */
.L_x_10729:
        /* <DEDUP_REMOVED lines=12> */
.L_x_10730:
        /* <DEDUP_REMOVED lines=60> */
.L_x_10728:
        /* <DEDUP_REMOVED lines=11> */
.L_x_10727:
        /* <DEDUP_REMOVED lines=15> */
.L_x_10732:
        /* <DEDUP_REMOVED lines=12> */
.L_x_10733:
        /* <DEDUP_REMOVED lines=60> */
.L_x_10731:
        /* <DEDUP_REMOVED lines=12> */
.L_x_10699:
[C---:B------:R-:W-:Y:S01]  /*13f50*/  IADD3 R101, PT, PT, R175.reuse, 0x200, RZ ;  /* 0x00000200af657810 */ /* 0x040fe20007ffe0ff */
[----:B------:R-:W0:Y:S01]  /*13f60*/  @P1 LDC.64 R156, c[0x0][0x390] ;  /* 0x0000e400ff9c1b82 */ /* 0x000e220000000a00 */
[----:B------:R-:W-:Y:S01]  /*13f70*/  IADD3 R171, PT, PT, R175, 0x300, RZ ;  /* 0x00000300afab7810 */ /* 0x000fe20007ffe0ff */
[----:B------:R-:W-:Y:S02]  /*13f80*/  VIADD R169, R159, 0x300 ;  /* 0x000003009fa97836 */ /* 0x000fe40000000000 */
[----:B------:R-:W-:-:S04]  /*13f90*/  IMAD.WIDE.U32 R100, R101, 0x20, R152 ;  /* 0x0000002065647825 */ /* 0x000fc800078e0098 */
[----:B------:R-:W1:Y:S01]  /*13fa0*/  @P0 LDC.64 R154, c[0x0][0x3a0] ;  /* 0x0000e800ff9a0b82 */ /* 0x000e620000000a00 */
[----:B------:R2:W-:Y:S04]  /*13fb0*/  STG.E.128 desc[UR6][R100.64], R92 ;  /* 0x0000005c64007986 */ /* 0x0005e8000c101d06 */
        /* <DEDUP_REMOVED lines=15> */
[----:B------:R-:W-:Y:S01]  /*140b0*/  IMAD.WIDE.U32 R104, R104, 0x10000, RZ ;  /* 0x0001000068687825 */ /* 0x000fe200078e00ff */
[----:B------:R-:W-:Y:S02]  /*140c0*/  IADD3 R159, PT, PT, R159, 0x200, RZ ;  /* 0x000002009f9f7810 */ /* 0x000fe40007ffe0ff */
        /* <DEDUP_REMOVED lines=8> */
.L_x_10734:
[----:B-----5:R1:W5:Y:S04]  /*14150*/  @P1 LDG.E.128 R64, desc[UR6][R156.64] ;  /* 0x000000069c401981 */ /* 0x020368000c1e1d00 */
[----:B------:R1:W5:Y:S04]  /*14160*/  @P0 LDG.E.128 R68, desc[UR6][R154.64] ;  /* 0x000000069a440981 */ /* 0x000368000c1e1d00 */
[----:B------:R1:W5:Y:S01]  /*14170*/  @P0 LDG.E.128 R72, desc[UR6][R154.64+0x10] ;  /* 0x000010069a480981 */ /* 0x000362000c1e1d00 */
[----:B------:R-:W-:Y:S05]  /*14180*/  @!P0 BRA `(.L_x_10735) ;  /* 0x00000030007c8947 */ /* 0x000fea0003800000 */
[----:B------:R-:W-:Y:S01]  /*14190*/  ISETP.GT.AND P0, PT, R158, RZ, PT ;  /* 0x000000ff9e00720c */ /* 0x000fe20003f04270 */
[----:B0-----:R-:W-:Y:S01]  /*141a0*/  IMAD.MOV.U32 R102, RZ, RZ, R173 ;  /* 0x000000ffff667224 */ /* 0x001fe200078e00ad */
[----:B------:R-:W-:Y:S01]  /*141b0*/  MOV R8, R174 ;  /* 0x000000ae00087202 */ /* 0x000fe20000000f00 */
[----:B-----5:R-:W-:-:S10]  /*141c0*/  IMAD.MOV.U32 R100, RZ, RZ, R68 ;  /* 0x000000ffff647224 */ /* 0x020fd400078e0044 */
[----:B------:R-:W-:Y:S05]  /*141d0*/  @!P0 BRA `(.L_x_10736) ;  /* 0x0000000400888947 */ /* 0x000fea0003800000 */
        /* <DEDUP_REMOVED lines=15> */
.L_x_10738:
        /* <DEDUP_REMOVED lines=12> */
.L_x_10739:
        /* <DEDUP_REMOVED lines=53> */
[----:B------:R-:W-:-:S03]  /*146e0*/  IADD3 R7, PT, PT, R148, -0x700cb87f, RZ ;  /* 0x8ff3478194077810 */ /* 0x000fc60007ffe0ff */
[----:B------:R-:W-:Y:S01]  /*146f0*/  IMAD.WIDE.U32 R100, R100, -0x2daee0ad, RZ ;  /* 0xd2511f5364647825 */ /* 0x000fe200078e00ff */
[----:B------:R-:W-:-:S03]  /*14700*/  LOP3.LUT R170, R7, R104, R173, 0x96, !PT ;  /* 0x0000006807aa7212 */ /* 0x000fc600078e96ad */
[----:B------:R-:W-:Y:S01]  /*14710*/  IMAD.MOV.U32 R7, RZ, RZ, R174 ;  /* 0x000000ffff077224 */ /* 0x000fe200078e00ae */
[----:B------:R-:W-:Y:S01]  /*14720*/  LOP3.LUT R161, R161, R102, R101, 0x96, !PT ;  /* 0x00000066a1a17212 */ /* 0x000fe200078e9665 */
[----:B------:R-:W-:Y:S01]  /*14730*/  HFMA2 R102, -RZ, RZ, 0, 0 ;  /* 0x00000000ff667431 */ /* 0x000fe200000001ff */
[----:B------:R-:W-:-:S07]  /*14740*/  MOV R8, R100 ;  /* 0x0000006400087202 */ /* 0x000fce0000000f00 */
.L_x_10737:
        /* <DEDUP_REMOVED lines=11> */
.L_x_10736:
        /* <DEDUP_REMOVED lines=15> */
.L_x_10742:
        /* <DEDUP_REMOVED lines=12> */
.L_x_10743:
[----:B------:R-:W-:Y:S01]  /*149b0*/  IMAD.WIDE.U32 R104, R135, -0x326172a9, RZ ;  /* 0xcd9e8d5787687825 */ /* 0x000fe200078e00ff */
[----:B------:R-:W-:Y:S02]  /*149c0*/  LOP3.LUT R102, R25, R107, R149, 0x96, !PT ;  /* 0x0000006b19667212 */ /* 0x000fe400078e9695 */
[C---:B------:R-:W-:Y:S01]  /*149d0*/  IADD3 R161, PT, PT, R149.reuse, -0x695add53, RZ ;  /* 0x96a522ad95a17810 */ /* 0x040fe20007ffe0ff */
[----:B------:R-:W-:Y:S01]  /*149e0*/  VIADD R101, R148, 0x9e3779b9 ;  /* 0x9e3779b994657836 */ /* 0x000fe20000000000 */
[----:B-1----:R-:W-:Y:S01]  /*149f0*/  LOP3.LUT R154, R134, R105, R148, 0x96, !PT ;  /* 0x00000069869a7212 */ /* 0x002fe200078e9694 */
        /* <DEDUP_REMOVED lines=49> */
[----:B------:R-:W-:-:S04]  /*14d10*/  IMAD.WIDE.U32 R102, R102, -0x2daee0ad, RZ ;  /* 0xd2511f5366667825 */ /* 0x000fc800078e00ff */
[----:B------:R-:W-:Y:S01]  /*14d20*/  VIADD R101, R148, 0x8ff34781 ;  /* 0x8ff3478194657836 */ /* 0x000fe20000000000 */
[----:B------:R-:W-:Y:S01]  /*14d30*/  LOP3.LUT R161, R161, R104, R103, 0x96, !PT ;  /* 0x00000068a1a17212 */ /* 0x000fe200078e9667 */
[----:B------:R-:W-:Y:S01]  /*14d40*/  IMAD.MOV.U32 R103, RZ, RZ, RZ ;  /* 0x000000ffff677224 */ /* 0x000fe200078e00ff */
[----:B------:R-:W-:Y:S02]  /*14d50*/  MOV R8, R102 ;  /* 0x0000006600087202 */ /* 0x000fe40000000f00 */
[----:B------:R-:W-:-:S07]  /*14d60*/  LOP3.LUT R170, R101, R106, R173, 0x96, !PT ;  /* 0x0000006a65aa7212 */ /* 0x000fce00078e96ad */
.L_x_10741:
        /* <DEDUP_REMOVED lines=12> */
.L_x_10740:
        /* <DEDUP_REMOVED lines=15> */
.L_x_10746:
        /* <DEDUP_REMOVED lines=12> */
.L_x_10747:
[----:B------:R-:W-:Y:S01]  /*14fe0*/  IMAD.WIDE.U32 R104, R135, -0x326172a9, RZ ;  /* 0xcd9e8d5787687825 */ /* 0x000fe200078e00ff */
[----:B------:R-:W-:Y:S02]  /*14ff0*/  LOP3.LUT R102, R25, R107, R149, 0x96, !PT ;  /* 0x0000006b19667212 */ /* 0x000fe400078e9695 */
[----:B------:R-:W-:Y:S01]  /*15000*/  IADD3 R5, PT, PT, R148, -0x61c88647, RZ ;  /* 0x9e3779b994057810 */ /* 0x000fe20007ffe0ff */
[----:B------:R-:W-:Y:S01]  /*15010*/  VIADD R161, R149, 0x96a522ad ;  /* 0x96a522ad95a17836 */ /* 0x000fe20000000000 */
[----:B-1----:R-:W-:Y:S01]  /*15020*/  LOP3.LUT R154, R134, R105, R148, 0x96, !PT ;  /* 0x00000069869a7212 */ /* 0x002fe200078e9694 */
        /* <DEDUP_REMOVED lines=55> */
.L_x_10745:
        /* <DEDUP_REMOVED lines=11> */
.L_x_10744:
        /* <DEDUP_REMOVED lines=15> */
.L_x_10750:
        /* <DEDUP_REMOVED lines=12> */
.L_x_10751:
        /* <DEDUP_REMOVED lines=61> */
.L_x_10749:
        /* <DEDUP_REMOVED lines=11> */
[----:B------:R-:W-:-:S07]  /*15a80*/  FFMA.FTZ R103, R104, R106, R71 ;  /* 0x0000006a68677223 */ /* 0x000fce0000010047 */
.L_x_10748:
        /* <DEDUP_REMOVED lines=15> */
.L_x_10754:
        /* <DEDUP_REMOVED lines=12> */
.L_x_10755:
        /* <DEDUP_REMOVED lines=55> */
[----:B------:R-:W-:Y:S02]  /*15fb0*/  MOV R3, R8 ;  /* 0x0000000800037202 */ /* 0x000fe40000000f00 */
[----:B------:R-:W-:Y:S01]  /*15fc0*/  LOP3.LUT R170, R155, R156, R105, 0x96, !PT ;  /* 0x0000009c9baa7212 */ /* 0x000fe200078e9669 */
[----:B------:R-:W-:Y:S02]  /*15fd0*/  IMAD.MOV.U32 R8, RZ, RZ, R106 ;  /* 0x000000ffff087224 */ /* 0x000fe400078e006a */
[----:B------:R-:W-:Y:S02]  /*15fe0*/  HFMA2 R106, -RZ, RZ, 0, 0 ;  /* 0x00000000ff6a7431 */ /* 0x000fe400000001ff */
[----:B------:R-:W-:Y:S01]  /*15ff0*/  IMAD.MOV.U32 R172, RZ, RZ, R104 ;  /* 0x000000ffffac7224 */ /* 0x000fe200078e0068 */
[----:B------:R-:W-:-:S07]  /*16000*/  LOP3.LUT R161, R161, R154, R107, 0x96, !PT ;  /* 0x0000009aa1a17212 */ /* 0x000fce00078e966b */
.L_x_10753:
        /* <DEDUP_REMOVED lines=11> */
.L_x_10752:
        /* <DEDUP_REMOVED lines=15> */
.L_x_10758:
        /* <DEDUP_REMOVED lines=12> */
.L_x_10759:
[----:B-1----:R-:W-:Y:S01]  /*16270*/  IMAD.WIDE.U32 R156, R135, -0x326172a9, RZ ;  /* 0xcd9e8d57879c7825 */ /* 0x002fe200078e00ff */
        /* <DEDUP_REMOVED lines=60> */
.L_x_10757:
[----:B------:R-:W-:Y:S01]  /*16640*/  PRMT R105, R66, 0x7632, R105 ;  /* 0x0000763242697816 */ /* 0x000fe20000000069 */
[----:B-1----:R-:W-:Y:S01]  /*16650*/  IMAD.MOV.U32 R155, RZ, RZ, 0x2f800000 ;  /* 0x2f800000ff9b7424 */ /* 0x002fe200078e00ff */
        /* <DEDUP_REMOVED lines=10> */
.L_x_10756:
        /* <DEDUP_REMOVED lines=15> */
.L_x_10762:
        /* <DEDUP_REMOVED lines=12> */
.L_x_10763:
[----:B------:R-:W-:Y:S01]  /*168b0*/  IMAD.WIDE.U32 R156, R135, -0x326172a9, RZ ;  /* 0xcd9e8d57879c7825 */ /* 0x000fe200078e00ff */
[----:B------:R-:W-:Y:S02]  /*168c0*/  LOP3.LUT R106, R25, R159, R149, 0x96, !PT ;  /* 0x0000009f196a7212 */ /* 0x000fe400078e9695 */
[C---:B------:R-:W-:Y:S02]  /*168d0*/  IADD3 R159, PT, PT, R149.reuse, -0x4498517b, RZ ;  /* 0xbb67ae85959f7810 */ /* 0x040fe40007ffe0ff */
[----:B------:R-:W-:Y:S01]  /*168e0*/  LOP3.LUT R154, R134, R157, R148, 0x96, !PT ;  /* 0x0000009d869a7212 */ /* 0x000fe200078e9694 */
[----:B------:R-:W-:Y:S01]  /*168f0*/  IMAD.WIDE.U32 R106, R106, -0x326172a9, RZ ;  /* 0xcd9e8d576a6a7825 */ /* 0x000fe200078e00ff */
[----:B------:R-:W-:Y:S02]  /*16900*/  IADD3 R161, PT, PT, R149, -0x695add53, RZ ;  /* 0x96a522ad95a17810 */ /* 0x000fe40007ffe0ff */
[----:B------:R-:W-:Y:S01]  /*16910*/  MOV R0, R8 ;  /* 0x0000000800007202 */ /* 0x000fe20000000f00 */
[----:B------:R-:W-:-:S02]  /*16920*/  VIADD R157, R148, 0x9e3779b9 ;  /* 0x9e3779b9949d7836 */ /* 0x000fc40000000000 */
        /* <DEDUP_REMOVED lines=50> */
[----:B------:R-:W-:Y:S02]  /*16c50*/  HFMA2 R154, -RZ, RZ, 0, 0 ;  /* 0x00000000ff9a7431 */ /* 0x000fe400000001ff */
[----:B------:R-:W-:Y:S01]  /*16c60*/  IMAD.MOV.U32 R172, RZ, RZ, R106 ;  /* 0x000000ffffac7224 */ /* 0x000fe200078e006a */
[----:B------:R-:W-:-:S07]  /*16c70*/  LOP3.LUT R170, R157, R156, R107, 0x96, !PT ;  /* 0x0000009c9daa7212 */ /* 0x000fce00078e966b */
.L_x_10761:
        /* <DEDUP_REMOVED lines=11> */
.L_x_10760:
        /* <DEDUP_REMOVED lines=15> */
.L_x_10766:
        /* <DEDUP_REMOVED lines=12> */
.L_x_10767:
        /* <DEDUP_REMOVED lines=56> */
[----:B------:R-:W-:Y:S02]  /*17260*/  MOV R107, R8 ;  /* 0x00000008006b7202 */ /* 0x000fe40000000f00 */
[----:B------:R-:W-:Y:S01]  /*17270*/  LOP3.LUT R170, R159, R160, R155, 0x96, !PT ;  /* 0x000000a09faa7212 */ /* 0x000fe200078e969b */
[----:B------:R-:W-:Y:S01]  /*17280*/  IMAD.MOV.U32 R172, RZ, RZ, R154 ;  /* 0x000000ffffac7224 */ /* 0x000fe200078e009a */
[----:B------:R-:W-:Y:S01]  /*17290*/  LOP3.LUT R161, R161, R158, R157, 0x96, !PT ;  /* 0x0000009ea1a17212 */ /* 0x000fe200078e969d */
[----:B------:R-:W-:-:S07]  /*172a0*/  IMAD.MOV.U32 R8, RZ, RZ, R156 ;  /* 0x000000ffff087224 */ /* 0x000fce00078e009c */
.L_x_10765:
        /* <DEDUP_REMOVED lines=11> */
[----:B------:R-:W-:Y:S01]  /*17360*/  FFMA.FTZ R107, R154, R107, R75 ;  /* 0x0000006b9a6b7223 */ /* 0x000fe2000001004b */
[----:B------:R-:W-:Y:S06]  /*17370*/  BRA `(.L_x_10764) ;  /* 0x0000003000747947 */ /* 0x000fec0003800000 */
.L_x_10735:
        /* <DEDUP_REMOVED lines=19> */
.L_x_10770:
        /* <DEDUP_REMOVED lines=12> */
.L_x_10771:
        /* <DEDUP_REMOVED lines=60> */
.L_x_10769:
        /* <DEDUP_REMOVED lines=11> */
.L_x_10768:
        /* <DEDUP_REMOVED lines=15> */
.L_x_10774:
        /* <DEDUP_REMOVED lines=12> */
.L_x_10775:
[----:B------:R-:W-:Y:S01]  /*17b90*/  IMAD.WIDE.U32 R104, R135, -0x326172a9, RZ ;  /* 0xcd9e8d5787687825 */ /* 0x000fe200078e00ff */
[----:B------:R-:W-:Y:S02]  /*17ba0*/  LOP3.LUT R102, R25, R107, R149, 0x96, !PT ;  /* 0x0000006b19667212 */ /* 0x000fe400078e9695 */
[----:B------:R-:W-:Y:S01]  /*17bb0*/  IADD3 R101, PT, PT, R148, -0x61c88647, RZ ;  /* 0x9e3779b994657810 */ /* 0x000fe20007ffe0ff */
[----:B------:R-:W-:Y:S01]  /*17bc0*/  VIADD R161, R149, 0x96a522ad ;  /* 0x96a522ad95a17836 */ /* 0x000fe20000000000 */
[----:B-1----:R-:W-:Y:S01]  /*17bd0*/  LOP3.LUT R154, R134, R105, R148, 0x96, !PT ;  /* 0x00000069869a7212 */ /* 0x002fe200078e9694 */
        /* <DEDUP_REMOVED lines=54> */
[----:B------:R-:W-:-:S07]  /*17f40*/  HFMA2 R103, -RZ, RZ, 0, 0 ;  /* 0x00000000ff677431 */ /* 0x000fce00000001ff */
.L_x_10773:
        /* <DEDUP_REMOVED lines=12> */
.L_x_10772:
        /* <DEDUP_REMOVED lines=15> */
.L_x_10778:
        /* <DEDUP_REMOVED lines=12> */
.L_x_10779:
        /* <DEDUP_REMOVED lines=60> */
.L_x_10777:
[----:B------:R-:W-:Y:S01]  /*18580*/  I2FP.F32.U32 R5, R5 ;  /* 0x0000000500057245 */ /* 0x000fe20000201000 */
[----:B-----5:R-:W-:Y:S01]  /*18590*/  IMAD.U32 R103, R65, 0x10000, RZ ;  /* 0x0001000041677824 */ /* 0x020fe200078e00ff */
        /* <DEDUP_REMOVED lines=8> */
[----:B------:R-:W-:-:S07]  /*18620*/  FMUL.FTZ R102, R103, R102 ;  /* 0x0000006667667220 */ /* 0x000fce0000410000 */
.L_x_10776:
        /* <DEDUP_REMOVED lines=15> */
.L_x_10782:
        /* <DEDUP_REMOVED lines=12> */
.L_x_10783:
        /* <DEDUP_REMOVED lines=9> */
[----:B------:R-:W-:Y:S02]  /*18870*/  VIADD R155, R149, 0xbb67ae85 ;  /* 0xbb67ae85959b7836 */ /* 0x000fe40000000000 */
[----:B------:R-:W-:-:S03]  /*18880*/  IMAD.MOV.U32 R4, RZ, RZ, R8 ;  /* 0x000000ffff047224 */ /* 0x000fc600078e0008 */
        /* <DEDUP_REMOVED lines=45> */
[----:B------:R-:W-:Y:S02]  /*18b60*/  LOP3.LUT R170, R155, R156, R105, 0x96, !PT ;  /* 0x0000009c9baa7212 */ /* 0x000fe400078e9669 */
[----:B------:R-:W-:Y:S01]  /*18b70*/  MOV R172, R104 ;  /* 0x0000006800ac7202 */ /* 0x000fe20000000f00 */
[----:B------:R-:W-:Y:S01]  /*18b80*/  IMAD.MOV.U32 R105, RZ, RZ, RZ ;  /* 0x000000ffff697224 */ /* 0x000fe200078e00ff */
[----:B------:R-:W-:Y:S02]  /*18b90*/  LOP3.LUT R161, R161, R154, R107, 0x96, !PT ;  /* 0x0000009aa1a17212 */ /* 0x000fe400078e966b */
[----:B------:R-:W-:-:S07]  /*18ba0*/  MOV R8, R106 ;  /* 0x0000006a00087202 */ /* 0x000fce0000000f00 */
.L_x_10781:
        /* <DEDUP_REMOVED lines=12> */
.L_x_10780:
        /* <DEDUP_REMOVED lines=15> */
.L_x_10786:
        /* <DEDUP_REMOVED lines=12> */
.L_x_10787:
        /* <DEDUP_REMOVED lines=57> */
[----:B------:R-:W-:Y:S01]  /*191b0*/  IMAD.MOV.U32 R3, RZ, RZ, R8 ;  /* 0x000000ffff037224 */ /* 0x000fe200078e0008 */
[----:B------:R-:W-:Y:S01]  /*191c0*/  MOV R8, R106 ;  /* 0x0000006a00087202 */ /* 0x000fe20000000f00 */
[----:B------:R-:W-:Y:S01]  /*191d0*/  IMAD.MOV.U32 R106, RZ, RZ, RZ ;  /* 0x000000ffff6a7224 */ /* 0x000fe200078e00ff */
[----:B------:R-:W-:-:S07]  /*191e0*/  LOP3.LUT R161, R161, R156, R107, 0x96, !PT ;  /* 0x0000009ca1a17212 */ /* 0x000fce00078e966b */
.L_x_10785:
        /* <DEDUP_REMOVED lines=11> */
.L_x_10784:
        /* <DEDUP_REMOVED lines=15> */
.L_x_10790:
        /* <DEDUP_REMOVED lines=12> */
.L_x_10791:
[----:B-1----:R-:W-:Y:S01]  /*19450*/  IMAD.WIDE.U32 R156, R135, -0x326172a9, RZ ;  /* 0xcd9e8d57879c7825 */ /* 0x002fe200078e00ff */
        /* <DEDUP_REMOVED lines=57> */
[----:B------:R-:W-:Y:S01]  /*197f0*/  IMAD.MOV.U32 R107, RZ, RZ, RZ ;  /* 0x000000ffff6b7224 */ /* 0x000fe200078e00ff */
[----:B------:R-:W-:Y:S02]  /*19800*/  LOP3.LUT R161, R161, R158, R155, 0x96, !PT ;  /* 0x0000009ea1a17212 */ /* 0x000fe400078e969b */
[----:B------:R-:W-:-:S07]  /*19810*/  MOV R8, R154 ;  /* 0x0000009a00087202 */ /* 0x000fce0000000f00 */
.L_x_10789:
[----:B-1----:R-:W-:Y:S01]  /*19820*/  HFMA2 R155, -RZ, RZ, 0.1171875, 0 ;  /* 0x2f800000ff9b7431 */ /* 0x002fe200000001ff */
        /* <DEDUP_REMOVED lines=11> */
.L_x_10788:
[----:B-1----:R-:W-:Y:S01]  /*198e0*/  IMAD.MOV.U32 R154, RZ, RZ, R107 ;  /* 0x000000ffff9a7224 */ /* 0x002fe200078e006b */
        /* <DEDUP_REMOVED lines=14> */
.L_x_10794:
        /* <DEDUP_REMOVED lines=12> */
.L_x_10795:
        /* <DEDUP_REMOVED lines=61> */
.L_x_10793:
        /* <DEDUP_REMOVED lines=11> */
.L_x_10792:
        /* <DEDUP_REMOVED lines=15> */
.L_x_10797:
        /* <DEDUP_REMOVED lines=12> */
.L_x_10798:
        /* <DEDUP_REMOVED lines=61> */
.L_x_10796:
        /* <DEDUP_REMOVED lines=12> */
.L_x_10764:
[----:B------:R-:W-:Y:S01]  /*1a550*/  FADD.FTZ R154, RZ, R76 ;  /* 0x0000004cff9a7221 */ /* 0x000fe20000010000 */
[----:B------:R-:W-:-:S04]  /*1a560*/  IMAD.WIDE.U32 R152, R171, 0x20, R152 ;  /* 0x00000020ab987825 */ /* 0x000fc800078e0098 */
[----:B------:R-:W-:Y:S01]  /*1a570*/  FADD.FTZ R155, R154, R77 ;  /* 0x0000004d9a9b7221 */ /* 0x000fe20000010000 */
[----:B------:R0:W-:Y:S03]  /*1a580*/  STG.E.128 desc[UR6][R152.64], R100 ;  /* 0x0000006498007986 */ /* 0x0001e6000c101d06 */
        /* <DEDUP_REMOVED lines=52> */
.L_x_10799:
        /* <DEDUP_REMOVED lines=98> */
.L_x_10801:
[----:B------:R-:W-:Y:S05]  /*1aef0*/  BSYNC.RECONVERGENT B0 ;  /* 0x0000000000007941 */ /* 0x000fea0003800200 */
.L_x_10800:
        /* <DEDUP_REMOVED lines=12> */
.L_x_10803:
[----:B------:R-:W-:Y:S05]  /*1afc0*/  BSYNC.RECONVERGENT B0 ;  /* 0x0000000000007941 */ /* 0x000fea0003800200 */
.L_x_10802:
        /* <DEDUP_REMOVED lines=61> */
[----:B------:R0:W-:Y:S03]  /*1b3a0*/  @!P0 STG.E desc[UR6][R154.64], R169 ;  /* 0x000000a99a008986 */ /* 0x0001e6000c101906 */
[----:B------:R-:W-:-:S04]  /*1b3b0*/  FADD.FTZ R157, R157, R174 ;  /* 0x000000ae9d9d7221 */ /* 0x000fc80000010000 */
        /* <DEDUP_REMOVED lines=24> */
[----:B------:R-:W-:Y:S01]  /*1b540*/  FMUL.FTZ R94, R180, R81 ;  /* 0x00000051b45e7220 */ /* 0x000fe20000410000 */
[C---:B------:R-:W-:Y:S01]  /*1b550*/  FADD.FTZ R168, -R152.reuse, R98 ;  /* 0x0000006298a87221 */ /* 0x040fe20000010100 */
[C---:B------:R-:W-:Y:S01]  /*1b560*/  FADD.FTZ R176, -R152.reuse, R103 ;  /* 0x0000006798b07221 */ /* 0x040fe20000010100 */
[----:B------:R-:W-:Y:S01]  /*1b570*/  FADD.FTZ R179, -R152, R107 ;  /* 0x0000006b98b37221 */ /* 0x000fe20000010100 */
[C---:B------:R-:W-:Y:S01]  /*1b580*/  FMUL.FTZ R80, R180.reuse, R77 ;  /* 0x0000004db4507220 */ /* 0x040fe20000410000 */
[C---:B------:R-:W-:Y:S01]  /*1b590*/  FMUL.FTZ R102, R180.reuse, R87 ;  /* 0x00000057b4667220 */ /* 0x040fe20000410000 */
[----:B------:R-:W-:Y:S01]  /*1b5a0*/  FMUL.FTZ R106, R180, R91 ;  /* 0x0000005bb46a7220 */ /* 0x000fe20000410000 */
        /* <DEDUP_REMOVED lines=18> */
[----:B------:R-:W-:Y:S01]  /*1b6d0*/  IMAD.U32 R77, R165, 0x10000, RZ ;  /* 0x00010000a54d7824 */ /* 0x000fe200078e00ff */
[----:B------:R-:W-:Y:S01]  /*1b6e0*/  SHF.L.U32 R87, R21, 0x10, RZ ;  /* 0x0000001015577819 */ /* 0x000fe200000006ff */
[C---:B------:R-:W-:Y:S01]  /*1b6f0*/  FMUL.FTZ R84, R180.reuse, R78 ;  /* 0x0000004eb4547220 */ /* 0x040fe20000410000 */
[----:B------:R-:W-:Y:S01]  /*1b700*/  SHF.L.U32 R91, R61, 0x10, RZ ;  /* 0x000000103d5b7819 */ /* 0x000fe200000006ff */
[C---:B------:R-:W-:Y:S01]  /*1b710*/  FMUL.FTZ R104, R180.reuse, R90 ;  /* 0x0000005ab4687220 */ /* 0x040fe20000410000 */
        /* <DEDUP_REMOVED lines=8> */
[----:B------:R-:W-:Y:S01]  /*1b7a0*/  FFMA.FTZ R76, R76, R77, R81 ;  /* 0x0000004d4c4c7223 */ /* 0x000fe20000010051 */
[----:B------:R-:W-:Y:S02]  /*1b7b0*/  IMAD.U32 R90, R163, 0x10000, RZ ;  /* 0x00010000a35a7824 */ /* 0x000fe400078e00ff */
[----:B------:R-:W-:Y:S01]  /*1b7c0*/  FFMA.FTZ R81, R80, R85, R87 ;  /* 0x0000005550517223 */ /* 0x000fe20000010057 */
[----:B------:R-:W-:Y:S01]  /*1b7d0*/  FFMA.FTZ R77, R84, R89, R91 ;  /* 0x00000059544d7223 */ /* 0x000fe2000001005b */
[----:B------:R-:W-:Y:S01]  /*1b7e0*/  FFMA.FTZ R80, R88, R93, R95 ;  /* 0x0000005d58507223 */ /* 0x000fe2000001005f */
[----:B------:R-:W-:Y:S01]  /*1b7f0*/  FFMA.FTZ R84, R153, R90, R92 ;  /* 0x0000005a99547223 */ /* 0x000fe2000001005c */
        /* <DEDUP_REMOVED lines=21> */
[----:B------:R-:W-:Y:S01]  /*1b950*/  FMUL.FTZ R100, R180, R86 ;  /* 0x00000056b4647220 */ /* 0x000fe20000410000 */
[----:B------:R-:W-:Y:S01]  /*1b960*/  SHF.L.U32 R97, R18, 0x10, RZ ;  /* 0x0000001012617819 */ /* 0x000fe200000006ff */
[----:B------:R-:W-:Y:S01]  /*1b970*/  IMAD.U32 R89, R144, 0x10000, RZ ;  /* 0x0001000090597824 */ /* 0x000fe200078e00ff */
[----:B------:R-:W-:Y:S01]  /*1b980*/  SHF.L.U32 R98, R19, 0x10, RZ ;  /* 0x0000001013627819 */ /* 0x000fe200000006ff */
[----:B------:R-:W-:Y:S01]  /*1b990*/  IMAD.U32 R95, R47, 0x10000, RZ ;  /* 0x000100002f5f7824 */ /* 0x000fe200078e00ff */
[----:B------:R-:W-:Y:S01]  /*1b9a0*/  SHF.L.U32 R94, R58, 0x10, RZ ;  /* 0x000000103a5e7819 */ /* 0x000fe200000006ff */
[----:B------:R-:W-:-:S02]  /*1b9b0*/  IMAD.U32 R96, R108, 0x10000, RZ ;  /* 0x000100006c607824 */ /* 0x000fc400078e00ff */
[----:B------:R-:W-:Y:S01]  /*1b9c0*/  FMUL.FTZ R155, R180, R155 ;  /* 0x0000009bb49b7220 */ /* 0x000fe20000410000 */
[----:B------:R-:W-:Y:S02]  /*1b9d0*/  IMAD.U32 R92, R143, 0x10000, RZ ;  /* 0x000100008f5c7824 */ /* 0x000fe400078e00ff */
[----:B------:R-:W-:Y:S01]  /*1b9e0*/  FFMA.FTZ R100, R100, R89, R93 ;  /* 0x0000005964647223 */ /* 0x000fe2000001005d */
[----:B------:R-:W-:Y:S01]  /*1b9f0*/  FFMA.FTZ R101, R102, R95, R97 ;  /* 0x0000005f66657223 */ /* 0x000fe20000010061 */
[----:B------:R-:W-:Y:S01]  /*1ba00*/  FMUL.FTZ R82, R180, R105 ;  /* 0x00000069b4527220 */ /* 0x000fe20000410000 */
[----:B------:R-:W-:Y:S01]  /*1ba10*/  FFMA.FTZ R102, R103, R96, R98 ;  /* 0x0000006067667223 */ /* 0x000fe20000010062 */
[----:B------:R-:W-:Y:S01]  /*1ba20*/  SHF.L.U32 R93, R20, 0x10, RZ ;  /* 0x00000010145d7819 */ /* 0x000fe200000006ff */
[----:B------:R-:W-:Y:S01]  /*1ba30*/  IMAD.U32 R89, R109, 0x10000, RZ ;  /* 0x000100006d597824 */ /* 0x000fe200078e00ff */
[----:B------:R-:W-:Y:S01]  /*1ba40*/  SHF.L.U32 R105, R59, 0x10, RZ ;  /* 0x000000103b697819 */ /* 0x000fe200000006ff */
[----:B------:R-:W-:Y:S01]  /*1ba50*/  IMAD.U32 R99, R142, 0x10000, RZ ;  /* 0x000100008e637824 */ /* 0x000fe200078e00ff */
[----:B------:R-:W-:Y:S01]  /*1ba60*/  SHF.L.U32 R98, R14, 0x10, RZ ;  /* 0x000000100e627819 */ /* 0x000fe200000006ff */
[----:B------:R-:W-:-:S02]  /*1ba70*/  IMAD.U32 R96, R111, 0x10000, RZ ;  /* 0x000100006f607824 */ /* 0x000fc400078e00ff */
[----:B------:R-:W-:Y:S01]  /*1ba80*/  FFMA.FTZ R155, R155, R92, R94 ;  /* 0x0000005c9b9b7223 */ /* 0x000fe2000001005e */
[----:B------:R-:W-:Y:S01]  /*1ba90*/  SHF.L.U32 R94, R52, 0x10, RZ ;  /* 0x00000010345e7819 */ /* 0x000fe200000006ff */
[----:B------:R-:W-:Y:S01]  /*1baa0*/  IMAD.U32 R92, R133, 0x10000, RZ ;  /* 0x00010000855c7824 */ /* 0x000fe200078e00ff */
[----:B------:R-:W-:Y:S01]  /*1bab0*/  SHF.L.U32 R97, R13, 0x10, RZ ;  /* 0x000000100d617819 */ /* 0x000fe200000006ff */
[----:B------:R-:W-:Y:S02]  /*1bac0*/  IMAD.U32 R95, R110, 0x10000, RZ ;  /* 0x000100006e5f7824 */ /* 0x000fe400078e00ff */
[----:B------:R-:W-:Y:S01]  /*1bad0*/  FFMA.FTZ R103, R106, R89, R93 ;  /* 0x000000596a677223 */ /* 0x000fe2000001005d */
[----:B------:R-:W-:Y:S01]  /*1bae0*/  FFMA.FTZ R104, R104, R99, R105 ;  /* 0x0000006368687223 */ /* 0x000fe20000010069 */
[----:B------:R-:W-:Y:S01]  /*1baf0*/  FFMA.FTZ R106, R157, R96, R98 ;  /* 0x000000609d6a7223 */ /* 0x000fe20000010062 */
        /* <DEDUP_REMOVED lines=9> */
[----:B------:R-:W-:Y:S01]  /*1bb90*/  IMAD.U32 R89, R131, 0x10000, RZ ;  /* 0x0001000083597824 */ /* 0x000fe200078e00ff */
[----:B------:R-:W-:Y:S01]  /*1bba0*/  SHF.L.U32 R94, R15, 0x10, RZ ;  /* 0x000000100f5e7819 */ /* 0x000fe200000006ff */
[C---:B------:R-:W-:Y:S01]  /*1bbb0*/  FMUL.FTZ R159, R180.reuse, R159 ;  /* 0x0000009fb49f7220 */ /* 0x040fe20000410000 */
[----:B------:R-:W-:Y:S01]  /*1bbc0*/  SHF.L.U32 R97, R55, 0x10, RZ ;  /* 0x0000001037617819 */ /* 0x000fe200000006ff */
[----:B------:R-:W-:Y:S01]  /*1bbd0*/  FMUL.FTZ R168, R180, R168 ;  /* 0x000000a8b4a87220 */ /* 0x000fe20000410000 */
[----:B------:R-:W-:-:S02]  /*1bbe0*/  IMAD.U32 R92, R112, 0x10000, RZ ;  /* 0x00010000705c7824 */ /* 0x000fc400078e00ff */
[----:B------:R-:W-:Y:S01]  /*1bbf0*/  FFMA.FTZ R105, R156, R99, R105 ;  /* 0x000000639c697223 */ /* 0x000fe20000010069 */
[----:B------:R-:W-:Y:S02]  /*1bc00*/  IMAD.U32 R95, R130, 0x10000, RZ ;  /* 0x00010000825f7824 */ /* 0x000fe400078e00ff */
[----:B------:R-:W-:Y:S01]  /*1bc10*/  FFMA.FTZ R169, R169, R96, R98 ;  /* 0x00000060a9a97223 */ /* 0x000fe20000010062 */
[----:B------:R-:W-:Y:S01]  /*1bc20*/  FFMA.FTZ R158, R158, R89, R93 ;  /* 0x000000599e9e7223 */ /* 0x000fe2000001005d */
[----:B------:R-:W0:Y:S01]  /*1bc30*/  LDC.64 R98, c[0x0][0x428] ;  /* 0x00010a00ff627b82 */ /* 0x000e220000000a00 */
[----:B------:R-:W-:Y:S01]  /*1bc40*/  SHF.L.U32 R93, R9, 0x10, RZ ;  /* 0x00000010095d7819 */ /* 0x000fe200000006ff */
[----:B------:R-:W-:Y:S01]  /*1bc50*/  FFMA.FTZ R159, R159, R92, R94 ;  /* 0x0000005c9f9f7223 */ /* 0x000fe2000001005e */
[----:B------:R-:W-:Y:S01]  /*1bc60*/  SHF.L.U32 R156, R48, 0x10, RZ ;  /* 0x00000010309c7819 */ /* 0x000fe200000006ff */
[----:B------:R-:W-:Y:S01]  /*1bc70*/  FFMA.FTZ R168, R168, R95, R97 ;  /* 0x0000005fa8a87223 */ /* 0x000fe20000010061 */
[----:B------:R-:W-:-:S02]  /*1bc80*/  IMAD.U32 R89, R114, 0x10000, RZ ;  /* 0x0001000072597824 */ /* 0x000fc400078e00ff */
[C---:B------:R-:W-:Y:S01]  /*1bc90*/  FMUL.FTZ R171, R180.reuse, R171 ;  /* 0x000000abb4ab7220 */ /* 0x040fe20000410000 */
[----:B------:R-:W-:Y:S01]  /*1bca0*/  IMAD.U32 R154, R125, 0x10000, RZ ;  /* 0x000100007d9a7824 */ /* 0x000fe200078e00ff */
[----:B------:R-:W-:Y:S01]  /*1bcb0*/  SHF.L.U32 R94, R49, 0x10, RZ ;  /* 0x00000010315e7819 */ /* 0x000fe200000006ff */
[----:B------:R-:W-:Y:S01]  /*1bcc0*/  FMUL.FTZ R175, R180, R175 ;  /* 0x000000afb4af7220 */ /* 0x000fe20000410000 */
[----:B------:R-:W-:Y:S01]  /*1bcd0*/  SHF.L.U32 R97, R10, 0x10, RZ ;  /* 0x000000100a617819 */ /* 0x000fe200000006ff */
[----:B------:R-:W-:Y:S01]  /*1bce0*/  FMUL.FTZ R86, R180, R176 ;  /* 0x000000b0b4567220 */ /* 0x000fe20000410000 */
[----:B------:R-:W-:Y:S02]  /*1bcf0*/  IMAD.U32 R92, R124, 0x10000, RZ ;  /* 0x000100007c5c7824 */ /* 0x000fe400078e00ff */
[----:B------:R-:W-:Y:S01]  /*1bd00*/  FFMA.FTZ R153, R174, R89, R93 ;  /* 0x00000059ae997223 */ /* 0x000fe2000001005d */
[----:B------:R-:W-:Y:S02]  /*1bd10*/  IMAD.U32 R95, R115, 0x10000, RZ ;  /* 0x00010000735f7824 */ /* 0x000fe400078e00ff */
[----:B------:R-:W-:Y:S01]  /*1bd20*/  FFMA.FTZ R154, R171, R154, R156 ;  /* 0x0000009aab9a7223 */ /* 0x000fe2000001009c */
[----:B------:R-:W-:Y:S01]  /*1bd30*/  SHF.R.S32.HI R89, RZ, 0x1f, R166 ;  /* 0x0000001fff597819 */ /* 0x000fe200000114a6 */
[----:B------:R-:W-:Y:S01]  /*1bd40*/  FFMA.FTZ R175, R175, R92, R94 ;  /* 0x0000005cafaf7223 */ /* 0x000fe2000001005e */
[----:B------:R-:W-:Y:S01]  /*1bd50*/  FFMA.FTZ R156, R86, R95, R97 ;  /* 0x0000005f569c7223 */ /* 0x000fe20000010061 */
[----:B------:R-:W-:Y:S01]  /*1bd60*/  SHF.L.U32 R94, R50, 0x10, RZ ;  /* 0x00000010325e7819 */ /* 0x000fe200000006ff */
[----:B------:R-:W-:Y:S01]  /*1bd70*/  FMUL.FTZ R83, R180, R177 ;  /* 0x000000b1b4537220 */ /* 0x000fe20000410000 */
[----:B------:R-:W-:Y:S01]  /*1bd80*/  SHF.L.U32 R95, R11, 0x10, RZ ;  /* 0x000000100b5f7819 */ /* 0x000fe200000006ff */
[----:B------:R-:W-:Y:S01]  /*1bd90*/  IMAD.U32 R92, R123, 0x10000, RZ ;  /* 0x000100007b5c7824 */ /* 0x000fe200078e00ff */
[----:B------:R-:W-:Y:S01]  /*1bda0*/  LEA.HI R166, R89, R166, RZ, 0x3 ;  /* 0x000000a659a67211 */ /* 0x000fe200078f18ff */
[----:B------:R-:W-:-:S02]  /*1bdb0*/  IMAD.U32 R93, R116, 0x10000, RZ ;  /* 0x00010000745d7824 */ /* 0x000fc400078e00ff */
[----:B------:R-:W-:Y:S01]  /*1bdc0*/  FMUL.FTZ R79, R180, R178 ;  /* 0x000000b2b44f7220 */ /* 0x000fe20000410000 */
[----:B------:R-:W-:Y:S01]  /*1bdd0*/  FFMA.FTZ R157, R83, R92, R94 ;  /* 0x0000005c539d7223 */ /* 0x000fe2000001005e */
[----:B------:R-:W-:Y:S01]  /*1bde0*/  SHF.L.U32 R92, R51, 0x10, RZ ;  /* 0x00000010335c7819 */ /* 0x000fe200000006ff */
[----:B------:R-:W-:Y:S01]  /*1bdf0*/  FFMA.FTZ R174, R82, R93, R95 ;  /* 0x0000005d52ae7223 */ /* 0x000fe2000001005f */
[----:B------:R-:W-:Y:S01]  /*1be00*/  LEA.HI.SX32 R93, R166, R167, 0x1d ;  /* 0x000000a7a65d7211 */ /* 0x000fe200078feaff */
[----:B------:R-:W-:Y:S01]  /*1be10*/  IMAD.U32 R86, R122, 0x10000, RZ ;  /* 0x000100007a567824 */ /* 0x000fe200078e00ff */
[----:B------:R-:W-:Y:S01]  /*1be20*/  SHF.L.U32 R167, R12, 0x10, RZ ;  /* 0x000000100ca77819 */ /* 0x000fe200000006ff */
[----:B------:R-:W-:Y:S01]  /*1be30*/  FMUL.FTZ R78, R180, R179 ;  /* 0x000000b3b44e7220 */ /* 0x000fe20000410000 */
[----:B------:R-:W-:Y:S01]  /*1be40*/  IMAD.U32 R83, R117, 0x10000, RZ ;  /* 0x0001000075537824 */ /* 0x000fe200078e00ff */
[----:B------:R-:W-:Y:S01]  /*1be50*/  IADD3 R97, PT, PT, R93, 0x200, RZ ;  /* 0x000002005d617810 */ /* 0x000fe20007ffe0ff */
[----:B------:R-:W-:Y:S01]  /*1be60*/  FFMA.FTZ R89, R79, R86, R92 ;  /* 0x000000564f597223 */ /* 0x000fe2000001005c */
[----:B------:R-:W-:-:S02]  /*1be70*/  VIADD R95, R93, 0x100 ;  /* 0x000001005d5f7836 */ /* 0x000fc40000000000 */
[----:B------:R-:W-:Y:S01]  /*1be80*/  FFMA.FTZ R166, R78, R83, R167 ;  /* 0x000000534ea67223 */ /* 0x000fe200000100a7 */
[----:B------:R-:W-:Y:S01]  /*1be90*/  VIADD R79, R93, 0x300 ;  /* 0x000003005d4f7836 */ /* 0x000fe20000000000 */
[----:B------:R-:W-:Y:S01]  /*1bea0*/  F2FP.BF16.F32.PACK_AB R78, R85, R84 ;  /* 0x00000054554e723e */ /* 0x000fe200000010ff */
        /* <DEDUP_REMOVED lines=23> */
.L_x_10804:
[----:B0-----:R-:W0:Y:S01]  /*1c020*/  LDC.64 R76, c[0x0][0x380] ;  /* 0x0000e000ff4c7b82 */ /* 0x001e220000000a00 */
[----:B------:R-:W-:Y:S01]  /*1c030*/  UPLOP3.LUT UP0, UPT, UPT, UPT, UP0, 0x40, 0x4 ;  /* 0x000000000004789c */ /* 0x000fe20003f0e800 */
[----:B0-----:R-:W-:-:S04]  /*1c040*/  IADD3 R139, PT, PT, R139, R76, RZ ;  /* 0x0000004c8b8b7210 */ /* 0x001fc80007ffe0ff */
[----:B------:R-:W-:-:S13]  /*1c050*/  ISETP.GE.AND P0, PT, R139, R77, PT ;  /* 0x0000004d8b00720c */ /* 0x000fda0003f06270 */
[----:B------:R-:W-:Y:S05]  /*1c060*/  @!P0 BRA `(.L_x_10805) ;  /* 0xfffffe4c00d88947 */ /* 0x000fea000383ffff */
[----:B------:R-:W-:Y:S05]  /*1c070*/  EXIT ;  /* 0x000000000000794d */ /* 0x000fea0003800000 */
.L_x_10806:
        /* <DEDUP_REMOVED lines=16> */
.L_x_27523:


//--------------------- .text._ZN10layer_norm13ln_fwd_kernelINS_13Kernel_traitsIf13__nv_bfloat16fS2_fjLj8192ELj1ELj1ELj8ELj16ENS_18Kernel_traits_baseILj8192EfS2_fS2_fjLj256EEEEELb0ELb0ELb0ELb0EEEvNS_9FwdParamsE --------------------------
	.section	.text._ZN10layer_norm13ln_fwd_kernelINS_13Kernel_traitsIf13__nv_bfloat16fS2_fjLj8192ELj1ELj1ELj8ELj16ENS_18Kernel_traits_baseILj8192EfS2_fS2_fjLj256EEEEELb0ELb0ELb0ELb0EEEvNS_9FwdParamsE,"ax",@progbits
	.align	128
        .global         _ZN10layer_norm13ln_fwd_kernelINS_13Kernel_traitsIf13__nv_bfloat16fS2_fjLj8192ELj1ELj1ELj8ELj16ENS_18Kernel_traits_baseILj8192EfS2_fS2_fjLj256EEEEELb0ELb0ELb0ELb0EEEvNS_9FwdParamsE
        .type           _ZN10layer_norm13ln_fwd_kernelINS_13Kernel_traitsIf13__nv_bfloat16fS2_fjLj8192ELj1ELj1ELj8ELj16ENS_18Kernel_traits_baseILj8192EfS2_fS2_fjLj256EEEEELb0ELb0ELb0ELb0EEEvNS_9FwdParamsE,@function
        .size           _ZN10layer_norm13ln_fwd_kernelINS_13Kernel_traitsIf13__nv_bfloat16fS2_fjLj8192ELj1ELj1ELj8ELj16ENS_18Kernel_traits_baseILj8192EfS2_fS2_fjLj256EEEEELb0ELb0ELb0ELb0EEEvNS_9FwdParamsE,(.L_x_27524 - _ZN10layer_norm13ln_fwd_kernelINS_13Kernel_traitsIf13__nv_bfloat16fS2_fjLj8192ELj1ELj1ELj8ELj16ENS_18Kernel_traits_baseILj8192EfS2_fS2_fjLj256EEEEELb0ELb0ELb0ELb0EEEvNS_9FwdParamsE)
        .other          _ZN10layer_norm13ln_fwd_kernelINS_13Kernel_traitsIf13__nv_bfloat16fS2_fjLj8192ELj1ELj1ELj8ELj16ENS_18Kernel_traits_baseILj8192EfS2_fS2_fjLj256EEEEELb0ELb0ELb0ELb0EEEvNS_9FwdParamsE,@"STO_CUDA_ENTRY STV_DEFAULT"
_ZN10layer_norm13ln_fwd_kernelINS_13Kernel_traitsIf13__nv_bfloat16fS2_fjLj8192ELj1ELj1ELj8ELj16ENS_18Kernel_traits_baseILj8192EfS2_fS2_fjLj256EEEEELb0ELb0ELb0ELb0EEEvNS_9FwdParamsE:
.text._ZN10layer_norm13ln_fwd_kernelINS_13Kernel_traitsIf13__nv_bfloat16fS2_fjLj8192ELj1ELj1ELj8ELj16ENS_18Kernel_traits_baseILj8192EfS2_fS2_fjLj256EEEEELb0ELb0ELb0ELb0EEEvNS_9FwdParamsE:
        /* <DEDUP_REMOVED lines=29> */
[----:B------:R-:W-:Y:S02]  /*01d0*/  @P1 IADD3 R19, PT, PT, R19, 0x100, RZ ;  /* 0x0000010013131810 */ /* 0x000fe40007ffe0ff */
[----:B------:R0:W5:Y:S01]  /*01e0*/  @P1 LDG.E.128 R48, desc[UR8][R10.64+0x10] ;  /* 0x000010080a301981 */ /* 0x000162000c1e1d00 */
[----:B------:R-:W1:Y:S03]  /*01f0*/  @P0 LDC.64 R4, c[0x0][0x3d0] ;  /* 0x0000f400ff040b82 */ /* 0x000e660000000a00 */
[----:B------:R0:W5:Y:S01]  /*0200*/  @P1 LD.E.128 R44, desc[UR8][R12.64] ;  /* 0x000000080c2c1980 */ /* 0x000162000c101d00 */
[----:B--2---:R-:W-:-:S03]  /*0210*/  @P2 IMAD.WIDE.U32 R14, R19, 0x20, R14 ;  /* 0x00000020130e2825 */ /* 0x004fc600078e000e */
[----:B------:R0:W5:Y:S01]  /*0220*/  @P1 LD.E.128 R40, desc[UR8][R12.64+0x10] ;  /* 0x000010080c281980 */ /* 0x000162000c101d00 */
[----:B------:R-:W2:Y:S03]  /*0230*/  @P0 LDC.64 R8, c[0x0][0x438] ;  /* 0x00010e00ff080b82 */ /* 0x000ea60000000a00 */
[----:B------:R0:W5:Y:S01]  /*0240*/  @P2 LDG.E.128 R36, desc[UR8][R14.64] ;  /* 0x000000080e242981 */ /* 0x000162000c1e1d00 */
[----:B---3--:R-:W-:-:S03]  /*0250*/  @P2 IMAD.WIDE.U32 R16, R19, 0x20, R16 ;  /* 0x0000002013102825 */ /* 0x008fc600078e0010 */
[----:B------:R0:W5:Y:S04]  /*0260*/  @P2 LDG.E.128 R32, desc[UR8][R14.64+0x10] ;  /* 0x000010080e202981 */ /* 0x000168000c1e1d00 */
[----:B------:R0:W5:Y:S04]  /*0270*/  @P2 LD.E.128 R28, desc[UR8][R16.64] ;  /* 0x00000008101c2980 */ /* 0x000168000c101d00 */
[----:B------:R0:W5:Y:S01]  /*0280*/  @P2 LD.E.128 R24, desc[UR8][R16.64+0x10] ;  /* 0x0000100810182980 */ /* 0x000162000c101d00 */
[----:B-1----:R-:W-:-:S05]  /*0290*/  @P0 IMAD.WIDE.U32 R4, R2, 0x20, R4 ;  /* 0x0000002002040825 */ /* 0x002fca00078e0004 */
[----:B------:R0:W5:Y:S01]  /*02a0*/  @P0 LDG.E.128 R68, desc[UR8][R4.64] ;  /* 0x0000000804440981 */ /* 0x000162000c1e1d00 */
[----:B--2---:R-:W-:-:S03]  /*02b0*/  @P0 IMAD.WIDE.U32 R8, R2, 0x20, R8 ;  /* 0x0000002002080825 */ /* 0x004fc600078e0008 */
        /* <DEDUP_REMOVED lines=15> */
.L_x_10808:
        /* <DEDUP_REMOVED lines=11> */
[----:B------:R-:W-:Y:S01]  /*0460*/  @P1 IADD3 R31, PT, PT, R31, 0x100, RZ ;  /* 0x000001001f1f1810 */ /* 0x000fe20007ffe0ff */
[----:B------:R-:W5:Y:S04]  /*0470*/  @P1 LDG.E.128 R52, desc[UR8][R4.64] ;  /* 0x0000000804341981 */ /* 0x000f68000c1e1d00 */
[C---:B-1----:R-:W-:Y:S01]  /*0480*/  @P2 IMAD.WIDE.U32 R42, R31.reuse, 0x20, R26 ;  /* 0x000000201f2a2825 */ /* 0x042fe200078e001a */
[----:B------:R-:W5:Y:S01]  /*0490*/  @P1 LDG.E.128 R48, desc[UR8][R4.64+0x10] ;  /* 0x0000100804301981 */ /* 0x000f62000c1e1d00 */
[----:B------:R-:W-:Y:S02]  /*04a0*/  @P2 IADD3 R31, PT, PT, R31, 0x100, RZ ;  /* 0x000001001f1f2810 */ /* 0x000fe40007ffe0ff */
[----:B--2---:R-:W-:Y:S01]  /*04b0*/  @P0 IMAD.WIDE.U32 R28, R2, 0x20, R24 ;  /* 0x00000020021c0825 */ /* 0x004fe200078e0018 */
[----:B------:R-:W5:Y:S01]  /*04c0*/  @P2 LDG.E.128 R36, desc[UR8][R42.64] ;  /* 0x000000082a242981 */ /* 0x000f62000c1e1d00 */
[----:B------:R-:W-:-:S02]  /*04d0*/  CS2R R26, SRZ ;  /* 0x00000000001a7805 */ /* 0x000fc4000001ff00 */
[----:B------:R-:W-:Y:S02]  /*04e0*/  CS2R R24, SRZ ;  /* 0x0000000000187805 */ /* 0x000fe4000001ff00 */
[----:B------:R-:W-:Y:S01]  /*04f0*/  CS2R R46, SRZ ;  /* 0x00000000002e7805 */ /* 0x000fe2000001ff00 */
[----:B------:R-:W5:Y:S01]  /*0500*/  @P0 LDG.E.128 R68, desc[UR8][R28.64] ;  /* 0x000000081c440981 */ /* 0x000f62000c1e1d00 */
[----:B0-----:R-:W-:-:S03]  /*0510*/  @P3 IMAD.WIDE.U32 R40, R31, 0x20, R40 ;  /* 0x000000201f283825 */ /* 0x001fc600078e0028 */
[----:B------:R0:W5:Y:S01]  /*0520*/  @P0 LDG.E.128 R64, desc[UR8][R28.64+0x10] ;  /* 0x000010081c400981 */ /* 0x000162000c1e1d00 */
[----:B------:R-:W-:Y:S02]  /*0530*/  CS2R R30, SRZ ;  /* 0x00000000001e7805 */ /* 0x000fe4000001ff00 */
[----:B------:R-:W-:Y:S02]  /*0540*/  CS2R R44, SRZ ;  /* 0x00000000002c7805 */ /* 0x000fe4000001ff00 */
[----:B------:R-:W-:Y:S01]  /*0550*/  CS2R R58, SRZ ;  /* 0x00000000003a7805 */ /* 0x000fe2000001ff00 */
[----:B------:R1:W5:Y:S01]  /*0560*/  @P2 LDG.E.128 R32, desc[UR8][R42.64+0x10] ;  /* 0x000010082a202981 */ /* 0x000362000c1e1d00 */
[----:B------:R-:W-:Y:S02]  /*0570*/  CS2R R56, SRZ ;  /* 0x0000000000387805 */ /* 0x000fe4000001ff00 */
[----:B------:R-:W-:Y:S02]  /*0580*/  CS2R R62, SRZ ;  /* 0x00000000003e7805 */ /* 0x000fe4000001ff00 */
[----:B------:R-:W-:Y:S01]  /*0590*/  CS2R R60, SRZ ;  /* 0x00000000003c7805 */ /* 0x000fe2000001ff00 */
[----:B------:R-:W5:Y:S01]  /*05a0*/  @P3 LDG.E.128 R20, desc[UR8][R40.64] ;  /* 0x0000000828143981 */ /* 0x000f62000c1e1d00 */
[----:B------:R-:W-:-:S02]  /*05b0*/  @P3 CS2R R10, SRZ ;  /* 0x00000000000a3805 */ /* 0x000fc4000001ff00 */
[----:B0-----:R-:W-:Y:S02]  /*05c0*/  CS2R R28, SRZ ;  /* 0x00000000001c7805 */ /* 0x001fe4000001ff00 */
[----:B------:R-:W-:Y:S01]  /*05d0*/  @P3 CS2R R8, SRZ ;  /* 0x0000000000083805 */ /* 0x000fe2000001ff00 */
[----:B------:R0:W5:Y:S01]  /*05e0*/  @P3 LDG.E.128 R16, desc[UR8][R40.64+0x10] ;  /* 0x0000100828103981 */ /* 0x000162000c1e1d00 */
[----:B------:R-:W-:Y:S02]  /*05f0*/  @P3 CS2R R14, SRZ ;  /* 0x00000000000e3805 */ /* 0x000fe4000001ff00 */
[----:B-1----:R-:W-:Y:S02]  /*0600*/  CS2R R42, SRZ ;  /* 0x00000000002a7805 */ /* 0x002fe4000001ff00 */
[----:B------:R-:W-:Y:S02]  /*0610*/  @P3 CS2R R12, SRZ ;  /* 0x00000000000c3805 */ /* 0x000fe4000001ff00 */
[----:B0-----:R-:W-:-:S07]  /*0620*/  CS2R R40, SRZ ;  /* 0x0000000000287805 */ /* 0x001fce000001ff00 */
.L_x_10809:
[----:B------:R-:W-:Y:S05]  /*0630*/  BSYNC.RECONVERGENT B0 ;  /* 0x0000000000007941 */ /* 0x000fea0003800200 */
.L_x_10807:
[----:B------:R-:W1:Y:S02]  /*0640*/  LDCU UR4, c[0x0][0x384] ;  /* 0x00007080ff0477ac */ /* 0x000e640008000800 */
[----:B-1----:R-:W-:-:S06]  /*0650*/  UISETP.GE.AND UP0, UPT, UR6, UR4, UPT ;  /* 0x000000040600728c */ /* 0x002fcc000bf06270 */
[----:B------:R-:W-:-:S13]  /*0660*/  PLOP3.LUT P0, PT, PT, PT, UP0, 0x80, 0x8 ;  /* 0x000000000008781c */ /* 0x000fda0003f0f008 */
[----:B------:R-:W-:Y:S05]  /*0670*/  @P0 EXIT ;  /* 0x000000000000094d */ /* 0x000fea0003800000 */
[----:B------:R-:W-:Y:S01]  /*0680*/  SHF.R.S32.HI R74, RZ, 0x3, R74 ;  /* 0x00000003ff4a7819 */ /* 0x000fe2000001144a */
[----:B------:R-:W1:Y:S03]  /*0690*/  LDCU.64 UR10, c[0x0][0x3e0] ;  /* 0x00007c00ff0a77ac */ /* 0x000e660008000a00 */
[C---:B0-----:R-:W-:Y:S01]  /*06a0*/  LOP3.LUT R4, R74.reuse, 0xff, RZ, 0xc0, !PT ;  /* 0x000000ff4a047812 */ /* 0x041fe200078ec0ff */
[----:B------:R-:W0:Y:S01]  /*06b0*/  LDCU.U8 UR4, c[0x0][0x410] ;  /* 0x00008200ff0477ac */ /* 0x000e220008000000 */
[----:B------:R-:W-:Y:S02]  /*06c0*/  LOP3.LUT R5, R74, 0xffffff00, RZ, 0xc0, !PT ;  /* 0xffffff004a057812 */ /* 0x000fe400078ec0ff */
[----:B------:R-:W-:Y:S01]  /*06d0*/  VIADDMNMX R7, R4, -R7, RZ, !PT ;  /* 0x8000000704077246 */ /* 0x000fe200078001ff */
[----:B------:R-:W2:Y:S03]  /*06e0*/  LDCU UR15, c[0x0][0x388] ;  /* 0x00007100ff0f77ac */ /* 0x000ea60008000800 */
[----:B------:R-:W-:Y:S01]  /*06f0*/  VIMNMX R72, PT, PT, R7, 0x20, PT ;  /* 0x0000002007487848 */ /* 0x000fe20003fe0100 */
[----:B------:R-:W-:Y:S01]  /*0700*/  IMAD R7, R6, -0x20, R4 ;  /* 0xffffffe006077824 */ /* 0x000fe200078e0204 */
[----:B------:R-:W3:Y:S02]  /*0710*/  LDCU UR14, c[0x0][0x400] ;  /* 0x00008000ff0e77ac */ /* 0x000ee40008000800 */
[----:B------:R-:W-:-:S02]  /*0720*/  LEA R72, R72, R5, 0x3 ;  /* 0x0000000548487211 */ /* 0x000fc400078e18ff */
[----:B------:R-:W-:Y:S01]  /*0730*/  VIMNMX R7, PT, PT, RZ, R7, !PT ;  /* 0x00000007ff077248 */ /* 0x000fe20007fe0100 */
[----:B-1----:R-:W-:Y:S01]  /*0740*/  UISETP.NE.U32.AND UP0, UPT, UR10, URZ, UPT ;  /* 0x000000ff0a00728c */ /* 0x002fe2000bf05070 */
[----:B------:R-:W-:Y:S01]  /*0750*/  I2FP.F32.U32 R72, R72 ;  /* 0x0000004800487245 */ /* 0x000fe20000201000 */
[----:B------:R-:W1:Y:S01]  /*0760*/  LDCU.64 UR12, c[0x0][0x3a0] ;  /* 0x00007400ff0c77ac */ /* 0x000e620008000a00 */
[----:B------:R-:W-:Y:S02]  /*0770*/  VIMNMX R74, PT, PT, R7, 0x20, PT ;  /* 0x00000020074a7848 */ /* 0x000fe40003fe0100 */
[----:B------:R4:W1:Y:S01]  /*0780*/  MUFU.RCP R4, R72 ;  /* 0x0000004800047308 */ /* 0x0008620000001000 */
[----:B------:R-:W1:Y:S01]  /*0790*/  LDCU.64 UR16, c[0x0][0x380] ;  /* 0x00007000ff1077ac */ /* 0x000e620008000a00 */
[----:B------:R-:W-:Y:S01]  /*07a0*/  LEA R5, R74, R5, 0x3 ;  /* 0x000000054a057211 */ /* 0x000fe200078e18ff */
[----:B------:R-:W-:Y:S02]  /*07b0*/  UISETP.NE.AND.EX UP0, UPT, UR11, URZ, UPT, UP0 ;  /* 0x000000ff0b00728c */ /* 0x000fe4000bf05300 */
[----:B------:R-:W-:-:S02]  /*07c0*/  UPLOP3.LUT UP2, UPT, UPT, UPT, UPT, 0x40, 0x4 ;  /* 0x000000000004789c */ /* 0x000fc40003f4e870 */
[----:B0-2---:R-:W-:-:S11]  /*07d0*/  UISETP.NE.AND UP3, UPT, UR4, URZ, UPT ;  /* 0x000000ff0400728c */ /* 0x005fd6000bf65270 */
.L_x_10834:
[----:B0-----:R-:W0:Y:S01]  /*07e0*/  @UP0 LDCU.64 UR4, c[0x0][0x3e0] ;  /* 0x00007c00ff0407ac */ /* 0x001e220008000a00 */
[----:B------:R-:W-:Y:S01]  /*07f0*/  PLOP3.LUT P0, PT, PT, PT, UP0, 0x80, 0x8 ;  /* 0x000000000008781c */ /* 0x000fe20003f0f008 */
[----:B0-----:R-:W-:-:S06]  /*0800*/  @UP0 UIMAD.WIDE UR4, UR6, 0x2, UR4 ;  /* 0x00000002060408a5 */ /* 0x001fcc000f8e0204 */
[----:B-123--:R-:W-:Y:S02]  /*0810*/  MOV R100, UR4 ;  /* 0x0000000400647c02 */ /* 0x00efe40008000f00 */
        /* <DEDUP_REMOVED lines=16> */
[----:B0-----:R-:W-:-:S06]  /*0920*/  IMAD.WIDE.U32 R100, R7, 0x10, R100 ;  /* 0x0000001007647825 */ /* 0x001fcc00078e0064 */
[----:B------:R-:W5:Y:S01]  /*0930*/  LDG.E.128 R100, desc[UR8][R100.64] ;  /* 0x0000000864647981 */ /* 0x000f62000c1e1d00 */
[----:B-1----:R-:W-:-:S04]  /*0940*/  UISETP.NE.U32.AND UP1, UPT, UR12, URZ, UPT ;  /* 0x000000ff0c00728c */ /* 0x002fc8000bf25070 */
[----:B------:R-:W-:-:S09]  /*0950*/  UISETP.NE.AND.EX UP1, UPT, UR13, URZ, UPT, UP1 ;  /* 0x000000ff0d00728c */ /* 0x000fd2000bf25310 */
[----:B------:R-:W-:Y:S05]  /*0960*/  BRA.U !UP1, `(.L_x_10812) ;  /* 0x0000000109647547 */ /* 0x000fea000b800000 */
        /* <DEDUP_REMOVED lines=25> */
.L_x_10812:
        /* <DEDUP_REMOVED lines=20> */
.L_x_10813:
[----:B------:R-:W0:Y:S01]  /*0c40*/  LDC.64 R100, c[0x0][0x3a8] ;  /* 0x0000ea00ff647b82 */ /* 0x000e220000000a00 */
[C---:B------:R-:W-:Y:S01]  /*0c50*/  IADD3 R108, PT, PT, R7.reuse, 0x100, RZ ;  /* 0x00000100076c7810 */ /* 0x040fe20007ffe0ff */
[----:B0-----:R-:W-:-:S05]  /*0c60*/  IMAD.WIDE.U32 R100, R7, 0x20, R100 ;  /* 0x0000002007647825 */ /* 0x001fca00078e0064 */
[----:B------:R0:W-:Y:S04]  /*0c70*/  STG.E.128 desc[UR8][R100.64], R104 ;  /* 0x0000006864007986 */ /* 0x0001e8000c101d08 */
[----:B------:R0:W-:Y:S02]  /*0c80*/  STG.E.128 desc[UR8][R100.64+0x10], R96 ;  /* 0x0000106064007986 */ /* 0x0001e4000c101d08 */
.L_x_10811:
[----:B-1-3--:R-:W-:Y:S05]  /*0c90*/  BSYNC.RECONVERGENT B0 ;  /* 0x0000000000007941 */ /* 0x00afea0003800200 */
.L_x_10810:
[----:B------:R-:W-:Y:S01]  /*0ca0*/  ISETP.GE.U32.AND P0, PT, R3, 0x200, PT ;  /* 0x000002000300780c */ /* 0x000fe20003f06070 */
[----:B------:R-:W-:-:S12]  /*0cb0*/  BSSY.RECONVERGENT B0, `(.L_x_10814) ;  /* 0x000003a000007945 */ /* 0x000fd80003800200 */
[----:B------:R-:W-:Y:S05]  /*0cc0*/  @!P0 BRA `(.L_x_10815) ;  /* 0x0000000000e08947 */ /* 0x000fea0003800000 */
[----:B----4-:R-:W1:Y:S02]  /*0cd0*/  LDC.64 R72, c[0x0][0x390] ;  /* 0x0000e400ff487b82 */ /* 0x010e640000000a00 */
        /* <DEDUP_REMOVED lines=30> */
.L_x_10816:
        /* <DEDUP_REMOVED lines=20> */
.L_x_10817:
[----:B------:R-:W0:Y:S02]  /*1000*/  LDC.64 R100, c[0x0][0x3a8] ;  /* 0x0000ea00ff647b82 */ /* 0x000e240000000a00 */
[C---:B0-----:R-:W-:Y:S01]  /*1010*/  IMAD.WIDE.U32 R100, R108.reuse, 0x20, R100 ;  /* 0x000000206c647825 */ /* 0x041fe200078e0064 */
[----:B------:R-:W-:-:S04]  /*1020*/  IADD3 R108, PT, PT, R108, 0x100, RZ ;  /* 0x000001006c6c7810 */ /* 0x000fc80007ffe0ff */
[----:B------:R1:W-:Y:S04]  /*1030*/  STG.E.128 desc[UR8][R100.64], R72 ;  /* 0x0000004864007986 */ /* 0x0003e8000c101d08 */
[----:B------:R1:W-:Y:S02]  /*1040*/  STG.E.128 desc[UR8][R100.64+0x10], R76 ;  /* 0x0000104c64007986 */ /* 0x0003e4000c101d08 */
.L_x_10815:
[----:B------:R-:W-:Y:S05]  /*1050*/  BSYNC.RECONVERGENT B0 ;  /* 0x0000000000007941 */ /* 0x000fea0003800200 */
.L_x_10814:
        /* <DEDUP_REMOVED lines=34> */
.L_x_10820:
        /* <DEDUP_REMOVED lines=20> */
.L_x_10821:
[----:B------:R-:W0:Y:S02]  /*13c0*/  LDC.64 R100, c[0x0][0x3a8] ;  /* 0x0000ea00ff647b82 */ /* 0x000e240000000a00 */
[C---:B0-----:R-:W-:Y:S01]  /*13d0*/  IMAD.WIDE.U32 R100, R108.reuse, 0x20, R100 ;  /* 0x000000206c647825 */ /* 0x041fe200078e0064 */
[----:B------:R-:W-:-:S04]  /*13e0*/  IADD3 R108, PT, PT, R108, 0x100, RZ ;  /* 0x000001006c6c7810 */ /* 0x000fc80007ffe0ff */
[----:B------:R2:W-:Y:S04]  /*13f0*/  STG.E.128 desc[UR8][R100.64], R80 ;  /* 0x0000005064007986 */ /* 0x0005e8000c101d08 */
[----:B------:R2:W-:Y:S02]  /*1400*/  STG.E.128 desc[UR8][R100.64+0x10], R84 ;  /* 0x0000105464007986 */ /* 0x0005e4000c101d08 */
.L_x_10819:
[----:B------:R-:W-:Y:S05]  /*1410*/  BSYNC.RECONVERGENT B0 ;  /* 0x0000000000007941 */ /* 0x000fea0003800200 */
.L_x_10818:
        /* <DEDUP_REMOVED lines=34> */
.L_x_10824:
        /* <DEDUP_REMOVED lines=20> */
.L_x_10825:
[----:B------:R-:W0:Y:S02]  /*1780*/  LDC.64 R100, c[0x0][0x3a8] ;  /* 0x0000ea00ff647b82 */ /* 0x000e240000000a00 */
[----:B0-----:R-:W-:-:S05]  /*1790*/  IMAD.WIDE.U32 R100, R108, 0x20, R100 ;  /* 0x000000206c647825 */ /* 0x001fca00078e0064 */
[----:B------:R3:W-:Y:S04]  /*17a0*/  STG.E.128 desc[UR8][R100.64], R88 ;  /* 0x0000005864007986 */ /* 0x0007e8000c101d08 */
[----:B------:R3:W-:Y:S02]  /*17b0*/  STG.E.128 desc[UR8][R100.64+0x10], R92 ;  /* 0x0000105c64007986 */ /* 0x0007e4000c101d08 */
.L_x_10823:
[----:B------:R-:W-:Y:S05]  /*17c0*/  BSYNC.RECONVERGENT B0 ;  /* 0x0000000000007941 */ /* 0x000fea0003800200 */
.L_x_10822:
[----:B0123--:R-:W-:Y:S01]  /*17d0*/  FADD.FTZ R100, RZ, R104 ;  /* 0x00000068ff647221 */ /* 0x00ffe20000010000 */
[C---:B------:R-:W-:Y:S01]  /*17e0*/  ISETP.GT.U32.AND P6, PT, R3.reuse, 0x1ff, PT ;  /* 0x000001ff0300780c */ /* 0x040fe20003fc4070 */
[----:B------:R-:W0:Y:S01]  /*17f0*/  S2UR UR5, SR_CgaCtaId ;  /* 0x00000000000579c3 */ /* 0x000e220000008800 */
[----:B------:R-:W-:Y:S01]  /*1800*/  ISETP.GT.U32.AND P5, PT, R3, 0x2ff, PT ;  /* 0x000002ff0300780c */ /* 0x000fe20003fa4070 */
        /* <DEDUP_REMOVED lines=105> */
[--C-:B------:R-:W-:Y:S02]  /*1ea0*/  FADD.FTZ R110, R92, -R102.reuse ;  /* 0x800000665c6e7221 */ /* 0x100fe40000010000 */
        /* <DEDUP_REMOVED lines=11> */
[----:B0-----:R-:W-:-:S07]  /*1f60*/  FADD.FTZ R101, R100, R101 ;  /* 0x0000006564657221 */ /* 0x001fce0000010000 */
[----:B------:R-:W-:Y:S01]  /*1f70*/  @!P4 SHF.R.U32.HI R100, RZ, 0x2, R0 ;  /* 0x00000002ff64c819 */ /* 0x000fe20000011600 */
[----:B------:R-:W0:Y:S02]  /*1f80*/  SHFL.BFLY PT, R108, R101, 0x2, 0x1f ;  /* 0x0c401f00656c7f89 */ /* 0x000e2400000e0000 */
[----:B0-----:R-:W-:-:S05]  /*1f90*/  FADD.FTZ R108, R101, R108 ;  /* 0x0000006c656c7221 */ /* 0x001fca0000010000 */
[----:B------:R-:W0:Y:S02]  /*1fa0*/  SHFL.BFLY PT, R103, R108, 0x4, 0x1f ;  /* 0x0c801f006c677f89 */ /* 0x000e2400000e0000 */
[----:B0-----:R-:W-:-:S05]  /*1fb0*/  FADD.FTZ R109, R108, R103 ;  /* 0x000000676c6d7221 */ /* 0x001fca0000010000 */
[----:B------:R-:W0:Y:S02]  /*1fc0*/  SHFL.BFLY PT, R110, R109, 0x8, 0x1f ;  /* 0x0d001f006d6e7f89 */ /* 0x000e2400000e0000 */
[----:B0-----:R-:W-:Y:S01]  /*1fd0*/  FADD.FTZ R110, R109, R110 ;  /* 0x0000006e6d6e7221 */ /* 0x001fe20000010000 */
[----:B------:R-:W-:Y:S02]  /*1fe0*/  @!P4 LOP3.LUT R109, R100, 0x38, RZ, 0xc0, !PT ;  /* 0x00000038646dc812 */ /* 0x000fe400078ec0ff */
[----:B------:R-:W-:Y:S02]  /*1ff0*/  CS2R R100, SRZ ;  /* 0x0000000000647805 */ /* 0x000fe4000001ff00 */
[----:B------:R-:W0:Y:S02]  /*2000*/  SHFL.BFLY PT, R103, R110, 0x10, 0x1f ;  /* 0x0e001f006e677f89 */ /* 0x000e2400000e0000 */
[----:B0-----:R-:W-:Y:S01]  /*2010*/  FADD.FTZ R103, R110, R103 ;  /* 0x000000676e677221 */ /* 0x001fe20000010000 */
[----:B------:R-:W-:-:S04]  /*2020*/  HFMA2 R110, -RZ, RZ, 0, 0 ;  /* 0x00000000ff6e7431 */ /* 0x000fc800000001ff */
[----:B------:R0:W-:Y:S01]  /*2030*/  @!P4 STS.64 [R109+UR4], R102 ;  /* 0x000000666d00c988 */ /* 0x0001e20008000a04 */
[----:B------:R-:W-:Y:S01]  /*2040*/  BAR.SYNC.DEFER_BLOCKING 0x0 ;  /* 0x0000000000007b1d */ /* 0x000fe20000010000 */
[----:B------:R-:W-:Y:S02]  /*2050*/  @!P5 MOV R110, R5 ;  /* 0x00000005006ed202 */ /* 0x000fe40000000f00 */
[----:B------:R-:W-:-:S03]  /*2060*/  ISETP.NE.AND P4, PT, R0, RZ, PT ;  /* 0x000000ff0000720c */ /* 0x000fc60003f85270 */
[----:B------:R-:W1:Y:S01]  /*2070*/  SHFL.DOWN PT, R113, R110, 0x4, 0x1f ;  /* 0x08801f006e717f89 */ /* 0x000e6200000e0000 */
[----:B0-----:R-:W-:-:S03]  /*2080*/  I2FP.F32.S32 R109, R110 ;  /* 0x0000006e006d7245 */ /* 0x001fc60000201400 */
[----:B------:R-:W-:Y:S01]  /*2090*/  @!P5 LDS.64 R100, [R111] ;  /* 0x000000006f64d984 */ /* 0x000fe20000000a00 */
[----:B------:R-:W-:Y:S02]  /*20a0*/  PLOP3.LUT P5, PT, PT, PT, UP3, 0x40, 0x4 ;  /* 0x000000000004781c */ /* 0x000fe40003fae838 */
[----:B-1----:R-:W-:Y:S02]  /*20b0*/  IADD3 R117, PT, PT, R113, R110, RZ ;  /* 0x0000006e71757210 */ /* 0x002fe40007ffe0ff */
[----:B------:R-:W-:Y:S02]  /*20c0*/  I2FP.F32.S32 R116, R113 ;  /* 0x0000007100747245 */ /* 0x000fe40000201400 */
[----:B------:R-:W-:Y:S01]  /*20d0*/  I2FP.F32.S32 R108, R117 ;  /* 0x00000075006c7245 */ /* 0x000fe20000201400 */
[----:B------:R-:W0:Y:S03]  /*20e0*/  SHFL.DOWN PT, R102, R117, 0x2, 0x1f ;  /* 0x08401f0075667f89 */ /* 0x000e2600000e0000 */
[----:B------:R-:W1:Y:S01]  /*20f0*/  MUFU.RCP R114, R108 ;  /* 0x0000006c00727308 */ /* 0x000e620000001000 */
[----:B0-----:R-:W-:Y:S01]  /*2100*/  I2FP.F32.S32 R113, R102 ;  /* 0x0000006600717245 */ /* 0x001fe20000201400 */
[----:B------:R-:W0:Y:S04]  /*2110*/  SHFL.DOWN PT, R115, R100, 0x4, 0x1f ;  /* 0x08801f0064737f89 */ /* 0x000e2800000e0000 */
        /* <DEDUP_REMOVED lines=8> */
[----:B------:R-:W-:-:S03]  /*21a0*/  FMUL.FTZ R115, R115, R109 ;  /* 0x0000006d73737220 */ /* 0x000fc60000410000 */
        /* <DEDUP_REMOVED lines=14> */
[----:B------:R-:W-:-:S03]  /*2290*/  IADD3 R108, PT, PT, R100, R109, RZ ;  /* 0x0000006d646c7210 */ /* 0x000fc60007ffe0ff */
        /* <DEDUP_REMOVED lines=16> */
[----:B------:R1:W2:Y:S01]  /*23a0*/  SHFL.IDX PT, R113, R109, RZ, 0x1f ;  /* 0x00001fff6d717589 */ /* 0x0002a200000e0000 */
[----:B------:R-:W3:Y:S01]  /*23b0*/  @!P4 LDC.64 R102, c[0x0][0x3c0] ;  /* 0x0000f000ff66cb82 */ /* 0x000ee20000000a00 */
[----:B------:R-:W-:-:S05]  /*23c0*/  FFMA.FTZ R110, R108, R110, R101 ;  /* 0x0000006e6c6e7223 */ /* 0x000fca0000010065 */
[----:B------:R-:W0:Y:S01]  /*23d0*/  SHFL.IDX PT, R115, R110, RZ, 0x1f ;  /* 0x00001fff6e737589 */ /* 0x000e2200000e0000 */
[----:B-1----:R-:W-:Y:S01]  /*23e0*/  MOV R109, UR6 ;  /* 0x00000006006d7c02 */ /* 0x002fe20008000f00 */
[----:B------:R-:W1:Y:S01]  /*23f0*/  @!P4 LDC.64 R100, c[0x0][0x3c8] ;  /* 0x0000f200ff64cb82 */ /* 0x000e620000000a00 */
[----:B--2---:R-:W-:-:S03]  /*2400*/  FMUL.FTZ R108, R113, R113 ;  /* 0x00000071716c7220 */ /* 0x004fc60000410000 */
[----:B---3--:R-:W-:Y:S02]  /*2410*/  @!P4 IMAD.WIDE R102, R109, 0x4, R102 ;  /* 0x000000046d66c825 */ /* 0x008fe400078e0266 */
[----:B------:R-:W-:-:S03]  /*2420*/  FSEL R111, R108, RZ, !P5 ;  /* 0x000000ff6c6f7208 */ /* 0x000fc60006800000 */
[----:B------:R2:W-:Y:S01]  /*2430*/  @!P4 STG.E desc[UR8][R102.64], R113 ;  /* 0x000000716600c986 */ /* 0x0005e2000c101908 */
[----:B0-----:R-:W-:Y:S01]  /*2440*/  FFMA.FTZ R108, R115, UR14, R112 ;  /* 0x0000000e736c7c23 */ /* 0x001fe20008010070 */
[----:B------:R-:W-:-:S03]  /*2450*/  PLOP3.LUT P5, PT, PT, PT, UP3, 0x40, 0x4 ;  /* 0x000000000004781c */ /* 0x000fc60003fae838 */
[----:B------:R-:W-:Y:S01]  /*2460*/  FADD.FTZ R108, R108, R111 ;  /* 0x0000006f6c6c7221 */ /* 0x000fe20000010000 */
[----:B------:R-:W-:Y:S02]  /*2470*/  MOV R111, UR6 ;  /* 0x00000006006f7c02 */ /* 0x000fe40008000f00 */
[----:B------:R-:W-:-:S03]  /*2480*/  FSEL R109, R113, RZ, P5 ;  /* 0x000000ff716d7208 */ /* 0x000fc60002800000 */
[----:B------:R-:W0:Y:S01]  /*2490*/  MUFU.RSQ R108, R108 ;  /* 0x0000006c006c7308 */ /* 0x000e220000001400 */
[----:B-1----:R-:W-:-:S05]  /*24a0*/  @!P4 IMAD.WIDE R100, R111, 0x4, R100 ;  /* 0x000000046f64c825 */ /* 0x002fca00078e0264 */
[----:B0-----:R2:W-:Y:S01]  /*24b0*/  @!P4 STG.E desc[UR8][R100.64], R108 ;  /* 0x0000006c6400c986 */ /* 0x0015e2000c101908 */
[----:B------:R-:W-:Y:S05]  /*24c0*/  @!P3 BRA `(.L_x_10827) ;  /* 0x000000000080b947 */ /* 0x000fea0003800000 */
[--C-:B--2---:R-:W-:Y:S01]  /*24d0*/  FADD.FTZ R101, R104, -R109.reuse ;  /* 0x8000006d68657221 */ /* 0x104fe20000010000 */
        /* <DEDUP_REMOVED lines=10> */
[C---:B------:R-:W-:Y:S01]  /*2580*/  FMUL.FTZ R103, R108.reuse, R103 ;  /* 0x000000676c677220 */ /* 0x040fe20000410000 */
[C---:B------:R-:W-:Y:S01]  /*2590*/  FMUL.FTZ R113, R108.reuse, R113 ;  /* 0x000000716c717220 */ /* 0x040fe20000410000 */
[C---:B------:R-:W-:Y:S01]  /*25a0*/  FMUL.FTZ R112, R108.reuse, R115 ;  /* 0x000000736c707220 */ /* 0x040fe20000410000 */
[----:B------:R-:W-:Y:S01]  /*25b0*/  F2FP.BF16.F32.PACK_AB R100, R101, R100 ;  /* 0x000000646564723e */ /* 0x000fe200000010ff */
[----:B------:R-:W-:Y:S01]  /*25c0*/  FADD.FTZ R101, R107, -R109 ;  /* 0x8000006d6b657221 */ /* 0x000fe20000010000 */
[----:B------:R-:W-:Y:S01]  /*25d0*/  FMUL.FTZ R117, R108, R117 ;  /* 0x000000756c757220 */ /* 0x000fe20000410000 */
[----:B------:R-:W-:Y:S01]  /*25e0*/  FFMA.FTZ R113, R113, R64, R56 ;  /* 0x0000004071717223 */ /* 0x000fe20000010038 */
[----:B------:R-:W-:Y:S01]  /*25f0*/  FFMA.FTZ R112, R112, R65, R57 ;  /* 0x0000004170707223 */ /* 0x000fe20000010039 */
[----:B------:R-:W-:Y:S01]  /*2600*/  FMUL.FTZ R102, R108, R101 ;  /* 0x000000656c667220 */ /* 0x000fe20000410000 */
[----:B------:R-:W-:-:S03]  /*2610*/  FADD.FTZ R101, R99, -R109 ;  /* 0x8000006d63657221 */ /* 0x000fc60000010000 */
        /* <DEDUP_REMOVED lines=11> */
.L_x_10827:
[----:B------:R-:W-:Y:S05]  /*26d0*/  BSYNC.RECONVERGENT B0 ;  /* 0x0000000000007941 */ /* 0x000fea0003800200 */
.L_x_10826:
[----:B------:R-:W-:Y:S04]  /*26e0*/  BSSY.RECONVERGENT B0, `(.L_x_10828) ;  /* 0x0000022000007945 */ /* 0x000fe80003800200 */
[----:B------:R-:W-:Y:S05]  /*26f0*/  @!P0 BRA `(.L_x_10829) ;  /* 0x0000000000808947 */ /* 0x000fea0003800000 */
[--C-:B0-2---:R-:W-:Y:S01]  /*2700*/  FADD.FTZ R101, R72, -R109.reuse ;  /* 0x8000006d48657221 */ /* 0x105fe20000010000 */
        /* <DEDUP_REMOVED lines=31> */
.L_x_10829:
[----:B------:R-:W-:Y:S05]  /*2900*/  BSYNC.RECONVERGENT B0 ;  /* 0x0000000000007941 */ /* 0x000fea0003800200 */
.L_x_10828:
        /* <DEDUP_REMOVED lines=34> */
.L_x_10831:
[----:B------:R-:W-:Y:S05]  /*2b30*/  BSYNC.RECONVERGENT B0 ;  /* 0x0000000000007941 */ /* 0x000fea0003800200 */
.L_x_10830:
        /* <DEDUP_REMOVED lines=33> */
.L_x_10833:
[----:B------:R-:W-:Y:S05]  /*2d50*/  BSYNC.RECONVERGENT B0 ;  /* 0x0000000000007941 */ /* 0x000fea0003800200 */
.L_x_10832:
[----:B------:R-:W-:Y:S02]  /*2d60*/  UIADD3 UR6, UPT, UPT, UR6, UR16, URZ ;  /* 0x0000001006067290 */ /* 0x000fe4000fffe0ff */
[----:B------:R-:W-:Y:S02]  /*2d70*/  UPLOP3.LUT UP2, UPT, UPT, UPT, UP2, 0x40, 0x4 ;  /* 0x000000000004789c */ /* 0x000fe40003f4e820 */
[----:B------:R-:W-:-:S09]  /*2d80*/  UISETP.GE.AND UP1, UPT, UR6, UR17, UPT ;  /* 0x000000110600728c */ /* 0x000fd2000bf26270 */
[----:B------:R-:W-:Y:S05]  /*2d90*/  BRA.U !UP1, `(.L_x_10834) ;  /* 0xffffffd909907547 */ /* 0x000fea000b83ffff */
[----:B------:R-:W-:Y:S05]  /*2da0*/  EXIT ;  /* 0x000000000000794d */ /* 0x000fea0003800000 */
.L_x_10835:
        /* <DEDUP_REMOVED lines=13> */
.L_x_27524:


//--------------------- .text._ZN10layer_norm13ln_fwd_kernelINS_13Kernel_traitsIf13__nv_bfloat16fS2_fjLj8192ELj1ELj1ELj8ELj16ENS_18Kernel_traits_baseILj8192EfS2_fS2_fjLj256EEEEELb0ELb0ELb0ELb1EEEvNS_9FwdParamsE --------------------------
	.section	.text._ZN10layer_norm13ln_fwd_kernelINS_13Kernel_traitsIf13__nv_bfloat16fS2_fjLj8192ELj1ELj1ELj8ELj16ENS_18Kernel_traits_baseILj8192EfS2_fS2_fjLj256EEEEELb0ELb0ELb0ELb1EEEvNS_9FwdParamsE,"ax",@progbits
	.align	128
        .global         _ZN10layer_norm13ln_fwd_kernelINS_13Kernel_traitsIf13__nv_bfloat16fS2_fjLj8192ELj1ELj1ELj8ELj16ENS_18Kernel_traits_baseILj8192EfS2_fS2_fjLj256EEEEELb0ELb0ELb0ELb1EEEvNS_9FwdParamsE
        .type           _ZN10layer_norm13ln_fwd_kernelINS_13Kernel_traitsIf13__nv_bfloat16fS2_fjLj8192ELj1ELj1ELj8ELj16ENS_18Kernel_traits_baseILj8192EfS2_fS2_fjLj256EEEEELb0ELb0ELb0ELb1EEEvNS_9FwdParamsE,@function
        .size           _ZN10layer_norm13ln_fwd_kernelINS_13Kernel_traitsIf13__nv_bfloat16fS2_fjLj8192ELj1ELj1ELj8ELj16ENS_18Kernel_traits_baseILj8192EfS2_fS2_fjLj256EEEEELb0ELb0ELb0ELb1EEEvNS_9FwdParamsE,(.L_x_27525 - _ZN10layer_norm13ln_fwd_kernelINS_13Kernel_traitsIf13__nv_bfloat16fS2_fjLj8192ELj1ELj1ELj8ELj16ENS_18Kernel_traits_baseILj8192EfS2_fS2_fjLj256EEEEELb0ELb0ELb0ELb1EEEvNS_9FwdParamsE)
        .other          _ZN10layer_norm13ln_fwd_kernelINS_13Kernel_traitsIf13__nv_bfloat16fS2_fjLj8192ELj1ELj1ELj8ELj16ENS_18Kernel_traits_baseILj8192EfS2_fS2_fjLj256EEEEELb0ELb0ELb0ELb1EEEvNS_9FwdParamsE,@"STO_CUDA_ENTRY STV_DEFAULT"
_ZN10layer_norm13ln_fwd_kernelINS_13Kernel_traitsIf13__nv_bfloat16fS2_fjLj8192ELj1ELj1ELj8ELj16ENS_18Kernel_traits_baseILj8192EfS2_fS2_fjLj256EEEEELb0ELb0ELb0ELb1EEEvNS_9FwdParamsE:
.text._ZN10layer_norm13ln_fwd_kernelINS_13Kernel_traitsIf13__nv_bfloat16fS2_fjLj8192ELj1ELj1ELj8ELj16ENS_18Kernel_traits_baseILj8192EfS2_fS2_fjLj256EEEEELb0ELb0ELb0ELb1EEEvNS_9FwdParamsE:
[----:B------:R-:W-:Y:S01]  /*0000*/  LDC R1, c[0x0][0x37c] ;  /* 0x0000df00ff017b82 */ /* 0x000fe20000000800 */
[----:B------:R-:W0:Y:S01]  /*0010*/  LDCU.64 UR8, c[0x0][0x438] ;  /* 0x00008700ff0877ac */ /* 0x000e220008000a00 */
[----:B------:R-:W1:Y:S06]  /*0020*/  S2R R0, SR_TID.X ;  /* 0x0000000000007919 */ /* 0x000e6c0000002100 */
[----:B------:R-:W2:Y:S01]  /*0030*/  S2UR UR4, SR_CTAID.X ;  /* 0x00000000000479c3 */ /* 0x000ea20000002500 */
[----:B------:R-:W3:Y:S01]  /*0040*/  LDCU.64 UR6, c[0x0][0x358] ;  /* 0x00006b00ff0677ac */ /* 0x000ee20008000a00 */
[----:B0-----:R-:W-:-:S04]  /*0050*/  UISETP.NE.U32.AND UP0, UPT, UR8, URZ, UPT ;  /* 0x000000ff0800728c */ /* 0x001fc8000bf05070 */
[----:B------:R-:W-:Y:S01]  /*0060*/  UISETP.NE.AND.EX UP0, UPT, UR9, URZ, UPT, UP0 ;  /* 0x000000ff0900728c */ /* 0x000fe2000bf05300 */
[----:B--2---:R-:W-:Y:S02]  /*0070*/  MOV R3, UR4 ;  /* 0x0000000400037c02 */ /* 0x004fe40008000f00 */
[----:B-1----:R-:W-:-:S06]  /*0080*/  LOP3.LUT R2, R0, 0x1f, RZ, 0xc0, !PT ;  /* 0x0000001f00027812 */ /* 0x002fcc00078ec0ff */
[----:B---3--:R-:W-:Y:S05]  /*0090*/  BRA.U !UP0, `(.L_x_10836) ;  /* 0x0000000108547547 */ /* 0x008fea000b800000 */
        /* <DEDUP_REMOVED lines=21> */
.L_x_10836:
        /* <DEDUP_REMOVED lines=26> */
.L_x_10837:
[----:B------:R-:W1:Y:S02]  /*0390*/  LDCU UR4, c[0x0][0x384] ;  /* 0x00007080ff0477ac */ /* 0x000e640008000800 */
[----:B-1----:R-:W-:-:S13]  /*03a0*/  ISETP.GE.AND P0, PT, R3, UR4, PT ;  /* 0x0000000403007c0c */ /* 0x002fda000bf06270 */
[----:B------:R-:W-:Y:S05]  /*03b0*/  @P0 EXIT ;  /* 0x000000000000094d */ /* 0x000fea0003800000 */
[----:B0-----:R-:W0:Y:S01]  /*03c0*/  LDC.64 R4, c[0x0][0x3e0] ;  /* 0x0000f800ff047b82 */ /* 0x001e220000000a00 */
[----:B------:R-:W1:Y:S01]  /*03d0*/  LDCU.U8 UR4, c[0x0][0x410] ;  /* 0x00008200ff0477ac */ /* 0x000e620008000000 */
[----:B------:R-:W2:Y:S01]  /*03e0*/  LDCU UR10, c[0x0][0x388] ;  /* 0x00007100ff0a77ac */ /* 0x000ea20008000800 */
[----:B------:R-:W3:Y:S01]  /*03f0*/  LDCU UR11, c[0x0][0x400] ;  /* 0x00008000ff0b77ac */ /* 0x000ee20008000800 */
[----:B------:R-:W4:Y:S01]  /*0400*/  LDCU.64 UR8, c[0x0][0x3a0] ;  /* 0x00007400ff0877ac */ /* 0x000f220008000a00 */
[----:B------:R-:W-:Y:S01]  /*0410*/  UPLOP3.LUT UP1, UPT, UPT, UPT, UPT, 0x40, 0x4 ;  /* 0x000000000004789c */ /* 0x000fe20003f2e870 */
[----:B-1----:R-:W-:Y:S02]  /*0420*/  ISETP.NE.AND P1, PT, RZ, UR4, PT ;  /* 0x00000004ff007c0c */ /* 0x002fe4000bf25270 */
[----:B0-----:R-:W-:-:S04]  /*0430*/  ISETP.NE.U32.AND P0, PT, R4, RZ, PT ;  /* 0x000000ff0400720c */ /* 0x001fc80003f05070 */
[----:B------:R-:W-:Y:S02]  /*0440*/  ISETP.NE.AND.EX P0, PT, R5, RZ, PT, P0 ;  /* 0x000000ff0500720c */ /* 0x000fe40003f05300 */
[----:B------:R-:W-:-:S04]  /*0450*/  LOP3.LUT R5, R0, 0xe0, RZ, 0xc0, !PT ;  /* 0x000000e000057812 */ /* 0x000fc800078ec0ff */
[----:B--234-:R-:W-:-:S07]  /*0460*/  LOP3.LUT R4, R5, 0x1f, R0, 0xf8, !PT ;  /* 0x0000001f05047812 */ /* 0x01cfce00078ef800 */
.L_x_10848:
        /* <DEDUP_REMOVED lines=9> */
[----:B-----5:R-:W5:Y:S01]  /*0500*/  LDG.E.128 R72, desc[UR6][R72.64] ;  /* 0x0000000648487981 */ /* 0x020f62000c1e1d00 */
        /* <DEDUP_REMOVED lines=30> */
.L_x_10838:
        /* <DEDUP_REMOVED lines=18> */
[-C--:B------:R-:W-:Y:S01]  /*0810*/  FMUL.FTZ R77, R81, R108.reuse ;  /* 0x0000006c514d7220 */ /* 0x080fe20000410000 */
[----:B------:R-:W-:-:S07]  /*0820*/  FMUL.FTZ R79, R85, R108 ;  /* 0x0000006c554f7220 */ /* 0x000fce0000410000 */
.L_x_10839:
[----:B------:R-:W0:Y:S01]  /*0830*/  LDC.64 R110, c[0x0][0x3a8] ;  /* 0x0000ea00ff6e7b82 */ /* 0x000e220000000a00 */
[----:B------:R-:W-:-:S05]  /*0840*/  IADD3 R6, PT, PT, R5, 0x100, RZ ;  /* 0x0000010005067810 */ /* 0x000fca0007ffe0ff */
[----:B------:R-:W-:-:S04]  /*0850*/  IMAD.WIDE.U32 R80, R6, 0x10, R100 ;  /* 0x0000001006507825 */ /* 0x000fc800078e0064 */
[----:B0-----:R-:W-:-:S05]  /*0860*/  IMAD.WIDE.U32 R84, R5, 0x20, R110 ;  /* 0x0000002005547825 */ /* 0x001fca00078e006e */
[----:B------:R0:W-:Y:S04]  /*0870*/  STG.E.128 desc[UR6][R84.64], R72 ;  /* 0x0000004854007986 */ /* 0x0001e8000c101d06 */
[----:B------:R0:W-:Y:S04]  /*0880*/  STG.E.128 desc[UR6][R84.64+0x10], R76 ;  /* 0x0000104c54007986 */ /* 0x0001e8000c101d06 */
[----:B------:R-:W5:Y:S01]  /*0890*/  LDG.E.128 R80, desc[UR6][R80.64] ;  /* 0x0000000650507981 */ /* 0x000f62000c1e1d00 */
[----:B------:R-:W-:Y:S05]  /*08a0*/  BRA.U !UP0, `(.L_x_10840) ;  /* 0x0000000108647547 */ /* 0x000fea000b800000 */
[----:B------:R-:W1:Y:S02]  /*08b0*/  LDC.64 R92, c[0x0][0x3a0] ;  /* 0x0000e800ff5c7b82 */ /* 0x000e640000000a00 */
[----:B-1----:R-:W-:-:S05]  /*08c0*/  IMAD.WIDE.U32 R92, R6, 0x20, R92 ;  /* 0x00000020065c7825 */ /* 0x002fca00078e005c */
[----:B------:R-:W2:Y:S04]  /*08d0*/  LDG.E.128 R88, desc[UR6][R92.64] ;  /* 0x000000065c587981 */ /* 0x000ea8000c1e1d00 */
[----:B0-----:R-:W3:Y:S01]  /*08e0*/  LDG.E.128 R84, desc[UR6][R92.64+0x10] ;  /* 0x000010065c547981 */ /* 0x001ee2000c1e1d00 */
        /* <DEDUP_REMOVED lines=21> */
.L_x_10840:
[C---:B-----5:R-:W-:Y:S02]  /*0a40*/  PRMT R7, R80.reuse, 0x7632, R7 ;  /* 0x0000763250077816 */ /* 0x060fe40000000007 */
[----:B0-----:R-:W-:Y:S02]  /*0a50*/  SHF.L.U32 R85, R80, 0x10, RZ ;  /* 0x0000001050557819 */ /* 0x001fe400000006ff */
        /* <DEDUP_REMOVED lines=18> */
.L_x_10841:
[----:B------:R-:W-:Y:S01]  /*0b80*/  IADD3 R7, PT, PT, R5, 0x200, RZ ;  /* 0x0000020005077810 */ /* 0x000fe20007ffe0ff */
[----:B------:R-:W-:-:S04]  /*0b90*/  IMAD.WIDE.U32 R92, R6, 0x20, R110 ;  /* 0x00000020065c7825 */ /* 0x000fc800078e006e */
[----:B------:R-:W-:Y:S01]  /*0ba0*/  IMAD.WIDE.U32 R88, R7, 0x10, R100 ;  /* 0x0000001007587825 */ /* 0x000fe200078e0064 */
        /* <DEDUP_REMOVED lines=29> */
.L_x_10842:
[C---:B0----5:R-:W-:Y:S02]  /*0d80*/  PRMT R92, R88.reuse, 0x7632, R92 ;  /* 0x00007632585c7816 */ /* 0x061fe4000000005c */
        /* <DEDUP_REMOVED lines=19> */
.L_x_10843:
        /* <DEDUP_REMOVED lines=22> */
[-C--:B------:R-:W-:Y:S01]  /*1020*/  FFMA.FTZ R107, R96, R108.reuse, R107 ;  /* 0x0000006c606b7223 */ /* 0x080fe2000001006b */
[C---:B------:R-:W-:Y:S02]  /*1030*/  PRMT R98, R99.reuse, 0x7632, R98 ;  /* 0x0000763263627816 */ /* 0x040fe40000000062 */
[----:B------:R-:W-:Y:S01]  /*1040*/  SHF.L.U32 R99, R99, 0x10, RZ ;  /* 0x0000001063637819 */ /* 0x000fe200000006ff */
[----:B---3--:R-:W-:Y:S01]  /*1050*/  FFMA.FTZ R100, R115, R108, R100 ;  /* 0x0000006c73647223 */ /* 0x008fe20000010064 */
[----:B------:R-:W-:-:S02]  /*1060*/  SHF.L.U32 R114, R114, 0x10, RZ ;  /* 0x0000001072727819 */ /* 0x000fc400000006ff */
[----:B------:R-:W-:Y:S01]  /*1070*/  SHF.L.U32 R98, R98, 0x10, RZ ;  /* 0x0000001062627819 */ /* 0x000fe200000006ff */
[-C--:B------:R-:W-:Y:S02]  /*1080*/  FFMA.FTZ R102, R99, R108.reuse, R102 ;  /* 0x0000006c63667223 */ /* 0x080fe40000010066 */
[-C--:B------:R-:W-:Y:S02]  /*1090*/  FFMA.FTZ R101, R114, R108.reuse, R101 ;  /* 0x0000006c72657223 */ /* 0x080fe40000010065 */
[----:B------:R-:W-:Y:S01]  /*10a0*/  FFMA.FTZ R103, R98, R108, R103 ;  /* 0x0000006c62677223 */ /* 0x000fe20000010067 */
[----:B------:R-:W-:Y:S06]  /*10b0*/  BRA `(.L_x_10845) ;  /* 0x0000000000507947 */ /* 0x000fec0003800000 */
.L_x_10844:
[C---:B-----5:R-:W-:Y:S02]  /*10c0*/  PRMT R100, R96.reuse, 0x7632, R100 ;  /* 0x0000763260647816 */ /* 0x060fe40000000064 */
[----:B------:R-:W-:Y:S02]  /*10d0*/  SHF.L.U32 R101, R96, 0x10, RZ ;  /* 0x0000001060657819 */ /* 0x000fe400000006ff */
[C---:B0-----:R-:W-:Y:S02]  /*10e0*/  PRMT R102, R98.reuse, 0x7632, R102 ;  /* 0x0000763262667816 */ /* 0x041fe40000000066 */
        /* <DEDUP_REMOVED lines=17> */
.L_x_10845:
        /* <DEDUP_REMOVED lines=130> */
.L_x_10847:
[----:B------:R-:W-:Y:S05]  /*1a20*/  BSYNC.RECONVERGENT B0 ;  /* 0x0000000000007941 */ /* 0x000fea0003800200 */
.L_x_10846:
[----:B------:R-:W-:Y:S01]  /*1a30*/  BAR.SYNC.DEFER_BLOCKING 0x0 ;  /* 0x0000000000007b1d */ /* 0x000fe20000010000 */
[----:B------:R-:W-:Y:S01]  /*1a40*/  ISETP.GT.U32.AND P2, PT, R2, 0x7, PT ;  /* 0x000000070200780c */ /* 0x000fe20003f44070 */
[----:B0-----:R-:W-:Y:S01]  /*1a50*/  HFMA2 R99, -RZ, RZ, 0, 0 ;  /* 0x00000000ff637431 */ /* 0x001fe200000001ff */
[----:B------:R-:W-:Y:S01]  /*1a60*/  PLOP3.LUT P4, PT, PT, PT, UP1, 0x80, 0x8 ;  /* 0x000000000008781c */ /* 0x000fe20003f8f018 */
[----:B------:R-:W-:Y:S01]  /*1a70*/  UPLOP3.LUT UP1, UPT, UPT, UPT, UP1, 0x40, 0x4 ;  /* 0x000000000004789c */ /* 0x000fe20003f2e810 */
[----:B------:R-:W-:-:S09]  /*1a80*/  PLOP3.LUT P3, PT, PT, PT, PT, 0x8, 0x80 ;  /* 0x000000000080781c */ /* 0x000fd20003f6e170 */
[----:B------:R-:W0:Y:S01]  /*1a90*/  @!P2 S2R R97, SR_CgaCtaId ;  /* 0x000000000061a919 */ /* 0x000e220000008800 */
        /* <DEDUP_REMOVED lines=32> */
[----:B------:R-:W2:Y:S04]  /*1ca0*/  MUFU.RCP R113, R111 ;  /* 0x0000006f00717308 */ /* 0x000ea80000001000 */
        /* <DEDUP_REMOVED lines=12> */
[----:B------:R-:W-:-:S03]  /*1d70*/  I2FP.F32.S32 R98, R96 ;  /* 0x0000006000627245 */ /* 0x000fc60000201400 */
[----:B------:R-:W-:-:S03]  /*1d80*/  FFMA.FTZ R110, R113, R117, R110 ;  /* 0x00000075716e7223 */ /* 0x000fc6000001006e */
[----:B------:R-:W1:Y:S02]  /*1d90*/  MUFU.RCP R98, R98 ;  /* 0x0000006200627308 */ /* 0x000e640000001000 */
[----:B------:R-:W2:Y:S01]  /*1da0*/  SHFL.DOWN PT, R97, R110, 0x1, 0x1f ;  /* 0x08201f006e617f89 */ /* 0x000ea200000e0000 */
[----:B0-----:R-:W-:Y:S01]  /*1db0*/  FMUL.FTZ R96, R99, R112 ;  /* 0x0000007063607220 */ /* 0x001fe20000410000 */
[----:B------:R-:W-:-:S03]  /*1dc0*/  FADD.FTZ R99, R108, -R99 ;  /* 0x800000636c637221 */ /* 0x000fc60000010000 */
[----:B------:R-:W-:Y:S01]  /*1dd0*/  FFMA.FTZ R113, R111, R108, R96 ;  /* 0x0000006c6f717223 */ /* 0x000fe20000010060 */
[----:B------:R-:W-:-:S03]  /*1de0*/  FMUL.FTZ R108, R99, R99 ;  /* 0x00000063636c7220 */ /* 0x000fc60000410000 */
[----:B-1----:R-:W-:Y:S01]  /*1df0*/  FMUL.FTZ R96, R98, R113 ;  /* 0x0000007162607220 */ /* 0x002fe20000410000 */
[----:B------:R-:W-:Y:S01]  /*1e00*/  FMUL.FTZ R108, R111, R108 ;  /* 0x0000006c6f6c7220 */ /* 0x000fe20000410000 */
[----:B--2---:R-:W-:Y:S01]  /*1e10*/  FADD.FTZ R97, R110, R97 ;  /* 0x000000616e617221 */ /* 0x004fe20000010000 */
[----:B------:R-:W0:Y:S02]  /*1e20*/  LDC R111, c[0x0][0x448] ;  /* 0x00011200ff6f7b82 */ /* 0x000e240000000800 */
[----:B------:R-:W-:Y:S01]  /*1e30*/  FMUL.FTZ R108, R108, R112 ;  /* 0x000000706c6c7220 */ /* 0x000fe20000410000 */
[----:B------:R-:W1:Y:S03]  /*1e40*/  SHFL.IDX PT, R96, R96, RZ, 0x1f ;  /* 0x00001fff60607589 */ /* 0x000e6600000e0000 */
[----:B------:R-:W-:Y:S02]  /*1e50*/  FFMA.FTZ R108, R98, R108, R97 ;  /* 0x0000006c626c7223 */ /* 0x000fe40000010061 */
[----:B------:R-:W2:Y:S03]  /*1e60*/  @!P2 LDC.64 R98, c[0x0][0x3c0] ;  /* 0x0000f000ff62ab82 */ /* 0x000ea60000000a00 */
[----:B------:R3:W0:Y:S01]  /*1e70*/  SHFL.IDX PT, R114, R108, RZ, 0x1f ;  /* 0x00001fff6c727589 */ /* 0x00062200000e0000 */
[C---:B-1----:R-:W-:Y:S01]  /*1e80*/  FMUL.FTZ R112, R96.reuse, R96 ;  /* 0x0000006060707220 */ /* 0x042fe20000410000 */
[----:B------:R-:W-:Y:S01]  /*1e90*/  FSEL R97, R96, RZ, !P1 ;  /* 0x000000ff60617208 */ /* 0x000fe20004800000 */
[----:B--2---:R-:W-:-:S04]  /*1ea0*/  @!P2 IMAD.WIDE R98, R3, 0x4, R98 ;  /* 0x000000040362a825 */ /* 0x004fc800078e0262 */
[C---:B---3--:R-:W-:Y:S01]  /*1eb0*/  FADD.FTZ R108, -R97.reuse, R80 ;  /* 0x00000050616c7221 */ /* 0x048fe20000010100 */
[C---:B------:R-:W-:Y:S01]  /*1ec0*/  FADD.FTZ R110, -R97.reuse, R81 ;  /* 0x00000051616e7221 */ /* 0x040fe20000010100 */
[----:B0-----:R-:W-:Y:S01]  /*1ed0*/  FFMA.FTZ R111, R114, UR11, R111 ;  /* 0x0000000b726f7c23 */ /* 0x001fe2000801006f */
[----:B------:R-:W-:Y:S01]  /*1ee0*/  FSEL R114, R112, RZ, P1 ;  /* 0x000000ff70727208 */ /* 0x000fe20000800000 */
[----:B------:R-:W0:Y:S01]  /*1ef0*/  LDC.64 R80, c[0x0][0x428] ;  /* 0x00010a00ff507b82 */ /* 0x000e220000000a00 */
        /* <DEDUP_REMOVED lines=33> */
[C---:B-1----:R-:W-:Y:S01]  /*2110*/  FMUL.FTZ R103, R87.reuse, R78 ;  /* 0x0000004e57677220 */ /* 0x042fe20000410000 */
[C---:B------:R-:W-:Y:S01]  /*2120*/  FMUL.FTZ R5, R87.reuse, R76 ;  /* 0x0000004c57057220 */ /* 0x040fe20000410000 */
[C---:B------:R-:W-:Y:S01]  /*2130*/  FMUL.FTZ R78, R87.reuse, R79 ;  /* 0x0000004f574e7220 */ /* 0x040fe20000410000 */
[----:B------:R-:W-:Y:S01]  /*2140*/  FMUL.FTZ R76, R87, R77 ;  /* 0x0000004d574c7220 */ /* 0x000fe20000410000 */
[----:B------:R-:W-:Y:S01]  /*2150*/  FFMA.FTZ R79, R103, R14, R46 ;  /* 0x0000000e674f7223 */ /* 0x000fe2000001002e */
[----:B------:R-:W-:Y:S01]  /*2160*/  FFMA.FTZ R5, R5, R12, R44 ;  /* 0x0000000c05057223 */ /* 0x000fe2000001002c */
[----:B------:R-:W-:Y:S01]  /*2170*/  FFMA.FTZ R78, R78, R15, R47 ;  /* 0x0000000f4e4e7223 */ /* 0x000fe2000001002f */
[----:B------:R-:W-:Y:S01]  /*2180*/  FFMA.FTZ R76, R76, R13, R45 ;  /* 0x0000000d4c4c7223 */ /* 0x000fe2000001002d */
[----:B------:R0:W-:Y:S01]  /*2190*/  @!P2 STG.E desc[UR6][R98.64], R96 ;  /* 0x000000606200a986 */ /* 0x0001e2000c101906 */
[----:B------:R-:W-:-:S04]  /*21a0*/  IMAD.WIDE.U32 R114, R109, 0x10, R80 ;  /* 0x000000106d727825 */ /* 0x000fc800078e0050 */
[C---:B------:R-:W-:Y:S01]  /*21b0*/  FMUL.FTZ R77, R87.reuse, R84 ;  /* 0x00000054574d7220 */ /* 0x040fe20000410000 */
[----:B------:R-:W-:Y:S01]  /*21c0*/  F2FP.BF16.F32.PACK_AB R79, R78, R79 ;  /* 0x0000004f4e4f723e */ /* 0x000fe200000010ff */
[C---:B------:R-:W-:Y:S01]  /*21d0*/  FMUL.FTZ R84, R87.reuse, R85 ;  /* 0x0000005557547220 */ /* 0x040fe20000410000 */
[----:B------:R-:W-:Y:S01]  /*21e0*/  F2FP.BF16.F32.PACK_AB R78, R76, R5 ;  /* 0x000000054c4e723e */ /* 0x000fe200000010ff */
[C---:B------:R-:W-:Y:S01]  /*21f0*/  FMUL.FTZ R5, R87.reuse, R72 ;  /* 0x0000004857057220 */ /* 0x040fe20000410000 */
[C---:B------:R-:W-:Y:S01]  /*2200*/  FMUL.FTZ R72, R87.reuse, R73 ;  /* 0x0000004957487220 */ /* 0x040fe20000410000 */
[C---:B------:R-:W-:Y:S01]  /*2210*/  FMUL.FTZ R73, R87.reuse, R74 ;  /* 0x0000004a57497220 */ /* 0x040fe20000410000 */
        /* <DEDUP_REMOVED lines=8> */
[----:B------:R-:W-:Y:S01]  /*22a0*/  FMUL.FTZ R81, R87, R86 ;  /* 0x0000005657517220 */ /* 0x000fe20000410000 */
[----:B------:R-:W-:Y:S01]  /*22b0*/  FFMA.FTZ R80, R75, R18, R50 ;  /* 0x000000124b507223 */ /* 0x000fe20000010032 */
[----:B------:R-:W-:Y:S01]  /*22c0*/  FFMA.FTZ R82, R77, R20, R52 ;  /* 0x000000144d527223 */ /* 0x000fe20000010034 */
[----:B------:R-:W0:Y:S01]  /*22d0*/  @!P2 LDC.64 R84, c[0x0][0x3c8] ;  /* 0x0000f200ff54ab82 */ /* 0x000e220000000a00 */
[----:B------:R-:W-:Y:S01]  /*22e0*/  FFMA.FTZ R75, R81, R22, R54 ;  /* 0x00000016514b7223 */ /* 0x000fe20000010036 */
        /* <DEDUP_REMOVED lines=19> */
[----:B------:R-:W1:Y:S01]  /*2420*/  LDC.64 R94, c[0x0][0x380] ;  /* 0x0000e000ff5e7b82 */ /* 0x000e620000000a00 */
        /* <DEDUP_REMOVED lines=8> */
[C---:B------:R-:W-:Y:S01]  /*24b0*/  FMUL.FTZ R112, R87.reuse, R112 ;  /* 0x0000007057707220 */ /* 0x040fe20000410000 */
[----:B------:R-:W-:Y:S01]  /*24c0*/  F2FP.BF16.F32.PACK_AB R82, R88, R111 ;  /* 0x0000006f5852723e */ /* 0x000fe200000010ff */
[----:B------:R-:W-:Y:S01]  /*24d0*/  FMUL.FTZ R88, R87, R107 ;  /* 0x0000006b57587220 */ /* 0x000fe20000410000 */
[----:B------:R-:W-:Y:S01]  /*24e0*/  F2FP.BF16.F32.PACK_AB R80, R89, R80 ;  /* 0x000000505950723e */ /* 0x000fe200000010ff */
        /* <DEDUP_REMOVED lines=34> */
.L_x_10849:
        /* <DEDUP_REMOVED lines=15> */
.L_x_27525:


//--------------------- .text._ZN10layer_norm13ln_fwd_kernelINS_13Kernel_traitsIf13__nv_bfloat16fS2_fjLj8192ELj1ELj1ELj8ELj16ENS_18Kernel_traits_baseILj8192EfS2_fS2_fjLj256EEEEELb0ELb0ELb1ELb0EEEvNS_9FwdParamsE --------------------------
	.section	.text._ZN10layer_norm13ln_fwd_kernelINS_13Kernel_traitsIf13__nv_bfloat16fS2_fjLj8192ELj1ELj1ELj8ELj16ENS_18Kernel_traits_baseILj8192EfS2_fS2_fjLj256EEEEELb0ELb0ELb1ELb0EEEvNS_9FwdParamsE,"ax",@progbits
	.align	128
        .global         _ZN10layer_norm13ln_fwd_kernelINS_13Kernel_traitsIf13__nv_bfloat16fS2_fjLj8192ELj1ELj1ELj8ELj16ENS_18Kernel_traits_baseILj8192EfS2_fS2_fjLj256EEEEELb0ELb0ELb1ELb0EEEvNS_9FwdParamsE
        .type           _ZN10layer_norm13ln_fwd_kernelINS_13Kernel_traitsIf13__nv_bfloat16fS2_fjLj8192ELj1ELj1ELj8ELj16ENS_18Kernel_traits_baseILj8192EfS2_fS2_fjLj256EEEEELb0ELb0ELb1ELb0EEEvNS_9FwdParamsE,@function
        .size           _ZN10layer_norm13ln_fwd_kernelINS_13Kernel_traitsIf13__nv_bfloat16fS2_fjLj8192ELj1ELj1ELj8ELj16ENS_18Kernel_traits_baseILj8192EfS2_fS2_fjLj256EEEEELb0ELb0ELb1ELb0EEEvNS_9FwdParamsE,(.L_x_27526 - _ZN10layer_norm13ln_fwd_kernelINS_13Kernel_traitsIf13__nv_bfloat16fS2_fjLj8192ELj1ELj1ELj8ELj16ENS_18Kernel_traits_baseILj8192EfS2_fS2_fjLj256EEEEELb0ELb0ELb1ELb0EEEvNS_9FwdParamsE)
        .other          _ZN10layer_norm13ln_fwd_kernelINS_13Kernel_traitsIf13__nv_bfloat16fS2_fjLj8192ELj1ELj1ELj8ELj16ENS_18Kernel_traits_baseILj8192EfS2_fS2_fjLj256EEEEELb0ELb0ELb1ELb0EEEvNS_9FwdParamsE,@"STO_CUDA_ENTRY STV_DEFAULT"
_ZN10layer_norm13ln_fwd_kernelINS_13Kernel_traitsIf13__nv_bfloat16fS2_fjLj8192ELj1ELj1ELj8ELj16ENS_18Kernel_traits_baseILj8192EfS2_fS2_fjLj256EEEEELb0ELb0ELb1ELb0EEEvNS_9FwdParamsE:
.text._ZN10layer_norm13ln_fwd_kernelINS_13Kernel_traitsIf13__nv_bfloat16fS2_fjLj8192ELj1ELj1ELj8ELj16ENS_18Kernel_traits_baseILj8192EfS2_fS2_fjLj256EEEEELb0ELb0ELb1ELb0EEEvNS_9FwdParamsE:
        /* <DEDUP_REMOVED lines=58> */
.L_x_10851:
        /* <DEDUP_REMOVED lines=11> */
[C---:B-1----:R-:W-:Y:S01]  /*0450*/  @P1 IMAD.WIDE.U32 R6, R75.reuse, 0x20, R6 ;  /* 0x000000204b061825 */ /* 0x042fe200078e0006 */
[----:B------:R-:W-:Y:S02]  /*0460*/  @P1 IADD3 R75, PT, PT, R75, 0x100, RZ ;  /* 0x000001004b4b1810 */ /* 0x000fe40007ffe0ff */
[----:B------:R-:W5:Y:S04]  /*0470*/  @P0 LDG.E.128 R64, desc[UR12][R4.64+0x10] ;  /* 0x0000100c04400981 */ /* 0x000f68000c1e1d00 */
[----:B------:R-:W5:Y:S01]  /*0480*/  @P1 LDG.E.128 R52, desc[UR12][R6.64] ;  /* 0x0000000c06341981 */ /* 0x000f62000c1e1d00 */
[C---:B--2---:R-:W-:Y:S01]  /*0490*/  @P2 IMAD.WIDE.U32 R40, R75.reuse, 0x20, R24 ;  /* 0x000000204b282825 */ /* 0x044fe200078e0018 */
[----:B------:R-:W-:-:S02]  /*04a0*/  @P2 IADD3 R75, PT, PT, R75, 0x100, RZ ;  /* 0x000001004b4b2810 */ /* 0x000fc40007ffe0ff */
[----:B------:R-:W5:Y:S01]  /*04b0*/  @P1 LDG.E.128 R48, desc[UR12][R6.64+0x10] ;  /* 0x0000100c06301981 */ /* 0x000f62000c1e1d00 */
[----:B------:R-:W-:Y:S02]  /*04c0*/  CS2R R24, SRZ ;  /* 0x0000000000187805 */ /* 0x000fe4000001ff00 */
[----:B------:R-:W-:Y:S02]  /*04d0*/  CS2R R30, SRZ ;  /* 0x00000000001e7805 */ /* 0x000fe4000001ff00 */
[----:B------:R-:W-:Y:S01]  /*04e0*/  CS2R R28, SRZ ;  /* 0x00000000001c7805 */ /* 0x000fe2000001ff00 */
        /* <DEDUP_REMOVED lines=8> */
[----:B------:R-:W-:Y:S02]  /*0570*/  CS2R R46, SRZ ;  /* 0x00000000002e7805 */ /* 0x000fe4000001ff00 */
        /* <DEDUP_REMOVED lines=8> */
[----:B-1----:R-:W-:-:S07]  /*0600*/  @P3 CS2R R12, SRZ ;  /* 0x00000000000c3805 */ /* 0x002fce000001ff00 */
.L_x_10852:
[----:B------:R-:W-:Y:S05]  /*0610*/  BSYNC.RECONVERGENT B0 ;  /* 0x0000000000007941 */ /* 0x000fea0003800200 */
.L_x_10850:
        /* <DEDUP_REMOVED lines=23> */
.L_x_10885:
[----:B----4-:R-:W-:-:S06]  /*0790*/  UIMAD.WIDE UR4, UR18, 0x4, UR8 ;  /* 0x00000004120478a5 */ /* 0x010fcc000f8e0208 */
[----:B0123--:R-:W-:Y:S02]  /*07a0*/  MOV R4, UR4 ;  /* 0x0000000400047c02 */ /* 0x00ffe40008000f00 */
[----:B0-----:R-:W-:-:S05]  /*07b0*/  MOV R5, UR5 ;  /* 0x0000000500057c02 */ /* 0x001fca0008000f00 */
        /* <DEDUP_REMOVED lines=8> */
[----:B------:R-:W0:Y:S01]  /*0840*/  S2R R3, SR_TID.X ;  /* 0x0000000000037919 */ /* 0x000e220000002100 */
        /* <DEDUP_REMOVED lines=12> */
[----:B------:R-:W-:Y:S02]  /*0910*/  MOV R6, UR7 ;  /* 0x0000000700067c02 */ /* 0x000fe40008000f00 */
[-C--:B0-----:R-:W-:Y:S02]  /*0920*/  LEA.HI.SX32 R109, R4, R3.reuse, 0x1d ;  /* 0x00000003046d7211 */ /* 0x081fe400078feaff */
[----:B------:R-:W-:Y:S01]  /*0930*/  @P4 LEA.HI.SX32 R108, R6, R3, 0x1d ;  /* 0x00000003066c4211 */ /* 0x000fe200078feaff */
[----:B------:R-:W-:Y:S06]  /*0940*/  @!P0 BRA `(.L_x_10854) ;  /* 0x00000004004c8947 */ /* 0x000fec0003800000 */
[----:B---3--:R-:W-:-:S04]  /*0950*/  UISETP.NE.U32.AND UP0, UPT, UR14, URZ, UPT ;  /* 0x000000ff0e00728c */ /* 0x008fc8000bf05070 */
[----:B------:R-:W-:Y:S01]  /*0960*/  UISETP.NE.AND.EX UP0, UPT, UR15, URZ, UPT, UP0 ;  /* 0x000000ff0f00728c */ /* 0x000fe2000bf05300 */
[----:B------:R-:W-:Y:S10]  /*0970*/  BRA.U !UP2, `(.L_x_10855) ;  /* 0x000000010a0c7547 */ /* 0x000ff4000b800000 */
[----:B------:R-:W0:Y:S02]  /*0980*/  LDC.64 R72, c[0x0][0x390] ;  /* 0x0000e400ff487b82 */ /* 0x000e240000000a00 */
[----:B0-----:R-:W-:-:S06]  /*0990*/  IMAD.WIDE.U32 R72, R108, 0x10, R72 ;  /* 0x000000106c487825 */ /* 0x001fcc00078e0048 */
[----:B------:R-:W5:Y:S02]  /*09a0*/  LDG.E.128 R72, desc[UR12][R72.64] ;  /* 0x0000000c48487981 */ /* 0x000f64000c1e1d00 */
.L_x_10855:
[----:B------:R-:W-:Y:S05]  /*09b0*/  BRA.U !UP0, `(.L_x_10856) ;  /* 0x0000000108987547 */ /* 0x000fea000b800000 */
[----:B------:R-:W0:Y:S02]  /*09c0*/  LDC.64 R94, c[0x0][0x3a0] ;  /* 0x0000e800ff5e7b82 */ /* 0x000e240000000a00 */
[----:B0-----:R-:W-:-:S05]  /*09d0*/  IMAD.WIDE.U32 R94, R109, 0x20, R94 ;  /* 0x000000206d5e7825 */ /* 0x001fca00078e005e */
[----:B------:R-:W2:Y:S04]  /*09e0*/  LDG.E.128 R4, desc[UR12][R94.64] ;  /* 0x0000000c5e047981 */ /* 0x000ea8000c1e1d00 */
[----:B------:R0:W3:Y:S01]  /*09f0*/  LDG.E.128 R100, desc[UR12][R94.64+0x10] ;  /* 0x0000100c5e647981 */ /* 0x0000e2000c1e1d00 */
[----:B------:R-:W-:-:S13]  /*0a00*/  ISETP.LT.AND P1, PT, RZ, UR21, PT ;  /* 0x00000015ff007c0c */ /* 0x000fda000bf21270 */
[----:B------:R-:W1:Y:S01]  /*0a10*/  @P1 LDC R113, c[0x0][0x40c] ;  /* 0x00010300ff711b82 */ /* 0x000e620000000800 */
[C---:B-----5:R-:W-:Y:S02]  /*0a20*/  @P1 PRMT R92, R72.reuse, 0x7632, R92 ;  /* 0x00007632485c1816 */ /* 0x060fe4000000005c */
[----:B------:R-:W-:Y:S02]  /*0a30*/  @P1 SHF.L.U32 R111, R72, 0x10, RZ ;  /* 0x00000010486f1819 */ /* 0x000fe400000006ff */
[----:B------:R-:W-:-:S03]  /*0a40*/  @P1 SHF.L.U32 R112, R92, 0x10, RZ ;  /* 0x000000105c701819 */ /* 0x000fc600000006ff */
[----:B------:R-:W4:Y:S08]  /*0a50*/  @P1 LDC R114, c[0x0][0x40c] ;  /* 0x00010300ff721b82 */ /* 0x000f300000000800 */
[----:B------:R-:W0:Y:S08]  /*0a60*/  @P1 LDC R115, c[0x0][0x40c] ;  /* 0x00010300ff731b82 */ /* 0x000e300000000800 */
[----:B------:R-:W0:Y:S01]  /*0a70*/  @P1 LDC R116, c[0x0][0x40c] ;  /* 0x00010300ff741b82 */ /* 0x000e220000000800 */
[----:B--2---:R-:W-:Y:S01]  /*0a80*/  @!P1 MOV R92, R4 ;  /* 0x00000004005c9202 */ /* 0x004fe20000000f00 */
[----:B-1----:R-:W-:Y:S01]  /*0a90*/  @P1 FFMA.FTZ R92, R111, R113, R4 ;  /* 0x000000716f5c1223 */ /* 0x002fe20000010004 */
[----:B------:R-:W-:-:S05]  /*0aa0*/  @!P1 MOV R93, R5 ;  /* 0x00000005005d9202 */ /* 0x000fca0000000f00 */
[----:B------:R-:W3:Y:S01]  /*0ab0*/  @P1 LDC R111, c[0x0][0x40c] ;  /* 0x00010300ff6f1b82 */ /* 0x000ee20000000800 */
[----:B----4-:R-:W-:Y:S01]  /*0ac0*/  @P1 FFMA.FTZ R93, R112, R114, R5 ;  /* 0x00000072705d1223 */ /* 0x010fe20000010005 */
[C---:B------:R-:W-:Y:S02]  /*0ad0*/  @P1 PRMT R4, R73.reuse, 0x7632, R4 ;  /* 0x0000763249041816 */ /* 0x040fe40000000004 */
[----:B------:R-:W-:Y:S02]  /*0ae0*/  @P1 SHF.L.U32 R5, R73, 0x10, RZ ;  /* 0x0000001049051819 */ /* 0x000fe400000006ff */
[----:B------:R-:W-:Y:S02]  /*0af0*/  @P1 SHF.L.U32 R4, R4, 0x10, RZ ;  /* 0x0000001004041819 */ /* 0x000fe400000006ff */
[----:B------:R-:W1:Y:S01]  /*0b00*/  @P1 LDC R112, c[0x0][0x40c] ;  /* 0x00010300ff701b82 */ /* 0x000e620000000800 */
[----:B0-----:R-:W-:Y:S01]  /*0b10*/  @!P1 MOV R94, R6 ;  /* 0x00000006005e9202 */ /* 0x001fe20000000f00 */
[----:B------:R-:W-:Y:S01]  /*0b20*/  @P1 FFMA.FTZ R94, R5, R115, R6 ;  /* 0x00000073055e1223 */ /* 0x000fe20000010006 */
[----:B------:R-:W-:Y:S01]  /*0b30*/  @!P1 MOV R95, R7 ;  /* 0x00000007005f9202 */ /* 0x000fe20000000f00 */
[----:B------:R-:W-:Y:S01]  /*0b40*/  @P1 FFMA.FTZ R95, R4, R116, R7 ;  /* 0x00000074045f1223 */ /* 0x000fe20000010007 */
[----:B------:R-:W-:-:S02]  /*0b50*/  @P1 SHF.L.U32 R5, R74, 0x10, RZ ;  /* 0x000000104a051819 */ /* 0x000fc400000006ff */
[----:B------:R-:W-:Y:S01]  /*0b60*/  @P1 PRMT R4, R74, 0x7632, R4 ;  /* 0x000076324a041816 */ /* 0x000fe20000000004 */
[----:B------:R-:W0:Y:S01]  /*0b70*/  @P1 LDC R113, c[0x0][0x40c] ;  /* 0x00010300ff711b82 */ /* 0x000e220000000800 */
[----:B------:R-:W-:Y:S02]  /*0b80*/  @P1 PRMT R6, R75, 0x7632, R6 ;  /* 0x000076324b061816 */ /* 0x000fe40000000006 */
[----:B------:R-:W-:Y:S02]  /*0b90*/  @P1 SHF.L.U32 R4, R4, 0x10, RZ ;  /* 0x0000001004041819 */ /* 0x000fe400000006ff */
[----:B------:R-:W-:-:S03]  /*0ba0*/  @P1 SHF.L.U32 R6, R6, 0x10, RZ ;  /* 0x0000001006061819 */ /* 0x000fc600000006ff */
[----:B------:R-:W2:Y:S01]  /*0bb0*/  @P1 LDC R114, c[0x0][0x40c] ;  /* 0x00010300ff721b82 */ /* 0x000ea20000000800 */
[----:B---3--:R-:W-:Y:S01]  /*0bc0*/  @P1 FFMA.FTZ R100, R5, R111, R100 ;  /* 0x0000006f05641223 */ /* 0x008fe20000010064 */
[----:B------:R-:W-:Y:S01]  /*0bd0*/  @P1 SHF.L.U32 R5, R75, 0x10, RZ ;  /* 0x000000104b051819 */ /* 0x000fe200000006ff */
[----:B-1----:R-:W-:-:S04]  /*0be0*/  @P1 FFMA.FTZ R101, R4, R112, R101 ;  /* 0x0000007004651223 */ /* 0x002fc80000010065 */
[----:B0-----:R-:W-:Y:S01]  /*0bf0*/  @P1 FFMA.FTZ R102, R5, R113, R102 ;  /* 0x0000007105661223 */ /* 0x001fe20000010066 */
[----:B--2---:R-:W-:Y:S01]  /*0c00*/  @P1 FFMA.FTZ R103, R6, R114, R103 ;  /* 0x0000007206671223 */ /* 0x004fe20000010067 */
[----:B------:R-:W-:Y:S06]  /*0c10*/  BRA `(.L_x_10857) ;  /* 0x0000000000807947 */ /* 0x000fec0003800000 */
.L_x_10856:
[----:B------:R-:W0:Y:S01]  /*0c20*/  @UP2 LDCU UR4, c[0x0][0x40c] ;  /* 0x00008180ff0427ac */ /* 0x000e220008000800 */
[----:B-----5:R-:W-:Y:S02]  /*0c30*/  @P4 SHF.L.U32 R4, R72, 0x10, RZ ;  /* 0x0000001048044819 */ /* 0x020fe400000006ff */
[----:B------:R-:W-:Y:S02]  /*0c40*/  CS2R R92, SRZ ;  /* 0x00000000005c7805 */ /* 0x000fe4000001ff00 */
[----:B------:R-:W-:Y:S01]  /*0c50*/  @P4 SHF.L.U32 R5, R73, 0x10, RZ ;  /* 0x0000001049054819 */ /* 0x000fe200000006ff */
[----:B------:R-:W1:Y:S01]  /*0c60*/  @UP2 LDCU UR7, c[0x0][0x40c] ;  /* 0x00008180ff0727ac */ /* 0x000e620008000800 */
[----:B------:R-:W-:Y:S02]  /*0c70*/  @P4 SHF.L.U32 R6, R74, 0x10, RZ ;  /* 0x000000104a064819 */ /* 0x000fe400000006ff */
[----:B------:R-:W-:Y:S02]  /*0c80*/  CS2R R94, SRZ ;  /* 0x00000000005e7805 */ /* 0x000fe4000001ff00 */
[----:B------:R-:W-:Y:S01]  /*0c90*/  CS2R R100, SRZ ;  /* 0x0000000000647805 */ /* 0x000fe2000001ff00 */
[----:B------:R-:W2:Y:S01]  /*0ca0*/  @UP2 LDCU UR24, c[0x0][0x40c] ;  /* 0x00008180ff1827ac */ /* 0x000ea20008000800 */
[----:B------:R-:W-:-:S02]  /*0cb0*/  @P4 PRMT R7, R75, 0x7632, R7 ;  /* 0x000076324b074816 */ /* 0x000fc40000000007 */
[----:B------:R-:W-:Y:S02]  /*0cc0*/  CS2R R102, SRZ ;  /* 0x0000000000667805 */ /* 0x000fe4000001ff00 */
[----:B------:R-:W-:Y:S01]  /*0cd0*/  @P4 SHF.L.U32 R111, R75, 0x10, RZ ;  /* 0x000000104b6f4819 */ /* 0x000fe200000006ff */
[----:B------:R-:W3:Y:S01]  /*0ce0*/  @UP2 LDCU UR5, c[0x0][0x40c] ;  /* 0x00008180ff0527ac */ /* 0x000ee20008000800 */
[----:B------:R-:W-:Y:S01]  /*0cf0*/  @P4 SHF.L.U32 R7, R7, 0x10, RZ ;  /* 0x0000001007074819 */ /* 0x000fe200000006ff */
        /* <DEDUP_REMOVED lines=13> */
[----:B------:R-:W-:-:S03]  /*0dd0*/  @P4 SHF.L.U32 R6, R6, 0x10, RZ ;  /* 0x0000001006064819 */ /* 0x000fc600000006ff */
[----:B----4-:R-:W-:Y:S02]  /*0de0*/  @P4 FMUL.FTZ R95, R5, UR23 ;  /* 0x00000017055f4c20 */ /* 0x010fe40008410000 */
[----:B0-----:R-:W-:Y:S01]  /*0df0*/  @P4 FMUL.FTZ R101, R6, UR25 ;  /* 0x0000001906654c20 */ /* 0x001fe20008410000 */
[----:B-1----:R-:W-:Y:S01]  /*0e00*/  @P4 FMUL.FTZ R102, R111, UR26 ;  /* 0x0000001a6f664c20 */ /* 0x002fe20008410000 */
[----:B--2---:R-:W-:-:S07]  /*0e10*/  @P4 FMUL.FTZ R103, R7, UR4 ;  /* 0x0000000407674c20 */ /* 0x004fce0008410000 */
.L_x_10857:
[----:B------:R-:W0:Y:S01]  /*0e20*/  LDC.64 R4, c[0x0][0x3a8] ;  /* 0x0000ea00ff047b82 */ /* 0x000e220000000a00 */
[----:B------:R-:W-:Y:S01]  /*0e30*/  IADD3 R108, PT, PT, R108, 0x100, RZ ;  /* 0x000001006c6c7810 */ /* 0x000fe20007ffe0ff */
[C---:B0-----:R-:W-:Y:S01]  /*0e40*/  IMAD.WIDE.U32 R4, R109.reuse, 0x20, R4 ;  /* 0x000000206d047825 */ /* 0x041fe200078e0004 */
[----:B------:R-:W-:-:S04]  /*0e50*/  IADD3 R109, PT, PT, R109, 0x100, RZ ;  /* 0x000001006d6d7810 */ /* 0x000fc80007ffe0ff */
[----:B------:R0:W-:Y:S04]  /*0e60*/  STG.E.128 desc[UR12][R4.64], R92 ;  /* 0x0000005c04007986 */ /* 0x0001e8000c101d0c */
[----:B------:R0:W-:Y:S02]  /*0e70*/  STG.E.128 desc[UR12][R4.64+0x10], R100 ;  /* 0x0000106404007986 */ /* 0x0001e4000c101d0c */
.L_x_10854:
[----:B---3--:R-:W-:Y:S05]  /*0e80*/  BSYNC.RECONVERGENT B0 ;  /* 0x0000000000007941 */ /* 0x008fea0003800200 */
.L_x_10853:
[----:B------:R-:W-:Y:S01]  /*0e90*/  ISETP.GE.U32.AND P1, PT, R110, 0x200, PT ;  /* 0x000002006e00780c */ /* 0x000fe20003f26070 */
[----:B------:R-:W-:-:S12]  /*0ea0*/  BSSY.RECONVERGENT B0, `(.L_x_10858) ;  /* 0x0000055000007945 */ /* 0x000fd80003800200 */
[----:B------:R-:W-:Y:S05]  /*0eb0*/  @!P1 BRA `(.L_x_10859) ;  /* 0x00000004004c9947 */ /* 0x000fea0003800000 */
[----:B------:R-:W-:-:S04]  /*0ec0*/  UISETP.NE.U32.AND UP0, UPT, UR14, URZ, UPT ;  /* 0x000000ff0e00728c */ /* 0x000fc8000bf05070 */
[----:B------:R-:W-:Y:S01]  /*0ed0*/  UISETP.NE.AND.EX UP0, UPT, UR15, URZ, UPT, UP0 ;  /* 0x000000ff0f00728c */ /* 0x000fe2000bf05300 */
[----:B------:R-:W-:Y:S10]  /*0ee0*/  BRA.U !UP2, `(.L_x_10860) ;  /* 0x000000010a0c7547 */ /* 0x000ff4000b800000 */
[----:B0-----:R-:W0:Y:S02]  /*0ef0*/  LDC.64 R4, c[0x0][0x390] ;  /* 0x0000e400ff047b82 */ /* 0x001e240000000a00 */
[----:B0-----:R-:W-:-:S05]  /*0f00*/  IMAD.WIDE.U32 R4, R108, 0x10, R4 ;  /* 0x000000106c047825 */ /* 0x001fca00078e0004 */
[----:B------:R1:W5:Y:S02]  /*0f10*/  LDG.E.128 R72, desc[UR12][R4.64] ;  /* 0x0000000c04487981 */ /* 0x000364000c1e1d00 */
.L_x_10860:
[----:B------:R-:W-:Y:S05]  /*0f20*/  BRA.U !UP0, `(.L_x_10861) ;  /* 0x0000000108987547 */ /* 0x000fea000b800000 */
[----:B01----:R-:W0:Y:S02]  /*0f30*/  LDC.64 R4, c[0x0][0x3a0] ;  /* 0x0000e800ff047b82 */ /* 0x003e240000000a00 */
        /* <DEDUP_REMOVED lines=16> */
[C---:B------:R-:W-:Y:S02]  /*1040*/  @P2 SHF.L.U32 R5, R73.reuse, 0x10, RZ ;  /* 0x0000001049052819 */ /* 0x040fe400000006ff */
[----:B0-----:R-:W-:Y:S02]  /*1050*/  @!P2 MOV R98, R6 ;  /* 0x000000060062a202 */ /* 0x001fe40000000f00 */
[----:B------:R-:W-:Y:S01]  /*1060*/  @P2 PRMT R4, R73, 0x7632, R4 ;  /* 0x0000763249042816 */ /* 0x000fe20000000004 */
[----:B------:R-:W-:Y:S01]  /*1070*/  @P2 FFMA.FTZ R98, R5, R115, R6 ;  /* 0x0000007305622223 */ /* 0x000fe20000010006 */
[----:B------:R-:W0:Y:S01]  /*1080*/  @P2 LDC R112, c[0x0][0x40c] ;  /* 0x00010300ff702b82 */ /* 0x000e220000000800 */
[----:B------:R-:W-:Y:S02]  /*1090*/  @!P2 MOV R99, R7 ;  /* 0x000000070063a202 */ /* 0x000fe40000000f00 */
[----:B------:R-:W-:-:S02]  /*10a0*/  @P2 SHF.L.U32 R4, R4, 0x10, RZ ;  /* 0x0000001004042819 */ /* 0x000fc400000006ff */
[----:B------:R-:W-:-:S03]  /*10b0*/  @P2 SHF.L.U32 R5, R74, 0x10, RZ ;  /* 0x000000104a052819 */ /* 0x000fc600000006ff */
[----:B------:R-:W1:Y:S01]  /*10c0*/  @P2 LDC R6, c[0x0][0x40c] ;  /* 0x00010300ff062b82 */ /* 0x000e620000000800 */
[----:B------:R-:W-:Y:S01]  /*10d0*/  @P2 FFMA.FTZ R99, R4, R116, R7 ;  /* 0x0000007404632223 */ /* 0x000fe20000010007 */
[----:B------:R-:W-:Y:S02]  /*10e0*/  @P2 PRMT R4, R74, 0x7632, R4 ;  /* 0x000076324a042816 */ /* 0x000fe40000000004 */
[----:B------:R-:W-:Y:S02]  /*10f0*/  @P2 SHF.L.U32 R7, R75, 0x10, RZ ;  /* 0x000000104b072819 */ /* 0x000fe400000006ff */
[----:B------:R-:W-:Y:S02]  /*1100*/  @P2 SHF.L.U32 R4, R4, 0x10, RZ ;  /* 0x0000001004042819 */ /* 0x000fe400000006ff */
[----:B------:R-:W2:Y:S01]  /*1110*/  @P2 LDC R113, c[0x0][0x40c] ;  /* 0x00010300ff712b82 */ /* 0x000ea20000000800 */
[----:B---3--:R-:W-:Y:S01]  /*1120*/  @P2 FFMA.FTZ R104, R5, R111, R104 ;  /* 0x0000006f05682223 */ /* 0x008fe20000010068 */
[----:B------:R-:W-:Y:S01]  /*1130*/  @P2 PRMT R5, R75, 0x7632, R5 ;  /* 0x000076324b052816 */ /* 0x000fe20000000005 */
[----:B0-----:R-:W-:-:S03]  /*1140*/  @P2 FFMA.FTZ R105, R4, R112, R105 ;  /* 0x0000007004692223 */ /* 0x001fc60000010069 */
[----:B------:R-:W-:Y:S01]  /*1150*/  @P2 SHF.L.U32 R4, R5, 0x10, RZ ;  /* 0x0000001005042819 */ /* 0x000fe200000006ff */
[----:B-1----:R-:W-:-:S04]  /*1160*/  @P2 FFMA.FTZ R106, R7, R6, R106 ;  /* 0x00000006076a2223 */ /* 0x002fc8000001006a */
[----:B--2---:R-:W-:Y:S01]  /*1170*/  @P2 FFMA.FTZ R107, R4, R113, R107 ;  /* 0x00000071046b2223 */ /* 0x004fe2000001006b */
[----:B------:R-:W-:Y:S06]  /*1180*/  BRA `(.L_x_10862) ;  /* 0x0000000000807947 */ /* 0x000fec0003800000 */
.L_x_10861:
[----:B------:R-:W2:Y:S01]  /*1190*/  @UP2 LDCU UR4, c[0x0][0x40c] ;  /* 0x00008180ff0427ac */ /* 0x000ea20008000800 */
[----:B01---5:R-:W-:Y:S02]  /*11a0*/  @P4 SHF.L.U32 R4, R72, 0x10, RZ ;  /* 0x0000001048044819 */ /* 0x023fe400000006ff */
[----:B------:R-:W-:Y:S02]  /*11b0*/  CS2R R96, SRZ ;  /* 0x0000000000607805 */ /* 0x000fe4000001ff00 */
[----:B------:R-:W-:Y:S01]  /*11c0*/  @P4 SHF.L.U32 R5, R73, 0x10, RZ ;  /* 0x0000001049054819 */ /* 0x000fe200000006ff */
[----:B------:R-:W0:Y:S01]  /*11d0*/  @UP2 LDCU UR7, c[0x0][0x40c] ;  /* 0x00008180ff0727ac */ /* 0x000e220008000800 */
[----:B------:R-:W-:Y:S02]  /*11e0*/  @P4 SHF.L.U32 R6, R74, 0x10, RZ ;  /* 0x000000104a064819 */ /* 0x000fe400000006ff */
[----:B------:R-:W-:Y:S02]  /*11f0*/  CS2R R98, SRZ ;  /* 0x0000000000627805 */ /* 0x000fe4000001ff00 */
[----:B------:R-:W-:Y:S01]  /*1200*/  CS2R R104, SRZ ;  /* 0x0000000000687805 */ /* 0x000fe2000001ff00 */
[----:B------:R-:W1:Y:S01]  /*1210*/  @UP2 LDCU UR24, c[0x0][0x40c] ;  /* 0x00008180ff1827ac */ /* 0x000e620008000800 */
[----:B------:R-:W-:-:S02]  /*1220*/  @P4 PRMT R7, R75, 0x7632, R7 ;  /* 0x000076324b074816 */ /* 0x000fc40000000007 */
[----:B------:R-:W-:Y:S02]  /*1230*/  CS2R R106, SRZ ;  /* 0x00000000006a7805 */ /* 0x000fe4000001ff00 */
[----:B------:R-:W-:Y:S01]  /*1240*/  @P4 SHF.L.U32 R111, R75, 0x10, RZ ;  /* 0x000000104b6f4819 */ /* 0x000fe200000006ff */
[----:B------:R-:W3:Y:S01]  /*1250*/  @UP2 LDCU UR5, c[0x0][0x40c] ;  /* 0x00008180ff0527ac */ /* 0x000ee20008000800 */
[----:B------:R-:W-:Y:S01]  /*1260*/  @P4 SHF.L.U32 R7, R7, 0x10, RZ ;  /* 0x0000001007074819 */ /* 0x000fe200000006ff */
[----:B------:R-:W4:Y:S01]  /*1270*/  @UP2 LDCU UR23, c[0x0][0x40c] ;  /* 0x00008180ff1727ac */ /* 0x000f220008000800 */
        /* <DEDUP_REMOVED lines=11> */
[----:B---3--:R-:W-:Y:S01]  /*1330*/  @P4 FMUL.FTZ R97, R4, UR5 ;  /* 0x0000000504614c20 */ /* 0x008fe20008410000 */
[----:B------:R-:W-:-:S03]  /*1340*/  @P4 SHF.L.U32 R6, R6, 0x10, RZ ;  /* 0x0000001006064819 */ /* 0x000fc600000006ff */
[----:B----4-:R-:W-:Y:S02]  /*1350*/  @P4 FMUL.FTZ R99, R5, UR23 ;  /* 0x0000001705634c20 */ /* 0x010fe40008410000 */
[----:B--2---:R-:W-:Y:S01]  /*1360*/  @P4 FMUL.FTZ R105, R6, UR25 ;  /* 0x0000001906694c20 */ /* 0x004fe20008410000 */
[----:B0-----:R-:W-:Y:S01]  /*1370*/  @P4 FMUL.FTZ R106, R111, UR26 ;  /* 0x0000001a6f6a4c20 */ /* 0x001fe20008410000 */
[----:B-1----:R-:W-:-:S07]  /*1380*/  @P4 FMUL.FTZ R107, R7, UR4 ;  /* 0x00000004076b4c20 */ /* 0x002fce0008410000 */
.L_x_10862:
[----:B------:R-:W0:Y:S01]  /*1390*/  LDC.64 R4, c[0x0][0x3a8] ;  /* 0x0000ea00ff047b82 */ /* 0x000e220000000a00 */
[----:B------:R-:W-:Y:S01]  /*13a0*/  IADD3 R108, PT, PT, R108, 0x100, RZ ;  /* 0x000001006c6c7810 */ /* 0x000fe20007ffe0ff */
[C---:B0-----:R-:W-:Y:S01]  /*13b0*/  IMAD.WIDE.U32 R4, R109.reuse, 0x20, R4 ;  /* 0x000000206d047825 */ /* 0x041fe200078e0004 */
[----:B------:R-:W-:-:S04]  /*13c0*/  IADD3 R109, PT, PT, R109, 0x100, RZ ;  /* 0x000001006d6d7810 */ /* 0x000fc80007ffe0ff */
[----:B------:R1:W-:Y:S04]  /*13d0*/  STG.E.128 desc[UR12][R4.64], R96 ;  /* 0x0000006004007986 */ /* 0x0003e8000c101d0c */
[----:B------:R1:W-:Y:S02]  /*13e0*/  STG.E.128 desc[UR12][R4.64+0x10], R104 ;  /* 0x0000106804007986 */ /* 0x0003e4000c101d0c */
.L_x_10859:
[----:B------:R-:W-:Y:S05]  /*13f0*/  BSYNC.RECONVERGENT B0 ;  /* 0x0000000000007941 */ /* 0x000fea0003800200 */
.L_x_10858:
[----:B------:R-:W-:Y:S01]  /*1400*/  ISETP.GE.U32.AND P2, PT, R110, 0x300, PT ;  /* 0x000003006e00780c */ /* 0x000fe20003f46070 */
[----:B------:R-:W-:-:S12]  /*1410*/  BSSY.RECONVERGENT B0, `(.L_x_10863) ;  /* 0x0000051000007945 */ /* 0x000fd80003800200 */
[----:B------:R-:W-:Y:S05]  /*1420*/  @!P2 BRA `(.L_x_10864) ;  /* 0x00000004003ca947 */ /* 0x000fea0003800000 */
[----:B------:R-:W-:-:S04]  /*1430*/  UISETP.NE.U32.AND UP0, UPT, UR14, URZ, UPT ;  /* 0x000000ff0e00728c */ /* 0x000fc8000bf05070 */
[----:B------:R-:W-:Y:S01]  /*1440*/  UISETP.NE.AND.EX UP0, UPT, UR15, URZ, UPT, UP0 ;  /* 0x000000ff0f00728c */ /* 0x000fe2000bf05300 */
[----:B------:R-:W-:Y:S10]  /*1450*/  BRA.U !UP2, `(.L_x_10865) ;  /* 0x000000010a0c7547 */ /* 0x000ff4000b800000 */
[----:B01----:R-:W0:Y:S02]  /*1460*/  LDC.64 R4, c[0x0][0x390] ;  /* 0x0000e400ff047b82 */ /* 0x003e240000000a00 */
[----:B0-----:R-:W-:-:S05]  /*1470*/  IMAD.WIDE.U32 R4, R108, 0x10, R4 ;  /* 0x000000106c047825 */ /* 0x001fca00078e0004 */
[----:B------:R2:W5:Y:S02]  /*1480*/  LDG.E.128 R72, desc[UR12][R4.64] ;  /* 0x0000000c04487981 */ /* 0x000564000c1e1d00 */
.L_x_10865:
        /* <DEDUP_REMOVED lines=10> */
[C---:B0-----:R-:W-:Y:S01]  /*1530*/  @P3 PRMT R4, R73.reuse, 0x7632, R4 ;  /* 0x0000763249043816 */ /* 0x041fe20000000004 */
[----:B------:R-:W0:Y:S01]  /*1540*/  @P3 LDC R111, c[0x0][0x40c] ;  /* 0x00010300ff6f3b82 */ /* 0x000e220000000800 */
[----:B------:R-:W-:Y:S02]  /*1550*/  @P3 SHF.L.U32 R5, R73, 0x10, RZ ;  /* 0x0000001049053819 */ /* 0x000fe400000006ff */
[----:B------:R-:W-:-:S05]  /*1560*/  @P3 SHF.L.U32 R4, R4, 0x10, RZ ;  /* 0x0000001004043819 */ /* 0x000fca00000006ff */
[----:B------:R-:W1:Y:S08]  /*1570*/  @P3 LDC R113, c[0x0][0x40c] ;  /* 0x00010300ff713b82 */ /* 0x000e700000000800 */
[----:B------:R-:W4:Y:S01]  /*1580*/  @P3 LDC R114, c[0x0][0x40c] ;  /* 0x00010300ff723b82 */ /* 0x000f220000000800 */
[----:B--2---:R-:W-:Y:S01]  /*1590*/  @P3 FFMA.FTZ R77, R6, R112, R77 ;  /* 0x00000070064d3223 */ /* 0x004fe2000001004d */
[----:B0-----:R-:W-:-:S06]  /*15a0*/  @P3 FFMA.FTZ R76, R7, R111, R76 ;  /* 0x0000006f074c3223 */ /* 0x001fcc000001004c */
[----:B------:R-:W3:Y:S01]  /*15b0*/  @P3 LDC R6, c[0x0][0x40c] ;  /* 0x00010300ff063b82 */ /* 0x000ee20000000800 */
[----:B-1----:R-:W-:Y:S01]  /*15c0*/  @P3 FFMA.FTZ R78, R5, R113, R78 ;  /* 0x00000071054e3223 */ /* 0x002fe2000001004e */
[----:B----4-:R-:W-:Y:S01]  /*15d0*/  @P3 FFMA.FTZ R79, R4, R114, R79 ;  /* 0x00000072044f3223 */ /* 0x010fe2000001004f */
[C---:B------:R-:W-:Y:S02]  /*15e0*/  @P3 PRMT R4, R74.reuse, 0x7632, R4 ;  /* 0x000076324a043816 */ /* 0x040fe40000000004 */
[----:B------:R-:W-:Y:S02]  /*15f0*/  @P3 SHF.L.U32 R5, R74, 0x10, RZ ;  /* 0x000000104a053819 */ /* 0x000fe400000006ff */
[----:B------:R-:W-:Y:S01]  /*1600*/  @P3 SHF.L.U32 R4, R4, 0x10, RZ ;  /* 0x0000001004043819 */ /* 0x000fe200000006ff */
[----:B------:R-:W0:Y:S08]  /*1610*/  @P3 LDC R7, c[0x0][0x40c] ;  /* 0x00010300ff073b82 */ /* 0x000e300000000800 */
[----:B------:R-:W1:Y:S08]  /*1620*/  @P3 LDC R111, c[0x0][0x40c] ;  /* 0x00010300ff6f3b82 */ /* 0x000e700000000800 */
[----:B------:R-:W2:Y:S01]  /*1630*/  @P3 LDC R112, c[0x0][0x40c] ;  /* 0x00010300ff703b82 */ /* 0x000ea20000000800 */
[----:B---3--:R-:W-:Y:S01]  /*1640*/  @P3 FFMA.FTZ R80, R5, R6, R80 ;  /* 0x0000000605503223 */ /* 0x008fe20000010050 */
[C---:B------:R-:W-:Y:S01]  /*1650*/  @P3 PRMT R5, R75.reuse, 0x7632, R5 ;  /* 0x000076324b053816 */ /* 0x040fe20000000005 */
[----:B0-----:R-:W-:Y:S01]  /*1660*/  @P3 FFMA.FTZ R81, R4, R7, R81 ;  /* 0x0000000704513223 */ /* 0x001fe20000010051 */
[----:B------:R-:W-:-:S02]  /*1670*/  @P3 SHF.L.U32 R7, R75, 0x10, RZ ;  /* 0x000000104b073819 */ /* 0x000fc400000006ff */
[----:B------:R-:W-:-:S03]  /*1680*/  @P3 SHF.L.U32 R4, R5, 0x10, RZ ;  /* 0x0000001005043819 */ /* 0x000fc600000006ff */
[----:B-1----:R-:W-:Y:S02]  /*1690*/  @P3 FFMA.FTZ R82, R7, R111, R82 ;  /* 0x0000006f07523223 */ /* 0x002fe40000010052 */
[----:B--2---:R-:W-:Y:S01]  /*16a0*/  @P3 FFMA.FTZ R83, R4, R112, R83 ;  /* 0x0000007004533223 */ /* 0x004fe20000010053 */
[----:B------:R-:W-:Y:S06]  /*16b0*/  BRA `(.L_x_10867) ;  /* 0x0000000000807947 */ /* 0x000fec0003800000 */
.L_x_10866:
[----:B------:R-:W3:Y:S01]  /*16c0*/  @UP2 LDCU UR4, c[0x0][0x40c] ;  /* 0x00008180ff0427ac */ /* 0x000ee20008000800 */
[----:B012--5:R-:W-:Y:S02]  /*16d0*/  @P4 SHF.L.U32 R4, R72, 0x10, RZ ;  /* 0x0000001048044819 */ /* 0x027fe400000006ff */
        /* <DEDUP_REMOVED lines=10> */
[----:B------:R-:W2:Y:S01]  /*1780*/  @UP2 LDCU UR5, c[0x0][0x40c] ;  /* 0x00008180ff0527ac */ /* 0x000ea20008000800 */
[----:B------:R-:W-:Y:S01]  /*1790*/  @P4 SHF.L.U32 R7, R7, 0x10, RZ ;  /* 0x0000001007074819 */ /* 0x000fe200000006ff */
        /* <DEDUP_REMOVED lines=13> */
[----:B------:R-:W-:-:S03]  /*1870*/  @P4 SHF.L.U32 R6, R6, 0x10, RZ ;  /* 0x0000001006064819 */ /* 0x000fc600000006ff */
[----:B----4-:R-:W-:Y:S02]  /*1880*/  @P4 FMUL.FTZ R79, R5, UR23 ;  /* 0x00000017054f4c20 */ /* 0x010fe40008410000 */
[----:B---3--:R-:W-:Y:S01]  /*1890*/  @P4 FMUL.FTZ R81, R6, UR25 ;  /* 0x0000001906514c20 */ /* 0x008fe20008410000 */
[----:B0-----:R-:W-:Y:S01]  /*18a0*/  @P4 FMUL.FTZ R82, R111, UR26 ;  /* 0x0000001a6f524c20 */ /* 0x001fe20008410000 */
[----:B-1----:R-:W-:-:S07]  /*18b0*/  @P4 FMUL.FTZ R83, R7, UR4 ;  /* 0x0000000407534c20 */ /* 0x002fce0008410000 */
.L_x_10867:
[----:B------:R-:W0:Y:S01]  /*18c0*/  LDC.64 R4, c[0x0][0x3a8] ;  /* 0x0000ea00ff047b82 */ /* 0x000e220000000a00 */
[----:B------:R-:W-:Y:S01]  /*18d0*/  IADD3 R108, PT, PT, R108, 0x100, RZ ;  /* 0x000001006c6c7810 */ /* 0x000fe20007ffe0ff */
[C---:B0-----:R-:W-:Y:S01]  /*18e0*/  IMAD.WIDE.U32 R4, R109.reuse, 0x20, R4 ;  /* 0x000000206d047825 */ /* 0x041fe200078e0004 */
[----:B------:R-:W-:-:S04]  /*18f0*/  IADD3 R109, PT, PT, R109, 0x100, RZ ;  /* 0x000001006d6d7810 */ /* 0x000fc80007ffe0ff */
[----:B------:R2:W-:Y:S04]  /*1900*/  STG.E.128 desc[UR12][R4.64], R76 ;  /* 0x0000004c04007986 */ /* 0x0005e8000c101d0c */
[----:B------:R2:W-:Y:S02]  /*1910*/  STG.E.128 desc[UR12][R4.64+0x10], R80 ;  /* 0x0000105004007986 */ /* 0x0005e4000c101d0c */
.L_x_10864:
[----:B------:R-:W-:Y:S05]  /*1920*/  BSYNC.RECONVERGENT B0 ;  /* 0x0000000000007941 */ /* 0x000fea0003800200 */
.L_x_10863:
        /* <DEDUP_REMOVED lines=9> */
.L_x_10870:
[----:B------:R-:W-:Y:S05]  /*19c0*/  BRA.U !UP0, `(.L_x_10871) ;  /* 0x0000000108887547 */ /* 0x000fea000b800000 */
[----:B------:R-:W3:Y:S02]  /*19d0*/  LDC.64 R6, c[0x0][0x3a0] ;  /* 0x0000e800ff067b82 */ /* 0x000ee40000000a00 */
[----:B---3--:R-:W-:-:S05]  /*19e0*/  IMAD.WIDE.U32 R6, R109, 0x20, R6 ;  /* 0x000000206d067825 */ /* 0x008fca00078e0006 */
[----:B------:R-:W3:Y:S04]  /*19f0*/  LDG.E.128 R84, desc[UR12][R6.64] ;  /* 0x0000000c06547981 */ /* 0x000ee8000c1e1d00 */
[----:B------:R4:W3:Y:S01]  /*1a00*/  LDG.E.128 R88, desc[UR12][R6.64+0x10] ;  /* 0x0000100c06587981 */ /* 0x0008e2000c1e1d00 */
[----:B------:R-:W-:-:S13]  /*1a10*/  ISETP.LT.AND P4, PT, RZ, UR21, PT ;  /* 0x00000015ff007c0c */ /* 0x000fda000bf81270 */
[----:B------:R-:W3:Y:S01]  /*1a20*/  @P4 LDC R112, c[0x0][0x40c] ;  /* 0x00010300ff704b82 */ /* 0x000ee20000000800 */
[C---:B012--5:R-:W-:Y:S02]  /*1a30*/  @P4 PRMT R4, R72.reuse, 0x7632, R4 ;  /* 0x0000763248044816 */ /* 0x067fe40000000004 */
[----:B------:R-:W-:Y:S02]  /*1a40*/  @P4 SHF.L.U32 R111, R72, 0x10, RZ ;  /* 0x00000010486f4819 */ /* 0x000fe400000006ff */
[----:B------:R-:W-:-:S03]  /*1a50*/  @P4 SHF.L.U32 R4, R4, 0x10, RZ ;  /* 0x0000001004044819 */ /* 0x000fc600000006ff */
[----:B------:R-:W0:Y:S08]  /*1a60*/  @P4 LDC R108, c[0x0][0x40c] ;  /* 0x00010300ff6c4b82 */ /* 0x000e300000000800 */
[----:B------:R-:W1:Y:S08]  /*1a70*/  @P4 LDC R113, c[0x0][0x40c] ;  /* 0x00010300ff714b82 */ /* 0x000e700000000800 */
[----:B------:R-:W2:Y:S08]  /*1a80*/  @P4 LDC R114, c[0x0][0x40c] ;  /* 0x00010300ff724b82 */ /* 0x000eb00000000800 */
[----:B------:R-:W2:Y:S08]  /*1a90*/  @P4 LDC R5, c[0x0][0x40c] ;  /* 0x00010300ff054b82 */ /* 0x000eb00000000800 */
[----:B----4-:R-:W4:Y:S08]  /*1aa0*/  @P4 LDC R7, c[0x0][0x40c] ;  /* 0x00010300ff074b82 */ /* 0x010f300000000800 */
[----:B------:R-:W4:Y:S01]  /*1ab0*/  @P4 LDC R6, c[0x0][0x40c] ;  /* 0x00010300ff064b82 */ /* 0x000f220000000800 */
[----:B---3--:R-:W-:Y:S01]  /*1ac0*/  @P4 FFMA.FTZ R85, R4, R112, R85 ;  /* 0x0000007004554223 */ /* 0x008fe20000010055 */
[----:B0-----:R-:W-:-:S06]  /*1ad0*/  @P4 FFMA.FTZ R84, R111, R108, R84 ;  /* 0x0000006c6f544223 */ /* 0x001fcc0000010054 */
[----:B------:R-:W0:Y:S01]  /*1ae0*/  @P4 LDC R4, c[0x0][0x40c] ;  /* 0x00010300ff044b82 */ /* 0x000e220000000800 */
[C---:B------:R-:W-:Y:S02]  /*1af0*/  @P4 PRMT R108, R73.reuse, 0x7632, R108 ;  /* 0x00007632496c4816 */ /* 0x040fe4000000006c */
[----:B------:R-:W-:Y:S02]  /*1b00*/  @P4 SHF.L.U32 R111, R73, 0x10, RZ ;  /* 0x00000010496f4819 */ /* 0x000fe400000006ff */
[----:B------:R-:W-:-:S03]  /*1b10*/  @P4 SHF.L.U32 R108, R108, 0x10, RZ ;  /* 0x000000106c6c4819 */ /* 0x000fc600000006ff */
[----:B-1----:R-:W-:Y:S01]  /*1b20*/  @P4 FFMA.FTZ R86, R111, R113, R86 ;  /* 0x000000716f564223 */ /* 0x002fe20000010056 */
[----:B------:R-:W-:Y:S01]  /*1b30*/  @P4 SHF.L.U32 R113, R74, 0x10, RZ ;  /* 0x000000104a714819 */ /* 0x000fe200000006ff */
[----:B--2---:R-:W-:Y:S01]  /*1b40*/  @P4 FFMA.FTZ R87, R108, R114, R87 ;  /* 0x000000726c574223 */ /* 0x004fe20000010057 */
[----:B------:R-:W-:Y:S02]  /*1b50*/  @P4 PRMT R108, R74, 0x7632, R108 ;  /* 0x000076324a6c4816 */ /* 0x000fe4000000006c */
[----:B------:R-:W-:Y:S01]  /*1b60*/  @P4 PRMT R111, R75, 0x7632, R111 ;  /* 0x000076324b6f4816 */ /* 0x000fe2000000006f */
[----:B------:R-:W-:Y:S01]  /*1b70*/  @P4 FFMA.FTZ R88, R113, R5, R88 ;  /* 0x0000000571584223 */ /* 0x000fe20000010058 */
[----:B------:R-:W-:Y:S02]  /*1b80*/  @P4 SHF.L.U32 R5, R75, 0x10, RZ ;  /* 0x000000104b054819 */ /* 0x000fe400000006ff */
[----:B------:R-:W-:Y:S02]  /*1b90*/  @P4 SHF.L.U32 R108, R108, 0x10, RZ ;  /* 0x000000106c6c4819 */ /* 0x000fe400000006ff */
[----:B------:R-:W-:Y:S01]  /*1ba0*/  @P4 SHF.L.U32 R112, R111, 0x10, RZ ;  /* 0x000000106f704819 */ /* 0x000fe200000006ff */
[----:B----4-:R-:W-:-:S02]  /*1bb0*/  @P4 FFMA.FTZ R90, R5, R7, R90 ;  /* 0x00000007055a4223 */ /* 0x010fc4000001005a */
[----:B0-----:R-:W-:Y:S02]  /*1bc0*/  @P4 FFMA.FTZ R89, R108, R4, R89 ;  /* 0x000000046c594223 */ /* 0x001fe40000010059 */
[----:B------:R-:W-:Y:S01]  /*1bd0*/  @P4 FFMA.FTZ R91, R112, R6, R91 ;  /* 0x00000006705b4223 */ /* 0x000fe2000001005b */
[----:B------:R-:W-:Y:S06]  /*1be0*/  BRA `(.L_x_10872) ;  /* 0x0000000000807947 */ /* 0x000fec0003800000 */
.L_x_10871:
        /* <DEDUP_REMOVED lines=32> */
.L_x_10872:
[----:B------:R-:W0:Y:S02]  /*1df0*/  LDC.64 R4, c[0x0][0x3a8] ;  /* 0x0000ea00ff047b82 */ /* 0x000e240000000a00 */
[----:B0-----:R-:W-:-:S05]  /*1e00*/  IMAD.WIDE.U32 R4, R109, 0x20, R4 ;  /* 0x000000206d047825 */ /* 0x001fca00078e0004 */
[----:B------:R3:W-:Y:S04]  /*1e10*/  STG.E.128 desc[UR12][R4.64], R84 ;  /* 0x0000005404007986 */ /* 0x0007e8000c101d0c */
[----:B------:R3:W-:Y:S02]  /*1e20*/  STG.E.128 desc[UR12][R4.64+0x10], R88 ;  /* 0x0000105804007986 */ /* 0x0007e4000c101d0c */
.L_x_10869:
[----:B------:R-:W-:Y:S05]  /*1e30*/  BSYNC.RECONVERGENT B0 ;  /* 0x0000000000007941 */ /* 0x000fea0003800200 */
.L_x_10868:
[----:B0123--:R-:W-:Y:S01]  /*1e40*/  FADD.FTZ R4, RZ, R92 ;  /* 0x0000005cff047221 */ /* 0x00ffe20000010000 */
        /* <DEDUP_REMOVED lines=46> */
[----:B------:R-:W-:Y:S01]  /*2130*/  FMUL.FTZ R6, R0, R113 ;  /* 0x0000007100067220 */ /* 0x000fe20000410000 */
[----:B------:R-:W-:-:S03]  /*2140*/  HFMA2 R113, -RZ, RZ, 0, 0 ;  /* 0x00000000ff717431 */ /* 0x000fc600000001ff */
        /* <DEDUP_REMOVED lines=85> */
.L_x_10874:
[----:B------:R-:W-:Y:S05]  /*26a0*/  BSYNC.RECONVERGENT B0 ;  /* 0x0000000000007941 */ /* 0x000fea0003800200 */
.L_x_10873:
        /* <DEDUP_REMOVED lines=12> */
.L_x_10876:
[----:B------:R-:W-:Y:S05]  /*2770*/  BSYNC.RECONVERGENT B0 ;  /* 0x0000000000007941 */ /* 0x000fea0003800200 */
.L_x_10875:
        /* <DEDUP_REMOVED lines=51> */
[----:B------:R-:W-:Y:S02]  /*2ab0*/  FMUL.FTZ R112, R112, R111 ;  /* 0x0000006f70707220 */ /* 0x000fe40000410000 */
[----:B------:R-:W0:Y:S02]  /*2ac0*/  SHFL.IDX PT, R109, R108, RZ, 0x1f ;  /* 0x00001fff6c6d7589 */ /* 0x000e2400000e0000 */
[----:B------:R-:W-:Y:S02]  /*2ad0*/  FFMA.FTZ R112, R6, R112, R5 ;  /* 0x0000007006707223 */ /* 0x000fe40000010005 */
[----:B------:R-:W2:Y:S04]  /*2ae0*/  @!P4 LDC.64 R6, c[0x0][0x3c0] ;  /* 0x0000f000ff06cb82 */ /* 0x000ea80000000a00 */
[----:B------:R-:W1:Y:S04]  /*2af0*/  SHFL.IDX PT, R112, R112, RZ, 0x1f ;  /* 0x00001fff70707589 */ /* 0x000e6800000e0000 */
[----:B------:R-:W3:Y:S01]  /*2b00*/  @!P4 LDC.64 R4, c[0x0][0x3c8] ;  /* 0x0000f200ff04cb82 */ /* 0x000ee20000000a00 */
[----:B0-----:R-:W-:-:S05]  /*2b10*/  FMUL.FTZ R111, R109, R109 ;  /* 0x0000006d6d6f7220 */ /* 0x001fca0000410000 */
[----:B------:R-:W-:Y:S01]  /*2b20*/  FSEL R114, R111, RZ, P5 ;  /* 0x000000ff6f727208 */ /* 0x000fe20002800000 */
[----:B-1----:R-:W-:Y:S01]  /*2b30*/  FFMA.FTZ R111, R112, UR20, R113 ;  /* 0x00000014706f7c23 */ /* 0x002fe20008010071 */
[----:B------:R-:W-:-:S03]  /*2b40*/  MOV R113, UR18 ;  /* 0x0000001200717c02 */ /* 0x000fc60008000f00 */
        /* <DEDUP_REMOVED lines=9> */
[----:B------:R-:W-:Y:S01]  /*2be0*/  BSSY.RECONVERGENT B0, `(.L_x_10878) ;  /* 0x0000028000007945 */ /* 0x000fe20003800200 */
[----:B-1----:R-:W-:Y:S02]  /*2bf0*/  FSEL R109, R109, RZ, !P5 ;  /* 0x000000ff6d6d7208 */ /* 0x002fe40006800000 */
[----:B------:R-:W-:-:S04]  /*2c00*/  UIMAD UR4, UR4, UR22, URZ ;  /* 0x00000016040472a4 */ /* 0x000fc8000f8e02ff */
[----:B------:R-:W-:-:S04]  /*2c10*/  USHF.R.S32.HI UR5, URZ, 0x1f, UR4 ;  /* 0x0000001fff057899 */ /* 0x000fc80008011404 */
[----:B------:R-:W-:-:S06]  /*2c20*/  ULEA.HI UR5, UR5, UR4, URZ, 0x3 ;  /* 0x0000000405057291 */ /* 0x000fcc000f8f18ff */
[----:B------:R-:W-:-:S04]  /*2c30*/  MOV R4, UR5 ;  /* 0x0000000500047c02 */ /* 0x000fc80008000f00 */
        /* <DEDUP_REMOVED lines=22> */
[----:B------:R-:W-:Y:S01]  /*2da0*/  FADD.FTZ R5, R102, -R109 ;  /* 0x8000006d66057221 */ /* 0x000fe20000010000 */
[----:B------:R-:W-:-:S02]  /*2db0*/  FFMA.FTZ R116, R116, R67, R59 ;  /* 0x0000004374747223 */ /* 0x000fc4000001003b */
[----:B------:R-:W-:Y:S01]  /*2dc0*/  FFMA.FTZ R6, R6, R71, R63 ;  /* 0x0000004706067223 */ /* 0x000fe2000001003f */
[----:B------:R-:W-:Y:S01]  /*2dd0*/  FMUL.FTZ R115, R108, R5 ;  /* 0x000000056c737220 */ /* 0x000fe20000410000 */
[----:B------:R-:W-:Y:S01]  /*2de0*/  FFMA.FTZ R5, R7, R70, R62 ;  /* 0x0000004607057223 */ /* 0x000fe2000001003e */
[C---:B0-----:R-:W-:Y:S01]  /*2df0*/  IMAD.WIDE.U32 R112, R3.reuse, 0x10, R112 ;  /* 0x0000001003707825 */ /* 0x041fe200078e0070 */
[----:B------:R-:W-:-:S03]  /*2e00*/  IADD3 R3, PT, PT, R3, 0x100, RZ ;  /* 0x0000010003037810 */ /* 0x000fc60007ffe0ff */
[----:B------:R-:W-:Y:S01]  /*2e10*/  FFMA.FTZ R7, R115, R66, R58 ;  /* 0x0000004273077223 */ /* 0x000fe2000001003a */
[----:B------:R-:W-:Y:S02]  /*2e20*/  F2FP.BF16.F32.PACK_AB R5, R6, R5 ;  /* 0x000000050605723e */ /* 0x000fe400000010ff */
[----:B------:R-:W-:Y:S02]  /*2e30*/  F2FP.BF16.F32.PACK_AB R6, R114, R111 ;  /* 0x0000006f7206723e */ /* 0x000fe400000010ff */
[----:B------:R-:W-:-:S05]  /*2e40*/  F2FP.BF16.F32.PACK_AB R7, R116, R7 ;  /* 0x000000077407723e */ /* 0x000fca00000010ff */
[----:B------:R0:W-:Y:S02]  /*2e50*/  STG.E.128 desc[UR12][R112.64], R4 ;  /* 0x0000000470007986 */ /* 0x0001e4000c101d0c */
.L_x_10879:
[----:B------:R-:W-:Y:S05]  /*2e60*/  BSYNC.RECONVERGENT B0 ;  /* 0x0000000000007941 */ /* 0x000fea0003800200 */
.L_x_10878:
        /* <DEDUP_REMOVED lines=34> */
.L_x_10881:
[----:B------:R-:W-:Y:S05]  /*3090*/  BSYNC.RECONVERGENT B0 ;  /* 0x0000000000007941 */ /* 0x000fea0003800200 */
.L_x_10880:
        /* <DEDUP_REMOVED lines=34> */
.L_x_10883:
[----:B------:R-:W-:Y:S05]  /*32c0*/  BSYNC.RECONVERGENT B0 ;  /* 0x0000000000007941 */ /* 0x000fea0003800200 */
.L_x_10882:
        /* <DEDUP_REMOVED lines=33> */
.L_x_10884:
[----:B------:R-:W-:Y:S05]  /*34e0*/  BSYNC.RECONVERGENT B0 ;  /* 0x0000000000007941 */ /* 0x000fea0003800200 */
.L_x_10877:
[----:B------:R-:W-:Y:S02]  /*34f0*/  UIADD3 UR18, UPT, UPT, UR18, UR16, URZ ;  /* 0x0000001012127290 */ /* 0x000fe4000fffe0ff */
[----:B------:R-:W-:Y:S02]  /*3500*/  UPLOP3.LUT UP1, UPT, UPT, UPT, UP1, 0x40, 0x4 ;  /* 0x000000000004789c */ /* 0x000fe40003f2e810 */
[----:B------:R-:W-:-:S09]  /*3510*/  UISETP.GE.AND UP0, UPT, UR18, UR17, UPT ;  /* 0x000000111200728c */ /* 0x000fd2000bf06270 */
[----:B------:R-:W-:Y:S05]  /*3520*/  BRA.U !UP0, `(.L_x_10885) ;  /* 0xffffffd108987547 */ /* 0x000fea000b83ffff */
[----:B------:R-:W-:Y:S05]  /*3530*/  EXIT ;  /* 0x000000000000794d */ /* 0x000fea0003800000 */
.L_x_10886:
        /* <DEDUP_REMOVED lines=12> */
.L_x_27526:


//--------------------- .text._ZN10layer_norm13ln_fwd_kernelINS_13Kernel_traitsIf13__nv_bfloat16fS2_fjLj8192ELj1ELj1ELj8ELj16ENS_18Kernel_traits_baseILj8192EfS2_fS2_fjLj256EEEEELb0ELb0ELb1ELb1EEEvNS_9FwdParamsE --------------------------
	.section	.text._ZN10layer_norm13ln_fwd_kernelINS_13Kernel_traitsIf13__nv_bfloat16fS2_fjLj8192ELj1ELj1ELj8ELj16ENS_18Kernel_traits_baseILj8192EfS2_fS2_fjLj256EEEEELb0ELb0ELb1ELb1EEEvNS_9FwdParamsE,"ax",@progbits
	.align	128
        .global         _ZN10layer_norm13ln_fwd_kernelINS_13Kernel_traitsIf13__nv_bfloat16fS2_fjLj8192ELj1ELj1ELj8ELj16ENS_18Kernel_traits_baseILj8192EfS2_fS2_fjLj256EEEEELb0ELb0ELb1ELb1EEEvNS_9FwdParamsE
        .type           _ZN10layer_norm13ln_fwd_kernelINS_13Kernel_traitsIf13__nv_bfloat16fS2_fjLj8192ELj1ELj1ELj8ELj16ENS_18Kernel_traits_baseILj8192EfS2_fS2_fjLj256EEEEELb0ELb0ELb1ELb1EEEvNS_9FwdParamsE,@function
        .size           _ZN10layer_norm13ln_fwd_kernelINS_13Kernel_traitsIf13__nv_bfloat16fS2_fjLj8192ELj1ELj1ELj8ELj16ENS_18Kernel_traits_baseILj8192EfS2_fS2_fjLj256EEEEELb0ELb0ELb1ELb1EEEvNS_9FwdParamsE,(.L_x_27527 - _ZN10layer_norm13ln_fwd_kernelINS_13Kernel_traitsIf13__nv_bfloat16fS2_fjLj8192ELj1ELj1ELj8ELj16ENS_18Kernel_traits_baseILj8192EfS2_fS2_fjLj256EEEEELb0ELb0ELb1ELb1EEEvNS_9FwdParamsE)
        .other          _ZN10layer_norm13ln_fwd_kernelINS_13Kernel_traitsIf13__nv_bfloat16fS2_fjLj8192ELj1ELj1ELj8ELj16ENS_18Kernel_traits_baseILj8192EfS2_fS2_fjLj256EEEEELb0ELb0ELb1ELb1EEEvNS_9FwdParamsE,@"STO_CUDA_ENTRY STV_DEFAULT"
_ZN10layer_norm13ln_fwd_kernelINS_13Kernel_traitsIf13__nv_bfloat16fS2_fjLj8192ELj1ELj1ELj8ELj16ENS_18Kernel_traits_baseILj8192EfS2_fS2_fjLj256EEEEELb0ELb0ELb1ELb1EEEvNS_9FwdParamsE:
.text._ZN10layer_norm13ln_fwd_kernelINS_13Kernel_traitsIf13__nv_bfloat16fS2_fjLj8192ELj1ELj1ELj8ELj16ENS_18Kernel_traits_baseILj8192EfS2_fS2_fjLj256EEEEELb0ELb0ELb1ELb1EEEvNS_9FwdParamsE:
        /* <DEDUP_REMOVED lines=30> */
.L_x_10887:
[----:B------:R-:W0:Y:S01]  /*01e0*/  LDC.64 R4, c[0x0][0x3d0] ;  /* 0x0000f400ff047b82 */ /* 0x000e220000000a00 */
        /* <DEDUP_REMOVED lines=14> */
[----:B------:R-:W-:Y:S01]  /*02d0*/  CS2R R38, SRZ ;  /* 0x0000000000267805 */ /* 0x000fe2000001ff00 */
[----:B0-----:R-:W-:-:S05]  /*02e0*/  IMAD.WIDE.U32 R36, R2, 0x20, R4 ;  /* 0x0000002002247825 */ /* 0x001fca00078e0004 */
[----:B------:R-:W5:Y:S04]  /*02f0*/  LDG.E.128 R4, desc[UR12][R36.64] ;  /* 0x0000000c24047981 */ /* 0x000f68000c1e1d00 */
[----:B------:R-:W5:Y:S04]  /*0300*/  LDG.E.128 R8, desc[UR12][R36.64+0x10] ;  /* 0x0000100c24087981 */ /* 0x000f68000c1e1d00 */
[----:B------:R-:W5:Y:S04]  /*0310*/  LDG.E.128 R12, desc[UR12][R36.64+0x2000] ;  /* 0x0020000c240c7981 */ /* 0x000f68000c1e1d00 */
[----:B------:R-:W5:Y:S04]  /*0320*/  LDG.E.128 R16, desc[UR12][R36.64+0x2010] ;  /* 0x0020100c24107981 */ /* 0x000f68000c1e1d00 */
[----:B------:R-:W5:Y:S04]  /*0330*/  LDG.E.128 R20, desc[UR12][R36.64+0x4000] ;  /* 0x0040000c24147981 */ /* 0x000f68000c1e1d00 */
[----:B------:R-:W5:Y:S04]  /*0340*/  LDG.E.128 R24, desc[UR12][R36.64+0x4010] ;  /* 0x0040100c24187981 */ /* 0x000f68000c1e1d00 */
[----:B------:R-:W5:Y:S04]  /*0350*/  LDG.E.128 R28, desc[UR12][R36.64+0x6000] ;  /* 0x0060000c241c7981 */ /* 0x000f68000c1e1d00 */
[----:B------:R0:W5:Y:S02]  /*0360*/  LDG.E.128 R32, desc[UR12][R36.64+0x6010] ;  /* 0x0060100c24207981 */ /* 0x000164000c1e1d00 */
[----:B0-----:R-:W-:-:S07]  /*0370*/  CS2R R36, SRZ ;  /* 0x0000000000247805 */ /* 0x001fce000001ff00 */
.L_x_10888:
        /* <DEDUP_REMOVED lines=12> */
.L_x_10901:
[----:B----4-:R-:W-:-:S06]  /*0440*/  UIMAD.WIDE UR4, UR7, 0x4, UR8 ;  /* 0x00000004070478a5 */ /* 0x010fcc000f8e0208 */
[----:B0-----:R-:W-:Y:S02]  /*0450*/  MOV R72, UR4 ;  /* 0x0000000400487c02 */ /* 0x001fe40008000f00 */
[----:B------:R-:W-:-:S05]  /*0460*/  MOV R73, UR5 ;  /* 0x0000000500497c02 */ /* 0x000fca0008000f00 */
[----:B------:R-:W2:Y:S01]  /*0470*/  LDG.E R72, desc[UR12][R72.64] ;  /* 0x0000000c48487981 */ /* 0x000ea2000c1e1900 */
[----:B-1----:R-:W-:Y:S01]  /*0480*/  HFMA2 R0, -RZ, RZ, 0, 0 ;  /* 0x00000000ff007431 */ /* 0x002fe200000001ff */
        /* <DEDUP_REMOVED lines=8> */
[----:B------:R-:W2:Y:S03]  /*0510*/  @UP2 LDCU.64 UR22, c[0x0][0x390] ;  /* 0x00007200ff1627ac */ /* 0x000ea60008000a00 */
[----:B------:R-:W-:-:S04]  /*0520*/  @UP2 UIMAD UR4, UR4, UR20, URZ ;  /* 0x00000014040422a4 */ /* 0x000fc8000f8e02ff */
[----:B------:R-:W-:-:S04]  /*0530*/  @UP2 USHF.R.S32.HI UR5, URZ, 0x1f, UR4 ;  /* 0x0000001fff052899 */ /* 0x000fc80008011404 */
[----:B------:R-:W-:-:S06]  /*0540*/  @UP2 ULEA.HI UR5, UR5, UR4, URZ, 0x3 ;  /* 0x0000000405052291 */ /* 0x000fcc000f8f18ff */
[----:B------:R-:W-:Y:S02]  /*0550*/  MOV R3, UR5 ;  /* 0x0000000500037c02 */ /* 0x000fe40008000f00 */
[----:B--2---:R-:W-:Y:S02]  /*0560*/  MOV R72, UR22 ;  /* 0x0000001600487c02 */ /* 0x004fe40008000f00 */
[----:B------:R-:W-:Y:S02]  /*0570*/  MOV R73, UR23 ;  /* 0x0000001700497c02 */ /* 0x000fe40008000f00 */
[----:B------:R-:W-:-:S05]  /*0580*/  @P1 LEA.HI.SX32 R0, R3, R2, 0x1d ;  /* 0x0000000203001211 */ /* 0x000fca00078feaff */
[----:B------:R-:W-:-:S05]  /*0590*/  @P1 IMAD.WIDE.U32 R72, R0, 0x10, R72 ;  /* 0x0000001000481825 */ /* 0x000fca00078e0048 */
[----:B0-----:R-:W2:Y:S01]  /*05a0*/  @P1 LDG.E.128 R68, desc[UR12][R72.64] ;  /* 0x0000000c48441981 */ /* 0x001ea2000c1e1d00 */
        /* <DEDUP_REMOVED lines=27> */
[----:B------:R-:W4:Y:S08]  /*0760*/  @P2 LDC R84, c[0x0][0x40c] ;  /* 0x00010300ff542b82 */ /* 0x000f300000000800 */
[----:B------:R-:W1:Y:S08]  /*0770*/  @P2 LDC R86, c[0x0][0x40c] ;  /* 0x00010300ff562b82 */ /* 0x000e700000000800 */
[----:B------:R-:W3:Y:S08]  /*0780*/  @P2 LDC R87, c[0x0][0x40c] ;  /* 0x00010300ff572b82 */ /* 0x000ef00000000800 */
[----:B------:R-:W3:Y:S08]  /*0790*/  @P2 LDC R88, c[0x0][0x40c] ;  /* 0x00010300ff582b82 */ /* 0x000ef00000000800 */
[----:B------:R-:W3:Y:S08]  /*07a0*/  @P2 LDC R89, c[0x0][0x40c] ;  /* 0x00010300ff592b82 */ /* 0x000ef00000000800 */
[----:B------:R-:W3:Y:S01]  /*07b0*/  @P2 LDC R90, c[0x0][0x40c] ;  /* 0x00010300ff5a2b82 */ /* 0x000ee20000000800 */
[----:B--2---:R-:W-:Y:S01]  /*07c0*/  @P2 FFMA.FTZ R102, R73, R85, R102 ;  /* 0x0000005549662223 */ /* 0x004fe20000010066 */
[----:B------:R-:W-:Y:S01]  /*07d0*/  @P2 SHF.L.U32 R73, R70, 0x10, RZ ;  /* 0x0000001046492819 */ /* 0x000fe200000006ff */
[----:B0-----:R-:W-:Y:S01]  /*07e0*/  @P2 FFMA.FTZ R100, R81, R83, R100 ;  /* 0x0000005351642223 */ /* 0x001fe20000010064 */
[----:B----4-:R-:W-:Y:S01]  /*07f0*/  @P2 FFMA.FTZ R101, R82, R84, R101 ;  /* 0x0000005452652223 */ /* 0x010fe20000010065 */
[----:B-1----:R-:W-:Y:S01]  /*0800*/  @P2 FFMA.FTZ R103, R80, R86, R103 ;  /* 0x0000005650672223 */ /* 0x002fe20000010067 */
[----:B---3--:R-:W-:Y:S01]  /*0810*/  @P2 FFMA.FTZ R77, R72, R88, R77 ;  /* 0x00000058484d2223 */ /* 0x008fe2000001004d */
[----:B------:R-:W-:Y:S01]  /*0820*/  @P2 FFMA.FTZ R76, R73, R87, R76 ;  /* 0x00000057494c2223 */ /* 0x000fe2000001004c */
[----:B------:R-:W-:Y:S01]  /*0830*/  @P2 FFMA.FTZ R78, R75, R89, R78 ;  /* 0x000000594b4e2223 */ /* 0x000fe2000001004e */
[----:B------:R-:W-:Y:S01]  /*0840*/  @P2 FFMA.FTZ R79, R74, R90, R79 ;  /* 0x0000005a4a4f2223 */ /* 0x000fe2000001004f */
[----:B------:R-:W-:Y:S06]  /*0850*/  BRA `(.L_x_10890) ;  /* 0x0000000000707947 */ /* 0x000fec0003800000 */
.L_x_10889:
[----:B------:R-:W0:Y:S01]  /*0860*/  @UP2 LDCU UR4, c[0x0][0x40c] ;  /* 0x00008180ff0427ac */ /* 0x000e220008000800 */
[----:B------:R-:W-:Y:S02]  /*0870*/  @P1 SHF.L.U32 R72, R68, 0x10, RZ ;  /* 0x0000001044481819 */ /* 0x000fe400000006ff */
[----:B------:R-:W-:Y:S02]  /*0880*/  CS2R R100, SRZ ;  /* 0x0000000000647805 */ /* 0x000fe4000001ff00 */
[----:B------:R-:W-:Y:S01]  /*0890*/  @P1 SHF.L.U32 R73, R69, 0x10, RZ ;  /* 0x0000001045491819 */ /* 0x000fe200000006ff */
[----:B------:R-:W2:Y:S01]  /*08a0*/  @UP2 LDCU UR18, c[0x0][0x40c] ;  /* 0x00008180ff1227ac */ /* 0x000ea20008000800 */
[----:B------:R-:W-:Y:S02]  /*08b0*/  CS2R R102, SRZ ;  /* 0x0000000000667805 */ /* 0x000fe4000001ff00 */
[----:B------:R-:W-:Y:S02]  /*08c0*/  @P1 SHF.L.U32 R81, R81, 0x10, RZ ;  /* 0x0000001051511819 */ /* 0x000fe400000006ff */
[----:B------:R-:W-:Y:S01]  /*08d0*/  CS2R R76, SRZ ;  /* 0x00000000004c7805 */ /* 0x000fe2000001ff00 */
[----:B------:R-:W3:Y:S01]  /*08e0*/  @UP2 LDCU UR5, c[0x0][0x40c] ;  /* 0x00008180ff0527ac */ /* 0x000ee20008000800 */
[----:B------:R-:W-:-:S02]  /*08f0*/  @P1 SHF.L.U32 R80, R80, 0x10, RZ ;  /* 0x0000001050501819 */ /* 0x000fc400000006ff */
[----:B------:R-:W-:Y:S02]  /*0900*/  CS2R R78, SRZ ;  /* 0x00000000004e7805 */ /* 0x000fe4000001ff00 */
[----:B------:R-:W-:Y:S01]  /*0910*/  @P1 SHF.L.U32 R75, R75, 0x10, RZ ;  /* 0x000000104b4b1819 */ /* 0x000fe200000006ff */
[----:B------:R-:W4:Y:S01]  /*0920*/  @UP2 LDCU UR19, c[0x0][0x40c] ;  /* 0x00008180ff1327ac */ /* 0x000f220008000800 */
[----:B------:R-:W-:Y:S01]  /*0930*/  @P1 SHF.L.U32 R74, R74, 0x10, RZ ;  /* 0x000000104a4a1819 */ /* 0x000fe200000006ff */
[----:B------:R-:W1:Y:S01]  /*0940*/  @UP2 LDCU UR22, c[0x0][0x40c] ;  /* 0x00008180ff1627ac */ /* 0x000e620008000800 */
[----:B0-----:R-:W-:Y:S01]  /*0950*/  @P1 FMUL.FTZ R100, R72, UR4 ;  /* 0x0000000448641c20 */ /* 0x001fe20008410000 */
[----:B------:R-:W-:Y:S01]  /*0960*/  @P1 SHF.L.U32 R72, R70, 0x10, RZ ;  /* 0x0000001046481819 */ /* 0x000fe200000006ff */
[----:B------:R-:W0:Y:S01]  /*0970*/  @UP2 LDCU UR23, c[0x0][0x40c] ;  /* 0x00008180ff1727ac */ /* 0x000e220008000800 */
[----:B--2---:R-:W-:Y:S01]  /*0980*/  @P1 FMUL.FTZ R102, R73, UR18 ;  /* 0x0000001249661c20 */ /* 0x004fe20008410000 */
[----:B------:R-:W-:Y:S01]  /*0990*/  @P1 SHF.L.U32 R73, R71, 0x10, RZ ;  /* 0x0000001047491819 */ /* 0x000fe200000006ff */
[----:B------:R-:W2:Y:S01]  /*09a0*/  @UP2 LDCU UR25, c[0x0][0x40c] ;  /* 0x00008180ff1927ac */ /* 0x000ea20008000800 */
[----:B---3--:R-:W-:Y:S01]  /*09b0*/  @P1 FMUL.FTZ R101, R81, UR5 ;  /* 0x0000000551651c20 */ /* 0x008fe20008410000 */
[----:B------:R-:W3:Y:S01]  /*09c0*/  @UP2 LDCU UR26, c[0x0][0x40c] ;  /* 0x00008180ff1a27ac */ /* 0x000ee20008000800 */
[----:B----4-:R-:W-:Y:S01]  /*09d0*/  @P1 FMUL.FTZ R103, R80, UR19 ;  /* 0x0000001350671c20 */ /* 0x010fe20008410000 */
[----:B-1----:R-:W-:Y:S01]  /*09e0*/  @P1 FMUL.FTZ R76, R72, UR22 ;  /* 0x00000016484c1c20 */ /* 0x002fe20008410000 */
[----:B0-----:R-:W-:Y:S01]  /*09f0*/  @P1 FMUL.FTZ R77, R75, UR23 ;  /* 0x000000174b4d1c20 */ /* 0x001fe20008410000 */
[----:B--2---:R-:W-:Y:S01]  /*0a00*/  @P1 FMUL.FTZ R78, R73, UR25 ;  /* 0x00000019494e1c20 */ /* 0x004fe20008410000 */
[----:B---3--:R-:W-:-:S07]  /*0a10*/  @P1 FMUL.FTZ R79, R74, UR26 ;  /* 0x0000001a4a4f1c20 */ /* 0x008fce0008410000 */
.L_x_10890:
[----:B------:R-:W0:Y:S01]  /*0a20*/  LDC.64 R104, c[0x0][0x3a8] ;  /* 0x0000ea00ff687b82 */ /* 0x000e220000000a00 */
[C---:B------:R-:W-:Y:S01]  /*0a30*/  IADD3 R73, PT, PT, R3.reuse, 0x100, RZ ;  /* 0x0000010003497810 */ /* 0x040fe20007ffe0ff */
[----:B0-----:R-:W-:-:S05]  /*0a40*/  IMAD.WIDE.U32 R74, R3, 0x20, R104 ;  /* 0x00000020034a7825 */ /* 0x001fca00078e0068 */
[----:B------:R0:W-:Y:S04]  /*0a50*/  STG.E.128 desc[UR12][R74.64], R100 ;  /* 0x000000644a007986 */ /* 0x0001e8000c101d0c */
[----:B------:R0:W-:Y:S01]  /*0a60*/  STG.E.128 desc[UR12][R74.64+0x10], R76 ;  /* 0x0000104c4a007986 */ /* 0x0001e2000c101d0c */
[----:B------:R-:W-:Y:S05]  /*0a70*/  BRA.U !UP2, `(.L_x_10891) ;  /* 0x000000010a107547 */ /* 0x000fea000b800000 */
[----:B------:R-:W1:Y:S01]  /*0a80*/  LDC.64 R68, c[0x0][0x390] ;  /* 0x0000e400ff447b82 */ /* 0x000e620000000a00 */
[----:B------:R-:W-:-:S05]  /*0a90*/  IADD3 R71, PT, PT, R0, 0x100, RZ ;  /* 0x0000010000477810 */ /* 0x000fca0007ffe0ff */
[----:B-1----:R-:W-:-:S06]  /*0aa0*/  IMAD.WIDE.U32 R68, R71, 0x10, R68 ;  /* 0x0000001047447825 */ /* 0x002fcc00078e0044 */
[----:B------:R-:W5:Y:S02]  /*0ab0*/  LDG.E.128 R68, desc[UR12][R68.64] ;  /* 0x0000000c44447981 */ /* 0x000f64000c1e1d00 */
.L_x_10891:
[----:B-----5:R-:W-:Y:S02]  /*0ac0*/  PRMT R72, R71, 0x7632, R72 ;  /* 0x0000763247487816 */ /* 0x020fe40000000048 */
[----:B------:R-:W-:Y:S02]  /*0ad0*/  PRMT R80, R70, 0x7632, R80 ;  /* 0x0000763246507816 */ /* 0x000fe40000000050 */
[----:B------:R-:W-:Y:S02]  /*0ae0*/  PRMT R81, R69, 0x7632, R81 ;  /* 0x0000763245517816 */ /* 0x000fe40000000051 */
[----:B------:R-:W-:Y:S01]  /*0af0*/  PRMT R82, R68, 0x7632, R82 ;  /* 0x0000763244527816 */ /* 0x000fe20000000052 */
[----:B------:R-:W-:Y:S06]  /*0b00*/  BRA.U !UP0, `(.L_x_10892) ;  /* 0x0000000108787547 */ /* 0x000fec000b800000 */
[----:B0-----:R-:W0:Y:S02]  /*0b10*/  LDC.64 R74, c[0x0][0x3a0] ;  /* 0x0000e800ff4a7b82 */ /* 0x001e240000000a00 */
        /* <DEDUP_REMOVED lines=29> */
.L_x_10892:
[----:B------:R-:W1:Y:S01]  /*0cf0*/  @UP2 LDCU UR4, c[0x0][0x40c] ;  /* 0x00008180ff0427ac */ /* 0x000e620008000800 */
[----:B0-----:R-:W-:Y:S02]  /*0d00*/  @P1 SHF.L.U32 R74, R68, 0x10, RZ ;  /* 0x00000010444a1819 */ /* 0x001fe400000006ff */
[----:B------:R-:W-:Y:S02]  /*0d10*/  CS2R R88, SRZ ;  /* 0x0000000000587805 */ /* 0x000fe4000001ff00 */
[----:B------:R-:W-:Y:S01]  /*0d20*/  @P1 SHF.L.U32 R75, R69, 0x10, RZ ;  /* 0x00000010454b1819 */ /* 0x000fe200000006ff */
[----:B------:R-:W0:Y:S01]  /*0d30*/  @UP2 LDCU UR18, c[0x0][0x40c] ;  /* 0x00008180ff1227ac */ /* 0x000e220008000800 */
        /* <DEDUP_REMOVED lines=10> */
[----:B-1----:R-:W-:Y:S01]  /*0de0*/  @P1 FMUL.FTZ R88, R74, UR4 ;  /* 0x000000044a581c20 */ /* 0x002fe20008410000 */
[----:B------:R-:W-:Y:S01]  /*0df0*/  @P1 SHF.L.U32 R74, R70, 0x10, RZ ;  /* 0x00000010464a1819 */ /* 0x000fe200000006ff */
[----:B------:R-:W1:Y:S01]  /*0e00*/  @UP2 LDCU UR23, c[0x0][0x40c] ;  /* 0x00008180ff1727ac */ /* 0x000e620008000800 */
[----:B0-----:R-:W-:Y:S01]  /*0e10*/  @P1 FMUL.FTZ R90, R75, UR18 ;  /* 0x000000124b5a1c20 */ /* 0x001fe20008410000 */
[----:B------:R-:W-:Y:S01]  /*0e20*/  @P1 SHF.L.U32 R75, R71, 0x10, RZ ;  /* 0x00000010474b1819 */ /* 0x000fe200000006ff */
[----:B------:R-:W0:Y:S01]  /*0e30*/  @UP2 LDCU UR25, c[0x0][0x40c] ;  /* 0x00008180ff1927ac */ /* 0x000e220008000800 */
[----:B--2---:R-:W-:Y:S01]  /*0e40*/  @P1 FMUL.FTZ R89, R82, UR5 ;  /* 0x0000000552591c20 */ /* 0x004fe20008410000 */
[----:B------:R-:W2:Y:S01]  /*0e50*/  @UP2 LDCU UR26, c[0x0][0x40c] ;  /* 0x00008180ff1a27ac */ /* 0x000ea20008000800 */
[----:B---3--:R-:W-:Y:S01]  /*0e60*/  @P1 FMUL.FTZ R91, R81, UR19 ;  /* 0x00000013515b1c20 */ /* 0x008fe20008410000 */
[----:B----4-:R-:W-:Y:S01]  /*0e70*/  @P1 FMUL.FTZ R92, R74, UR22 ;  /* 0x000000164a5c1c20 */ /* 0x010fe20008410000 */
[----:B-1----:R-:W-:Y:S01]  /*0e80*/  @P1 FMUL.FTZ R93, R80, UR23 ;  /* 0x00000017505d1c20 */ /* 0x002fe20008410000 */
[----:B0-----:R-:W-:Y:S01]  /*0e90*/  @P1 FMUL.FTZ R94, R75, UR25 ;  /* 0x000000194b5e1c20 */ /* 0x001fe20008410000 */
[----:B--2---:R-:W-:-:S07]  /*0ea0*/  @P1 FMUL.FTZ R95, R72, UR26 ;  /* 0x0000001a485f1c20 */ /* 0x004fce0008410000 */
.L_x_10893:
[----:B------:R-:W-:-:S05]  /*0eb0*/  IMAD.WIDE.U32 R72, R73, 0x20, R104 ;  /* 0x0000002049487825 */ /* 0x000fca00078e0068 */
[----:B------:R0:W-:Y:S04]  /*0ec0*/  STG.E.128 desc[UR12][R72.64], R88 ;  /* 0x0000005848007986 */ /* 0x0001e8000c101d0c */
[----:B------:R0:W-:Y:S01]  /*0ed0*/  STG.E.128 desc[UR12][R72.64+0x10], R92 ;  /* 0x0000105c48007986 */ /* 0x0001e2000c101d0c */
[----:B------:R-:W-:Y:S05]  /*0ee0*/  BRA.U !UP2, `(.L_x_10894) ;  /* 0x000000010a107547 */ /* 0x000fea000b800000 */
[----:B------:R-:W1:Y:S01]  /*0ef0*/  LDC.64 R68, c[0x0][0x390] ;  /* 0x0000e400ff447b82 */ /* 0x000e620000000a00 */
[----:B------:R-:W-:-:S05]  /*0f00*/  IADD3 R71, PT, PT, R0, 0x200, RZ ;  /* 0x0000020000477810 */ /* 0x000fca0007ffe0ff */
[----:B-1----:R-:W-:-:S06]  /*0f10*/  IMAD.WIDE.U32 R68, R71, 0x10, R68 ;  /* 0x0000001047447825 */ /* 0x002fcc00078e0044 */
[----:B------:R-:W5:Y:S02]  /*0f20*/  LDG.E.128 R68, desc[UR12][R68.64] ;  /* 0x0000000c44447981 */ /* 0x000f64000c1e1d00 */
.L_x_10894:
[----:B0----5:R-:W-:Y:S02]  /*0f30*/  PRMT R72, R71, 0x7632, R72 ;  /* 0x0000763247487816 */ /* 0x021fe40000000048 */
        /* <DEDUP_REMOVED lines=39> */
.L_x_10895:
        /* <DEDUP_REMOVED lines=28> */
.L_x_10896:
[----:B------:R-:W-:-:S05]  /*1370*/  IADD3 R73, PT, PT, R3, 0x200, RZ ;  /* 0x0000020003497810 */ /* 0x000fca0007ffe0ff */
        /* <DEDUP_REMOVED lines=8> */
.L_x_10897:
[----:B------:R-:W-:Y:S01]  /*1400*/  IADD3 R3, PT, PT, R3, 0x300, RZ ;  /* 0x0000030003037810 */ /* 0x000fe20007ffe0ff */
[----:B------:R-:W-:Y:S06]  /*1410*/  BRA.U !UP0, `(.L_x_10898) ;  /* 0x0000000108887547 */ /* 0x000fec000b800000 */
[----:B------:R-:W1:Y:S02]  /*1420*/  LDC.64 R108, c[0x0][0x3a0] ;  /* 0x0000e800ff6c7b82 */ /* 0x000e640000000a00 */
[----:B-1----:R-:W-:-:S05]  /*1430*/  IMAD.WIDE.U32 R108, R3, 0x20, R108 ;  /* 0x00000020036c7825 */ /* 0x002fca00078e006c */
[----:B------:R-:W2:Y:S04]  /*1440*/  LDG.E.128 R84, desc[UR12][R108.64] ;  /* 0x0000000c6c547981 */ /* 0x000ea8000c1e1d00 */
[----:B0-----:R0:W3:Y:S01]  /*1450*/  LDG.E.128 R72, desc[UR12][R108.64+0x10] ;  /* 0x0000100c6c487981 */ /* 0x0010e2000c1e1d00 */
        /* <DEDUP_REMOVED lines=27> */
[----:B-1----:R-:W-:Y:S02]  /*1610*/  @P1 FFMA.FTZ R73, R110, R0, R73 ;  /* 0x000000006e491223 */ /* 0x002fe40000010049 */
[----:B------:R-:W-:Y:S01]  /*1620*/  @P1 FFMA.FTZ R75, R112, R108, R75 ;  /* 0x0000006c704b1223 */ /* 0x000fe2000001004b */
[----:B------:R-:W-:Y:S06]  /*1630*/  BRA `(.L_x_10899) ;  /* 0x0000000000847947 */ /* 0x000fec0003800000 */
.L_x_10898:
[----:B------:R-:W1:Y:S01]  /*1640*/  @UP2 LDCU UR4, c[0x0][0x40c] ;  /* 0x00008180ff0427ac */ /* 0x000e620008000800 */
[----:B-----5:R-:W-:Y:S02]  /*1650*/  @P1 SHF.L.U32 R0, R68, 0x10, RZ ;  /* 0x0000001044001819 */ /* 0x020fe400000006ff */
[----:B------:R-:W-:Y:S02]  /*1660*/  CS2R R84, SRZ ;  /* 0x0000000000547805 */ /* 0x000fe4000001ff00 */
[C---:B0-----:R-:W-:Y:S01]  /*1670*/  @P1 SHF.L.U32 R73, R69.reuse, 0x10, RZ ;  /* 0x0000001045491819 */ /* 0x041fe200000006ff */
[----:B------:R-:W0:Y:S01]  /*1680*/  @UP2 LDCU UR18, c[0x0][0x40c] ;  /* 0x00008180ff1227ac */ /* 0x000e220008000800 */
[----:B------:R-:W-:Y:S02]  /*1690*/  CS2R R86, SRZ ;  /* 0x0000000000567805 */ /* 0x000fe4000001ff00 */
[----:B------:R-:W-:Y:S01]  /*16a0*/  @P1 PRMT R107, R69, 0x7632, R107 ;  /* 0x00007632456b1816 */ /* 0x000fe2000000006b */
[----:B------:R-:W2:Y:S01]  /*16b0*/  @UP2 LDCU UR22, c[0x0][0x40c] ;  /* 0x00008180ff1627ac */ /* 0x000ea20008000800 */
[----:B------:R-:W-:-:S02]  /*16c0*/  @P1 PRMT R108, R70, 0x7632, R108 ;  /* 0x00007632466c1816 */ /* 0x000fc4000000006c */
[C---:B------:R-:W-:Y:S01]  /*16d0*/  @P1 PRMT R109, R71.reuse, 0x7632, R109 ;  /* 0x00007632476d1816 */ /* 0x040fe2000000006d */
[----:B------:R-:W3:Y:S01]  /*16e0*/  @UP2 LDCU UR5, c[0x0][0x40c] ;  /* 0x00008180ff0527ac */ /* 0x000ee20008000800 */
[----:B------:R-:W-:Y:S02]  /*16f0*/  @P1 SHF.L.U32 R74, R70, 0x10, RZ ;  /* 0x00000010464a1819 */ /* 0x000fe400000006ff */
[----:B------:R-:W-:Y:S01]  /*1700*/  @P1 SHF.L.U32 R110, R71, 0x10, RZ ;  /* 0x00000010476e1819 */ /* 0x000fe200000006ff */
[----:B------:R-:W4:Y:S01]  /*1710*/  @UP2 LDCU UR19, c[0x0][0x40c] ;  /* 0x00008180ff1327ac */ /* 0x000f220008000800 */
[----:B------:R-:W-:Y:S01]  /*1720*/  @P1 SHF.L.U32 R107, R107, 0x10, RZ ;  /* 0x000000106b6b1819 */ /* 0x000fe200000006ff */
[----:B-1----:R-:W-:Y:S01]  /*1730*/  @P1 FMUL.FTZ R84, R0, UR4 ;  /* 0x0000000400541c20 */ /* 0x002fe20008410000 */
[----:B------:R-:W-:Y:S01]  /*1740*/  @P1 PRMT R0, R68, 0x7632, R0 ;  /* 0x0000763244001816 */ /* 0x000fe20000000000 */
[----:B------:R-:W1:Y:S01]  /*1750*/  @UP2 LDCU UR23, c[0x0][0x40c] ;  /* 0x00008180ff1727ac */ /* 0x000e620008000800 */
[----:B------:R-:W-:Y:S01]  /*1760*/  @P1 SHF.L.U32 R108, R108, 0x10, RZ ;  /* 0x000000106c6c1819 */ /* 0x000fe200000006ff */
[----:B0-----:R-:W-:Y:S01]  /*1770*/  @P1 FMUL.FTZ R86, R73, UR18 ;  /* 0x0000001249561c20 */ /* 0x001fe20008410000 */
[----:B------:R-:W-:Y:S01]  /*1780*/  HFMA2 R73, -RZ, RZ, 0, 0 ;  /* 0x00000000ff497431 */ /* 0x000fe200000001ff */
[----:B------:R-:W0:Y:S01]  /*1790*/  @UP2 LDCU UR24, c[0x0][0x40c] ;  /* 0x00008180ff1827ac */ /* 0x000e220008000800 */
[----:B------:R-:W-:-:S02]  /*17a0*/  @P1 SHF.L.U32 R0, R0, 0x10, RZ ;  /* 0x0000001000001819 */ /* 0x000fc400000006ff */
[----:B------:R-:W-:Y:S01]  /*17b0*/  @P1 SHF.L.U32 R109, R109, 0x10, RZ ;  /* 0x000000106d6d1819 */ /* 0x000fe200000006ff */
[----:B------:R-:W0:Y:S01]  /*17c0*/  @UP2 LDCU UR4, c[0x0][0x40c] ;  /* 0x00008180ff0427ac */ /* 0x000e220008000800 */
[----:B------:R-:W-:Y:S01]  /*17d0*/  MOV R72, RZ ;  /* 0x000000ff00487202 */ /* 0x000fe20000000f00 */
[----:B--2---:R-:W-:Y:S01]  /*17e0*/  @P1 FMUL.FTZ R72, R74, UR22 ;  /* 0x000000164a481c20 */ /* 0x004fe20008410000 */
[----:B------:R-:W-:Y:S01]  /*17f0*/  CS2R R74, SRZ ;  /* 0x00000000004a7805 */ /* 0x000fe2000001ff00 */
[----:B---3--:R-:W-:Y:S01]  /*1800*/  @P1 FMUL.FTZ R85, R0, UR5 ;  /* 0x0000000500551c20 */ /* 0x008fe20008410000 */
[----:B----4-:R-:W-:Y:S01]  /*1810*/  @P1 FMUL.FTZ R87, R107, UR19 ;  /* 0x000000136b571c20 */ /* 0x010fe20008410000 */
[----:B-1----:R-:W-:Y:S01]  /*1820*/  @P1 FMUL.FTZ R73, R108, UR23 ;  /* 0x000000176c491c20 */ /* 0x002fe20008410000 */
[----:B0-----:R-:W-:Y:S01]  /*1830*/  @P1 FMUL.FTZ R74, R110, UR24 ;  /* 0x000000186e4a1c20 */ /* 0x001fe20008410000 */
[----:B------:R-:W-:-:S07]  /*1840*/  @P1 FMUL.FTZ R75, R109, UR4 ;  /* 0x000000046d4b1c20 */ /* 0x000fce0008410000 */
.L_x_10899:
        /* <DEDUP_REMOVED lines=117> */
[----:B------:R-:W0:Y:S02]  /*1fa0*/  SHFL.BFLY PT, R110, R107, 0x2, 0x1f ;  /* 0x0c401f006b6e7f89 */ /* 0x000e2400000e0000 */
[----:B0-----:R-:W-:Y:S01]  /*1fb0*/  FADD.FTZ R110, R107, R110 ;  /* 0x0000006e6b6e7221 */ /* 0x001fe20000010000 */
[----:B------:R-:W-:Y:S02]  /*1fc0*/  MOV R107, RZ ;  /* 0x000000ff006b7202 */ /* 0x000fe40000000f00 */
[----:B------:R-:W-:Y:S02]  /*1fd0*/  @!P2 MOV R107, 0x400 ;  /* 0x00000400006ba802 */ /* 0x000fe40000000f00 */
[----:B------:R-:W0:Y:S04]  /*1fe0*/  SHFL.BFLY PT, R109, R110, 0x4, 0x1f ;  /* 0x0c801f006e6d7f89 */ /* 0x000e2800000e0000 */
[----:B------:R-:W1:Y:S01]  /*1ff0*/  SHFL.DOWN PT, R114, R107, 0x4, 0x1f ;  /* 0x08801f006b727f89 */ /* 0x000e6200000e0000 */
[----:B0-----:R-:W-:Y:S01]  /*2000*/  FADD.FTZ R109, R110, R109 ;  /* 0x0000006d6e6d7221 */ /* 0x001fe20000010000 */
[----:B------:R-:W-:Y:S01]  /*2010*/  IMAD.WIDE.U32 R110, R3, 0x20, R104 ;  /* 0x00000020036e7825 */ /* 0x000fe200078e0068 */
[----:B------:R-:W-:-:S02]  /*2020*/  @!P1 LOP3.LUT R3, R0, 0x38, RZ, 0xc0, !PT ;  /* 0x0000003800039812 */ /* 0x000fc400078ec0ff */
[----:B------:R-:W-:Y:S02]  /*2030*/  CS2R R104, SRZ ;  /* 0x0000000000687805 */ /* 0x000fe4000001ff00 */
[----:B-1----:R-:W-:Y:S01]  /*2040*/  IADD3 R116, PT, PT, R114, R107, RZ ;  /* 0x0000006b72747210 */ /* 0x002fe20007ffe0ff */
[----:B------:R-:W0:Y:S01]  /*2050*/  SHFL.BFLY PT, R112, R109, 0x8, 0x1f ;  /* 0x0d001f006d707f89 */ /* 0x000e2200000e0000 */
[----:B------:R-:W-:Y:S02]  /*2060*/  I2FP.F32.S32 R114, R114 ;  /* 0x0000007200727245 */ /* 0x000fe40000201400 */
[----:B------:R-:W-:Y:S01]  /*2070*/  I2FP.F32.S32 R0, R116 ;  /* 0x0000007400007245 */ /* 0x000fe20000201400 */
[----:B------:R-:W-:Y:S03]  /*2080*/  STG.E.128 desc[UR12][R110.64], R84 ;  /* 0x000000546e007986 */ /* 0x000fe6000c101d0c */
[----:B------:R-:W1:Y:S01]  /*2090*/  MUFU.RCP R115, R0 ;  /* 0x0000000000737308 */ /* 0x000e620000001000 */
[----:B------:R-:W-:Y:S01]  /*20a0*/  STG.E.128 desc[UR12][R110.64+0x10], R72 ;  /* 0x000010486e007986 */ /* 0x000fe2000c101d0c */
[----:B0-----:R-:W-:-:S05]  /*20b0*/  FADD.FTZ R112, R109, R112 ;  /* 0x000000706d707221 */ /* 0x001fca0000010000 */
[----:B------:R-:W0:Y:S02]  /*20c0*/  SHFL.BFLY PT, R113, R112, 0x10, 0x1f ;  /* 0x0e001f0070717f89 */ /* 0x000e2400000e0000 */
[----:B0-----:R-:W-:Y:S01]  /*20d0*/  FADD.FTZ R109, R112, R113 ;  /* 0x00000071706d7221 */ /* 0x001fe20000010000 */
[----:B------:R-:W-:-:S04]  /*20e0*/  @!P2 LEA R112, R106, UR4, 0x3 ;  /* 0x000000046a70ac11 */ /* 0x000fc8000f8e18ff */
[----:B------:R0:W-:Y:S01]  /*20f0*/  @!P1 STS.64 [R3+UR4], R108 ;  /* 0x0000006c03009988 */ /* 0x0001e20008000a04 */
[----:B------:R-:W-:Y:S01]  /*2100*/  BAR.SYNC.DEFER_BLOCKING 0x0 ;  /* 0x0000000000007b1d */ /* 0x000fe20000010000 */
[----:B------:R-:W-:-:S05]  /*2110*/  ISETP.NE.AND P1, PT, R2, RZ, PT ;  /* 0x000000ff0200720c */ /* 0x000fca0003f25270 */
[----:B------:R-:W2:Y:S01]  /*2120*/  SHFL.DOWN PT, R3, R116, 0x2, 0x1f ;  /* 0x08401f0074037f89 */ /* 0x000ea200000e0000 */
[----:B0-----:R-:W-:-:S03]  /*2130*/  I2FP.F32.U32 R108, R107 ;  /* 0x0000006b006c7245 */ /* 0x001fc60000201000 */
[----:B------:R-:W0:Y:S01]  /*2140*/  @!P2 LDS.64 R104, [R112] ;  /* 0x000000007068a984 */ /* 0x000e220000000a00 */
[----:B--2---:R-:W-:-:S03]  /*2150*/  I2FP.F32.S32 R111, R3 ;  /* 0x00000003006f7245 */ /* 0x004fc60000201400 */
        /* <DEDUP_REMOVED lines=9> */
[----:B------:R-:W-:Y:S02]  /*21f0*/  FMUL.FTZ R113, R113, R108 ;  /* 0x0000006c71717220 */ /* 0x000fe40000410000 */
[----:B------:R-:W-:Y:S01]  /*2200*/  I2FP.F32.S32 R105, R104 ;  /* 0x0000006800697245 */ /* 0x000fe20000201400 */
[----:B------:R-:W0:Y:S01]  /*2210*/  SHFL.DOWN PT, R3, R104, 0x1, 0x1f ;  /* 0x08201f0068037f89 */ /* 0x000e2200000e0000 */
[----:B------:R-:W-:Y:S02]  /*2220*/  FMUL.FTZ R113, R113, R114 ;  /* 0x0000007271717220 */ /* 0x000fe40000410000 */
[----:B------:R-:W1:Y:S01]  /*2230*/  MUFU.RCP R108, R105 ;  /* 0x00000069006c7308 */ /* 0x000e620000001000 */
[----:B------:R-:W2:Y:S01]  /*2240*/  SHFL.DOWN PT, R112, R107, 0x2, 0x1f ;  /* 0x08401f006b707f89 */ /* 0x000ea200000e0000 */
[----:B------:R-:W-:-:S05]  /*2250*/  FFMA.FTZ R110, R115, R113, R110 ;  /* 0x00000071736e7223 */ /* 0x000fca000001006e */
[----:B------:R-:W3:Y:S01]  /*2260*/  SHFL.DOWN PT, R109, R110, 0x2, 0x1f ;  /* 0x08401f006e6d7f89 */ /* 0x000ee200000e0000 */
[----:B0-----:R-:W-:Y:S01]  /*2270*/  IADD3 R104, PT, PT, R104, R3, RZ ;  /* 0x0000000368687210 */ /* 0x001fe20007ffe0ff */
[----:B--2---:R-:W-:Y:S01]  /*2280*/  FMUL.FTZ R113, R112, R111 ;  /* 0x0000006f70717220 */ /* 0x004fe20000410000 */
[----:B------:R-:W-:Y:S02]  /*2290*/  FADD.FTZ R112, R107, -R112 ;  /* 0x800000706b707221 */ /* 0x000fe40000010000 */
[----:B------:R-:W-:Y:S01]  /*22a0*/  I2FP.F32.S32 R104, R104 ;  /* 0x0000006800687245 */ /* 0x000fe20000201400 */
[----:B------:R-:W-:Y:S01]  /*22b0*/  FFMA.FTZ R113, R0, R107, R113 ;  /* 0x0000006b00717223 */ /* 0x000fe20000010071 */
[----:B------:R-:W-:Y:S01]  /*22c0*/  FMUL.FTZ R107, R112, R112 ;  /* 0x00000070706b7220 */ /* 0x000fe20000410000 */
[----:B---3--:R-:W-:Y:S02]  /*22d0*/  FADD.FTZ R109, R110, R109 ;  /* 0x0000006d6e6d7221 */ /* 0x008fe40000010000 */
[----:B-1----:R-:W-:Y:S01]  /*22e0*/  FMUL.FTZ R112, R108, R113 ;  /* 0x000000716c707220 */ /* 0x002fe20000410000 */
[----:B------:R-:W-:Y:S01]  /*22f0*/  FMUL.FTZ R107, R0, R107 ;  /* 0x0000006b006b7220 */ /* 0x000fe20000410000 */
[----:B------:R-:W0:Y:S03]  /*2300*/  MUFU.RCP R104, R104 ;  /* 0x0000006800687308 */ /* 0x000e260000001000 */
[----:B------:R-:W1:Y:S01]  /*2310*/  SHFL.DOWN PT, R113, R112, 0x1, 0x1f ;  /* 0x08201f0070717f89 */ /* 0x000e6200000e0000 */
[----:B------:R-:W-:-:S02]  /*2320*/  FMUL.FTZ R107, R107, R111 ;  /* 0x0000006f6b6b7220 */ /* 0x000fc40000410000 */
[----:B------:R-:W2:Y:S02]  /*2330*/  LDC R111, c[0x0][0x448] ;  /* 0x00011200ff6f7b82 */ /* 0x000ea40000000800 */
[----:B------:R-:W-:Y:S01]  /*2340*/  FFMA.FTZ R107, R108, R107, R109 ;  /* 0x0000006b6c6b7223 */ /* 0x000fe2000001006d */
[----:B------:R-:W-:-:S04]  /*2350*/  I2FP.F32.S32 R109, R3 ;  /* 0x00000003006d7245 */ /* 0x000fc80000201400 */
[----:B------:R-:W3:Y:S01]  /*2360*/  SHFL.DOWN PT, R0, R107, 0x1, 0x1f ;  /* 0x08201f006b007f89 */ /* 0x000ee200000e0000 */
[----:B-1----:R-:W-:Y:S01]  /*2370*/  FADD.FTZ R3, R112, -R113 ;  /* 0x8000007170037221 */ /* 0x002fe20000010000 */
[----:B------:R-:W-:-:S03]  /*2380*/  FMUL.FTZ R110, R113, R109 ;  /* 0x0000006d716e7220 */ /* 0x000fc60000410000 */
[----:B------:R-:W-:Y:S01]  /*2390*/  FMUL.FTZ R108, R3, R3 ;  /* 0x00000003036c7220 */ /* 0x000fe20000410000 */
[----:B------:R-:W-:-:S03]  /*23a0*/  FFMA.FTZ R3, R105, R112, R110 ;  /* 0x0000007069037223 */ /* 0x000fc6000001006e */
[----:B------:R-:W-:Y:S01]  /*23b0*/  FMUL.FTZ R108, R105, R108 ;  /* 0x0000006c696c7220 */ /* 0x000fe20000410000 */
[----:B0-----:R-:W-:Y:S01]  /*23c0*/  FMUL.FTZ R110, R104, R3 ;  /* 0x00000003686e7220 */ /* 0x001fe20000410000 */
[----:B---3--:R-:W-:Y:S02]  /*23d0*/  FADD.FTZ R3, R107, R0 ;  /* 0x000000006b037221 */ /* 0x008fe40000010000 */
[----:B------:R-:W-:Y:S02]  /*23e0*/  FMUL.FTZ R108, R108, R109 ;  /* 0x0000006d6c6c7220 */ /* 0x000fe40000410000 */
[----:B------:R-:W0:Y:S02]  /*23f0*/  SHFL.IDX PT, R113, R110, RZ, 0x1f ;  /* 0x00001fff6e717589 */ /* 0x000e2400000e0000 */
[----:B------:R-:W-:Y:S02]  /*2400*/  FFMA.FTZ R3, R104, R108, R3 ;  /* 0x0000006c68037223 */ /* 0x000fe40000010003 */
[----:B------:R-:W1:Y:S03]  /*2410*/  @!P1 LDC.64 R108, c[0x0][0x3c0] ;  /* 0x0000f000ff6c9b82 */ /* 0x000e660000000a00 */
[----:B------:R-:W2:Y:S05]  /*2420*/  SHFL.IDX PT, R112, R3, RZ, 0x1f ;  /* 0x00001fff03707589 */ /* 0x000eaa00000e0000 */
[----:B------:R-:W3:Y:S01]  /*2430*/  @!P1 LDC.64 R104, c[0x0][0x3c8] ;  /* 0x0000f200ff689b82 */ /* 0x000ee20000000a00 */
[----:B0-----:R-:W-:-:S05]  /*2440*/  FMUL.FTZ R0, R113, R113 ;  /* 0x0000007171007220 */ /* 0x001fca0000410000 */
[----:B------:R-:W-:Y:S01]  /*2450*/  FSEL R107, R0, RZ, P0 ;  /* 0x000000ff006b7208 */ /* 0x000fe20000000000 */
[----:B--2---:R-:W-:Y:S01]  /*2460*/  FFMA.FTZ R0, R112, UR21, R111 ;  /* 0x0000001570007c23 */ /* 0x004fe2000801006f */
[----:B------:R-:W-:-:S03]  /*2470*/  MOV R111, UR7 ;  /* 0x00000007006f7c02 */ /* 0x000fc60008000f00 */
[----:B------:R-:W-:Y:S01]  /*2480*/  FADD.FTZ R0, R0, R107 ;  /* 0x0000006b00007221 */ /* 0x000fe20000010000 */
[----:B------:R-:W-:Y:S01]  /*2490*/  MOV R107, UR7 ;  /* 0x00000007006b7c02 */ /* 0x000fe20008000f00 */
[----:B---3--:R-:W-:-:S04]  /*24a0*/  @!P1 IMAD.WIDE R104, R111, 0x4, R104 ;  /* 0x000000046f689825 */ /* 0x008fc800078e0268 */
[----:B------:R-:W0:Y:S01]  /*24b0*/  MUFU.RSQ R0, R0 ;  /* 0x0000000000007308 */ /* 0x000e220000001400 */
[----:B-1----:R-:W-:-:S05]  /*24c0*/  @!P1 IMAD.WIDE R108, R107, 0x4, R108 ;  /* 0x000000046b6c9825 */ /* 0x002fca00078e026c */
[----:B------:R1:W-:Y:S04]  /*24d0*/  @!P1 STG.E desc[UR12][R108.64], R113 ;  /* 0x000000716c009986 */ /* 0x0003e8000c10190c */
[----:B0-----:R1:W-:Y:S01]  /*24e0*/  @!P1 STG.E desc[UR12][R104.64], R0 ;  /* 0x0000000068009986 */ /* 0x0013e2000c10190c */
[----:B------:R-:W-:Y:S05]  /*24f0*/  BRA.U !UP0, `(.L_x_10900) ;  /* 0x00000009080c7547 */ /* 0x000fea000b800000 */
[----:B-1----:R-:W-:Y:S01]  /*2500*/  FSEL R104, R113, RZ, !P0 ;  /* 0x000000ff71687208 */ /* 0x002fe20004000000 */
[----:B------:R-:W-:-:S04]  /*2510*/  UIADD3 UR4, UPT, UPT, UR6, -0x1, URZ ;  /* 0xffffffff06047890 */ /* 0x000fc8000fffe0ff */
[----:B------:R-:W-:Y:S01]  /*2520*/  UIMAD UR4, UR4, UR20, URZ ;  /* 0x00000014040472a4 */ /* 0x000fe2000f8e02ff */
[C---:B------:R-:W-:Y:S01]  /*2530*/  FADD.FTZ R109, -R104.reuse, R78 ;  /* 0x0000004e686d7221 */ /* 0x040fe20000010100 */
[C---:B------:R-:W-:Y:S01]  /*2540*/  FADD.FTZ R123, -R104.reuse, R80 ;  /* 0x00000050687b7221 */ /* 0x040fe20000010100 */
[C---:B------:R-:W-:Y:S01]  /*2550*/  FADD.FTZ R78, -R104.reuse, R72 ;  /* 0x00000048684e7221 */ /* 0x040fe20000010100 */
[C---:B------:R-:W-:Y:S01]  /*2560*/  FADD.FTZ R80, -R104.reuse, R73 ;  /* 0x0000004968507221 */ /* 0x040fe20000010100 */
[----:B------:R-:W-:Y:S01]  /*2570*/  USHF.R.S32.HI UR5, URZ, 0x1f, UR4 ;  /* 0x0000001fff057899 */ /* 0x000fe20008011404 */
[----:B------:R-:W0:Y:S01]  /*2580*/  LDC.64 R72, c[0x0][0x428] ;  /* 0x00010a00ff487b82 */ /* 0x000e220000000a00 */
[C---:B------:R-:W-:Y:S01]  /*2590*/  FADD.FTZ R81, -R104.reuse, R81 ;  /* 0x0000005168517221 */ /* 0x040fe20000010100 */
[C---:B------:R-:W-:Y:S01]  /*25a0*/  FADD.FTZ R125, -R104.reuse, R82 ;  /* 0x00000052687d7221 */ /* 0x040fe20000010100 */
[----:B------:R-:W-:Y:S01]  /*25b0*/  ULEA.HI UR5, UR5, UR4, URZ, 0x3 ;  /* 0x0000000405057291 */ /* 0x000fe2000f8f18ff */
        /* <DEDUP_REMOVED lines=27> */
[----:B------:R-:W-:Y:S01]  /*2770*/  MOV R81, UR5 ;  /* 0x0000000500517c02 */ /* 0x000fe20008000f00 */
[C---:B------:R-:W-:Y:S01]  /*2780*/  FMUL.FTZ R112, R0.reuse, R83 ;  /* 0x0000005300707220 */ /* 0x040fe20000410000 */
[C---:B------:R-:W-:Y:S01]  /*2790*/  FMUL.FTZ R100, R0.reuse, R85 ;  /* 0x0000005500647220 */ /* 0x040fe20000410000 */
[C---:B------:R-:W-:Y:S01]  /*27a0*/  FMUL.FTZ R110, R0.reuse, R87 ;  /* 0x00000057006e7220 */ /* 0x040fe20000410000 */
[----:B------:R-:W-:Y:S01]  /*27b0*/  LEA.HI.SX32 R81, R81, R2, 0x1d ;  /* 0x0000000251517211 */ /* 0x000fe200078feaff */
[C---:B------:R-:W-:Y:S01]  /*27c0*/  FMUL.FTZ R74, R0.reuse, R101 ;  /* 0x00000065004a7220 */ /* 0x040fe20000410000 */
        /* <DEDUP_REMOVED lines=32> */
[----:B------:R-:W-:Y:S01]  /*29d0*/  FMUL.FTZ R97, R0, R78 ;  /* 0x0000004e00617220 */ /* 0x000fe20000410000 */
[----:B------:R-:W-:Y:S01]  /*29e0*/  F2FP.BF16.F32.PACK_AB R72, R72, R3 ;  /* 0x000000034848723e */ /* 0x000fe200000010ff */
[----:B------:R-:W-:Y:S01]  /*29f0*/  FFMA.FTZ R3, R88, R13, R45 ;  /* 0x0000000d58037223 */ /* 0x000fe2000001002d */
[----:B------:R-:W-:Y:S01]  /*2a00*/  F2FP.BF16.F32.PACK_AB R74, R77, R74 ;  /* 0x0000004a4d4a723e */ /* 0x000fe200000010ff */
[----:B------:R-:W-:Y:S01]  /*2a10*/  FFMA.FTZ R77, R113, R14, R46 ;  /* 0x0000000e714d7223 */ /* 0x000fe2000001002e */
[----:B------:R-:W-:Y:S01]  /*2a20*/  F2FP.BF16.F32.PACK_AB R73, R76, R73 ;  /* 0x000000494c49723e */ /* 0x000fe200000010ff */
[----:B------:R-:W-:Y:S01]  /*2a30*/  FFMA.FTZ R76, R111, R12, R44 ;  /* 0x0000000c6f4c7223 */ /* 0x000fe2000001002c */
[C---:B------:R-:W-:Y:S01]  /*2a40*/  FMUL.FTZ R109, R0.reuse, R109 ;  /* 0x0000006d006d7220 */ /* 0x040fe20000410000 */
[----:B------:R-:W-:Y:S01]  /*2a50*/  FMUL.FTZ R108, R0, R79 ;  /* 0x0000004f006c7220 */ /* 0x000fe20000410000 */
        /* <DEDUP_REMOVED lines=45> */
.L_x_10900:
[----:B------:R-:W-:Y:S02]  /*2d30*/  UIADD3 UR7, UPT, UPT, UR7, UR16, URZ ;  /* 0x0000001007077290 */ /* 0x000fe4000fffe0ff */
[----:B------:R-:W-:Y:S02]  /*2d40*/  UPLOP3.LUT UP1, UPT, UPT, UPT, UP1, 0x40, 0x4 ;  /* 0x000000000004789c */ /* 0x000fe40003f2e810 */
[----:B------:R-:W-:-:S09]  /*2d50*/  UISETP.GE.AND UP0, UPT, UR7, UR17, UPT ;  /* 0x000000110700728c */ /* 0x000fd2000bf06270 */
[----:B------:R-:W-:Y:S05]  /*2d60*/  BRA.U !UP0, `(.L_x_10901) ;  /* 0xffffffd508b47547 */ /* 0x000fea000b83ffff */
[----:B------:R-:W-:Y:S05]  /*2d70*/  EXIT ;  /* 0x000000000000794d */ /* 0x000fea0003800000 */
.L_x_10902:
        /* <DEDUP_REMOVED lines=16> */
.L_x_27527:


//--------------------- .text._ZN10layer_norm13ln_fwd_kernelINS_13Kernel_traitsIf13__nv_bfloat16fS2_fjLj8192ELj1ELj1ELj8ELj16ENS_18Kernel_traits_baseILj8192EfS2_fS2_fjLj256EEEEELb0ELb1ELb0ELb0EEEvNS_9FwdParamsE --------------------------
	.section	.text._ZN10layer_norm13ln_fwd_kernelINS_13Kernel_traitsIf13__nv_bfloat16fS2_fjLj8192ELj1ELj1ELj8ELj16ENS_18Kernel_traits_baseILj8192EfS2_fS2_fjLj256EEEEELb0ELb1ELb0ELb0EEEvNS_9FwdParamsE,"ax",@progbits
	.align	128
        .global         _ZN10layer_norm13ln_fwd_kernelINS_13Kernel_traitsIf13__nv_bfloat16fS2_fjLj8192ELj1ELj1ELj8ELj16ENS_18Kernel_traits_baseILj8192EfS2_fS2_fjLj256EEEEELb0ELb1ELb0ELb0EEEvNS_9FwdParamsE
        .type           _ZN10layer_norm13ln_fwd_kernelINS_13Kernel_traitsIf13__nv_bfloat16fS2_fjLj8192ELj1ELj1ELj8ELj16ENS_18Kernel_traits_baseILj8192EfS2_fS2_fjLj256EEEEELb0ELb1ELb0ELb0EEEvNS_9FwdParamsE,@function
        .size           _ZN10layer_norm13ln_fwd_kernelINS_13Kernel_traitsIf13__nv_bfloat16fS2_fjLj8192ELj1ELj1ELj8ELj16ENS_18Kernel_traits_baseILj8192EfS2_fS2_fjLj256EEEEELb0ELb1ELb0ELb0EEEvNS_9FwdParamsE,(.L_x_27528 - _ZN10layer_norm13ln_fwd_kernelINS_13Kernel_traitsIf13__nv_bfloat16fS2_fjLj8192ELj1ELj1ELj8ELj16ENS_18Kernel_traits_baseILj8192EfS2_fS2_fjLj256EEEEELb0ELb1ELb0ELb0EEEvNS_9FwdParamsE)
        .other          _ZN10layer_norm13ln_fwd_kernelINS_13Kernel_traitsIf13__nv_bfloat16fS2_fjLj8192ELj1ELj1ELj8ELj16ENS_18Kernel_traits_baseILj8192EfS2_fS2_fjLj256EEEEELb0ELb1ELb0ELb0EEEvNS_9FwdParamsE,@"STO_CUDA_ENTRY STV_DEFAULT"
_ZN10layer_norm13ln_fwd_kernelINS_13Kernel_traitsIf13__nv_bfloat16fS2_fjLj8192ELj1ELj1ELj8ELj16ENS_18Kernel_traits_baseILj8192EfS2_fS2_fjLj256EEEEELb0ELb1ELb0ELb0EEEvNS_9FwdParamsE:
.text._ZN10layer_norm13ln_fwd_kernelINS_13Kernel_traitsIf13__nv_bfloat16fS2_fjLj8192ELj1ELj1ELj8ELj16ENS_18Kernel_traits_baseILj8192EfS2_fS2_fjLj256EEEEELb0ELb1ELb0ELb0EEEvNS_9FwdParamsE:
        /* <DEDUP_REMOVED lines=73> */
.L_x_10904:
        /* <DEDUP_REMOVED lines=10> */
[----:B0-----:R-:W-:-:S07]  /*0530*/  @P1 IMAD.WIDE.U32 R52, R73, 0x20, R52 ;  /* 0x0000002049341825 */ /* 0x001fce00078e0034 */
[----:B------:R-:W0:Y:S01]  /*0540*/  @P0 LDC.64 R56, c[0x0][0x3d0] ;  /* 0x0000f400ff380b82 */ /* 0x000e220000000a00 */
[C---:B-1----:R-:W-:Y:S01]  /*0550*/  @P1 IMAD.WIDE.U32 R54, R73.reuse, 0x20, R54 ;  /* 0x0000002049361825 */ /* 0x042fe200078e0036 */
[----:B------:R-:W-:Y:S01]  /*0560*/  @P1 IADD3 R73, PT, PT, R73, 0x100, RZ ;  /* 0x0000010049491810 */ /* 0x000fe20007ffe0ff */
[----:B------:R-:W5:Y:S05]  /*0570*/  @P1 LDG.E.128 R20, desc[UR6][R52.64] ;  /* 0x0000000634141981 */ /* 0x000f6a000c1e1d00 */
[----:B------:R-:W1:Y:S01]  /*0580*/  @P0 LDC.64 R58, c[0x0][0x3e8] ;  /* 0x0000fa00ff3a0b82 */ /* 0x000e620000000a00 */
[----:B--2---:R-:W-:Y:S01]  /*0590*/  @P2 IMAD.WIDE.U32 R64, R73, 0x20, R60 ;  /* 0x0000002049402825 */ /* 0x004fe200078e003c */
[----:B------:R-:W5:Y:S01]  /*05a0*/  @P1 LDG.E.128 R24, desc[UR6][R52.64+0x10] ;  /* 0x0000100634181981 */ /* 0x000f62000c1e1d00 */
[----:B------:R-:W-:-:S02]  /*05b0*/  CS2R R74, SRZ ;  /* 0x00000000004a7805 */ /* 0x000fc4000001ff00 */
[----:B------:R-:W-:Y:S02]  /*05c0*/  @P3 CS2R R90, SRZ ;  /* 0x00000000005a3805 */ /* 0x000fe4000001ff00 */
[----:B------:R-:W-:Y:S01]  /*05d0*/  @P3 CS2R R88, SRZ ;  /* 0x0000000000583805 */ /* 0x000fe2000001ff00 */
        /* <DEDUP_REMOVED lines=8> */
[----:B------:R-:W-:-:S02]  /*0660*/  @P3 CS2R R86, SRZ ;  /* 0x0000000000563805 */ /* 0x000fc4000001ff00 */
[----:B------:R-:W-:Y:S01]  /*0670*/  @P3 CS2R R84, SRZ ;  /* 0x0000000000543805 */ /* 0x000fe2000001ff00 */
[----:B------:R0:W5:Y:S01]  /*0680*/  @P2 LDG.E.128 R40, desc[UR6][R64.64+0x10] ;  /* 0x0000100640282981 */ /* 0x000162000c1e1d00 */
[----:B-1----:R-:W-:Y:S01]  /*0690*/  @P0 IMAD.WIDE.U32 R62, R107, 0x20, R58 ;  /* 0x000000206b3e0825 */ /* 0x002fe200078e003a */
[----:B---3--:R-:W-:Y:S02]  /*06a0*/  CS2R R54, SRZ ;  /* 0x0000000000367805 */ /* 0x008fe4000001ff00 */
[----:B------:R-:W5:Y:S01]  /*06b0*/  @P0 LDG.E.128 R4, desc[UR6][R60.64] ;  /* 0x000000063c040981 */ /* 0x000f62000c1e1d00 */
[----:B------:R-:W-:-:S03]  /*06c0*/  CS2R R52, SRZ ;  /* 0x0000000000347805 */ /* 0x000fc6000001ff00 */
[----:B------:R1:W5:Y:S01]  /*06d0*/  @P0 LDG.E.128 R8, desc[UR6][R60.64+0x10] ;  /* 0x000010063c080981 */ /* 0x000362000c1e1d00 */
[----:B--2---:R-:W-:Y:S01]  /*06e0*/  @P3 IMAD.WIDE.U32 R56, R73, 0x20, R68 ;  /* 0x0000002049383825 */ /* 0x004fe200078e0044 */
[----:B------:R-:W-:Y:S02]  /*06f0*/  CS2R R68, SRZ ;  /* 0x0000000000447805 */ /* 0x000fe4000001ff00 */
[----:B------:R-:W5:Y:S01]  /*0700*/  @P0 LDG.E.128 R12, desc[UR6][R62.64] ;  /* 0x000000063e0c0981 */ /* 0x000f62000c1e1d00 */
[----:B0-----:R-:W-:-:S03]  /*0710*/  CS2R R64, SRZ ;  /* 0x0000000000407805 */ /* 0x001fc6000001ff00 */
[----:B------:R0:W5:Y:S01]  /*0720*/  @P0 LDG.E.128 R16, desc[UR6][R62.64+0x10] ;  /* 0x000010063e100981 */ /* 0x000162000c1e1d00 */
[----:B----4-:R-:W-:Y:S01]  /*0730*/  @P3 IMAD.WIDE.U32 R58, R73, 0x20, R70 ;  /* 0x00000020493a3825 */ /* 0x010fe200078e0046 */
[----:B------:R-:W-:Y:S02]  /*0740*/  CS2R R72, SRZ ;  /* 0x0000000000487805 */ /* 0x000fe4000001ff00 */
[----:B------:R-:W5:Y:S01]  /*0750*/  @P2 LDG.E.128 R44, desc[UR6][R66.64] ;  /* 0x00000006422c2981 */ /* 0x000f62000c1e1d00 */
[----:B------:R-:W-:Y:S02]  /*0760*/  CS2R R70, SRZ ;  /* 0x0000000000467805 */ /* 0x000fe4000001ff00 */
[----:B-1----:R-:W-:Y:S01]  /*0770*/  CS2R R60, SRZ ;  /* 0x00000000003c7805 */ /* 0x002fe2000001ff00 */
[----:B------:R1:W5:Y:S01]  /*0780*/  @P2 LDG.E.128 R48, desc[UR6][R66.64+0x10] ;  /* 0x0000100642302981 */ /* 0x000362000c1e1d00 */
[----:B0-----:R-:W-:-:S03]  /*0790*/  CS2R R62, SRZ ;  /* 0x00000000003e7805 */ /* 0x001fc6000001ff00 */
[----:B------:R-:W5:Y:S04]  /*07a0*/  @P3 LDG.E.128 R76, desc[UR6][R56.64] ;  /* 0x00000006384c3981 */ /* 0x000f68000c1e1d00 */
[----:B------:R0:W5:Y:S01]  /*07b0*/  @P3 LDG.E.128 R80, desc[UR6][R56.64+0x10] ;  /* 0x0000100638503981 */ /* 0x000162000c1e1d00 */
[----:B-1----:R-:W-:-:S03]  /*07c0*/  CS2R R66, SRZ ;  /* 0x0000000000427805 */ /* 0x002fc6000001ff00 */
[----:B------:R-:W5:Y:S04]  /*07d0*/  @P3 LDG.E.128 R92, desc[UR6][R58.64] ;  /* 0x000000063a5c3981 */ /* 0x000f68000c1e1d00 */
[----:B------:R1:W5:Y:S01]  /*07e0*/  @P3 LDG.E.128 R96, desc[UR6][R58.64+0x10] ;  /* 0x000010063a603981 */ /* 0x000362000c1e1d00 */
[----:B0-----:R-:W-:Y:S02]  /*07f0*/  CS2R R56, SRZ ;  /* 0x0000000000387805 */ /* 0x001fe4000001ff00 */
[----:B-1----:R-:W-:-:S07]  /*0800*/  CS2R R58, SRZ ;  /* 0x00000000003a7805 */ /* 0x002fce000001ff00 */
.L_x_10905:
[----:B------:R-:W-:Y:S05]  /*0810*/  BSYNC.RECONVERGENT B0 ;  /* 0x0000000000007941 */ /* 0x000fea0003800200 */
.L_x_10903:
        /* <DEDUP_REMOVED lines=25> */
.L_x_10934:
[----:B0-----:R-:W0:Y:S02]  /*09b0*/  @P0 LDC.64 R146, c[0x0][0x3e0] ;  /* 0x0000f800ff920b82 */ /* 0x001e240000000a00 */
[----:B0-----:R-:W-:-:S06]  /*09c0*/  @P0 IMAD.WIDE R146, R2, 0x2, R146 ;  /* 0x0000000202920825 */ /* 0x001fcc00078e0292 */
[----:B--2---:R-:W2:Y:S01]  /*09d0*/  @P0 LDG.E.U16 R146, desc[UR6][R146.64] ;  /* 0x0000000692920981 */ /* 0x004ea2000c1e1500 */
[----:B------:R-:W-:Y:S01]  /*09e0*/  IMAD R0, R2, UR12, RZ ;  /* 0x0000000c02007c24 */ /* 0x000fe2000f8e02ff */
[----:B------:R-:W-:Y:S01]  /*09f0*/  ISETP.GE.U32.AND P1, PT, R3, 0x100, PT ;  /* 0x000001000300780c */ /* 0x000fe20003f26070 */
[----:B------:R-:W-:Y:S01]  /*0a00*/  BSSY.RECONVERGENT B0, `(.L_x_10906) ;  /* 0x0000051000007945 */ /* 0x000fe20003800200 */
[----:B------:R-:W0:Y:S02]  /*0a10*/  S2R R143, SR_TID.X ;  /* 0x00000000008f7919 */ /* 0x000e240000002100 */
[----:B-1-3--:R-:W-:-:S04]  /*0a20*/  SHF.R.S32.HI R145, RZ, 0x1f, R0 ;  /* 0x0000001fff917819 */ /* 0x00afc80000011400 */
[----:B------:R-:W-:Y:S01]  /*0a30*/  LEA.HI R142, R145, R0, RZ, 0x3 ;  /* 0x00000000918e7211 */ /* 0x000fe200078f18ff */
[----:B------:R-:W-:-:S03]  /*0a40*/  HFMA2 R0, -RZ, RZ, 1.875, 0 ;  /* 0x3f800000ff007431 */ /* 0x000fc600000001ff */
[----:B0-----:R-:W-:-:S04]  /*0a50*/  LEA.HI.SX32 R142, R142, R143, 0x1d ;  /* 0x0000008f8e8e7211 */ /* 0x001fc800078feaff */
[----:B------:R-:W-:Y:S02]  /*0a60*/  MOV R144, R142 ;  /* 0x0000008e00907202 */ /* 0x000fe40000000f00 */
[----:B--2---:R-:W-:Y:S01]  /*0a70*/  @P0 SHF.L.U32 R0, R146, 0x10, RZ ;  /* 0x0000001092000819 */ /* 0x004fe200000006ff */
[----:B------:R-:W-:Y:S06]  /*0a80*/  @!P1 BRA `(.L_x_10907) ;  /* 0x0000000400209947 */ /* 0x000fec0003800000 */
        /* <DEDUP_REMOVED lines=9> */
[----:B------:R0:W3:Y:S01]  /*0b20*/  LDG.E.128 R112, desc[UR6][R132.64+0x10] ;  /* 0x0000100684707981 */ /* 0x0000e2000c1e1d00 */
[C---:B-----5:R-:W-:Y:S02]  /*0b30*/  PRMT R134, R144.reuse, 0x7632, R134 ;  /* 0x0000763290867816 */ /* 0x060fe40000000086 */
[----:B------:R-:W-:Y:S02]  /*0b40*/  SHF.L.U32 R135, R144, 0x10, RZ ;  /* 0x0000001090877819 */ /* 0x000fe400000006ff */
[----:B------:R-:W-:Y:S02]  /*0b50*/  PRMT R136, R145, 0x7632, R136 ;  /* 0x0000763291887816 */ /* 0x000fe40000000088 */
[----:B------:R-:W-:Y:S01]  /*0b60*/  PRMT R138, R146, 0x7632, R138 ;  /* 0x00007632928a7816 */ /* 0x000fe2000000008a */
[----:B------:R-:W-:Y:S01]  /*0b70*/  FMUL.FTZ R135, R135, R0 ;  /* 0x0000000087877220 */ /* 0x000fe20000410000 */
[----:B------:R-:W-:-:S02]  /*0b80*/  PRMT R144, R147, 0x7632, R144 ;  /* 0x0000763293907816 */ /* 0x000fc40000000090 */
[----:B------:R-:W-:Y:S02]  /*0b90*/  SHF.L.U32 R149, R147, 0x10, RZ ;  /* 0x0000001093957819 */ /* 0x000fe400000006ff */
[----:B------:R-:W-:Y:S02]  /*0ba0*/  SHF.L.U32 R137, R134, 0x10, RZ ;  /* 0x0000001086897819 */ /* 0x000fe400000006ff */
[----:B------:R-:W-:Y:S01]  /*0bb0*/  SHF.L.U32 R139, R145, 0x10, RZ ;  /* 0x00000010918b7819 */ /* 0x000fe200000006ff */
[-C--:B------:R-:W-:Y:S01]  /*0bc0*/  FMUL.FTZ R149, R149, R0.reuse ;  /* 0x0000000095957220 */ /* 0x080fe20000410000 */
[----:B0-----:R-:W-:Y:S01]  /*0bd0*/  SHF.L.U32 R133, R136, 0x10, RZ ;  /* 0x0000001088857819 */ /* 0x001fe200000006ff */
        /* <DEDUP_REMOVED lines=9> */
[----:B--2---:R-:W-:Y:S01]  /*0c70*/  FFMA.FTZ R132, R135, R12, R108 ;  /* 0x0000000c87847223 */ /* 0x004fe2000001006c */
[----:B------:R-:W-:Y:S01]  /*0c80*/  FFMA.FTZ R133, R134, R13, R109 ;  /* 0x0000000d86857223 */ /* 0x000fe2000001006d */
[----:B------:R-:W-:Y:S01]  /*0c90*/  FFMA.FTZ R134, R139, R14, R110 ;  /* 0x0000000e8b867223 */ /* 0x000fe2000001006e */
[----:B------:R-:W-:Y:S01]  /*0ca0*/  FFMA.FTZ R135, R136, R15, R111 ;  /* 0x0000000f88877223 */ /* 0x000fe2000001006f */
[----:B---3--:R-:W-:Y:S01]  /*0cb0*/  FFMA.FTZ R137, R138, R17, R113 ;  /* 0x000000118a897223 */ /* 0x008fe20000010071 */
[----:B------:R-:W-:Y:S01]  /*0cc0*/  FFMA.FTZ R136, R145, R16, R112 ;  /* 0x0000001091887223 */ /* 0x000fe20000010070 */
[----:B------:R-:W-:Y:S01]  /*0cd0*/  FFMA.FTZ R138, R149, R18, R114 ;  /* 0x00000012958a7223 */ /* 0x000fe20000010072 */
[----:B------:R-:W-:Y:S01]  /*0ce0*/  FFMA.FTZ R139, R144, R19, R115 ;  /* 0x00000013908b7223 */ /* 0x000fe20000010073 */
[----:B------:R-:W-:Y:S06]  /*0cf0*/  BRA `(.L_x_10909) ;  /* 0x0000000000707947 */ /* 0x000fec0003800000 */
.L_x_10908:
        /* <DEDUP_REMOVED lines=27> */
[----:B------:R-:W-:-:S07]  /*0eb0*/  FMUL.FTZ R139, R150, R19 ;  /* 0x00000013968b7220 */ /* 0x000fce0000410000 */
.L_x_10909:
[----:B------:R-:W0:Y:S01]  /*0ec0*/  LDC.64 R146, c[0x0][0x3a8] ;  /* 0x0000ea00ff927b82 */ /* 0x000e220000000a00 */
[C---:B------:R-:W-:Y:S01]  /*0ed0*/  IADD3 R144, PT, PT, R142.reuse, 0x100, RZ ;  /* 0x000001008e907810 */ /* 0x040fe20007ffe0ff */
[----:B0-----:R-:W-:-:S05]  /*0ee0*/  IMAD.WIDE.U32 R146, R142, 0x20, R146 ;  /* 0x000000208e927825 */ /* 0x001fca00078e0092 */
[----:B------:R0:W-:Y:S04]  /*0ef0*/  STG.E.128 desc[UR6][R146.64], R132 ;  /* 0x0000008492007986 */ /* 0x0001e8000c101d06 */
[----:B------:R0:W-:Y:S02]  /*0f00*/  STG.E.128 desc[UR6][R146.64+0x10], R136 ;  /* 0x0000108892007986 */ /* 0x0001e4000c101d06 */
.L_x_10907:
[----:B------:R-:W-:Y:S05]  /*0f10*/  BSYNC.RECONVERGENT B0 ;  /* 0x0000000000007941 */ /* 0x000fea0003800200 */
.L_x_10906:
[----:B------:R-:W-:Y:S01]  /*0f20*/  ISETP.GE.U32.AND P2, PT, R3, 0x200, PT ;  /* 0x000002000300780c */ /* 0x000fe20003f46070 */
[----:B------:R-:W-:-:S12]  /*0f30*/  BSSY.RECONVERGENT B0, `(.L_x_10910) ;  /* 0x000004a000007945 */ /* 0x000fd80003800200 */
[----:B------:R-:W-:Y:S05]  /*0f40*/  @!P2 BRA `(.L_x_10911) ;  /* 0x000000040020a947 */ /* 0x000fea0003800000 */
[----:B------:R-:W-:Y:S01]  /*0f50*/  ISETP.NE.U32.AND P3, PT, RZ, UR8, PT ;  /* 0x00000008ff007c0c */ /* 0x000fe2000bf65070 */
[----:B------:R-:W1:Y:S03]  /*0f60*/  LDC.64 R116, c[0x0][0x390] ;  /* 0x0000e400ff747b82 */ /* 0x000e660000000a00 */
[----:B------:R-:W-:-:S13]  /*0f70*/  ISETP.NE.AND.EX P3, PT, RZ, UR9, PT, P3 ;  /* 0x00000009ff007c0c */ /* 0x000fda000bf65330 */
[----:B------:R-:W2:Y:S01]  /*0f80*/  @P3 LDC.64 R118, c[0x0][0x3a0] ;  /* 0x0000e800ff763b82 */ /* 0x000ea20000000a00 */
[----:B-1----:R-:W-:-:S05]  /*0f90*/  IMAD.WIDE.U32 R116, R144, 0x10, R116 ;  /* 0x0000001090747825 */ /* 0x002fca00078e0074 */
[----:B------:R1:W5:Y:S01]  /*0fa0*/  LDG.E.128 R120, desc[UR6][R116.64] ;  /* 0x0000000674787981 */ /* 0x000362000c1e1d00 */
[----:B--2---:R-:W-:-:S05]  /*0fb0*/  @P3 IMAD.WIDE.U32 R118, R144, 0x20, R118 ;  /* 0x0000002090763825 */ /* 0x004fca00078e0076 */
        /* <DEDUP_REMOVED lines=17> */
[----:B0-----:R-:W-:Y:S01]  /*10d0*/  SHF.L.U32 R147, R120, 0x10, RZ ;  /* 0x0000001078937819 */ /* 0x001fe200000006ff */
[-C--:B------:R-:W-:Y:S01]  /*10e0*/  FMUL.FTZ R146, R119, R0.reuse ;  /* 0x0000000077927220 */ /* 0x080fe20000410000 */
[----:B------:R-:W-:Y:S01]  /*10f0*/  SHF.L.U32 R151, R122, 0x10, RZ ;  /* 0x000000107a977819 */ /* 0x000fe200000006ff */
[----:B------:R-:W-:Y:S01]  /*1100*/  FMUL.FTZ R148, R123, R0 ;  /* 0x000000007b947220 */ /* 0x000fe20000410000 */
[----:B------:R-:W-:Y:S01]  /*1110*/  FFMA.FTZ R116, R117, R28, R108 ;  /* 0x0000001c75747223 */ /* 0x000fe2000001006c */
        /* <DEDUP_REMOVED lines=8> */
[----:B------:R-:W-:Y:S01]  /*11a0*/  FFMA.FTZ R123, R152, R35, R115 ;  /* 0x00000023987b7223 */ /* 0x000fe20000010073 */
[----:B------:R-:W-:Y:S06]  /*11b0*/  BRA `(.L_x_10913) ;  /* 0x0000000000707947 */ /* 0x000fec0003800000 */
.L_x_10912:
        /* <DEDUP_REMOVED lines=28> */
.L_x_10913:
[----:B------:R-:W0:Y:S02]  /*1380*/  LDC.64 R146, c[0x0][0x3a8] ;  /* 0x0000ea00ff927b82 */ /* 0x000e240000000a00 */
[C---:B0-----:R-:W-:Y:S01]  /*1390*/  IMAD.WIDE.U32 R146, R144.reuse, 0x20, R146 ;  /* 0x0000002090927825 */ /* 0x041fe200078e0092 */
[----:B------:R-:W-:-:S04]  /*13a0*/  IADD3 R144, PT, PT, R144, 0x100, RZ ;  /* 0x0000010090907810 */ /* 0x000fc80007ffe0ff */
[----:B------:R1:W-:Y:S04]  /*13b0*/  STG.E.128 desc[UR6][R146.64], R116 ;  /* 0x0000007492007986 */ /* 0x0003e8000c101d06 */
[----:B------:R1:W-:Y:S02]  /*13c0*/  STG.E.128 desc[UR6][R146.64+0x10], R120 ;  /* 0x0000107892007986 */ /* 0x0003e4000c101d06 */
.L_x_10911:
[----:B------:R-:W-:Y:S05]  /*13d0*/  BSYNC.RECONVERGENT B0 ;  /* 0x0000000000007941 */ /* 0x000fea0003800200 */
.L_x_10910:
[----:B------:R-:W-:Y:S01]  /*13e0*/  ISETP.GE.U32.AND P3, PT, R3, 0x300, PT ;  /* 0x000003000300780c */ /* 0x000fe20003f66070 */
[----:B------:R-:W-:-:S12]  /*13f0*/  BSSY.RECONVERGENT B0, `(.L_x_10914) ;  /* 0x000004a000007945 */ /* 0x000fd80003800200 */
[----:B------:R-:W-:Y:S05]  /*1400*/  @!P3 BRA `(.L_x_10915) ;  /* 0x000000040020b947 */ /* 0x000fea0003800000 */
[----:B------:R-:W-:Y:S01]  /*1410*/  ISETP.NE.U32.AND P4, PT, RZ, UR8, PT ;  /* 0x00000008ff007c0c */ /* 0x000fe2000bf85070 */
[----:B------:R-:W2:Y:S03]  /*1420*/  LDC.64 R100, c[0x0][0x390] ;  /* 0x0000e400ff647b82 */ /* 0x000ea60000000a00 */
[----:B------:R-:W-:-:S13]  /*1430*/  ISETP.NE.AND.EX P4, PT, RZ, UR9, PT, P4 ;  /* 0x00000009ff007c0c */ /* 0x000fda000bf85340 */
[----:B------:R-:W3:Y:S01]  /*1440*/  @P4 LDC.64 R102, c[0x0][0x3a0] ;  /* 0x0000e800ff664b82 */ /* 0x000ee20000000a00 */
[----:B--2---:R-:W-:-:S05]  /*1450*/  IMAD.WIDE.U32 R100, R144, 0x10, R100 ;  /* 0x0000001090647825 */ /* 0x004fca00078e0064 */
[----:B------:R2:W5:Y:S01]  /*1460*/  LDG.E.128 R104, desc[UR6][R100.64] ;  /* 0x0000000664687981 */ /* 0x000562000c1e1d00 */
[----:B---3--:R-:W-:-:S05]  /*1470*/  @P4 IMAD.WIDE.U32 R102, R144, 0x20, R102 ;  /* 0x0000002090664825 */ /* 0x008fca00078e0066 */
[----:B------:R2:W5:Y:S04]  /*1480*/  @P4 LDG.E.128 R108, desc[UR6][R102.64] ;  /* 0x00000006666c4981 */ /* 0x000568000c1e1d00 */
[----:B------:R2:W5:Y:S01]  /*1490*/  @P4 LDG.E.128 R112, desc[UR6][R102.64+0x10] ;  /* 0x0000100666704981 */ /* 0x000562000c1e1d00 */
[----:B------:R-:W-:Y:S05]  /*14a0*/  @!P4 BRA `(.L_x_10916) ;  /* 0x000000000074c947 */ /* 0x000fea0003800000 */
[C---:B--2--5:R-:W-:Y:S02]  /*14b0*/  PRMT R100, R104.reuse, 0x7632, R100 ;  /* 0x0000763268647816 */ /* 0x064fe40000000064 */
        /* <DEDUP_REMOVED lines=13> */
[----:B01----:R-:W-:Y:S01]  /*1590*/  SHF.L.U32 R147, R104, 0x10, RZ ;  /* 0x0000001068937819 */ /* 0x003fe200000006ff */
        /* <DEDUP_REMOVED lines=14> */
.L_x_10916:
        /* <DEDUP_REMOVED lines=28> */
.L_x_10917:
[----:B------:R-:W0:Y:S02]  /*1840*/  LDC.64 R146, c[0x0][0x3a8] ;  /* 0x0000ea00ff927b82 */ /* 0x000e240000000a00 */
[C---:B0-----:R-:W-:Y:S01]  /*1850*/  IMAD.WIDE.U32 R146, R144.reuse, 0x20, R146 ;  /* 0x0000002090927825 */ /* 0x041fe200078e0092 */
[----:B------:R-:W-:-:S04]  /*1860*/  IADD3 R144, PT, PT, R144, 0x100, RZ ;  /* 0x0000010090907810 */ /* 0x000fc80007ffe0ff */
[----:B------:R2:W-:Y:S04]  /*1870*/  STG.E.128 desc[UR6][R146.64], R100 ;  /* 0x0000006492007986 */ /* 0x0005e8000c101d06 */
[----:B------:R2:W-:Y:S02]  /*1880*/  STG.E.128 desc[UR6][R146.64+0x10], R104 ;  /* 0x0000106892007986 */ /* 0x0005e4000c101d06 */
.L_x_10915:
[----:B------:R-:W-:Y:S05]  /*1890*/  BSYNC.RECONVERGENT B0 ;  /* 0x0000000000007941 */ /* 0x000fea0003800200 */
.L_x_10914:
[----:B------:R-:W-:Y:S01]  /*18a0*/  ISETP.GE.U32.AND P4, PT, R3, 0x400, PT ;  /* 0x000004000300780c */ /* 0x000fe20003f86070 */
[----:B------:R-:W-:-:S12]  /*18b0*/  BSSY.RECONVERGENT B0, `(.L_x_10918) ;  /* 0x0000049000007945 */ /* 0x000fd80003800200 */
[----:B------:R-:W-:Y:S05]  /*18c0*/  @!P4 BRA `(.L_x_10919) ;  /* 0x00000004001cc947 */ /* 0x000fea0003800000 */
[----:B------:R-:W-:Y:S01]  /*18d0*/  ISETP.NE.U32.AND P5, PT, RZ, UR8, PT ;  /* 0x00000008ff007c0c */ /* 0x000fe2000bfa5070 */
[----:B------:R-:W3:Y:S03]  /*18e0*/  LDC.64 R124, c[0x0][0x390] ;  /* 0x0000e400ff7c7b82 */ /* 0x000ee60000000a00 */
[----:B------:R-:W-:-:S13]  /*18f0*/  ISETP.NE.AND.EX P5, PT, RZ, UR9, PT, P5 ;  /* 0x00000009ff007c0c */ /* 0x000fda000bfa5350 */
[----:B------:R-:W4:Y:S01]  /*1900*/  @P5 LDC.64 R126, c[0x0][0x3a0] ;  /* 0x0000e800ff7e5b82 */ /* 0x000f220000000a00 */
[----:B---3--:R-:W-:-:S05]  /*1910*/  IMAD.WIDE.U32 R124, R144, 0x10, R124 ;  /* 0x00000010907c7825 */ /* 0x008fca00078e007c */
[----:B------:R3:W5:Y:S01]  /*1920*/  LDG.E.128 R128, desc[UR6][R124.64] ;  /* 0x000000067c807981 */ /* 0x000762000c1e1d00 */
[----:B----4-:R-:W-:-:S05]  /*1930*/  @P5 IMAD.WIDE.U32 R126, R144, 0x20, R126 ;  /* 0x00000020907e5825 */ /* 0x010fca00078e007e */
[----:B------:R3:W5:Y:S04]  /*1940*/  @P5 LDG.E.128 R108, desc[UR6][R126.64] ;  /* 0x000000067e6c5981 */ /* 0x000768000c1e1d00 */
[----:B------:R3:W5:Y:S01]  /*1950*/  @P5 LDG.E.128 R112, desc[UR6][R126.64+0x10] ;  /* 0x000010067e705981 */ /* 0x000762000c1e1d00 */
[----:B------:R-:W-:Y:S05]  /*1960*/  @!P5 BRA `(.L_x_10920) ;  /* 0x000000000074d947 */ /* 0x000fea0003800000 */
[C---:B---3-5:R-:W-:Y:S02]  /*1970*/  PRMT R124, R128.reuse, 0x7632, R124 ;  /* 0x00007632807c7816 */ /* 0x068fe4000000007c */
[----:B------:R-:W-:Y:S02]  /*1980*/  SHF.L.U32 R125, R128, 0x10, RZ ;  /* 0x00000010807d7819 */ /* 0x000fe400000006ff */
        /* <DEDUP_REMOVED lines=12> */
[----:B012---:R-:W-:Y:S01]  /*1a50*/  SHF.L.U32 R147, R128, 0x10, RZ ;  /* 0x0000001080937819 */ /* 0x007fe200000006ff */
        /* <DEDUP_REMOVED lines=14> */
.L_x_10920:
        /* <DEDUP_REMOVED lines=28> */
.L_x_10921:
[----:B------:R-:W0:Y:S02]  /*1d00*/  LDC.64 R146, c[0x0][0x3a8] ;  /* 0x0000ea00ff927b82 */ /* 0x000e240000000a00 */
[----:B0-----:R-:W-:-:S05]  /*1d10*/  IMAD.WIDE.U32 R144, R144, 0x20, R146 ;  /* 0x0000002090907825 */ /* 0x001fca00078e0092 */
[----:B------:R3:W-:Y:S04]  /*1d20*/  STG.E.128 desc[UR6][R144.64], R124 ;  /* 0x0000007c90007986 */ /* 0x0007e8000c101d06 */
[----:B------:R3:W-:Y:S02]  /*1d30*/  STG.E.128 desc[UR6][R144.64+0x10], R128 ;  /* 0x0000108090007986 */ /* 0x0007e4000c101d06 */
.L_x_10919:
[----:B------:R-:W-:Y:S05]  /*1d40*/  BSYNC.RECONVERGENT B0 ;  /* 0x0000000000007941 */ /* 0x000fea0003800200 */
.L_x_10918:
[----:B------:R-:W-:Y:S01]  /*1d50*/  FADD.FTZ R0, RZ, R132 ;  /* 0x00000084ff007221 */ /* 0x000fe20000010000 */
[C---:B------:R-:W-:Y:S01]  /*1d60*/  ISETP.GT.U32.AND P6, PT, R3.reuse, 0x1ff, PT ;  /* 0x000001ff0300780c */ /* 0x040fe20003fc4070 */
[----:B------:R-:W-:Y:S01]  /*1d70*/  BSSY.RECONVERGENT B0, `(.L_x_10922) ;  /* 0x0000088000007945 */ /* 0x000fe20003800200 */
[----:B------:R-:W-:Y:S01]  /*1d80*/  ISETP.GT.U32.AND P5, PT, R3, 0x2ff, PT ;  /* 0x000002ff0300780c */ /* 0x000fe20003fa4070 */
[----:B---3--:R-:W-:Y:S01]  /*1d90*/  FADD.FTZ R145, R133, R0 ;  /* 0x0000000085917221 */ /* 0x008fe20000010000 */
        /* <DEDUP_REMOVED lines=133> */
.L_x_10923:
[----:B------:R-:W-:Y:S05]  /*25f0*/  BSYNC.RECONVERGENT B0 ;  /* 0x0000000000007941 */ /* 0x000fea0003800200 */
.L_x_10922:
        /* <DEDUP_REMOVED lines=12> */
.L_x_10925:
[----:B------:R-:W-:Y:S05]  /*26c0*/  BSYNC.RECONVERGENT B0 ;  /* 0x0000000000007941 */ /* 0x000fea0003800200 */
.L_x_10924:
[----:B------:R-:W2:Y:S01]  /*26d0*/  SHFL.DOWN PT, R147, R150, 0x4, 0x1f ;  /* 0x08801f0096937f89 */ /* 0x000ea200000e0000 */
[-C--:B------:R-:W-:Y:S01]  /*26e0*/  I2FP.F32.S32 R151, R150.reuse ;  /* 0x0000009600977245 */ /* 0x080fe20000201400 */
[----:B------:R-:W-:Y:S01]  /*26f0*/  BSSY.RECONVERGENT B0, `(.L_x_10926) ;  /* 0x0000062000007945 */ /* 0x000fe20003800200 */
[----:B------:R-:W-:Y:S01]  /*2700*/  ISETP.NE.AND P5, PT, R143, RZ, PT ;  /* 0x000000ff8f00720c */ /* 0x000fe20003fa5270 */
[----:B-1----:R-:W0:Y:S01]  /*2710*/  SHFL.DOWN PT, R149, R144, 0x4, 0x1f ;  /* 0x08801f0090957f89 */ /* 0x002e2200000e0000 */
[----:B------:R-:W-:Y:S02]  /*2720*/  ISETP.NE.AND P6, PT, RZ, UR10, PT ;  /* 0x0000000aff007c0c */ /* 0x000fe4000bfc5270 */
[----:B--2---:R-:W-:Y:S02]  /*2730*/  I2FP.F32.S32 R152, R147 ;  /* 0x0000009300987245 */ /* 0x004fe40000201400 */
[----:B------:R-:W-:-:S03]  /*2740*/  IADD3 R146, PT, PT, R147, R150, RZ ;  /* 0x0000009693927210 */ /* 0x000fc60007ffe0ff */
[C---:B0-----:R-:W-:Y:S01]  /*2750*/  FMUL.FTZ R0, R149.reuse, R152 ;  /* 0x0000009895007220 */ /* 0x041fe20000410000 */
[----:B------:R-:W-:Y:S01]  /*2760*/  I2FP.F32.S32 R148, R146 ;  /* 0x0000009200947245 */ /* 0x000fe20000201400 */
[----:B------:R-:W-:Y:S01]  /*2770*/  SHFL.DOWN PT, R155, R146, 0x2, 0x1f ;  /* 0x08401f00929b7f89 */ /* 0x000fe200000e0000 */
[----:B------:R-:W-:Y:S01]  /*2780*/  FADD.FTZ R149, -R149, R144 ;  /* 0x0000009095957221 */ /* 0x000fe20000010100 */
[----:B------:R-:W-:Y:S01]  /*2790*/  FFMA.FTZ R154, R151, R144, R0 ;  /* 0x00000090979a7223 */ /* 0x000fe20000010000 */
[----:B------:R-:W0:Y:S01]  /*27a0*/  MUFU.RCP R147, R148 ;  /* 0x0000009400937308 */ /* 0x000e220000001000 */
[----:B------:R-:W1:Y:S01]  /*27b0*/  SHFL.DOWN PT, R0, R145, 0x4, 0x1f ;  /* 0x08801f0091007f89 */ /* 0x000e6200000e0000 */
[----:B------:R-:W-:-:S04]  /*27c0*/  FMUL.FTZ R149, R149, R149 ;  /* 0x0000009595957220 */ /* 0x000fc80000410000 */
[----:B------:R-:W-:-:S04]  /*27d0*/  FMUL.FTZ R149, R149, R151 ;  /* 0x0000009795957220 */ /* 0x000fc80000410000 */
[----:B------:R-:W-:Y:S01]  /*27e0*/  FMUL.FTZ R149, R149, R152 ;  /* 0x0000009895957220 */ /* 0x000fe20000410000 */
[----:B0-----:R-:W-:-:S05]  /*27f0*/  FMUL.FTZ R153, R147, R154 ;  /* 0x0000009a93997220 */ /* 0x001fca0000410000 */
[----:B------:R-:W0:Y:S01]  /*2800*/  SHFL.DOWN PT, R144, R153, 0x2, 0x1f ;  /* 0x08401f0099907f89 */ /* 0x000e2200000e0000 */
[----:B-1----:R-:W-:-:S04]  /*2810*/  FADD.FTZ R0, R0, R145 ;  /* 0x0000009100007221 */ /* 0x002fc80000010000 */
[----:B------:R-:W-:Y:S01]  /*2820*/  FFMA.FTZ R0, R147, R149, R0 ;  /* 0x0000009593007223 */ /* 0x000fe20000010000 */
[-C--:B------:R-:W-:Y:S02]  /*2830*/  IADD3 R147, PT, PT, R146, R155.reuse, RZ ;  /* 0x0000009b92937210 */ /* 0x080fe40007ffe0ff */
        /* <DEDUP_REMOVED lines=11> */
[----:B-1----:R-:W-:-:S03]  /*28f0*/  FADD.FTZ R145, R0, R145 ;  /* 0x0000009100917221 */ /* 0x002fc60000010000 */
[----:B------:R-:W0:Y:S01]  /*2900*/  SHFL.DOWN PT, R153, R144, 0x1, 0x1f ;  /* 0x08201f0090997f89 */ /* 0x000e2200000e0000 */
[----:B------:R-:W-:-:S04]  /*2910*/  FMUL.FTZ R151, R151, R155 ;  /* 0x0000009b97977220 */ /* 0x000fc80000410000 */
[----:B------:R-:W-:Y:S01]  /*2920*/  FFMA.FTZ R145, R146, R151, R145 ;  /* 0x0000009792917223 */ /* 0x000fe20000010091 */
[-C--:B---3--:R-:W-:Y:S02]  /*2930*/  IADD3 R146, PT, PT, R147, R150.reuse, RZ ;  /* 0x0000009693927210 */ /* 0x088fe40007ffe0ff */
[----:B------:R-:W-:Y:S02]  /*2940*/  I2FP.F32.S32 R150, R150 ;  /* 0x0000009600967245 */ /* 0x000fe40000201400 */
[----:B------:R-:W-:Y:S01]  /*2950*/  I2FP.F32.S32 R146, R146 ;  /* 0x0000009200927245 */ /* 0x000fe20000201400 */
[----:B------:R-:W1:Y:S05]  /*2960*/  SHFL.DOWN PT, R0, R145, 0x1, 0x1f ;  /* 0x08201f0091007f89 */ /* 0x000e6a00000e0000 */
        /* <DEDUP_REMOVED lines=9> */
[----:B------:R-:W0:Y:S02]  /*2a00*/  @!P5 LDC.64 R144, c[0x0][0x3c0] ;  /* 0x0000f000ff90db82 */ /* 0x000e240000000a00 */
[----:B------:R-:W1:Y:S01]  /*2a10*/  SHFL.IDX PT, R149, R149, RZ, 0x1f ;  /* 0x00001fff95957589 */ /* 0x000e6200000e0000 */
[----:B------:R-:W-:-:S05]  /*2a20*/  FFMA.FTZ R148, R146, R148, R147 ;  /* 0x0000009492947223 */ /* 0x000fca0000010093 */
[----:B------:R-:W2:Y:S01]  /*2a30*/  LDC R150, c[0x0][0x448] ;  /* 0x00011200ff967b82 */ /* 0x000ea20000000800 */
[----:B------:R-:W2:Y:S07]  /*2a40*/  SHFL.IDX PT, R151, R148, RZ, 0x1f ;  /* 0x00001fff94977589 */ /* 0x000eae00000e0000 */
[----:B------:R-:W3:Y:S01]  /*2a50*/  @!P5 LDC.64 R146, c[0x0][0x3c8] ;  /* 0x0000f200ff92db82 */ /* 0x000ee20000000a00 */
[----:B0-----:R-:W-:-:S04]  /*2a60*/  @!P5 IMAD.WIDE R144, R2, 0x4, R144 ;  /* 0x000000040290d825 */ /* 0x001fc800078e0290 */
[C---:B-1----:R-:W-:Y:S01]  /*2a70*/  FMUL.FTZ R0, R149.reuse, R149 ;  /* 0x0000009595007220 */ /* 0x042fe20000410000 */
[----:B------:R-:W-:Y:S01]  /*2a80*/  FSEL R156, R149, RZ, !P6 ;  /* 0x000000ff959c7208 */ /* 0x000fe20007000000 */
[----:B------:R0:W-:Y:S03]  /*2a90*/  @!P5 STG.E desc[UR6][R144.64], R149 ;  /* 0x000000959000d986 */ /* 0x0001e6000c101906 */
[----:B------:R-:W-:Y:S01]  /*2aa0*/  FSEL R143, R0, RZ, P6 ;  /* 0x000000ff008f7208 */ /* 0x000fe20003000000 */
[----:B--2---:R-:W-:-:S04]  /*2ab0*/  FFMA.FTZ R0, R151, UR11, R150 ;  /* 0x0000000b97007c23 */ /* 0x004fc80008010096 */
[----:B------:R-:W-:Y:S01]  /*2ac0*/  FADD.FTZ R0, R0, R143 ;  /* 0x0000008f00007221 */ /* 0x000fe20000010000 */
[----:B---3--:R-:W-:-:S05]  /*2ad0*/  @!P5 IMAD.WIDE R146, R2, 0x4, R146 ;  /* 0x000000040292d825 */ /* 0x008fca00078e0292 */
[----:B------:R-:W1:Y:S02]  /*2ae0*/  MUFU.RSQ R0, R0 ;  /* 0x0000000000007308 */ /* 0x000e640000001400 */
[----:B-1----:R0:W-:Y:S01]  /*2af0*/  @!P5 STG.E desc[UR6][R146.64], R0 ;  /* 0x000000009200d986 */ /* 0x0021e2000c101906 */
[----:B------:R-:W-:Y:S05]  /*2b00*/  @!P1 BRA `(.L_x_10927) ;  /* 0x0000000000809947 */ /* 0x000fea0003800000 */
[--C-:B------:R-:W-:Y:S01]  /*2b10*/  FADD.FTZ R143, R132, -R156.reuse ;  /* 0x8000009c848f7221 */ /* 0x100fe20000010000 */
[--C-:B0-----:R-:W-:Y:S01]  /*2b20*/  FADD.FTZ R145, R133, -R156.reuse ;  /* 0x8000009c85917221 */ /* 0x101fe20000010000 */
[--C-:B------:R-:W-:Y:S01]  /*2b30*/  FADD.FTZ R149, R135, -R156.reuse ;  /* 0x8000009c87957221 */ /* 0x100fe20000010000 */
[--C-:B------:R-:W-:Y:S01]  /*2b40*/  FADD.FTZ R147, R134, -R156.reuse ;  /* 0x8000009c86937221 */ /* 0x100fe20000010000 */
[C---:B------:R-:W-:Y:S01]  /*2b50*/  FMUL.FTZ R143, R0.reuse, R143 ;  /* 0x0000008f008f7220 */ /* 0x040fe20000410000 */
[C---:B------:R-:W-:Y:S01]  /*2b60*/  FMUL.FTZ R144, R0.reuse, R145 ;  /* 0x0000009100907220 */ /* 0x040fe20000410000 */
[----:B------:R-:W-:Y:S01]  /*2b70*/  FMUL.FTZ R146, R0, R149 ;  /* 0x0000009500927220 */ /* 0x000fe20000410000 */
        /* <DEDUP_REMOVED lines=8> */
[----:B------:R-:W-:Y:S01]  /*2c00*/  FADD.FTZ R143, R136, -R156 ;  /* 0x8000009c888f7221 */ /* 0x000fe20000010000 */
[----:B------:R-:W0:Y:S01]  /*2c10*/  LDC.64 R144, c[0x0][0x428] ;  /* 0x00010a00ff907b82 */ /* 0x000e220000000a00 */
        /* <DEDUP_REMOVED lines=12> */
[C---:B0-----:R-:W-:Y:S01]  /*2ce0*/  IMAD.WIDE.U32 R144, R142.reuse, 0x10, R144 ;  /* 0x000000108e907825 */ /* 0x041fe200078e0090 */
[----:B------:R-:W-:-:S04]  /*2cf0*/  IADD3 R142, PT, PT, R142, 0x100, RZ ;  /* 0x000001008e8e7810 */ /* 0x000fc80007ffe0ff */
[----:B------:R1:W-:Y:S03]  /*2d00*/  STG.E.128 desc[UR6][R144.64], R152 ;  /* 0x0000009890007986 */ /* 0x0003e6000c101d06 */
.L_x_10927:
[----:B------:R-:W-:Y:S05]  /*2d10*/  BSYNC.RECONVERGENT B0 ;  /* 0x0000000000007941 */ /* 0x000fea0003800200 */
.L_x_10926:
[----:B------:R-:W-:Y:S04]  /*2d20*/  BSSY.RECONVERGENT B0, `(.L_x_10928) ;  /* 0x0000022000007945 */ /* 0x000fe80003800200 */
[----:B------:R-:W-:Y:S05]  /*2d30*/  @!P2 BRA `(.L_x_10929) ;  /* 0x000000000080a947 */ /* 0x000fea0003800000 */
[--C-:B------:R-:W-:Y:S01]  /*2d40*/  FADD.FTZ R143, R116, -R156.reuse ;  /* 0x8000009c748f7221 */ /* 0x100fe20000010000 */
[--C-:B01----:R-:W-:Y:S01]  /*2d50*/  FADD.FTZ R145, R117, -R156.reuse ;  /* 0x8000009c75917221 */ /* 0x103fe20000010000 */
        /* <DEDUP_REMOVED lines=30> */
.L_x_10929:
[----:B------:R-:W-:Y:S05]  /*2f40*/  BSYNC.RECONVERGENT B0 ;  /* 0x0000000000007941 */ /* 0x000fea0003800200 */
.L_x_10928:
[----:B------:R-:W-:Y:S04]  /*2f50*/  BSSY.RECONVERGENT B0, `(.L_x_10930) ;  /* 0x0000022000007945 */ /* 0x000fe80003800200 */
[----:B------:R-:W-:Y:S05]  /*2f60*/  @!P3 BRA `(.L_x_10931) ;  /* 0x000000000080b947 */ /* 0x000fea0003800000 */
[--C-:B------:R-:W-:Y:S01]  /*2f70*/  FADD.FTZ R143, R100, -R156.reuse ;  /* 0x8000009c648f7221 */ /* 0x100fe20000010000 */
[--C-:B012---:R-:W-:Y:S01]  /*2f80*/  FADD.FTZ R145, R101, -R156.reuse ;  /* 0x8000009c65917221 */ /* 0x107fe20000010000 */
        /* <DEDUP_REMOVED lines=30> */
.L_x_10931:
[----:B------:R-:W-:Y:S05]  /*3170*/  BSYNC.RECONVERGENT B0 ;  /* 0x0000000000007941 */ /* 0x000fea0003800200 */
.L_x_10930:
[----:B------:R-:W-:Y:S04]  /*3180*/  BSSY.RECONVERGENT B0, `(.L_x_10932) ;  /* 0x0000021000007945 */ /* 0x000fe80003800200 */
[----:B------:R-:W-:Y:S05]  /*3190*/  @!P4 BRA `(.L_x_10933) ;  /* 0x00000000007cc947 */ /* 0x000fea0003800000 */
[----:B0123--:R-:W0:Y:S01]  /*31a0*/  LDC.64 R144, c[0x0][0x428] ;  /* 0x00010a00ff907b82 */ /* 0x00fe220000000a00 */
[--C-:B------:R-:W-:Y:S01]  /*31b0*/  FADD.FTZ R159, R131, -R156.reuse ;  /* 0x8000009c839f7221 */ /* 0x100fe20000010000 */
[--C-:B------:R-:W-:Y:S01]  /*31c0*/  FADD.FTZ R149, R126, -R156.reuse ;  /* 0x8000009c7e957221 */ /* 0x100fe20000010000 */
[--C-:B------:R-:W-:Y:S01]  /*31d0*/  FADD.FTZ R151, R127, -R156.reuse ;  /* 0x8000009c7f977221 */ /* 0x100fe20000010000 */
[--C-:B------:R-:W-:Y:S01]  /*31e0*/  FADD.FTZ R143, R124, -R156.reuse ;  /* 0x8000009c7c8f7221 */ /* 0x100fe20000010000 */
[----:B------:R-:W-:Y:S01]  /*31f0*/  FMUL.FTZ R148, R0, R159 ;  /* 0x0000009f00947220 */ /* 0x000fe20000410000 */
[--C-:B------:R-:W-:Y:S01]  /*3200*/  FADD.FTZ R147, R125, -R156.reuse ;  /* 0x8000009c7d937221 */ /* 0x100fe20000010000 */
[--C-:B------:R-:W-:Y:S01]  /*3210*/  FADD.FTZ R157, R130, -R156.reuse ;  /* 0x8000009c829d7221 */ /* 0x100fe20000010000 */
[--C-:B------:R-:W-:Y:S01]  /*3220*/  FADD.FTZ R153, R128, -R156.reuse ;  /* 0x8000009c80997221 */ /* 0x100fe20000010000 */
[----:B------:R-:W-:Y:S01]  /*3230*/  FADD.FTZ R155, R129, -R156 ;  /* 0x8000009c819b7221 */ /* 0x000fe20000010000 */
[----:B-----5:R-:W-:Y:S01]  /*3240*/  FFMA.FTZ R152, R148, R83, R91 ;  /* 0x0000005394987223 */ /* 0x020fe2000001005b */
        /* <DEDUP_REMOVED lines=18> */
[----:B------:R-:W-:-:S05]  /*3370*/  F2FP.BF16.F32.PACK_AB R148, R147, R0 ;  /* 0x000000009394723e */ /* 0x000fca00000010ff */
[----:B------:R4:W-:Y:S02]  /*3380*/  STG.E.128 desc[UR6][R142.64], R148 ;  /* 0x000000948e007986 */ /* 0x0009e4000c101d06 */
.L_x_10933:
[----:B------:R-:W-:Y:S05]  /*3390*/  BSYNC.RECONVERGENT B0 ;  /* 0x0000000000007941 */ /* 0x000fea0003800200 */
.L_x_10932:
[----:B----4-:R-:W4:Y:S01]  /*33a0*/  LDC.64 R142, c[0x0][0x380] ;  /* 0x0000e000ff8e7b82 */ /* 0x010f220000000a00 */
[----:B------:R-:W-:Y:S01]  /*33b0*/  UPLOP3.LUT UP1, UPT, UPT, UPT, UP1, 0x40, 0x4 ;  /* 0x000000000004789c */ /* 0x000fe20003f2e810 */
[----:B----4-:R-:W-:-:S04]  /*33c0*/  IADD3 R2, PT, PT, R2, R142, RZ ;  /* 0x0000008e02027210 */ /* 0x010fc80007ffe0ff */
[----:B------:R-:W-:-:S13]  /*33d0*/  ISETP.GE.AND P1, PT, R2, R143, PT ;  /* 0x0000008f0200720c */ /* 0x000fda0003f26270 */
[----:B------:R-:W-:Y:S05]  /*33e0*/  @!P1 BRA `(.L_x_10934) ;  /* 0xffffffd400709947 */ /* 0x000fea000383ffff */
[----:B------:R-:W-:Y:S05]  /*33f0*/  EXIT ;  /* 0x000000000000794d */ /* 0x000fea0003800000 */
.L_x_10935:
        /* <DEDUP_REMOVED lines=16> */
.L_x_27528:


//--------------------- .text._ZN10layer_norm13ln_fwd_kernelINS_13Kernel_traitsIf13__nv_bfloat16fS2_fjLj8192ELj1ELj1ELj8ELj16ENS_18Kernel_traits_baseILj8192EfS2_fS2_fjLj256EEEEELb0ELb1ELb0ELb1EEEvNS_9FwdParamsE --------------------------
	.section	.text._ZN10layer_norm13ln_fwd_kernelINS_13Kernel_traitsIf13__nv_bfloat16fS2_fjLj8192ELj1ELj1ELj8ELj16ENS_18Kernel_traits_baseILj8192EfS2_fS2_fjLj256EEEEELb0ELb1ELb0ELb1EEEvNS_9FwdParamsE,"ax",@progbits
	.align	128
        .global         _ZN10layer_norm13ln_fwd_kernelINS_13Kernel_traitsIf13__nv_bfloat16fS2_fjLj8192ELj1ELj1ELj8ELj16ENS_18Kernel_traits_baseILj8192EfS2_fS2_fjLj256EEEEELb0ELb1ELb0ELb1EEEvNS_9FwdParamsE
        .type           _ZN10layer_norm13ln_fwd_kernelINS_13Kernel_traitsIf13__nv_bfloat16fS2_fjLj8192ELj1ELj1ELj8ELj16ENS_18Kernel_traits_baseILj8192EfS2_fS2_fjLj256EEEEELb0ELb1ELb0ELb1EEEvNS_9FwdParamsE,@function
        .size           _ZN10layer_norm13ln_fwd_kernelINS_13Kernel_traitsIf13__nv_bfloat16fS2_fjLj8192ELj1ELj1ELj8ELj16ENS_18Kernel_traits_baseILj8192EfS2_fS2_fjLj256EEEEELb0ELb1ELb0ELb1EEEvNS_9FwdParamsE,(.L_x_27529 - _ZN10layer_norm13ln_fwd_kernelINS_13Kernel_traitsIf13__nv_bfloat16fS2_fjLj8192ELj1ELj1ELj8ELj16ENS_18Kernel_traits_baseILj8192EfS2_fS2_fjLj256EEEEELb0ELb1ELb0ELb1EEEvNS_9FwdParamsE)
        .other          _ZN10layer_norm13ln_fwd_kernelINS_13Kernel_traitsIf13__nv_bfloat16fS2_fjLj8192ELj1ELj1ELj8ELj16ENS_18Kernel_traits_baseILj8192EfS2_fS2_fjLj256EEEEELb0ELb1ELb0ELb1EEEvNS_9FwdParamsE,@"STO_CUDA_ENTRY STV_DEFAULT"
_ZN10layer_norm13ln_fwd_kernelINS_13Kernel_traitsIf13__nv_bfloat16fS2_fjLj8192ELj1ELj1ELj8ELj16ENS_18Kernel_traits_baseILj8192EfS2_fS2_fjLj256EEEEELb0ELb1ELb0ELb1EEEvNS_9FwdParamsE:
.text._ZN10layer_norm13ln_fwd_kernelINS_13Kernel_traitsIf13__nv_bfloat16fS2_fjLj8192ELj1ELj1ELj8ELj16ENS_18Kernel_traits_baseILj8192EfS2_fS2_fjLj256EEEEELb0ELb1ELb0ELb1EEEvNS_9FwdParamsE:
        /* <DEDUP_REMOVED lines=40> */
.L_x_10936:
[----:B------:R-:W2:Y:S08]  /*0280*/  LDC.64 R4, c[0x0][0x3d0] ;  /* 0x0000f400ff047b82 */ /* 0x000eb00000000a00 */
[----:B------:R-:W0:Y:S01]  /*0290*/  LDC.64 R6, c[0x0][0x3e8] ;  /* 0x0000fa00ff067b82 */ /* 0x000e220000000a00 */
        /* <DEDUP_REMOVED lines=9> */
[----:B------:R-:W-:Y:S01]  /*0330*/  CS2R R48, SRZ ;  /* 0x0000000000307805 */ /* 0x000fe2000001ff00 */
[C---:B--2---:R-:W-:Y:S01]  /*0340*/  IMAD.WIDE.U32 R36, R0.reuse, 0x20, R4 ;  /* 0x0000002000247825 */ /* 0x044fe200078e0004 */
[----:B------:R-:W-:Y:S02]  /*0350*/  CS2R R46, SRZ ;  /* 0x00000000002e7805 */ /* 0x000fe4000001ff00 */
[----:B------:R-:W-:Y:S02]  /*0360*/  CS2R R44, SRZ ;  /* 0x00000000002c7805 */ /* 0x000fe4000001ff00 */
[----:B------:R-:W-:Y:S02]  /*0370*/  CS2R R42, SRZ ;  /* 0x00000000002a7805 */ /* 0x000fe4000001ff00 */
[----:B------:R-:W-:Y:S01]  /*0380*/  CS2R R40, SRZ ;  /* 0x0000000000287805 */ /* 0x000fe2000001ff00 */
[----:B------:R-:W5:Y:S01]  /*0390*/  LDG.E.128 R8, desc[UR6][R36.64+0x10] ;  /* 0x0000100624087981 */ /* 0x000f62000c1e1d00 */
[----:B0-----:R-:W-:-:S03]  /*03a0*/  IMAD.WIDE.U32 R38, R0, 0x20, R6 ;  /* 0x0000002000267825 */ /* 0x001fc600078e0006 */
[----:B------:R-:W5:Y:S04]  /*03b0*/  LDG.E.128 R12, desc[UR6][R36.64+0x2000] ;  /* 0x00200006240c7981 */ /* 0x000f68000c1e1d00 */
[----:B------:R-:W5:Y:S04]  /*03c0*/  LDG.E.128 R4, desc[UR6][R36.64] ;  /* 0x0000000624047981 */ /* 0x000f68000c1e1d00 */
[----:B------:R-:W5:Y:S04]  /*03d0*/  LDG.E.128 R16, desc[UR6][R36.64+0x2010] ;  /* 0x0020100624107981 */ /* 0x000f68000c1e1d00 */
[----:B------:R-:W5:Y:S04]  /*03e0*/  LDG.E.128 R20, desc[UR6][R36.64+0x4000] ;  /* 0x0040000624147981 */ /* 0x000f68000c1e1d00 */
[----:B------:R-:W5:Y:S04]  /*03f0*/  LDG.E.128 R24, desc[UR6][R36.64+0x4010] ;  /* 0x0040100624187981 */ /* 0x000f68000c1e1d00 */
[----:B------:R-:W5:Y:S04]  /*0400*/  LDG.E.128 R28, desc[UR6][R36.64+0x6000] ;  /* 0x00600006241c7981 */ /* 0x000f68000c1e1d00 */
[----:B------:R0:W5:Y:S04]  /*0410*/  LDG.E.128 R32, desc[UR6][R36.64+0x6010] ;  /* 0x0060100624207981 */ /* 0x000168000c1e1d00 */
[----:B------:R-:W5:Y:S04]  /*0420*/  LDG.E.128 R68, desc[UR6][R38.64] ;  /* 0x0000000626447981 */ /* 0x000f68000c1e1d00 */
[----:B------:R-:W5:Y:S01]  /*0430*/  LDG.E.128 R72, desc[UR6][R38.64+0x10] ;  /* 0x0000100626487981 */ /* 0x000f62000c1e1d00 */
[----:B0-----:R-:W-:-:S03]  /*0440*/  CS2R R36, SRZ ;  /* 0x0000000000247805 */ /* 0x001fc6000001ff00 */
[----:B------:R-:W5:Y:S04]  /*0450*/  LDG.E.128 R76, desc[UR6][R38.64+0x2000] ;  /* 0x00200006264c7981 */ /* 0x000f68000c1e1d00 */
[----:B------:R-:W5:Y:S04]  /*0460*/  LDG.E.128 R80, desc[UR6][R38.64+0x2010] ;  /* 0x0020100626507981 */ /* 0x000f68000c1e1d00 */
[----:B------:R-:W5:Y:S04]  /*0470*/  LDG.E.128 R84, desc[UR6][R38.64+0x4000] ;  /* 0x0040000626547981 */ /* 0x000f68000c1e1d00 */
[----:B------:R-:W5:Y:S04]  /*0480*/  LDG.E.128 R88, desc[UR6][R38.64+0x4010] ;  /* 0x0040100626587981 */ /* 0x000f68000c1e1d00 */
[----:B------:R-:W5:Y:S04]  /*0490*/  LDG.E.128 R92, desc[UR6][R38.64+0x6000] ;  /* 0x00600006265c7981 */ /* 0x000f68000c1e1d00 */
[----:B------:R0:W5:Y:S02]  /*04a0*/  LDG.E.128 R96, desc[UR6][R38.64+0x6010] ;  /* 0x0060100626607981 */ /* 0x000164000c1e1d00 */
[----:B0-----:R-:W-:-:S07]  /*04b0*/  CS2R R38, SRZ ;  /* 0x0000000000267805 */ /* 0x001fce000001ff00 */
.L_x_10937:
        /* <DEDUP_REMOVED lines=11> */
.L_x_10950:
        /* <DEDUP_REMOVED lines=8> */
[----:B-1----:R-:W-:-:S05]  /*05f0*/  IMAD.WIDE.U32 R110, R3, 0x10, R116 ;  /* 0x00000010036e7825 */ /* 0x002fca00078e0074 */
[----:B-----5:R0:W5:Y:S01]  /*0600*/  LDG.E.128 R120, desc[UR6][R110.64] ;  /* 0x000000066e787981 */ /* 0x020162000c1e1d00 */
[----:B------:R-:W-:Y:S01]  /*0610*/  ISETP.NE.U32.AND P1, PT, RZ, UR8, PT ;  /* 0x00000008ff007c0c */ /* 0x000fe2000bf25070 */
[----:B------:R-:W-:-:S03]  /*0620*/  HFMA2 R0, -RZ, RZ, 1.875, 0 ;  /* 0x3f800000ff007431 */ /* 0x000fc600000001ff */
[----:B------:R-:W-:Y:S02]  /*0630*/  ISETP.NE.AND.EX P1, PT, RZ, UR9, PT, P1 ;  /* 0x00000009ff007c0c */ /* 0x000fe4000bf25310 */
[----:B--2---:R-:W-:-:S11]  /*0640*/  @P0 SHF.L.U32 R0, R108, 0x10, RZ ;  /* 0x000000106c000819 */ /* 0x004fd600000006ff */
[----:B0-----:R-:W-:Y:S05]  /*0650*/  @!P1 BRA `(.L_x_10938) ;  /* 0x0000000000849947 */ /* 0x001fea0003800000 */
[----:B------:R-:W0:Y:S02]  /*0660*/  LDC.64 R108, c[0x0][0x3a0] ;  /* 0x0000e800ff6c7b82 */ /* 0x000e240000000a00 */
[----:B0-----:R-:W-:-:S05]  /*0670*/  IMAD.WIDE.U32 R108, R3, 0x20, R108 ;  /* 0x00000020036c7825 */ /* 0x001fca00078e006c */
[----:B------:R-:W2:Y:S04]  /*0680*/  LDG.E.128 R100, desc[UR6][R108.64] ;  /* 0x000000066c647981 */ /* 0x000ea8000c1e1d00 */
[----:B------:R0:W3:Y:S01]  /*0690*/  LDG.E.128 R104, desc[UR6][R108.64+0x10] ;  /* 0x000010066c687981 */ /* 0x0000e2000c1e1d00 */
[----:B-----5:R-:W-:Y:S02]  /*06a0*/  PRMT R110, R120, 0x7632, R110 ;  /* 0x00007632786e7816 */ /* 0x020fe4000000006e */
[----:B------:R-:W-:Y:S02]  /*06b0*/  PRMT R112, R121, 0x7632, R112 ;  /* 0x0000763279707816 */ /* 0x000fe40000000070 */
[----:B------:R-:W-:Y:S02]  /*06c0*/  PRMT R114, R122, 0x7632, R114 ;  /* 0x000076327a727816 */ /* 0x000fe40000000072 */
        /* <DEDUP_REMOVED lines=26> */
.L_x_10938:
        /* <DEDUP_REMOVED lines=28> */
.L_x_10939:
        /* <DEDUP_REMOVED lines=10> */
[----:B------:R0:W5:Y:S01]  /*0ad0*/  LDG.E.128 R128, desc[UR6][R122.64] ;  /* 0x000000067a807981 */ /* 0x000162000c1e1d00 */
[----:B------:R-:W-:Y:S05]  /*0ae0*/  @!P1 BRA `(.L_x_10940) ;  /* 0x0000000000749947 */ /* 0x000fea0003800000 */
        /* <DEDUP_REMOVED lines=29> */
.L_x_10940:
        /* <DEDUP_REMOVED lines=28> */
.L_x_10941:
[----:B------:R-:W0:Y:S01]  /*0e80*/  @P1 LDC.64 R132, c[0x0][0x3a0] ;  /* 0x0000e800ff841b82 */ /* 0x000e220000000a00 */
[----:B------:R-:W-:Y:S01]  /*0e90*/  IADD3 R139, PT, PT, R3, 0x200, RZ ;  /* 0x00000200038b7810 */ /* 0x000fe20007ffe0ff */
[----:B------:R-:W-:-:S04]  /*0ea0*/  IMAD.WIDE.U32 R128, R137, 0x20, R118 ;  /* 0x0000002089807825 */ /* 0x000fc800078e0076 */
[C---:B------:R-:W-:Y:S01]  /*0eb0*/  IMAD.WIDE.U32 R130, R139.reuse, 0x10, R116 ;  /* 0x000000108b827825 */ /* 0x040fe200078e0074 */
[----:B------:R1:W-:Y:S04]  /*0ec0*/  STG.E.128 desc[UR6][R128.64], R120 ;  /* 0x0000007880007986 */ /* 0x0003e8000c101d06 */
[----:B------:R1:W-:Y:S04]  /*0ed0*/  STG.E.128 desc[UR6][R128.64+0x10], R124 ;  /* 0x0000107c80007986 */ /* 0x0003e8000c101d06 */
[----:B------:R1:W5:Y:S01]  /*0ee0*/  LDG.E.128 R140, desc[UR6][R130.64] ;  /* 0x00000006828c7981 */ /* 0x000362000c1e1d00 */
[----:B0-----:R-:W-:-:S05]  /*0ef0*/  @P1 IMAD.WIDE.U32 R132, R139, 0x20, R132 ;  /* 0x000000208b841825 */ /* 0x001fca00078e0084 */
[----:B------:R1:W5:Y:S04]  /*0f00*/  @P1 LDG.E.128 R100, desc[UR6][R132.64] ;  /* 0x0000000684641981 */ /* 0x000368000c1e1d00 */
[----:B------:R1:W5:Y:S01]  /*0f10*/  @P1 LDG.E.128 R104, desc[UR6][R132.64+0x10] ;  /* 0x0000100684681981 */ /* 0x000362000c1e1d00 */
[----:B------:R-:W-:Y:S05]  /*0f20*/  @!P1 BRA `(.L_x_10942) ;  /* 0x0000000000749947 */ /* 0x000fea0003800000 */
[----:B-1---5:R-:W-:Y:S02]  /*0f30*/  PRMT R128, R140, 0x7632, R128 ;  /* 0x000076328c807816 */ /* 0x022fe40000000080 */
        /* <DEDUP_REMOVED lines=28> */
.L_x_10942:
        /* <DEDUP_REMOVED lines=28> */
.L_x_10943:
        /* <DEDUP_REMOVED lines=40> */
.L_x_10944:
        /* <DEDUP_REMOVED lines=28> */
.L_x_10945:
        /* <DEDUP_REMOVED lines=131> */
.L_x_10947:
[----:B------:R-:W-:Y:S05]  /*1f30*/  BSYNC.RECONVERGENT B0 ;  /* 0x0000000000007941 */ /* 0x000fea0003800200 */
.L_x_10946:
        /* <DEDUP_REMOVED lines=15> */
.L_x_10949:
[----:B------:R-:W-:Y:S05]  /*2030*/  BSYNC.RECONVERGENT B0 ;  /* 0x0000000000007941 */ /* 0x000fea0003800200 */
.L_x_10948:
        /* <DEDUP_REMOVED lines=33> */
[----:B------:R-:W-:-:S04]  /*2250*/  FMUL.FTZ R151, R148, R151 ;  /* 0x0000009794977220 */ /* 0x000fc80000410000 */
[----:B------:R-:W0:Y:S01]  /*2260*/  SHFL.DOWN PT, R153, R116, 0x1, 0x1f ;  /* 0x08201f0074997f89 */ /* 0x000e2200000e0000 */
[----:B------:R-:W-:Y:S01]  /*2270*/  FMUL.FTZ R155, R151, R155 ;  /* 0x0000009b979b7220 */ /* 0x000fe20000410000 */
[----:B-1----:R-:W-:Y:S01]  /*2280*/  FADD.FTZ R151, R119, R118 ;  /* 0x0000007677977221 */ /* 0x002fe20000010000 */
[-C--:B---3--:R-:W-:Y:S02]  /*2290*/  IADD3 R118, PT, PT, R138, R157.reuse, RZ ;  /* 0x0000009d8a767210 */ /* 0x088fe40007ffe0ff */
[----:B------:R-:W-:Y:S01]  /*22a0*/  I2FP.F32.S32 R157, R157 ;  /* 0x0000009d009d7245 */ /* 0x000fe20000201400 */
[----:B------:R-:W-:Y:S01]  /*22b0*/  FFMA.FTZ R151, R136, R155, R151 ;  /* 0x0000009b88977223 */ /* 0x000fe20000010097 */
[----:B------:R-:W-:-:S04]  /*22c0*/  I2FP.F32.S32 R119, R118 ;  /* 0x0000007600777245 */ /* 0x000fc80000201400 */
[----:B------:R-:W1:Y:S02]  /*22d0*/  SHFL.DOWN PT, R118, R151, 0x1, 0x1f ;  /* 0x08201f0097767f89 */ /* 0x000e6400000e0000 */
[----:B------:R-:W2:Y:S01]  /*22e0*/  MUFU.RCP R119, R119 ;  /* 0x0000007700777308 */ /* 0x000ea20000001000 */
[----:B0-----:R-:W-:-:S04]  /*22f0*/  FMUL.FTZ R136, R153, R157 ;  /* 0x0000009d99887220 */ /* 0x001fc80000410000 */
[----:B------:R-:W-:Y:S01]  /*2300*/  FFMA.FTZ R136, R117, R116, R136 ;  /* 0x0000007475887223 */ /* 0x000fe20000010088 */
[----:B------:R-:W-:-:S03]  /*2310*/  FADD.FTZ R116, R116, -R153 ;  /* 0x8000009974747221 */ /* 0x000fc60000010000 */
[----:B--2---:R-:W-:Y:S01]  /*2320*/  FMUL.FTZ R136, R119, R136 ;  /* 0x0000008877887220 */ /* 0x004fe20000410000 */
[----:B------:R-:W-:Y:S01]  /*2330*/  FMUL.FTZ R116, R116, R116 ;  /* 0x0000007474747220 */ /* 0x000fe20000410000 */
[----:B-1----:R-:W-:-:S03]  /*2340*/  FADD.FTZ R118, R151, R118 ;  /* 0x0000007697767221 */ /* 0x002fc60000010000 */
[----:B------:R-:W-:Y:S01]  /*2350*/  FMUL.FTZ R116, R117, R116 ;  /* 0x0000007475747220 */ /* 0x000fe20000410000 */
[----:B------:R-:W0:Y:S03]  /*2360*/  SHFL.IDX PT, R193, R136, RZ, 0x1f ;  /* 0x00001fff88c17589 */ /* 0x000e2600000e0000 */
[----:B------:R-:W-:-:S04]  /*2370*/  FMUL.FTZ R116, R116, R157 ;  /* 0x0000009d74747220 */ /* 0x000fc80000410000 */
[----:B------:R-:W-:Y:S02]  /*2380*/  FFMA.FTZ R116, R119, R116, R118 ;  /* 0x0000007477747223 */ /* 0x000fe40000010076 */
[----:B------:R-:W1:Y:S03]  /*2390*/  LDC R118, c[0x0][0x448] ;  /* 0x00011200ff767b82 */ /* 0x000e660000000800 */
[----:B------:R-:W1:Y:S01]  /*23a0*/  SHFL.IDX PT, R163, R116, RZ, 0x1f ;  /* 0x00001fff74a37589 */ /* 0x000e6200000e0000 */
[----:B0-----:R-:W-:-:S05]  /*23b0*/  FSEL R117, R193, RZ, !P2 ;  /* 0x000000ffc1757208 */ /* 0x001fca0005000000 */
[----:B------:R-:W-:Y:S01]  /*23c0*/  FADD.FTZ R155, -R117, R111 ;  /* 0x0000006f759b7221 */ /* 0x000fe20000010100 */
[----:B------:R-:W-:Y:S01]  /*23d0*/  FMUL.FTZ R111, R193, R193 ;  /* 0x000000c1c16f7220 */ /* 0x000fe20000410000 */
[C---:B------:R-:W-:Y:S01]  /*23e0*/  FADD.FTZ R119, -R117.reuse, R108 ;  /* 0x0000006c75777221 */ /* 0x040fe20000010100 */
[C---:B------:R-:W-:Y:S01]  /*23f0*/  FADD.FTZ R151, -R117.reuse, R109 ;  /* 0x0000006d75977221 */ /* 0x040fe20000010100 */
[----:B------:R-:W-:Y:S01]  /*2400*/  FADD.FTZ R153, -R117, R110 ;  /* 0x0000006e75997221 */ /* 0x000fe20000010100 */
[----:B------:R-:W0:Y:S01]  /*2410*/  @!P1 LDC.64 R108, c[0x0][0x3c0] ;  /* 0x0000f000ff6c9b82 */ /* 0x000e220000000a00 */
[----:B------:R-:W-:Y:S01]  /*2420*/  FSEL R111, R111, RZ, P2 ;  /* 0x000000ff6f6f7208 */ /* 0x000fe20001000000 */
[----:B-1----:R-:W-:Y:S01]  /*2430*/  FFMA.FTZ R110, R163, UR11, R118 ;  /* 0x0000000ba36e7c23 */ /* 0x002fe20008010076 */
[C---:B------:R-:W-:Y:S01]  /*2440*/  FADD.FTZ R175, -R117.reuse, R128 ;  /* 0x0000008075af7221 */ /* 0x040fe20000010100 */
[C---:B------:R-:W-:Y:S01]  /*2450*/  FADD.FTZ R167, -R117.reuse, R122 ;  /* 0x0000007a75a77221 */ /* 0x040fe20000010100 */
[C---:B------:R-:W-:Y:S01]  /*2460*/  FADD.FTZ R169, -R117.reuse, R123 ;  /* 0x0000007b75a97221 */ /* 0x040fe20000010100 */
[----:B------:R-:W-:Y:S01]  /*2470*/  FADD.FTZ R110, R110, R111 ;  /* 0x0000006f6e6e7221 */ /* 0x000fe20000010000 */
[C---:B------:R-:W-:Y:S01]  /*2480*/  FADD.FTZ R173, -R117.reuse, R126 ;  /* 0x0000007e75ad7221 */ /* 0x040fe20000010100 */
[----:B------:R-:W1:Y:S01]  /*2490*/  LDC.64 R122, c[0x0][0x428] ;  /* 0x00010a00ff7a7b82 */ /* 0x000e620000000a00 */
        /* <DEDUP_REMOVED lines=16> */
[C---:B------:R-:W-:Y:S01]  /*25a0*/  FADD.FTZ R165, -R117.reuse, R121 ;  /* 0x0000007975a57221 */ /* 0x040fe20000010100 */
[----:B------:R-:W-:Y:S01]  /*25b0*/  FADD.FTZ R129, -R117, R129 ;  /* 0x0000008175817221 */ /* 0x000fe20000010100 */
[C---:B--2---:R-:W-:Y:S01]  /*25c0*/  FMUL.FTZ R119, R128.reuse, R119 ;  /* 0x0000007780777220 */ /* 0x044fe20000410000 */
[C---:B------:R-:W-:Y:S01]  /*25d0*/  FMUL.FTZ R173, R128.reuse, R173 ;  /* 0x000000ad80ad7220 */ /* 0x040fe20000410000 */
[C---:B------:R-:W-:Y:S01]  /*25e0*/  FMUL.FTZ R130, R128.reuse, R127 ;  /* 0x0000007f80827220 */ /* 0x040fe20000410000 */
[----:B------:R0:W-:Y:S01]  /*25f0*/  @!P1 STG.E desc[UR6][R108.64], R193 ;  /* 0x000000c16c009986 */ /* 0x0001e2000c101906 */
[C---:B------:R-:W-:Y:S01]  /*2600*/  FMUL.FTZ R161, R128.reuse, R161 ;  /* 0x000000a180a17220 */ /* 0x040fe20000410000 */
[----:B------:R-:W-:Y:S01]  /*2610*/  FMUL.FTZ R116, R128, R115 ;  /* 0x0000007380747220 */ /* 0x000fe20000410000 */
[----:B------:R-:W-:Y:S01]  /*2620*/  FFMA.FTZ R130, R130, R19, R51 ;  /* 0x0000001382827223 */ /* 0x000fe20000010033 */
        /* <DEDUP_REMOVED lines=8> */
[----:B0-----:R-:W-:Y:S01]  /*26b0*/  FFMA.FTZ R108, R119, R4, R36 ;  /* 0x00000004776c7223 */ /* 0x001fe20000010024 */
[----:B------:R-:W-:Y:S01]  /*26c0*/  FFMA.FTZ R119, R173, R18, R50 ;  /* 0x00000012ad777223 */ /* 0x000fe20000010032 */
[----:B-1----:R-:W-:-:S04]  /*26d0*/  IMAD.WIDE.U32 R112, R3, 0x10, R122 ;  /* 0x0000001003707825 */ /* 0x002fc800078e007a */
[----:B------:R-:W-:Y:S01]  /*26e0*/  FFMA.FTZ R109, R153, R6, R38 ;  /* 0x00000006996d7223 */ /* 0x000fe20000010026 */
[----:B------:R-:W-:Y:S01]  /*26f0*/  FFMA.FTZ R118, R118, R7, R39 ;  /* 0x0000000776767223 */ /* 0x000fe20000010027 */
[----:B------:R-:W-:Y:S01]  /*2700*/  FFMA.FTZ R3, R114, R9, R41 ;  /* 0x0000000972037223 */ /* 0x000fe20000010029 */
[----:B------:R-:W-:Y:S01]  /*2710*/  F2FP.BF16.F32.PACK_AB R119, R130, R119 ;  /* 0x000000778277723e */ /* 0x000fe200000010ff */
[C---:B------:R-:W-:Y:S01]  /*2720*/  FMUL.FTZ R167, R128.reuse, R167 ;  /* 0x000000a780a77220 */ /* 0x040fe20000410000 */
[----:B------:R-:W0:Y:S01]  /*2730*/  @!P1 LDC.64 R130, c[0x0][0x3c8] ;  /* 0x0000f200ff829b82 */ /* 0x000e220000000a00 */
[----:B------:R-:W-:Y:S01]  /*2740*/  FMUL.FTZ R124, R128, R169 ;  /* 0x000000a9807c7220 */ /* 0x000fe20000410000 */
[----:B------:R-:W-:Y:S01]  /*2750*/  FFMA.FTZ R171, R171, R16, R48 ;  /* 0x00000010abab7223 */ /* 0x000fe20000010030 */
[----:B------:R-:W-:Y:S01]  /*2760*/  FFMA.FTZ R126, R126, R17, R49 ;  /* 0x000000117e7e7223 */ /* 0x000fe20000010031 */
[----:B------:R-:W-:-:S04]  /*2770*/  IMAD.WIDE.U32 R114, R137, 0x10, R122 ;  /* 0x0000001089727825 */ /* 0x000fc800078e007a */
[C---:B------:R-:W-:Y:S01]  /*2780*/  FMUL.FTZ R183, R128.reuse, R183 ;  /* 0x000000b780b77220 */ /* 0x040fe20000410000 */
[----:B------:R-:W-:Y:S01]  /*2790*/  FMUL.FTZ R136, R128, R135 ;  /* 0x0000008780887220 */ /* 0x000fe20000410000 */
[----:B------:R-:W-:Y:S01]  /*27a0*/  FFMA.FTZ R110, R157, R8, R40 ;  /* 0x000000089d6e7223 */ /* 0x000fe20000010028 */
[----:B------:R-:W-:-:S04]  /*27b0*/  IMAD.WIDE.U32 R120, R139, 0x10, R122 ;  /* 0x000000108b787825 */ /* 0x000fc800078e007a */
[C---:B------:R-:W-:Y:S01]  /*27c0*/  FMUL.FTZ R177, R128.reuse, R177 ;  /* 0x000000b180b17220 */ /* 0x040fe20000410000 */
[C---:B------:R-:W-:Y:S01]  /*27d0*/  FMUL.FTZ R132, R128.reuse, R179 ;  /* 0x000000b380847220 */ /* 0x040fe20000410000 */
[----:B------:R-:W-:Y:S01]  /*27e0*/  FMUL.FTZ R181, R128, R181 ;  /* 0x000000b580b57220 */ /* 0x000fe20000410000 */
[----:B------:R-:W-:-:S04]  /*27f0*/  IMAD.WIDE.U32 R122, R149, 0x10, R122 ;  /* 0x00000010957a7825 */ /* 0x000fc800078e007a */
        /* <DEDUP_REMOVED lines=9> */
[----:B------:R-:W-:Y:S01]  /*2890*/  F2FP.BF16.F32.PACK_AB R111, R116, R111 ;  /* 0x0000006f746f723e */ /* 0x000fe200000010ff */
[----:B------:R-:W1:Y:S01]  /*28a0*/  LDC.64 R148, c[0x0][0x380] ;  /* 0x0000e000ff947b82 */ /* 0x000e620000000a00 */
[----:B------:R-:W-:Y:S01]  /*28b0*/  FMUL.FTZ R116, R128, R151 ;  /* 0x0000009780747220 */ /* 0x000fe20000410000 */
[----:B------:R-:W-:Y:S01]  /*28c0*/  FFMA.FTZ R117, R167, R14, R46 ;  /* 0x0000000ea7757223 */ /* 0x000fe2000001002e */
[----:B------:R-:W-:Y:S01]  /*28d0*/  FFMA.FTZ R124, R124, R15, R47 ;  /* 0x0000000f7c7c7223 */ /* 0x000fe2000001002f */
        /* <DEDUP_REMOVED lines=9> */
[----:B------:R-:W-:Y:S01]  /*2970*/  F2FP.BF16.F32.PACK_AB R110, R3, R110 ;  /* 0x0000006e036e723e */ /* 0x000fe200000010ff */
[----:B------:R-:W-:Y:S01]  /*2980*/  FFMA.FTZ R3, R116, R5, R37 ;  /* 0x0000000574037223 */ /* 0x000fe20000010025 */
[----:B------:R-:W-:Y:S01]  /*2990*/  F2FP.BF16.F32.PACK_AB R117, R124, R117 ;  /* 0x000000757c75723e */ /* 0x000fe200000010ff */
[C---:B------:R-:W-:Y:S01]  /*29a0*/  FMUL.FTZ R163, R128.reuse, R163 ;  /* 0x000000a380a37220 */ /* 0x040fe20000410000 */
[----:B------:R-:W-:Y:S01]  /*29b0*/  FMUL.FTZ R124, R128, R165 ;  /* 0x000000a5807c7220 */ /* 0x000fe20000410000 */
        /* <DEDUP_REMOVED lines=41> */
.L_x_10951:
        /* <DEDUP_REMOVED lines=11> */
.L_x_27529:


//--------------------- .text._ZN10layer_norm13ln_fwd_kernelINS_13Kernel_traitsIf13__nv_bfloat16fS2_fjLj8192ELj1ELj1ELj8ELj16ENS_18Kernel_traits_baseILj8192EfS2_fS2_fjLj256EEEEELb0ELb1ELb1ELb0EEEvNS_9FwdParamsE --------------------------
	.section	.text._ZN10layer_norm13ln_fwd_kernelINS_13Kernel_traitsIf13__nv_bfloat16fS2_fjLj8192ELj1ELj1ELj8ELj16ENS_18Kernel_traits_baseILj8192EfS2_fS2_fjLj256EEEEELb0ELb1ELb1ELb0EEEvNS_9FwdParamsE,"ax",@progbits
	.align	128
        .global         _ZN10layer_norm13ln_fwd_kernelINS_13Kernel_traitsIf13__nv_bfloat16fS2_fjLj8192ELj1ELj1ELj8ELj16ENS_18Kernel_traits_baseILj8192EfS2_fS2_fjLj256EEEEELb0ELb1ELb1ELb0EEEvNS_9FwdParamsE
        .type           _ZN10layer_norm13ln_fwd_kernelINS_13Kernel_traitsIf13__nv_bfloat16fS2_fjLj8192ELj1ELj1ELj8ELj16ENS_18Kernel_traits_baseILj8192EfS2_fS2_fjLj256EEEEELb0ELb1ELb1ELb0EEEvNS_9FwdParamsE,@function
        .size           _ZN10layer_norm13ln_fwd_kernelINS_13Kernel_traitsIf13__nv_bfloat16fS2_fjLj8192ELj1ELj1ELj8ELj16ENS_18Kernel_traits_baseILj8192EfS2_fS2_fjLj256EEEEELb0ELb1ELb1ELb0EEEvNS_9FwdParamsE,(.L_x_27530 - _ZN10layer_norm13ln_fwd_kernelINS_13Kernel_traitsIf13__nv_bfloat16fS2_fjLj8192ELj1ELj1ELj8ELj16ENS_18Kernel_traits_baseILj8192EfS2_fS2_fjLj256EEEEELb0ELb1ELb1ELb0EEEvNS_9FwdParamsE)
        .other          _ZN10layer_norm13ln_fwd_kernelINS_13Kernel_traitsIf13__nv_bfloat16fS2_fjLj8192ELj1ELj1ELj8ELj16ENS_18Kernel_traits_baseILj8192EfS2_fS2_fjLj256EEEEELb0ELb1ELb1ELb0EEEvNS_9FwdParamsE,@"STO_CUDA_ENTRY STV_DEFAULT"
_ZN10layer_norm13ln_fwd_kernelINS_13Kernel_traitsIf13__nv_bfloat16fS2_fjLj8192ELj1ELj1ELj8ELj16ENS_18Kernel_traits_baseILj8192EfS2_fS2_fjLj256EEEEELb0ELb1ELb1ELb0EEEvNS_9FwdParamsE:
.text._ZN10layer_norm13ln_fwd_kernelINS_13Kernel_traitsIf13__nv_bfloat16fS2_fjLj8192ELj1ELj1ELj8ELj16ENS_18Kernel_traits_baseILj8192EfS2_fS2_fjLj256EEEEELb0ELb1ELb1ELb0EEEvNS_9FwdParamsE:
        /* <DEDUP_REMOVED lines=74> */
.L_x_10953:
        /* <DEDUP_REMOVED lines=18> */
[----:B------:R-:W-:Y:S01]  /*05c0*/  @P3 CS2R R90, SRZ ;  /* 0x00000000005a3805 */ /* 0x000fe2000001ff00 */
        /* <DEDUP_REMOVED lines=9> */
[----:B------:R-:W-:Y:S02]  /*0660*/  @P3 CS2R R88, SRZ ;  /* 0x0000000000583805 */ /* 0x000fe4000001ff00 */
[----:B------:R-:W-:Y:S01]  /*0670*/  @P3 CS2R R86, SRZ ;  /* 0x0000000000563805 */ /* 0x000fe2000001ff00 */
[----:B------:R0:W5:Y:S01]  /*0680*/  @P1 LDG.E.128 R24, desc[UR6][R60.64+0x10] ;  /* 0x000010063c181981 */ /* 0x000162000c1e1d00 */
[C---:B-1----:R-:W-:Y:S01]  /*0690*/  @P2 IMAD.WIDE.U32 R66, R107.reuse, 0x20, R66 ;  /* 0x000000206b422825 */ /* 0x042fe200078e0042 */
[----:B------:R-:W-:Y:S02]  /*06a0*/  @P2 IADD3 R107, PT, PT, R107, 0x100, RZ ;  /* 0x000001006b6b2810 */ /* 0x000fe40007ffe0ff */
[----:B------:R-:W5:Y:S01]  /*06b0*/  @P1 LDG.E.128 R28, desc[UR6][R62.64] ;  /* 0x000000063e1c1981 */ /* 0x000f62000c1e1d00 */
[----:B---3--:R-:W-:Y:S02]  /*06c0*/  CS2R R58, SRZ ;  /* 0x00000000003a7805 */ /* 0x008fe4000001ff00 */
[----:B------:R-:W-:Y:S01]  /*06d0*/  @P3 CS2R R84, SRZ ;  /* 0x0000000000543805 */ /* 0x000fe2000001ff00 */
[----:B------:R1:W5:Y:S01]  /*06e0*/  @P1 LDG.E.128 R32, desc[UR6][R62.64+0x10] ;  /* 0x000010063e201981 */ /* 0x000362000c1e1d00 */
[----:B----4-:R-:W-:Y:S01]  /*06f0*/  @P3 IMAD.WIDE.U32 R52, R107, 0x20, R68 ;  /* 0x000000206b343825 */ /* 0x010fe200078e0044 */
[----:B------:R-:W-:-:S02]  /*0700*/  CS2R R68, SRZ ;  /* 0x0000000000447805 */ /* 0x000fc4000001ff00 */
[----:B------:R-:W5:Y:S01]  /*0710*/  @P2 LDG.E.128 R36, desc[UR6][R64.64] ;  /* 0x0000000640242981 */ /* 0x000f62000c1e1d00 */
[----:B0-----:R-:W-:-:S03]  /*0720*/  CS2R R60, SRZ ;  /* 0x00000000003c7805 */ /* 0x001fc6000001ff00 */
[----:B------:R0:W5:Y:S01]  /*0730*/  @P2 LDG.E.128 R40, desc[UR6][R64.64+0x10] ;  /* 0x0000100640282981 */ /* 0x000162000c1e1d00 */
[----:B------:R-:W-:Y:S01]  /*0740*/  @P3 IMAD.WIDE.U32 R54, R107, 0x20, R70 ;  /* 0x000000206b363825 */ /* 0x000fe200078e0046 */
[----:B------:R-:W-:Y:S02]  /*0750*/  CS2R R70, SRZ ;  /* 0x0000000000467805 */ /* 0x000fe4000001ff00 */
[----:B------:R-:W5:Y:S01]  /*0760*/  @P2 LDG.E.128 R44, desc[UR6][R66.64] ;  /* 0x00000006422c2981 */ /* 0x000f62000c1e1d00 */
[----:B-1----:R-:W-:-:S03]  /*0770*/  CS2R R62, SRZ ;  /* 0x00000000003e7805 */ /* 0x002fc6000001ff00 */
        /* <DEDUP_REMOVED lines=9> */
.L_x_10954:
[----:B------:R-:W-:Y:S05]  /*0810*/  BSYNC.RECONVERGENT B0 ;  /* 0x0000000000007941 */ /* 0x000fea0003800200 */
.L_x_10952:
[----:B------:R-:W1:Y:S02]  /*0820*/  LDCU UR4, c[0x0][0x384] ;  /* 0x00007080ff0477ac */ /* 0x000e640008000800 */
[----:B-1----:R-:W-:-:S13]  /*0830*/  ISETP.GE.AND P0, PT, R2, UR4, PT ;  /* 0x0000000402007c0c */ /* 0x002fda000bf06270 */
[----:B------:R-:W-:Y:S05]  /*0840*/  @P0 EXIT ;  /* 0x000000000000094d */ /* 0x000fea0003800000 */
[----:B------:R-:W-:Y:S01]  /*0850*/  SHF.R.S32.HI R106, RZ, 0x3, R106 ;  /* 0x00000003ff6a7819 */ /* 0x000fe2000001146a */
[----:B------:R-:W1:Y:S03]  /*0860*/  LDCU UR12, c[0x0][0x40c] ;  /* 0x00008180ff0c77ac */ /* 0x000e660008000800 */
[C---:B0-----:R-:W-:Y:S01]  /*0870*/  LOP3.LUT R101, R106.reuse, 0xff, RZ, 0xc0, !PT ;  /* 0x000000ff6a657812 */ /* 0x041fe200078ec0ff */
[----:B------:R-:W0:Y:S01]  /*0880*/  LDCU.U8 UR10, c[0x0][0x410] ;  /* 0x00008200ff0a77ac */ /* 0x000e220008000000 */
[----:B------:R-:W-:Y:S02]  /*0890*/  LOP3.LUT R106, R106, 0xffffff00, RZ, 0xc0, !PT ;  /* 0xffffff006a6a7812 */ /* 0x000fe400078ec0ff */
[----:B------:R-:W-:Y:S01]  /*08a0*/  VIADDMNMX R0, R101, -R0, RZ, !PT ;  /* 0x8000000065007246 */ /* 0x000fe200078001ff */
[----:B------:R-:W2:Y:S03]  /*08b0*/  LDCU UR11, c[0x0][0x400] ;  /* 0x00008000ff0b77ac */ /* 0x000ea60008000800 */
[----:B------:R-:W-:Y:S01]  /*08c0*/  VIMNMX R103, PT, PT, R0, 0x20, PT ;  /* 0x0000002000677848 */ /* 0x000fe20003fe0100 */
[----:B------:R-:W3:Y:S01]  /*08d0*/  LDCU.64 UR8, c[0x0][0x3a0] ;  /* 0x00007400ff0877ac */ /* 0x000ee20008000a00 */
[----:B------:R-:W-:-:S02]  /*08e0*/  SHF.L.U32 R0, R108, 0x5, RZ ;  /* 0x000000056c007819 */ /* 0x000fc400000006ff */
[----:B------:R-:W-:Y:S01]  /*08f0*/  LEA R103, R103, R106, 0x3 ;  /* 0x0000006a67677211 */ /* 0x000fe200078e18ff */
[----:B------:R-:W-:Y:S01]  /*0900*/  UPLOP3.LUT UP1, UPT, UPT, UPT, UPT, 0x40, 0x4 ;  /* 0x000000000004789c */ /* 0x000fe20003f2e870 */
[----:B------:R-:W-:Y:S02]  /*0910*/  LOP3.LUT R0, R0, 0x3e0, RZ, 0xc0, !PT ;  /* 0x000003e000007812 */ /* 0x000fe400078ec0ff */
[----:B------:R-:W-:Y:S02]  /*0920*/  I2FP.F32.U32 R103, R103 ;  /* 0x0000006700677245 */ /* 0x000fe40000201000 */
[----:B------:R-:W-:Y:S02]  /*0930*/  VIADDMNMX R0, R101, -R0, RZ, !PT ;  /* 0x8000000065007246 */ /* 0x000fe400078001ff */
[----:B------:R4:W0:Y:S02]  /*0940*/  MUFU.RCP R144, R103 ;  /* 0x0000006700907308 */ /* 0x0008240000001000 */
[----:B------:R-:W-:-:S04]  /*0950*/  VIMNMX R145, PT, PT, R0, 0x20, PT ;  /* 0x0000002000917848 */ /* 0x000fc80003fe0100 */
[----:B-12---:R-:W-:-:S07]  /*0960*/  LEA R145, R145, R106, 0x3 ;  /* 0x0000006a91917211 */ /* 0x006fce00078e18ff */
.L_x_10984:
[----:B------:R-:W1:Y:S08]  /*0970*/  LDC.64 R150, c[0x0][0x3f0] ;  /* 0x0000fc00ff967b82 */ /* 0x000e700000000a00 */
[----:B---3--:R-:W2:Y:S08]  /*0980*/  LDC.64 R152, c[0x0][0x3f8] ;  /* 0x0000fe00ff987b82 */ /* 0x008eb00000000a00 */
[----:B------:R-:W3:Y:S01]  /*0990*/  LDC R147, c[0x0][0x388] ;  /* 0x0000e200ff937b82 */ /* 0x000ee20000000800 */
[----:B-1----:R-:W-:-:S05]  /*09a0*/  IMAD.WIDE R150, R2, 0x4, R150 ;  /* 0x0000000402967825 */ /* 0x002fca00078e0296 */
[----:B------:R-:W4:Y:S01]  /*09b0*/  LDG.E R0, desc[UR6][R150.64] ;  /* 0x0000000696007981 */ /* 0x000f22000c1e1900 */
[----:B--2---:R-:W-:-:S05]  /*09c0*/  IMAD.WIDE R152, R2, 0x4, R152 ;  /* 0x0000000402987825 */ /* 0x004fca00078e0298 */
[----:B-----5:R1:W5:Y:S01]  /*09d0*/  LDG.E R146, desc[UR6][R152.64] ;  /* 0x0000000698927981 */ /* 0x020362000c1e1900 */
[----:B------:R-:W-:Y:S01]  /*09e0*/  ISETP.GE.U32.AND P2, PT, R3, 0x100, PT ;  /* 0x000001000300780c */ /* 0x000fe20003f46070 */
[----:B------:R-:W-:Y:S01]  /*09f0*/  BSSY.RECONVERGENT B0, `(.L_x_10955) ;  /* 0x0000078000007945 */ /* 0x000fe20003800200 */
[----:B---3--:R-:W-:Y:S01]  /*0a00*/  IMAD R149, R2, R147, RZ ;  /* 0x0000009302957224 */ /* 0x008fe200078e02ff */
[----:B------:R-:W2:Y:S01]  /*0a10*/  S2R R148, SR_TID.X ;  /* 0x0000000000947919 */ /* 0x000ea20000002100 */
[----:B----4-:R-:W-:-:S13]  /*0a20*/  ISETP.GE.AND P1, PT, R0, 0x1, PT ;  /* 0x000000010000780c */ /* 0x010fda0003f26270 */
[----:B------:R-:W-:-:S05]  /*0a30*/  @P1 IADD3 R154, PT, PT, R0, -0x1, RZ ;  /* 0xffffffff009a1810 */ /* 0x000fca0007ffe0ff */
[----:B------:R-:W-:Y:S01]  /*0a40*/  @P1 IMAD R155, R154, R147, RZ ;  /* 0x000000939a9b1224 */ /* 0x000fe200078e02ff */
[----:B------:R-:W-:-:S04]  /*0a50*/  SHF.R.S32.HI R154, RZ, 0x1f, R149 ;  /* 0x0000001fff9a7819 */ /* 0x000fc80000011495 */
[----:B------:R-:W-:Y:S02]  /*0a60*/  @P1 SHF.R.S32.HI R150, RZ, 0x1f, R155 ;  /* 0x0000001fff961819 */ /* 0x000fe4000001149b */
[----:B------:R-:W-:Y:S02]  /*0a70*/  LEA.HI R149, R154, R149, RZ, 0x3 ;  /* 0x000000959a957211 */ /* 0x000fe400078f18ff */
[----:B------:R-:W-:Y:S01]  /*0a80*/  @P1 LEA.HI R155, R150, R155, RZ, 0x3 ;  /* 0x0000009b969b1211 */ /* 0x000fe200078f18ff */
[----:B------:R-:W-:Y:S01]  /*0a90*/  HFMA2 R150, -RZ, RZ, 0, 0 ;  /* 0x00000000ff967431 */ /* 0x000fe200000001ff */
[-C--:B--2---:R-:W-:Y:S02]  /*0aa0*/  LEA.HI.SX32 R149, R149, R148.reuse, 0x1d ;  /* 0x0000009495957211 */ /* 0x084fe400078feaff */
        /* <DEDUP_REMOVED lines=8> */
.L_x_10957:
[----:B------:R-:W-:Y:S05]  /*0b30*/  BRA.U !UP0, `(.L_x_10958) ;  /* 0x0000000108c87547 */ /* 0x000fea000b800000 */
[----:B------:R-:W1:Y:S02]  /*0b40*/  LDC.64 R132, c[0x0][0x3a0] ;  /* 0x0000e800ff847b82 */ /* 0x000e640000000a00 */
[----:B-1----:R-:W-:-:S05]  /*0b50*/  IMAD.WIDE.U32 R132, R149, 0x20, R132 ;  /* 0x0000002095847825 */ /* 0x002fca00078e0084 */
[----:B------:R-:W2:Y:S04]  /*0b60*/  LDG.E.128 R100, desc[UR6][R132.64] ;  /* 0x0000000684647981 */ /* 0x000ea8000c1e1d00 */
[----:B------:R2:W3:Y:S01]  /*0b70*/  LDG.E.128 R124, desc[UR6][R132.64+0x10] ;  /* 0x00001006847c7981 */ /* 0x0004e2000c1e1d00 */
[----:B------:R-:W-:-:S13]  /*0b80*/  ISETP.GT.AND P0, PT, R0, RZ, PT ;  /* 0x000000ff0000720c */ /* 0x000fda0003f04270 */
[----:B------:R-:W1:Y:S01]  /*0b90*/  @P0 LDC R139, c[0x0][0x40c] ;  /* 0x00010300ff8b0b82 */ /* 0x000e620000000800 */
[C---:B-----5:R-:W-:Y:S02]  /*0ba0*/  @P0 PRMT R135, R120.reuse, 0x7632, R135 ;  /* 0x0000763278870816 */ /* 0x060fe40000000087 */
[----:B------:R-:W-:Y:S02]  /*0bb0*/  @P0 SHF.L.U32 R134, R120, 0x10, RZ ;  /* 0x0000001078860819 */ /* 0x000fe400000006ff */
[----:B------:R-:W-:-:S03]  /*0bc0*/  @P0 SHF.L.U32 R136, R135, 0x10, RZ ;  /* 0x0000001087880819 */ /* 0x000fc600000006ff */
[----:B------:R-:W4:Y:S08]  /*0bd0*/  @P0 LDC R137, c[0x0][0x40c] ;  /* 0x00010300ff890b82 */ /* 0x000f300000000800 */
[----:B------:R-:W0:Y:S08]  /*0be0*/  @P0 LDC R138, c[0x0][0x40c] ;  /* 0x00010300ff8a0b82 */ /* 0x000e300000000800 */
[----:B------:R-:W2:Y:S01]  /*0bf0*/  @P0 LDC R151, c[0x0][0x40c] ;  /* 0x00010300ff970b82 */ /* 0x000ea20000000800 */
[----:B-1----:R-:W-:-:S07]  /*0c00*/  @P0 FMUL.FTZ R136, R136, R139 ;  /* 0x0000008b88880220 */ /* 0x002fce0000410000 */
[----:B------:R-:W1:Y:S01]  /*0c10*/  @P0 LDC R152, c[0x0][0x40c] ;  /* 0x00010300ff980b82 */ /* 0x000e620000000800 */
[----:B----4-:R-:W-:Y:S01]  /*0c20*/  @P0 FMUL.FTZ R135, R134, R137 ;  /* 0x0000008986870220 */ /* 0x010fe20000410000 */
[----:B------:R-:W-:-:S06]  /*0c30*/  @P0 SHF.L.U32 R137, R121, 0x10, RZ ;  /* 0x0000001079890819 */ /* 0x000fcc00000006ff */
[----:B------:R-:W4:Y:S01]  /*0c40*/  @P0 LDC R139, c[0x0][0x40c] ;  /* 0x00010300ff8b0b82 */ /* 0x000f220000000800 */
[----:B0-----:R-:W-:-:S07]  /*0c50*/  @P0 FMUL.FTZ R137, R137, R138 ;  /* 0x0000008a89890220 */ /* 0x001fce0000410000 */
[----:B------:R-:W0:Y:S01]  /*0c60*/  @P0 LDC R154, c[0x0][0x40c] ;  /* 0x00010300ff9a0b82 */ /* 0x000e220000000800 */
[----:B--2---:R-:W-:Y:S01]  /*0c70*/  @!P0 MOV R132, R100 ;  /* 0x0000006400848202 */ /* 0x004fe20000000f00 */
[----:B------:R-:W-:Y:S01]  /*0c80*/  @P0 FFMA.FTZ R132, R135, R12, R100 ;  /* 0x0000000c87840223 */ /* 0x000fe20000010064 */
[----:B------:R-:W-:Y:S01]  /*0c90*/  MOV R133, R101 ;  /* 0x0000006500857202 */ /* 0x000fe20000000f00 */
[----:B------:R-:W-:Y:S01]  /*0ca0*/  @P0 FFMA.FTZ R133, R136, R13, R101 ;  /* 0x0000000d88850223 */ /* 0x000fe20000010065 */
[----:B------:R-:W-:Y:S02]  /*0cb0*/  @P0 PRMT R135, R121, 0x7632, R135 ;  /* 0x0000763279870816 */ /* 0x000fe40000000087 */
[----:B------:R-:W-:Y:S02]  /*0cc0*/  @P0 SHF.L.U32 R136, R122, 0x10, RZ ;  /* 0x000000107a880819 */ /* 0x000fe400000006ff */
[----:B------:R-:W-:Y:S01]  /*0cd0*/  MOV R134, R102 ;  /* 0x0000006600867202 */ /* 0x000fe20000000f00 */
[----:B------:R-:W-:Y:S01]  /*0ce0*/  @P0 FFMA.FTZ R134, R137, R14, R102 ;  /* 0x0000000e89860223 */ /* 0x000fe20000010066 */
[----:B------:R-:W-:Y:S01]  /*0cf0*/  @P0 SHF.L.U32 R135, R135, 0x10, RZ ;  /* 0x0000001087870819 */ /* 0x000fe200000006ff */
[----:B------:R-:W-:Y:S01]  /*0d00*/  @P0 FMUL.FTZ R137, R136, R151 ;  /* 0x0000009788890220 */ /* 0x000fe20000410000 */
[----:B---3--:R-:W-:-:S03]  /*0d10*/  MOV R136, R124 ;  /* 0x0000007c00887202 */ /* 0x008fc60000000f00 */
[----:B-1----:R-:W-:Y:S01]  /*0d20*/  @P0 FMUL.FTZ R138, R135, R152 ;  /* 0x00000098878a0220 */ /* 0x002fe20000410000 */
[----:B------:R-:W-:Y:S01]  /*0d30*/  @P0 FFMA.FTZ R136, R137, R16, R124 ;  /* 0x0000001089880223 */ /* 0x000fe2000001007c */
[----:B------:R-:W-:Y:S02]  /*0d40*/  @P0 PRMT R137, R122, 0x7632, R137 ;  /* 0x000076327a890816 */ /* 0x000fe40000000089 */
[----:B------:R-:W-:Y:S01]  /*0d50*/  MOV R135, R103 ;  /* 0x0000006700877202 */ /* 0x000fe20000000f00 */
[----:B------:R-:W-:Y:S01]  /*0d60*/  @P0 FFMA.FTZ R135, R138, R15, R103 ;  /* 0x0000000f8a870223 */ /* 0x000fe20000010067 */
[----:B------:R-:W-:Y:S02]  /*0d70*/  @P0 SHF.L.U32 R138, R123, 0x10, RZ ;  /* 0x000000107b8a0819 */ /* 0x000fe400000006ff */
[----:B------:R-:W-:-:S03]  /*0d80*/  @P0 SHF.L.U32 R137, R137, 0x10, RZ ;  /* 0x0000001089890819 */ /* 0x000fc600000006ff */
[----:B----4-:R-:W-:Y:S01]  /*0d90*/  @P0 FMUL.FTZ R139, R138, R139 ;  /* 0x0000008b8a8b0220 */ /* 0x010fe20000410000 */
[----:B------:R-:W-:Y:S01]  /*0da0*/  MOV R138, R126 ;  /* 0x0000007e008a7202 */ /* 0x000fe20000000f00 */
[----:B0-----:R-:W-:Y:S01]  /*0db0*/  @P0 FMUL.FTZ R152, R137, R154 ;  /* 0x0000009a89980220 */ /* 0x001fe20000410000 */
[----:B------:R-:W-:Y:S01]  /*0dc0*/  MOV R137, R125 ;  /* 0x0000007d00897202 */ /* 0x000fe20000000f00 */
[----:B------:R-:W-:Y:S01]  /*0dd0*/  @P0 FFMA.FTZ R138, R139, R18, R126 ;  /* 0x000000128b8a0223 */ /* 0x000fe2000001007e */
[----:B------:R-:W-:Y:S01]  /*0de0*/  MOV R139, R127 ;  /* 0x0000007f008b7202 */ /* 0x000fe20000000f00 */
[----:B------:R-:W-:Y:S01]  /*0df0*/  @P0 FFMA.FTZ R137, R152, R17, R125 ;  /* 0x0000001198890223 */ /* 0x000fe2000001007d */
[----:B------:R-:W-:Y:S06]  /*0e00*/  @!P0 BRA `(.L_x_10959) ;  /* 0x0000000000c08947 */ /* 0x000fec0003800000 */
[----:B------:R-:W-:-:S04]  /*0e10*/  PRMT R139, R123, 0x7632, R139 ;  /* 0x000076327b8b7816 */ /* 0x000fc8000000008b */
[----:B------:R-:W-:-:S05]  /*0e20*/  SHF.L.U32 R139, R139, 0x10, RZ ;  /* 0x000000108b8b7819 */ /* 0x000fca00000006ff */
[----:B------:R-:W-:-:S04]  /*0e30*/  FMUL.FTZ R152, R139, UR12 ;  /* 0x0000000c8b987c20 */ /* 0x000fc80008410000 */
[----:B------:R-:W-:Y:S01]  /*0e40*/  FFMA.FTZ R139, R152, R19, R127 ;  /* 0x00000013988b7223 */ /* 0x000fe2000001007f */
[----:B------:R-:W-:Y:S06]  /*0e50*/  BRA `(.L_x_10959) ;  /* 0x0000000000ac7947 */ /* 0x000fec0003800000 */
.L_x_10958:
[----:B------:R-:W1:Y:S01]  /*0e60*/  @P1 LDC R134, c[0x0][0x40c] ;  /* 0x00010300ff861b82 */ /* 0x000e620000000800 */
[----:B-----5:R-:W-:Y:S01]  /*0e70*/  @P1 SHF.L.U32 R133, R120, 0x10, RZ ;  /* 0x0000001078851819 */ /* 0x020fe200000006ff */
[----:B------:R-:W-:Y:S01]  /*0e80*/  HFMA2 R132, -RZ, RZ, 0, 0 ;  /* 0x00000000ff847431 */ /* 0x000fe200000001ff */
[----:B------:R-:W-:-:S05]  /*0e90*/  @P1 SHF.L.U32 R137, R121, 0x10, RZ ;  /* 0x0000001079891819 */ /* 0x000fca00000006ff */
[----:B------:R-:W2:Y:S08]  /*0ea0*/  @P1 LDC R138, c[0x0][0x40c] ;  /* 0x00010300ff8a1b82 */ /* 0x000eb00000000800 */
[----:B------:R-:W3:Y:S08]  /*0eb0*/  @P1 LDC R136, c[0x0][0x40c] ;  /* 0x00010300ff881b82 */ /* 0x000ef00000000800 */
[----:B------:R-:W4:Y:S01]  /*0ec0*/  @P1 LDC R152, c[0x0][0x40c] ;  /* 0x00010300ff981b82 */ /* 0x000f220000000800 */
[----:B-1----:R-:W-:Y:S01]  /*0ed0*/  @P1 FMUL.FTZ R135, R133, R134 ;  /* 0x0000008685871220 */ /* 0x002fe20000410000 */
[----:B------:R-:W-:-:S03]  /*0ee0*/  @P1 PRMT R133, R120, 0x7632, R133 ;  /* 0x0000763278851816 */ /* 0x000fc60000000085 */
[----:B------:R-:W-:Y:S01]  /*0ef0*/  @P1 FMUL.FTZ R132, R135, R12 ;  /* 0x0000000c87841220 */ /* 0x000fe20000410000 */
[----:B------:R-:W-:Y:S02]  /*0f00*/  @P1 SHF.L.U32 R133, R133, 0x10, RZ ;  /* 0x0000001085851819 */ /* 0x000fe400000006ff */
[----:B------:R-:W1:Y:S01]  /*0f10*/  @P1 LDC R154, c[0x0][0x40c] ;  /* 0x00010300ff9a1b82 */ /* 0x000e620000000800 */
[----:B--2---:R-:W-:Y:S01]  /*0f20*/  @P1 FMUL.FTZ R137, R137, R138 ;  /* 0x0000008a89891220 */ /* 0x004fe20000410000 */
[----:B------:R-:W-:-:S04]  /*0f30*/  @P1 PRMT R135, R121, 0x7632, R135 ;  /* 0x0000763279871816 */ /* 0x000fc80000000087 */
[----:B------:R-:W-:Y:S02]  /*0f40*/  @P1 SHF.L.U32 R135, R135, 0x10, RZ ;  /* 0x0000001087871819 */ /* 0x000fe400000006ff */
[----:B------:R-:W2:Y:S01]  /*0f50*/  @P1 LDC R138, c[0x0][0x40c] ;  /* 0x00010300ff8a1b82 */ /* 0x000ea20000000800 */
[----:B---3--:R-:W-:Y:S01]  /*0f60*/  @P1 FMUL.FTZ R134, R133, R136 ;  /* 0x0000008885861220 */ /* 0x008fe20000410000 */
[----:B------:R-:W-:-:S03]  /*0f70*/  MOV R133, RZ ;  /* 0x000000ff00857202 */ /* 0x000fc60000000f00 */
[----:B------:R-:W-:Y:S01]  /*0f80*/  @P1 FMUL.FTZ R133, R134, R13 ;  /* 0x0000000d86851220 */ /* 0x000fe20000410000 */
[----:B----4-:R-:W-:Y:S01]  /*0f90*/  @P1 FMUL.FTZ R136, R135, R152 ;  /* 0x0000009887881220 */ /* 0x010fe20000410000 */
[----:B------:R-:W-:Y:S01]  /*0fa0*/  CS2R R134, SRZ ;  /* 0x0000000000867805 */ /* 0x000fe2000001ff00 */
[----:B------:R-:W3:Y:S01]  /*0fb0*/  @P1 LDC R151, c[0x0][0x40c] ;  /* 0x00010300ff971b82 */ /* 0x000ee20000000800 */
[----:B------:R-:W-:Y:S01]  /*0fc0*/  @P1 FMUL.FTZ R134, R137, R14 ;  /* 0x0000000e89861220 */ /* 0x000fe20000410000 */
[----:B------:R-:W-:Y:S01]  /*0fd0*/  @P1 SHF.L.U32 R137, R122, 0x10, RZ ;  /* 0x000000107a891819 */ /* 0x000fe200000006ff */
[----:B------:R-:W-:Y:S01]  /*0fe0*/  @P1 FMUL.FTZ R135, R136, R15 ;  /* 0x0000000f88871220 */ /* 0x000fe20000410000 */
[----:B------:R-:W-:-:S03]  /*0ff0*/  @P1 PRMT R136, R122, 0x7632, R136 ;  /* 0x000076327a881816 */ /* 0x000fc60000000088 */
[----:B-1----:R-:W-:Y:S01]  /*1000*/  @P1 FMUL.FTZ R139, R137, R154 ;  /* 0x0000009a898b1220 */ /* 0x002fe20000410000 */
[----:B------:R-:W-:Y:S01]  /*1010*/  @P1 SHF.L.U32 R137, R136, 0x10, RZ ;  /* 0x0000001088891819 */ /* 0x000fe200000006ff */
[----:B------:R-:W1:Y:S01]  /*1020*/  @P1 LDC R152, c[0x0][0x40c] ;  /* 0x00010300ff981b82 */ /* 0x000e620000000800 */
[----:B------:R-:W-:-:S03]  /*1030*/  HFMA2 R136, -RZ, RZ, 0, 0 ;  /* 0x00000000ff887431 */ /* 0x000fc600000001ff */
[----:B--2---:R-:W-:Y:S01]  /*1040*/  @P1 FMUL.FTZ R138, R137, R138 ;  /* 0x0000008a898a1220 */ /* 0x004fe20000410000 */
[----:B------:R-:W-:Y:S01]  /*1050*/  MOV R137, RZ ;  /* 0x000000ff00897202 */ /* 0x000fe20000000f00 */
[----:B------:R-:W-:Y:S02]  /*1060*/  @P1 FMUL.FTZ R136, R139, R16 ;  /* 0x000000108b881220 */ /* 0x000fe40000410000 */
[----:B------:R-:W-:Y:S01]  /*1070*/  @P1 FMUL.FTZ R137, R138, R17 ;  /* 0x000000118a891220 */ /* 0x000fe20000410000 */
[----:B------:R-:W-:-:S05]  /*1080*/  @P1 SHF.L.U32 R138, R123, 0x10, RZ ;  /* 0x000000107b8a1819 */ /* 0x000fca00000006ff */
[----:B---3--:R-:W-:Y:S01]  /*1090*/  @P1 FMUL.FTZ R151, R138, R151 ;  /* 0x000000978a971220 */ /* 0x008fe20000410000 */
[----:B------:R-:W-:-:S04]  /*10a0*/  @P1 PRMT R138, R123, 0x7632, R138 ;  /* 0x000076327b8a1816 */ /* 0x000fc8000000008a */
[----:B------:R-:W-:Y:S01]  /*10b0*/  @P1 SHF.L.U32 R139, R138, 0x10, RZ ;  /* 0x000000108a8b1819 */ /* 0x000fe200000006ff */
[----:B------:R-:W-:-:S04]  /*10c0*/  HFMA2 R138, -RZ, RZ, 0, 0 ;  /* 0x00000000ff8a7431 */ /* 0x000fc800000001ff */
[----:B-1----:R-:W-:Y:S01]  /*10d0*/  @P1 FMUL.FTZ R152, R139, R152 ;  /* 0x000000988b981220 */ /* 0x002fe20000410000 */
[----:B------:R-:W-:Y:S01]  /*10e0*/  MOV R139, RZ ;  /* 0x000000ff008b7202 */ /* 0x000fe20000000f00 */
[----:B------:R-:W-:Y:S02]  /*10f0*/  @P1 FMUL.FTZ R138, R151, R18 ;  /* 0x00000012978a1220 */ /* 0x000fe40000410000 */
[----:B------:R-:W-:-:S07]  /*1100*/  @P1 FMUL.FTZ R139, R152, R19 ;  /* 0x00000013988b1220 */ /* 0x000fce0000410000 */
.L_x_10959:
[----:B------:R-:W1:Y:S01]  /*1110*/  LDC.64 R152, c[0x0][0x3a8] ;  /* 0x0000ea00ff987b82 */ /* 0x000e620000000a00 */
[----:B------:R-:W-:Y:S01]  /*1120*/  IADD3 R150, PT, PT, R150, 0x100, RZ ;  /* 0x0000010096967810 */ /* 0x000fe20007ffe0ff */
[C---:B-1----:R-:W-:Y:S01]  /*1130*/  IMAD.WIDE.U32 R152, R149.reuse, 0x20, R152 ;  /* 0x0000002095987825 */ /* 0x042fe200078e0098 */
[----:B------:R-:W-:-:S04]  /*1140*/  IADD3 R149, PT, PT, R149, 0x100, RZ ;  /* 0x0000010095957810 */ /* 0x000fc80007ffe0ff */
[----:B------:R1:W-:Y:S04]  /*1150*/  STG.E.128 desc[UR6][R152.64], R132 ;  /* 0x0000008498007986 */ /* 0x0003e8000c101d06 */
[----:B------:R1:W-:Y:S02]  /*1160*/  STG.E.128 desc[UR6][R152.64+0x10], R136 ;  /* 0x0000108898007986 */ /* 0x0003e4000c101d06 */
.L_x_10956:
[----:B0-----:R-:W-:Y:S05]  /*1170*/  BSYNC.RECONVERGENT B0 ;  /* 0x0000000000007941 */ /* 0x001fea0003800200 */
.L_x_10955:
[----:B------:R-:W-:Y:S01]  /*1180*/  ISETP.GE.U32.AND P3, PT, R3, 0x200, PT ;  /* 0x000002000300780c */ /* 0x000fe20003f66070 */
[----:B------:R-:W-:-:S12]  /*1190*/  BSSY.RECONVERGENT B0, `(.L_x_10960) ;  /* 0x000006b000007945 */ /* 0x000fd80003800200 */
[----:B------:R-:W-:Y:S05]  /*11a0*/  @!P3 BRA `(.L_x_10961) ;  /* 0x0000000400a4b947 */ /* 0x000fea0003800000 */
[----:B------:R-:W-:Y:S01]  /*11b0*/  ISETP.NE.U32.AND P0, PT, RZ, UR8, PT ;  /* 0x00000008ff007c0c */ /* 0x000fe2000bf05070 */
[----:B------:R-:W0:Y:S03]  /*11c0*/  @P1 LDC.64 R104, c[0x0][0x390] ;  /* 0x0000e400ff681b82 */ /* 0x000e260000000a00 */
[----:B------:R-:W-:-:S13]  /*11d0*/  ISETP.NE.AND.EX P0, PT, RZ, UR9, PT, P0 ;  /* 0x00000009ff007c0c */ /* 0x000fda000bf05300 */
[----:B------:R-:W2:Y:S01]  /*11e0*/  @P0 LDC.64 R106, c[0x0][0x3a0] ;  /* 0x0000e800ff6a0b82 */ /* 0x000ea20000000a00 */
[----:B0-----:R-:W-:-:S05]  /*11f0*/  @P1 IMAD.WIDE.U32 R104, R150, 0x10, R104 ;  /* 0x0000001096681825 */ /* 0x001fca00078e0068 */
[----:B------:R0:W5:Y:S01]  /*1200*/  @P1 LDG.E.128 R120, desc[UR6][R104.64] ;  /* 0x0000000668781981 */ /* 0x000162000c1e1d00 */
[----:B--2---:R-:W-:-:S05]  /*1210*/  @P0 IMAD.WIDE.U32 R106, R149, 0x20, R106 ;  /* 0x00000020956a0825 */ /* 0x004fca00078e006a */
[----:B------:R0:W5:Y:S04]  /*1220*/  @P0 LDG.E.128 R100, desc[UR6][R106.64] ;  /* 0x000000066a640981 */ /* 0x000168000c1e1d00 */
[----:B------:R0:W5:Y:S01]  /*1230*/  @P0 LDG.E.128 R124, desc[UR6][R106.64+0x10] ;  /* 0x000010066a7c0981 */ /* 0x000162000c1e1d00 */
[----:B------:R-:W-:Y:S05]  /*1240*/  @!P0 BRA `(.L_x_10962) ;  /* 0x0000000000b88947 */ /* 0x000fea0003800000 */
[----:B------:R-:W-:-:S13]  /*1250*/  ISETP.GT.AND P0, PT, R0, RZ, PT ;  /* 0x000000ff0000720c */ /* 0x000fda0003f04270 */
[----:B0-----:R-:W0:Y:S01]  /*1260*/  @P0 LDC R107, c[0x0][0x40c] ;  /* 0x00010300ff6b0b82 */ /* 0x001e220000000800 */
[C---:B-----5:R-:W-:Y:S02]  /*1270*/  @P0 SHF.L.U32 R106, R120.reuse, 0x10, RZ ;  /* 0x00000010786a0819 */ /* 0x060fe400000006ff */
[----:B------:R-:W-:Y:S02]  /*1280*/  @P0 PRMT R104, R120, 0x7632, R104 ;  /* 0x0000763278680816 */ /* 0x000fe40000000068 */
[----:B------:R-:W-:Y:S02]  /*1290*/  @P0 SHF.L.U32 R109, R121, 0x10, RZ ;  /* 0x00000010796d0819 */ /* 0x000fe400000006ff */
[----:B------:R-:W-:Y:S01]  /*12a0*/  @P0 SHF.L.U32 R105, R104, 0x10, RZ ;  /* 0x0000001068690819 */ /* 0x000fe200000006ff */
[----:B------:R-:W2:Y:S01]  /*12b0*/  @P0 LDC R110, c[0x0][0x40c] ;  /* 0x00010300ff6e0b82 */ /* 0x000ea20000000800 */
[----:B------:R-:W-:-:S07]  /*12c0*/  MOV R104, R100 ;  /* 0x0000006400687202 */ /* 0x000fce0000000f00 */
[----:B------:R-:W3:Y:S08]  /*12d0*/  @P0 LDC R108, c[0x0][0x40c] ;  /* 0x00010300ff6c0b82 */ /* 0x000ef00000000800 */
[----:B-1----:R-:W1:Y:S01]  /*12e0*/  @P0 LDC R152, c[0x0][0x40c] ;  /* 0x00010300ff980b82 */ /* 0x002e620000000800 */
[----:B0-----:R-:W-:Y:S01]  /*12f0*/  @P0 FMUL.FTZ R107, R106, R107 ;  /* 0x0000006b6a6b0220 */ /* 0x001fe20000410000 */
[----:B------:R-:W-:-:S03]  /*1300*/  MOV R106, R102 ;  /* 0x00000066006a7202 */ /* 0x000fc60000000f00 */
[----:B------:R-:W-:Y:S01]  /*1310*/  @P0 FFMA.FTZ R104, R107, R28, R100 ;  /* 0x0000001c6b680223 */ /* 0x000fe20000010064 */
[----:B------:R-:W-:Y:S02]  /*1320*/  @P0 PRMT R107, R121, 0x7632, R107 ;  /* 0x00007632796b0816 */ /* 0x000fe4000000006b */
[----:B------:R-:W0:Y:S01]  /*1330*/  @P0 LDC R111, c[0x0][0x40c] ;  /* 0x00010300ff6f0b82 */ /* 0x000e220000000800 */
[----:B--2---:R-:W-:Y:S01]  /*1340*/  @P0 FMUL.FTZ R109, R109, R110 ;  /* 0x0000006e6d6d0220 */ /* 0x004fe20000410000 */
[----:B------:R-:W-:-:S03]  /*1350*/  @P0 SHF.L.U32 R107, R107, 0x10, RZ ;  /* 0x000000106b6b0819 */ /* 0x000fc600000006ff */
[----:B------:R-:W-:Y:S01]  /*1360*/  @P0 FFMA.FTZ R106, R109, R30, R102 ;  /* 0x0000001e6d6a0223 */ /* 0x000fe20000010066 */
[----:B------:R-:W-:Y:S02]  /*1370*/  @P0 PRMT R109, R122, 0x7632, R109 ;  /* 0x000076327a6d0816 */ /* 0x000fe4000000006d */
[----:B------:R-:W2:Y:S01]  /*1380*/  @P0 LDC R154, c[0x0][0x40c] ;  /* 0x00010300ff9a0b82 */ /* 0x000ea20000000800 */
[----:B---3--:R-:W-:Y:S01]  /*1390*/  @P0 FMUL.FTZ R108, R105, R108 ;  /* 0x0000006c696c0220 */ /* 0x008fe20000410000 */
[----:B------:R-:W-:Y:S02]  /*13a0*/  MOV R105, R101 ;  /* 0x0000006500697202 */ /* 0x000fe40000000f00 */
[----:B------:R-:W-:Y:S01]  /*13b0*/  @P0 SHF.L.U32 R109, R109, 0x10, RZ ;  /* 0x000000106d6d0819 */ /* 0x000fe200000006ff */
[----:B------:R-:W-:Y:S01]  /*13c0*/  @P0 FFMA.FTZ R105, R108, R29, R101 ;  /* 0x0000001d6c690223 */ /* 0x000fe20000010065 */
[----:B------:R-:W-:Y:S02]  /*13d0*/  @P0 SHF.L.U32 R108, R122, 0x10, RZ ;  /* 0x000000107a6c0819 */ /* 0x000fe400000006ff */
[----:B------:R-:W3:Y:S01]  /*13e0*/  @P0 LDC R151, c[0x0][0x40c] ;  /* 0x00010300ff970b82 */ /* 0x000ee20000000800 */
[----:B-1----:R-:W-:Y:S01]  /*13f0*/  @P0 FMUL.FTZ R110, R107, R152 ;  /* 0x000000986b6e0220 */ /* 0x002fe20000410000 */
[----:B------:R-:W-:-:S03]  /*1400*/  MOV R107, R103 ;  /* 0x00000067006b7202 */ /* 0x000fc60000000f00 */
[----:B------:R-:W-:Y:S01]  /*1410*/  @P0 FFMA.FTZ R107, R110, R31, R103 ;  /* 0x0000001f6e6b0223 */ /* 0x000fe20000010067 */
[----:B------:R-:W-:Y:S01]  /*1420*/  @P0 SHF.L.U32 R110, R123, 0x10, RZ ;  /* 0x000000107b6e0819 */ /* 0x000fe200000006ff */
[----:B0-----:R-:W-:Y:S01]  /*1430*/  @P0 FMUL.FTZ R111, R108, R111 ;  /* 0x0000006f6c6f0220 */ /* 0x001fe20000410000 */
[----:B------:R-:W-:-:S03]  /*1440*/  MOV R108, R124 ;  /* 0x0000007c006c7202 */ /* 0x000fc60000000f00 */
[----:B------:R-:W-:Y:S01]  /*1450*/  @P0 FFMA.FTZ R108, R111, R32, R124 ;  /* 0x000000206f6c0223 */ /* 0x000fe2000001007c */
[----:B------:R-:W-:Y:S01]  /*1460*/  MOV R111, R127 ;  /* 0x0000007f006f7202 */ /* 0x000fe20000000f00 */
[----:B--2---:R-:W-:Y:S01]  /*1470*/  @P0 FMUL.FTZ R152, R109, R154 ;  /* 0x0000009a6d980220 */ /* 0x004fe20000410000 */
[----:B------:R-:W-:-:S03]  /*1480*/  MOV R109, R125 ;  /* 0x0000007d006d7202 */ /* 0x000fc60000000f00 */
[----:B------:R-:W-:Y:S01]  /*1490*/  @P0 FFMA.FTZ R109, R152, R33, R125 ;  /* 0x00000021986d0223 */ /* 0x000fe2000001007d */
[----:B---3--:R-:W-:Y:S01]  /*14a0*/  @P0 FMUL.FTZ R151, R110, R151 ;  /* 0x000000976e970220 */ /* 0x008fe20000410000 */
[----:B------:R-:W-:-:S03]  /*14b0*/  MOV R110, R126 ;  /* 0x0000007e006e7202 */ /* 0x000fc60000000f00 */
[----:B------:R-:W-:Y:S01]  /*14c0*/  @P0 FFMA.FTZ R110, R151, R34, R126 ;  /* 0x00000022976e0223 */ /* 0x000fe2000001007e */
[----:B------:R-:W-:Y:S06]  /*14d0*/  @!P0 BRA `(.L_x_10963) ;  /* 0x0000000000c08947 */ /* 0x000fec0003800000 */
[----:B------:R-:W-:-:S04]  /*14e0*/  PRMT R111, R123, 0x7632, R111 ;  /* 0x000076327b6f7816 */ /* 0x000fc8000000006f */
[----:B------:R-:W-:-:S05]  /*14f0*/  SHF.L.U32 R111, R111, 0x10, RZ ;  /* 0x000000106f6f7819 */ /* 0x000fca00000006ff */
[----:B------:R-:W-:-:S04]  /*1500*/  FMUL.FTZ R152, R111, UR12 ;  /* 0x0000000c6f987c20 */ /* 0x000fc80008410000 */
[----:B------:R-:W-:Y:S01]  /*1510*/  FFMA.FTZ R111, R152, R35, R127 ;  /* 0x00000023986f7223 */ /* 0x000fe2000001007f */
[----:B------:R-:W-:Y:S06]  /*1520*/  BRA `(.L_x_10963) ;  /* 0x0000000000ac7947 */ /* 0x000fec0003800000 */
.L_x_10962:
[----:B0-----:R-:W0:Y:S01]  /*1530*/  @P1 LDC R106, c[0x0][0x40c] ;  /* 0x00010300ff6a1b82 */ /* 0x001e220000000800 */
[----:B-----5:R-:W-:Y:S01]  /*1540*/  @P1 SHF.L.U32 R105, R120, 0x10, RZ ;  /* 0x0000001078691819 */ /* 0x020fe200000006ff */
[----:B------:R-:W-:Y:S01]  /*1550*/  HFMA2 R104, -RZ, RZ, 0, 0 ;  /* 0x00000000ff687431 */ /* 0x000fe200000001ff */
[----:B------:R-:W-:-:S05]  /*1560*/  @P1 SHF.L.U32 R109, R121, 0x10, RZ ;  /* 0x00000010796d1819 */ /* 0x000fca00000006ff */
[----:B------:R-:W2:Y:S08]  /*1570*/  @P1 LDC R110, c[0x0][0x40c] ;  /* 0x00010300ff6e1b82 */ /* 0x000eb00000000800 */
[----:B------:R-:W3:Y:S08]  /*1580*/  @P1 LDC R108, c[0x0][0x40c] ;  /* 0x00010300ff6c1b82 */ /* 0x000ef00000000800 */
[----:B-1----:R-:W1:Y:S01]  /*1590*/  @P1 LDC R152, c[0x0][0x40c] ;  /* 0x00010300ff981b82 */ /* 0x002e620000000800 */
[----:B0-----:R-:W-:Y:S01]  /*15a0*/  @P1 FMUL.FTZ R107, R105, R106 ;  /* 0x0000006a696b1220 */ /* 0x001fe20000410000 */
[----:B------:R-:W-:-:S03]  /*15b0*/  @P1 PRMT R105, R120, 0x7632, R105 ;  /* 0x0000763278691816 */ /* 0x000fc60000000069 */
[----:B------:R-:W-:Y:S01]  /*15c0*/  @P1 FMUL.FTZ R104, R107, R28 ;  /* 0x0000001c6b681220 */ /* 0x000fe20000410000 */
[----:B------:R-:W-:Y:S02]  /*15d0*/  @P1 SHF.L.U32 R105, R105, 0x10, RZ ;  /* 0x0000001069691819 */ /* 0x000fe400000006ff */
[----:B------:R-:W0:Y:S01]  /*15e0*/  @P1 LDC R154, c[0x0][0x40c] ;  /* 0x00010300ff9a1b82 */ /* 0x000e220000000800 */
[----:B--2---:R-:W-:Y:S01]  /*15f0*/  @P1 FMUL.FTZ R109, R109, R110 ;  /* 0x0000006e6d6d1220 */ /* 0x004fe20000410000 */
[----:B------:R-:W-:-:S04]  /*1600*/  @P1 PRMT R107, R121, 0x7632, R107 ;  /* 0x00007632796b1816 */ /* 0x000fc8000000006b */
[----:B------:R-:W-:Y:S02]  /*1610*/  @P1 SHF.L.U32 R107, R107, 0x10, RZ ;  /* 0x000000106b6b1819 */ /* 0x000fe400000006ff */
[----:B------:R-:W2:Y:S01]  /*1620*/  @P1 LDC R110, c[0x0][0x40c] ;  /* 0x00010300ff6e1b82 */ /* 0x000ea20000000800 */
[----:B---3--:R-:W-:Y:S01]  /*1630*/  @P1 FMUL.FTZ R106, R105, R108 ;  /* 0x0000006c696a1220 */ /* 0x008fe20000410000 */
[----:B------:R-:W-:-:S03]  /*1640*/  MOV R105, RZ ;  /* 0x000000ff00697202 */ /* 0x000fc60000000f00 */
[----:B------:R-:W-:Y:S01]  /*1650*/  @P1 FMUL.FTZ R105, R106, R29 ;  /* 0x0000001d6a691220 */ /* 0x000fe20000410000 */
[----:B-1----:R-:W-:Y:S01]  /*1660*/  @P1 FMUL.FTZ R108, R107, R152 ;  /* 0x000000986b6c1220 */ /* 0x002fe20000410000 */
[----:B------:R-:W-:Y:S01]  /*1670*/  CS2R R106, SRZ ;  /* 0x00000000006a7805 */ /* 0x000fe2000001ff00 */
[----:B------:R-:W1:Y:S01]  /*1680*/  @P1 LDC R151, c[0x0][0x40c] ;  /* 0x00010300ff971b82 */ /* 0x000e620000000800 */
[----:B------:R-:W-:Y:S01]  /*1690*/  @P1 FMUL.FTZ R106, R109, R30 ;  /* 0x0000001e6d6a1220 */ /* 0x000fe20000410000 */
[----:B------:R-:W-:Y:S01]  /*16a0*/  @P1 SHF.L.U32 R109, R122, 0x10, RZ ;  /* 0x000000107a6d1819 */ /* 0x000fe200000006ff */
[----:B------:R-:W-:Y:S01]  /*16b0*/  @P1 FMUL.FTZ R107, R108, R31 ;  /* 0x0000001f6c6b1220 */ /* 0x000fe20000410000 */
[----:B------:R-:W-:-:S03]  /*16c0*/  @P1 PRMT R108, R122, 0x7632, R108 ;  /* 0x000076327a6c1816 */ /* 0x000fc6000000006c */
[----:B0-----:R-:W-:Y:S01]  /*16d0*/  @P1 FMUL.FTZ R111, R109, R154 ;  /* 0x0000009a6d6f1220 */ /* 0x001fe20000410000 */
[----:B------:R-:W-:Y:S01]  /*16e0*/  @P1 SHF.L.U32 R109, R108, 0x10, RZ ;  /* 0x000000106c6d1819 */ /* 0x000fe200000006ff */
[----:B------:R-:W0:Y:S01]  /*16f0*/  @P1 LDC R152, c[0x0][0x40c] ;  /* 0x00010300ff981b82 */ /* 0x000e220000000800 */
[----:B------:R-:W-:-:S03]  /*1700*/  HFMA2 R108, -RZ, RZ, 0, 0 ;  /* 0x00000000ff6c7431 */ /* 0x000fc600000001ff */
[----:B--2---:R-:W-:Y:S01]  /*1710*/  @P1 FMUL.FTZ R110, R109, R110 ;  /* 0x0000006e6d6e1220 */ /* 0x004fe20000410000 */
[----:B------:R-:W-:Y:S01]  /*1720*/  MOV R109, RZ ;  /* 0x000000ff006d7202 */ /* 0x000fe20000000f00 */
[----:B------:R-:W-:Y:S02]  /*1730*/  @P1 FMUL.FTZ R108, R111, R32 ;  /* 0x000000206f6c1220 */ /* 0x000fe40000410000 */
[----:B------:R-:W-:Y:S01]  /*1740*/  @P1 FMUL.FTZ R109, R110, R33 ;  /* 0x000000216e6d1220 */ /* 0x000fe20000410000 */
[----:B------:R-:W-:-:S05]  /*1750*/  @P1 SHF.L.U32 R110, R123, 0x10, RZ ;  /* 0x000000107b6e1819 */ /* 0x000fca00000006ff */
[----:B-1----:R-:W-:Y:S01]  /*1760*/  @P1 FMUL.FTZ R151, R110, R151 ;  /* 0x000000976e971220 */ /* 0x002fe20000410000 */
[----:B------:R-:W-:-:S04]  /*1770*/  @P1 PRMT R110, R123, 0x7632, R110 ;  /* 0x000076327b6e1816 */ /* 0x000fc8000000006e */
[----:B------:R-:W-:Y:S01]  /*1780*/  @P1 SHF.L.U32 R111, R110, 0x10, RZ ;  /* 0x000000106e6f1819 */ /* 0x000fe200000006ff */
[----:B------:R-:W-:-:S04]  /*1790*/  HFMA2 R110, -RZ, RZ, 0, 0 ;  /* 0x00000000ff6e7431 */ /* 0x000fc800000001ff */
[----:B0-----:R-:W-:Y:S01]  /*17a0*/  @P1 FMUL.FTZ R152, R111, R152 ;  /* 0x000000986f981220 */ /* 0x001fe20000410000 */
[----:B------:R-:W-:Y:S01]  /*17b0*/  MOV R111, RZ ;  /* 0x000000ff006f7202 */ /* 0x000fe20000000f00 */
[----:B------:R-:W-:Y:S02]  /*17c0*/  @P1 FMUL.FTZ R110, R151, R34 ;  /* 0x00000022976e1220 */ /* 0x000fe40000410000 */
[----:B------:R-:W-:-:S07]  /*17d0*/  @P1 FMUL.FTZ R111, R152, R35 ;  /* 0x00000023986f1220 */ /* 0x000fce0000410000 */
.L_x_10963:
[----:B------:R-:W0:Y:S01]  /*17e0*/  LDC.64 R152, c[0x0][0x3a8] ;  /* 0x0000ea00ff987b82 */ /* 0x000e220000000a00 */
[----:B------:R-:W-:Y:S01]  /*17f0*/  IADD3 R150, PT, PT, R150, 0x100, RZ ;  /* 0x0000010096967810 */ /* 0x000fe20007ffe0ff */
[C---:B0-----:R-:W-:Y:S01]  /*1800*/  IMAD.WIDE.U32 R152, R149.reuse, 0x20, R152 ;  /* 0x0000002095987825 */ /* 0x041fe200078e0098 */
[----:B------:R-:W-:-:S04]  /*1810*/  IADD3 R149, PT, PT, R149, 0x100, RZ ;  /* 0x0000010095957810 */ /* 0x000fc80007ffe0ff */
[----:B------:R0:W-:Y:S04]  /*1820*/  STG.E.128 desc[UR6][R152.64], R104 ;  /* 0x0000006898007986 */ /* 0x0001e8000c101d06 */
[----:B------:R0:W-:Y:S02]  /*1830*/  STG.E.128 desc[UR6][R152.64+0x10], R108 ;  /* 0x0000106c98007986 */ /* 0x0001e4000c101d06 */
.L_x_10961:
[----:B------:R-:W-:Y:S05]  /*1840*/  BSYNC.RECONVERGENT B0 ;  /* 0x0000000000007941 */ /* 0x000fea0003800200 */
.L_x_10960:
        /* <DEDUP_REMOVED lines=13> */
[----:B------:R-:W-:-:S13]  /*1920*/  ISETP.GT.AND P0, PT, R0, RZ, PT ;  /* 0x000000ff0000720c */ /* 0x000fda0003f04270 */
[----:B--2---:R-:W2:Y:S01]  /*1930*/  @P0 LDC R115, c[0x0][0x40c] ;  /* 0x00010300ff730b82 */ /* 0x004ea20000000800 */
[C---:B-----5:R-:W-:Y:S02]  /*1940*/  @P0 SHF.L.U32 R114, R120.reuse, 0x10, RZ ;  /* 0x0000001078720819 */ /* 0x060fe400000006ff */
[----:B------:R-:W-:Y:S02]  /*1950*/  @P0 PRMT R112, R120, 0x7632, R112 ;  /* 0x0000763278700816 */ /* 0x000fe40000000070 */
[----:B------:R-:W-:Y:S02]  /*1960*/  @P0 SHF.L.U32 R117, R121, 0x10, RZ ;  /* 0x0000001079750819 */ /* 0x000fe400000006ff */
[----:B------:R-:W-:Y:S01]  /*1970*/  @P0 SHF.L.U32 R113, R112, 0x10, RZ ;  /* 0x0000001070710819 */ /* 0x000fe200000006ff */
[----:B------:R-:W3:Y:S01]  /*1980*/  @P0 LDC R118, c[0x0][0x40c] ;  /* 0x00010300ff760b82 */ /* 0x000ee20000000800 */
[----:B------:R-:W-:-:S07]  /*1990*/  MOV R112, R100 ;  /* 0x0000006400707202 */ /* 0x000fce0000000f00 */
[----:B------:R-:W4:Y:S08]  /*19a0*/  @P0 LDC R116, c[0x0][0x40c] ;  /* 0x00010300ff740b82 */ /* 0x000f300000000800 */
[----:B01----:R-:W0:Y:S01]  /*19b0*/  @P0 LDC R152, c[0x0][0x40c] ;  /* 0x00010300ff980b82 */ /* 0x003e220000000800 */
[----:B--2---:R-:W-:Y:S01]  /*19c0*/  @P0 FMUL.FTZ R115, R114, R115 ;  /* 0x0000007372730220 */ /* 0x004fe20000410000 */
[----:B------:R-:W-:-:S03]  /*19d0*/  MOV R114, R102 ;  /* 0x0000006600727202 */ /* 0x000fc60000000f00 */
[----:B------:R-:W-:Y:S01]  /*19e0*/  @P0 FFMA.FTZ R112, R115, R44, R100 ;  /* 0x0000002c73700223 */ /* 0x000fe20000010064 */
[----:B------:R-:W-:Y:S02]  /*19f0*/  @P0 PRMT R115, R121, 0x7632, R115 ;  /* 0x0000763279730816 */ /* 0x000fe40000000073 */
[----:B------:R-:W1:Y:S01]  /*1a00*/  @P0 LDC R119, c[0x0][0x40c] ;  /* 0x00010300ff770b82 */ /* 0x000e620000000800 */
[----:B---3--:R-:W-:Y:S01]  /*1a10*/  @P0 FMUL.FTZ R117, R117, R118 ;  /* 0x0000007675750220 */ /* 0x008fe20000410000 */
[----:B------:R-:W-:-:S03]  /*1a20*/  @P0 SHF.L.U32 R115, R115, 0x10, RZ ;  /* 0x0000001073730819 */ /* 0x000fc600000006ff */
[----:B------:R-:W-:Y:S01]  /*1a30*/  @P0 FFMA.FTZ R114, R117, R46, R102 ;  /* 0x0000002e75720223 */ /* 0x000fe20000010066 */
[----:B------:R-:W-:Y:S02]  /*1a40*/  @P0 PRMT R117, R122, 0x7632, R117 ;  /* 0x000076327a750816 */ /* 0x000fe40000000075 */
[----:B------:R-:W2:Y:S01]  /*1a50*/  @P0 LDC R154, c[0x0][0x40c] ;  /* 0x00010300ff9a0b82 */ /* 0x000ea20000000800 */
[----:B----4-:R-:W-:Y:S01]  /*1a60*/  @P0 FMUL.FTZ R116, R113, R116 ;  /* 0x0000007471740220 */ /* 0x010fe20000410000 */
[----:B------:R-:W-:Y:S02]  /*1a70*/  MOV R113, R101 ;  /* 0x0000006500717202 */ /* 0x000fe40000000f00 */
[----:B------:R-:W-:Y:S01]  /*1a80*/  @P0 SHF.L.U32 R117, R117, 0x10, RZ ;  /* 0x0000001075750819 */ /* 0x000fe200000006ff */
[----:B------:R-:W-:Y:S01]  /*1a90*/  @P0 FFMA.FTZ R113, R116, R45, R101 ;  /* 0x0000002d74710223 */ /* 0x000fe20000010065 */
[----:B------:R-:W-:Y:S02]  /*1aa0*/  @P0 SHF.L.U32 R116, R122, 0x10, RZ ;  /* 0x000000107a740819 */ /* 0x000fe400000006ff */
[----:B------:R-:W3:Y:S01]  /*1ab0*/  @P0 LDC R151, c[0x0][0x40c] ;  /* 0x00010300ff970b82 */ /* 0x000ee20000000800 */
[----:B0-----:R-:W-:Y:S01]  /*1ac0*/  @P0 FMUL.FTZ R118, R115, R152 ;  /* 0x0000009873760220 */ /* 0x001fe20000410000 */
[----:B------:R-:W-:-:S03]  /*1ad0*/  MOV R115, R103 ;  /* 0x0000006700737202 */ /* 0x000fc60000000f00 */
[----:B------:R-:W-:Y:S01]  /*1ae0*/  @P0 FFMA.FTZ R115, R118, R47, R103 ;  /* 0x0000002f76730223 */ /* 0x000fe20000010067 */
[----:B------:R-:W-:Y:S01]  /*1af0*/  @P0 SHF.L.U32 R118, R123, 0x10, RZ ;  /* 0x000000107b760819 */ /* 0x000fe200000006ff */
[----:B-1----:R-:W-:Y:S01]  /*1b00*/  @P0 FMUL.FTZ R119, R116, R119 ;  /* 0x0000007774770220 */ /* 0x002fe20000410000 */
        /* <DEDUP_REMOVED lines=15> */
.L_x_10966:
[----:B--2---:R-:W2:Y:S01]  /*1c00*/  @P1 LDC R114, c[0x0][0x40c] ;  /* 0x00010300ff721b82 */ /* 0x004ea20000000800 */
[----:B-----5:R-:W-:Y:S01]  /*1c10*/  @P1 SHF.L.U32 R113, R120, 0x10, RZ ;  /* 0x0000001078711819 */ /* 0x020fe200000006ff */
[----:B------:R-:W-:Y:S01]  /*1c20*/  HFMA2 R112, -RZ, RZ, 0, 0 ;  /* 0x00000000ff707431 */ /* 0x000fe200000001ff */
[----:B------:R-:W-:-:S05]  /*1c30*/  @P1 SHF.L.U32 R117, R121, 0x10, RZ ;  /* 0x0000001079751819 */ /* 0x000fca00000006ff */
[----:B------:R-:W3:Y:S08]  /*1c40*/  @P1 LDC R118, c[0x0][0x40c] ;  /* 0x00010300ff761b82 */ /* 0x000ef00000000800 */
[----:B------:R-:W4:Y:S08]  /*1c50*/  @P1 LDC R116, c[0x0][0x40c] ;  /* 0x00010300ff741b82 */ /* 0x000f300000000800 */
[----:B01----:R-:W0:Y:S01]  /*1c60*/  @P1 LDC R152, c[0x0][0x40c] ;  /* 0x00010300ff981b82 */ /* 0x003e220000000800 */
[----:B--2---:R-:W-:Y:S01]  /*1c70*/  @P1 FMUL.FTZ R115, R113, R114 ;  /* 0x0000007271731220 */ /* 0x004fe20000410000 */
[----:B------:R-:W-:-:S03]  /*1c80*/  @P1 PRMT R113, R120, 0x7632, R113 ;  /* 0x0000763278711816 */ /* 0x000fc60000000071 */
[----:B------:R-:W-:Y:S01]  /*1c90*/  @P1 FMUL.FTZ R112, R115, R44 ;  /* 0x0000002c73701220 */ /* 0x000fe20000410000 */
[----:B------:R-:W-:Y:S02]  /*1ca0*/  @P1 SHF.L.U32 R113, R113, 0x10, RZ ;  /* 0x0000001071711819 */ /* 0x000fe400000006ff */
[----:B------:R-:W1:Y:S01]  /*1cb0*/  @P1 LDC R154, c[0x0][0x40c] ;  /* 0x00010300ff9a1b82 */ /* 0x000e620000000800 */
[----:B---3--:R-:W-:Y:S01]  /*1cc0*/  @P1 FMUL.FTZ R117, R117, R118 ;  /* 0x0000007675751220 */ /* 0x008fe20000410000 */
[----:B------:R-:W-:-:S04]  /*1cd0*/  @P1 PRMT R115, R121, 0x7632, R115 ;  /* 0x0000763279731816 */ /* 0x000fc80000000073 */
[----:B------:R-:W-:Y:S02]  /*1ce0*/  @P1 SHF.L.U32 R115, R115, 0x10, RZ ;  /* 0x0000001073731819 */ /* 0x000fe400000006ff */
[----:B------:R-:W2:Y:S01]  /*1cf0*/  @P1 LDC R118, c[0x0][0x40c] ;  /* 0x00010300ff761b82 */ /* 0x000ea20000000800 */
[----:B----4-:R-:W-:Y:S01]  /*1d00*/  @P1 FMUL.FTZ R114, R113, R116 ;  /* 0x0000007471721220 */ /* 0x010fe20000410000 */
[----:B------:R-:W-:-:S03]  /*1d10*/  MOV R113, RZ ;  /* 0x000000ff00717202 */ /* 0x000fc60000000f00 */
[----:B------:R-:W-:Y:S01]  /*1d20*/  @P1 FMUL.FTZ R113, R114, R45 ;  /* 0x0000002d72711220 */ /* 0x000fe20000410000 */
[----:B0-----:R-:W-:Y:S01]  /*1d30*/  @P1 FMUL.FTZ R116, R115, R152 ;  /* 0x0000009873741220 */ /* 0x001fe20000410000 */
[----:B------:R-:W-:Y:S01]  /*1d40*/  CS2R R114, SRZ ;  /* 0x0000000000727805 */ /* 0x000fe2000001ff00 */
[----:B------:R-:W0:Y:S01]  /*1d50*/  @P1 LDC R151, c[0x0][0x40c] ;  /* 0x00010300ff971b82 */ /* 0x000e220000000800 */
        /* <DEDUP_REMOVED lines=13> */
[----:B0-----:R-:W-:Y:S01]  /*1e30*/  @P1 FMUL.FTZ R151, R118, R151 ;  /* 0x0000009776971220 */ /* 0x001fe20000410000 */
[----:B------:R-:W-:-:S04]  /*1e40*/  @P1 PRMT R118, R123, 0x7632, R118 ;  /* 0x000076327b761816 */ /* 0x000fc80000000076 */
[----:B------:R-:W-:Y:S01]  /*1e50*/  @P1 SHF.L.U32 R119, R118, 0x10, RZ ;  /* 0x0000001076771819 */ /* 0x000fe200000006ff */
[----:B------:R-:W-:-:S04]  /*1e60*/  HFMA2 R118, -RZ, RZ, 0, 0 ;  /* 0x00000000ff767431 */ /* 0x000fc800000001ff */
[----:B-1----:R-:W-:Y:S01]  /*1e70*/  @P1 FMUL.FTZ R152, R119, R152 ;  /* 0x0000009877981220 */ /* 0x002fe20000410000 */
[----:B------:R-:W-:Y:S01]  /*1e80*/  MOV R119, RZ ;  /* 0x000000ff00777202 */ /* 0x000fe20000000f00 */
[----:B------:R-:W-:Y:S02]  /*1e90*/  @P1 FMUL.FTZ R118, R151, R50 ;  /* 0x0000003297761220 */ /* 0x000fe40000410000 */
[----:B------:R-:W-:-:S07]  /*1ea0*/  @P1 FMUL.FTZ R119, R152, R51 ;  /* 0x0000003398771220 */ /* 0x000fce0000410000 */
.L_x_10967:
[----:B------:R-:W0:Y:S01]  /*1eb0*/  LDC.64 R152, c[0x0][0x3a8] ;  /* 0x0000ea00ff987b82 */ /* 0x000e220000000a00 */
[----:B------:R-:W-:Y:S01]  /*1ec0*/  IADD3 R150, PT, PT, R150, 0x100, RZ ;  /* 0x0000010096967810 */ /* 0x000fe20007ffe0ff */
[C---:B0-----:R-:W-:Y:S01]  /*1ed0*/  IMAD.WIDE.U32 R152, R149.reuse, 0x20, R152 ;  /* 0x0000002095987825 */ /* 0x041fe200078e0098 */
[----:B------:R-:W-:-:S04]  /*1ee0*/  IADD3 R149, PT, PT, R149, 0x100, RZ ;  /* 0x0000010095957810 */ /* 0x000fc80007ffe0ff */
[----:B------:R2:W-:Y:S04]  /*1ef0*/  STG.E.128 desc[UR6][R152.64], R112 ;  /* 0x0000007098007986 */ /* 0x0005e8000c101d06 */
[----:B------:R2:W-:Y:S02]  /*1f00*/  STG.E.128 desc[UR6][R152.64+0x10], R116 ;  /* 0x0000107498007986 */ /* 0x0005e4000c101d06 */
.L_x_10965:
[----:B------:R-:W-:Y:S05]  /*1f10*/  BSYNC.RECONVERGENT B0 ;  /* 0x0000000000007941 */ /* 0x000fea0003800200 */
.L_x_10964:
        /* <DEDUP_REMOVED lines=14> */
[----:B-----5:R-:W-:-:S11]  /*2000*/  MOV R142, R102 ;  /* 0x00000066008e7202 */ /* 0x020fd60000000f00 */
[----:B---3--:R-:W3:Y:S01]  /*2010*/  @P0 LDC R129, c[0x0][0x40c] ;  /* 0x00010300ff810b82 */ /* 0x008ee20000000800 */
[C---:B------:R-:W-:Y:S02]  /*2020*/  @P0 SHF.L.U32 R128, R120.reuse, 0x10, RZ ;  /* 0x0000001078800819 */ /* 0x040fe400000006ff */
[----:B------:R-:W-:Y:S02]  /*2030*/  @P0 PRMT R0, R120, 0x7632, R0 ;  /* 0x0000763278000816 */ /* 0x000fe40000000000 */
[----:B------:R-:W-:Y:S02]  /*2040*/  @P0 SHF.L.U32 R140, R122, 0x10, RZ ;  /* 0x000000107a8c0819 */ /* 0x000fe400000006ff */
[----:B------:R-:W-:Y:S01]  /*2050*/  @P0 SHF.L.U32 R0, R0, 0x10, RZ ;  /* 0x0000001000000819 */ /* 0x000fe200000006ff */
[----:B------:R-:W4:Y:S08]  /*2060*/  @P0 LDC R141, c[0x0][0x40c] ;  /* 0x00010300ff8d0b82 */ /* 0x000f300000000800 */
[----:B------:R-:W4:Y:S08]  /*2070*/  @P0 LDC R130, c[0x0][0x40c] ;  /* 0x00010300ff820b82 */ /* 0x000f300000000800 */
[----:B------:R-:W4:Y:S01]  /*2080*/  @P0 LDC R143, c[0x0][0x40c] ;  /* 0x00010300ff8f0b82 */ /* 0x000f220000000800 */
[----:B---3--:R-:W-:Y:S01]  /*2090*/  @P0 FMUL.FTZ R131, R128, R129 ;  /* 0x0000008180830220 */ /* 0x008fe20000410000 */
[----:B------:R-:W-:-:S02]  /*20a0*/  @P0 SHF.L.U32 R129, R121, 0x10, RZ ;  /* 0x0000001079810819 */ /* 0x000fc400000006ff */
[----:B------:R-:W-:-:S04]  /*20b0*/  @P0 PRMT R128, R121, 0x7632, R128 ;  /* 0x0000763279800816 */ /* 0x000fc80000000080 */
[----:B012---:R-:W0:Y:S01]  /*20c0*/  @P0 LDC R153, c[0x0][0x40c] ;  /* 0x00010300ff990b82 */ /* 0x007e220000000800 */
[----:B----4-:R-:W-:Y:S01]  /*20d0*/  @P0 FMUL.FTZ R0, R0, R141 ;  /* 0x0000008d00000220 */ /* 0x010fe20000410000 */
[----:B------:R-:W-:Y:S02]  /*20e0*/  @P0 SHF.L.U32 R128, R128, 0x10, RZ ;  /* 0x0000001080800819 */ /* 0x000fe400000006ff */
[----:B------:R-:W-:Y:S01]  /*20f0*/  MOV R141, R101 ;  /* 0x00000065008d7202 */ /* 0x000fe20000000f00 */
[----:B------:R-:W-:Y:S01]  /*2100*/  @P0 FFMA.FTZ R141, R0, R93, R101 ;  /* 0x0000005d008d0223 */ /* 0x000fe20000010065 */
[----:B------:R-:W-:Y:S02]  /*2110*/  @P0 SHF.L.U32 R0, R123, 0x10, RZ ;  /* 0x000000107b000819 */ /* 0x000fe400000006ff */
[----:B------:R-:W1:Y:S01]  /*2120*/  @P0 LDC R150, c[0x0][0x40c] ;  /* 0x00010300ff960b82 */ /* 0x000e620000000800 */
[----:B------:R-:W-:Y:S01]  /*2130*/  @P0 FMUL.FTZ R151, R129, R130 ;  /* 0x0000008281970220 */ /* 0x000fe20000410000 */
[----:B------:R-:W-:-:S02]  /*2140*/  @P0 PRMT R129, R122, 0x7632, R129 ;  /* 0x000076327a810816 */ /* 0x000fc40000000081 */
[----:B------:R-:W-:Y:S01]  /*2150*/  MOV R130, R126 ;  /* 0x0000007e00827202 */ /* 0x000fe20000000f00 */
[----:B------:R-:W-:Y:S01]  /*2160*/  @P0 FFMA.FTZ R142, R151, R94, R102 ;  /* 0x0000005e978e0223 */ /* 0x000fe20000010066 */
[----:B------:R-:W-:Y:S02]  /*2170*/  @P0 SHF.L.U32 R129, R129, 0x10, RZ ;  /* 0x0000001081810819 */ /* 0x000fe400000006ff */
[----:B------:R-:W2:Y:S01]  /*2180*/  @P0 LDC R155, c[0x0][0x40c] ;  /* 0x00010300ff9b0b82 */ /* 0x000ea20000000800 */
[----:B------:R-:W-:Y:S01]  /*2190*/  @P0 FMUL.FTZ R128, R128, R143 ;  /* 0x0000008f80800220 */ /* 0x000fe20000410000 */
[----:B------:R-:W-:-:S03]  /*21a0*/  MOV R143, R103 ;  /* 0x00000067008f7202 */ /* 0x000fc60000000f00 */
[----:B------:R-:W-:Y:S01]  /*21b0*/  @P0 FFMA.FTZ R143, R128, R95, R103 ;  /* 0x0000005f808f0223 */ /* 0x000fe20000010067 */
[----:B------:R-:W-:Y:S01]  /*21c0*/  MOV R128, R124 ;  /* 0x0000007c00807202 */ /* 0x000fe20000000f00 */
[----:B0-----:R-:W-:Y:S01]  /*21d0*/  @P0 FMUL.FTZ R153, R140, R153 ;  /* 0x000000998c990220 */ /* 0x001fe20000410000 */
[----:B------:R-:W-:Y:S01]  /*21e0*/  MOV R140, R100 ;  /* 0x00000064008c7202 */ /* 0x000fe20000000f00 */
[----:B------:R-:W-:Y:S01]  /*21f0*/  @P0 FFMA.FTZ R140, R131, R92, R100 ;  /* 0x0000005c838c0223 */ /* 0x000fe20000010064 */
[----:B------:R-:W-:Y:S01]  /*2200*/  MOV R131, R127 ;  /* 0x0000007f00837202 */ /* 0x000fe20000000f00 */
[----:B------:R-:W-:Y:S01]  /*2210*/  @P0 FFMA.FTZ R128, R153, R96, R124 ;  /* 0x0000006099800223 */ /* 0x000fe2000001007c */
[----:B-1----:R-:W-:Y:S01]  /*2220*/  @P0 FMUL.FTZ R150, R129, R150 ;  /* 0x0000009681960220 */ /* 0x002fe20000410000 */
[----:B------:R-:W-:-:S03]  /*2230*/  MOV R129, R125 ;  /* 0x0000007d00817202 */ /* 0x000fc60000000f00 */
[----:B------:R-:W-:Y:S01]  /*2240*/  @P0 FFMA.FTZ R129, R150, R97, R125 ;  /* 0x0000006196810223 */ /* 0x000fe2000001007d */
[----:B--2---:R-:W-:-:S04]  /*2250*/  @P0 FMUL.FTZ R155, R0, R155 ;  /* 0x0000009b009b0220 */ /* 0x004fc80000410000 */
[----:B------:R-:W-:Y:S01]  /*2260*/  @P0 FFMA.FTZ R130, R155, R98, R126 ;  /* 0x000000629b820223 */ /* 0x000fe2000001007e */
[----:B------:R-:W-:Y:S06]  /*2270*/  @!P0 BRA `(.L_x_10971) ;  /* 0x0000000000bc8947 */ /* 0x000fec0003800000 */
[----:B------:R-:W-:-:S04]  /*2280*/  PRMT R0, R123, 0x7632, R0 ;  /* 0x000076327b007816 */ /* 0x000fc80000000000 */
[----:B------:R-:W-:-:S05]  /*2290*/  SHF.L.U32 R0, R0, 0x10, RZ ;  /* 0x0000001000007819 */ /* 0x000fca00000006ff */
[----:B------:R-:W-:-:S04]  /*22a0*/  FMUL.FTZ R0, R0, UR12 ;  /* 0x0000000c00007c20 */ /* 0x000fc80008410000 */
[----:B------:R-:W-:Y:S01]  /*22b0*/  FFMA.FTZ R131, R0, R99, R127 ;  /* 0x0000006300837223 */ /* 0x000fe2000001007f */
[----:B------:R-:W-:Y:S06]  /*22c0*/  BRA `(.L_x_10971) ;  /* 0x0000000000a87947 */ /* 0x000fec0003800000 */
.L_x_10970:
[----:B---3--:R-:W3:Y:S01]  /*22d0*/  @P1 LDC R129, c[0x0][0x40c] ;  /* 0x00010300ff811b82 */ /* 0x008ee20000000800 */
[C---:B-----5:R-:W-:Y:S01]  /*22e0*/  @P1 PRMT R0, R120.reuse, 0x7632, R0 ;  /* 0x0000763278001816 */ /* 0x060fe20000000000 */
[----:B------:R-:W-:Y:S01]  /*22f0*/  HFMA2 R142, -RZ, RZ, 0, 0 ;  /* 0x00000000ff8e7431 */ /* 0x000fe200000001ff */
[----:B------:R-:W-:Y:S02]  /*2300*/  @P1 SHF.L.U32 R128, R120, 0x10, RZ ;  /* 0x0000001078801819 */ /* 0x000fe400000006ff */
[----:B------:R-:W-:Y:S02]  /*2310*/  @P1 SHF.L.U32 R0, R0, 0x10, RZ ;  /* 0x0000001000001819 */ /* 0x000fe400000006ff */
[C---:B------:R-:W-:Y:S01]  /*2320*/  @P1 SHF.L.U32 R130, R121.reuse, 0x10, RZ ;  /* 0x0000001079821819 */ /* 0x040fe200000006ff */
[----:B------:R-:W4:Y:S08]  /*2330*/  @P1 LDC R131, c[0x0][0x40c] ;  /* 0x00010300ff831b82 */ /* 0x000f300000000800 */
[----:B------:R-:W0:Y:S08]  /*2340*/  @P1 LDC R141, c[0x0][0x40c] ;  /* 0x00010300ff8d1b82 */ /* 0x000e300000000800 */
[----:B------:R-:W1:Y:S01]  /*2350*/  @P1 LDC R143, c[0x0][0x40c] ;  /* 0x00010300ff8f1b82 */ /* 0x000e620000000800 */
[----:B---3--:R-:W-:Y:S01]  /*2360*/  @P1 FMUL.FTZ R129, R128, R129 ;  /* 0x0000008180811220 */ /* 0x008fe20000410000 */
[----:B------:R-:W-:-:S04]  /*2370*/  @P1 PRMT R128, R121, 0x7632, R128 ;  /* 0x0000763279801816 */ /* 0x000fc80000000080 */
[----:B------:R-:W-:Y:S02]  /*2380*/  @P1 SHF.L.U32 R128, R128, 0x10, RZ ;  /* 0x0000001080801819 */ /* 0x000fe400000006ff */
[----:B------:R-:W3:Y:S01]  /*2390*/  @P1 LDC R151, c[0x0][0x40c] ;  /* 0x00010300ff971b82 */ /* 0x000ee20000000800 */
[----:B----4-:R-:W-:-:S07]  /*23a0*/  @P1 FMUL.FTZ R0, R0, R131 ;  /* 0x0000008300001220 */ /* 0x010fce0000410000 */
[----:B------:R-:W4:Y:S01]  /*23b0*/  @P1 LDC R150, c[0x0][0x40c] ;  /* 0x00010300ff961b82 */ /* 0x000f220000000800 */
[----:B0-----:R-:W-:Y:S01]  /*23c0*/  @P1 FMUL.FTZ R131, R130, R141 ;  /* 0x0000008d82831220 */ /* 0x001fe20000410000 */
[----:B------:R-:W-:Y:S02]  /*23d0*/  CS2R R140, SRZ ;  /* 0x00000000008c7805 */ /* 0x000fe4000001ff00 */
[----:B------:R-:W-:Y:S01]  /*23e0*/  @P1 FMUL.FTZ R141, R0, R93 ;  /* 0x0000005d008d1220 */ /* 0x000fe20000410000 */
[----:B------:R-:W-:Y:S01]  /*23f0*/  @P1 SHF.L.U32 R0, R122, 0x10, RZ ;  /* 0x000000107a001819 */ /* 0x000fe200000006ff */
[----:B------:R-:W-:Y:S01]  /*2400*/  @P1 FMUL.FTZ R140, R129, R92 ;  /* 0x0000005c818c1220 */ /* 0x000fe20000410000 */
[----:B------:R-:W-:Y:S01]  /*2410*/  @P1 PRMT R129, R123, 0x7632, R129 ;  /* 0x000076327b811816 */ /* 0x000fe20000000081 */
[----:B-12---:R-:W0:Y:S01]  /*2420*/  @P1 LDC R153, c[0x0][0x40c] ;  /* 0x00010300ff991b82 */ /* 0x006e220000000800 */
[----:B------:R-:W-:Y:S01]  /*2430*/  @P1 FMUL.FTZ R128, R128, R143 ;  /* 0x0000008f80801220 */ /* 0x000fe20000410000 */
[----:B------:R-:W-:Y:S01]  /*2440*/  MOV R143, RZ ;  /* 0x000000ff008f7202 */ /* 0x000fe20000000f00 */
[----:B------:R-:W-:Y:S01]  /*2450*/  @P1 FMUL.FTZ R142, R131, R94 ;  /* 0x0000005e838e1220 */ /* 0x000fe20000410000 */
[----:B------:R-:W-:Y:S01]  /*2460*/  @P1 SHF.L.U32 R131, R123, 0x10, RZ ;  /* 0x000000107b831819 */ /* 0x000fe200000006ff */
[----:B------:R-:W-:Y:S01]  /*2470*/  @P1 FMUL.FTZ R143, R128, R95 ;  /* 0x0000005f808f1220 */ /* 0x000fe20000410000 */
[----:B------:R-:W-:Y:S01]  /*2480*/  HFMA2 R128, -RZ, RZ, 0, 0 ;  /* 0x00000000ff807431 */ /* 0x000fe200000001ff */
[----:B------:R-:W-:Y:S01]  /*2490*/  @P1 SHF.L.U32 R130, R129, 0x10, RZ ;  /* 0x0000001081821819 */ /* 0x000fe200000006ff */
[----:B------:R-:W1:Y:S01]  /*24a0*/  @P1 LDC R155, c[0x0][0x40c] ;  /* 0x00010300ff9b1b82 */ /* 0x000e620000000800 */
[----:B---3--:R-:W-:Y:S01]  /*24b0*/  @P1 FMUL.FTZ R151, R0, R151 ;  /* 0x0000009700971220 */ /* 0x008fe20000410000 */
[----:B------:R-:W-:-:S02]  /*24c0*/  @P1 PRMT R0, R122, 0x7632, R0 ;  /* 0x000076327a001816 */ /* 0x000fc40000000000 */
[----:B------:R-:W-:Y:S01]  /*24d0*/  MOV R129, RZ ;  /* 0x000000ff00817202 */ /* 0x000fe20000000f00 */
[----:B------:R-:W-:Y:S01]  /*24e0*/  @P1 FMUL.FTZ R128, R151, R96 ;  /* 0x0000006097801220 */ /* 0x000fe20000410000 */
[----:B------:R-:W-:Y:S01]  /*24f0*/  @P1 SHF.L.U32 R0, R0, 0x10, RZ ;  /* 0x0000001000001819 */ /* 0x000fe200000006ff */
[----:B----4-:R-:W-:-:S04]  /*2500*/  @P1 FMUL.FTZ R151, R131, R150 ;  /* 0x0000009683971220 */ /* 0x010fc80000410000 */
[----:B0-----:R-:W-:-:S04]  /*2510*/  @P1 FMUL.FTZ R0, R0, R153 ;  /* 0x0000009900001220 */ /* 0x001fc80000410000 */
[----:B------:R-:W-:Y:S01]  /*2520*/  @P1 FMUL.FTZ R129, R0, R97 ;  /* 0x0000006100811220 */ /* 0x000fe20000410000 */
[----:B-1----:R-:W-:Y:S01]  /*2530*/  @P1 FMUL.FTZ R150, R130, R155 ;  /* 0x0000009b82961220 */ /* 0x002fe20000410000 */
[----:B------:R-:W-:Y:S02]  /*2540*/  CS2R R130, SRZ ;  /* 0x0000000000827805 */ /* 0x000fe4000001ff00 */
[----:B------:R-:W-:Y:S01]  /*2550*/  @P1 FMUL.FTZ R130, R151, R98 ;  /* 0x0000006297821220 */ /* 0x000fe20000410000 */
[----:B------:R-:W-:-:S07]  /*2560*/  @P1 FMUL.FTZ R131, R150, R99 ;  /* 0x0000006396831220 */ /* 0x000fce0000410000 */
.L_x_10971:
[----:B------:R-:W0:Y:S02]  /*2570*/  LDC.64 R150, c[0x0][0x3a8] ;  /* 0x0000ea00ff967b82 */ /* 0x000e240000000a00 */
[----:B0-----:R-:W-:-:S05]  /*2580*/  IMAD.WIDE.U32 R150, R149, 0x20, R150 ;  /* 0x0000002095967825 */ /* 0x001fca00078e0096 */
[----:B------:R3:W-:Y:S04]  /*2590*/  STG.E.128 desc[UR6][R150.64], R140 ;  /* 0x0000008c96007986 */ /* 0x0007e8000c101d06 */
[----:B------:R3:W-:Y:S02]  /*25a0*/  STG.E.128 desc[UR6][R150.64+0x10], R128 ;  /* 0x0000108096007986 */ /* 0x0007e4000c101d06 */
.L_x_10969:
[----:B------:R-:W-:Y:S05]  /*25b0*/  BSYNC.RECONVERGENT B0 ;  /* 0x0000000000007941 */ /* 0x000fea0003800200 */
.L_x_10968:
[----:B------:R-:W-:Y:S01]  /*25c0*/  FADD.FTZ R0, RZ, R132 ;  /* 0x00000084ff007221 */ /* 0x000fe20000010000 */
        /* <DEDUP_REMOVED lines=13> */
[----:B---3--:R-:W-:-:S04]  /*26a0*/  FADD.FTZ R151, R105, R0 ;  /* 0x0000000069977221 */ /* 0x008fc80000010000 */
        /* <DEDUP_REMOVED lines=22> */
[----:B------:R-:W3:Y:S02]  /*2810*/  SHFL.BFLY PT, R0, R149, 0x1, 0x1f ;  /* 0x0c201f0095007f89 */ /* 0x000ee400000e0000 */
[----:B---3--:R-:W-:-:S05]  /*2820*/  FADD.FTZ R151, R149, R0 ;  /* 0x0000000095977221 */ /* 0x008fca0000010000 */
[----:B------:R-:W0:Y:S02]  /*2830*/  SHFL.BFLY PT, R0, R151, 0x2, 0x1f ;  /* 0x0c401f0097007f89 */ /* 0x000e2400000e0000 */
[----:B012---:R-:W-:-:S05]  /*2840*/  FADD.FTZ R152, R151, R0 ;  /* 0x0000000097987221 */ /* 0x007fca0000010000 */
[----:B------:R-:W0:Y:S02]  /*2850*/  SHFL.BFLY PT, R153, R152, 0x4, 0x1f ;  /* 0x0c801f0098997f89 */ /* 0x000e2400000e0000 */
[----:B0-----:R-:W-:-:S05]  /*2860*/  FADD.FTZ R153, R152, R153 ;  /* 0x0000009998997221 */ /* 0x001fca0000010000 */
[----:B------:R-:W0:Y:S02]  /*2870*/  SHFL.BFLY PT, R0, R153, 0x8, 0x1f ;  /* 0x0d001f0099007f89 */ /* 0x000e2400000e0000 */
[----:B0-----:R-:W-:-:S05]  /*2880*/  FADD.FTZ R154, R153, R0 ;  /* 0x00000000999a7221 */ /* 0x001fca0000010000 */
[----:B------:R-:W0:Y:S02]  /*2890*/  SHFL.BFLY PT, R155, R154, 0x10, 0x1f ;  /* 0x0e001f009a9b7f89 */ /* 0x000e2400000e0000 */
[----:B0-----:R-:W-:-:S04]  /*28a0*/  FADD.FTZ R155, R154, R155 ;  /* 0x0000009b9a9b7221 */ /* 0x001fc80000010000 */
[----:B------:R-:W-:Y:S01]  /*28b0*/  FMUL.FTZ R150, R144, R155 ;  /* 0x0000009b90967220 */ /* 0x000fe20000410000 */
[----:B------:R-:W-:-:S03]  /*28c0*/  LOP3.LUT R155, R148, 0x1f, RZ, 0xc0, !PT ;  /* 0x0000001f949b7812 */ /* 0x000fc600078ec0ff */
        /* <DEDUP_REMOVED lines=85> */
.L_x_10973:
[----:B------:R-:W-:Y:S05]  /*2e20*/  BSYNC.RECONVERGENT B0 ;  /* 0x0000000000007941 */ /* 0x000fea0003800200 */
.L_x_10972:
        /* <DEDUP_REMOVED lines=13> */
.L_x_10975:
[----:B------:R-:W-:Y:S05]  /*2f00*/  BSYNC.RECONVERGENT B0 ;  /* 0x0000000000007941 */ /* 0x000fea0003800200 */
.L_x_10974:
[----:B------:R-:W1:Y:S01]  /*2f10*/  SHFL.DOWN PT, R149, R0, 0x4, 0x1f ;  /* 0x08801f0000957f89 */ /* 0x000e6200000e0000 */
[----:B------:R-:W-:Y:S02]  /*2f20*/  I2FP.F32.S32 R156, R0 ;  /* 0x00000000009c7245 */ /* 0x000fe40000201400 */
[----:B------:R-:W-:Y:S01]  /*2f30*/  ISETP.NE.AND P0, PT, R148, RZ, PT ;  /* 0x000000ff9400720c */ /* 0x000fe20003f05270 */
[----:B0-----:R-:W0:Y:S01]  /*2f40*/  SHFL.DOWN PT, R153, R150, 0x4, 0x1f ;  /* 0x08801f0096997f89 */ /* 0x001e2200000e0000 */
[----:B------:R-:W-:-:S03]  /*2f50*/  ISETP.NE.AND P1, PT, RZ, UR10, PT ;  /* 0x0000000aff007c0c */ /* 0x000fc6000bf25270 */
[----:B------:R-:W2:Y:S01]  /*2f60*/  SHFL.DOWN PT, R152, R151, 0x4, 0x1f ;  /* 0x08801f0097987f89 */ /* 0x000ea200000e0000 */
[----:B-1----:R-:W-:Y:S02]  /*2f70*/  I2FP.F32.S32 R158, R149 ;  /* 0x00000095009e7245 */ /* 0x002fe40000201400 */
[----:B------:R-:W-:Y:S01]  /*2f80*/  IADD3 R149, PT, PT, R149, R0, RZ ;  /* 0x0000000095957210 */ /* 0x000fe20007ffe0ff */
[C---:B0-----:R-:W-:Y:S02]  /*2f90*/  FADD.FTZ R155, -R153.reuse, R150 ;  /* 0x00000096999b7221 */ /* 0x041fe40000010100 */
[----:B------:R-:W-:Y:S01]  /*2fa0*/  FMUL.FTZ R157, R153, R158 ;  /* 0x0000009e999d7220 */ /* 0x000fe20000410000 */
[----:B------:R-:W-:Y:S01]  /*2fb0*/  I2FP.F32.S32 R153, R149 ;  /* 0x0000009500997245 */ /* 0x000fe20000201400 */
[----:B------:R-:W0:Y:S01]  /*2fc0*/  SHFL.DOWN PT, R160, R149, 0x2, 0x1f ;  /* 0x08401f0095a07f89 */ /* 0x000e2200000e0000 */
[----:B------:R-:W-:Y:S01]  /*2fd0*/  FMUL.FTZ R155, R155, R155 ;  /* 0x0000009b9b9b7220 */ /* 0x000fe20000410000 */
[----:B------:R-:W-:Y:S01]  /*2fe0*/  FFMA.FTZ R157, R156, R150, R157 ;  /* 0x000000969c9d7223 */ /* 0x000fe2000001009d */
[----:B------:R-:W1:Y:S02]  /*2ff0*/  MUFU.RCP R154, R153 ;  /* 0x00000099009a7308 */ /* 0x000e640000001000 */
        /* <DEDUP_REMOVED lines=11> */
[----:B0-----:R-:W-:Y:S01]  /*30b0*/  FADD.FTZ R151, R0, -R157 ;  /* 0x8000009d00977221 */ /* 0x001fe20000010000 */
[----:B------:R-:W-:-:S03]  /*30c0*/  FMUL.FTZ R158, R157, R160 ;  /* 0x000000a09d9e7220 */ /* 0x000fc60000410000 */
[----:B------:R-:W-:Y:S01]  /*30d0*/  FMUL.FTZ R156, R151, R151 ;  /* 0x00000097979c7220 */ /* 0x000fe20000410000 */
[----:B------:R-:W-:Y:S01]  /*30e0*/  FFMA.FTZ R158, R153, R0, R158 ;  /* 0x00000000999e7223 */ /* 0x000fe2000001009e */
[----:B-1----:R-:W-:Y:S02]  /*30f0*/  FADD.FTZ R150, R155, R150 ;  /* 0x000000969b967221 */ /* 0x002fe40000010000 */
[----:B------:R-:W-:Y:S01]  /*3100*/  FMUL.FTZ R156, R153, R156 ;  /* 0x0000009c999c7220 */ /* 0x000fe20000410000 */
[C---:B--2---:R-:W-:Y:S01]  /*3110*/  FMUL.FTZ R151, R149.reuse, R158 ;  /* 0x0000009e95977220 */ /* 0x044fe20000410000 */
[----:B------:R-:W0:Y:S02]  /*3120*/  SHFL.DOWN PT, R153, R152, 0x1, 0x1f ;  /* 0x08201f0098997f89 */ /* 0x000e2400000e0000 */
[----:B------:R-:W-:Y:S02]  /*3130*/  FMUL.FTZ R156, R156, R160 ;  /* 0x000000a09c9c7220 */ /* 0x000fe40000410000 */
[----:B------:R-:W1:Y:S02]  /*3140*/  SHFL.DOWN PT, R0, R151, 0x1, 0x1f ;  /* 0x08201f0097007f89 */ /* 0x000e6400000e0000 */
        /* <DEDUP_REMOVED lines=13> */
[----:B------:R-:W-:-:S06]  /*3220*/  FMUL.FTZ R157, R157, R153 ;  /* 0x000000999d9d7220 */ /* 0x000fcc0000410000 */
[----:B------:R-:W2:Y:S01]  /*3230*/  @!P0 LDC.64 R150, c[0x0][0x3c0] ;  /* 0x0000f000ff968b82 */ /* 0x000ea20000000a00 */
[C---:B0-----:R-:W-:Y:S01]  /*3240*/  FMUL.FTZ R154, R155.reuse, R154 ;  /* 0x0000009a9b9a7220 */ /* 0x041fe20000410000 */
[----:B------:R-:W-:-:S04]  /*3250*/  FFMA.FTZ R0, R155, R157, R0 ;  /* 0x0000009d9b007223 */ /* 0x000fc80000010000 */
[----:B------:R-:W0:Y:S04]  /*3260*/  SHFL.IDX PT, R155, R154, RZ, 0x1f ;  /* 0x00001fff9a9b7589 */ /* 0x000e2800000e0000 */
[----:B------:R-:W1:Y:S01]  /*3270*/  SHFL.IDX PT, R0, R0, RZ, 0x1f ;  /* 0x00001fff00007589 */ /* 0x000e6200000e0000 */
[----:B--2---:R-:W-:-:S04]  /*3280*/  @!P0 IMAD.WIDE R150, R2, 0x4, R150 ;  /* 0x0000000402968825 */ /* 0x004fc800078e0296 */
[----:B0-----:R-:W-:Y:S01]  /*3290*/  FMUL.FTZ R152, R155, R155 ;  /* 0x0000009b9b987220 */ /* 0x001fe20000410000 */
[----:B------:R0:W-:Y:S01]  /*32a0*/  @!P0 STG.E desc[UR6][R150.64], R155 ;  /* 0x0000009b96008986 */ /* 0x0001e2000c101906 */
[----:B-1----:R-:W-:-:S03]  /*32b0*/  FFMA.FTZ R149, R0, UR11, R149 ;  /* 0x0000000b00957c23 */ /* 0x002fc60008010095 */
[----:B------:R-:W-:Y:S02]  /*32c0*/  FSEL R156, R152, RZ, P1 ;  /* 0x000000ff989c7208 */ /* 0x000fe40000800000 */
[----:B------:R-:W1:Y:S03]  /*32d0*/  @!P0 LDC.64 R152, c[0x0][0x3c8] ;  /* 0x0000f200ff988b82 */ /* 0x000e660000000a00 */
[----:B------:R-:W-:-:S04]  /*32e0*/  FADD.FTZ R149, R149, R156 ;  /* 0x0000009c95957221 */ /* 0x000fc80000010000 */
[----:B------:R-:W2:Y:S01]  /*32f0*/  MUFU.RSQ R0, R149 ;  /* 0x0000009500007308 */ /* 0x000ea20000001400 */
        /* <DEDUP_REMOVED lines=14> */
[--C-:B------:R-:W-:Y:S01]  /*33e0*/  FADD.FTZ R151, R135, -R159.reuse ;  /* 0x8000009f87977221 */ /* 0x100fe20000010000 */
[--C-:B------:R-:W-:Y:S01]  /*33f0*/  FADD.FTZ R153, R136, -R159.reuse ;  /* 0x8000009f88997221 */ /* 0x100fe20000010000 */
[C---:B------:R-:W-:Y:S01]  /*3400*/  FMUL.FTZ R147, R0.reuse, R147 ;  /* 0x0000009300937220 */ /* 0x040fe20000410000 */
[C---:B------:R-:W-:Y:S01]  /*3410*/  FMUL.FTZ R146, R0.reuse, R149 ;  /* 0x0000009500927220 */ /* 0x040fe20000410000 */
[----:B------:R-:W-:Y:S01]  /*3420*/  FMUL.FTZ R150, R0, R151 ;  /* 0x0000009700967220 */ /* 0x000fe20000410000 */
[----:B------:R-:W-:Y:S01]  /*3430*/  FADD.FTZ R149, R134, -R159 ;  /* 0x8000009f86957221 */ /* 0x000fe20000010000 */
[----:B------:R-:W-:Y:S01]  /*3440*/  FFMA.FTZ R147, R147, R4, R52 ;  /* 0x0000000493937223 */ /* 0x000fe20000010034 */
[----:B------:R-:W-:Y:S01]  /*3450*/  FFMA.FTZ R146, R146, R5, R53 ;  /* 0x0000000592927223 */ /* 0x000fe20000010035 */
[--C-:B------:R-:W-:Y:S01]  /*3460*/  FADD.FTZ R151, R137, -R159.reuse ;  /* 0x8000009f89977221 */ /* 0x100fe20000010000 */
[--C-:B------:R-:W-:Y:S01]  /*3470*/  FADD.FTZ R155, R138, -R159.reuse ;  /* 0x8000009f8a9b7221 */ /* 0x100fe20000010000 */
[----:B------:R-:W-:Y:S01]  /*3480*/  FADD.FTZ R157, R139, -R159 ;  /* 0x8000009f8b9d7221 */ /* 0x000fe20000010000 */
[----:B------:R-:W-:Y:S01]  /*3490*/  FMUL.FTZ R149, R0, R149 ;  /* 0x0000009500957220 */ /* 0x000fe20000410000 */
[----:B------:R-:W-:Y:S01]  /*34a0*/  F2FP.BF16.F32.PACK_AB R152, R146, R147 ;  /* 0x000000939298723e */ /* 0x000fe200000010ff */
[C---:B------:R-:W-:Y:S01]  /*34b0*/  FMUL.FTZ R153, R0.reuse, R153 ;  /* 0x0000009900997220 */ /* 0x040fe20000410000 */
        /* <DEDUP_REMOVED lines=16> */
.L_x_10978:
[----:B------:R-:W-:Y:S05]  /*35c0*/  BSYNC.RECONVERGENT B0 ;  /* 0x0000000000007941 */ /* 0x000fea0003800200 */
.L_x_10977:
[----:B------:R-:W-:Y:S04]  /*35d0*/  BSSY.RECONVERGENT B0, `(.L_x_10979) ;  /* 0x0000022000007945 */ /* 0x000fe80003800200 */
[----:B------:R-:W-:Y:S05]  /*35e0*/  @!P3 BRA `(.L_x_10980) ;  /* 0x000000000080b947 */ /* 0x000fea0003800000 */
[--C-:B0-----:R-:W-:Y:S01]  /*35f0*/  FADD.FTZ R147, R104, -R159.reuse ;  /* 0x8000009f68937221 */ /* 0x101fe20000010000 */
        /* <DEDUP_REMOVED lines=31> */
.L_x_10980:
[----:B------:R-:W-:Y:S05]  /*37f0*/  BSYNC.RECONVERGENT B0 ;  /* 0x0000000000007941 */ /* 0x000fea0003800200 */
.L_x_10979:
[----:B------:R-:W-:Y:S04]  /*3800*/  BSSY.RECONVERGENT B0, `(.L_x_10981) ;  /* 0x0000022000007945 */ /* 0x000fe80003800200 */
[----:B------:R-:W-:Y:S05]  /*3810*/  @!P4 BRA `(.L_x_10982) ;  /* 0x000000000080c947 */ /* 0x000fea0003800000 */
[--C-:B01----:R-:W-:Y:S01]  /*3820*/  FADD.FTZ R147, R112, -R159.reuse ;  /* 0x8000009f70937221 */ /* 0x103fe20000010000 */
        /* <DEDUP_REMOVED lines=31> */
.L_x_10982:
[----:B------:R-:W-:Y:S05]  /*3a20*/  BSYNC.RECONVERGENT B0 ;  /* 0x0000000000007941 */ /* 0x000fea0003800200 */
.L_x_10981:
[----:B------:R-:W-:Y:S04]  /*3a30*/  BSSY.RECONVERGENT B0, `(.L_x_10976) ;  /* 0x0000021000007945 */ /* 0x000fe80003800200 */
[----:B------:R-:W-:Y:S05]  /*3a40*/  @!P5 BRA `(.L_x_10983) ;  /* 0x00000000007cd947 */ /* 0x000fea0003800000 */
[--C-:B012---:R-:W-:Y:S01]  /*3a50*/  FADD.FTZ R147, R130, -R159.reuse ;  /* 0x8000009f82937221 */ /* 0x107fe20000010000 */
        /* <DEDUP_REMOVED lines=27> */
[----:B0-----:R-:W-:Y:S01]  /*3c10*/  IMAD.WIDE.U32 R148, R148, 0x10, R146 ;  /* 0x0000001094947825 */ /* 0x001fe200078e0092 */
[----:B------:R-:W-:-:S05]  /*3c20*/  F2FP.BF16.F32.PACK_AB R154, R0, R157 ;  /* 0x0000009d009a723e */ /* 0x000fca00000010ff */
[----:B------:R3:W-:Y:S02]  /*3c30*/  STG.E.128 desc[UR6][R148.64], R152 ;  /* 0x0000009894007986 */ /* 0x0007e4000c101d06 */
.L_x_10983:
[----:B------:R-:W-:Y:S05]  /*3c40*/  BSYNC.RECONVERGENT B0 ;  /* 0x0000000000007941 */ /* 0x000fea0003800200 */
.L_x_10976:
[----:B012---:R-:W0:Y:S01]  /*3c50*/  LDC.64 R146, c[0x0][0x380] ;  /* 0x0000e000ff927b82 */ /* 0x007e220000000a00 */
[----:B------:R-:W-:Y:S01]  /*3c60*/  UPLOP3.LUT UP1, UPT, UPT, UPT, UP1, 0x40, 0x4 ;  /* 0x000000000004789c */ /* 0x000fe20003f2e810 */
[----:B0-----:R-:W-:-:S04]  /*3c70*/  IADD3 R2, PT, PT, R2, R146, RZ ;  /* 0x0000009202027210 */ /* 0x001fc80007ffe0ff */
[----:B------:R-:W-:-:S13]  /*3c80*/  ISETP.GE.AND P0, PT, R2, R147, PT ;  /* 0x000000930200720c */ /* 0x000fda0003f06270 */
[----:B------:R-:W-:Y:S05]  /*3c90*/  @!P0 BRA `(.L_x_10984) ;  /* 0xffffffcc00348947 */ /* 0x000fea000383ffff */
[----:B------:R-:W-:Y:S05]  /*3ca0*/  EXIT ;  /* 0x000000000000794d */ /* 0x000fea0003800000 */
.L_x_10985:
        /* <DEDUP_REMOVED lines=13> */
.L_x_27530:


//--------------------- .text._ZN10layer_norm13ln_fwd_kernelINS_13Kernel_traitsIf13__nv_bfloat16fS2_fjLj8192ELj1ELj1ELj8ELj16ENS_18Kernel_traits_baseILj8192EfS2_fS2_fjLj256EEEEELb0ELb1ELb1ELb1EEEvNS_9FwdParamsE --------------------------
	.section	.text._ZN10layer_norm13ln_fwd_kernelINS_13Kernel_traitsIf13__nv_bfloat16fS2_fjLj8192ELj1ELj1ELj8ELj16ENS_18Kernel_traits_baseILj8192EfS2_fS2_fjLj256EEEEELb0ELb1ELb1ELb1EEEvNS_9FwdParamsE,"ax",@progbits
	.align	128
        .global         _ZN10layer_norm13ln_fwd_kernelINS_13Kernel_traitsIf13__nv_bfloat16fS2_fjLj8192ELj1ELj1ELj8ELj16ENS_18Kernel_traits_baseILj8192EfS2_fS2_fjLj256EEEEELb0ELb1ELb1ELb1EEEvNS_9FwdParamsE
        .type           _ZN10layer_norm13ln_fwd_kernelINS_13Kernel_traitsIf13__nv_bfloat16fS2_fjLj8192ELj1ELj1ELj8ELj16ENS_18Kernel_traits_baseILj8192EfS2_fS2_fjLj256EEEEELb0ELb1ELb1ELb1EEEvNS_9FwdParamsE,@function
        .size           _ZN10layer_norm13ln_fwd_kernelINS_13Kernel_traitsIf13__nv_bfloat16fS2_fjLj8192ELj1ELj1ELj8ELj16ENS_18Kernel_traits_baseILj8192EfS2_fS2_fjLj256EEEEELb0ELb1ELb1ELb1EEEvNS_9FwdParamsE,(.L_x_27531 - _ZN10layer_norm13ln_fwd_kernelINS_13Kernel_traitsIf13__nv_bfloat16fS2_fjLj8192ELj1ELj1ELj8ELj16ENS_18Kernel_traits_baseILj8192EfS2_fS2_fjLj256EEEEELb0ELb1ELb1ELb1EEEvNS_9FwdParamsE)
        .other          _ZN10layer_norm13ln_fwd_kernelINS_13Kernel_traitsIf13__nv_bfloat16fS2_fjLj8192ELj1ELj1ELj8ELj16ENS_18Kernel_traits_baseILj8192EfS2_fS2_fjLj256EEEEELb0ELb1ELb1ELb1EEEvNS_9FwdParamsE,@"STO_CUDA_ENTRY STV_DEFAULT"
_ZN10layer_norm13ln_fwd_kernelINS_13Kernel_traitsIf13__nv_bfloat16fS2_fjLj8192ELj1ELj1ELj8ELj16ENS_18Kernel_traits_baseILj8192EfS2_fS2_fjLj256EEEEELb0ELb1ELb1ELb1EEEvNS_9FwdParamsE:
.text._ZN10layer_norm13ln_fwd_kernelINS_13Kernel_traitsIf13__nv_bfloat16fS2_fjLj8192ELj1ELj1ELj8ELj16ENS_18Kernel_traits_baseILj8192EfS2_fS2_fjLj256EEEEELb0ELb1ELb1ELb1EEEvNS_9FwdParamsE:
        /* <DEDUP_REMOVED lines=40> */
.L_x_10986:
        /* <DEDUP_REMOVED lines=36> */
.L_x_10987:
[----:B------:R-:W0:Y:S02]  /*04c0*/  LDCU UR4, c[0x0][0x384] ;  /* 0x00007080ff0477ac */ /* 0x000e240008000800 */
[----:B0-----:R-:W-:-:S13]  /*04d0*/  ISETP.GE.AND P0, PT, R2, UR4, PT ;  /* 0x0000000402007c0c */ /* 0x001fda000bf06270 */
[----:B------:R-:W-:Y:S05]  /*04e0*/  @P0 EXIT ;  /* 0x000000000000094d */ /* 0x000fea0003800000 */
[----:B------:R-:W0:Y:S01]  /*04f0*/  LDCU UR12, c[0x0][0x40c] ;  /* 0x00008180ff0c77ac */ /* 0x000e220008000800 */
[----:B------:R-:W1:Y:S01]  /*0500*/  LDCU.U8 UR10, c[0x0][0x410] ;  /* 0x00008200ff0a77ac */ /* 0x000e620008000000 */
[----:B------:R-:W3:Y:S01]  /*0510*/  LDCU UR11, c[0x0][0x400] ;  /* 0x00008000ff0b77ac */ /* 0x000ee20008000800 */
[----:B------:R-:W4:Y:S01]  /*0520*/  LDCU.64 UR8, c[0x0][0x3a0] ;  /* 0x00007400ff0877ac */ /* 0x000f220008000a00 */
[----:B------:R-:W-:-:S11]  /*0530*/  UPLOP3.LUT UP0, UPT, UPT, UPT, UPT, 0x40, 0x4 ;  /* 0x000000000004789c */ /* 0x000fd60003f0e870 */
.L_x_11001:
[----:B------:R-:W2:Y:S08]  /*0540*/  LDC.64 R112, c[0x0][0x3f0] ;  /* 0x0000fc00ff707b82 */ /* 0x000eb00000000a00 */
[----:B------:R-:W0:Y:S08]  /*0550*/  LDC R3, c[0x0][0x388] ;  /* 0x0000e200ff037b82 */ /* 0x000e300000000800 */
[----:B------:R-:W1:Y:S01]  /*0560*/  LDC.64 R114, c[0x0][0x3f8] ;  /* 0x0000fe00ff727b82 */ /* 0x000e620000000a00 */
[----:B--2---:R-:W-:-:S05]  /*0570*/  IMAD.WIDE R112, R2, 0x4, R112 ;  /* 0x0000000402707825 */ /* 0x004fca00078e0270 */
[----:B------:R1:W2:Y:S01]  /*0580*/  LDG.E R0, desc[UR6][R112.64] ;  /* 0x0000000670007981 */ /* 0x0002a2000c1e1900 */
[----:B------:R-:W-:Y:S02]  /*0590*/  HFMA2 R129, -RZ, RZ, 0, 0 ;  /* 0x00000000ff817431 */ /* 0x000fe400000001ff */
[----:B-1----:R-:W-:-:S05]  /*05a0*/  IMAD.WIDE R112, R2, 0x4, R114 ;  /* 0x0000000402707825 */ /* 0x002fca00078e0272 */
[----:B-----5:R1:W5:Y:S01]  /*05b0*/  LDG.E R128, desc[UR6][R112.64] ;  /* 0x0000000670807981 */ /* 0x020362000c1e1900 */
[----:B--2---:R-:W-:-:S13]  /*05c0*/  ISETP.GE.AND P1, PT, R0, 0x1, PT ;  /* 0x000000010000780c */ /* 0x004fda0003f26270 */
[----:B------:R-:W2:Y:S01]  /*05d0*/  @P1 S2R R120, SR_TID.X ;  /* 0x0000000000781919 */ /* 0x000ea20000002100 */
[----:B------:R-:W3:Y:S01]  /*05e0*/  @P1 LDC.64 R116, c[0x0][0x390] ;  /* 0x0000e400ff741b82 */ /* 0x000ee20000000a00 */
[----:B------:R-:W-:-:S05]  /*05f0*/  @P1 IADD3 R118, PT, PT, R0, -0x1, RZ ;  /* 0xffffffff00761810 */ /* 0x000fca0007ffe0ff */
[----:B0-----:R-:W-:-:S05]  /*0600*/  @P1 IMAD R118, R118, R3, RZ ;  /* 0x0000000376761224 */ /* 0x001fca00078e02ff */
[----:B------:R-:W-:-:S04]  /*0610*/  @P1 SHF.R.S32.HI R119, RZ, 0x1f, R118 ;  /* 0x0000001fff771819 */ /* 0x000fc80000011476 */
[----:B------:R-:W-:-:S04]  /*0620*/  @P1 LEA.HI R119, R119, R118, RZ, 0x3 ;  /* 0x0000007677771211 */ /* 0x000fc800078f18ff */
[----:B--2---:R-:W-:-:S05]  /*0630*/  @P1 LEA.HI.SX32 R129, R119, R120, 0x1d ;  /* 0x0000007877811211 */ /* 0x004fca00078feaff */
[----:B---3--:R-:W-:-:S05]  /*0640*/  @P1 IMAD.WIDE.U32 R114, R129, 0x10, R116 ;  /* 0x0000001081721825 */ /* 0x008fca00078e0074 */
[----:B------:R1:W5:Y:S01]  /*0650*/  @P1 LDG.E.128 R8, desc[UR6][R114.64] ;  /* 0x0000000672081981 */ /* 0x000362000c1e1d00 */
[----:B----4-:R-:W-:Y:S01]  /*0660*/  ISETP.NE.U32.AND P0, PT, RZ, UR8, PT ;  /* 0x00000008ff007c0c */ /* 0x010fe2000bf05070 */
[----:B------:R-:W-:-:S03]  /*0670*/  IMAD R116, R2, R3, RZ ;  /* 0x0000000302747224 */ /* 0x000fc600078e02ff */
[----:B------:R-:W-:Y:S02]  /*0680*/  ISETP.NE.AND.EX P0, PT, RZ, UR9, PT, P0 ;  /* 0x00000009ff007c0c */ /* 0x000fe4000bf05300 */
[----:B------:R-:W-:-:S04]  /*0690*/  SHF.R.S32.HI R117, RZ, 0x1f, R116 ;  /* 0x0000001fff757819 */ /* 0x000fc80000011474 */
[----:B------:R-:W-:-:S04]  /*06a0*/  LEA.HI R117, R117, R116, RZ, 0x3 ;  /* 0x0000007475757211 */ /* 0x000fc800078f18ff */
[----:B------:R-:W-:-:S03]  /*06b0*/  LEA.HI.SX32 R141, R117, R150, 0x1d ;  /* 0x00000096758d7211 */ /* 0x000fc600078feaff */
[----:B-1----:R-:W-:Y:S05]  /*06c0*/  @!P0 BRA `(.L_x_10988) ;  /* 0x0000000000c88947 */ /* 0x002fea0003800000 */
[----:B------:R-:W0:Y:S02]  /*06d0*/  LDC.64 R112, c[0x0][0x3a0] ;  /* 0x0000e800ff707b82 */ /* 0x000e240000000a00 */
[----:B0-----:R-:W-:-:S05]  /*06e0*/  IMAD.WIDE.U32 R112, R141, 0x20, R112 ;  /* 0x000000208d707825 */ /* 0x001fca00078e0070 */
[----:B------:R-:W2:Y:S04]  /*06f0*/  LDG.E.128 R4, desc[UR6][R112.64] ;  /* 0x0000000670047981 */ /* 0x000ea8000c1e1d00 */
[----:B------:R0:W3:Y:S01]  /*0700*/  LDG.E.128 R108, desc[UR6][R112.64+0x10] ;  /* 0x00001006706c7981 */ /* 0x0000e2000c1e1d00 */
[----:B------:R-:W-:-:S13]  /*0710*/  ISETP.GT.AND P2, PT, R0, RZ, PT ;  /* 0x000000ff0000720c */ /* 0x000fda0003f44270 */
[----:B------:R-:W1:Y:S01]  /*0720*/  @P2 LDC R117, c[0x0][0x40c] ;  /* 0x00010300ff752b82 */ /* 0x000e620000000800 */
[C---:B-----5:R-:W-:Y:S02]  /*0730*/  @P2 PRMT R115, R8.reuse, 0x7632, R115 ;  /* 0x0000763208732816 */ /* 0x060fe40000000073 */
[----:B------:R-:W-:Y:S02]  /*0740*/  @P2 SHF.L.U32 R114, R8, 0x10, RZ ;  /* 0x0000001008722819 */ /* 0x000fe400000006ff */
[----:B------:R-:W-:Y:S02]  /*0750*/  @P2 PRMT R116, R9, 0x7632, R116 ;  /* 0x0000763209742816 */ /* 0x000fe40000000074 */
[----:B0-----:R-:W-:Y:S01]  /*0760*/  @P2 SHF.L.U32 R112, R115, 0x10, RZ ;  /* 0x0000001073702819 */ /* 0x001fe200000006ff */
[----:B------:R-:W0:Y:S01]  /*0770*/  @P2 LDC R119, c[0x0][0x40c] ;  /* 0x00010300ff772b82 */ /* 0x000e220000000800 */
[----:B------:R-:W-:Y:S02]  /*0780*/  @P2 SHF.L.U32 R116, R116, 0x10, RZ ;  /* 0x0000001074742819 */ /* 0x000fe400000006ff */
[----:B------:R-:W-:-:S05]  /*0790*/  @P2 SHF.L.U32 R113, R9, 0x10, RZ ;  /* 0x0000001009712819 */ /* 0x000fca00000006ff */
[----:B------:R-:W4:Y:S08]  /*07a0*/  @P2 LDC R121, c[0x0][0x40c] ;  /* 0x00010300ff792b82 */ /* 0x000f300000000800 */
[----:B------:R-:W4:Y:S01]  /*07b0*/  @P2 LDC R118, c[0x0][0x40c] ;  /* 0x00010300ff762b82 */ /* 0x000f220000000800 */
[----:B-1----:R-:W-:-:S07]  /*07c0*/  @P2 FMUL.FTZ R115, R114, R117 ;  /* 0x0000007572732220 */ /* 0x002fce0000410000 */
[----:B------:R-:W1:Y:S01]  /*07d0*/  @P2 LDC R123, c[0x0][0x40c] ;  /* 0x00010300ff7b2b82 */ /* 0x000e620000000800 */
[----:B0-----:R-:W-:Y:S01]  /*07e0*/  @P2 FMUL.FTZ R114, R112, R119 ;  /* 0x0000007770722220 */ /* 0x001fe20000410000 */
[----:B------:R-:W-:-:S04]  /*07f0*/  @P2 PRMT R112, R10, 0x7632, R112 ;  /* 0x000076320a702816 */ /* 0x000fc80000000070 */
[----:B------:R-:W-:Y:S02]  /*0800*/  @P2 SHF.L.U32 R117, R112, 0x10, RZ ;  /* 0x0000001070752819 */ /* 0x000fe400000006ff */
[----:B------:R-:W0:Y:S01]  /*0810*/  @P2 LDC R122, c[0x0][0x40c] ;  /* 0x00010300ff7a2b82 */ /* 0x000e220000000800 */
[----:B----4-:R-:W-:Y:S01]  /*0820*/  @P2 FMUL.FTZ R120, R116, R121 ;  /* 0x0000007974782220 */ /* 0x010fe20000410000 */
[----:B------:R-:W-:-:S06]  /*0830*/  @P2 SHF.L.U32 R116, R10, 0x10, RZ ;  /* 0x000000100a742819 */ /* 0x000fcc00000006ff */
[----:B------:R-:W4:Y:S01]  /*0840*/  @P2 LDC R125, c[0x0][0x40c] ;  /* 0x00010300ff7d2b82 */ /* 0x000f220000000800 */
[----:B------:R-:W-:Y:S01]  /*0850*/  @P2 FMUL.FTZ R119, R113, R118 ;  /* 0x0000007671772220 */ /* 0x000fe20000410000 */
[----:B------:R-:W-:Y:S01]  /*0860*/  @P2 SHF.L.U32 R118, R11, 0x10, RZ ;  /* 0x000000100b762819 */ /* 0x000fe200000006ff */
[----:B-1----:R-:W-:Y:S01]  /*0870*/  @P2 FMUL.FTZ R121, R116, R123 ;  /* 0x0000007b74792220 */ /* 0x002fe20000410000 */
[----:B0-----:R-:W-:-:S03]  /*0880*/  @P2 FMUL.FTZ R122, R117, R122 ;  /* 0x0000007a757a2220 */ /* 0x001fc60000410000 */
[----:B----4-:R-:W-:Y:S01]  /*0890*/  @P2 FMUL.FTZ R123, R118, R125 ;  /* 0x0000007d767b2220 */ /* 0x010fe20000410000 */
[----:B--2---:R-:W-:Y:S01]  /*08a0*/  MOV R113, R5 ;  /* 0x0000000500717202 */ /* 0x004fe20000000f00 */
[----:B------:R-:W-:Y:S01]  /*08b0*/  @P2 FFMA.FTZ R113, R114, R77, R5 ;  /* 0x0000004d72712223 */ /* 0x000fe20000010005 */
[----:B------:R-:W-:Y:S01]  /*08c0*/  @!P2 MOV R112, R4 ;  /* 0x000000040070a202 */ /* 0x000fe20000000f00 */
[----:B------:R-:W-:Y:S01]  /*08d0*/  @P2 FFMA.FTZ R112, R115, R76, R4 ;  /* 0x0000004c73702223 */ /* 0x000fe20000010004 */
        /* <DEDUP_REMOVED lines=12> */
[----:B------:R-:W-:-:S04]  /*09a0*/  PRMT R119, R11, 0x7632, R119 ;  /* 0x000076320b777816 */ /* 0x000fc80000000077 */
[----:B------:R-:W-:-:S05]  /*09b0*/  SHF.L.U32 R119, R119, 0x10, RZ ;  /* 0x0000001077777819 */ /* 0x000fca00000006ff */
[----:B------:R-:W-:-:S04]  /*09c0*/  FMUL.FTZ R120, R119, UR12 ;  /* 0x0000000c77787c20 */ /* 0x000fc80008410000 */
[----:B------:R-:W-:Y:S01]  /*09d0*/  FFMA.FTZ R119, R120, R83, R111 ;  /* 0x0000005378777223 */ /* 0x000fe2000001006f */
[----:B------:R-:W-:Y:S06]  /*09e0*/  BRA `(.L_x_10989) ;  /* 0x0000000000a47947 */ /* 0x000fec0003800000 */
.L_x_10988:
[----:B------:R-:W0:Y:S01]  /*09f0*/  @P1 LDC R115, c[0x0][0x40c] ;  /* 0x00010300ff731b82 */ /* 0x000e220000000800 */
[C---:B-----5:R-:W-:Y:S02]  /*0a00*/  @P1 PRMT R112, R8.reuse, 0x7632, R112 ;  /* 0x0000763208701816 */ /* 0x060fe40000000070 */
[----:B------:R-:W-:Y:S02]  /*0a10*/  @P1 SHF.L.U32 R114, R8, 0x10, RZ ;  /* 0x0000001008721819 */ /* 0x000fe400000006ff */
[----:B------:R-:W-:Y:S02]  /*0a20*/  @P1 SHF.L.U32 R112, R112, 0x10, RZ ;  /* 0x0000001070701819 */ /* 0x000fe400000006ff */
[----:B------:R-:W-:Y:S01]  /*0a30*/  @P1 PRMT R113, R9, 0x7632, R113 ;  /* 0x0000763209711816 */ /* 0x000fe20000000071 */
[----:B------:R-:W1:Y:S01]  /*0a40*/  @P1 LDC R119, c[0x0][0x40c] ;  /* 0x00010300ff771b82 */ /* 0x000e620000000800 */
[----:B------:R-:W-:Y:S02]  /*0a50*/  @P1 SHF.L.U32 R121, R10, 0x10, RZ ;  /* 0x000000100a791819 */ /* 0x000fe400000006ff */
[----:B------:R-:W-:-:S05]  /*0a60*/  @P1 SHF.L.U32 R113, R113, 0x10, RZ ;  /* 0x0000001071711819 */ /* 0x000fca00000006ff */
[----:B------:R-:W2:Y:S08]  /*0a70*/  @P1 LDC R118, c[0x0][0x40c] ;  /* 0x00010300ff761b82 */ /* 0x000eb00000000800 */
[----:B------:R-:W3:Y:S01]  /*0a80*/  @P1 LDC R120, c[0x0][0x40c] ;  /* 0x00010300ff781b82 */ /* 0x000ee20000000800 */
[----:B0-----:R-:W-:Y:S01]  /*0a90*/  @P1 FMUL.FTZ R117, R114, R115 ;  /* 0x0000007372751220 */ /* 0x001fe20000410000 */
[----:B------:R-:W-:-:S02]  /*0aa0*/  @P1 SHF.L.U32 R115, R9, 0x10, RZ ;  /* 0x0000001009731819 */ /* 0x000fc400000006ff */
[----:B------:R-:W-:-:S04]  /*0ab0*/  @P1 PRMT R114, R10, 0x7632, R114 ;  /* 0x000076320a721816 */ /* 0x000fc80000000072 */
[----:B------:R-:W0:Y:S01]  /*0ac0*/  @P1 LDC R122, c[0x0][0x40c] ;  /* 0x00010300ff7a1b82 */ /* 0x000e220000000800 */
[----:B-1----:R-:W-:Y:S01]  /*0ad0*/  @P1 FMUL.FTZ R116, R112, R119 ;  /* 0x0000007770741220 */ /* 0x002fe20000410000 */
[----:B------:R-:W-:Y:S02]  /*0ae0*/  @P1 PRMT R112, R11, 0x7632, R112 ;  /* 0x000076320b701816 */ /* 0x000fe40000000070 */
[----:B------:R-:W-:-:S04]  /*0af0*/  @P1 SHF.L.U32 R114, R114, 0x10, RZ ;  /* 0x0000001072721819 */ /* 0x000fc800000006ff */
[----:B------:R-:W1:Y:S01]  /*0b00*/  @P1 LDC R123, c[0x0][0x40c] ;  /* 0x00010300ff7b1b82 */ /* 0x000e620000000800 */
[----:B--2---:R-:W-:Y:S01]  /*0b10*/  @P1 FMUL.FTZ R119, R115, R118 ;  /* 0x0000007673771220 */ /* 0x004fe20000410000 */
[----:B------:R-:W-:Y:S02]  /*0b20*/  @P1 SHF.L.U32 R118, R11, 0x10, RZ ;  /* 0x000000100b761819 */ /* 0x000fe400000006ff */
[----:B------:R-:W-:-:S04]  /*0b30*/  @P1 SHF.L.U32 R115, R112, 0x10, RZ ;  /* 0x0000001070731819 */ /* 0x000fc800000006ff */
[----:B------:R-:W2:Y:S01]  /*0b40*/  @P1 LDC R125, c[0x0][0x40c] ;  /* 0x00010300ff7d1b82 */ /* 0x000ea20000000800 */
[----:B---3--:R-:W-:Y:S01]  /*0b50*/  @P1 FMUL.FTZ R120, R113, R120 ;  /* 0x0000007871781220 */ /* 0x008fe20000410000 */
[----:B------:R-:W-:Y:S02]  /*0b60*/  CS2R R112, SRZ ;  /* 0x0000000000707805 */ /* 0x000fe4000001ff00 */
[----:B------:R-:W-:Y:S01]  /*0b70*/  @P1 FMUL.FTZ R112, R117, R76 ;  /* 0x0000004c75701220 */ /* 0x000fe20000410000 */
[----:B------:R-:W-:Y:S01]  /*0b80*/  @P1 FMUL.FTZ R113, R116, R77 ;  /* 0x0000004d74711220 */ /* 0x000fe20000410000 */
[----:B------:R-:W-:Y:S02]  /*0b90*/  CS2R R116, SRZ ;  /* 0x0000000000747805 */ /* 0x000fe4000001ff00 */
[----:B------:R-:W3:Y:S01]  /*0ba0*/  @P1 LDC R124, c[0x0][0x40c] ;  /* 0x00010300ff7c1b82 */ /* 0x000ee20000000800 */
[----:B0-----:R-:W-:-:S04]  /*0bb0*/  @P1 FMUL.FTZ R121, R121, R122 ;  /* 0x0000007a79791220 */ /* 0x001fc80000410000 */
[----:B------:R-:W-:Y:S01]  /*0bc0*/  @P1 FMUL.FTZ R116, R121, R80 ;  /* 0x0000005079741220 */ /* 0x000fe20000410000 */
[----:B-1----:R-:W-:Y:S01]  /*0bd0*/  @P1 FMUL.FTZ R122, R114, R123 ;  /* 0x0000007b727a1220 */ /* 0x002fe20000410000 */
[----:B------:R-:W-:Y:S01]  /*0be0*/  MOV R114, RZ ;  /* 0x000000ff00727202 */ /* 0x000fe20000000f00 */
[----:B------:R-:W-:Y:S02]  /*0bf0*/  @P1 FMUL.FTZ R114, R119, R78 ;  /* 0x0000004e77721220 */ /* 0x000fe40000410000 */
[----:B------:R-:W-:Y:S01]  /*0c00*/  @P1 FMUL.FTZ R117, R122, R81 ;  /* 0x000000517a751220 */ /* 0x000fe20000410000 */
[----:B--2---:R-:W-:Y:S01]  /*0c10*/  @P1 FMUL.FTZ R125, R118, R125 ;  /* 0x0000007d767d1220 */ /* 0x004fe20000410000 */
[----:B------:R-:W-:-:S03]  /*0c20*/  CS2R R118, SRZ ;  /* 0x0000000000767805 */ /* 0x000fc6000001ff00 */
[----:B------:R-:W-:Y:S01]  /*0c30*/  @P1 FMUL.FTZ R118, R125, R82 ;  /* 0x000000527d761220 */ /* 0x000fe20000410000 */
[----:B---3--:R-:W-:Y:S01]  /*0c40*/  @P1 FMUL.FTZ R124, R115, R124 ;  /* 0x0000007c737c1220 */ /* 0x008fe20000410000 */
[----:B------:R-:W-:Y:S01]  /*0c50*/  MOV R115, RZ ;  /* 0x000000ff00737202 */ /* 0x000fe20000000f00 */
[----:B------:R-:W-:Y:S02]  /*0c60*/  @P1 FMUL.FTZ R115, R120, R79 ;  /* 0x0000004f78731220 */ /* 0x000fe40000410000 */
[----:B------:R-:W-:-:S07]  /*0c70*/  @P1 FMUL.FTZ R119, R124, R83 ;  /* 0x000000537c771220 */ /* 0x000fce0000410000 */
.L_x_10989:
        /* <DEDUP_REMOVED lines=15> */
[----:B0-----:R-:W0:Y:S01]  /*0d70*/  @P2 LDC R123, c[0x0][0x40c] ;  /* 0x00010300ff7b2b82 */ /* 0x001e220000000800 */
[C---:B-----5:R-:W-:Y:S02]  /*0d80*/  @P2 PRMT R120, R8.reuse, 0x7632, R120 ;  /* 0x0000763208782816 */ /* 0x060fe40000000078 */
[----:B------:R-:W-:Y:S02]  /*0d90*/  @P2 SHF.L.U32 R122, R8, 0x10, RZ ;  /* 0x00000010087a2819 */ /* 0x000fe400000006ff */
[----:B------:R-:W-:Y:S02]  /*0da0*/  @P2 SHF.L.U32 R120, R120, 0x10, RZ ;  /* 0x0000001078782819 */ /* 0x000fe400000006ff */
[C---:B------:R-:W-:Y:S01]  /*0db0*/  @P2 SHF.L.U32 R124, R9.reuse, 0x10, RZ ;  /* 0x00000010097c2819 */ /* 0x040fe200000006ff */
[----:B------:R-:W1:Y:S01]  /*0dc0*/  @P2 LDC R127, c[0x0][0x40c] ;  /* 0x00010300ff7f2b82 */ /* 0x000e620000000800 */
[----:B------:R-:W-:Y:S02]  /*0dd0*/  @P2 PRMT R121, R9, 0x7632, R121 ;  /* 0x0000763209792816 */ /* 0x000fe40000000079 */
[----:B------:R-:W-:-:S02]  /*0de0*/  @P2 SHF.L.U32 R126, R11, 0x10, RZ ;  /* 0x000000100b7e2819 */ /* 0x000fc400000006ff */
[----:B------:R-:W-:-:S03]  /*0df0*/  @P2 SHF.L.U32 R121, R121, 0x10, RZ ;  /* 0x0000001079792819 */ /* 0x000fc600000006ff */
[----:B------:R-:W2:Y:S08]  /*0e00*/  @P2 LDC R133, c[0x0][0x40c] ;  /* 0x00010300ff852b82 */ /* 0x000eb00000000800 */
[----:B------:R-:W3:Y:S01]  /*0e10*/  @P2 LDC R132, c[0x0][0x40c] ;  /* 0x00010300ff842b82 */ /* 0x000ee20000000800 */
[----:B0-----:R-:W-:-:S07]  /*0e20*/  @P2 FMUL.FTZ R125, R122, R123 ;  /* 0x0000007b7a7d2220 */ /* 0x001fce0000410000 */
[----:B------:R-:W0:Y:S01]  /*0e30*/  @P2 LDC R135, c[0x0][0x40c] ;  /* 0x00010300ff872b82 */ /* 0x000e220000000800 */
[----:B-1----:R-:W-:Y:S01]  /*0e40*/  @P2 FMUL.FTZ R122, R120, R127 ;  /* 0x0000007f787a2220 */ /* 0x002fe20000410000 */
[----:B------:R-:W-:Y:S02]  /*0e50*/  @P2 PRMT R120, R10, 0x7632, R120 ;  /* 0x000076320a782816 */ /* 0x000fe40000000078 */
[----:B------:R-:W-:Y:S02]  /*0e60*/  MOV R127, R111 ;  /* 0x0000006f007f7202 */ /* 0x000fe40000000f00 */
[----:B------:R-:W-:Y:S02]  /*0e70*/  @P2 SHF.L.U32 R123, R120, 0x10, RZ ;  /* 0x00000010787b2819 */ /* 0x000fe400000006ff */
[----:B------:R-:W1:Y:S01]  /*0e80*/  @P2 LDC R134, c[0x0][0x40c] ;  /* 0x00010300ff862b82 */ /* 0x000e620000000800 */
[----:B--2---:R-:W-:Y:S01]  /*0e90*/  @P2 FMUL.FTZ R133, R124, R133 ;  /* 0x000000857c852220 */ /* 0x004fe20000410000 */
[----:B------:R-:W-:-:S02]  /*0ea0*/  @P2 SHF.L.U32 R124, R10, 0x10, RZ ;  /* 0x000000100a7c2819 */ /* 0x000fc400000006ff */
[----:B------:R-:W-:Y:S01]  /*0eb0*/  MOV R120, R4 ;  /* 0x0000000400787202 */ /* 0x000fe20000000f00 */
[----:B------:R-:W-:Y:S01]  /*0ec0*/  @P2 FFMA.FTZ R120, R125, R84, R4 ;  /* 0x000000547d782223 */ /* 0x000fe20000010004 */
[----:B------:R-:W-:Y:S02]  /*0ed0*/  MOV R125, R109 ;  /* 0x0000006d007d7202 */ /* 0x000fe40000000f00 */
[----:B------:R-:W2:Y:S01]  /*0ee0*/  @P2 LDC R137, c[0x0][0x40c] ;  /* 0x00010300ff892b82 */ /* 0x000ea20000000800 */
[----:B---3--:R-:W-:Y:S01]  /*0ef0*/  @P2 FMUL.FTZ R132, R121, R132 ;  /* 0x0000008479842220 */ /* 0x008fe20000410000 */
[----:B------:R-:W-:Y:S01]  /*0f00*/  MOV R121, R5 ;  /* 0x0000000500797202 */ /* 0x000fe20000000f00 */
[----:B------:R-:W-:Y:S01]  /*0f10*/  @P2 FFMA.FTZ R121, R122, R85, R5 ;  /* 0x000000557a792223 */ /* 0x000fe20000010005 */
[----:B------:R-:W-:Y:S01]  /*0f20*/  MOV R122, R6 ;  /* 0x00000006007a7202 */ /* 0x000fe20000000f00 */
[----:B------:R-:W-:Y:S01]  /*0f30*/  @P2 FFMA.FTZ R122, R133, R86, R6 ;  /* 0x00000056857a2223 */ /* 0x000fe20000010006 */
[----:B0-----:R-:W-:Y:S01]  /*0f40*/  @P2 FMUL.FTZ R135, R124, R135 ;  /* 0x000000877c872220 */ /* 0x001fe20000410000 */
[----:B------:R-:W-:-:S03]  /*0f50*/  MOV R124, R108 ;  /* 0x0000006c007c7202 */ /* 0x000fc60000000f00 */
[----:B------:R-:W-:Y:S01]  /*0f60*/  @P2 FFMA.FTZ R124, R135, R88, R108 ;  /* 0x00000058877c2223 */ /* 0x000fe2000001006c */
[----:B-1----:R-:W-:Y:S01]  /*0f70*/  @P2 FMUL.FTZ R134, R123, R134 ;  /* 0x000000867b862220 */ /* 0x002fe20000410000 */
[----:B------:R-:W-:Y:S01]  /*0f80*/  MOV R123, R7 ;  /* 0x00000007007b7202 */ /* 0x000fe20000000f00 */
[----:B------:R-:W-:Y:S02]  /*0f90*/  @P2 FFMA.FTZ R123, R132, R87, R7 ;  /* 0x00000057847b2223 */ /* 0x000fe40000010007 */
[----:B------:R-:W-:Y:S01]  /*0fa0*/  @P2 FFMA.FTZ R125, R134, R89, R109 ;  /* 0x00000059867d2223 */ /* 0x000fe2000001006d */
[----:B--2---:R-:W-:Y:S01]  /*0fb0*/  @P2 FMUL.FTZ R137, R126, R137 ;  /* 0x000000897e892220 */ /* 0x004fe20000410000 */
        /* <DEDUP_REMOVED lines=8> */
.L_x_10990:
[----:B0-----:R-:W0:Y:S01]  /*1040*/  @P1 LDC R123, c[0x0][0x40c] ;  /* 0x00010300ff7b1b82 */ /* 0x001e220000000800 */
[C---:B-----5:R-:W-:Y:S02]  /*1050*/  @P1 SHF.L.U32 R122, R8.reuse, 0x10, RZ ;  /* 0x00000010087a1819 */ /* 0x060fe400000006ff */
[----:B------:R-:W-:Y:S02]  /*1060*/  @P1 PRMT R120, R8, 0x7632, R120 ;  /* 0x0000763208781816 */ /* 0x000fe40000000078 */
[----:B------:R-:W-:Y:S02]  /*1070*/  @P1 SHF.L.U32 R133, R10, 0x10, RZ ;  /* 0x000000100a851819 */ /* 0x000fe400000006ff */
[----:B------:R-:W-:Y:S01]  /*1080*/  @P1 SHF.L.U32 R120, R120, 0x10, RZ ;  /* 0x0000001078781819 */ /* 0x000fe200000006ff */
[----:B------:R-:W1:Y:S01]  /*1090*/  @P1 LDC R127, c[0x0][0x40c] ;  /* 0x00010300ff7f1b82 */ /* 0x000e620000000800 */
[----:B------:R-:W-:-:S04]  /*10a0*/  @P1 PRMT R121, R9, 0x7632, R121 ;  /* 0x0000763209791816 */ /* 0x000fc80000000079 */
[----:B------:R-:W-:-:S03]  /*10b0*/  @P1 SHF.L.U32 R121, R121, 0x10, RZ ;  /* 0x0000001079791819 */ /* 0x000fc600000006ff */
[----:B------:R-:W2:Y:S08]  /*10c0*/  @P1 LDC R134, c[0x0][0x40c] ;  /* 0x00010300ff861b82 */ /* 0x000eb00000000800 */
[----:B------:R-:W3:Y:S01]  /*10d0*/  @P1 LDC R126, c[0x0][0x40c] ;  /* 0x00010300ff7e1b82 */ /* 0x000ee20000000800 */
[----:B0-----:R-:W-:Y:S01]  /*10e0*/  @P1 FMUL.FTZ R125, R122, R123 ;  /* 0x0000007b7a7d1220 */ /* 0x001fe20000410000 */
[----:B------:R-:W-:-:S02]  /*10f0*/  @P1 PRMT R122, R10, 0x7632, R122 ;  /* 0x000076320a7a1816 */ /* 0x000fc4000000007a */
[----:B------:R-:W-:Y:S02]  /*1100*/  @P1 SHF.L.U32 R123, R9, 0x10, RZ ;  /* 0x00000010097b1819 */ /* 0x000fe400000006ff */
[----:B------:R-:W-:Y:S02]  /*1110*/  @P1 SHF.L.U32 R122, R122, 0x10, RZ ;  /* 0x000000107a7a1819 */ /* 0x000fe400000006ff */
[----:B------:R-:W0:Y:S01]  /*1120*/  @P1 LDC R135, c[0x0][0x40c] ;  /* 0x00010300ff871b82 */ /* 0x000e220000000800 */
[----:B-1----:R-:W-:Y:S01]  /*1130*/  @P1 FMUL.FTZ R124, R120, R127 ;  /* 0x0000007f787c1220 */ /* 0x002fe20000410000 */
[----:B------:R-:W-:-:S06]  /*1140*/  @P1 PRMT R120, R11, 0x7632, R120 ;  /* 0x000076320b781816 */ /* 0x000fcc0000000078 */
[----:B------:R-:W1:Y:S01]  /*1150*/  @P1 LDC R132, c[0x0][0x40c] ;  /* 0x00010300ff841b82 */ /* 0x000e620000000800 */
[----:B--2---:R-:W-:-:S07]  /*1160*/  @P1 FMUL.FTZ R133, R133, R134 ;  /* 0x0000008685851220 */ /* 0x004fce0000410000 */
[----:B------:R-:W2:Y:S01]  /*1170*/  @P1 LDC R137, c[0x0][0x40c] ;  /* 0x00010300ff891b82 */ /* 0x000ea20000000800 */
[----:B---3--:R-:W-:Y:S01]  /*1180*/  @P1 FMUL.FTZ R127, R123, R126 ;  /* 0x0000007e7b7f1220 */ /* 0x008fe20000410000 */
[----:B------:R-:W-:Y:S02]  /*1190*/  @P1 SHF.L.U32 R126, R11, 0x10, RZ ;  /* 0x000000100b7e1819 */ /* 0x000fe400000006ff */
[----:B------:R-:W-:-:S04]  /*11a0*/  @P1 SHF.L.U32 R123, R120, 0x10, RZ ;  /* 0x00000010787b1819 */ /* 0x000fc800000006ff */
[----:B------:R-:W3:Y:S01]  /*11b0*/  @P1 LDC R136, c[0x0][0x40c] ;  /* 0x00010300ff881b82 */ /* 0x000ee20000000800 */
[----:B0-----:R-:W-:Y:S01]  /*11c0*/  @P1 FMUL.FTZ R134, R122, R135 ;  /* 0x000000877a861220 */ /* 0x001fe20000410000 */
[----:B------:R-:W-:Y:S02]  /*11d0*/  HFMA2 R122, -RZ, RZ, 0, 0 ;  /* 0x00000000ff7a7431 */ /* 0x000fe400000001ff */
[----:B-1----:R-:W-:Y:S01]  /*11e0*/  @P1 FMUL.FTZ R132, R121, R132 ;  /* 0x0000008479841220 */ /* 0x002fe20000410000 */
[----:B------:R-:W-:Y:S01]  /*11f0*/  CS2R R120, SRZ ;  /* 0x0000000000787805 */ /* 0x000fe2000001ff00 */
[----:B------:R-:W-:Y:S01]  /*1200*/  @P1 FMUL.FTZ R122, R127, R86 ;  /* 0x000000567f7a1220 */ /* 0x000fe20000410000 */
[----:B------:R-:W-:Y:S01]  /*1210*/  @P1 FMUL.FTZ R120, R125, R84 ;  /* 0x000000547d781220 */ /* 0x000fe20000410000 */
[----:B------:R-:W-:Y:S01]  /*1220*/  @P1 FMUL.FTZ R121, R124, R85 ;  /* 0x000000557c791220 */ /* 0x000fe20000410000 */
[----:B------:R-:W-:Y:S02]  /*1230*/  CS2R R124, SRZ ;  /* 0x00000000007c7805 */ /* 0x000fe4000001ff00 */
[----:B------:R-:W-:Y:S01]  /*1240*/  @P1 FMUL.FTZ R124, R133, R88 ;  /* 0x00000058857c1220 */ /* 0x000fe20000410000 */
[----:B--2---:R-:W-:Y:S01]  /*1250*/  @P1 FMUL.FTZ R137, R126, R137 ;  /* 0x000000897e891220 */ /* 0x004fe20000410000 */
[----:B------:R-:W-:Y:S01]  /*1260*/  CS2R R126, SRZ ;  /* 0x00000000007e7805 */ /* 0x000fe2000001ff00 */
[----:B------:R-:W-:-:S02]  /*1270*/  @P1 FMUL.FTZ R125, R134, R89 ;  /* 0x00000059867d1220 */ /* 0x000fc40000410000 */
[----:B------:R-:W-:Y:S01]  /*1280*/  @P1 FMUL.FTZ R126, R137, R90 ;  /* 0x0000005a897e1220 */ /* 0x000fe20000410000 */
[----:B---3--:R-:W-:Y:S01]  /*1290*/  @P1 FMUL.FTZ R136, R123, R136 ;  /* 0x000000887b881220 */ /* 0x008fe20000410000 */
[----:B------:R-:W-:Y:S01]  /*12a0*/  MOV R123, RZ ;  /* 0x000000ff007b7202 */ /* 0x000fe20000000f00 */
[----:B------:R-:W-:Y:S02]  /*12b0*/  @P1 FMUL.FTZ R123, R132, R87 ;  /* 0x00000057847b1220 */ /* 0x000fe40000410000 */
[----:B------:R-:W-:-:S07]  /*12c0*/  @P1 FMUL.FTZ R127, R136, R91 ;  /* 0x0000005b887f1220 */ /* 0x000fce0000410000 */
.L_x_10991:
[----:B------:R-:W0:Y:S01]  /*12d0*/  @P1 LDC.64 R134, c[0x0][0x390] ;  /* 0x0000e400ff861b82 */ /* 0x000e220000000a00 */
[----:B------:R-:W-:Y:S02]  /*12e0*/  IADD3 R133, PT, PT, R141, 0x100, RZ ;  /* 0x000001008d857810 */ /* 0x000fe40007ffe0ff */
        /* <DEDUP_REMOVED lines=58> */
.L_x_10992:
[----:B--2---:R-:W0:Y:S01]  /*1690*/  @P1 LDC R135, c[0x0][0x40c] ;  /* 0x00010300ff871b82 */ /* 0x004e220000000800 */
        /* <DEDUP_REMOVED lines=40> */
.L_x_10993:
[----:B------:R-:W0:Y:S01]  /*1920*/  @P1 LDC.64 R142, c[0x0][0x390] ;  /* 0x0000e400ff8e1b82 */ /* 0x000e220000000a00 */
[----:B------:R-:W-:Y:S02]  /*1930*/  IADD3 R149, PT, PT, R141, 0x200, RZ ;  /* 0x000002008d957810 */ /* 0x000fe40007ffe0ff */
        /* <DEDUP_REMOVED lines=13> */
[----:B-----5:R-:W-:-:S11]  /*1a10*/  MOV R146, R110 ;  /* 0x0000006e00927202 */ /* 0x020fd60000000f00 */
[----:B--2---:R-:W0:Y:S01]  /*1a20*/  @P0 LDC R142, c[0x0][0x40c] ;  /* 0x00010300ff8e0b82 */ /* 0x004e220000000800 */
[C---:B------:R-:W-:Y:S02]  /*1a30*/  @P0 PRMT R0, R8.reuse, 0x7632, R0 ;  /* 0x0000763208000816 */ /* 0x040fe40000000000 */
[----:B------:R-:W-:Y:S02]  /*1a40*/  @P0 SHF.L.U32 R141, R8, 0x10, RZ ;  /* 0x00000010088d0819 */ /* 0x000fe400000006ff */
[----:B------:R-:W-:Y:S02]  /*1a50*/  @P0 SHF.L.U32 R0, R0, 0x10, RZ ;  /* 0x0000001000000819 */ /* 0x000fe400000006ff */
[C---:B------:R-:W-:Y:S01]  /*1a60*/  @P0 SHF.L.U32 R144, R9.reuse, 0x10, RZ ;  /* 0x0000001009900819 */ /* 0x040fe200000006ff */
[----:B------:R-:W1:Y:S01]  /*1a70*/  @P0 LDC R143, c[0x0][0x40c] ;  /* 0x00010300ff8f0b82 */ /* 0x000e620000000800 */
[----:B------:R-:W-:-:S04]  /*1a80*/  @P0 PRMT R140, R9, 0x7632, R140 ;  /* 0x00007632098c0816 */ /* 0x000fc8000000008c */
[----:B------:R-:W-:-:S03]  /*1a90*/  @P0 SHF.L.U32 R140, R140, 0x10, RZ ;  /* 0x000000108c8c0819 */ /* 0x000fc600000006ff */
[----:B------:R-:W2:Y:S08]  /*1aa0*/  @P0 LDC R147, c[0x0][0x40c] ;  /* 0x00010300ff930b82 */ /* 0x000eb00000000800 */
[----:B------:R-:W3:Y:S01]  /*1ab0*/  @P0 LDC R149, c[0x0][0x40c] ;  /* 0x00010300ff950b82 */ /* 0x000ee20000000800 */
[----:B0-----:R-:W-:Y:S01]  /*1ac0*/  @P0 FMUL.FTZ R145, R141, R142 ;  /* 0x0000008e8d910220 */ /* 0x001fe20000410000 */
[----:B------:R-:W-:-:S02]  /*1ad0*/  @P0 PRMT R141, R10, 0x7632, R141 ;  /* 0x000076320a8d0816 */ /* 0x000fc4000000008d */
[----:B------:R-:W-:-:S04]  /*1ae0*/  MOV R142, R6 ;  /* 0x00000006008e7202 */ /* 0x000fc80000000f00 */
[----:B------:R-:W0:Y:S01]  /*1af0*/  @P0 LDC R151, c[0x0][0x40c] ;  /* 0x00010300ff970b82 */ /* 0x000e220000000800 */
[----:B-1----:R-:W-:Y:S01]  /*1b00*/  @P0 FMUL.FTZ R0, R0, R143 ;  /* 0x0000008f00000220 */ /* 0x002fe20000410000 */
[----:B------:R-:W-:Y:S02]  /*1b10*/  @P0 SHF.L.U32 R143, R141, 0x10, RZ ;  /* 0x000000108d8f0819 */ /* 0x000fe400000006ff */
[----:B------:R-:W-:Y:S01]  /*1b20*/  MOV R141, R5 ;  /* 0x00000005008d7202 */ /* 0x000fe20000000f00 */
[----:B------:R-:W-:Y:S01]  /*1b30*/  @P0 FFMA.FTZ R141, R0, R101, R5 ;  /* 0x00000065008d0223 */ /* 0x000fe20000010005 */
[----:B------:R-:W-:Y:S02]  /*1b40*/  @P0 SHF.L.U32 R0, R11, 0x10, RZ ;  /* 0x000000100b000819 */ /* 0x000fe400000006ff */
[----:B------:R-:W1:Y:S01]  /*1b50*/  @P0 LDC R150, c[0x0][0x40c] ;  /* 0x00010300ff960b82 */ /* 0x000e620000000800 */
[----:B--2---:R-:W-:Y:S01]  /*1b60*/  @P0 FMUL.FTZ R147, R144, R147 ;  /* 0x0000009390930220 */ /* 0x004fe20000410000 */
[----:B------:R-:W-:-:S03]  /*1b70*/  @P0 SHF.L.U32 R144, R10, 0x10, RZ ;  /* 0x000000100a900819 */ /* 0x000fc600000006ff */
[----:B------:R-:W-:Y:S01]  /*1b80*/  @P0 FFMA.FTZ R142, R147, R102, R6 ;  /* 0x00000066938e0223 */ /* 0x000fe20000010006 */
[----:B------:R-:W-:Y:S02]  /*1b90*/  MOV R147, R111 ;  /* 0x0000006f00937202 */ /* 0x000fe40000000f00 */
[----:B------:R-:W2:Y:S01]  /*1ba0*/  @P0 LDC R153, c[0x0][0x40c] ;  /* 0x00010300ff990b82 */ /* 0x000ea20000000800 */
[----:B---3--:R-:W-:Y:S01]  /*1bb0*/  @P0 FMUL.FTZ R148, R140, R149 ;  /* 0x000000958c940220 */ /* 0x008fe20000410000 */
[----:B------:R-:W-:Y:S01]  /*1bc0*/  MOV R140, R4 ;  /* 0x00000004008c7202 */ /* 0x000fe20000000f00 */
[----:B------:R-:W-:Y:S01]  /*1bd0*/  @P0 FFMA.FTZ R140, R145, R100, R4 ;  /* 0x00000064918c0223 */ /* 0x000fe20000010004 */
[----:B------:R-:W-:Y:S01]  /*1be0*/  MOV R145, R109 ;  /* 0x0000006d00917202 */ /* 0x000fe20000000f00 */
[----:B0-----:R-:W-:Y:S01]  /*1bf0*/  @P0 FMUL.FTZ R151, R144, R151 ;  /* 0x0000009790970220 */ /* 0x001fe20000410000 */
[----:B------:R-:W-:-:S03]  /*1c00*/  MOV R144, R108 ;  /* 0x0000006c00907202 */ /* 0x000fc60000000f00 */
[----:B------:R-:W-:Y:S01]  /*1c10*/  @P0 FFMA.FTZ R144, R151, R104, R108 ;  /* 0x0000006897900223 */ /* 0x000fe2000001006c */
[----:B-1----:R-:W-:Y:S01]  /*1c20*/  @P0 FMUL.FTZ R150, R143, R150 ;  /* 0x000000968f960220 */ /* 0x002fe20000410000 */
[----:B------:R-:W-:Y:S01]  /*1c30*/  MOV R143, R7 ;  /* 0x00000007008f7202 */ /* 0x000fe20000000f00 */
[----:B------:R-:W-:Y:S02]  /*1c40*/  @P0 FFMA.FTZ R143, R148, R103, R7 ;  /* 0x00000067948f0223 */ /* 0x000fe40000010007 */
        /* <DEDUP_REMOVED lines=9> */
.L_x_10994:
[----:B--2---:R-:W0:Y:S01]  /*1ce0*/  @P1 LDC R142, c[0x0][0x40c] ;  /* 0x00010300ff8e1b82 */ /* 0x004e220000000800 */
[C---:B-----5:R-:W-:Y:S02]  /*1cf0*/  @P1 PRMT R0, R8.reuse, 0x7632, R0 ;  /* 0x0000763208001816 */ /* 0x060fe40000000000 */
[----:B------:R-:W-:Y:S02]  /*1d00*/  @P1 SHF.L.U32 R141, R8, 0x10, RZ ;  /* 0x00000010088d1819 */ /* 0x000fe400000006ff */
[C---:B------:R-:W-:Y:S02]  /*1d10*/  @P1 PRMT R140, R9.reuse, 0x7632, R140 ;  /* 0x00007632098c1816 */ /* 0x040fe4000000008c */
[----:B------:R-:W-:Y:S01]  /*1d20*/  @P1 SHF.L.U32 R0, R0, 0x10, RZ ;  /* 0x0000001000001819 */ /* 0x000fe200000006ff */
        /* <DEDUP_REMOVED lines=10> */
[----:B------:R-:W-:Y:S02]  /*1dd0*/  @P1 SHF.L.U32 R145, R11, 0x10, RZ ;  /* 0x000000100b911819 */ /* 0x000fe400000006ff */
[----:B------:R-:W-:-:S04]  /*1de0*/  @P1 SHF.L.U32 R141, R141, 0x10, RZ ;  /* 0x000000108d8d1819 */ /* 0x000fc800000006ff */
[----:B------:R-:W1:Y:S01]  /*1df0*/  @P1 LDC R146, c[0x0][0x40c] ;  /* 0x00010300ff921b82 */ /* 0x000e620000000800 */
[----:B--2---:R-:W-:-:S07]  /*1e00*/  @P1 FMUL.FTZ R147, R144, R147 ;  /* 0x0000009390931220 */ /* 0x004fce0000410000 */
[----:B------:R-:W2:Y:S01]  /*1e10*/  @P1 LDC R148, c[0x0][0x40c] ;  /* 0x00010300ff941b82 */ /* 0x000ea20000000800 */
[----:B---3--:R-:W-:Y:S01]  /*1e20*/  @P1 FMUL.FTZ R151, R142, R151 ;  /* 0x000000978e971220 */ /* 0x008fe20000410000 */
[----:B------:R-:W-:-:S06]  /*1e30*/  @P1 PRMT R142, R11, 0x7632, R142 ;  /* 0x000076320b8e1816 */ /* 0x000fcc000000008e */
[----:B------:R-:W3:Y:S01]  /*1e40*/  @P1 LDC R150, c[0x0][0x40c] ;  /* 0x00010300ff961b82 */ /* 0x000ee20000000800 */
[----:B0-----:R-:W-:Y:S01]  /*1e50*/  @P1 FMUL.FTZ R144, R140, R149 ;  /* 0x000000958c901220 */ /* 0x001fe20000410000 */
[----:B------:R-:W-:Y:S02]  /*1e60*/  HFMA2 R140, -RZ, RZ, 0, 0 ;  /* 0x00000000ff8c7431 */ /* 0x000fe400000001ff */
[----:B-1----:R-:W-:Y:S01]  /*1e70*/  @P1 FMUL.FTZ R149, R145, R146 ;  /* 0x0000009291951220 */ /* 0x002fe20000410000 */
[----:B------:R-:W-:Y:S01]  /*1e80*/  @P1 SHF.L.U32 R145, R142, 0x10, RZ ;  /* 0x000000108e911819 */ /* 0x000fe200000006ff */
[----:B------:R-:W-:Y:S01]  /*1e90*/  @P1 FMUL.FTZ R140, R143, R100 ;  /* 0x000000648f8c1220 */ /* 0x000fe20000410000 */
[----:B------:R-:W-:Y:S02]  /*1ea0*/  CS2R R142, SRZ ;  /* 0x00000000008e7805 */ /* 0x000fe4000001ff00 */
[----:B------:R-:W-:Y:S01]  /*1eb0*/  @P1 FMUL.FTZ R142, R147, R102 ;  /* 0x00000066938e1220 */ /* 0x000fe20000410000 */
[----:B------:R-:W-:Y:S01]  /*1ec0*/  @P1 FMUL.FTZ R143, R144, R103 ;  /* 0x00000067908f1220 */ /* 0x000fe20000410000 */
[----:B------:R-:W-:Y:S01]  /*1ed0*/  CS2R R146, SRZ ;  /* 0x0000000000927805 */ /* 0x000fe2000001ff00 */
[----:B--2---:R-:W-:Y:S01]  /*1ee0*/  @P1 FMUL.FTZ R148, R141, R148 ;  /* 0x000000948d941220 */ /* 0x004fe20000410000 */
[----:B------:R-:W-:Y:S01]  /*1ef0*/  MOV R141, RZ ;  /* 0x000000ff008d7202 */ /* 0x000fe20000000f00 */
[----:B------:R-:W-:Y:S01]  /*1f00*/  @P1 FMUL.FTZ R141, R0, R101 ;  /* 0x00000065008d1220 */ /* 0x000fe20000410000 */
[----:B------:R-:W-:Y:S01]  /*1f10*/  @P1 FMUL.FTZ R146, R149, R106 ;  /* 0x0000006a95921220 */ /* 0x000fe20000410000 */
[----:B---3--:R-:W-:Y:S01]  /*1f20*/  @P1 FMUL.FTZ R150, R145, R150 ;  /* 0x0000009691961220 */ /* 0x008fe20000410000 */
[----:B------:R-:W-:-:S02]  /*1f30*/  CS2R R144, SRZ ;  /* 0x0000000000907805 */ /* 0x000fc4000001ff00 */
[----:B------:R-:W-:Y:S01]  /*1f40*/  @P1 FMUL.FTZ R144, R151, R104 ;  /* 0x0000006897901220 */ /* 0x000fe20000410000 */
[----:B------:R-:W-:Y:S01]  /*1f50*/  @P1 FMUL.FTZ R145, R148, R105 ;  /* 0x0000006994911220 */ /* 0x000fe20000410000 */
[----:B------:R-:W-:-:S07]  /*1f60*/  @P1 FMUL.FTZ R147, R150, R107 ;  /* 0x0000006b96931220 */ /* 0x000fce0000410000 */
.L_x_10995:
        /* <DEDUP_REMOVED lines=133> */
.L_x_10997:
[----:B------:R-:W-:Y:S05]  /*27c0*/  BSYNC.RECONVERGENT B0 ;  /* 0x0000000000007941 */ /* 0x000fea0003800200 */
.L_x_10996:
        /* <DEDUP_REMOVED lines=13> */
.L_x_10999:
[----:B------:R-:W-:Y:S05]  /*28a0*/  BSYNC.RECONVERGENT B0 ;  /* 0x0000000000007941 */ /* 0x000fea0003800200 */
.L_x_10998:
        /* <DEDUP_REMOVED lines=70> */
[----:B------:R-:W-:Y:S01]  /*2d10*/  FADD.FTZ R130, -R0, R113 ;  /* 0x0000007100827221 */ /* 0x000fe20000010100 */
[----:B------:R-:W-:Y:S01]  /*2d20*/  IMAD R128, R128, R3, RZ ;  /* 0x0000000380807224 */ /* 0x000fe200078e02ff */
[----:B------:R-:W0:Y:S01]  /*2d30*/  LDC.64 R112, c[0x0][0x428] ;  /* 0x00010a00ff707b82 */ /* 0x000e220000000a00 */
        /* <DEDUP_REMOVED lines=20> */
[C---:B------:R-:W-:Y:S01]  /*2e80*/  IADD3 R123, PT, PT, R3.reuse, 0x100, RZ ;  /* 0x00000100037b7810 */ /* 0x040fe20007ffe0ff */
[C---:B------:R-:W-:Y:S01]  /*2e90*/  FADD.FTZ R148, -R0.reuse, R119 ;  /* 0x0000007700947221 */ /* 0x040fe20000010100 */
[----:B------:R-:W-:Y:S01]  /*2ea0*/  IADD3 R125, PT, PT, R3, 0x200, RZ ;  /* 0x00000200037d7810 */ /* 0x000fe20007ffe0ff */
[----:B------:R-:W-:Y:S01]  /*2eb0*/  FMUL.FTZ R117, R167, R114 ;  /* 0x00000072a7757220 */ /* 0x000fe20000410000 */
[----:B------:R-:W-:Y:S01]  /*2ec0*/  IADD3 R127, PT, PT, R3, 0x300, RZ ;  /* 0x00000300037f7810 */ /* 0x000fe20007ffe0ff */
[C---:B------:R-:W-:Y:S01]  /*2ed0*/  FMUL.FTZ R119, R167.reuse, R116 ;  /* 0x00000074a7777220 */ /* 0x040fe20000410000 */
[C---:B------:R-:W-:Y:S01]  /*2ee0*/  FADD.FTZ R115, -R0.reuse, R115 ;  /* 0x0000007300737221 */ /* 0x040fe20000010100 */
[C---:B------:R-:W-:Y:S01]  /*2ef0*/  FADD.FTZ R151, -R0.reuse, R133 ;  /* 0x0000008500977221 */ /* 0x040fe20000010100 */
[C---:B------:R-:W-:Y:S01]  /*2f00*/  FADD.FTZ R153, -R0.reuse, R135 ;  /* 0x0000008700997221 */ /* 0x040fe20000010100 */
[C---:B------:R-:W-:Y:S01]  /*2f10*/  FADD.FTZ R155, -R0.reuse, R137 ;  /* 0x00000089009b7221 */ /* 0x040fe20000010100 */
[C---:B------:R-:W-:Y:S01]  /*2f20*/  FMUL.FTZ R129, R167.reuse, R129 ;  /* 0x00000081a7817220 */ /* 0x040fe20000410000 */
[C---:B------:R-:W-:Y:S01]  /*2f30*/  FMUL.FTZ R130, R167.reuse, R130 ;  /* 0x00000082a7827220 */ /* 0x040fe20000410000 */
[C---:B------:R-:W-:Y:S01]  /*2f40*/  FMUL.FTZ R116, R167.reuse, R131 ;  /* 0x00000083a7747220 */ /* 0x040fe20000410000 */
[C---:B------:R-:W-:Y:S01]  /*2f50*/  FADD.FTZ R118, -R0.reuse, R118 ;  /* 0x0000007600767221 */ /* 0x040fe20000010100 */
[C---:B------:R-:W-:Y:S01]  /*2f60*/  FADD.FTZ R156, -R0.reuse, R138 ;  /* 0x0000008a009c7221 */ /* 0x040fe20000010100 */
[C---:B------:R-:W-:Y:S01]  /*2f70*/  FMUL.FTZ R131, R167.reuse, R120 ;  /* 0x00000078a7837220 */ /* 0x040fe20000410000 */
[C---:B------:R-:W-:Y:S01]  /*2f80*/  FMUL.FTZ R128, R167.reuse, R121 ;  /* 0x00000079a7807220 */ /* 0x040fe20000410000 */
[C---:B------:R-:W-:Y:S01]  /*2f90*/  FMUL.FTZ R133, R167.reuse, R122 ;  /* 0x0000007aa7857220 */ /* 0x040fe20000410000 */
[C---:B------:R-:W-:Y:S01]  /*2fa0*/  FMUL.FTZ R135, R167.reuse, R124 ;  /* 0x0000007ca7877220 */ /* 0x040fe20000410000 */
[----:B------:R-:W-:Y:S01]  /*2fb0*/  FMUL.FTZ R137, R167, R126 ;  /* 0x0000007ea7897220 */ /* 0x000fe20000410000 */
[C---:B------:R-:W-:Y:S01]  /*2fc0*/  FADD.FTZ R164, -R0.reuse, R146 ;  /* 0x0000009200a47221 */ /* 0x040fe20000010100 */
[----:B------:R-:W-:Y:S01]  /*2fd0*/  FADD.FTZ R165, -R0, R147 ;  /* 0x0000009300a57221 */ /* 0x000fe20000010100 */
[----:B0-----:R-:W-:-:S04]  /*2fe0*/  IMAD.WIDE.U32 R120, R3, 0x10, R112 ;  /* 0x0000001003787825 */ /* 0x001fc800078e0070 */
[C---:B------:R-:W-:Y:S01]  /*2ff0*/  FADD.FTZ R157, -R0.reuse, R139 ;  /* 0x0000008b009d7221 */ /* 0x040fe20000010100 */
[C---:B------:R-:W-:Y:S01]  /*3000*/  FADD.FTZ R158, -R0.reuse, R140 ;  /* 0x0000008c009e7221 */ /* 0x040fe20000010100 */
[----:B------:R-:W-:Y:S01]  /*3010*/  FADD.FTZ R159, -R0, R141 ;  /* 0x0000008d009f7221 */ /* 0x000fe20000010100 */
[----:B------:R-:W-:-:S04]  /*3020*/  IMAD.WIDE.U32 R122, R123, 0x10, R112 ;  /* 0x000000107b7a7825 */ /* 0x000fc800078e0070 */
[C---:B------:R-:W-:Y:S01]  /*3030*/  FADD.FTZ R160, -R0.reuse, R142 ;  /* 0x0000008e00a07221 */ /* 0x040fe20000010100 */
[C---:B------:R-:W-:Y:S01]  /*3040*/  FADD.FTZ R161, -R0.reuse, R143 ;  /* 0x0000008f00a17221 */ /* 0x040fe20000010100 */
[----:B------:R-:W-:Y:S01]  /*3050*/  FADD.FTZ R162, -R0, R144 ;  /* 0x0000009000a27221 */ /* 0x000fe20000010100 */
[----:B------:R-:W-:-:S04]  /*3060*/  IMAD.WIDE.U32 R124, R125, 0x10, R112 ;  /* 0x000000107d7c7825 */ /* 0x000fc800078e0070 */
[----:B------:R-:W-:Y:S01]  /*3070*/  FADD.FTZ R163, -R0, R145 ;  /* 0x0000009100a37221 */ /* 0x000fe20000010100 */
[----:B------:R-:W-:Y:S01]  /*3080*/  FMUL.FTZ R0, R167, R115 ;  /* 0x00000073a7007220 */ /* 0x000fe20000410000 */
[----:B------:R-:W-:Y:S01]  /*3090*/  FFMA.FTZ R3, R130, R13, R45 ;  /* 0x0000000d82037223 */ /* 0x000fe2000001002d */
[----:B------:R-:W-:-:S04]  /*30a0*/  IMAD.WIDE.U32 R126, R127, 0x10, R112 ;  /* 0x000000107f7e7825 */ /* 0x000fc800078e0070 */
[----:B------:R-:W-:Y:S01]  /*30b0*/  FFMA.FTZ R113, R117, R14, R46 ;  /* 0x0000000e75717223 */ /* 0x000fe2000001002e */
        /* <DEDUP_REMOVED lines=66> */
[----:B------:R-:W-:-:S05]  /*34e0*/  F2FP.BF16.F32.PACK_AB R152, R146, R145 ;  /* 0x000000919298723e */ /* 0x000fca00000010ff */
[----:B------:R0:W-:Y:S02]  /*34f0*/  STG.E.128 desc[UR6][R126.64], R152 ;  /* 0x000000987e007986 */ /* 0x0001e4000c101d06 */
.L_x_11000:
[----:B0-----:R-:W0:Y:S01]  /*3500*/  LDC.64 R112, c[0x0][0x380] ;  /* 0x0000e000ff707b82 */ /* 0x001e220000000a00 */
[----:B------:R-:W-:Y:S01]  /*3510*/  UPLOP3.LUT UP0, UPT, UPT, UPT, UP0, 0x40, 0x4 ;  /* 0x000000000004789c */ /* 0x000fe20003f0e800 */
[----:B0-----:R-:W-:-:S04]  /*3520*/  IADD3 R2, PT, PT, R2, R112, RZ ;  /* 0x0000007002027210 */ /* 0x001fc80007ffe0ff */
[----:B------:R-:W-:-:S13]  /*3530*/  ISETP.GE.AND P0, PT, R2, R113, PT ;  /* 0x000000710200720c */ /* 0x000fda0003f06270 */
[----:B------:R-:W-:Y:S05]  /*3540*/  @!P0 BRA `(.L_x_11001) ;  /* 0xffffffcc00fc8947 */ /* 0x000fea000383ffff */
[----:B------:R-:W-:Y:S05]  /*3550*/  EXIT ;  /* 0x000000000000794d */ /* 0x000fea0003800000 */
.L_x_11002:
        /* <DEDUP_REMOVED lines=10> */
.L_x_27531:


//--------------------- .text._ZN10layer_norm13ln_fwd_kernelINS_13Kernel_traitsIf13__nv_bfloat16fS2_fjLj8192ELj1ELj1ELj8ELj16ENS_18Kernel_traits_baseILj8192EfS2_fS2_fjLj256EEEEELb1ELb0ELb0ELb0EEEvNS_9FwdParamsE --------------------------
	.section	.text._ZN10layer_norm13ln_fwd_kernelINS_13Kernel_traitsIf13__nv_bfloat16fS2_fjLj8192ELj1ELj1ELj8ELj16ENS_18Kernel_traits_baseILj8192EfS2_fS2_fjLj256EEEEELb1ELb0ELb0ELb0EEEvNS_9FwdParamsE,"ax",@progbits
	.align	128
        .global         _ZN10layer_norm13ln_fwd_kernelINS_13Kernel_traitsIf13__nv_bfloat16fS2_fjLj8192ELj1ELj1ELj8ELj16ENS_18Kernel_traits_baseILj8192EfS2_fS2_fjLj256EEEEELb1ELb0ELb0ELb0EEEvNS_9FwdParamsE
        .type           _ZN10layer_norm13ln_fwd_kernelINS_13Kernel_traitsIf13__nv_bfloat16fS2_fjLj8192ELj1ELj1ELj8ELj16ENS_18Kernel_traits_baseILj8192EfS2_fS2_fjLj256EEEEELb1ELb0ELb0ELb0EEEvNS_9FwdParamsE,@function
        .size           _ZN10layer_norm13ln_fwd_kernelINS_13Kernel_traitsIf13__nv_bfloat16fS2_fjLj8192ELj1ELj1ELj8ELj16ENS_18Kernel_traits_baseILj8192EfS2_fS2_fjLj256EEEEELb1ELb0ELb0ELb0EEEvNS_9FwdParamsE,(.L_x_27532 - _ZN10layer_norm13ln_fwd_kernelINS_13Kernel_traitsIf13__nv_bfloat16fS2_fjLj8192ELj1ELj1ELj8ELj16ENS_18Kernel_traits_baseILj8192EfS2_fS2_fjLj256EEEEELb1ELb0ELb0ELb0EEEvNS_9FwdParamsE)
        .other          _ZN10layer_norm13ln_fwd_kernelINS_13Kernel_traitsIf13__nv_bfloat16fS2_fjLj8192ELj1ELj1ELj8ELj16ENS_18Kernel_traits_baseILj8192EfS2_fS2_fjLj256EEEEELb1ELb0ELb0ELb0EEEvNS_9FwdParamsE,@"STO_CUDA_ENTRY STV_DEFAULT"
_ZN10layer_norm13ln_fwd_kernelINS_13Kernel_traitsIf13__nv_bfloat16fS2_fjLj8192ELj1ELj1ELj8ELj16ENS_18Kernel_traits_baseILj8192EfS2_fS2_fjLj256EEEEELb1ELb0ELb0ELb0EEEvNS_9FwdParamsE:
.text._ZN10layer_norm13ln_fwd_kernelINS_13Kernel_traitsIf13__nv_bfloat16fS2_fjLj8192ELj1ELj1ELj8ELj16ENS_18Kernel_traits_baseILj8192EfS2_fS2_fjLj256EEEEELb1ELb0ELb0ELb0EEEvNS_9FwdParamsE:
[----:B------:R-:W0:Y:S01]  /*0000*/  LDC R1, c[0x0][0x37c] ;  /* 0x0000df00ff017b82 */ /* 0x000e220000000800 */
[----:B------:R-:W1:Y:S07]  /*0010*/  LDCU.U8 UR4, c[0x0][0x464] ;  /* 0x00008c80ff0477ac */ /* 0x000e6e0008000000 */
[----:B------:R-:W2:Y:S01]  /*0020*/  LDC R0, c[0x0][0x458] ;  /* 0x00011600ff007b82 */ /* 0x000ea20000000800 */
[----:B0-----:R-:W-:Y:S01]  /*0030*/  VIADD R1, R1, 0xfffffff8 ;  /* 0xfffffff801017836 */ /* 0x001fe20000000000 */
[----:B------:R-:W0:Y:S01]  /*0040*/  LDCU.64 UR8, c[0x0][0x450] ;  /* 0x00008a00ff0877ac */ /* 0x000e220008000a00 */
[----:B------:R-:W3:Y:S05]  /*0050*/  LDCU.64 UR6, c[0x0][0x358] ;  /* 0x00006b00ff0677ac */ /* 0x000eea0008000a00 */
[----:B------:R-:W4:Y:S01]  /*0060*/  LDC R9, c[0x0][0x45c] ;  /* 0x00011700ff097b82 */ /* 0x000f220000000800 */
[----:B------:R-:W5:Y:S01]  /*0070*/  LDCU.64 UR10, c[0x0][0x438] ;  /* 0x00008700ff0a77ac */ /* 0x000f620008000a00 */
[----:B------:R-:W5:Y:S01]  /*0080*/  LDCU UR5, c[0x0][0x388] ;  /* 0x00007100ff0577ac */ /* 0x000f620008000800 */
[----:B-1----:R-:W-:Y:S01]  /*0090*/  ISETP.NE.AND P0, PT, RZ, UR4, PT ;  /* 0x00000004ff007c0c */ /* 0x002fe2000bf05270 */
[----:B0-----:R-:W-:Y:S01]  /*00a0*/  IMAD.U32 R4, RZ, RZ, UR8 ;  /* 0x00000008ff047e24 */ /* 0x001fe2000f8e00ff */
[----:B------:R-:W-:-:S11]  /*00b0*/  MOV R5, UR9 ;  /* 0x0000000900057c02 */ /* 0x000fd60008000f00 */
[----:B--2---:R-:W-:Y:S01]  /*00c0*/  @P0 IMAD.MOV.U32 R6, RZ, RZ, R0 ;  /* 0x000000ffff060224 */ /* 0x004fe200078e0000 */
        /* <DEDUP_REMOVED lines=12> */
[----:B---3--:R-:W-:-:S04]  /*0190*/  MOV R57, R2 ;  /* 0x0000000200397202 */ /* 0x008fc80000000f00 */
[----:B------:R-:W-:-:S05]  /*01a0*/  LOP3.LUT R11, R57, 0xff, RZ, 0x3c, !PT ;  /* 0x000000ff390b7812 */ /* 0x000fca00078e3cff */
[----:B------:R-:W-:Y:S01]  /*01b0*/  VIADD R11, R11, UR4 ;  /* 0x000000040b0b7c36 */ /* 0x000fe20008000000 */
[----:B--2---:R-:W-:Y:S02]  /*01c0*/  @P0 R2UR UR8, R4 ;  /* 0x00000000040802ca */ /* 0x004fe400000e0000 */
[----:B------:R-:W-:Y:S02]  /*01d0*/  @P0 R2UR UR9, R5 ;  /* 0x00000000050902ca */ /* 0x000fe400000e0000 */
[----:B0-----:R-:W-:Y:S02]  /*01e0*/  @P0 IADD3 R0, P1, PT, R6, R3, RZ ;  /* 0x0000000306000210 */ /* 0x001fe40007f3e0ff */
[----:B------:R-:W-:-:S03]  /*01f0*/  LOP3.LUT R3, R2, 0xe0, RZ, 0xc0, !PT ;  /* 0x000000e002037812 */ /* 0x000fc600078ec0ff */
        /* <DEDUP_REMOVED lines=9> */
[----:B------:R-:W-:Y:S02]  /*0290*/  UIADD3 UR12, UPT, UPT, UR9, -0x126145ec, URZ ;  /* 0xed9eba14090c7890 */ /* 0x000fe4000fffe0ff */
[----:B------:R-:W-:Y:S02]  /*02a0*/  UIADD3 UR13, UPT, UPT, UR8, 0x1715609d, URZ ;  /* 0x1715609d080d7890 */ /* 0x000fe4000fffe0ff */
[----:B------:R-:W-:Y:S02]  /*02b0*/  UIADD3 UR19, UPT, UPT, UR9, -0x56f99767, URZ ;  /* 0xa906689909137890 */ /* 0x000fe4000fffe0ff */
[----:B------:R-:W-:Y:S02]  /*02c0*/  UIADD3 UR18, UPT, UPT, UR8, -0x4ab325aa, URZ ;  /* 0xb54cda5608127890 */ /* 0x000fe4000fffe0ff */
[----:B------:R-:W-:Y:S02]  /*02d0*/  UIADD3 UR17, UPT, UPT, UR9, 0x646e171e, URZ ;  /* 0x646e171e09117890 */ /* 0x000fe4000fffe0ff */
[----:B------:R-:W-:-:S02]  /*02e0*/  UIADD3 UR20, UPT, UPT, UR8, 0x5384540f, URZ ;  /* 0x5384540f08147890 */ /* 0x000fc4000fffe0ff */
[----:B------:R-:W-:Y:S02]  /*02f0*/  UIADD3 UR16, UPT, UPT, UR8, -0xe443238, URZ ;  /* 0xf1bbcdc808107890 */ /* 0x000fe4000fffe0ff */
[----:B------:R-:W-:Y:S02]  /*0300*/  UIADD3 UR26, UPT, UPT, UR9, -0x24c28bd8, URZ ;  /* 0xdb3d7428091a7890 */ /* 0x000fe4000fffe0ff */
        /* <DEDUP_REMOVED lines=44> */
.L_x_11004:
        /* <DEDUP_REMOVED lines=11> */
[----:B-1----:R-:W-:-:S03]  /*0680*/  @P1 IMAD.WIDE.U32 R12, R57, 0x20, R12 ;  /* 0x00000020390c1825 */ /* 0x002fc600078e000c */
[----:B------:R0:W5:Y:S01]  /*0690*/  @P0 LDG.E.128 R108, desc[UR6][R6.64+0x10] ;  /* 0x00001006066c0981 */ /* 0x000162000c1e1d00 */
[----:B------:R-:W-:-:S03]  /*06a0*/  @P1 VIADD R57, R57, 0x100 ;  /* 0x0000010039391836 */ /* 0x000fc60000000000 */
[----:B------:R0:W5:Y:S01]  /*06b0*/  @P1 LDG.E.128 R104, desc[UR6][R12.64] ;  /* 0x000000060c681981 */ /* 0x000162000c1e1d00 */
[C---:B--2---:R-:W-:Y:S01]  /*06c0*/  @P2 IMAD.WIDE.U32 R14, R57.reuse, 0x20, R14 ;  /* 0x00000020390e2825 */ /* 0x044fe200078e000e */
[----:B------:R-:W-:Y:S02]  /*06d0*/  @P2 IADD3 R57, PT, PT, R57, 0x100, RZ ;  /* 0x0000010039392810 */ /* 0x000fe40007ffe0ff */
        /* <DEDUP_REMOVED lines=22> */
.L_x_11005:
[----:B------:R-:W-:Y:S05]  /*0840*/  BSYNC.RECONVERGENT B0 ;  /* 0x0000000000007941 */ /* 0x000fea0003800200 */
.L_x_11003:
[----:B------:R-:W1:Y:S02]  /*0850*/  LDCU UR5, c[0x0][0x384] ;  /* 0x00007080ff0577ac */ /* 0x000e640008000800 */
[----:B-1----:R-:W-:-:S06]  /*0860*/  UISETP.GE.AND UP0, UPT, UR15, UR5, UPT ;  /* 0x000000050f00728c */ /* 0x002fcc000bf06270 */
[----:B------:R-:W-:-:S13]  /*0870*/  PLOP3.LUT P0, PT, PT, PT, UP0, 0x80, 0x8 ;  /* 0x000000000008781c */ /* 0x000fda0003f0f008 */
[----:B------:R-:W-:Y:S05]  /*0880*/  @P0 EXIT ;  /* 0x000000000000094d */ /* 0x000fea0003800000 */
[----:B0-----:R-:W0:Y:S01]  /*0890*/  LDC R5, c[0x0][0x360] ;  /* 0x0000d800ff057b82 */ /* 0x001e220000000800 */
[C---:B------:R-:W-:Y:S01]  /*08a0*/  IMAD R13, R10.reuse, -0x2daee0ad, RZ ;  /* 0xd2511f530a0d7824 */ /* 0x040fe200078e02ff */
[----:B------:R-:W-:Y:S01]  /*08b0*/  UIADD3 UR5, UPT, UPT, UR9, 0x32370b8f, URZ ;  /* 0x32370b8f09057890 */ /* 0x000fe2000fffe0ff */
[----:B------:R-:W1:Y:S01]  /*08c0*/  LDCU.64 UR10, c[0x0][0x3e0] ;  /* 0x00007c00ff0a77ac */ /* 0x000e620008000a00 */
[----:B------:R-:W-:Y:S02]  /*08d0*/  UPLOP3.LUT UP2, UPT, UPT, UPT, UPT, 0x40, 0x4 ;  /* 0x000000000004789c */ /* 0x000fe40003f4e870 */
[----:B-1----:R-:W-:Y:S01]  /*08e0*/  UISETP.NE.U32.AND UP0, UPT, UR10, URZ, UPT ;  /* 0x000000ff0a00728c */ /* 0x002fe2000bf05070 */
[----:B0-----:R-:W-:Y:S02]  /*08f0*/  IMAD R8, R5, UR15, R2 ;  /* 0x0000000f05087c24 */ /* 0x001fe4000f8e0202 */
[----:B------:R-:W-:Y:S01]  /*0900*/  IMAD.HI.U32 R5, R10, -0x2daee0ad, RZ ;  /* 0xd2511f530a057827 */ /* 0x000fe200078e00ff */
[----:B------:R-:W-:Y:S01]  /*0910*/  UISETP.NE.AND.EX UP0, UPT, UR11, URZ, UPT, UP0 ;  /* 0x000000ff0b00728c */ /* 0x000fe2000bf05300 */
[----:B------:R-:W0:Y:S02]  /*0920*/  LDCU.64 UR10, c[0x0][0x3a0] ;  /* 0x00007400ff0a77ac */ /* 0x000e240008000a00 */
[----:B------:R-:W-:Y:S01]  /*0930*/  IMAD.HI.U32 R4, R8, -0x326172a9, RZ ;  /* 0xcd9e8d5708047827 */ /* 0x000fe200078e00ff */
[----:B------:R-:W-:-:S03]  /*0940*/  LOP3.LUT R5, R5, UR9, RZ, 0x3c, !PT ;  /* 0x0000000905057c12 */ /* 0x000fc6000f8e3cff */
[----:B------:R-:W-:Y:S01]  /*0950*/  IMAD R7, R8, -0x326172a9, RZ ;  /* 0xcd9e8d5708077824 */ /* 0x000fe200078e02ff */
[----:B------:R-:W-:Y:S01]  /*0960*/  LOP3.LUT R4, R9, UR8, R4, 0x96, !PT ;  /* 0x0000000809047c12 */ /* 0x000fe2000f8e9604 */
[----:B------:R-:W-:-:S04]  /*0970*/  IMAD.HI.U32 R6, R5, -0x326172a9, RZ ;  /* 0xcd9e8d5705067827 */ /* 0x000fc800078e00ff */
[----:B------:R-:W-:Y:S01]  /*0980*/  IMAD.HI.U32 R12, R4, -0x2daee0ad, RZ ;  /* 0xd2511f53040c7827 */ /* 0x000fe200078e00ff */
[----:B------:R-:W-:-:S03]  /*0990*/  LOP3.LUT R6, R7, UR21, R6, 0x96, !PT ;  /* 0x0000001507067c12 */ /* 0x000fc6000f8e9606 */
        /* <DEDUP_REMOVED lines=15> */
[----:B------:R-:W-:Y:S02]  /*0a90*/  IMAD R13, R4, -0x2daee0ad, RZ ;  /* 0xd2511f53040d7824 */ /* 0x000fe400078e02ff */
[----:B------:R-:W-:Y:S02]  /*0aa0*/  IMAD R7, R7, -0x326172a9, RZ ;  /* 0xcd9e8d5707077824 */ /* 0x000fe400078e02ff */
        /* <DEDUP_REMOVED lines=8> */
[----:B------:R-:W1:Y:S02]  /*0b30*/  LDCU.64 UR12, c[0x0][0x380] ;  /* 0x00007000ff0c77ac */ /* 0x000e640008000a00 */
[----:B------:R-:W-:Y:S01]  /*0b40*/  IMAD R7, R12, -0x326172a9, RZ ;  /* 0xcd9e8d570c077824 */ /* 0x000fe200078e02ff */
[----:B------:R-:W-:Y:S01]  /*0b50*/  LOP3.LUT R5, R14, UR19, R5, 0x96, !PT ;  /* 0x000000130e057c12 */ /* 0x000fe2000f8e9605 */
[----:B------:R-:W-:Y:S01]  /*0b60*/  IMAD R14, R4, -0x2daee0ad, RZ ;  /* 0xd2511f53040e7824 */ /* 0x000fe200078e02ff */
[----:B------:R-:W2:Y:S01]  /*0b70*/  LDCU UR19, c[0x0][0x400] ;  /* 0x00008000ff1377ac */ /* 0x000ea20008000800 */
[----:B------:R-:W-:-:S04]  /*0b80*/  IMAD.HI.U32 R13, R6, -0x2daee0ad, RZ ;  /* 0xd2511f53060d7827 */ /* 0x000fc800078e00ff */
[C---:B------:R-:W-:Y:S01]  /*0b90*/  IMAD.HI.U32 R4, R5.reuse, -0x326172a9, RZ ;  /* 0xcd9e8d5705047827 */ /* 0x040fe200078e00ff */
[----:B------:R-:W-:Y:S01]  /*0ba0*/  LOP3.LUT R13, R14, UR17, R13, 0x96, !PT ;  /* 0x000000110e0d7c12 */ /* 0x000fe2000f8e960d */
[----:B------:R-:W3:Y:S02]  /*0bb0*/  LDCU UR17, c[0x0][0x388] ;  /* 0x00007100ff1177ac */ /* 0x000ee40008000800 */
[----:B------:R-:W-:Y:S01]  /*0bc0*/  IMAD R12, R5, -0x326172a9, RZ ;  /* 0xcd9e8d57050c7824 */ /* 0x000fe200078e02ff */
[----:B------:R-:W-:Y:S01]  /*0bd0*/  LOP3.LUT R4, R7, UR18, R4, 0x96, !PT ;  /* 0x0000001207047c12 */ /* 0x000fe2000f8e9604 */
[----:B------:R-:W-:Y:S01]  /*0be0*/  IMAD.HI.U32 R5, R13, -0x326172a9, RZ ;  /* 0xcd9e8d570d057827 */ /* 0x000fe200078e00ff */
[----:B------:R-:W4:Y:S03]  /*0bf0*/  LDCU.U8 UR18, c[0x0][0x410] ;  /* 0x00008200ff1277ac */ /* 0x000f260008000000 */
[----:B------:R-:W-:Y:S01]  /*0c00*/  IMAD R7, R6, -0x2daee0ad, RZ ;  /* 0xd2511f5306077824 */ /* 0x000fe200078e02ff */
[----:B------:R-:W-:Y:S01]  /*0c10*/  LOP3.LUT R5, R12, UR20, R5, 0x96, !PT ;  /* 0x000000140c057c12 */ /* 0x000fe2000f8e9605 */
[----:B------:R-:W-:Y:S01]  /*0c20*/  IMAD.HI.U32 R6, R4, -0x2daee0ad, RZ ;  /* 0xd2511f5304067827 */ /* 0x000fe200078e00ff */
[----:B------:R-:W-:-:S03]  /*0c30*/  ULOP3.LUT UR20, UR4, 0xff, URZ, 0xc0, !UPT ;  /* 0x000000ff04147892 */ /* 0x000fc6000f8ec0ff */
[----:B------:R-:W-:Y:S01]  /*0c40*/  IMAD R12, R4, -0x2daee0ad, RZ ;  /* 0xd2511f53040c7824 */ /* 0x000fe200078e02ff */
[----:B------:R-:W-:Y:S01]  /*0c50*/  LOP3.LUT R6, R7, UR5, R6, 0x96, !PT ;  /* 0x0000000507067c12 */ /* 0x000fe2000f8e9606 */
[----:B------:R-:W-:Y:S01]  /*0c60*/  IMAD.HI.U32 R7, R5, -0x2daee0ad, RZ ;  /* 0xd2511f5305077827 */ /* 0x000fe200078e00ff */
[----:B------:R-:W-:-:S03]  /*0c70*/  ULOP3.LUT UR5, UR4, 0xffffff00, URZ, 0xc0, !UPT ;  /* 0xffffff0004057892 */ /* 0x000fc6000f8ec0ff */
[----:B------:R-:W-:Y:S01]  /*0c80*/  IMAD R13, R13, -0x326172a9, RZ ;  /* 0xcd9e8d570d0d7824 */ /* 0x000fe200078e02ff */
[----:B------:R-:W-:Y:S01]  /*0c90*/  LOP3.LUT R12, R12, UR26, R7, 0x96, !PT ;  /* 0x0000001a0c0c7c12 */ /* 0x000fe2000f8e9607 */
[----:B------:R-:W-:-:S04]  /*0ca0*/  IMAD.HI.U32 R4, R6, -0x326172a9, RZ ;  /* 0xcd9e8d5706047827 */ /* 0x000fc800078e00ff */
[----:B------:R-:W-:Y:S01]  /*0cb0*/  IMAD.HI.U32 R7, R12, -0x326172a9, RZ ;  /* 0xcd9e8d570c077827 */ /* 0x000fe200078e00ff */
[----:B------:R-:W-:-:S03]  /*0cc0*/  LOP3.LUT R13, R13, UR16, R4, 0x96, !PT ;  /* 0x000000100d0d7c12 */ /* 0x000fc6000f8e9604 */
[----:B------:R-:W-:Y:S02]  /*0cd0*/  IMAD R4, R6, -0x326172a9, RZ ;  /* 0xcd9e8d5706047824 */ /* 0x000fe400078e02ff */
[----:B------:R-:W-:Y:S02]  /*0ce0*/  IMAD.SHL.U32 R2, R2, 0x20, RZ ;  /* 0x0000002002027824 */ /* 0x000fe400078e00ff */
[----:B------:R-:W-:Y:S01]  /*0cf0*/  IMAD R5, R5, -0x2daee0ad, RZ ;  /* 0xd2511f5305057824 */ /* 0x000fe200078e02ff */
[----:B------:R-:W-:Y:S01]  /*0d00*/  LOP3.LUT R7, R4, UR27, R7, 0x96, !PT ;  /* 0x0000001b04077c12 */ /* 0x000fe2000f8e9607 */
[----:B------:R-:W-:Y:S01]  /*0d10*/  IMAD.MOV R4, RZ, RZ, -R3 ;  /* 0x000000ffff047224 */ /* 0x000fe200078e0a03 */
[----:B------:R-:W-:Y:S01]  /*0d20*/  LOP3.LUT R3, R2, 0x3e0, RZ, 0xc0, !PT ;  /* 0x000003e002037812 */ /* 0x000fe200078ec0ff */
[----:B------:R-:W-:-:S03]  /*0d30*/  IMAD.HI.U32 R6, R13, -0x2daee0ad, RZ ;  /* 0xd2511f530d067827 */ /* 0x000fc600078e00ff */
[----:B------:R-:W-:Y:S01]  /*0d40*/  VIADDMNMX R2, R4, UR20, RZ, !PT ;  /* 0x0000001404027c46 */ /* 0x000fe2000f8001ff */
[----:B------:R-:W-:Y:S01]  /*0d50*/  IMAD R4, R12, -0x326172a9, RZ ;  /* 0xcd9e8d570c047824 */ /* 0x000fe200078e02ff */
[----:B------:R-:W-:Y:S02]  /*0d60*/  IADD3 R3, PT, PT, RZ, -R3, RZ ;  /* 0x80000003ff037210 */ /* 0x000fe40007ffe0ff */
[----:B------:R-:W-:Y:S02]  /*0d70*/  VIMNMX R2, PT, PT, R2, 0x20, PT ;  /* 0x0000002002027848 */ /* 0x000fe40003fe0100 */
[----:B------:R-:W-:Y:S02]  /*0d80*/  LOP3.LUT R6, R5, UR28, R6, 0x96, !PT ;  /* 0x0000001c05067c12 */ /* 0x000fe4000f8e9606 */
[----:B------:R-:W-:Y:S02]  /*0d90*/  LEA R2, R2, UR5, 0x3 ;  /* 0x0000000502027c11 */ /* 0x000fe4000f8e18ff */
[----:B------:R-:W-:-:S02]  /*0da0*/  LOP3.LUT R5, R0, 0x3, RZ, 0xc0, !PT ;  /* 0x0000000300057812 */ /* 0x000fc400078ec0ff */
[----:B------:R-:W-:Y:S02]  /*0db0*/  I2FP.F32.U32 R14, R2 ;  /* 0x00000002000e7245 */ /* 0x000fe40000201000 */
[----:B------:R-:W-:Y:S02]  /*0dc0*/  VIADDMNMX R2, R3, UR20, RZ, !PT ;  /* 0x0000001403027c46 */ /* 0x000fe4000f8001ff */
[----:B------:R-:W0:Y:S02]  /*0dd0*/  MUFU.RCP R3, R14 ;  /* 0x0000000e00037308 */ /* 0x000e240000001000 */
[----:B------:R-:W-:-:S04]  /*0de0*/  VIMNMX R2, PT, PT, R2, 0x20, PT ;  /* 0x0000002002027848 */ /* 0x000fc80003fe0100 */
[----:B------:R-:W-:Y:S01]  /*0df0*/  LEA R125, R2, UR5, 0x3 ;  /* 0x00000005027d7c11 */ /* 0x000fe2000f8e18ff */
[----:B------:R-:W-:Y:S01]  /*0e00*/  IMAD R2, R13, -0x2daee0ad, RZ ;  /* 0xd2511f530d027824 */ /* 0x000fe200078e02ff */
[----:B0-----:R0:W-:Y:S02]  /*0e10*/  STL [R1], R3 ;  /* 0x0000000301007387 */ /* 0x0011e40000100800 */
[----:B01234-:R-:W-:-:S07]  /*0e20*/  IMAD.MOV.U32 R3, RZ, RZ, RZ ;  /* 0x000000ffff037224 */ /* 0x01ffce00078e00ff */
.L_x_11353:
[----:B0-----:R-:W0:Y:S01]  /*0e30*/  @UP0 LDCU.64 UR4, c[0x0][0x3e0] ;  /* 0x00007c00ff0407ac */ /* 0x001e220008000a00 */
[----:B------:R-:W-:Y:S01]  /*0e40*/  PLOP3.LUT P0, PT, PT, PT, UP0, 0x80, 0x8 ;  /* 0x000000000008781c */ /* 0x000fe20003f0f008 */
[----:B0-----:R-:W-:-:S06]  /*0e50*/  @UP0 UIMAD.WIDE UR4, UR15, 0x2, UR4 ;  /* 0x000000020f0408a5 */ /* 0x001fcc000f8e0204 */
[----:B-1234-:R-:W-:Y:S01]  /*0e60*/  IMAD.U32 R80, RZ, RZ, UR4 ;  /* 0x00000004ff507e24 */ /* 0x01efe2000f8e00ff */
[----:B------:R-:W-:-:S05]  /*0e70*/  MOV R81, UR5 ;  /* 0x0000000500517c02 */ /* 0x000fca0008000f00 */
[----:B------:R-:W2:Y:S01]  /*0e80*/  @P0 LDG.E.U16 R80, desc[UR6][R80.64] ;  /* 0x0000000650500981 */ /* 0x000ea2000c1e1500 */
[----:B------:R-:W-:Y:S01]  /*0e90*/  PLOP3.LUT P0, PT, PT, PT, UP0, 0x80, 0x8 ;  /* 0x000000000008781c */ /* 0x000fe20003f0f008 */
[----:B------:R-:W-:Y:S01]  /*0ea0*/  UIMAD UR4, UR15, UR17, URZ ;  /* 0x000000110f0472a4 */ /* 0x000fe2000f8e02ff */
[----:B------:R-:W-:Y:S01]  /*0eb0*/  ISETP.GE.U32.AND P1, PT, R11, 0x100, PT ;  /* 0x000001000b00780c */ /* 0x000fe20003f26070 */
[----:B------:R-:W0:Y:S01]  /*0ec0*/  S2R R82, SR_TID.X ;  /* 0x0000000000527919 */ /* 0x000e220000002100 */
[----:B------:R-:W-:Y:S01]  /*0ed0*/  BSSY.RECONVERGENT B0, `(.L_x_11006) ;  /* 0x000062d000007945 */ /* 0x000fe20003800200 */
[----:B------:R-:W-:Y:S01]  /*0ee0*/  USHF.R.S32.HI UR5, URZ, 0x1f, UR4 ;  /* 0x0000001fff057899 */ /* 0x000fe20008011404 */
[----:B------:R-:W-:-:S03]  /*0ef0*/  P2R R121, PR, RZ, 0x2 ;  /* 0x00000002ff797803 */ /* 0x000fc60000000000 */
[----:B------:R-:W-:-:S03]  /*0f00*/  ULEA.HI UR5, UR5, UR4, URZ, 0x3 ;  /* 0x0000000405057291 */ /* 0x000fc6000f8f18ff */
[----:B------:R-:W-:-:S03]  /*0f10*/  UMOV UR4, 0x3f800000 ;  /* 0x3f80000000047882 */ /* 0x000fc60000000000 */
[----:B------:R-:W-:-:S05]  /*0f20*/  IMAD.U32 R0, RZ, RZ, UR5 ;  /* 0x00000005ff007e24 */ /* 0x000fca000f8e00ff */
[----:B0-----:R-:W-:-:S05]  /*0f30*/  LEA.HI.SX32 R0, R0, R82, 0x1d ;  /* 0x0000005200007211 */ /* 0x001fca00078feaff */
[----:B------:R-:W-:Y:S01]  /*0f40*/  IMAD.MOV.U32 R92, RZ, RZ, R0 ;  /* 0x000000ffff5c7224 */ /* 0x000fe200078e0000 */
[----:B--2---:R-:W-:-:S13]  /*0f50*/  @P0 R2UR UR20, R80 ;  /* 0x00000000501402ca */ /* 0x004fda00000e0000 */
[----:B------:R-:W-:Y:S01]  /*0f60*/  @UP0 USHF.L.U32 UR4, UR20, 0x10, URZ ;  /* 0x0000001014040899 */ /* 0x000fe200080006ff */
[----:B------:R-:W-:Y:S11]  /*0f70*/  @!P1 BRA `(.L_x_11007) ;  /* 0x0000006000889947 */ /* 0x000ff60003800000 */
        /* <DEDUP_REMOVED lines=9> */
[----:B------:R-:W5:Y:S01]  /*1010*/  LDG.E.128 R84, desc[UR6][R84.64+0x10] ;  /* 0x0000100654547981 */ /* 0x000f62000c1e1d00 */
[----:B------:R-:W-:Y:S01]  /*1020*/  ISETP.NE.AND P0, PT, R5, 0x1, PT ;  /* 0x000000010500780c */ /* 0x000fe20003f05270 */
[----:B------:R-:W-:Y:S01]  /*1030*/  BSSY.RECONVERGENT B1, `(.L_x_11009) ;  /* 0x000005a000017945 */ /* 0x000fe20003800200 */
[----:B------:R-:W-:Y:S02]  /*1040*/  HFMA2 R94, -RZ, RZ, 0, 1.1920928955078125e-07 ;  /* 0x00000002ff5e7431 */ /* 0x000fe400000001ff */
[----:B------:R-:W-:Y:S02]  /*1050*/  IMAD.MOV.U32 R95, RZ, RZ, R4 ;  /* 0x000000ffff5f7224 */ /* 0x000fe400078e0004 */
[----:B------:R-:W-:-:S07]  /*1060*/  IMAD.MOV.U32 R92, RZ, RZ, R2 ;  /* 0x000000ffff5c7224 */ /* 0x000fce00078e0002 */
[----:B0-----:R-:W-:Y:S05]  /*1070*/  @!P0 BRA `(.L_x_11010) ;  /* 0x0000000400548947 */ /* 0x001fea0003800000 */
[----:B------:R-:W-:-:S04]  /*1080*/  MOV R92, 0x2 ;  /* 0x00000002005c7802 */ /* 0x000fc80000000f00 */
[----:B------:R-:W-:-:S05]  /*1090*/  VIADDMNMX.U32 R92, R5, 0xfffffffe, R92, PT ;  /* 0xfffffffe055c7846 */ /* 0x000fca000380005c */
[----:B------:R-:W-:-:S04]  /*10a0*/  IMAD.SHL.U32 R94, R92, 0x4, RZ ;  /* 0x000000045c5e7824 */ /* 0x000fc800078e00ff */
[----:B------:R-:W0:Y:S02]  /*10b0*/  LDC R92, c[0x2][R94] ;  /* 0x008000005e5c7b82 */ /* 0x000e240000000800 */
[----:B0-----:R-:W-:-:S04]  /*10c0*/  SHF.R.S32.HI R93, RZ, 0x1f, R92 ;  /* 0x0000001fff5d7819 */ /* 0x001fc8000001145c */
.L_x_27364:
[----:B------:R-:W-:Y:S05]  /*10d0*/  BRX R92 -0x10e0                                        (*"BRANCH_TARGETS .L_x_27365,.L_x_27366,.L_x_27367"*) ;  /* 0xffffffec5cc87949 */ /* 0x000fea000383ffff */
.L_x_27367:
[----:B------:R-:W-:Y:S01]  /*10e0*/  VIADD R94, R5, 0x1 ;  /* 0x00000001055e7836 */ /* 0x000fe20000000000 */
[----:B------:R-:W-:Y:S01]  /*10f0*/  MOV R92, R2 ;  /* 0x00000002005c7202 */ /* 0x000fe20000000f00 */
[----:B------:R-:W-:Y:S01]  /*1100*/  IMAD.MOV.U32 R95, RZ, RZ, R7 ;  /* 0x000000ffff5f7224 */ /* 0x000fe200078e0007 */
[----:B------:R-:W-:Y:S06]  /*1110*/  BRA `(.L_x_11010) ;  /* 0x00000004002c7947 */ /* 0x000fec0003800000 */
.L_x_27365:
[----:B------:R-:W-:Y:S02]  /*1120*/  HFMA2 R94, -RZ, RZ, 0, 1.78813934326171875e-07 ;  /* 0x00000003ff5e7431 */ /* 0x000fe400000001ff */
[----:B------:R-:W-:Y:S02]  /*1130*/  IMAD.MOV.U32 R92, RZ, RZ, R2 ;  /* 0x000000ffff5c7224 */ /* 0x000fe400078e0002 */
[----:B------:R-:W-:Y:S01]  /*1140*/  IMAD.MOV.U32 R95, RZ, RZ, R6 ;  /* 0x000000ffff5f7224 */ /* 0x000fe200078e0006 */
[----:B------:R-:W-:Y:S06]  /*1150*/  BRA `(.L_x_11010) ;  /* 0x00000004001c7947 */ /* 0x000fec0003800000 */
.L_x_27366:
        /* <DEDUP_REMOVED lines=13> */
.L_x_11012:
[----:B------:R-:W-:Y:S05]  /*1230*/  BSYNC.RECONVERGENT B2 ;  /* 0x0000000000027941 */ /* 0x000fea0003800200 */
.L_x_11011:
        /* <DEDUP_REMOVED lines=50> */
[----:B------:R-:W-:-:S04]  /*1560*/  UIADD3 UR5, UPT, UPT, UR8, -0x700cb87f, URZ ;  /* 0x8ff3478108057890 */ /* 0x000fc8000fffe0ff */
[----:B------:R-:W-:Y:S01]  /*1570*/  LOP3.LUT R93, R4, UR16, R93, 0x96, !PT ;  /* 0x00000010045d7c12 */ /* 0x000fe2000f8e965d */
[----:B------:R-:W-:-:S05]  /*1580*/  IMAD.WIDE.U32 R4, R5, -0x326172a9, RZ ;  /* 0xcd9e8d5705047825 */ /* 0x000fca00078e00ff */
[----:B------:R-:W-:Y:S01]  /*1590*/  LOP3.LUT R7, R92, UR5, R5, 0x96, !PT ;  /* 0x000000055c077c12 */ /* 0x000fe2000f8e9605 */
[----:B------:R-:W-:Y:S01]  /*15a0*/  UIADD3 UR5, UPT, UPT, UR9, -0x695add53, URZ ;  /* 0x96a522ad09057890 */ /* 0x000fe2000fffe0ff */
[----:B------:R-:W-:-:S05]  /*15b0*/  IMAD.WIDE.U32 R92, R93, -0x2daee0ad, RZ ;  /* 0xd2511f535d5c7825 */ /* 0x000fca00078e00ff */
[----:B------:R-:W-:-:S07]  /*15c0*/  LOP3.LUT R6, R6, UR5, R93, 0x96, !PT ;  /* 0x0000000506067c12 */ /* 0x000fce000f8e965d */
.L_x_11010:
[----:B------:R-:W-:Y:S05]  /*15d0*/  BSYNC.RECONVERGENT B1 ;  /* 0x0000000000017941 */ /* 0x000fea0003800200 */
.L_x_11009:
[----:B------:R-:W0:Y:S01]  /*15e0*/  LDC R93, c[0x0][0x408] ;  /* 0x00010200ff5d7b82 */ /* 0x000e220000000800 */
[----:B------:R-:W-:Y:S01]  /*15f0*/  I2FP.F32.U32 R2, R95 ;  /* 0x0000005f00027245 */ /* 0x000fe20000201000 */
[----:B------:R-:W-:Y:S01]  /*1600*/  IMAD.MOV.U32 R115, RZ, RZ, 0x2f800000 ;  /* 0x2f800000ff737424 */ /* 0x000fe200078e00ff */
[----:B-----5:R-:W-:Y:S01]  /*1610*/  SHF.L.U32 R95, R80, 0x10, RZ ;  /* 0x00000010505f7819 */ /* 0x020fe200000006ff */
[----:B------:R-:W-:Y:S01]  /*1620*/  BSSY.RECONVERGENT B1, `(.L_x_11013) ;  /* 0x0000060000017945 */ /* 0x000fe20003800200 */
[----:B------:R-:W-:Y:S01]  /*1630*/  ISETP.NE.AND P1, PT, R94, 0x1, PT ;  /* 0x000000015e00780c */ /* 0x000fe20003f25270 */
[----:B------:R-:W-:Y:S02]  /*1640*/  FFMA.FTZ R5, R2, R115, 1.1641532182693481445e-10 ;  /* 0x2f00000002057423 */ /* 0x000fe40000010073 */
[----:B------:R-:W1:Y:S01]  /*1650*/  LDC R114, c[0x0][0x404] ;  /* 0x00010100ff727b82 */ /* 0x000e620000000800 */
[----:B------:R-:W-:Y:S01]  /*1660*/  FMUL.FTZ R2, R95, UR4 ;  /* 0x000000045f027c20 */ /* 0x000fe20008410000 */
[----:B------:R-:W-:-:S03]  /*1670*/  IMAD.MOV.U32 R95, RZ, RZ, 0x2 ;  /* 0x00000002ff5f7424 */ /* 0x000fc600078e00ff */
[----:B0-----:R-:W-:Y:S01]  /*1680*/  FMUL.FTZ R2, R2, R93 ;  /* 0x0000005d02027220 */ /* 0x001fe20000410000 */
[----:B-1----:R-:W-:-:S04]  /*1690*/  FSETP.GTU.FTZ.AND P0, PT, R5, R114, PT ;  /* 0x000000720500720b */ /* 0x002fc80003f1c000 */
[----:B------:R-:W-:Y:S02]  /*16a0*/  FSEL R5, R2, RZ, !P0 ;  /* 0x000000ff02057208 */ /* 0x000fe40004000000 */
[----:B------:R-:W-:-:S03]  /*16b0*/  PLOP3.LUT P0, PT, P0, PT, PT, 0x8, 0x80 ;  /* 0x000000000080781c */ /* 0x000fc6000070e170 */
[--C-:B------:R-:W-:Y:S01]  /*16c0*/  FADD.FTZ R12, R12, R5.reuse ;  /* 0x000000050c0c7221 */ /* 0x100fe20000010000 */
[----:B------:R-:W-:Y:S01]  /*16d0*/  PRMT R5, R80, 0x7632, R5 ;  /* 0x0000763250057816 */ /* 0x000fe20000000005 */
[----:B------:R-:W-:Y:S01]  /*16e0*/  IMAD.MOV.U32 R80, RZ, RZ, R4 ;  /* 0x000000ffff507224 */ /* 0x000fe200078e0004 */
        /* <DEDUP_REMOVED lines=10> */
.L_x_11015:
        /* <DEDUP_REMOVED lines=13> */
.L_x_11017:
[----:B------:R-:W-:Y:S05]  /*1860*/  BSYNC.RECONVERGENT B2 ;  /* 0x0000000000027941 */ /* 0x000fea0003800200 */
.L_x_11016:
        /* <DEDUP_REMOVED lines=59> */
.L_x_11014:
[----:B------:R-:W-:Y:S05]  /*1c20*/  BSYNC.RECONVERGENT B1 ;  /* 0x0000000000017941 */ /* 0x000fea0003800200 */
.L_x_11013:
        /* <DEDUP_REMOVED lines=22> */
.L_x_11020:
        /* <DEDUP_REMOVED lines=13> */
.L_x_11022:
[----:B------:R-:W-:Y:S05]  /*1e60*/  BSYNC.RECONVERGENT B2 ;  /* 0x0000000000027941 */ /* 0x000fea0003800200 */
.L_x_11021:
        /* <DEDUP_REMOVED lines=54> */
[----:B------:R-:W-:-:S04]  /*21d0*/  IMAD.WIDE.U32 R94, R95, -0x2daee0ad, RZ ;  /* 0xd2511f535f5e7825 */ /* 0x000fc800078e00ff */
[----:B------:R-:W-:Y:S01]  /*21e0*/  IMAD.MOV.U32 R5, RZ, RZ, R92 ;  /* 0x000000ffff057224 */ /* 0x000fe200078e005c */
[----:B------:R-:W-:Y:S02]  /*21f0*/  LOP3.LUT R6, R6, UR5, R95, 0x96, !PT ;  /* 0x0000000506067c12 */ /* 0x000fe4000f8e965f */
[----:B------:R-:W-:-:S07]  /*2200*/  MOV R92, R94 ;  /* 0x0000005e005c7202 */ /* 0x000fce0000000f00 */
.L_x_11019:
[----:B------:R-:W-:Y:S05]  /*2210*/  BSYNC.RECONVERGENT B1 ;  /* 0x0000000000017941 */ /* 0x000fea0003800200 */
.L_x_11018:
[----:B------:R-:W-:Y:S01]  /*2220*/  I2FP.F32.U32 R80, R5 ;  /* 0x0000000500507245 */ /* 0x000fe20000201000 */
[----:B------:R-:W-:Y:S01]  /*2230*/  IMAD.U32 R94, R81, 0x10000, RZ ;  /* 0x00010000515e7824 */ /* 0x000fe200078e00ff */
[----:B------:R-:W-:Y:S01]  /*2240*/  ISETP.NE.AND P2, PT, R112, 0x1, PT ;  /* 0x000000017000780c */ /* 0x000fe20003f45270 */
[----:B------:R-:W-:Y:S02]  /*2250*/  BSSY.RECONVERGENT B1, `(.L_x_11023) ;  /* 0x000005d000017945 */ /* 0x000fe40003800200 */
[----:B------:R-:W-:Y:S01]  /*2260*/  FFMA.FTZ R5, R80, R115, 1.1641532182693481445e-10 ;  /* 0x2f00000050057423 */ /* 0x000fe20000010073 */
[----:B------:R-:W-:-:S04]  /*2270*/  FMUL.FTZ R94, R94, UR4 ;  /* 0x000000045e5e7c20 */ /* 0x000fc80008410000 */
[----:B------:R-:W-:Y:S01]  /*2280*/  FMUL.FTZ R94, R94, R93 ;  /* 0x0000005d5e5e7220 */ /* 0x000fe20000410000 */
[----:B------:R-:W-:-:S04]  /*2290*/  FSETP.GTU.FTZ.AND P1, PT, R5, R114, PT ;  /* 0x000000720500720b */ /* 0x000fc80003f3c000 */
[----:B------:R-:W-:Y:S01]  /*22a0*/  FSEL R5, R94, RZ, !P1 ;  /* 0x000000ff5e057208 */ /* 0x000fe20004800000 */
[----:B------:R-:W-:Y:S01]  /*22b0*/  HFMA2 R94, -RZ, RZ, 0, 1.1920928955078125e-07 ;  /* 0x00000002ff5e7431 */ /* 0x000fe200000001ff */
        /* <DEDUP_REMOVED lines=13> */
.L_x_11025:
        /* <DEDUP_REMOVED lines=13> */
.L_x_11027:
[----:B------:R-:W-:Y:S05]  /*2460*/  BSYNC.RECONVERGENT B2 ;  /* 0x0000000000027941 */ /* 0x000fea0003800200 */
.L_x_11026:
        /* <DEDUP_REMOVED lines=54> */
[----:B------:R-:W-:-:S04]  /*27d0*/  IMAD.WIDE.U32 R80, R95, -0x2daee0ad, RZ ;  /* 0xd2511f535f507825 */ /* 0x000fc800078e00ff */
[----:B------:R-:W-:Y:S01]  /*27e0*/  IMAD.MOV.U32 R94, RZ, RZ, RZ ;  /* 0x000000ffff5e7224 */ /* 0x000fe200078e00ff */
[----:B------:R-:W-:Y:S01]  /*27f0*/  LOP3.LUT R6, R6, UR5, R81, 0x96, !PT ;  /* 0x0000000506067c12 */ /* 0x000fe2000f8e9651 */
[----:B------:R-:W-:Y:S01]  /*2800*/  IMAD.MOV.U32 R81, RZ, RZ, R92 ;  /* 0x000000ffff517224 */ /* 0x000fe200078e005c */
[----:B------:R-:W-:-:S07]  /*2810*/  MOV R92, R80 ;  /* 0x00000050005c7202 */ /* 0x000fce0000000f00 */
.L_x_11024:
[----:B------:R-:W-:Y:S05]  /*2820*/  BSYNC.RECONVERGENT B1 ;  /* 0x0000000000017941 */ /* 0x000fea0003800200 */
.L_x_11023:
        /* <DEDUP_REMOVED lines=22> */
.L_x_11030:
        /* <DEDUP_REMOVED lines=13> */
.L_x_11032:
[----:B------:R-:W-:Y:S05]  /*2a60*/  BSYNC.RECONVERGENT B2 ;  /* 0x0000000000027941 */ /* 0x000fea0003800200 */
.L_x_11031:
        /* <DEDUP_REMOVED lines=56> */
[----:B------:R-:W-:Y:S01]  /*2df0*/  LOP3.LUT R6, R6, UR5, R81, 0x96, !PT ;  /* 0x0000000506067c12 */ /* 0x000fe2000f8e9651 */
[----:B------:R-:W-:-:S07]  /*2e00*/  IMAD.MOV.U32 R92, RZ, RZ, R80 ;  /* 0x000000ffff5c7224 */ /* 0x000fce00078e0050 */
.L_x_11029:
[----:B------:R-:W-:Y:S05]  /*2e10*/  BSYNC.RECONVERGENT B1 ;  /* 0x0000000000017941 */ /* 0x000fea0003800200 */
.L_x_11028:
        /* <DEDUP_REMOVED lines=23> */
.L_x_11035:
        /* <DEDUP_REMOVED lines=13> */
.L_x_11037:
[----:B------:R-:W-:Y:S05]  /*3060*/  BSYNC.RECONVERGENT B2 ;  /* 0x0000000000027941 */ /* 0x000fea0003800200 */
.L_x_11036:
        /* <DEDUP_REMOVED lines=58> */
.L_x_11034:
[----:B------:R-:W-:Y:S05]  /*3410*/  BSYNC.RECONVERGENT B1 ;  /* 0x0000000000017941 */ /* 0x000fea0003800200 */
.L_x_11033:
        /* <DEDUP_REMOVED lines=22> */
.L_x_11040:
        /* <DEDUP_REMOVED lines=13> */
.L_x_11042:
[----:B------:R-:W-:Y:S05]  /*3650*/  BSYNC.RECONVERGENT B2 ;  /* 0x0000000000027941 */ /* 0x000fea0003800200 */
.L_x_11041:
        /* <DEDUP_REMOVED lines=58> */
.L_x_11039:
[----:B------:R-:W-:Y:S05]  /*3a00*/  BSYNC.RECONVERGENT B1 ;  /* 0x0000000000017941 */ /* 0x000fea0003800200 */
.L_x_11038:
        /* <DEDUP_REMOVED lines=23> */
.L_x_11045:
        /* <DEDUP_REMOVED lines=15> */
.L_x_11047:
[----:B------:R-:W-:Y:S05]  /*3c70*/  BSYNC.RECONVERGENT B2 ;  /* 0x0000000000027941 */ /* 0x000fea0003800200 */
.L_x_11046:
        /* <DEDUP_REMOVED lines=54> */
[----:B------:R-:W-:Y:S01]  /*3fe0*/  HFMA2 R5, -RZ, RZ, 0, 0 ;  /* 0x00000000ff057431 */ /* 0x000fe200000001ff */
[----:B------:R-:W-:Y:S01]  /*3ff0*/  LOP3.LUT R6, R6, UR5, R81, 0x96, !PT ;  /* 0x0000000506067c12 */ /* 0x000fe2000f8e9651 */
[----:B------:R-:W-:Y:S02]  /*4000*/  IMAD.MOV.U32 R81, RZ, RZ, R92 ;  /* 0x000000ffff517224 */ /* 0x000fe400078e005c */
[----:B------:R-:W-:-:S07]  /*4010*/  IMAD.MOV.U32 R92, RZ, RZ, R80 ;  /* 0x000000ffff5c7224 */ /* 0x000fce00078e0050 */
.L_x_11044:
[----:B------:R-:W-:Y:S05]  /*4020*/  BSYNC.RECONVERGENT B1 ;  /* 0x0000000000017941 */ /* 0x000fea0003800200 */
.L_x_11043:
        /* <DEDUP_REMOVED lines=10> */
.L_x_11008:
        /* <DEDUP_REMOVED lines=16> */
.L_x_11051:
        /* <DEDUP_REMOVED lines=13> */
.L_x_11053:
[----:B------:R-:W-:Y:S05]  /*42a0*/  BSYNC.RECONVERGENT B2 ;  /* 0x0000000000027941 */ /* 0x000fea0003800200 */
.L_x_11052:
        /* <DEDUP_REMOVED lines=48> */
[----:B------:R-:W-:Y:S01]  /*45b0*/  LOP3.LUT R13, R14, UR5, R7, 0x96, !PT ;  /* 0x000000050e0d7c12 */ /* 0x000fe2000f8e9607 */
[----:B------:R-:W-:-:S03]  /*45c0*/  UIADD3 UR5, UPT, UPT, UR8, -0x700cb87f, URZ ;  /* 0x8ff3478108057890 */ /* 0x000fc6000fffe0ff */
        /* <DEDUP_REMOVED lines=8> */
.L_x_11050:
[----:B------:R-:W-:Y:S05]  /*4650*/  BSYNC.RECONVERGENT B1 ;  /* 0x0000000000017941 */ /* 0x000fea0003800200 */
.L_x_11049:
[----:B------:R-:W0:Y:S01]  /*4660*/  LDC R93, c[0x0][0x404] ;  /* 0x00010100ff5d7b82 */ /* 0x000e220000000800 */
[----:B------:R-:W-:Y:S01]  /*4670*/  HFMA2 R86, -RZ, RZ, 0.1171875, 0 ;  /* 0x2f800000ff567431 */ /* 0x000fe200000001ff */
[----:B------:R-:W-:Y:S01]  /*4680*/  ISETP.NE.AND P0, PT, R13, 0x1, PT ;  /* 0x000000010d00780c */ /* 0x000fe20003f05270 */
[----:B------:R-:W-:Y:S01]  /*4690*/  BSSY.RECONVERGENT B1, `(.L_x_11054) ;  /* 0x000005d000017945 */ /* 0x000fe20003800200 */
[----:B------:R-:W-:Y:S01]  /*46a0*/  I2FP.F32.U32 R5, R12 ;  /* 0x0000000c00057245 */ /* 0x000fe20000201000 */
[----:B------:R-:W-:-:S03]  /*46b0*/  IMAD.MOV.U32 R15, RZ, RZ, 0x2 ;  /* 0x00000002ff0f7424 */ /* 0x000fc600078e00ff */
[----:B------:R-:W1:Y:S01]  /*46c0*/  LDC R87, c[0x0][0x408] ;  /* 0x00010200ff577b82 */ /* 0x000e620000000800 */
[----:B------:R-:W-:Y:S01]  /*46d0*/  FFMA.FTZ R2, R5, R86, 1.1641532182693481445e-10 ;  /* 0x2f00000005027423 */ /* 0x000fe20000010056 */
[C---:B-----5:R-:W-:Y:S01]  /*46e0*/  IMAD.U32 R5, R80.reuse, 0x10000, RZ ;  /* 0x0001000050057824 */ /* 0x060fe200078e00ff */
[----:B------:R-:W-:-:S03]  /*46f0*/  PRMT R80, R80, 0x7632, R80 ;  /* 0x0000763250507816 */ /* 0x000fc60000000050 */
[----:B------:R-:W-:Y:S01]  /*4700*/  FMUL.FTZ R12, R5, UR4 ;  /* 0x00000004050c7c20 */ /* 0x000fe20008410000 */
[----:B------:R-:W-:Y:S02]  /*4710*/  MOV R5, R4 ;  /* 0x0000000400057202 */ /* 0x000fe40000000f00 */
[----:B0-----:R-:W-:-:S04]  /*4720*/  FSETP.LE.FTZ.AND P1, PT, R2, R93, PT ;  /* 0x0000005d0200720b */ /* 0x001fc80003f33000 */
        /* <DEDUP_REMOVED lines=11> */
.L_x_11056:
        /* <DEDUP_REMOVED lines=13> */
.L_x_11058:
[----:B------:R-:W-:Y:S05]  /*48b0*/  BSYNC.RECONVERGENT B2 ;  /* 0x0000000000027941 */ /* 0x000fea0003800200 */
.L_x_11057:
        /* <DEDUP_REMOVED lines=58> */
.L_x_11055:
[----:B------:R-:W-:Y:S05]  /*4c60*/  BSYNC.RECONVERGENT B1 ;  /* 0x0000000000017941 */ /* 0x000fea0003800200 */
.L_x_11054:
        /* <DEDUP_REMOVED lines=8> */
[----:B------:R-:W-:Y:S02]  /*4cf0*/  FSETP.LE.FTZ.AND P0, PT, R14, R93, PT ;  /* 0x0000005d0e00720b */ /* 0x000fe40003f13000 */
[----:B------:R-:W-:Y:S01]  /*4d00*/  FMUL.FTZ R13, R80, R87 ;  /* 0x00000057500d7220 */ /* 0x000fe20000410000 */
        /* <DEDUP_REMOVED lines=9> */
.L_x_11061:
        /* <DEDUP_REMOVED lines=13> */
.L_x_11063:
[----:B------:R-:W-:Y:S05]  /*4e70*/  BSYNC.RECONVERGENT B2 ;  /* 0x0000000000027941 */ /* 0x000fea0003800200 */
.L_x_11062:
        /* <DEDUP_REMOVED lines=58> */
.L_x_11060:
[----:B------:R-:W-:Y:S05]  /*5220*/  BSYNC.RECONVERGENT B1 ;  /* 0x0000000000017941 */ /* 0x000fea0003800200 */
.L_x_11059:
[----:B------:R-:W-:Y:S01]  /*5230*/  I2FP.F32.U32 R5, R5 ;  /* 0x0000000500057245 */ /* 0x000fe20000201000 */
[----:B------:R-:W-:Y:S01]  /*5240*/  BSSY.RECONVERGENT B1, `(.L_x_11064) ;  /* 0x000005b000017945 */ /* 0x000fe20003800200 */
[----:B------:R-:W-:Y:S01]  /*5250*/  ISETP.NE.AND P2, PT, R84, 0x1, PT ;  /* 0x000000015400780c */ /* 0x000fe20003f45270 */
[----:B------:R-:W-:Y:S02]  /*5260*/  HFMA2 R85, -RZ, RZ, 0, 1.1920928955078125e-07 ;  /* 0x00000002ff557431 */ /* 0x000fe400000001ff */
[----:B------:R-:W-:Y:S01]  /*5270*/  FFMA.FTZ R14, R5, R86, 1.1641532182693481445e-10 ;  /* 0x2f000000050e7423 */ /* 0x000fe20000010056 */
[C---:B------:R-:W-:Y:S01]  /*5280*/  IMAD.U32 R5, R81.reuse, 0x10000, RZ ;  /* 0x0001000051057824 */ /* 0x040fe200078e00ff */
[----:B------:R-:W-:-:S03]  /*5290*/  PRMT R81, R81, 0x7632, R81 ;  /* 0x0000763251517816 */ /* 0x000fc60000000051 */
[----:B------:R-:W-:Y:S01]  /*52a0*/  FSETP.LE.FTZ.AND P1, PT, R14, R93, PT ;  /* 0x0000005d0e00720b */ /* 0x000fe20003f33000 */
[----:B------:R-:W-:Y:S01]  /*52b0*/  FMUL.FTZ R14, R5, UR4 ;  /* 0x00000004050e7c20 */ /* 0x000fe20008410000 */
[----:B------:R-:W-:-:S03]  /*52c0*/  IMAD.MOV.U32 R5, RZ, RZ, R4 ;  /* 0x000000ffff057224 */ /* 0x000fc600078e0004 */
[----:B------:R-:W-:Y:S01]  /*52d0*/  FMUL.FTZ R14, R14, R87 ;  /* 0x000000570e0e7220 */ /* 0x000fe20000410000 */
        /* <DEDUP_REMOVED lines=9> */
.L_x_11066:
        /* <DEDUP_REMOVED lines=13> */
.L_x_11068:
[----:B------:R-:W-:Y:S05]  /*5440*/  BSYNC.RECONVERGENT B2 ;  /* 0x0000000000027941 */ /* 0x000fea0003800200 */
.L_x_11067:
        /* <DEDUP_REMOVED lines=58> */
.L_x_11065:
[----:B------:R-:W-:Y:S05]  /*57f0*/  BSYNC.RECONVERGENT B1 ;  /* 0x0000000000017941 */ /* 0x000fea0003800200 */
.L_x_11064:
[----:B------:R-:W-:Y:S01]  /*5800*/  I2FP.F32.U32 R5, R5 ;  /* 0x0000000500057245 */ /* 0x000fe20000201000 */
[----:B------:R-:W-:Y:S01]  /*5810*/  IMAD.U32 R81, R81, 0x10000, RZ ;  /* 0x0001000051517824 */ /* 0x000fe200078e00ff */
[----:B------:R-:W-:Y:S01]  /*5820*/  ISETP.NE.AND P3, PT, R85, 0x1, PT ;  /* 0x000000015500780c */ /* 0x000fe20003f65270 */
[----:B------:R-:W-:Y:S02]  /*5830*/  BSSY.RECONVERGENT B1, `(.L_x_11069) ;  /* 0x0000058000017945 */ /* 0x000fe40003800200 */
[----:B------:R-:W-:Y:S01]  /*5840*/  FFMA.FTZ R80, R5, R86, 1.1641532182693481445e-10 ;  /* 0x2f00000005507423 */ /* 0x000fe20000010056 */
[----:B------:R-:W-:-:S04]  /*5850*/  MOV R5, R4 ;  /* 0x0000000400057202 */ /* 0x000fc80000000f00 */
[----:B------:R-:W-:Y:S01]  /*5860*/  FSETP.LE.FTZ.AND P2, PT, R80, R93, PT ;  /* 0x0000005d5000720b */ /* 0x000fe20003f53000 */
[----:B------:R-:W-:Y:S01]  /*5870*/  FMUL.FTZ R80, R81, UR4 ;  /* 0x0000000451507c20 */ /* 0x000fe20008410000 */
[----:B------:R-:W-:-:S03]  /*5880*/  IMAD.MOV.U32 R81, RZ, RZ, 0x2 ;  /* 0x00000002ff517424 */ /* 0x000fc600078e00ff */
        /* <DEDUP_REMOVED lines=10> */
.L_x_11071:
        /* <DEDUP_REMOVED lines=13> */
.L_x_11073:
[----:B------:R-:W-:Y:S05]  /*5a00*/  BSYNC.RECONVERGENT B2 ;  /* 0x0000000000027941 */ /* 0x000fea0003800200 */
.L_x_11072:
        /* <DEDUP_REMOVED lines=58> */
.L_x_11070:
[----:B------:R-:W-:Y:S05]  /*5db0*/  BSYNC.RECONVERGENT B1 ;  /* 0x0000000000017941 */ /* 0x000fea0003800200 */
.L_x_11069:
[----:B------:R-:W-:Y:S01]  /*5dc0*/  I2FP.F32.U32 R5, R5 ;  /* 0x0000000500057245 */ /* 0x000fe20000201000 */
[----:B------:R-:W-:Y:S01]  /*5dd0*/  BSSY.RECONVERGENT B1, `(.L_x_11074) ;  /* 0x000005b000017945 */ /* 0x000fe20003800200 */
[----:B------:R-:W-:Y:S01]  /*5de0*/  ISETP.NE.AND P4, PT, R81, 0x1, PT ;  /* 0x000000015100780c */ /* 0x000fe20003f85270 */
[----:B------:R-:W-:Y:S01]  /*5df0*/  IMAD.MOV.U32 R85, RZ, RZ, 0x2 ;  /* 0x00000002ff557424 */ /* 0x000fe200078e00ff */
[C---:B------:R-:W-:Y:S01]  /*5e00*/  PRMT R84, R82.reuse, 0x7632, R84 ;  /* 0x0000763252547816 */ /* 0x040fe20000000054 */
[----:B------:R-:W-:Y:S01]  /*5e10*/  FFMA.FTZ R80, R5, R86, 1.1641532182693481445e-10 ;  /* 0x2f00000005507423 */ /* 0x000fe20000010056 */
[----:B------:R-:W-:-:S04]  /*5e20*/  SHF.L.U32 R5, R82, 0x10, RZ ;  /* 0x0000001052057819 */ /* 0x000fc800000006ff */
        /* <DEDUP_REMOVED lines=13> */
.L_x_11076:
        /* <DEDUP_REMOVED lines=13> */
.L_x_11078:
[----:B------:R-:W-:Y:S05]  /*5fd0*/  BSYNC.RECONVERGENT B2 ;  /* 0x0000000000027941 */ /* 0x000fea0003800200 */
.L_x_11077:
        /* <DEDUP_REMOVED lines=58> */
.L_x_11075:
[----:B------:R-:W-:Y:S05]  /*6380*/  BSYNC.RECONVERGENT B1 ;  /* 0x0000000000017941 */ /* 0x000fea0003800200 */
.L_x_11074:
[----:B------:R-:W-:Y:S01]  /*6390*/  ISETP.NE.AND P5, PT, R85, 0x1, PT ;  /* 0x000000015500780c */ /* 0x000fe20003fa5270 */
[----:B------:R-:W-:Y:S01]  /*63a0*/  IMAD.U32 R84, R84, 0x10000, RZ ;  /* 0x0001000054547824 */ /* 0x000fe200078e00ff */
[----:B------:R-:W-:Y:S01]  /*63b0*/  I2FP.F32.U32 R5, R5 ;  /* 0x0000000500057245 */ /* 0x000fe20000201000 */
[----:B------:R-:W-:Y:S01]  /*63c0*/  BSSY.RECONVERGENT B1, `(.L_x_11079) ;  /* 0x0000058000017945 */ /* 0x000fe20003800200 */
[----:B------:R-:W-:Y:S02]  /*63d0*/  HFMA2 R95, -RZ, RZ, 0, 1.1920928955078125e-07 ;  /* 0x00000002ff5f7431 */ /* 0x000fe400000001ff */
[----:B------:R-:W-:Y:S01]  /*63e0*/  FMUL.FTZ R84, R84, UR4 ;  /* 0x0000000454547c20 */ /* 0x000fe20008410000 */
[----:B------:R-:W-:Y:S01]  /*63f0*/  FFMA.FTZ R80, R5, R86, 1.1641532182693481445e-10 ;  /* 0x2f00000005507423 */ /* 0x000fe20000010056 */
[----:B------:R-:W-:-:S04]  /*6400*/  IMAD.MOV.U32 R5, RZ, RZ, R4 ;  /* 0x000000ffff057224 */ /* 0x000fc800078e0004 */
        /* <DEDUP_REMOVED lines=11> */
.L_x_11081:
        /* <DEDUP_REMOVED lines=13> */
.L_x_11083:
[----:B------:R-:W-:Y:S05]  /*6590*/  BSYNC.RECONVERGENT B2 ;  /* 0x0000000000027941 */ /* 0x000fea0003800200 */
.L_x_11082:
        /* <DEDUP_REMOVED lines=58> */
.L_x_11080:
[----:B------:R-:W-:Y:S05]  /*6940*/  BSYNC.RECONVERGENT B1 ;  /* 0x0000000000017941 */ /* 0x000fea0003800200 */
.L_x_11079:
        /* <DEDUP_REMOVED lines=20> */
.L_x_11086:
        /* <DEDUP_REMOVED lines=15> */
.L_x_11088:
[----:B------:R-:W-:Y:S05]  /*6b80*/  BSYNC.RECONVERGENT B2 ;  /* 0x0000000000027941 */ /* 0x000fea0003800200 */
.L_x_11087:
        /* <DEDUP_REMOVED lines=54> */
[----:B------:R-:W-:Y:S01]  /*6ef0*/  IMAD.MOV.U32 R5, RZ, RZ, RZ ;  /* 0x000000ffff057224 */ /* 0x000fe200078e00ff */
[----:B------:R-:W-:Y:S02]  /*6f00*/  LOP3.LUT R6, R6, UR5, R85, 0x96, !PT ;  /* 0x0000000506067c12 */ /* 0x000fe4000f8e9655 */
[----:B------:R-:W-:Y:S01]  /*6f10*/  MOV R85, R92 ;  /* 0x0000005c00557202 */ /* 0x000fe20000000f00 */
[----:B------:R-:W-:-:S07]  /*6f20*/  IMAD.MOV.U32 R92, RZ, RZ, R84 ;  /* 0x000000ffff5c7224 */ /* 0x000fce00078e0054 */
.L_x_11085:
[----:B------:R-:W-:Y:S05]  /*6f30*/  BSYNC.RECONVERGENT B1 ;  /* 0x0000000000017941 */ /* 0x000fea0003800200 */
.L_x_11084:
        /* <DEDUP_REMOVED lines=16> */
.L_x_11048:
[----:B------:R-:W0:Y:S01]  /*7040*/  LDC.64 R80, c[0x0][0x3a8] ;  /* 0x0000ea00ff507b82 */ /* 0x000e220000000a00 */
[----:B------:R-:W-:Y:S02]  /*7050*/  SEL R94, RZ, 0x1000000, !P6 ;  /* 0x01000000ff5e7807 */ /* 0x000fe40007000000 */
[----:B------:R-:W-:Y:S02]  /*7060*/  SEL R93, RZ, 0x10000, !P5 ;  /* 0x00010000ff5d7807 */ /* 0x000fe40006800000 */
[----:B------:R-:W-:Y:S02]  /*7070*/  SEL R112, RZ, 0x100, !P4 ;  /* 0x00000100ff707807 */ /* 0x000fe40006000000 */
[----:B------:R-:W-:Y:S01]  /*7080*/  ISETP.NE.AND P6, PT, R2, RZ, PT ;  /* 0x000000ff0200720c */ /* 0x000fe20003fc5270 */
[----:B------:R-:W1:Y:S01]  /*7090*/  LDC.64 R82, c[0x0][0x3b0] ;  /* 0x0000ec00ff527b82 */ /* 0x000e620000000a00 */
[----:B------:R-:W-:Y:S02]  /*70a0*/  LOP3.LUT R112, R112, R94, R93, 0xfe, !PT ;  /* 0x0000005e70707212 */ /* 0x000fe400078efe5d */
[----:B------:R-:W-:-:S02]  /*70b0*/  SEL R94, RZ, 0x1000000, !P2 ;  /* 0x01000000ff5e7807 */ /* 0x000fc40005000000 */
[----:B------:R-:W-:Y:S02]  /*70c0*/  SEL R93, RZ, 0x10000, !P1 ;  /* 0x00010000ff5d7807 */ /* 0x000fe40004800000 */
[----:B------:R-:W-:-:S04]  /*70d0*/  SEL R2, RZ, 0x100, !P0 ;  /* 0x00000100ff027807 */ /* 0x000fc80004000000 */
[----:B------:R-:W-:Y:S02]  /*70e0*/  LOP3.LUT R2, R2, R94, R93, 0xfe, !PT ;  /* 0x0000005e02027212 */ /* 0x000fe400078efe5d */
[----:B------:R-:W-:Y:S01]  /*70f0*/  SEL R93, RZ, 0x1, !P3 ;  /* 0x00000001ff5d7807 */ /* 0x000fe20005800000 */
[----:B0-----:R-:W-:-:S05]  /*7100*/  IMAD.WIDE.U32 R80, R0, 0x20, R80 ;  /* 0x0000002000507825 */ /* 0x001fca00078e0050 */
[----:B------:R-:W-:Y:S01]  /*7110*/  STG.E.128 desc[UR6][R80.64], R12 ;  /* 0x0000000c50007986 */ /* 0x000fe2000c101d06 */
[----:B-1----:R-:W-:-:S03]  /*7120*/  IMAD.WIDE.U32 R82, R0, 0x8, R82 ;  /* 0x0000000800527825 */ /* 0x002fc600078e0052 */
[----:B------:R0:W-:Y:S02]  /*7130*/  STG.E.128 desc[UR6][R80.64+0x10], R84 ;  /* 0x0000105450007986 */ /* 0x0001e4000c101d06 */
[----:B0-----:R-:W-:Y:S02]  /*7140*/  LOP3.LUT R81, R112, R93, RZ, 0xfc, !PT ;  /* 0x0000005d70517212 */ /* 0x001fe400078efcff */
[----:B------:R-:W-:-:S04]  /*7150*/  SEL R93, RZ, 0x1, !P6 ;  /* 0x00000001ff5d7807 */ /* 0x000fc80007000000 */
[----:B------:R-:W-:Y:S01]  /*7160*/  LOP3.LUT R80, R2, R93, RZ, 0xfc, !PT ;  /* 0x0000005d02507212 */ /* 0x000fe200078efcff */
[----:B------:R-:W-:Y:S02]  /*7170*/  IMAD.MOV.U32 R2, RZ, RZ, R92 ;  /* 0x000000ffff027224 */ /* 0x000fe400078e005c */
[----:B------:R-:W-:Y:S02]  /*7180*/  VIADD R92, R0, 0x100 ;  /* 0x00000100005c7836 */ /* 0x000fe40000000000 */
[----:B------:R0:W-:Y:S05]  /*7190*/  STG.E.64 desc[UR6][R82.64], R80 ;  /* 0x0000005052007986 */ /* 0x0001ea000c101b06 */
.L_x_11007:
[----:B------:R-:W-:Y:S05]  /*71a0*/  BSYNC.RECONVERGENT B0 ;  /* 0x0000000000007941 */ /* 0x000fea0003800200 */
.L_x_11006:
[----:B------:R-:W-:Y:S01]  /*71b0*/  ISETP.GE.U32.AND P0, PT, R11, 0x200, PT ;  /* 0x000002000b00780c */ /* 0x000fe20003f06070 */
[----:B------:R-:W-:Y:S03]  /*71c0*/  BSSY.RECONVERGENT B0, `(.L_x_11089) ;  /* 0x0000623000007945 */ /* 0x000fe60003800200 */
[----:B------:R-:W-:-:S09]  /*71d0*/  P2R R120, PR, RZ, 0x1 ;  /* 0x00000001ff787803 */ /* 0x000fd20000000000 */
[----:B------:R-:W-:Y:S05]  /*71e0*/  @!P0 BRA `(.L_x_11090) ;  /* 0x0000006000808947 */ /* 0x000fea0003800000 */
[----:B------:R-:W1:Y:S02]  /*71f0*/  LDC.64 R60, c[0x0][0x390] ;  /* 0x0000e400ff3c7b82 */ /* 0x000e640000000a00 */
[----:B-1----:R-:W-:-:S06]  /*7200*/  IMAD.WIDE.U32 R60, R92, 0x10, R60 ;  /* 0x000000105c3c7825 */ /* 0x002fcc00078e003c */
[----:B------:R-:W5:Y:S01]  /*7210*/  LDG.E.128 R60, desc[UR6][R60.64] ;  /* 0x000000063c3c7981 */ /* 0x000f62000c1e1d00 */
[----:B------:R-:W-:-:S04]  /*7220*/  UISETP.NE.U32.AND UP1, UPT, UR10, URZ, UPT ;  /* 0x000000ff0a00728c */ /* 0x000fc8000bf25070 */
[----:B------:R-:W-:-:S09]  /*7230*/  UISETP.NE.AND.EX UP1, UPT, UR11, URZ, UPT, UP1 ;  /* 0x000000ff0b00728c */ /* 0x000fd2000bf25310 */
[----:B------:R-:W-:Y:S05]  /*7240*/  BRA.U !UP1, `(.L_x_11091) ;  /* 0x0000003109307547 */ /* 0x000fea000b800000 */
[----:B0-----:R-:W0:Y:S02]  /*7250*/  LDC.64 R80, c[0x0][0x3a0] ;  /* 0x0000e800ff507b82 */ /* 0x001e240000000a00 */
        /* <DEDUP_REMOVED lines=19> */
.L_x_11094:
        /* <DEDUP_REMOVED lines=13> */
.L_x_11096:
[----:B------:R-:W-:Y:S05]  /*7460*/  BSYNC.RECONVERGENT B2 ;  /* 0x0000000000027941 */ /* 0x000fea0003800200 */
.L_x_11095:
        /* <DEDUP_REMOVED lines=54> */
[----:B------:R-:W-:Y:S02]  /*77d0*/  IMAD.MOV.U32 R93, RZ, RZ, R94 ;  /* 0x000000ffff5d7224 */ /* 0x000fe400078e005e */
[----:B------:R-:W-:Y:S01]  /*77e0*/  HFMA2 R94, -RZ, RZ, 0, 0 ;  /* 0x00000000ff5e7431 */ /* 0x000fe200000001ff */
[----:B------:R-:W-:Y:S01]  /*77f0*/  LOP3.LUT R6, R6, UR5, R95, 0x96, !PT ;  /* 0x0000000506067c12 */ /* 0x000fe2000f8e965f */
[----:B------:R-:W-:-:S07]  /*7800*/  IMAD.MOV.U32 R95, RZ, RZ, R2 ;  /* 0x000000ffff5f7224 */ /* 0x000fce00078e0002 */
.L_x_11093:
[----:B------:R-:W-:Y:S05]  /*7810*/  BSYNC.RECONVERGENT B1 ;  /* 0x0000000000017941 */ /* 0x000fea0003800200 */
.L_x_11092:
        /* <DEDUP_REMOVED lines=12> */
[----:B-1----:R-:W-:-:S04]  /*78e0*/  FSETP.GTU.FTZ.AND P0, PT, R2, R115, PT ;  /* 0x000000730200720b */ /* 0x002fc80003f1c000 */
[----:B------:R-:W-:Y:S02]  /*78f0*/  FSEL R95, R95, RZ, !P0 ;  /* 0x000000ff5f5f7208 */ /* 0x000fe40004000000 */
[----:B------:R-:W-:-:S03]  /*7900*/  PLOP3.LUT P0, PT, P0, PT, PT, 0x8, 0x80 ;  /* 0x000000000080781c */ /* 0x000fc6000070e170 */
[----:B------:R-:W-:Y:S01]  /*7910*/  FADD.FTZ R56, R56, R95 ;  /* 0x0000005f38387221 */ /* 0x000fe20000010000 */
[----:B------:R-:W-:Y:S01]  /*7920*/  HFMA2 R95, -RZ, RZ, 0, 1.1920928955078125e-07 ;  /* 0x00000002ff5f7431 */ /* 0x000fe200000001ff */
[----:B------:R-:W-:Y:S01]  /*7930*/  P2R R2, PR, RZ, 0x1 ;  /* 0x00000001ff027803 */ /* 0x000fe20000000000 */
        /* <DEDUP_REMOVED lines=9> */
.L_x_11099:
        /* <DEDUP_REMOVED lines=12> */
.L_x_11101:
[----:B------:R-:W-:Y:S05]  /*7a90*/  BSYNC.RECONVERGENT B2 ;  /* 0x0000000000027941 */ /* 0x000fea0003800200 */
.L_x_11100:
        /* <DEDUP_REMOVED lines=42> */
[----:B------:R-:W-:Y:S01]  /*7d40*/  UIADD3 UR5, UPT, UPT, UR8, 0x5384540f, URZ ;  /* 0x5384540f08057890 */ /* 0x000fe2000fffe0ff */
[----:B------:R-:W-:-:S04]  /*7d50*/  IMAD.WIDE.U32 R4, R5, -0x326172a9, RZ ;  /* 0xcd9e8d5705047825 */ /* 0x000fc800078e00ff */
[----:B------:R-:W-:Y:S01]  /*7d60*/  IMAD.WIDE.U32 R112, R112, -0x326172a9, RZ ;  /* 0xcd9e8d5770707825 */ /* 0x000fe200078e00ff */
[----:B------:R-:W-:Y:S01]  /*7d70*/  LOP3.LUT R6, R6, UR5, R5, 0x96, !PT ;  /* 0x0000000506067c12 */ /* 0x000fe2000f8e9605 */
[----:B------:R-:W-:-:S04]  /*7d80*/  UIADD3 UR5, UPT, UPT, UR9, -0x24c28bd8, URZ ;  /* 0xdb3d742809057890 */ /* 0x000fc8000fffe0ff */
[----:B------:R-:W-:-:S05]  /*7d90*/  IMAD.WIDE.U32 R6, R6, -0x2daee0ad, RZ ;  /* 0xd2511f5306067825 */ /* 0x000fca00078e00ff */
[----:B------:R-:W-:Y:S01]  /*7da0*/  LOP3.LUT R5, R94, UR5, R7, 0x96, !PT ;  /* 0x000000055e057c12 */ /* 0x000fe2000f8e9607 */
[----:B------:R-:W-:Y:S01]  /*7db0*/  UIADD3 UR5, UPT, UPT, UR9, -0x695add53, URZ ;  /* 0x96a522ad09057890 */ /* 0x000fe2000fffe0ff */
[----:B------:R-:W-:-:S03]  /*7dc0*/  LOP3.LUT R94, R4, UR16, R113, 0x96, !PT ;  /* 0x00000010045e7c12 */ /* 0x000fc6000f8e9671 */
[----:B------:R-:W-:-:S04]  /*7dd0*/  IMAD.WIDE.U32 R4, R5, -0x326172a9, RZ ;  /* 0xcd9e8d5705047825 */ /* 0x000fc800078e00ff */
[----:B------:R-:W-:-:S05]  /*7de0*/  IMAD.WIDE.U32 R94, R94, -0x2daee0ad, RZ ;  /* 0xd2511f535e5e7825 */ /* 0x000fca00078e00ff */
[----:B------:R-:W-:Y:S01]  /*7df0*/  LOP3.LUT R6, R6, UR5, R95, 0x96, !PT ;  /* 0x0000000506067c12 */ /* 0x000fe2000f8e965f */
[----:B------:R-:W-:Y:S01]  /*7e00*/  UIADD3 UR5, UPT, UPT, UR8, -0x700cb87f, URZ ;  /* 0x8ff3478108057890 */ /* 0x000fe2000fffe0ff */
[----:B------:R-:W-:-:S05]  /*7e10*/  HFMA2 R95, -RZ, RZ, 0, 0 ;  /* 0x00000000ff5f7431 */ /* 0x000fca00000001ff */
[----:B------:R-:W-:Y:S01]  /*7e20*/  LOP3.LUT R7, R112, UR5, R5, 0x96, !PT ;  /* 0x0000000570077c12 */ /* 0x000fe2000f8e9605 */
[----:B------:R-:W-:Y:S02]  /*7e30*/  IMAD.MOV.U32 R5, RZ, RZ, R93 ;  /* 0x000000ffff057224 */ /* 0x000fe400078e005d */
[----:B------:R-:W-:-:S07]  /*7e40*/  IMAD.MOV.U32 R93, RZ, RZ, R94 ;  /* 0x000000ffff5d7224 */ /* 0x000fce00078e005e */
.L_x_11098:
[----:B------:R-:W-:Y:S05]  /*7e50*/  BSYNC.RECONVERGENT B1 ;  /* 0x0000000000017941 */ /* 0x000fea0003800200 */
.L_x_11097:
        /* <DEDUP_REMOVED lines=8> */
[----:B------:R-:W-:Y:S02]  /*7ee0*/  FSEL R60, R5, RZ, !P0 ;  /* 0x000000ff053c7208 */ /* 0x000fe40004000000 */
[----:B------:R-:W-:Y:S02]  /*7ef0*/  PLOP3.LUT P0, PT, P0, PT, PT, 0x8, 0x80 ;  /* 0x000000000080781c */ /* 0x000fe4000070e170 */
[----:B------:R-:W-:Y:S01]  /*7f00*/  MOV R5, R4 ;  /* 0x0000000400057202 */ /* 0x000fe20000000f00 */
        /* <DEDUP_REMOVED lines=11> */
.L_x_11104:
        /* <DEDUP_REMOVED lines=13> */
.L_x_11106:
[----:B------:R-:W-:Y:S05]  /*8090*/  BSYNC.RECONVERGENT B2 ;  /* 0x0000000000027941 */ /* 0x000fea0003800200 */
.L_x_11105:
        /* <DEDUP_REMOVED lines=57> */
[----:B------:R-:W-:-:S07]  /*8430*/  LOP3.LUT R6, R6, UR5, R95, 0x96, !PT ;  /* 0x0000000506067c12 */ /* 0x000fce000f8e965f */
.L_x_11103:
[----:B------:R-:W-:Y:S05]  /*8440*/  BSYNC.RECONVERGENT B1 ;  /* 0x0000000000017941 */ /* 0x000fea0003800200 */
.L_x_11102:
[----:B------:R-:W-:Y:S01]  /*8450*/  I2FP.F32.U32 R5, R5 ;  /* 0x0000000500057245 */ /* 0x000fe20000201000 */
[----:B------:R-:W-:Y:S01]  /*8460*/  BSSY.RECONVERGENT B1, `(.L_x_11107) ;  /* 0x000005f000017945 */ /* 0x000fe20003800200 */
[----:B------:R-:W-:Y:S02]  /*8470*/  SHF.L.U32 R95, R61, 0x10, RZ ;  /* 0x000000103d5f7819 */ /* 0x000fe400000006ff */
        /* <DEDUP_REMOVED lines=20> */
.L_x_11109:
        /* <DEDUP_REMOVED lines=13> */
.L_x_11111:
[----:B------:R-:W-:Y:S05]  /*8690*/  BSYNC.RECONVERGENT B2 ;  /* 0x0000000000027941 */ /* 0x000fea0003800200 */
.L_x_11110:
        /* <DEDUP_REMOVED lines=59> */
.L_x_11108:
[----:B------:R-:W-:Y:S05]  /*8a50*/  BSYNC.RECONVERGENT B1 ;  /* 0x0000000000017941 */ /* 0x000fea0003800200 */
.L_x_11107:
[----:B------:R-:W-:Y:S01]  /*8a60*/  I2FP.F32.U32 R61, R61 ;  /* 0x0000003d003d7245 */ /* 0x000fe20000201000 */
[----:B------:R-:W-:Y:S01]  /*8a70*/  BSSY.RECONVERGENT B1, `(.L_x_11112) ;  /* 0x000005d000017945 */ /* 0x000fe20003800200 */
[----:B------:R-:W-:Y:S02]  /*8a80*/  SHF.L.U32 R5, R5, 0x10, RZ ;  /* 0x0000001005057819 */ /* 0x000fe400000006ff */
[----:B------:R-:W-:Y:S01]  /*8a90*/  ISETP.NE.AND P3, PT, R94, 0x1, PT ;  /* 0x000000015e00780c */ /* 0x000fe20003f65270 */
[----:B------:R-:W-:Y:S01]  /*8aa0*/  FFMA.FTZ R60, R61, R122, 1.1641532182693481445e-10 ;  /* 0x2f0000003d3c7423 */ /* 0x000fe2000001007a */
[----:B------:R-:W-:Y:S02]  /*8ab0*/  IMAD.MOV.U32 R61, RZ, RZ, 0x2 ;  /* 0x00000002ff3d7424 */ /* 0x000fe400078e00ff */
[----:B------:R-:W-:Y:S02]  /*8ac0*/  FMUL.FTZ R5, R5, UR4 ;  /* 0x0000000405057c20 */ /* 0x000fe40008410000 */
[----:B------:R-:W-:-:S02]  /*8ad0*/  FSETP.GTU.FTZ.AND P2, PT, R60, R115, PT ;  /* 0x000000733c00720b */ /* 0x000fc40003f5c000 */
        /* <DEDUP_REMOVED lines=14> */
.L_x_11114:
        /* <DEDUP_REMOVED lines=13> */
.L_x_11116:
[----:B------:R-:W-:Y:S05]  /*8c90*/  BSYNC.RECONVERGENT B2 ;  /* 0x0000000000027941 */ /* 0x000fea0003800200 */
.L_x_11115:
        /* <DEDUP_REMOVED lines=56> */
[----:B------:R-:W-:Y:S01]  /*9020*/  IMAD.MOV.U32 R61, RZ, RZ, RZ ;  /* 0x000000ffff3d7224 */ /* 0x000fe200078e00ff */
[----:B------:R-:W-:-:S07]  /*9030*/  MOV R93, R60 ;  /* 0x0000003c005d7202 */ /* 0x000fce0000000f00 */
.L_x_11113:
[----:B------:R-:W-:Y:S05]  /*9040*/  BSYNC.RECONVERGENT B1 ;  /* 0x0000000000017941 */ /* 0x000fea0003800200 */
.L_x_11112:
        /* <DEDUP_REMOVED lines=9> */
[----:B------:R-:W-:-:S03]  /*90e0*/  PLOP3.LUT P3, PT, P3, PT, PT, 0x8, 0x80 ;  /* 0x000000000080781c */ /* 0x000fc60001f6e170 */
[--C-:B------:R-:W-:Y:S01]  /*90f0*/  FADD.FTZ R60, R80, R5.reuse ;  /* 0x00000005503c7221 */ /* 0x100fe20000010000 */
[----:B------:R-:W-:Y:S01]  /*9100*/  HFMA2 R80, -RZ, RZ, 0, 1.1920928955078125e-07 ;  /* 0x00000002ff507431 */ /* 0x000fe200000001ff */
[----:B------:R-:W-:Y:S01]  /*9110*/  PRMT R5, R62, 0x7632, R5 ;  /* 0x000076323e057816 */ /* 0x000fe20000000005 */
        /* <DEDUP_REMOVED lines=10> */
.L_x_11119:
        /* <DEDUP_REMOVED lines=13> */
.L_x_11121:
[----:B------:R-:W-:Y:S05]  /*9290*/  BSYNC.RECONVERGENT B2 ;  /* 0x0000000000027941 */ /* 0x000fea0003800200 */
.L_x_11120:
        /* <DEDUP_REMOVED lines=56> */
[----:B------:R-:W-:-:S05]  /*9620*/  IMAD.WIDE.U32 R94, R61, -0x2daee0ad, RZ ;  /* 0xd2511f533d5e7825 */ /* 0x000fca00078e00ff */
[----:B------:R-:W-:Y:S02]  /*9630*/  LOP3.LUT R6, R6, UR5, R95, 0x96, !PT ;  /* 0x0000000506067c12 */ /* 0x000fe4000f8e965f */
[----:B------:R-:W-:-:S07]  /*9640*/  MOV R93, R94 ;  /* 0x0000005e005d7202 */ /* 0x000fce0000000f00 */
.L_x_11118:
[----:B------:R-:W-:Y:S05]  /*9650*/  BSYNC.RECONVERGENT B1 ;  /* 0x0000000000017941 */ /* 0x000fea0003800200 */
.L_x_11117:
        /* <DEDUP_REMOVED lines=22> */
.L_x_11124:
        /* <DEDUP_REMOVED lines=13> */
.L_x_11126:
[----:B------:R-:W-:Y:S05]  /*9890*/  BSYNC.RECONVERGENT B2 ;  /* 0x0000000000027941 */ /* 0x000fea0003800200 */
.L_x_11125:
        /* <DEDUP_REMOVED lines=56> */
[----:B------:R-:W-:Y:S02]  /*9c20*/  HFMA2 R81, -RZ, RZ, 0, 0 ;  /* 0x00000000ff517431 */ /* 0x000fe400000001ff */
[----:B------:R-:W-:-:S07]  /*9c30*/  IMAD.MOV.U32 R93, RZ, RZ, R80 ;  /* 0x000000ffff5d7224 */ /* 0x000fce00078e0050 */
.L_x_11123:
[----:B------:R-:W-:Y:S05]  /*9c40*/  BSYNC.RECONVERGENT B1 ;  /* 0x0000000000017941 */ /* 0x000fea0003800200 */
.L_x_11122:
[----:B------:R-:W-:Y:S01]  /*9c50*/  I2FP.F32.U32 R5, R5 ;  /* 0x0000000500057245 */ /* 0x000fe20000201000 */
[----:B------:R-:W-:Y:S01]  /*9c60*/  IMAD.U32 R80, R63, 0x10000, RZ ;  /* 0x000100003f507824 */ /* 0x000fe200078e00ff */
[----:B------:R-:W-:Y:S01]  /*9c70*/  ISETP.NE.AND P6, PT, R81, 0x1, PT ;  /* 0x000000015100780c */ /* 0x000fe20003fc5270 */
[----:B------:R-:W-:Y:S01]  /*9c80*/  BSSY.RECONVERGENT B1, `(.L_x_11127) ;  /* 0x000005e000017945 */ /* 0x000fe20003800200 */
[----:B------:R-:W-:Y:S01]  /*9c90*/  PRMT R63, R63, 0x7632, R63 ;  /* 0x000076323f3f7816 */ /* 0x000fe2000000003f */
[----:B------:R-:W-:Y:S01]  /*9ca0*/  FFMA.FTZ R62, R5, R122, 1.1641532182693481445e-10 ;  /* 0x2f000000053e7423 */ /* 0x000fe2000001007a */
[----:B------:R-:W-:-:S04]  /*9cb0*/  FMUL.FTZ R5, R80, UR4 ;  /* 0x0000000450057c20 */ /* 0x000fc80008410000 */
[----:B------:R-:W-:Y:S01]  /*9cc0*/  FMUL.FTZ R5, R5, R114 ;  /* 0x0000007205057220 */ /* 0x000fe20000410000 */
[----:B------:R-:W-:-:S04]  /*9cd0*/  FSETP.GTU.FTZ.AND P5, PT, R62, R115, PT ;  /* 0x000000733e00720b */ /* 0x000fc80003fbc000 */
[----:B------:R-:W-:Y:S02]  /*9ce0*/  FSEL R5, R5, RZ, !P5 ;  /* 0x000000ff05057208 */ /* 0x000fe40006800000 */
[----:B------:R-:W-:-:S03]  /*9cf0*/  PLOP3.LUT P5, PT, P5, PT, PT, 0x8, 0x80 ;  /* 0x000000000080781c */ /* 0x000fc60002fae170 */
[----:B------:R-:W-:Y:S01]  /*9d00*/  FADD.FTZ R62, R82, R5 ;  /* 0x00000005523e7221 */ /* 0x000fe20000010000 */
        /* <DEDUP_REMOVED lines=11> */
.L_x_11129:
        /* <DEDUP_REMOVED lines=15> */
.L_x_11131:
[----:B------:R-:W-:Y:S05]  /*9eb0*/  BSYNC.RECONVERGENT B2 ;  /* 0x0000000000027941 */ /* 0x000fea0003800200 */
.L_x_11130:
        /* <DEDUP_REMOVED lines=57> */
[----:B------:R-:W-:-:S07]  /*a250*/  IMAD.MOV.U32 R5, RZ, RZ, RZ ;  /* 0x000000ffff057224 */ /* 0x000fce00078e00ff */
.L_x_11128:
[----:B------:R-:W-:Y:S05]  /*a260*/  BSYNC.RECONVERGENT B1 ;  /* 0x0000000000017941 */ /* 0x000fea0003800200 */
.L_x_11127:
        /* <DEDUP_REMOVED lines=10> */
.L_x_11091:
        /* <DEDUP_REMOVED lines=16> */
.L_x_11135:
        /* <DEDUP_REMOVED lines=13> */
.L_x_11137:
[----:B------:R-:W-:Y:S05]  /*a4e0*/  BSYNC.RECONVERGENT B2 ;  /* 0x0000000000027941 */ /* 0x000fea0003800200 */
.L_x_11136:
        /* <DEDUP_REMOVED lines=58> */
.L_x_11134:
[----:B------:R-:W-:Y:S05]  /*a890*/  BSYNC.RECONVERGENT B1 ;  /* 0x0000000000017941 */ /* 0x000fea0003800200 */
.L_x_11133:
[----:B------:R-:W1:Y:S01]  /*a8a0*/  LDC R112, c[0x0][0x404] ;  /* 0x00010100ff707b82 */ /* 0x000e620000000800 */
[----:B------:R-:W-:Y:S01]  /*a8b0*/  I2FP.F32.U32 R2, R56 ;  /* 0x0000003800027245 */ /* 0x000fe20000201000 */
[----:B------:R-:W-:Y:S01]  /*a8c0*/  IMAD.MOV.U32 R95, RZ, RZ, 0x2f800000 ;  /* 0x2f800000ff5f7424 */ /* 0x000fe200078e00ff */
[----:B------:R-:W-:Y:S01]  /*a8d0*/  ISETP.NE.AND P0, PT, R58, 0x1, PT ;  /* 0x000000013a00780c */ /* 0x000fe20003f05270 */
[----:B------:R-:W-:Y:S01]  /*a8e0*/  BSSY.RECONVERGENT B1, `(.L_x_11138) ;  /* 0x000005c000017945 */ /* 0x000fe20003800200 */
[----:B------:R-:W-:Y:S02]  /*a8f0*/  IMAD.MOV.U32 R59, RZ, RZ, 0x2 ;  /* 0x00000002ff3b7424 */ /* 0x000fe400078e00ff */
[----:B------:R-:W-:Y:S01]  /*a900*/  FFMA.FTZ R5, R2, R95, 1.1641532182693481445e-10 ;  /* 0x2f00000002057423 */ /* 0x000fe2000001005f */
[C---:B-----5:R-:W-:Y:S01]  /*a910*/  SHF.L.U32 R2, R60.reuse, 0x10, RZ ;  /* 0x000000103c027819 */ /* 0x060fe200000006ff */
[----:B------:R-:W2:Y:S01]  /*a920*/  LDC R94, c[0x0][0x408] ;  /* 0x00010200ff5e7b82 */ /* 0x000ea20000000800 */
[----:B------:R-:W-:-:S03]  /*a930*/  PRMT R60, R60, 0x7632, R60 ;  /* 0x000076323c3c7816 */ /* 0x000fc6000000003c */
[----:B------:R-:W-:Y:S01]  /*a940*/  FMUL.FTZ R57, R2, UR4 ;  /* 0x0000000402397c20 */ /* 0x000fe20008410000 */
[----:B-1----:R-:W-:Y:S01]  /*a950*/  FSETP.LE.FTZ.AND P1, PT, R5, R112, PT ;  /* 0x000000700500720b */ /* 0x002fe20003f33000 */
[----:B------:R-:W-:-:S03]  /*a960*/  IMAD.MOV.U32 R5, RZ, RZ, R4 ;  /* 0x000000ffff057224 */ /* 0x000fc600078e0004 */
[----:B------:R-:W-:Y:S01]  /*a970*/  P2R R2, PR, RZ, 0x2 ;  /* 0x00000002ff027803 */ /* 0x000fe20000000000 */
[----:B--2---:R-:W-:Y:S01]  /*a980*/  FMUL.FTZ R56, R57, R94 ;  /* 0x0000005e39387220 */ /* 0x004fe20000410000 */
        /* <DEDUP_REMOVED lines=9> */
.L_x_11140:
        /* <DEDUP_REMOVED lines=13> */
.L_x_11142:
[----:B------:R-:W-:Y:S05]  /*aaf0*/  BSYNC.RECONVERGENT B2 ;  /* 0x0000000000027941 */ /* 0x000fea0003800200 */
.L_x_11141:
        /* <DEDUP_REMOVED lines=58> */
.L_x_11139:
[----:B------:R-:W-:Y:S05]  /*aea0*/  BSYNC.RECONVERGENT B1 ;  /* 0x0000000000017941 */ /* 0x000fea0003800200 */
.L_x_11138:
[----:B------:R-:W-:Y:S01]  /*aeb0*/  ISETP.NE.AND P1, PT, R59, 0x1, PT ;  /* 0x000000013b00780c */ /* 0x000fe20003f25270 */
[----:B------:R-:W-:Y:S01]  /*aec0*/  IMAD.U32 R60, R60, 0x10000, RZ ;  /* 0x000100003c3c7824 */ /* 0x000fe200078e00ff */
[----:B------:R-:W-:Y:S01]  /*aed0*/  I2FP.F32.U32 R58, R5 ;  /* 0x00000005003a7245 */ /* 0x000fe20000201000 */
[----:B------:R-:W-:Y:S02]  /*aee0*/  BSSY.RECONVERGENT B1, `(.L_x_11143) ;  /* 0x0000058000017945 */ /* 0x000fe40003800200 */
[----:B------:R-:W-:Y:S01]  /*aef0*/  FMUL.FTZ R57, R60, UR4 ;  /* 0x000000043c397c20 */ /* 0x000fe20008410000 */
[----:B------:R-:W-:Y:S02]  /*af00*/  HFMA2 R60, -RZ, RZ, 0, 1.1920928955078125e-07 ;  /* 0x00000002ff3c7431 */ /* 0x000fe400000001ff */
[----:B------:R-:W-:Y:S01]  /*af10*/  FFMA.FTZ R5, R58, R95, 1.1641532182693481445e-10 ;  /* 0x2f0000003a057423 */ /* 0x000fe2000001005f */
[----:B------:R-:W-:-:S04]  /*af20*/  FMUL.FTZ R57, R57, R94 ;  /* 0x0000005e39397220 */ /* 0x000fc80000410000 */
        /* <DEDUP_REMOVED lines=11> */
.L_x_11145:
        /* <DEDUP_REMOVED lines=13> */
.L_x_11147:
[----:B------:R-:W-:Y:S05]  /*b0b0*/  BSYNC.RECONVERGENT B2 ;  /* 0x0000000000027941 */ /* 0x000fea0003800200 */
.L_x_11146:
        /* <DEDUP_REMOVED lines=57> */
[----:B------:R-:W-:-:S07]  /*b450*/  IMAD.MOV.U32 R93, RZ, RZ, R58 ;  /* 0x000000ffff5d7224 */ /* 0x000fce00078e003a */
.L_x_11144:
[----:B------:R-:W-:Y:S05]  /*b460*/  BSYNC.RECONVERGENT B1 ;  /* 0x0000000000017941 */ /* 0x000fea0003800200 */
.L_x_11143:
[----:B------:R-:W-:Y:S01]  /*b470*/  I2FP.F32.U32 R58, R5 ;  /* 0x00000005003a7245 */ /* 0x000fe20000201000 */
[----:B------:R-:W-:Y:S01]  /*b480*/  BSSY.RECONVERGENT B1, `(.L_x_11148) ;  /* 0x000005b000017945 */ /* 0x000fe20003800200 */
[----:B------:R-:W-:Y:S02]  /*b490*/  ISETP.NE.AND P2, PT, R60, 0x1, PT ;  /* 0x000000013c00780c */ /* 0x000fe40003f45270 */
[C---:B------:R-:W-:Y:S01]  /*b4a0*/  PRMT R59, R61.reuse, 0x7632, R59 ;  /* 0x000076323d3b7816 */ /* 0x040fe2000000003b */
[----:B------:R-:W-:Y:S01]  /*b4b0*/  FFMA.FTZ R5, R58, R95, 1.1641532182693481445e-10 ;  /* 0x2f0000003a057423 */ /* 0x000fe2000001005f */
[----:B------:R-:W-:Y:S02]  /*b4c0*/  IMAD.U32 R58, R61, 0x10000, RZ ;  /* 0x000100003d3a7824 */ /* 0x000fe400078e00ff */
[----:B------:R-:W-:Y:S02]  /*b4d0*/  IMAD.MOV.U32 R61, RZ, RZ, 0x2 ;  /* 0x00000002ff3d7424 */ /* 0x000fe400078e00ff */
[----:B------:R-:W-:Y:S01]  /*b4e0*/  FSETP.LE.FTZ.AND P1, PT, R5, R112, PT ;  /* 0x000000700500720b */ /* 0x000fe20003f33000 */
[----:B------:R-:W-:-:S04]  /*b4f0*/  FMUL.FTZ R5, R58, UR4 ;  /* 0x000000043a057c20 */ /* 0x000fc80008410000 */
[----:B------:R-:W-:Y:S01]  /*b500*/  FMUL.FTZ R58, R5, R94 ;  /* 0x0000005e053a7220 */ /* 0x000fe20000410000 */
        /* <DEDUP_REMOVED lines=10> */
.L_x_11150:
        /* <DEDUP_REMOVED lines=13> */
.L_x_11152:
[----:B------:R-:W-:Y:S05]  /*b680*/  BSYNC.RECONVERGENT B2 ;  /* 0x0000000000027941 */ /* 0x000fea0003800200 */
.L_x_11151:
        /* <DEDUP_REMOVED lines=58> */
.L_x_11149:
[----:B------:R-:W-:Y:S05]  /*ba30*/  BSYNC.RECONVERGENT B1 ;  /* 0x0000000000017941 */ /* 0x000fea0003800200 */
.L_x_11148:
[----:B------:R-:W-:Y:S01]  /*ba40*/  ISETP.NE.AND P3, PT, R61, 0x1, PT ;  /* 0x000000013d00780c */ /* 0x000fe20003f65270 */
[----:B------:R-:W-:Y:S01]  /*ba50*/  BSSY.RECONVERGENT B1, `(.L_x_11153) ;  /* 0x000005a000017945 */ /* 0x000fe20003800200 */
[----:B------:R-:W-:Y:S01]  /*ba60*/  I2FP.F32.U32 R60, R5 ;  /* 0x00000005003c7245 */ /* 0x000fe20000201000 */
[----:B0-----:R-:W-:Y:S01]  /*ba70*/  IMAD.MOV.U32 R80, RZ, RZ, 0x2 ;  /* 0x00000002ff507424 */ /* 0x001fe200078e00ff */
[----:B------:R-:W-:-:S03]  /*ba80*/  SHF.L.U32 R59, R59, 0x10, RZ ;  /* 0x000000103b3b7819 */ /* 0x000fc600000006ff */
[----:B------:R-:W-:Y:S02]  /*ba90*/  FFMA.FTZ R5, R60, R95, 1.1641532182693481445e-10 ;  /* 0x2f0000003c057423 */ /* 0x000fe4000001005f */
[----:B------:R-:W-:-:S03]  /*baa0*/  FMUL.FTZ R59, R59, UR4 ;  /* 0x000000043b3b7c20 */ /* 0x000fc60008410000 */
[----:B------:R-:W-:Y:S01]  /*bab0*/  FSETP.LE.FTZ.AND P2, PT, R5, R112, PT ;  /* 0x000000700500720b */ /* 0x000fe20003f53000 */
[----:B------:R-:W-:Y:S01]  /*bac0*/  FMUL.FTZ R59, R59, R94 ;  /* 0x0000005e3b3b7220 */ /* 0x000fe20000410000 */
        /* <DEDUP_REMOVED lines=10> */
.L_x_11155:
        /* <DEDUP_REMOVED lines=13> */
.L_x_11157:
[----:B------:R-:W-:Y:S05]  /*bc40*/  BSYNC.RECONVERGENT B2 ;  /* 0x0000000000027941 */ /* 0x000fea0003800200 */
.L_x_11156:
        /* <DEDUP_REMOVED lines=58> */
.L_x_11154:
[----:B------:R-:W-:Y:S05]  /*bff0*/  BSYNC.RECONVERGENT B1 ;  /* 0x0000000000017941 */ /* 0x000fea0003800200 */
.L_x_11153:
[----:B------:R-:W-:Y:S01]  /*c000*/  ISETP.NE.AND P4, PT, R80, 0x1, PT ;  /* 0x000000015000780c */ /* 0x000fe20003f85270 */
[----:B------:R-:W-:Y:S01]  /*c010*/  IMAD.U32 R61, R62, 0x10000, RZ ;  /* 0x000100003e3d7824 */ /* 0x000fe200078e00ff */
[----:B------:R-:W-:Y:S01]  /*c020*/  I2FP.F32.U32 R60, R5 ;  /* 0x00000005003c7245 */ /* 0x000fe20000201000 */
[----:B------:R-:W-:Y:S01]  /*c030*/  BSSY.RECONVERGENT B1, `(.L_x_11158) ;  /* 0x000005a000017945 */ /* 0x000fe20003800200 */
[----:B------:R-:W-:Y:S02]  /*c040*/  HFMA2 R81, -RZ, RZ, 0, 1.1920928955078125e-07 ;  /* 0x00000002ff517431 */ /* 0x000fe400000001ff */
[----:B------:R-:W-:Y:S01]  /*c050*/  FMUL.FTZ R61, R61, UR4 ;  /* 0x000000043d3d7c20 */ /* 0x000fe20008410000 */
[----:B------:R-:W-:-:S03]  /*c060*/  FFMA.FTZ R5, R60, R95, 1.1641532182693481445e-10 ;  /* 0x2f0000003c057423 */ /* 0x000fc6000001005f */
[----:B------:R-:W-:Y:S01]  /*c070*/  FMUL.FTZ R60, R61, R94 ;  /* 0x0000005e3d3c7220 */ /* 0x000fe20000410000 */
[----:B------:R-:W-:Y:S01]  /*c080*/  IMAD.MOV.U32 R61, RZ, RZ, R4 ;  /* 0x000000ffff3d7224 */ /* 0x000fe200078e0004 */
[----:B------:R-:W-:Y:S02]  /*c090*/  FSETP.LE.FTZ.AND P3, PT, R5, R112, PT ;  /* 0x000000700500720b */ /* 0x000fe40003f73000 */
[----:B------:R-:W-:Y:S01]  /*c0a0*/  PRMT R5, R62, 0x7632, R5 ;  /* 0x000076323e057816 */ /* 0x000fe20000000005 */
        /* <DEDUP_REMOVED lines=9> */
.L_x_11160:
        /* <DEDUP_REMOVED lines=13> */
.L_x_11162:
[----:B------:R-:W-:Y:S05]  /*c210*/  BSYNC.RECONVERGENT B2 ;  /* 0x0000000000027941 */ /* 0x000fea0003800200 */
.L_x_11161:
        /* <DEDUP_REMOVED lines=55> */
[----:B------:R-:W-:Y:S01]  /*c590*/  IMAD.MOV.U32 R61, RZ, RZ, R93 ;  /* 0x000000ffff3d7224 */ /* 0x000fe200078e005d */
[----:B------:R-:W-:Y:S01]  /*c5a0*/  LOP3.LUT R6, R6, UR5, R81, 0x96, !PT ;  /* 0x0000000506067c12 */ /* 0x000fe2000f8e9651 */
[----:B------:R-:W-:Y:S01]  /*c5b0*/  IMAD.MOV.U32 R81, RZ, RZ, RZ ;  /* 0x000000ffff517224 */ /* 0x000fe200078e00ff */
[----:B------:R-:W-:-:S07]  /*c5c0*/  MOV R93, R80 ;  /* 0x00000050005d7202 */ /* 0x000fce0000000f00 */
.L_x_11159:
[----:B------:R-:W-:Y:S05]  /*c5d0*/  BSYNC.RECONVERGENT B1 ;  /* 0x0000000000017941 */ /* 0x000fea0003800200 */
.L_x_11158:
[----:B------:R-:W-:Y:S01]  /*c5e0*/  ISETP.NE.AND P5, PT, R81, 0x1, PT ;  /* 0x000000015100780c */ /* 0x000fe20003fa5270 */
[----:B------:R-:W-:Y:S01]  /*c5f0*/  IMAD.U32 R5, R5, 0x10000, RZ ;  /* 0x0001000005057824 */ /* 0x000fe200078e00ff */
[----:B------:R-:W-:Y:S01]  /*c600*/  I2FP.F32.U32 R62, R61 ;  /* 0x0000003d003e7245 */ /* 0x000fe20000201000 */
[----:B------:R-:W-:Y:S01]  /*c610*/  BSSY.RECONVERGENT B1, `(.L_x_11163) ;  /* 0x0000058000017945 */ /* 0x000fe20003800200 */
[----:B------:R-:W-:Y:S02]  /*c620*/  HFMA2 R80, -RZ, RZ, 0, 1.1920928955078125e-07 ;  /* 0x00000002ff507431 */ /* 0x000fe400000001ff */
[----:B------:R-:W-:Y:S01]  /*c630*/  FMUL.FTZ R61, R5, UR4 ;  /* 0x00000004053d7c20 */ /* 0x000fe20008410000 */
        /* <DEDUP_REMOVED lines=13> */
.L_x_11165:
        /* <DEDUP_REMOVED lines=13> */
.L_x_11167:
[----:B------:R-:W-:Y:S05]  /*c7e0*/  BSYNC.RECONVERGENT B2 ;  /* 0x0000000000027941 */ /* 0x000fea0003800200 */
.L_x_11166:
        /* <DEDUP_REMOVED lines=53> */
[----:B------:R-:W-:Y:S01]  /*cb40*/  IMAD.WIDE.U32 R80, R81, -0x2daee0ad, RZ ;  /* 0xd2511f5351507825 */ /* 0x000fe200078e00ff */
[----:B------:R-:W-:-:S03]  /*cb50*/  UIADD3 UR5, UPT, UPT, UR9, -0x695add53, URZ ;  /* 0x96a522ad09057890 */ /* 0x000fc6000fffe0ff */
[----:B------:R-:W-:Y:S02]  /*cb60*/  IMAD.MOV.U32 R93, RZ, RZ, R80 ;  /* 0x000000ffff5d7224 */ /* 0x000fe400078e0050 */
[----:B------:R-:W-:Y:S01]  /*cb70*/  HFMA2 R80, -RZ, RZ, 0, 0 ;  /* 0x00000000ff507431 */ /* 0x000fe200000001ff */
[----:B------:R-:W-:-:S07]  /*cb80*/  LOP3.LUT R6, R6, UR5, R81, 0x96, !PT ;  /* 0x0000000506067c12 */ /* 0x000fce000f8e9651 */
.L_x_11164:
[----:B------:R-:W-:Y:S05]  /*cb90*/  BSYNC.RECONVERGENT B1 ;  /* 0x0000000000017941 */ /* 0x000fea0003800200 */
.L_x_11163:
[----:B------:R-:W-:Y:S01]  /*cba0*/  ISETP.NE.AND P6, PT, R80, 0x1, PT ;  /* 0x000000015000780c */ /* 0x000fe20003fc5270 */
[C---:B------:R-:W-:Y:S01]  /*cbb0*/  IMAD.U32 R5, R63.reuse, 0x10000, RZ ;  /* 0x000100003f057824 */ /* 0x040fe200078e00ff */
[----:B------:R-:W-:Y:S01]  /*cbc0*/  I2FP.F32.U32 R62, R62 ;  /* 0x0000003e003e7245 */ /* 0x000fe20000201000 */
[----:B------:R-:W-:Y:S01]  /*cbd0*/  BSSY.RECONVERGENT B1, `(.L_x_11168) ;  /* 0x000005b000017945 */ /* 0x000fe20003800200 */
[----:B------:R-:W-:Y:S01]  /*cbe0*/  PRMT R63, R63, 0x7632, R63 ;  /* 0x000076323f3f7816 */ /* 0x000fe2000000003f */
[----:B------:R-:W-:Y:S01]  /*cbf0*/  FMUL.FTZ R5, R5, UR4 ;  /* 0x0000000405057c20 */ /* 0x000fe20008410000 */
[----:B------:R-:W-:Y:S01]  /*cc00*/  MOV R82, R4 ;  /* 0x0000000400527202 */ /* 0x000fe20000000f00 */
[----:B------:R-:W-:Y:S02]  /*cc10*/  FFMA.FTZ R81, R62, R95, 1.1641532182693481445e-10 ;  /* 0x2f0000003e517423 */ /* 0x000fe4000001005f */
[----:B------:R-:W-:Y:S01]  /*cc20*/  FMUL.FTZ R62, R5, R94 ;  /* 0x0000005e053e7220 */ /* 0x000fe20000410000 */
[----:B------:R-:W-:-:S02]  /*cc30*/  IMAD.MOV.U32 R5, RZ, RZ, 0x2 ;  /* 0x00000002ff057424 */ /* 0x000fc400078e00ff */
        /* <DEDUP_REMOVED lines=10> */
.L_x_11170:
        /* <DEDUP_REMOVED lines=15> */
.L_x_11172:
[----:B------:R-:W-:Y:S05]  /*cdd0*/  BSYNC.RECONVERGENT B2 ;  /* 0x0000000000027941 */ /* 0x000fea0003800200 */
.L_x_11171:
        /* <DEDUP_REMOVED lines=58> */
.L_x_11169:
[----:B------:R-:W-:Y:S05]  /*d180*/  BSYNC.RECONVERGENT B1 ;  /* 0x0000000000017941 */ /* 0x000fea0003800200 */
.L_x_11168:
        /* <DEDUP_REMOVED lines=16> */
.L_x_11132:
[----:B------:R-:W0:Y:S01]  /*d290*/  LDC.64 R80, c[0x0][0x3a8] ;  /* 0x0000ea00ff507b82 */ /* 0x000e220000000a00 */
[----:B------:R-:W-:Y:S02]  /*d2a0*/  SEL R94, RZ, 0x1000000, !P6 ;  /* 0x01000000ff5e7807 */ /* 0x000fe40007000000 */
[----:B------:R-:W-:Y:S02]  /*d2b0*/  ISETP.NE.AND P6, PT, R2, RZ, PT ;  /* 0x000000ff0200720c */ /* 0x000fe40003fc5270 */
[----:B------:R-:W-:Y:S02]  /*d2c0*/  SEL R2, RZ, 0x10000, !P5 ;  /* 0x00010000ff027807 */ /* 0x000fe40006800000 */
[----:B------:R-:W-:Y:S01]  /*d2d0*/  SEL R113, RZ, 0x100, !P4 ;  /* 0x00000100ff717807 */ /* 0x000fe20006000000 */
[----:B------:R-:W1:Y:S01]  /*d2e0*/  LDC.64 R82, c[0x0][0x3b0] ;  /* 0x0000ec00ff527b82 */ /* 0x000e620000000a00 */
        /* <DEDUP_REMOVED lines=8> */
[----:B------:R-:W-:Y:S01]  /*d370*/  STG.E.128 desc[UR6][R80.64], R56 ;  /* 0x0000003850007986 */ /* 0x000fe2000c101d06 */
[----:B-1----:R-:W-:-:S03]  /*d380*/  IMAD.WIDE.U32 R82, R92, 0x8, R82 ;  /* 0x000000085c527825 */ /* 0x002fc600078e0052 */
[----:B------:R0:W-:Y:S01]  /*d390*/  STG.E.128 desc[UR6][R80.64+0x10], R60 ;  /* 0x0000103c50007986 */ /* 0x0001e2000c101d06 */
[----:B------:R-:W-:Y:S01]  /*d3a0*/  VIADD R92, R92, 0x100 ;  /* 0x000001005c5c7836 */ /* 0x000fe20000000000 */
[----:B0-----:R-:W-:Y:S02]  /*d3b0*/  LOP3.LUT R81, R113, R94, RZ, 0xfc, !PT ;  /* 0x0000005e71517212 */ /* 0x001fe400078efcff */
[----:B------:R-:W-:Y:S01]  /*d3c0*/  LOP3.LUT R80, R2, R95, RZ, 0xfc, !PT ;  /* 0x0000005f02507212 */ /* 0x000fe200078efcff */
[----:B------:R-:W-:-:S04]  /*d3d0*/  IMAD.MOV.U32 R2, RZ, RZ, R93 ;  /* 0x000000ffff027224 */ /* 0x000fc800078e005d */
[----:B------:R1:W-:Y:S03]  /*d3e0*/  STG.E.64 desc[UR6][R82.64], R80 ;  /* 0x0000005052007986 */ /* 0x0003e6000c101b06 */
.L_x_11090:
[----:B------:R-:W-:Y:S05]  /*d3f0*/  BSYNC.RECONVERGENT B0 ;  /* 0x0000000000007941 */ /* 0x000fea0003800200 */
.L_x_11089:
[----:B------:R-:W-:Y:S01]  /*d400*/  ISETP.GE.U32.AND P0, PT, R11, 0x300, PT ;  /* 0x000003000b00780c */ /* 0x000fe20003f06070 */
[----:B------:R-:W-:Y:S03]  /*d410*/  BSSY.RECONVERGENT B0, `(.L_x_11173) ;  /* 0x0000623000007945 */ /* 0x000fe60003800200 */
[----:B------:R-:W-:-:S09]  /*d420*/  P2R R115, PR, RZ, 0x1 ;  /* 0x00000001ff737803 */ /* 0x000fd20000000000 */
[----:B------:R-:W-:Y:S05]  /*d430*/  @!P0 BRA `(.L_x_11174) ;  /* 0x0000006000808947 */ /* 0x000fea0003800000 */
[----:B------:R-:W2:Y:S02]  /*d440*/  LDC.64 R64, c[0x0][0x390] ;  /* 0x0000e400ff407b82 */ /* 0x000ea40000000a00 */
[----:B--2---:R-:W-:-:S05]  /*d450*/  IMAD.WIDE.U32 R64, R92, 0x10, R64 ;  /* 0x000000105c407825 */ /* 0x004fca00078e0040 */
[----:B------:R2:W5:Y:S01]  /*d460*/  LDG.E.128 R68, desc[UR6][R64.64] ;  /* 0x0000000640447981 */ /* 0x000562000c1e1d00 */
[----:B------:R-:W-:-:S04]  /*d470*/  UISETP.NE.U32.AND UP1, UPT, UR10, URZ, UPT ;  /* 0x000000ff0a00728c */ /* 0x000fc8000bf25070 */
[----:B------:R-:W-:-:S09]  /*d480*/  UISETP.NE.AND.EX UP1, UPT, UR11, URZ, UPT, UP1 ;  /* 0x000000ff0b00728c */ /* 0x000fd2000bf25310 */
[----:B--2---:R-:W-:Y:S05]  /*d490*/  BRA.U !UP1, `(.L_x_11175) ;  /* 0x0000003109307547 */ /* 0x004fea000b800000 */
[----:B01----:R-:W0:Y:S02]  /*d4a0*/  LDC.64 R80, c[0x0][0x3a0] ;  /* 0x0000e800ff507b82 */ /* 0x003e240000000a00 */
        /* <DEDUP_REMOVED lines=19> */
.L_x_11178:
        /* <DEDUP_REMOVED lines=13> */
.L_x_11180:
[----:B------:R-:W-:Y:S05]  /*d6b0*/  BSYNC.RECONVERGENT B2 ;  /* 0x0000000000027941 */ /* 0x000fea0003800200 */
.L_x_11179:
        /* <DEDUP_REMOVED lines=58> */
.L_x_11177:
[----:B------:R-:W-:Y:S05]  /*da60*/  BSYNC.RECONVERGENT B1 ;  /* 0x0000000000017941 */ /* 0x000fea0003800200 */
.L_x_11176:
        /* <DEDUP_REMOVED lines=9> */
[----:B------:R-:W-:-:S04]  /*db00*/  FMUL.FTZ R95, R95, UR4 ;  /* 0x000000045f5f7c20 */ /* 0x000fc80008410000 */
[----:B0-----:R-:W-:Y:S01]  /*db10*/  FMUL.FTZ R95, R95, R114 ;  /* 0x000000725f5f7220 */ /* 0x001fe20000410000 */
[----:B-1----:R-:W-:Y:S01]  /*db20*/  FSETP.GTU.FTZ.AND P0, PT, R5, R122, PT ;  /* 0x0000007a0500720b */ /* 0x002fe20003f1c000 */
[----:B------:R-:W-:-:S03]  /*db30*/  IMAD.MOV.U32 R5, RZ, RZ, R4 ;  /* 0x000000ffff057224 */ /* 0x000fc600078e0004 */
        /* <DEDUP_REMOVED lines=14> */
.L_x_11183:
        /* <DEDUP_REMOVED lines=12> */
.L_x_11185:
[----:B------:R-:W-:Y:S05]  /*dce0*/  BSYNC.RECONVERGENT B2 ;  /* 0x0000000000027941 */ /* 0x000fea0003800200 */
.L_x_11184:
        /* <DEDUP_REMOVED lines=59> */
.L_x_11182:
[----:B------:R-:W-:Y:S05]  /*e0a0*/  BSYNC.RECONVERGENT B1 ;  /* 0x0000000000017941 */ /* 0x000fea0003800200 */
.L_x_11181:
[----:B------:R-:W-:Y:S01]  /*e0b0*/  I2FP.F32.U32 R94, R5 ;  /* 0x00000005005e7245 */ /* 0x000fe20000201000 */
[----:B------:R-:W-:Y:S01]  /*e0c0*/  IMAD.U32 R68, R68, 0x10000, RZ ;  /* 0x0001000044447824 */ /* 0x000fe200078e00ff */
[----:B------:R-:W-:Y:S01]  /*e0d0*/  ISETP.NE.AND P1, PT, R95, 0x1, PT ;  /* 0x000000015f00780c */ /* 0x000fe20003f25270 */
[----:B------:R-:W-:Y:S02]  /*e0e0*/  BSSY.RECONVERGENT B1, `(.L_x_11186) ;  /* 0x000005b000017945 */ /* 0x000fe40003800200 */
        /* <DEDUP_REMOVED lines=18> */
.L_x_11188:
        /* <DEDUP_REMOVED lines=13> */
.L_x_11190:
[----:B------:R-:W-:Y:S05]  /*e2e0*/  BSYNC.RECONVERGENT B2 ;  /* 0x0000000000027941 */ /* 0x000fea0003800200 */
.L_x_11189:
        /* <DEDUP_REMOVED lines=58> */
.L_x_11187:
[----:B------:R-:W-:Y:S05]  /*e690*/  BSYNC.RECONVERGENT B1 ;  /* 0x0000000000017941 */ /* 0x000fea0003800200 */
.L_x_11186:
        /* <DEDUP_REMOVED lines=8> */
[----:B------:R-:W-:Y:S01]  /*e720*/  FMUL.FTZ R95, R95, R114 ;  /* 0x000000725f5f7220 */ /* 0x000fe20000410000 */
[----:B------:R-:W-:Y:S01]  /*e730*/  PRMT R5, R69, 0x7632, R5 ;  /* 0x0000763245057816 */ /* 0x000fe20000000005 */
        /* <DEDUP_REMOVED lines=13> */
.L_x_11193:
        /* <DEDUP_REMOVED lines=13> */
.L_x_11195:
[----:B------:R-:W-:Y:S05]  /*e8e0*/  BSYNC.RECONVERGENT B2 ;  /* 0x0000000000027941 */ /* 0x000fea0003800200 */
.L_x_11194:
        /* <DEDUP_REMOVED lines=59> */
.L_x_11192:
[----:B------:R-:W-:Y:S05]  /*eca0*/  BSYNC.RECONVERGENT B1 ;  /* 0x0000000000017941 */ /* 0x000fea0003800200 */
.L_x_11191:
        /* <DEDUP_REMOVED lines=22> */
.L_x_11198:
        /* <DEDUP_REMOVED lines=13> */
.L_x_11200:
[----:B------:R-:W-:Y:S05]  /*eee0*/  BSYNC.RECONVERGENT B2 ;  /* 0x0000000000027941 */ /* 0x000fea0003800200 */
.L_x_11199:
        /* <DEDUP_REMOVED lines=58> */
.L_x_11197:
[----:B------:R-:W-:Y:S05]  /*f290*/  BSYNC.RECONVERGENT B1 ;  /* 0x0000000000017941 */ /* 0x000fea0003800200 */
.L_x_11196:
        /* <DEDUP_REMOVED lines=8> */
[----:B------:R-:W-:Y:S01]  /*f320*/  PRMT R5, R70, 0x7632, R5 ;  /* 0x0000763246057816 */ /* 0x000fe20000000005 */
[----:B------:R-:W-:Y:S01]  /*f330*/  IMAD.MOV.U32 R70, RZ, RZ, R4 ;  /* 0x000000ffff467224 */ /* 0x000fe200078e0004 */
        /* <DEDUP_REMOVED lines=13> */
.L_x_11203:
        /* <DEDUP_REMOVED lines=13> */
.L_x_11205:
[----:B------:R-:W-:Y:S05]  /*f4e0*/  BSYNC.RECONVERGENT B2 ;  /* 0x0000000000027941 */ /* 0x000fea0003800200 */
.L_x_11204:
        /* <DEDUP_REMOVED lines=59> */
.L_x_11202:
[----:B------:R-:W-:Y:S05]  /*f8a0*/  BSYNC.RECONVERGENT B1 ;  /* 0x0000000000017941 */ /* 0x000fea0003800200 */
.L_x_11201:
        /* <DEDUP_REMOVED lines=22> */
.L_x_11208:
        /* <DEDUP_REMOVED lines=13> */
.L_x_11210:
[----:B------:R-:W-:Y:S05]  /*fae0*/  BSYNC.RECONVERGENT B2 ;  /* 0x0000000000027941 */ /* 0x000fea0003800200 */
.L_x_11209:
        /* <DEDUP_REMOVED lines=58> */
.L_x_11207:
[----:B------:R-:W-:Y:S05]  /*fe90*/  BSYNC.RECONVERGENT B1 ;  /* 0x0000000000017941 */ /* 0x000fea0003800200 */
.L_x_11206:
        /* <DEDUP_REMOVED lines=23> */
.L_x_11213:
        /* <DEDUP_REMOVED lines=15> */
.L_x_11215:
[----:B------:R-:W-:Y:S05]  /*10100*/  BSYNC.RECONVERGENT B2 ;  /* 0x0000000000027941 */ /* 0x000fea0003800200 */
.L_x_11214:
        /* <DEDUP_REMOVED lines=58> */
.L_x_11212:
[----:B------:R-:W-:Y:S05]  /*104b0*/  BSYNC.RECONVERGENT B1 ;  /* 0x0000000000017941 */ /* 0x000fea0003800200 */
.L_x_11211:
        /* <DEDUP_REMOVED lines=10> */
.L_x_11175:
        /* <DEDUP_REMOVED lines=16> */
.L_x_11219:
        /* <DEDUP_REMOVED lines=13> */
.L_x_11221:
[----:B------:R-:W-:Y:S05]  /*10730*/  BSYNC.RECONVERGENT B2 ;  /* 0x0000000000027941 */ /* 0x000fea0003800200 */
.L_x_11220:
        /* <DEDUP_REMOVED lines=58> */
.L_x_11218:
[----:B------:R-:W-:Y:S05]  /*10ae0*/  BSYNC.RECONVERGENT B1 ;  /* 0x0000000000017941 */ /* 0x000fea0003800200 */
.L_x_11217:
[----:B------:R-:W2:Y:S01]  /*10af0*/  LDC R112, c[0x0][0x404] ;  /* 0x00010100ff707b82 */ /* 0x000ea20000000800 */
[----:B------:R-:W-:Y:S01]  /*10b00*/  I2FP.F32.U32 R2, R64 ;  /* 0x0000004000027245 */ /* 0x000fe20000201000 */
[----:B------:R-:W-:Y:S01]  /*10b10*/  IMAD.MOV.U32 R95, RZ, RZ, 0x2f800000 ;  /* 0x2f800000ff5f7424 */ /* 0x000fe200078e00ff */
[----:B------:R-:W-:Y:S01]  /*10b20*/  ISETP.NE.AND P0, PT, R66, 0x1, PT ;  /* 0x000000014200780c */ /* 0x000fe20003f05270 */
[----:B------:R-:W-:Y:S01]  /*10b30*/  BSSY.RECONVERGENT B1, `(.L_x_11222) ;  /* 0x000005c000017945 */ /* 0x000fe20003800200 */
[----:B------:R-:W-:Y:S02]  /*10b40*/  IMAD.MOV.U32 R67, RZ, RZ, 0x2 ;  /* 0x00000002ff437424 */ /* 0x000fe400078e00ff */
[----:B------:R-:W-:Y:S01]  /*10b50*/  FFMA.FTZ R5, R2, R95, 1.1641532182693481445e-10 ;  /* 0x2f00000002057423 */ /* 0x000fe2000001005f */
[C---:B-----5:R-:W-:Y:S01]  /*10b60*/  SHF.L.U32 R2, R68.reuse, 0x10, RZ ;  /* 0x0000001044027819 */ /* 0x060fe200000006ff */
[----:B------:R-:W3:Y:S01]  /*10b70*/  LDC R94, c[0x0][0x408] ;  /* 0x00010200ff5e7b82 */ /* 0x000ee20000000800 */
[----:B------:R-:W-:-:S03]  /*10b80*/  PRMT R68, R68, 0x7632, R68 ;  /* 0x0000763244447816 */ /* 0x000fc60000000044 */
[----:B------:R-:W-:Y:S01]  /*10b90*/  FMUL.FTZ R65, R2, UR4 ;  /* 0x0000000402417c20 */ /* 0x000fe20008410000 */
[----:B--2---:R-:W-:Y:S01]  /*10ba0*/  FSETP.LE.FTZ.AND P1, PT, R5, R112, PT ;  /* 0x000000700500720b */ /* 0x004fe20003f33000 */
[----:B------:R-:W-:-:S03]  /*10bb0*/  IMAD.MOV.U32 R5, RZ, RZ, R4 ;  /* 0x000000ffff057224 */ /* 0x000fc600078e0004 */
[----:B------:R-:W-:Y:S01]  /*10bc0*/  P2R R2, PR, RZ, 0x2 ;  /* 0x00000002ff027803 */ /* 0x000fe20000000000 */
[----:B---3--:R-:W-:Y:S01]  /*10bd0*/  FMUL.FTZ R64, R65, R94 ;  /* 0x0000005e41407220 */ /* 0x008fe20000410000 */
        /* <DEDUP_REMOVED lines=9> */
.L_x_11224:
        /* <DEDUP_REMOVED lines=13> */
.L_x_11226:
[----:B------:R-:W-:Y:S05]  /*10d40*/  BSYNC.RECONVERGENT B2 ;  /* 0x0000000000027941 */ /* 0x000fea0003800200 */
.L_x_11225:
[----:B01----:R-:W-:Y:S01]  /*10d50*/  IMAD.WIDE.U32 R80, R8, -0x326172a9, RZ ;  /* 0xcd9e8d5708507825 */ /* 0x003fe200078e00ff */
        /* <DEDUP_REMOVED lines=57> */
.L_x_11223:
[----:B------:R-:W-:Y:S05]  /*110f0*/  BSYNC.RECONVERGENT B1 ;  /* 0x0000000000017941 */ /* 0x000fea0003800200 */
.L_x_11222:
        /* <DEDUP_REMOVED lines=19> */
.L_x_11229:
        /* <DEDUP_REMOVED lines=13> */
.L_x_11231:
[----:B------:R-:W-:Y:S05]  /*11300*/  BSYNC.RECONVERGENT B2 ;  /* 0x0000000000027941 */ /* 0x000fea0003800200 */
.L_x_11230:
[----:B01----:R-:W-:Y:S01]  /*11310*/  IMAD.WIDE.U32 R80, R8, -0x326172a9, RZ ;  /* 0xcd9e8d5708507825 */ /* 0x003fe200078e00ff */
        /* <DEDUP_REMOVED lines=57> */
.L_x_11228:
[----:B------:R-:W-:Y:S05]  /*116b0*/  BSYNC.RECONVERGENT B1 ;  /* 0x0000000000017941 */ /* 0x000fea0003800200 */
.L_x_11227:
        /* <DEDUP_REMOVED lines=20> */
.L_x_11234:
        /* <DEDUP_REMOVED lines=13> */
.L_x_11236:
[----:B------:R-:W-:Y:S05]  /*118d0*/  BSYNC.RECONVERGENT B2 ;  /* 0x0000000000027941 */ /* 0x000fea0003800200 */
.L_x_11235:
        /* <DEDUP_REMOVED lines=58> */
.L_x_11233:
[----:B------:R-:W-:Y:S05]  /*11c80*/  BSYNC.RECONVERGENT B1 ;  /* 0x0000000000017941 */ /* 0x000fea0003800200 */
.L_x_11232:
[----:B------:R-:W-:Y:S01]  /*11c90*/  ISETP.NE.AND P3, PT, R69, 0x1, PT ;  /* 0x000000014500780c */ /* 0x000fe20003f65270 */
[----:B------:R-:W-:Y:S01]  /*11ca0*/  BSSY.RECONVERGENT B1, `(.L_x_11237) ;  /* 0x000005a000017945 */ /* 0x000fe20003800200 */
[----:B------:R-:W-:Y:S01]  /*11cb0*/  I2FP.F32.U32 R68, R5 ;  /* 0x0000000500447245 */ /* 0x000fe20000201000 */
[----:B01----:R-:W-:Y:S01]  /*11cc0*/  IMAD.MOV.U32 R81, RZ, RZ, 0x2 ;  /* 0x00000002ff517424 */ /* 0x003fe200078e00ff */
        /* <DEDUP_REMOVED lines=15> */
.L_x_11239:
        /* <DEDUP_REMOVED lines=13> */
.L_x_11241:
[----:B------:R-:W-:Y:S05]  /*11e90*/  BSYNC.RECONVERGENT B2 ;  /* 0x0000000000027941 */ /* 0x000fea0003800200 */
.L_x_11240:
        /* <DEDUP_REMOVED lines=58> */
.L_x_11238:
[----:B------:R-:W-:Y:S05]  /*12240*/  BSYNC.RECONVERGENT B1 ;  /* 0x0000000000017941 */ /* 0x000fea0003800200 */
.L_x_11237:
[----:B------:R-:W-:Y:S01]  /*12250*/  ISETP.NE.AND P4, PT, R81, 0x1, PT ;  /* 0x000000015100780c */ /* 0x000fe20003f85270 */
[C---:B------:R-:W-:Y:S01]  /*12260*/  IMAD.U32 R69, R70.reuse, 0x10000, RZ ;  /* 0x0001000046457824 */ /* 0x040fe200078e00ff */
[----:B------:R-:W-:Y:S01]  /*12270*/  I2FP.F32.U32 R68, R5 ;  /* 0x0000000500447245 */ /* 0x000fe20000201000 */
[----:B------:R-:W-:Y:S01]  /*12280*/  BSSY.RECONVERGENT B1, `(.L_x_11242) ;  /* 0x000005a000017945 */ /* 0x000fe20003800200 */
[----:B------:R-:W-:Y:S02]  /*12290*/  HFMA2 R80, -RZ, RZ, 0, 1.1920928955078125e-07 ;  /* 0x00000002ff507431 */ /* 0x000fe400000001ff */
[----:B------:R-:W-:Y:S01]  /*122a0*/  FMUL.FTZ R83, R69, UR4 ;  /* 0x0000000445537c20 */ /* 0x000fe20008410000 */
[----:B------:R-:W-:Y:S01]  /*122b0*/  PRMT R5, R70, 0x7632, R5 ;  /* 0x0000763246057816 */ /* 0x000fe20000000005 */
        /* <DEDUP_REMOVED lines=13> */
.L_x_11244:
        /* <DEDUP_REMOVED lines=13> */
.L_x_11246:
[----:B------:R-:W-:Y:S05]  /*12460*/  BSYNC.RECONVERGENT B2 ;  /* 0x0000000000027941 */ /* 0x000fea0003800200 */
.L_x_11245:
        /* <DEDUP_REMOVED lines=59> */
.L_x_11243:
[----:B------:R-:W-:Y:S05]  /*12820*/  BSYNC.RECONVERGENT B1 ;  /* 0x0000000000017941 */ /* 0x000fea0003800200 */
.L_x_11242:
        /* <DEDUP_REMOVED lines=19> */
.L_x_11249:
        /* <DEDUP_REMOVED lines=13> */
.L_x_11251:
[----:B------:R-:W-:Y:S05]  /*12a30*/  BSYNC.RECONVERGENT B2 ;  /* 0x0000000000027941 */ /* 0x000fea0003800200 */
.L_x_11250:
        /* <DEDUP_REMOVED lines=57> */
[----:B------:R-:W-:-:S07]  /*12dd0*/  LOP3.LUT R6, R6, UR5, R81, 0x96, !PT ;  /* 0x0000000506067c12 */ /* 0x000fce000f8e9651 */
.L_x_11248:
[----:B------:R-:W-:Y:S05]  /*12de0*/  BSYNC.RECONVERGENT B1 ;  /* 0x0000000000017941 */ /* 0x000fea0003800200 */
.L_x_11247:
        /* <DEDUP_REMOVED lines=20> */
.L_x_11254:
        /* <DEDUP_REMOVED lines=15> */
.L_x_11256:
[----:B------:R-:W-:Y:S05]  /*13020*/  BSYNC.RECONVERGENT B2 ;  /* 0x0000000000027941 */ /* 0x000fea0003800200 */
.L_x_11255:
        /* <DEDUP_REMOVED lines=58> */
.L_x_11253:
[----:B------:R-:W-:Y:S05]  /*133d0*/  BSYNC.RECONVERGENT B1 ;  /* 0x0000000000017941 */ /* 0x000fea0003800200 */
.L_x_11252:
        /* <DEDUP_REMOVED lines=16> */
.L_x_11216:
        /* <DEDUP_REMOVED lines=22> */
.L_x_11174:
[----:B------:R-:W-:Y:S05]  /*13640*/  BSYNC.RECONVERGENT B0 ;  /* 0x0000000000007941 */ /* 0x000fea0003800200 */
.L_x_11173:
[----:B------:R-:W-:Y:S01]  /*13650*/  ISETP.GE.U32.AND P0, PT, R11, 0x400, PT ;  /* 0x000004000b00780c */ /* 0x000fe20003f06070 */
[----:B------:R-:W-:Y:S03]  /*13660*/  BSSY.RECONVERGENT B0, `(.L_x_11257) ;  /* 0x0000622000007945 */ /* 0x000fe60003800200 */
[----:B------:R-:W-:-:S09]  /*13670*/  P2R R114, PR, RZ, 0x1 ;  /* 0x00000001ff727803 */ /* 0x000fd20000000000 */
[----:B------:R-:W-:Y:S05]  /*13680*/  @!P0 BRA `(.L_x_11258) ;  /* 0x00000060007c8947 */ /* 0x000fea0003800000 */
[----:B------:R-:W3:Y:S02]  /*13690*/  LDC.64 R72, c[0x0][0x390] ;  /* 0x0000e400ff487b82 */ /* 0x000ee40000000a00 */
[----:B---3--:R-:W-:-:S05]  /*136a0*/  IMAD.WIDE.U32 R72, R92, 0x10, R72 ;  /* 0x000000105c487825 */ /* 0x008fca00078e0048 */
[----:B------:R3:W5:Y:S01]  /*136b0*/  LDG.E.128 R76, desc[UR6][R72.64] ;  /* 0x00000006484c7981 */ /* 0x000762000c1e1d00 */
[----:B------:R-:W-:-:S04]  /*136c0*/  UISETP.NE.U32.AND UP1, UPT, UR10, URZ, UPT ;  /* 0x000000ff0a00728c */ /* 0x000fc8000bf25070 */
[----:B------:R-:W-:-:S09]  /*136d0*/  UISETP.NE.AND.EX UP1, UPT, UR11, URZ, UPT, UP1 ;  /* 0x000000ff0b00728c */ /* 0x000fd2000bf25310 */
[----:B---3--:R-:W-:Y:S05]  /*136e0*/  BRA.U !UP1, `(.L_x_11259) ;  /* 0x0000003109307547 */ /* 0x008fea000b800000 */
[----:B012---:R-:W0:Y:S02]  /*136f0*/  LDC.64 R80, c[0x0][0x3a0] ;  /* 0x0000e800ff507b82 */ /* 0x007e240000000a00 */
        /* <DEDUP_REMOVED lines=19> */
.L_x_11262:
        /* <DEDUP_REMOVED lines=13> */
.L_x_11264:
[----:B------:R-:W-:Y:S05]  /*13900*/  BSYNC.RECONVERGENT B2 ;  /* 0x0000000000027941 */ /* 0x000fea0003800200 */
.L_x_11263:
        /* <DEDUP_REMOVED lines=58> */
.L_x_11261:
[----:B------:R-:W-:Y:S05]  /*13cb0*/  BSYNC.RECONVERGENT B1 ;  /* 0x0000000000017941 */ /* 0x000fea0003800200 */
.L_x_11260:
        /* <DEDUP_REMOVED lines=27> */
.L_x_11267:
        /* <DEDUP_REMOVED lines=12> */
.L_x_11269:
[----:B------:R-:W-:Y:S05]  /*13f30*/  BSYNC.RECONVERGENT B2 ;  /* 0x0000000000027941 */ /* 0x000fea0003800200 */
.L_x_11268:
        /* <DEDUP_REMOVED lines=59> */
.L_x_11266:
[----:B------:R-:W-:Y:S05]  /*142f0*/  BSYNC.RECONVERGENT B1 ;  /* 0x0000000000017941 */ /* 0x000fea0003800200 */
.L_x_11265:
        /* <DEDUP_REMOVED lines=22> */
.L_x_11272:
        /* <DEDUP_REMOVED lines=13> */
.L_x_11274:
[----:B------:R-:W-:Y:S05]  /*14530*/  BSYNC.RECONVERGENT B2 ;  /* 0x0000000000027941 */ /* 0x000fea0003800200 */
.L_x_11273:
        /* <DEDUP_REMOVED lines=58> */
.L_x_11271:
[----:B------:R-:W-:Y:S05]  /*148e0*/  BSYNC.RECONVERGENT B1 ;  /* 0x0000000000017941 */ /* 0x000fea0003800200 */
.L_x_11270:
[----:B------:R-:W-:Y:S01]  /*148f0*/  I2FP.F32.U32 R5, R5 ;  /* 0x0000000500057245 */ /* 0x000fe20000201000 */
[----:B------:R-:W-:Y:S01]  /*14900*/  IMAD.U32 R95, R77, 0x10000, RZ ;  /* 0x000100004d5f7824 */ /* 0x000fe200078e00ff */
[----:B------:R-:W-:Y:S01]  /*14910*/  ISETP.NE.AND P2, PT, R76, 0x1, PT ;  /* 0x000000014c00780c */ /* 0x000fe20003f45270 */
[----:B------:R-:W-:Y:S02]  /*14920*/  BSSY.RECONVERGENT B1, `(.L_x_11275) ;  /* 0x000005d000017945 */ /* 0x000fe40003800200 */
[----:B------:R-:W-:Y:S01]  /*14930*/  FFMA.FTZ R94, R5, R124, 1.1641532182693481445e-10 ;  /* 0x2f000000055e7423 */ /* 0x000fe2000001007c */
[----:B------:R-:W-:Y:S01]  /*14940*/  FMUL.FTZ R95, R95, UR4 ;  /* 0x000000045f5f7c20 */ /* 0x000fe20008410000 */
[----:B------:R-:W-:Y:S01]  /*14950*/  PRMT R5, R77, 0x7632, R5 ;  /* 0x000076324d057816 */ /* 0x000fe20000000005 */
[----:B------:R-:W-:Y:S02]  /*14960*/  IMAD.MOV.U32 R77, RZ, RZ, R4 ;  /* 0x000000ffff4d7224 */ /* 0x000fe400078e0004 */
[----:B------:R-:W-:Y:S01]  /*14970*/  FMUL.FTZ R95, R95, R122 ;  /* 0x0000007a5f5f7220 */ /* 0x000fe20000410000 */
[----:B------:R-:W-:Y:S01]  /*14980*/  FSETP.GTU.FTZ.AND P1, PT, R94, R123, PT ;  /* 0x0000007b5e00720b */ /* 0x000fe20003f3c000 */
[----:B------:R-:W-:-:S03]  /*14990*/  HFMA2 R94, -RZ, RZ, 0, 1.1920928955078125e-07 ;  /* 0x00000002ff5e7431 */ /* 0x000fc600000001ff */
        /* <DEDUP_REMOVED lines=12> */
.L_x_11277:
        /* <DEDUP_REMOVED lines=13> */
.L_x_11279:
[----:B------:R-:W-:Y:S05]  /*14b30*/  BSYNC.RECONVERGENT B2 ;  /* 0x0000000000027941 */ /* 0x000fea0003800200 */
.L_x_11278:
        /* <DEDUP_REMOVED lines=55> */
[----:B------:R-:W-:Y:S01]  /*14eb0*/  HFMA2 R94, -RZ, RZ, 0, 0 ;  /* 0x00000000ff5e7431 */ /* 0x000fe200000001ff */
[----:B------:R-:W-:Y:S02]  /*14ec0*/  LOP3.LUT R6, R6, UR5, R77, 0x96, !PT ;  /* 0x0000000506067c12 */ /* 0x000fe4000f8e964d */
[----:B------:R-:W-:Y:S01]  /*14ed0*/  MOV R77, R93 ;  /* 0x0000005d004d7202 */ /* 0x000fe20000000f00 */
[----:B------:R-:W-:-:S07]  /*14ee0*/  IMAD.MOV.U32 R93, RZ, RZ, R76 ;  /* 0x000000ffff5d7224 */ /* 0x000fce00078e004c */
.L_x_11276:
[----:B------:R-:W-:Y:S05]  /*14ef0*/  BSYNC.RECONVERGENT B1 ;  /* 0x0000000000017941 */ /* 0x000fea0003800200 */
.L_x_11275:
        /* <DEDUP_REMOVED lines=22> */
.L_x_11282:
        /* <DEDUP_REMOVED lines=13> */
.L_x_11284:
[----:B------:R-:W-:Y:S05]  /*15130*/  BSYNC.RECONVERGENT B2 ;  /* 0x0000000000027941 */ /* 0x000fea0003800200 */
.L_x_11283:
        /* <DEDUP_REMOVED lines=58> */
.L_x_11281:
[----:B------:R-:W-:Y:S05]  /*154e0*/  BSYNC.RECONVERGENT B1 ;  /* 0x0000000000017941 */ /* 0x000fea0003800200 */
.L_x_11280:
[----:B------:R-:W-:Y:S01]  /*154f0*/  I2FP.F32.U32 R5, R5 ;  /* 0x0000000500057245 */ /* 0x000fe20000201000 */
[----:B------:R-:W-:Y:S01]  /*15500*/  BSSY.RECONVERGENT B1, `(.L_x_11285) ;  /* 0x000005f000017945 */ /* 0x000fe20003800200 */
[----:B------:R-:W-:Y:S02]  /*15510*/  SHF.L.U32 R94, R78, 0x10, RZ ;  /* 0x000000104e5e7819 */ /* 0x000fe400000006ff */
[----:B------:R-:W-:Y:S01]  /*15520*/  ISETP.NE.AND P4, PT, R77, 0x1, PT ;  /* 0x000000014d00780c */ /* 0x000fe20003f85270 */
[----:B------:R-:W-:Y:S02]  /*15530*/  FFMA.FTZ R76, R5, R124, 1.1641532182693481445e-10 ;  /* 0x2f000000054c7423 */ /* 0x000fe4000001007c */
[----:B------:R-:W-:-:S03]  /*15540*/  FMUL.FTZ R5, R94, UR4 ;  /* 0x000000045e057c20 */ /* 0x000fc60008410000 */
[----:B------:R-:W-:Y:S01]  /*15550*/  FSETP.GTU.FTZ.AND P3, PT, R76, R123, PT ;  /* 0x0000007b4c00720b */ /* 0x000fe20003f7c000 */
[----:B------:R-:W-:-:S05]  /*15560*/  FMUL.FTZ R5, R5, R122 ;  /* 0x0000007a05057220 */ /* 0x000fca0000410000 */
[----:B------:R-:W-:Y:S02]  /*15570*/  FSEL R5, R5, RZ, !P3 ;  /* 0x000000ff05057208 */ /* 0x000fe40005800000 */
[----:B------:R-:W-:-:S03]  /*15580*/  PLOP3.LUT P3, PT, P3, PT, PT, 0x8, 0x80 ;  /* 0x000000000080781c */ /* 0x000fc60001f6e170 */
[--C-:B------:R-:W-:Y:S01]  /*15590*/  FADD.FTZ R76, R80, R5.reuse ;  /* 0x00000005504c7221 */ /* 0x100fe20000010000 */
[----:B------:R-:W-:Y:S01]  /*155a0*/  PRMT R5, R78, 0x7632, R5 ;  /* 0x000076324e057816 */ /* 0x000fe20000000005 */
[----:B------:R-:W-:Y:S01]  /*155b0*/  IMAD.MOV.U32 R80, RZ, RZ, 0x2 ;  /* 0x00000002ff507424 */ /* 0x000fe200078e00ff */
        /* <DEDUP_REMOVED lines=10> */
.L_x_11287:
        /* <DEDUP_REMOVED lines=13> */
.L_x_11289:
[----:B------:R-:W-:Y:S05]  /*15730*/  BSYNC.RECONVERGENT B2 ;  /* 0x0000000000027941 */ /* 0x000fea0003800200 */
.L_x_11288:
        /* <DEDUP_REMOVED lines=55> */
[----:B------:R-:W-:Y:S01]  /*15ab0*/  MOV R4, R94 ;  /* 0x0000005e00047202 */ /* 0x000fe20000000f00 */
[----:B------:R-:W-:-:S05]  /*15ac0*/  IMAD.WIDE.U32 R94, R77, -0x2daee0ad, RZ ;  /* 0xd2511f534d5e7825 */ /* 0x000fca00078e00ff */
[----:B------:R-:W-:Y:S02]  /*15ad0*/  LOP3.LUT R6, R6, UR5, R95, 0x96, !PT ;  /* 0x0000000506067c12 */ /* 0x000fe4000f8e965f */
[----:B------:R-:W-:-:S07]  /*15ae0*/  MOV R93, R94 ;  /* 0x0000005e005d7202 */ /* 0x000fce0000000f00 */
.L_x_11286:
[----:B------:R-:W-:Y:S05]  /*15af0*/  BSYNC.RECONVERGENT B1 ;  /* 0x0000000000017941 */ /* 0x000fea0003800200 */
.L_x_11285:
        /* <DEDUP_REMOVED lines=22> */
.L_x_11292:
        /* <DEDUP_REMOVED lines=13> */
.L_x_11294:
[----:B------:R-:W-:Y:S05]  /*15d30*/  BSYNC.RECONVERGENT B2 ;  /* 0x0000000000027941 */ /* 0x000fea0003800200 */
.L_x_11293:
        /* <DEDUP_REMOVED lines=57> */
[----:B------:R-:W-:-:S07]  /*160d0*/  HFMA2 R81, -RZ, RZ, 0, 0 ;  /* 0x00000000ff517431 */ /* 0x000fce00000001ff */
.L_x_11291:
[----:B------:R-:W-:Y:S05]  /*160e0*/  BSYNC.RECONVERGENT B1 ;  /* 0x0000000000017941 */ /* 0x000fea0003800200 */
.L_x_11290:
        /* <DEDUP_REMOVED lines=12> */
[----:B------:R-:W-:Y:S02]  /*161b0*/  HFMA2 R5, -RZ, RZ, 0, 1.1920928955078125e-07 ;  /* 0x00000002ff057431 */ /* 0x000fe400000001ff */
[----:B------:R-:W-:Y:S01]  /*161c0*/  IMAD.MOV.U32 R82, RZ, RZ, R4 ;  /* 0x000000ffff527224 */ /* 0x000fe200078e0004 */
        /* <DEDUP_REMOVED lines=9> */
.L_x_11297:
        /* <DEDUP_REMOVED lines=15> */
.L_x_11299:
[----:B------:R-:W-:Y:S05]  /*16350*/  BSYNC.RECONVERGENT B2 ;  /* 0x0000000000027941 */ /* 0x000fea0003800200 */
.L_x_11298:
        /* <DEDUP_REMOVED lines=57> */
[----:B------:R-:W-:-:S07]  /*166f0*/  MOV R93, R80 ;  /* 0x00000050005d7202 */ /* 0x000fce0000000f00 */
.L_x_11296:
[----:B------:R-:W-:Y:S05]  /*16700*/  BSYNC.RECONVERGENT B1 ;  /* 0x0000000000017941 */ /* 0x000fea0003800200 */
.L_x_11295:
        /* <DEDUP_REMOVED lines=10> */
.L_x_11259:
        /* <DEDUP_REMOVED lines=16> */
.L_x_11303:
        /* <DEDUP_REMOVED lines=13> */
.L_x_11305:
[----:B------:R-:W-:Y:S05]  /*16980*/  BSYNC.RECONVERGENT B2 ;  /* 0x0000000000027941 */ /* 0x000fea0003800200 */
.L_x_11304:
        /* <DEDUP_REMOVED lines=58> */
.L_x_11302:
[----:B------:R-:W-:Y:S05]  /*16d30*/  BSYNC.RECONVERGENT B1 ;  /* 0x0000000000017941 */ /* 0x000fea0003800200 */
.L_x_11301:
[----:B------:R-:W3:Y:S01]  /*16d40*/  LDC R112, c[0x0][0x404] ;  /* 0x00010100ff707b82 */ /* 0x000ee20000000800 */
[----:B------:R-:W-:Y:S01]  /*16d50*/  HFMA2 R95, -RZ, RZ, 0.1171875, 0 ;  /* 0x2f800000ff5f7431 */ /* 0x000fe200000001ff */
[----:B------:R-:W-:Y:S01]  /*16d60*/  ISETP.NE.AND P0, PT, R74, 0x1, PT ;  /* 0x000000014a00780c */ /* 0x000fe20003f05270 */
[----:B------:R-:W-:Y:S01]  /*16d70*/  BSSY.RECONVERGENT B1, `(.L_x_11306) ;  /* 0x000005d000017945 */ /* 0x000fe20003800200 */
[----:B------:R-:W-:Y:S02]  /*16d80*/  I2FP.F32.U32 R2, R72 ;  /* 0x0000004800027245 */ /* 0x000fe40000201000 */
[----:B------:R-:W-:Y:S02]  /*16d90*/  MOV R75, 0x2 ;  /* 0x00000002004b7802 */ /* 0x000fe40000000f00 */
[----:B------:R-:W4:Y:S01]  /*16da0*/  LDC R94, c[0x0][0x408] ;  /* 0x00010200ff5e7b82 */ /* 0x000f220000000800 */
[----:B------:R-:W-:Y:S01]  /*16db0*/  FFMA.FTZ R5, R2, R95, 1.1641532182693481445e-10 ;  /* 0x2f00000002057423 */ /* 0x000fe2000001005f */
[C---:B-----5:R-:W-:Y:S01]  /*16dc0*/  IMAD.U32 R2, R76.reuse, 0x10000, RZ ;  /* 0x000100004c027824 */ /* 0x060fe200078e00ff */
[----:B------:R-:W-:-:S03]  /*16dd0*/  PRMT R76, R76, 0x7632, R76 ;  /* 0x000076324c4c7816 */ /* 0x000fc6000000004c */
[----:B------:R-:W-:Y:S01]  /*16de0*/  FMUL.FTZ R73, R2, UR4 ;  /* 0x0000000402497c20 */ /* 0x000fe20008410000 */
[----:B---3--:R-:W-:Y:S01]  /*16df0*/  FSETP.LE.FTZ.AND P1, PT, R5, R112, PT ;  /* 0x000000700500720b */ /* 0x008fe20003f33000 */
[----:B------:R-:W-:-:S03]  /*16e00*/  IMAD.MOV.U32 R5, RZ, RZ, R4 ;  /* 0x000000ffff057224 */ /* 0x000fc600078e0004 */
[----:B------:R-:W-:Y:S01]  /*16e10*/  P2R R2, PR, RZ, 0x2 ;  /* 0x00000002ff027803 */ /* 0x000fe20000000000 */
[----:B----4-:R-:W-:Y:S01]  /*16e20*/  FMUL.FTZ R72, R73, R94 ;  /* 0x0000005e49487220 */ /* 0x010fe20000410000 */
        /* <DEDUP_REMOVED lines=9> */
.L_x_11308:
        /* <DEDUP_REMOVED lines=13> */
.L_x_11310:
[----:B------:R-:W-:Y:S05]  /*16f90*/  BSYNC.RECONVERGENT B2 ;  /* 0x0000000000027941 */ /* 0x000fea0003800200 */
.L_x_11309:
[----:B012---:R-:W-:Y:S01]  /*16fa0*/  IMAD.WIDE.U32 R80, R8, -0x326172a9, RZ ;  /* 0xcd9e8d5708507825 */ /* 0x007fe200078e00ff */
        /* <DEDUP_REMOVED lines=57> */
.L_x_11307:
[----:B------:R-:W-:Y:S05]  /*17340*/  BSYNC.RECONVERGENT B1 ;  /* 0x0000000000017941 */ /* 0x000fea0003800200 */
.L_x_11306:
[----:B------:R-:W-:Y:S01]  /*17350*/  ISETP.NE.AND P1, PT, R75, 0x1, PT ;  /* 0x000000014b00780c */ /* 0x000fe20003f25270 */
[----:B------:R-:W-:Y:S01]  /*17360*/  BSSY.RECONVERGENT B1, `(.L_x_11311) ;  /* 0x000005a000017945 */ /* 0x000fe20003800200 */
[----:B------:R-:W-:Y:S02]  /*17370*/  I2FP.F32.U32 R74, R5 ;  /* 0x00000005004a7245 */ /* 0x000fe40000201000 */
[----:B------:R-:W-:-:S03]  /*17380*/  SHF.L.U32 R76, R76, 0x10, RZ ;  /* 0x000000104c4c7819 */ /* 0x000fc600000006ff */
[----:B------:R-:W-:Y:S02]  /*17390*/  FFMA.FTZ R5, R74, R95, 1.1641532182693481445e-10 ;  /* 0x2f0000004a057423 */ /* 0x000fe4000001005f */
[----:B------:R-:W-:Y:S01]  /*173a0*/  FMUL.FTZ R73, R76, UR4 ;  /* 0x000000044c497c20 */ /* 0x000fe20008410000 */
[----:B------:R-:W-:Y:S02]  /*173b0*/  IMAD.MOV.U32 R76, RZ, RZ, 0x2 ;  /* 0x00000002ff4c7424 */ /* 0x000fe400078e00ff */
        /* <DEDUP_REMOVED lines=12> */
.L_x_11313:
        /* <DEDUP_REMOVED lines=13> */
.L_x_11315:
[----:B------:R-:W-:Y:S05]  /*17550*/  BSYNC.RECONVERGENT B2 ;  /* 0x0000000000027941 */ /* 0x000fea0003800200 */
.L_x_11314:
[----:B012---:R-:W-:Y:S01]  /*17560*/  IMAD.WIDE.U32 R80, R8, -0x326172a9, RZ ;  /* 0xcd9e8d5708507825 */ /* 0x007fe200078e00ff */
        /* <DEDUP_REMOVED lines=56> */
[----:B------:R-:W-:-:S07]  /*178f0*/  LOP3.LUT R6, R6, UR20, R75, 0x96, !PT ;  /* 0x0000001406067c12 */ /* 0x000fce000f8e964b */
.L_x_11312:
[----:B------:R-:W-:Y:S05]  /*17900*/  BSYNC.RECONVERGENT B1 ;  /* 0x0000000000017941 */ /* 0x000fea0003800200 */
.L_x_11311:
[----:B------:R-:W-:Y:S01]  /*17910*/  ISETP.NE.AND P2, PT, R76, 0x1, PT ;  /* 0x000000014c00780c */ /* 0x000fe20003f45270 */
[----:B------:R-:W-:Y:S01]  /*17920*/  IMAD.U32 R75, R77, 0x10000, RZ ;  /* 0x000100004d4b7824 */ /* 0x000fe200078e00ff */
[----:B------:R-:W-:Y:S01]  /*17930*/  I2FP.F32.U32 R74, R5 ;  /* 0x00000005004a7245 */ /* 0x000fe20000201000 */
[----:B------:R-:W-:Y:S01]  /*17940*/  BSSY.RECONVERGENT B1, `(.L_x_11316) ;  /* 0x0000059000017945 */ /* 0x000fe20003800200 */
[----:B012---:R-:W-:Y:S01]  /*17950*/  MOV R80, 0x2 ;  /* 0x0000000200507802 */ /* 0x007fe20000000f00 */
[----:B------:R-:W-:Y:S01]  /*17960*/  FMUL.FTZ R81, R75, UR4 ;  /* 0x000000044b517c20 */ /* 0x000fe20008410000 */
[----:B------:R-:W-:Y:S01]  /*17970*/  PRMT R75, R77, 0x7632, R75 ;  /* 0x000076324d4b7816 */ /* 0x000fe2000000004b */
        /* <DEDUP_REMOVED lines=13> */
.L_x_11318:
        /* <DEDUP_REMOVED lines=13> */
.L_x_11320:
[----:B------:R-:W-:Y:S05]  /*17b20*/  BSYNC.RECONVERGENT B2 ;  /* 0x0000000000027941 */ /* 0x000fea0003800200 */
.L_x_11319:
        /* <DEDUP_REMOVED lines=58> */
.L_x_11317:
[----:B------:R-:W-:Y:S05]  /*17ed0*/  BSYNC.RECONVERGENT B1 ;  /* 0x0000000000017941 */ /* 0x000fea0003800200 */
.L_x_11316:
        /* <DEDUP_REMOVED lines=19> */
.L_x_11323:
        /* <DEDUP_REMOVED lines=13> */
.L_x_11325:
[----:B------:R-:W-:Y:S05]  /*180e0*/  BSYNC.RECONVERGENT B2 ;  /* 0x0000000000027941 */ /* 0x000fea0003800200 */
.L_x_11324:
        /* <DEDUP_REMOVED lines=55> */
[----:B------:R-:W-:Y:S02]  /*18460*/  LOP3.LUT R6, R6, UR5, R77, 0x96, !PT ;  /* 0x0000000506067c12 */ /* 0x000fe4000f8e964d */
[----:B------:R-:W-:Y:S01]  /*18470*/  MOV R77, R93 ;  /* 0x0000005d004d7202 */ /* 0x000fe20000000f00 */
[----:B------:R-:W-:-:S07]  /*18480*/  IMAD.MOV.U32 R93, RZ, RZ, R76 ;  /* 0x000000ffff5d7224 */ /* 0x000fce00078e004c */
.L_x_11322:
[----:B------:R-:W-:Y:S05]  /*18490*/  BSYNC.RECONVERGENT B1 ;  /* 0x0000000000017941 */ /* 0x000fea0003800200 */
.L_x_11321:
[----:B------:R-:W-:Y:S01]  /*184a0*/  ISETP.NE.AND P4, PT, R81, 0x1, PT ;  /* 0x000000015100780c */ /* 0x000fe20003f85270 */
[C---:B------:R-:W-:Y:S01]  /*184b0*/  IMAD.U32 R5, R78.reuse, 0x10000, RZ ;  /* 0x000100004e057824 */ /* 0x040fe200078e00ff */
[----:B------:R-:W-:Y:S01]  /*184c0*/  I2FP.F32.U32 R76, R77 ;  /* 0x0000004d004c7245 */ /* 0x000fe20000201000 */
[----:B------:R-:W-:Y:S01]  /*184d0*/  BSSY.RECONVERGENT B1, `(.L_x_11326) ;  /* 0x000005a000017945 */ /* 0x000fe20003800200 */
[----:B------:R-:W-:Y:S01]  /*184e0*/  MOV R80, 0x2 ;  /* 0x0000000200507802 */ /* 0x000fe20000000f00 */
        /* <DEDUP_REMOVED lines=15> */
.L_x_11328:
        /* <DEDUP_REMOVED lines=13> */
.L_x_11330:
[----:B------:R-:W-:Y:S05]  /*186b0*/  BSYNC.RECONVERGENT B2 ;  /* 0x0000000000027941 */ /* 0x000fea0003800200 */
.L_x_11329:
        /* <DEDUP_REMOVED lines=54> */
[----:B------:R-:W-:Y:S01]  /*18a20*/  IMAD.WIDE.U32 R80, R77, -0x2daee0ad, RZ ;  /* 0xd2511f534d507825 */ /* 0x000fe200078e00ff */
[----:B------:R-:W-:-:S03]  /*18a30*/  UIADD3 UR5, UPT, UPT, UR9, -0x695add53, URZ ;  /* 0x96a522ad09057890 */ /* 0x000fc6000fffe0ff */
[----:B------:R-:W-:Y:S02]  /*18a40*/  IMAD.MOV.U32 R93, RZ, RZ, R80 ;  /* 0x000000ffff5d7224 */ /* 0x000fe400078e0050 */
[----:B------:R-:W-:Y:S01]  /*18a50*/  HFMA2 R80, -RZ, RZ, 0, 0 ;  /* 0x00000000ff507431 */ /* 0x000fe200000001ff */
[----:B------:R-:W-:-:S07]  /*18a60*/  LOP3.LUT R6, R6, UR5, R81, 0x96, !PT ;  /* 0x0000000506067c12 */ /* 0x000fce000f8e9651 */
.L_x_11327:
[----:B------:R-:W-:Y:S05]  /*18a70*/  BSYNC.RECONVERGENT B1 ;  /* 0x0000000000017941 */ /* 0x000fea0003800200 */
.L_x_11326:
[----:B------:R-:W-:Y:S01]  /*18a80*/  ISETP.NE.AND P5, PT, R80, 0x1, PT ;  /* 0x000000015000780c */ /* 0x000fe20003fa5270 */
[----:B------:R-:W-:Y:S01]  /*18a90*/  IMAD.U32 R5, R5, 0x10000, RZ ;  /* 0x0001000005057824 */ /* 0x000fe200078e00ff */
[----:B------:R-:W-:Y:S01]  /*18aa0*/  I2FP.F32.U32 R78, R78 ;  /* 0x0000004e004e7245 */ /* 0x000fe20000201000 */
[----:B------:R-:W-:Y:S01]  /*18ab0*/  BSSY.RECONVERGENT B1, `(.L_x_11331) ;  /* 0x0000058000017945 */ /* 0x000fe20003800200 */
[----:B------:R-:W-:Y:S01]  /*18ac0*/  MOV R81, 0x2 ;  /* 0x0000000200517802 */ /* 0x000fe20000000f00 */
[----:B------:R-:W-:Y:S02]  /*18ad0*/  FMUL.FTZ R77, R5, UR4 ;  /* 0x00000004054d7c20 */ /* 0x000fe40008410000 */
        /* <DEDUP_REMOVED lines=13> */
.L_x_11333:
        /* <DEDUP_REMOVED lines=13> */
.L_x_11335:
[----:B------:R-:W-:Y:S05]  /*18c80*/  BSYNC.RECONVERGENT B2 ;  /* 0x0000000000027941 */ /* 0x000fea0003800200 */
.L_x_11334:
        /* <DEDUP_REMOVED lines=55> */
[----:B------:R-:W-:Y:S01]  /*19000*/  LOP3.LUT R6, R6, UR5, R81, 0x96, !PT ;  /* 0x0000000506067c12 */ /* 0x000fe2000f8e9651 */
[----:B------:R-:W-:Y:S01]  /*19010*/  IMAD.MOV.U32 R81, RZ, RZ, RZ ;  /* 0x000000ffff517224 */ /* 0x000fe200078e00ff */
[----:B------:R-:W-:-:S07]  /*19020*/  MOV R93, R80 ;  /* 0x00000050005d7202 */ /* 0x000fce0000000f00 */
.L_x_11332:
[----:B------:R-:W-:Y:S05]  /*19030*/  BSYNC.RECONVERGENT B1 ;  /* 0x0000000000017941 */ /* 0x000fea0003800200 */
.L_x_11331:
[----:B------:R-:W-:Y:S01]  /*19040*/  ISETP.NE.AND P6, PT, R81, 0x1, PT ;  /* 0x000000015100780c */ /* 0x000fe20003fc5270 */
[----:B------:R-:W-:Y:S01]  /*19050*/  BSSY.RECONVERGENT B1, `(.L_x_11336) ;  /* 0x000005d000017945 */ /* 0x000fe20003800200 */
[C---:B------:R-:W-:Y:S02]  /*19060*/  SHF.L.U32 R5, R79.reuse, 0x10, RZ ;  /* 0x000000104f057819 */ /* 0x040fe400000006ff */
[----:B------:R-:W-:Y:S02]  /*19070*/  I2FP.F32.U32 R78, R78 ;  /* 0x0000004e004e7245 */ /* 0x000fe40000201000 */
        /* <DEDUP_REMOVED lines=16> */
.L_x_11338:
        /* <DEDUP_REMOVED lines=15> */
.L_x_11340:
[----:B------:R-:W-:Y:S05]  /*19270*/  BSYNC.RECONVERGENT B2 ;  /* 0x0000000000027941 */ /* 0x000fea0003800200 */
.L_x_11339:
        /* <DEDUP_REMOVED lines=55> */
[----:B------:R-:W-:Y:S02]  /*195f0*/  HFMA2 R5, -RZ, RZ, 0, 0 ;  /* 0x00000000ff057431 */ /* 0x000fe400000001ff */
[----:B------:R-:W-:Y:S01]  /*19600*/  IMAD.MOV.U32 R93, RZ, RZ, R80 ;  /* 0x000000ffff5d7224 */ /* 0x000fe200078e0050 */
[----:B------:R-:W-:-:S07]  /*19610*/  LOP3.LUT R6, R6, UR5, R81, 0x96, !PT ;  /* 0x0000000506067c12 */ /* 0x000fce000f8e9651 */
.L_x_11337:
[----:B------:R-:W-:Y:S05]  /*19620*/  BSYNC.RECONVERGENT B1 ;  /* 0x0000000000017941 */ /* 0x000fea0003800200 */
.L_x_11336:
        /* <DEDUP_REMOVED lines=16> */
.L_x_11300:
        /* <DEDUP_REMOVED lines=12> */
[----:B0-----:R-:W-:-:S03]  /*197f0*/  IMAD.WIDE.U32 R82, R92, 0x20, R82 ;  /* 0x000000205c527825 */ /* 0x001fc600078e0052 */
[----:B------:R-:W-:Y:S02]  /*19800*/  LOP3.LUT R81, R113, R80, RZ, 0xfc, !PT ;  /* 0x0000005071517212 */ /* 0x000fe400078efcff */
[----:B------:R-:W-:Y:S01]  /*19810*/  SEL R113, RZ, 0x1, !P6 ;  /* 0x00000001ff717807 */ /* 0x000fe20007000000 */
[----:B------:R3:W-:Y:S03]  /*19820*/  STG.E.128 desc[UR6][R82.64], R72 ;  /* 0x0000004852007986 */ /* 0x0007e6000c101d06 */
[----:B------:R-:W-:Y:S01]  /*19830*/  LOP3.LUT R80, R2, R113, RZ, 0xfc, !PT ;  /* 0x0000007102507212 */ /* 0x000fe200078efcff */
[----:B-1----:R-:W-:Y:S01]  /*19840*/  IMAD.WIDE.U32 R94, R92, 0x8, R94 ;  /* 0x000000085c5e7825 */ /* 0x002fe200078e005e */
[----:B------:R3:W-:Y:S01]  /*19850*/  STG.E.128 desc[UR6][R82.64+0x10], R76 ;  /* 0x0000104c52007986 */ /* 0x0007e2000c101d06 */
[----:B------:R-:W-:-:S03]  /*19860*/  MOV R2, R93 ;  /* 0x0000005d00027202 */ /* 0x000fc60000000f00 */
[----:B------:R3:W-:Y:S04]  /*19870*/  STG.E.64 desc[UR6][R94.64], R80 ;  /* 0x000000505e007986 */ /* 0x0007e8000c101b06 */
.L_x_11258:
[----:B------:R-:W-:Y:S05]  /*19880*/  BSYNC.RECONVERGENT B0 ;  /* 0x0000000000007941 */ /* 0x000fea0003800200 */
.L_x_11257:
[----:B---3--:R-:W3:Y:S01]  /*19890*/  LDL R94, [R1] ;  /* 0x00000000015e7983 */ /* 0x008ee20000100800 */
[----:B012---:R-:W-:Y:S01]  /*198a0*/  FADD.FTZ R80, RZ, R12 ;  /* 0x0000000cff507221 */ /* 0x007fe20000010000 */
[----:B------:R-:W-:Y:S01]  /*198b0*/  ISETP.NE.AND P3, PT, R121, RZ, PT ;  /* 0x000000ff7900720c */ /* 0x000fe20003f65270 */
[----:B------:R-:W-:Y:S01]  /*198c0*/  BSSY.RECONVERGENT B0, `(.L_x_11341) ;  /* 0x0000086000007945 */ /* 0x000fe20003800200 */
[----:B------:R-:W-:Y:S01]  /*198d0*/  ISETP.GT.U32.AND P2, PT, R11, 0x1ff, PT ;  /* 0x000001ff0b00780c */ /* 0x000fe20003f44070 */
[----:B------:R-:W-:Y:S01]  /*198e0*/  FADD.FTZ R81, R13, R80 ;  /* 0x000000500d517221 */ /* 0x000fe20000010000 */
[C---:B------:R-:W-:Y:S01]  /*198f0*/  ISETP.GT.U32.AND P1, PT, R11.reuse, 0x2ff, PT ;  /* 0x000002ff0b00780c */ /* 0x040fe20003f24070 */
[----:B------:R-:W0:Y:S01]  /*19900*/  S2R R123, SR_TID.X ;  /* 0x00000000007b7919 */ /* 0x000e220000002100 */
        /* <DEDUP_REMOVED lines=32> */
[----:B------:R-:W1:Y:S02]  /*19b10*/  SHFL.BFLY PT, R80, R81, 0x1, 0x1f ;  /* 0x0c201f0051507f89 */ /* 0x000e6400000e0000 */
[----:B-1----:R-:W-:-:S05]  /*19b20*/  FADD.FTZ R82, R81, R80 ;  /* 0x0000005051527221 */ /* 0x002fca0000010000 */
[----:B------:R-:W1:Y:S02]  /*19b30*/  SHFL.BFLY PT, R83, R82, 0x2, 0x1f ;  /* 0x0c401f0052537f89 */ /* 0x000e6400000e0000 */
[----:B-1----:R-:W-:-:S05]  /*19b40*/  FADD.FTZ R83, R82, R83 ;  /* 0x0000005352537221 */ /* 0x002fca0000010000 */
[----:B------:R-:W1:Y:S02]  /*19b50*/  SHFL.BFLY PT, R80, R83, 0x4, 0x1f ;  /* 0x0c801f0053507f89 */ /* 0x000e6400000e0000 */
[----:B-1----:R-:W-:-:S05]  /*19b60*/  FADD.FTZ R92, R83, R80 ;  /* 0x00000050535c7221 */ /* 0x002fca0000010000 */
[----:B------:R-:W1:Y:S02]  /*19b70*/  SHFL.BFLY PT, R93, R92, 0x8, 0x1f ;  /* 0x0d001f005c5d7f89 */ /* 0x000e6400000e0000 */
[----:B-1----:R-:W-:Y:S01]  /*19b80*/  FADD.FTZ R93, R92, R93 ;  /* 0x0000005d5c5d7221 */ /* 0x002fe20000010000 */
[----:B------:R-:W-:-:S04]  /*19b90*/  IMAD.MOV.U32 R92, RZ, RZ, RZ ;  /* 0x000000ffff5c7224 */ /* 0x000fc800078e00ff */
[----:B------:R-:W1:Y:S02]  /*19ba0*/  SHFL.BFLY PT, R80, R93, 0x10, 0x1f ;  /* 0x0e001f005d507f89 */ /* 0x000e6400000e0000 */
[----:B-1----:R-:W-:-:S04]  /*19bb0*/  FADD.FTZ R80, R93, R80 ;  /* 0x000000505d507221 */ /* 0x002fc80000010000 */
[----:B---3--:R-:W-:-:S04]  /*19bc0*/  FMUL.FTZ R80, R94, R80 ;  /* 0x000000505e507220 */ /* 0x008fc80000410000 */
[--C-:B------:R-:W-:Y:S01]  /*19bd0*/  FADD.FTZ R81, R12, -R80.reuse ;  /* 0x800000500c517221 */ /* 0x100fe20000010000 */
[--C-:B------:R-:W-:Y:S01]  /*19be0*/  FADD.FTZ R94, R13, -R80.reuse ;  /* 0x800000500d5e7221 */ /* 0x100fe20000010000 */
[--C-:B------:R-:W-:Y:S01]  /*19bf0*/  FADD.FTZ R82, R14, -R80.reuse ;  /* 0x800000500e527221 */ /* 0x100fe20000010000 */
[----:B------:R-:W-:Y:S01]  /*19c00*/  FADD.FTZ R83, R57, -R80 ;  /* 0x8000005039537221 */ /* 0x000fe20000010000 */
[----:B------:R-:W-:-:S04]  /*19c10*/  FFMA.FTZ R81, R81, R81, RZ ;  /* 0x0000005151517223 */ /* 0x000fc800000100ff */
        /* <DEDUP_REMOVED lines=60> */
[----:B------:R-:W1:Y:S02]  /*19fe0*/  SHFL.BFLY PT, R82, R81, 0x1, 0x1f ;  /* 0x0c201f0051527f89 */ /* 0x000e6400000e0000 */
[----:B-1----:R-:W-:-:S05]  /*19ff0*/  FADD.FTZ R83, R81, R82 ;  /* 0x0000005251537221 */ /* 0x002fca0000010000 */
[----:B------:R-:W1:Y:S02]  /*1a000*/  SHFL.BFLY PT, R82, R83, 0x2, 0x1f ;  /* 0x0c401f0053527f89 */ /* 0x000e6400000e0000 */
[----:B-1----:R-:W-:-:S05]  /*1a010*/  FADD.FTZ R93, R83, R82 ;  /* 0x00000052535d7221 */ /* 0x002fca0000010000 */
[----:B------:R-:W1:Y:S02]  /*1a020*/  SHFL.BFLY PT, R82, R93, 0x4, 0x1f ;  /* 0x0c801f005d527f89 */ /* 0x000e6400000e0000 */
[----:B-1----:R-:W-:Y:S01]  /*1a030*/  FADD.FTZ R94, R93, R82 ;  /* 0x000000525d5e7221 */ /* 0x002fe20000010000 */
[----:B0-----:R-:W-:-:S04]  /*1a040*/  LOP3.LUT P0, R82, R123, 0x1f, RZ, 0xc0, !PT ;  /* 0x0000001f7b527812 */ /* 0x001fc8000780c0ff */
        /* <DEDUP_REMOVED lines=13> */
.L_x_11342:
[----:B------:R-:W-:Y:S05]  /*1a120*/  BSYNC.RECONVERGENT B0 ;  /* 0x0000000000007941 */ /* 0x000fea0003800200 */
.L_x_11341:
        /* <DEDUP_REMOVED lines=12> */
.L_x_11344:
[----:B------:R-:W-:Y:S05]  /*1a1f0*/  BSYNC.RECONVERGENT B0 ;  /* 0x0000000000007941 */ /* 0x000fea0003800200 */
.L_x_11343:
        /* <DEDUP_REMOVED lines=19> */
[----:B-1----:R-:W-:-:S03]  /*1a330*/  FMUL.FTZ R93, R112, R113 ;  /* 0x00000071705d7220 */ /* 0x002fc60000410000 */
[----:B------:R-:W-:Y:S01]  /*1a340*/  FFMA.FTZ R94, R112, R94, R95 ;  /* 0x0000005e705e7223 */ /* 0x000fe2000001005f */
[----:B0-----:R-:W-:Y:S01]  /*1a350*/  IMAD.IADD R112, R83, 0x1, R92 ;  /* 0x0000000153707824 */ /* 0x001fe200078e025c */
[----:B------:R-:W-:Y:S01]  /*1a360*/  I2FP.F32.S32 R113, R92 ;  /* 0x0000005c00717245 */ /* 0x000fe20000201400 */
[----:B------:R-:W0:Y:S03]  /*1a370*/  SHFL.DOWN PT, R80, R93, 0x2, 0x1f ;  /* 0x08401f005d507f89 */ /* 0x000e2600000e0000 */
        /* <DEDUP_REMOVED lines=12> */
[----:B------:R-:W-:Y:S01]  /*1a440*/  FMUL.FTZ R82, R82, R113 ;  /* 0x0000007152527220 */ /* 0x000fe20000410000 */
[----:B------:R-:W-:-:S03]  /*1a450*/  IMAD.U32 R113, RZ, RZ, UR15 ;  /* 0x0000000fff717e24 */ /* 0x000fc6000f8e00ff */
        /* <DEDUP_REMOVED lines=13> */
[----:B------:R-:W1:Y:S01]  /*1a530*/  LDC R92, c[0x0][0x448] ;  /* 0x00011200ff5c7b82 */ /* 0x000e620000000800 */
[C---:B0-----:R-:W-:Y:S02]  /*1a540*/  FMUL.FTZ R95, R82.reuse, R95 ;  /* 0x0000005f525f7220 */ /* 0x041fe40000410000 */
[----:B------:R-:W-:-:S05]  /*1a550*/  FFMA.FTZ R94, R82, R94, R83 ;  /* 0x0000005e525e7223 */ /* 0x000fca0000010053 */
[----:B------:R-:W0:Y:S01]  /*1a560*/  @!P1 LDC.64 R82, c[0x0][0x3c0] ;  /* 0x0000f000ff529b82 */ /* 0x000e220000000a00 */
[----:B------:R-:W2:Y:S04]  /*1a570*/  SHFL.IDX PT, R95, R95, RZ, 0x1f ;  /* 0x00001fff5f5f7589 */ /* 0x000ea800000e0000 */
[----:B------:R-:W1:Y:S01]  /*1a580*/  SHFL.IDX PT, R81, R94, RZ, 0x1f ;  /* 0x00001fff5e517589 */ /* 0x000e6200000e0000 */
[----:B0-----:R-:W-:-:S04]  /*1a590*/  @!P1 IMAD.WIDE R82, R113, 0x4, R82 ;  /* 0x0000000471529825 */ /* 0x001fc800078e0252 */
[----:B--2---:R-:W-:Y:S01]  /*1a5a0*/  FMUL.FTZ R80, R95, R95 ;  /* 0x0000005f5f507220 */ /* 0x004fe20000410000 */
[----:B------:R0:W-:Y:S01]  /*1a5b0*/  @!P1 STG.E desc[UR6][R82.64], R95 ;  /* 0x0000005f52009986 */ /* 0x0001e2000c101906 */
[----:B-1----:R-:W-:-:S03]  /*1a5c0*/  FFMA.FTZ R92, R81, UR19, R92 ;  /* 0x00000013515c7c23 */ /* 0x002fc6000801005c */
[----:B------:R-:W-:Y:S02]  /*1a5d0*/  FSEL R93, R80, RZ, P0 ;  /* 0x000000ff505d7208 */ /* 0x000fe40000000000 */
[----:B------:R-:W1:Y:S03]  /*1a5e0*/  @!P1 LDC.64 R80, c[0x0][0x3c8] ;  /* 0x0000f200ff509b82 */ /* 0x000e660000000a00 */
[----:B------:R-:W-:Y:S01]  /*1a5f0*/  FADD.FTZ R93, R92, R93 ;  /* 0x0000005d5c5d7221 */ /* 0x000fe20000010000 */
[----:B------:R-:W-:-:S05]  /*1a600*/  FSEL R92, R95, RZ, !P0 ;  /* 0x000000ff5f5c7208 */ /* 0x000fca0004000000 */
[----:B------:R-:W2:Y:S01]  /*1a610*/  MUFU.RSQ R93, R93 ;  /* 0x0000005d005d7308 */ /* 0x000ea20000001400 */
        /* <DEDUP_REMOVED lines=13> */
[----:B------:R-:W-:Y:S01]  /*1a6f0*/  FADD.FTZ R82, R14, -R92 ;  /* 0x8000005c0e527221 */ /* 0x000fe20000010000 */
[----:B------:R-:W-:-:S03]  /*1a700*/  FMUL.FTZ R122, R93, R122 ;  /* 0x0000007a5d7a7220 */ /* 0x000fc60000410000 */
[----:B------:R-:W-:Y:S01]  /*1a710*/  FMUL.FTZ R83, R93, R82 ;  /* 0x000000525d537220 */ /* 0x000fe20000410000 */
[--C-:B------:R-:W-:Y:S01]  /*1a720*/  FADD.FTZ R82, R84, -R92.reuse ;  /* 0x8000005c54527221 */ /* 0x100fe20000010000 */
[----:B------:R-:W-:Y:S01]  /*1a730*/  F2FP.BF16.F32.PACK_AB R80, R81, R80 ;  /* 0x000000505150723e */ /* 0x000fe200000010ff */
[C---:B------:R-:W-:Y:S01]  /*1a740*/  FMUL.FTZ R81, R93.reuse, R112 ;  /* 0x000000705d517220 */ /* 0x040fe20000410000 */
[C---:B------:R-:W-:Y:S01]  /*1a750*/  FMUL.FTZ R112, R93.reuse, R124 ;  /* 0x0000007c5d707220 */ /* 0x040fe20000410000 */
[----:B------:R-:W-:Y:S01]  /*1a760*/  FMUL.FTZ R113, R93, R82 ;  /* 0x000000525d717220 */ /* 0x000fe20000410000 */
[----:B------:R-:W-:Y:S01]  /*1a770*/  FADD.FTZ R82, R85, -R92 ;  /* 0x8000005c55527221 */ /* 0x000fe20000010000 */
[----:B------:R-:W-:Y:S01]  /*1a780*/  FFMA.FTZ R83, R83, R118, R54 ;  /* 0x0000007653537223 */ /* 0x000fe20000010036 */
[----:B------:R-:W-:Y:S01]  /*1a790*/  FFMA.FTZ R122, R122, R119, R55 ;  /* 0x000000777a7a7223 */ /* 0x000fe20000010037 */
[----:B------:R-:W-:Y:S01]  /*1a7a0*/  FFMA.FTZ R113, R113, R108, R48 ;  /* 0x0000006c71717223 */ /* 0x000fe20000010030 */
[----:B------:R-:W-:Y:S01]  /*1a7b0*/  FMUL.FTZ R82, R93, R82 ;  /* 0x000000525d527220 */ /* 0x000fe20000410000 */
[----:B------:R-:W-:Y:S01]  /*1a7c0*/  FFMA.FTZ R121, R81, R110, R50 ;  /* 0x0000006e51797223 */ /* 0x000fe20000010032 */
[----:B------:R-:W-:Y:S01]  /*1a7d0*/  FFMA.FTZ R112, R112, R111, R51 ;  /* 0x0000006f70707223 */ /* 0x000fe20000010033 */
[----:B------:R-:W-:Y:S01]  /*1a7e0*/  F2FP.BF16.F32.PACK_AB R81, R122, R83 ;  /* 0x000000537a51723e */ /* 0x000fe200000010ff */
[----:B------:R-:W-:Y:S01]  /*1a7f0*/  FFMA.FTZ R82, R82, R109, R49 ;  /* 0x0000006d52527223 */ /* 0x000fe20000010031 */
[C---:B0-----:R-:W-:Y:S01]  /*1a800*/  IMAD.WIDE.U32 R94, R0.reuse, 0x10, R94 ;  /* 0x00000010005e7825 */ /* 0x041fe200078e005e */
[----:B------:R-:W-:-:S02]  /*1a810*/  IADD3 R0, PT, PT, R0, 0x100, RZ ;  /* 0x0000010000007810 */ /* 0x000fc40007ffe0ff */
[----:B------:R-:W-:Y:S02]  /*1a820*/  F2FP.BF16.F32.PACK_AB R83, R112, R121 ;  /* 0x000000797053723e */ /* 0x000fe400000010ff */
[----:B------:R-:W-:-:S05]  /*1a830*/  F2FP.BF16.F32.PACK_AB R82, R82, R113 ;  /* 0x000000715252723e */ /* 0x000fca00000010ff */
[----:B------:R1:W-:Y:S02]  /*1a840*/  STG.E.128 desc[UR6][R94.64], R80 ;  /* 0x000000505e007986 */ /* 0x0003e4000c101d06 */
.L_x_11346:
[----:B------:R-:W-:Y:S05]  /*1a850*/  BSYNC.RECONVERGENT B0 ;  /* 0x0000000000007941 */ /* 0x000fea0003800200 */
.L_x_11345:
        /* <DEDUP_REMOVED lines=14> */
[C---:B------:R-:W-:Y:S01]  /*1a940*/  FMUL.FTZ R120, R93.reuse, R120 ;  /* 0x000000785d787220 */ /* 0x040fe20000410000 */
[----:B------:R-:W-:-:S02]  /*1a950*/  FMUL.FTZ R112, R93, R112 ;  /* 0x000000705d707220 */ /* 0x000fc40000410000 */
[----:B------:R-:W-:Y:S01]  /*1a960*/  FMUL.FTZ R113, R93, R82 ;  /* 0x000000525d717220 */ /* 0x000fe20000410000 */
[----:B------:R-:W-:Y:S01]  /*1a970*/  FADD.FTZ R82, R60, -R92 ;  /* 0x8000005c3c527221 */ /* 0x000fe20000010000 */
[----:B------:R-:W-:Y:S01]  /*1a980*/  F2FP.BF16.F32.PACK_AB R80, R81, R80 ;  /* 0x000000505150723e */ /* 0x000fe200000010ff */
        /* <DEDUP_REMOVED lines=8> */
[----:B0-----:R-:W-:-:S04]  /*1aa10*/  IMAD.WIDE.U32 R94, R0, 0x10, R94 ;  /* 0x00000010005e7825 */ /* 0x001fc800078e005e */
[----:B------:R-:W-:Y:S01]  /*1aa20*/  FFMA.FTZ R121, R81, R102, R42 ;  /* 0x0000006651797223 */ /* 0x000fe2000001002a */
[----:B------:R-:W-:Y:S01]  /*1aa30*/  FFMA.FTZ R122, R82, R103, R43 ;  /* 0x00000067527a7223 */ /* 0x000fe2000001002b */
[----:B------:R-:W-:Y:S01]  /*1aa40*/  F2FP.BF16.F32.PACK_AB R82, R120, R83 ;  /* 0x000000537852723e */ /* 0x000fe200000010ff */
[----:B------:R-:W-:Y:S01]  /*1aa50*/  VIADD R0, R0, 0x100 ;  /* 0x0000010000007836 */ /* 0x000fe20000000000 */
[----:B------:R-:W-:Y:S02]  /*1aa60*/  F2FP.BF16.F32.PACK_AB R81, R112, R113 ;  /* 0x000000717051723e */ /* 0x000fe400000010ff */
[----:B------:R-:W-:-:S05]  /*1aa70*/  F2FP.BF16.F32.PACK_AB R83, R122, R121 ;  /* 0x000000797a53723e */ /* 0x000fca00000010ff */
[----:B------:R2:W-:Y:S02]  /*1aa80*/  STG.E.128 desc[UR6][R94.64], R80 ;  /* 0x000000505e007986 */ /* 0x0005e4000c101d06 */
.L_x_11348:
[----:B------:R-:W-:Y:S05]  /*1aa90*/  BSYNC.RECONVERGENT B0 ;  /* 0x0000000000007941 */ /* 0x000fea0003800200 */
.L_x_11347:
        /* <DEDUP_REMOVED lines=27> */
[----:B------:R-:W-:Y:S01]  /*1ac50*/  F2FP.BF16.F32.PACK_AB R81, R112, R83 ;  /* 0x000000537051723e */ /* 0x000fe200000010ff */
[----:B0-----:R-:W-:-:S04]  /*1ac60*/  IMAD.WIDE.U32 R94, R0, 0x10, R94 ;  /* 0x00000010005e7825 */ /* 0x001fc800078e005e */
[----:B------:R-:W-:Y:S01]  /*1ac70*/  FFMA.FTZ R113, R113, R90, R34 ;  /* 0x0000005a71717223 */ /* 0x000fe20000010022 */
[----:B------:R-:W-:Y:S01]  /*1ac80*/  FFMA.FTZ R122, R82, R91, R35 ;  /* 0x0000005b527a7223 */ /* 0x000fe20000010023 */
[----:B------:R-:W-:Y:S02]  /*1ac90*/  F2FP.BF16.F32.PACK_AB R82, R120, R115 ;  /* 0x000000737852723e */ /* 0x000fe400000010ff */
[----:B------:R-:W-:Y:S02]  /*1aca0*/  IADD3 R0, PT, PT, R0, 0x100, RZ ;  /* 0x0000010000007810 */ /* 0x000fe40007ffe0ff */
[----:B------:R-:W-:-:S05]  /*1acb0*/  F2FP.BF16.F32.PACK_AB R83, R122, R113 ;  /* 0x000000717a53723e */ /* 0x000fca00000010ff */
[----:B------:R3:W-:Y:S02]  /*1acc0*/  STG.E.128 desc[UR6][R94.64], R80 ;  /* 0x000000505e007986 */ /* 0x0007e4000c101d06 */
.L_x_11350:
[----:B------:R-:W-:Y:S05]  /*1acd0*/  BSYNC.RECONVERGENT B0 ;  /* 0x0000000000007941 */ /* 0x000fea0003800200 */
.L_x_11349:
[----:B------:R-:W-:Y:S01]  /*1ace0*/  ISETP.NE.AND P0, PT, R114, RZ, PT ;  /* 0x000000ff7200720c */ /* 0x000fe20003f05270 */
[----:B------:R-:W-:-:S12]  /*1acf0*/  BSSY.RECONVERGENT B0, `(.L_x_11351) ;  /* 0x0000021000007945 */ /* 0x000fd80003800200 */
[----:B------:R-:W-:Y:S05]  /*1ad00*/  @!P0 BRA `(.L_x_11352) ;  /* 0x00000000007c8947 */ /* 0x000fea0003800000 */
[--C-:B-123--:R-:W-:Y:S01]  /*1ad10*/  FADD.FTZ R94, R78, -R92.reuse ;  /* 0x8000005c4e5e7221 */ /* 0x10efe20000010000 */
[--C-:B0-----:R-:W-:Y:S01]  /*1ad20*/  FADD.FTZ R80, R72, -R92.reuse ;  /* 0x8000005c48507221 */ /* 0x101fe20000010000 */
[--C-:B------:R-:W-:Y:S01]  /*1ad30*/  FADD.FTZ R120, R73, -R92.reuse ;  /* 0x8000005c49787221 */ /* 0x100fe20000010000 */
[--C-:B------:R-:W-:Y:S01]  /*1ad40*/  FADD.FTZ R114, R74, -R92.reuse ;  /* 0x8000005c4a727221 */ /* 0x100fe20000010000 */
[----:B------:R-:W-:Y:S01]  /*1ad50*/  FMUL.FTZ R83, R93, R94 ;  /* 0x0000005e5d537220 */ /* 0x000fe20000410000 */
[--C-:B------:R-:W-:Y:S01]  /*1ad60*/  FADD.FTZ R112, R75, -R92.reuse ;  /* 0x8000005c4b707221 */ /* 0x100fe20000010000 */
[----:B------:R-:W0:Y:S01]  /*1ad70*/  LDC.64 R94, c[0x0][0x428] ;  /* 0x00010a00ff5e7b82 */ /* 0x000e220000000a00 */
        /* <DEDUP_REMOVED lines=24> */
.L_x_11352:
[----:B------:R-:W-:Y:S05]  /*1af00*/  BSYNC.RECONVERGENT B0 ;  /* 0x0000000000007941 */ /* 0x000fea0003800200 */
.L_x_11351:
[----:B------:R-:W-:Y:S02]  /*1af10*/  UIADD3 UR15, UPT, UPT, UR15, UR12, URZ ;  /* 0x0000000c0f0f7290 */ /* 0x000fe4000fffe0ff */
[----:B------:R-:W-:Y:S02]  /*1af20*/  UPLOP3.LUT UP2, UPT, UPT, UPT, UP2, 0x40, 0x4 ;  /* 0x000000000004789c */ /* 0x000fe40003f4e820 */
[----:B------:R-:W-:-:S09]  /*1af30*/  UISETP.GE.AND UP1, UPT, UR15, UR13, UPT ;  /* 0x0000000d0f00728c */ /* 0x000fd2000bf26270 */
[----:B------:R-:W-:Y:S05]  /*1af40*/  BRA.U !UP1, `(.L_x_11353) ;  /* 0xfffffe5d09b87547 */ /* 0x000fea000b83ffff */
[----:B------:R-:W-:Y:S05]  /*1af50*/  EXIT ;  /* 0x000000000000794d */ /* 0x000fea0003800000 */
.L_x_11354:
        /* <DEDUP_REMOVED lines=10> */
.L_x_27532:


//--------------------- .text._ZN10layer_norm13ln_fwd_kernelINS_13Kernel_traitsIf13__nv_bfloat16fS2_fjLj8192ELj1ELj1ELj8ELj16ENS_18Kernel_traits_baseILj8192EfS2_fS2_fjLj256EEEEELb1ELb0ELb0ELb1EEEvNS_9FwdParamsE --------------------------
	.section	.text._ZN10layer_norm13ln_fwd_kernelINS_13Kernel_traitsIf13__nv_bfloat16fS2_fjLj8192ELj1ELj1ELj8ELj16ENS_18Kernel_traits_baseILj8192EfS2_fS2_fjLj256EEEEELb1ELb0ELb0ELb1EEEvNS_9FwdParamsE,"ax",@progbits
	.align	128
        .global         _ZN10layer_norm13ln_fwd_kernelINS_13Kernel_traitsIf13__nv_bfloat16fS2_fjLj8192ELj1ELj1ELj8ELj16ENS_18Kernel_traits_baseILj8192EfS2_fS2_fjLj256EEEEELb1ELb0ELb0ELb1EEEvNS_9FwdParamsE
        .type           _ZN10layer_norm13ln_fwd_kernelINS_13Kernel_traitsIf13__nv_bfloat16fS2_fjLj8192ELj1ELj1ELj8ELj16ENS_18Kernel_traits_baseILj8192EfS2_fS2_fjLj256EEEEELb1ELb0ELb0ELb1EEEvNS_9FwdParamsE,@function
        .size           _ZN10layer_norm13ln_fwd_kernelINS_13Kernel_traitsIf13__nv_bfloat16fS2_fjLj8192ELj1ELj1ELj8ELj16ENS_18Kernel_traits_baseILj8192EfS2_fS2_fjLj256EEEEELb1ELb0ELb0ELb1EEEvNS_9FwdParamsE,(.L_x_27533 - _ZN10layer_norm13ln_fwd_kernelINS_13Kernel_traitsIf13__nv_bfloat16fS2_fjLj8192ELj1ELj1ELj8ELj16ENS_18Kernel_traits_baseILj8192EfS2_fS2_fjLj256EEEEELb1ELb0ELb0ELb1EEEvNS_9FwdParamsE)
        .other          _ZN10layer_norm13ln_fwd_kernelINS_13Kernel_traitsIf13__nv_bfloat16fS2_fjLj8192ELj1ELj1ELj8ELj16ENS_18Kernel_traits_baseILj8192EfS2_fS2_fjLj256EEEEELb1ELb0ELb0ELb1EEEvNS_9FwdParamsE,@"STO_CUDA_ENTRY STV_DEFAULT"
_ZN10layer_norm13ln_fwd_kernelINS_13Kernel_traitsIf13__nv_bfloat16fS2_fjLj8192ELj1ELj1ELj8ELj16ENS_18Kernel_traits_baseILj8192EfS2_fS2_fjLj256EEEEELb1ELb0ELb0ELb1EEEvNS_9FwdParamsE:
.text._ZN10layer_norm13ln_fwd_kernelINS_13Kernel_traitsIf13__nv_bfloat16fS2_fjLj8192ELj1ELj1ELj8ELj16ENS_18Kernel_traits_baseILj8192EfS2_fS2_fjLj256EEEEELb1ELb0ELb0ELb1EEEvNS_9FwdParamsE:
[----:B------:R-:W-:Y:S01]  /*0000*/  LDC R1, c[0x0][0x37c] ;  /* 0x0000df00ff017b82 */ /* 0x000fe20000000800 */
[----:B------:R-:W0:Y:S07]  /*0010*/  LDCU.U8 UR4, c[0x0][0x464] ;  /* 0x00008c80ff0477ac */ /* 0x000e2e0008000000 */
[----:B------:R-:W1:Y:S01]  /*0020*/  LDC R114, c[0x0][0x458] ;  /* 0x00011600ff727b82 */ /* 0x000e620000000800 */
[----:B------:R-:W2:Y:S01]  /*0030*/  LDCU.64 UR10, c[0x0][0x450] ;  /* 0x00008a00ff0a77ac */ /* 0x000ea20008000a00 */
[----:B------:R-:W3:Y:S06]  /*0040*/  LDCU.64 UR8, c[0x0][0x358] ;  /* 0x00006b00ff0877ac */ /* 0x000eec0008000a00 */
[----:B------:R-:W1:Y:S01]  /*0050*/  LDC R115, c[0x0][0x45c] ;  /* 0x00011700ff737b82 */ /* 0x000e620000000800 */
[----:B0-----:R-:W-:Y:S01]  /*0060*/  ISETP.NE.AND P0, PT, RZ, UR4, PT ;  /* 0x00000004ff007c0c */ /* 0x001fe2000bf05270 */
[----:B------:R-:W0:Y:S01]  /*0070*/  LDCU.64 UR4, c[0x0][0x438] ;  /* 0x00008700ff0477ac */ /* 0x000e220008000a00 */
[----:B--2---:R-:W-:-:S02]  /*0080*/  IMAD.U32 R2, RZ, RZ, UR10 ;  /* 0x0000000aff027e24 */ /* 0x004fc4000f8e00ff */
[----:B------:R-:W-:-:S09]  /*0090*/  IMAD.U32 R3, RZ, RZ, UR11 ;  /* 0x0000000bff037e24 */ /* 0x000fd2000f8e00ff */
[----:B---3--:R-:W2:Y:S01]  /*00a0*/  @P0 LDG.E.64 R2, desc[UR8][R2.64] ;  /* 0x0000000802020981 */ /* 0x008ea2000c1e1b00 */
[----:B------:R-:W3:Y:S03]  /*00b0*/  @P0 LDC R9, c[0x0][0x460] ;  /* 0x00011800ff090b82 */ /* 0x000ee60000000800 */
[----:B-1----:R-:W3:Y:S01]  /*00c0*/  @P0 LDG.E.64 R4, desc[UR8][R114.64] ;  /* 0x0000000872040981 */ /* 0x002ee2000c1e1b00 */
[----:B0-----:R-:W-:Y:S01]  /*00d0*/  UISETP.NE.U32.AND UP0, UPT, UR4, URZ, UPT ;  /* 0x000000ff0400728c */ /* 0x001fe2000bf05070 */
[----:B------:R-:W0:Y:S03]  /*00e0*/  S2R R7, SR_TID.X ;  /* 0x0000000000077919 */ /* 0x000e260000002100 */
[----:B------:R-:W0:Y:S01]  /*00f0*/  S2UR UR16, SR_CTAID.X ;  /* 0x00000000001079c3 */ /* 0x000e220000002500 */
[----:B------:R-:W-:-:S07]  /*0100*/  UISETP.NE.AND.EX UP0, UPT, UR5, URZ, UPT, UP0 ;  /* 0x000000ff0500728c */ /* 0x000fce000bf05300 */
[----:B------:R-:W0:Y:S02]  /*0110*/  LDC R110, c[0x0][0x360] ;  /* 0x0000d800ff6e7b82 */ /* 0x000e240000000800 */
[----:B0-----:R-:W-:Y:S01]  /*0120*/  IMAD R110, R110, UR16, R7 ;  /* 0x000000106e6e7c24 */ /* 0x001fe2000f8e0207 */
[----:B--2---:R-:W-:Y:S02]  /*0130*/  @P0 R2UR UR10, R2 ;  /* 0x00000000020a02ca */ /* 0x004fe400000e0000 */
[----:B------:R-:W-:Y:S02]  /*0140*/  @P0 R2UR UR11, R3 ;  /* 0x00000000030b02ca */ /* 0x000fe400000e0000 */
[----:B---3--:R-:W-:-:S04]  /*0150*/  @P0 IADD3 R114, P1, PT, R4, R9, RZ ;  /* 0x0000000904720210 */ /* 0x008fc80007f3e0ff */
[----:B------:R-:W-:-:S04]  /*0160*/  @P0 IADD3.X R115, PT, PT, RZ, R5, RZ, P1, !PT ;  /* 0x00000005ff730210 */ /* 0x000fc80000ffe4ff */
[--C-:B------:R-:W-:Y:S01]  /*0170*/  SHF.R.U64 R109, R114, 0x2, R115.reuse ;  /* 0x00000002726d7819 */ /* 0x100fe20000001273 */
[----:B------:R-:W-:Y:S01]  /*0180*/  UIADD3 UR20, UPT, UPT, UR10, -0x61c88647, URZ ;  /* 0x9e3779b90a147890 */ /* 0x000fe2000fffe0ff */
[----:B------:R-:W-:Y:S01]  /*0190*/  SHF.R.U32.HI R108, RZ, 0x2, R115 ;  /* 0x00000002ff6c7819 */ /* 0x000fe20000011673 */
[----:B------:R-:W-:Y:S02]  /*01a0*/  UIADD3 UR6, UPT, UPT, UR11, -0x4498517b, URZ ;  /* 0xbb67ae850b067890 */ /* 0x000fe4000fffe0ff */
[----:B------:R-:W-:Y:S02]  /*01b0*/  UIADD3 UR7, UPT, UPT, UR10, 0x3c6ef372, URZ ;  /* 0x3c6ef3720a077890 */ /* 0x000fe4000fffe0ff */
        /* <DEDUP_REMOVED lines=36> */
.L_x_11355:
        /* <DEDUP_REMOVED lines=26> */
.L_x_11356:
[----:B------:R-:W1:Y:S02]  /*05a0*/  LDCU UR4, c[0x0][0x384] ;  /* 0x00007080ff0477ac */ /* 0x000e640008000800 */
[----:B-1----:R-:W-:-:S06]  /*05b0*/  UISETP.GE.AND UP0, UPT, UR16, UR4, UPT ;  /* 0x000000041000728c */ /* 0x002fcc000bf06270 */
[----:B------:R-:W-:-:S13]  /*05c0*/  PLOP3.LUT P0, PT, PT, PT, UP0, 0x80, 0x8 ;  /* 0x000000000008781c */ /* 0x000fda0003f0f008 */
[----:B------:R-:W-:Y:S05]  /*05d0*/  @P0 EXIT ;  /* 0x000000000000094d */ /* 0x000fea0003800000 */
[----:B0-----:R-:W-:Y:S01]  /*05e0*/  IMAD.HI.U32 R3, R110, -0x326172a9, RZ ;  /* 0xcd9e8d576e037827 */ /* 0x001fe200078e00ff */
[----:B------:R-:W-:Y:S01]  /*05f0*/  UIADD3 UR4, UPT, UPT, UR11, 0x32370b8f, URZ ;  /* 0x32370b8f0b047890 */ /* 0x000fe2000fffe0ff */
[----:B------:R-:W-:Y:S01]  /*0600*/  LOP3.LUT R114, R114, 0x3, RZ, 0xc0, !PT ;  /* 0x0000000372727812 */ /* 0x000fe200078ec0ff */
[----:B------:R-:W0:Y:S01]  /*0610*/  LDCU UR18, c[0x0][0x388] ;  /* 0x00007100ff1277ac */ /* 0x000e220008000800 */
[C---:B------:R-:W-:Y:S01]  /*0620*/  IMAD.HI.U32 R0, R109.reuse, -0x2daee0ad, RZ ;  /* 0xd2511f536d007827 */ /* 0x040fe200078e00ff */
[----:B------:R-:W-:Y:S01]  /*0630*/  LOP3.LUT R3, R108, UR10, R3, 0x96, !PT ;  /* 0x0000000a6c037c12 */ /* 0x000fe2000f8e9603 */
[----:B------:R-:W1:Y:S02]  /*0640*/  LDCU.U8 UR38, c[0x0][0x410] ;  /* 0x00008200ff2677ac */ /* 0x000e640008000000 */
[----:B------:R-:W-:Y:S01]  /*0650*/  IMAD R7, R109, -0x2daee0ad, RZ ;  /* 0xd2511f536d077824 */ /* 0x000fe200078e02ff */
[----:B------:R-:W-:Y:S01]  /*0660*/  LOP3.LUT R0, R0, UR11, RZ, 0x3c, !PT ;  /* 0x0000000b00007c12 */ /* 0x000fe2000f8e3cff */
[----:B------:R-:W-:Y:S01]  /*0670*/  IMAD.HI.U32 R4, R3, -0x2daee0ad, RZ ;  /* 0xd2511f5303047827 */ /* 0x000fe200078e00ff */
[----:B------:R-:W-:-:S03]  /*0680*/  UPLOP3.LUT UP2, UPT, UPT, UPT, UPT, 0x40, 0x4 ;  /* 0x000000000004789c */ /* 0x000fc60003f4e870 */
[----:B------:R-:W-:Y:S01]  /*0690*/  IMAD R5, R110, -0x326172a9, RZ ;  /* 0xcd9e8d576e057824 */ /* 0x000fe200078e02ff */
[----:B------:R-:W-:Y:S01]  /*06a0*/  LOP3.LUT R4, R7, UR6, R4, 0x96, !PT ;  /* 0x0000000607047c12 */ /* 0x000fe2000f8e9604 */
[C---:B------:R-:W-:Y:S01]  /*06b0*/  IMAD.HI.U32 R2, R0.reuse, -0x326172a9, RZ ;  /* 0xcd9e8d5700027827 */ /* 0x040fe200078e00ff */
[----:B------:R-:W2:Y:S03]  /*06c0*/  LDCU UR6, c[0x0][0x404] ;  /* 0x00008080ff0677ac */ /* 0x000ea60008000800 */
[----:B------:R-:W-:Y:S01]  /*06d0*/  IMAD R6, R3, -0x2daee0ad, RZ ;  /* 0xd2511f5303067824 */ /* 0x000fe200078e02ff */
[----:B------:R-:W-:Y:S01]  /*06e0*/  LOP3.LUT R2, R5, UR20, R2, 0x96, !PT ;  /* 0x0000001405027c12 */ /* 0x000fe2000f8e9602 */
[----:B------:R-:W-:Y:S02]  /*06f0*/  IMAD R5, R0, -0x326172a9, RZ ;  /* 0xcd9e8d5700057824 */ /* 0x000fe400078e02ff */
[----:B------:R-:W-:-:S04]  /*0700*/  IMAD.HI.U32 R0, R4, -0x326172a9, RZ ;  /* 0xcd9e8d5704007827 */ /* 0x000fc800078e00ff */
[----:B------:R-:W-:Y:S01]  /*0710*/  IMAD.HI.U32 R3, R2, -0x2daee0ad, RZ ;  /* 0xd2511f5302037827 */ /* 0x000fe200078e00ff */
[----:B------:R-:W-:Y:S01]  /*0720*/  LOP3.LUT R0, R5, UR7, R0, 0x96, !PT ;  /* 0x0000000705007c12 */ /* 0x000fe2000f8e9600 */
[----:B------:R-:W3:Y:S02]  /*0730*/  LDCU UR7, c[0x0][0x408] ;  /* 0x00008100ff0777ac */ /* 0x000ee40008000800 */
[----:B------:R-:W-:Y:S01]  /*0740*/  IMAD R5, R4, -0x326172a9, RZ ;  /* 0xcd9e8d5704057824 */ /* 0x000fe200078e02ff */
[----:B------:R-:W-:Y:S01]  /*0750*/  LOP3.LUT R3, R6, UR21, R3, 0x96, !PT ;  /* 0x0000001506037c12 */ /* 0x000fe2000f8e9603 */
[----:B------:R-:W-:Y:S02]  /*0760*/  IMAD R7, R2, -0x2daee0ad, RZ ;  /* 0xd2511f5302077824 */ /* 0x000fe400078e02ff */
[----:B------:R-:W-:-:S04]  /*0770*/  IMAD.HI.U32 R4, R0, -0x2daee0ad, RZ ;  /* 0xd2511f5300047827 */ /* 0x000fc800078e00ff */
[----:B------:R-:W-:Y:S01]  /*0780*/  IMAD.HI.U32 R2, R3, -0x326172a9, RZ ;  /* 0xcd9e8d5703027827 */ /* 0x000fe200078e00ff */
[----:B------:R-:W-:Y:S01]  /*0790*/  LOP3.LUT R4, R7, UR4, R4, 0x96, !PT ;  /* 0x0000000407047c12 */ /* 0x000fe2000f8e9604 */
[----:B------:R-:W4:Y:S02]  /*07a0*/  LDCU.64 UR4, c[0x0][0x3e0] ;  /* 0x00007c00ff0477ac */ /* 0x000f240008000a00 */
        /* <DEDUP_REMOVED lines=10> */
[----:B------:R-:W-:Y:S01]  /*0850*/  IMAD.HI.U32 R4, R0, -0x2daee0ad, RZ ;  /* 0xd2511f5300047827 */ /* 0x000fe200078e00ff */
[----:B----4-:R-:W-:-:S03]  /*0860*/  UISETP.NE.U32.AND UP0, UPT, UR4, URZ, UPT ;  /* 0x000000ff0400728c */ /* 0x010fc6000bf05070 */
[----:B------:R-:W-:Y:S01]  /*0870*/  IMAD.HI.U32 R2, R5, -0x326172a9, RZ ;  /* 0xcd9e8d5705027827 */ /* 0x000fe200078e00ff */
[----:B------:R-:W-:Y:S01]  /*0880*/  LOP3.LUT R4, R7, UR15, R4, 0x96, !PT ;  /* 0x0000000f07047c12 */ /* 0x000fe2000f8e9604 */
[----:B------:R-:W4:Y:S02]  /*0890*/  LDCU.64 UR14, c[0x0][0x380] ;  /* 0x00007000ff0e77ac */ /* 0x000f240008000a00 */
[----:B------:R-:W-:Y:S01]  /*08a0*/  IMAD R6, R0, -0x2daee0ad, RZ ;  /* 0xd2511f5300067824 */ /* 0x000fe200078e02ff */
[----:B------:R-:W-:Y:S01]  /*08b0*/  LOP3.LUT R2, R3, UR22, R2, 0x96, !PT ;  /* 0x0000001603027c12 */ /* 0x000fe2000f8e9602 */
[----:B------:R-:W-:Y:S01]  /*08c0*/  IMAD R5, R5, -0x326172a9, RZ ;  /* 0xcd9e8d5705057824 */ /* 0x000fe200078e02ff */
[----:B------:R-:W-:Y:S01]  /*08d0*/  UISETP.NE.AND.EX UP0, UPT, UR5, URZ, UPT, UP0 ;  /* 0x000000ff0500728c */ /* 0x000fe2000bf05300 */
        /* <DEDUP_REMOVED lines=11> */
[----:B------:R-:W-:Y:S01]  /*0990*/  IMAD R3, R3, -0x326172a9, RZ ;  /* 0xcd9e8d5703037824 */ /* 0x000fe200078e02ff */
[----:B------:R-:W0:Y:S01]  /*09a0*/  LDCU UR19, c[0x0][0x400] ;  /* 0x00008000ff1377ac */ /* 0x000e220008000800 */
        /* <DEDUP_REMOVED lines=11> */
[----:B------:R-:W-:Y:S02]  /*0a60*/  IMAD.MOV.U32 R5, RZ, RZ, RZ ;  /* 0x000000ffff057224 */ /* 0x000fe400078e00ff */
[----:B01234-:R-:W-:-:S07]  /*0a70*/  IMAD R4, R3, -0x326172a9, RZ ;  /* 0xcd9e8d5703047824 */ /* 0x01ffce00078e02ff */
.L_x_11560:
        /* <DEDUP_REMOVED lines=21> */
[----:B------:R-:W-:Y:S02]  /*0bd0*/  UIADD3 UR27, UPT, UPT, UR10, -0x255992d5, URZ ;  /* 0xdaa66d2b0a1b7890 */ /* 0x000fe4000fffe0ff */
[----:B------:R-:W-:-:S02]  /*0be0*/  UIADD3 UR28, UPT, UPT, UR11, -0x126145ec, URZ ;  /* 0xed9eba140b1c7890 */ /* 0x000fc4000fffe0ff */
[----:B------:R-:W-:Y:S02]  /*0bf0*/  UIADD3 UR29, UPT, UPT, UR11, -0x695add53, URZ ;  /* 0x96a522ad0b1d7890 */ /* 0x000fe4000fffe0ff */
[----:B------:R-:W-:Y:S02]  /*0c00*/  UIADD3 UR30, UPT, UPT, UR10, 0x3c6ef372, URZ ;  /* 0x3c6ef3720a1e7890 */ /* 0x000fe4000fffe0ff */
[----:B------:R-:W-:Y:S02]  /*0c10*/  UIADD3 UR31, UPT, UPT, UR10, 0x5384540f, URZ ;  /* 0x5384540f0a1f7890 */ /* 0x000fe4000fffe0ff */
[----:B------:R-:W-:Y:S02]  /*0c20*/  UIADD3 UR32, UPT, UPT, UR10, -0x4ab325aa, URZ ;  /* 0xb54cda560a207890 */ /* 0x000fe4000fffe0ff */
[----:B------:R-:W-:Y:S02]  /*0c30*/  UIADD3 UR33, UPT, UPT, UR11, -0x24c28bd8, URZ ;  /* 0xdb3d74280b217890 */ /* 0x000fe4000fffe0ff */
[----:B------:R-:W-:-:S02]  /*0c40*/  UIADD3 UR34, UPT, UPT, UR10, -0x700cb87f, URZ ;  /* 0x8ff347810a227890 */ /* 0x000fc4000fffe0ff */
[----:B------:R-:W-:Y:S02]  /*0c50*/  UIADD3 UR35, UPT, UPT, UR10, 0x78dde6e4, URZ ;  /* 0x78dde6e40a237890 */ /* 0x000fe4000fffe0ff */
[----:B------:R-:W-:Y:S02]  /*0c60*/  UIADD3 UR36, UPT, UPT, UR11, -0x56f99767, URZ ;  /* 0xa90668990b247890 */ /* 0x000fe4000fffe0ff */
[----:B------:R-:W-:Y:S01]  /*0c70*/  UIADD3 UR37, UPT, UPT, UR11, 0x32370b8f, URZ ;  /* 0x32370b8f0b257890 */ /* 0x000fe2000fffe0ff */
[----:B---3--:R-:W-:-:S13]  /*0c80*/  @P0 R2UR UR4, R14 ;  /* 0x000000000e0402ca */ /* 0x008fda00000e0000 */
[----:B------:R-:W-:Y:S01]  /*0c90*/  @UP0 USHF.L.U32 UR17, UR4, 0x10, URZ ;  /* 0x0000001004110899 */ /* 0x000fe200080006ff */
[----:B------:R-:W-:Y:S11]  /*0ca0*/  BRA.U !UP1, `(.L_x_11357) ;  /* 0x0000002509d07547 */ /* 0x000ff6000b800000 */
[----:B------:R-:W0:Y:S02]  /*0cb0*/  LDC.64 R14, c[0x0][0x3a0] ;  /* 0x0000e800ff0e7b82 */ /* 0x000e240000000a00 */
[----:B0-----:R-:W-:-:S05]  /*0cc0*/  IMAD.WIDE.U32 R14, R2, 0x20, R14 ;  /* 0x00000020020e7825 */ /* 0x001fca00078e000e */
[----:B------:R0:W5:Y:S04]  /*0cd0*/  LDG.E.128 R36, desc[UR8][R14.64] ;  /* 0x000000080e247981 */ /* 0x000168000c1e1d00 */
        /* <DEDUP_REMOVED lines=11> */
.L_x_27368:
[----:B------:R-:W-:Y:S05]  /*0d90*/  BRX R14 -0xda0                                         (*"BRANCH_TARGETS .L_x_27369,.L_x_27370,.L_x_27371"*) ;  /* 0xfffffff00e987949 */ /* 0x000fea000383ffff */
.L_x_27371:
[----:B------:R-:W-:Y:S01]  /*0da0*/  VIADD R17, R114, 0x1 ;  /* 0x0000000172117836 */ /* 0x000fe20000000000 */
[----:B------:R-:W-:Y:S01]  /*0db0*/  MOV R16, R113 ;  /* 0x0000007100107202 */ /* 0x000fe20000000f00 */
[----:B------:R-:W-:Y:S01]  /*0dc0*/  IMAD.MOV.U32 R0, RZ, RZ, R6 ;  /* 0x000000ffff007224 */ /* 0x000fe200078e0006 */
[----:B------:R-:W-:Y:S06]  /*0dd0*/  BRA `(.L_x_11358) ;  /* 0x0000000000e87947 */ /* 0x000fec0003800000 */
.L_x_27369:
[----:B------:R-:W-:Y:S02]  /*0de0*/  HFMA2 R17, -RZ, RZ, 0, 1.78813934326171875e-07 ;  /* 0x00000003ff117431 */ /* 0x000fe400000001ff */
[----:B------:R-:W-:Y:S02]  /*0df0*/  IMAD.MOV.U32 R16, RZ, RZ, R113 ;  /* 0x000000ffff107224 */ /* 0x000fe400078e0071 */
[----:B------:R-:W-:Y:S01]  /*0e00*/  IMAD.MOV.U32 R0, RZ, RZ, R7 ;  /* 0x000000ffff007224 */ /* 0x000fe200078e0007 */
[----:B------:R-:W-:Y:S06]  /*0e10*/  BRA `(.L_x_11358) ;  /* 0x0000000000d87947 */ /* 0x000fec0003800000 */
.L_x_27370:
        /* <DEDUP_REMOVED lines=12> */
.L_x_11359:
        /* <DEDUP_REMOVED lines=42> */
.L_x_11358:
[----:B------:R-:W-:Y:S01]  /*1180*/  I2FP.F32.U32 R0, R0 ;  /* 0x0000000000007245 */ /* 0x000fe20000201000 */
[----:B------:R-:W-:Y:S01]  /*1190*/  UMOV UR5, UR7 ;  /* 0x0000000700057c82 */ /* 0x000fe20008000000 */
[----:B-----5:R-:W-:Y:S01]  /*11a0*/  SHF.L.U32 R14, R8, 0x10, RZ ;  /* 0x00000010080e7819 */ /* 0x020fe200000006ff */
[----:B------:R-:W-:Y:S01]  /*11b0*/  UMOV UR4, UR6 ;  /* 0x0000000600047c82 */ /* 0x000fe20008000000 */
        /* <DEDUP_REMOVED lines=21> */
.L_x_11361:
        /* <DEDUP_REMOVED lines=12> */
.L_x_11362:
        /* <DEDUP_REMOVED lines=43> */
.L_x_11360:
        /* <DEDUP_REMOVED lines=21> */
.L_x_11364:
        /* <DEDUP_REMOVED lines=12> */
.L_x_11365:
        /* <DEDUP_REMOVED lines=43> */
.L_x_11363:
        /* <DEDUP_REMOVED lines=22> */
.L_x_11367:
        /* <DEDUP_REMOVED lines=12> */
.L_x_11368:
        /* <DEDUP_REMOVED lines=43> */
.L_x_11366:
        /* <DEDUP_REMOVED lines=21> */
.L_x_11370:
        /* <DEDUP_REMOVED lines=12> */
.L_x_11371:
        /* <DEDUP_REMOVED lines=43> */
.L_x_11369:
        /* <DEDUP_REMOVED lines=22> */
.L_x_11373:
        /* <DEDUP_REMOVED lines=12> */
.L_x_11374:
        /* <DEDUP_REMOVED lines=43> */
.L_x_11372:
        /* <DEDUP_REMOVED lines=21> */
.L_x_11376:
        /* <DEDUP_REMOVED lines=12> */
.L_x_11377:
        /* <DEDUP_REMOVED lines=43> */
.L_x_11375:
[----:B------:R-:W-:Y:S01]  /*2e60*/  I2FP.F32.U32 R8, R8 ;  /* 0x0000000800087245 */ /* 0x000fe20000201000 */
[----:B------:R-:W-:Y:S01]  /*2e70*/  IMAD.MOV.U32 R17, RZ, RZ, 0x2 ;  /* 0x00000002ff117424 */ /* 0x000fe200078e00ff */
[C---:B------:R-:W-:Y:S02]  /*2e80*/  SHF.L.U32 R9, R11.reuse, 0x10, RZ ;  /* 0x000000100b097819 */ /* 0x040fe400000006ff */
        /* <DEDUP_REMOVED lines=19> */
.L_x_11379:
        /* <DEDUP_REMOVED lines=14> */
.L_x_11380:
        /* <DEDUP_REMOVED lines=43> */
.L_x_11378:
        /* <DEDUP_REMOVED lines=10> */
.L_x_11357:
        /* <DEDUP_REMOVED lines=15> */
.L_x_11383:
        /* <DEDUP_REMOVED lines=12> */
.L_x_11384:
        /* <DEDUP_REMOVED lines=42> */
.L_x_11382:
[----:B------:R-:W-:Y:S01]  /*3840*/  ISETP.NE.AND P0, PT, R15, 0x1, PT ;  /* 0x000000010f00780c */ /* 0x000fe20003f05270 */
[----:B-----5:R-:W-:Y:S01]  /*3850*/  IMAD.U32 R14, R8, 0x10000, RZ ;  /* 0x00010000080e7824 */ /* 0x020fe200078e00ff */
[----:B------:R-:W-:Y:S01]  /*3860*/  I2FP.F32.U32 R0, R0 ;  /* 0x0000000000007245 */ /* 0x000fe20000201000 */
[----:B------:R-:W-:Y:S01]  /*3870*/  UMOV UR4, UR6 ;  /* 0x0000000600047c82 */ /* 0x000fe20008000000 */
[----:B------:R-:W-:Y:S01]  /*3880*/  UMOV UR5, UR7 ;  /* 0x0000000700057c82 */ /* 0x000fe20008000000 */
[----:B------:R-:W-:Y:S01]  /*3890*/  FMUL.FTZ R36, R14, UR17 ;  /* 0x000000110e247c20 */ /* 0x000fe20008410000 */
[----:B------:R-:W-:Y:S02]  /*38a0*/  HFMA2 R17, -RZ, RZ, 0, 1.1920928955078125e-07 ;  /* 0x00000002ff117431 */ /* 0x000fe400000001ff */
[----:B------:R-:W-:Y:S01]  /*38b0*/  FFMA.FTZ R0, R0, R111, 1.1641532182693481445e-10 ;  /* 0x2f00000000007423 */ /* 0x000fe2000001006f */
[----:B------:R-:W-:Y:S01]  /*38c0*/  PRMT R8, R8, 0x7632, R8 ;  /* 0x0000763208087816 */ /* 0x000fe20000000008 */
[----:B------:R-:W-:Y:S01]  /*38d0*/  FMUL.FTZ R36, R36, UR5 ;  /* 0x0000000524247c20 */ /* 0x000fe20008410000 */
[----:B------:R-:W-:-:S02]  /*38e0*/  IMAD.MOV.U32 R14, RZ, RZ, R4 ;  /* 0x000000ffff0e7224 */ /* 0x000fc400078e0004 */
[----:B------:R-:W-:-:S04]  /*38f0*/  FSETP.LE.FTZ.AND P1, PT, R0, UR4, PT ;  /* 0x0000000400007c0b */ /* 0x000fc8000bf33000 */
        /* <DEDUP_REMOVED lines=10> */
.L_x_11386:
        /* <DEDUP_REMOVED lines=12> */
.L_x_11387:
        /* <DEDUP_REMOVED lines=43> */
.L_x_11385:
[----:B------:R-:W-:Y:S01]  /*3d10*/  ISETP.NE.AND P1, PT, R17, 0x1, PT ;  /* 0x000000011100780c */ /* 0x000fe20003f25270 */
[----:B------:R-:W-:Y:S01]  /*3d20*/  IMAD.U32 R8, R8, 0x10000, RZ ;  /* 0x0001000008087824 */ /* 0x000fe200078e00ff */
[----:B------:R-:W-:Y:S02]  /*3d30*/  I2FP.F32.U32 R14, R14 ;  /* 0x0000000e000e7245 */ /* 0x000fe40000201000 */
[----:B------:R-:W-:Y:S01]  /*3d40*/  MOV R15, 0x2 ;  /* 0x00000002000f7802 */ /* 0x000fe20000000f00 */
[----:B------:R-:W-:Y:S02]  /*3d50*/  FMUL.FTZ R8, R8, UR17 ;  /* 0x0000001108087c20 */ /* 0x000fe40008410000 */
[----:B------:R-:W-:Y:S02]  /*3d60*/  FFMA.FTZ R14, R14, R111, 1.1641532182693481445e-10 ;  /* 0x2f0000000e0e7423 */ /* 0x000fe4000001006f */
[----:B------:R-:W-:-:S03]  /*3d70*/  FMUL.FTZ R37, R8, UR5 ;  /* 0x0000000508257c20 */ /* 0x000fc60008410000 */
[----:B------:R-:W-:Y:S01]  /*3d80*/  FSETP.LE.FTZ.AND P0, PT, R14, UR4, PT ;  /* 0x000000040e007c0b */ /* 0x000fe2000bf13000 */
        /* <DEDUP_REMOVED lines=10> */
.L_x_11389:
        /* <DEDUP_REMOVED lines=12> */
.L_x_11390:
        /* <DEDUP_REMOVED lines=43> */
.L_x_11388:
[----:B------:R-:W-:Y:S01]  /*41a0*/  ISETP.NE.AND P2, PT, R15, 0x1, PT ;  /* 0x000000010f00780c */ /* 0x000fe20003f45270 */
[----:B------:R-:W-:Y:S01]  /*41b0*/  HFMA2 R17, -RZ, RZ, 0, 1.1920928955078125e-07 ;  /* 0x00000002ff117431 */ /* 0x000fe200000001ff */
[----:B------:R-:W-:Y:S01]  /*41c0*/  I2FP.F32.U32 R8, R14 ;  /* 0x0000000e00087245 */ /* 0x000fe20000201000 */
[C---:B------:R-:W-:Y:S01]  /*41d0*/  IMAD.U32 R14, R9.reuse, 0x10000, RZ ;  /* 0x00010000090e7824 */ /* 0x040fe200078e00ff */
[----:B------:R-:W-:-:S03]  /*41e0*/  PRMT R9, R9, 0x7632, R9 ;  /* 0x0000763209097816 */ /* 0x000fc60000000009 */
[----:B------:R-:W-:Y:S01]  /*41f0*/  FFMA.FTZ R8, R8, R111, 1.1641532182693481445e-10 ;  /* 0x2f00000008087423 */ /* 0x000fe2000001006f */
[----:B------:R-:W-:-:S04]  /*4200*/  FMUL.FTZ R14, R14, UR17 ;  /* 0x000000110e0e7c20 */ /* 0x000fc80008410000 */
[----:B------:R-:W-:Y:S01]  /*4210*/  FSETP.LE.FTZ.AND P1, PT, R8, UR4, PT ;  /* 0x0000000408007c0b */ /* 0x000fe2000bf33000 */
[----:B------:R-:W-:Y:S01]  /*4220*/  FMUL.FTZ R38, R14, UR5 ;  /* 0x000000050e267c20 */ /* 0x000fe20008410000 */
[----:B------:R-:W-:Y:S01]  /*4230*/  IMAD.MOV.U32 R8, RZ, RZ, R4 ;  /* 0x000000ffff087224 */ /* 0x000fe200078e0004 */
        /* <DEDUP_REMOVED lines=9> */
.L_x_11392:
        /* <DEDUP_REMOVED lines=12> */
.L_x_11393:
        /* <DEDUP_REMOVED lines=43> */
.L_x_11391:
        /* <DEDUP_REMOVED lines=18> */
.L_x_11395:
        /* <DEDUP_REMOVED lines=12> */
.L_x_11396:
        /* <DEDUP_REMOVED lines=43> */
.L_x_11394:
[----:B------:R-:W-:Y:S01]  /*4ad0*/  ISETP.NE.AND P4, PT, R14, 0x1, PT ;  /* 0x000000010e00780c */ /* 0x000fe20003f85270 */
[C---:B------:R-:W-:Y:S01]  /*4ae0*/  IMAD.U32 R9, R10.reuse, 0x10000, RZ ;  /* 0x000100000a097824 */ /* 0x040fe200078e00ff */
[----:B------:R-:W-:Y:S01]  /*4af0*/  I2FP.F32.U32 R8, R8 ;  /* 0x0000000800087245 */ /* 0x000fe20000201000 */
[----:B------:R-:W-:Y:S01]  /*4b00*/  HFMA2 R15, -RZ, RZ, 0, 1.1920928955078125e-07 ;  /* 0x00000002ff0f7431 */ /* 0x000fe200000001ff */
[----:B------:R-:W-:Y:S01]  /*4b10*/  PRMT R10, R10, 0x7632, R10 ;  /* 0x000076320a0a7816 */ /* 0x000fe2000000000a */
        /* <DEDUP_REMOVED lines=14> */
.L_x_11398:
        /* <DEDUP_REMOVED lines=12> */
.L_x_11399:
        /* <DEDUP_REMOVED lines=43> */
.L_x_11397:
        /* <DEDUP_REMOVED lines=18> */
.L_x_11401:
        /* <DEDUP_REMOVED lines=12> */
.L_x_11402:
        /* <DEDUP_REMOVED lines=43> */
.L_x_11400:
        /* <DEDUP_REMOVED lines=19> */
.L_x_11404:
        /* <DEDUP_REMOVED lines=14> */
.L_x_11405:
        /* <DEDUP_REMOVED lines=43> */
.L_x_11403:
        /* <DEDUP_REMOVED lines=16> */
.L_x_11381:
        /* <DEDUP_REMOVED lines=13> */
[C---:B------:R-:W-:Y:S01]  /*5a90*/  IADD3 R0, PT, PT, R2.reuse, 0x100, RZ ;  /* 0x0000010002007810 */ /* 0x040fe20007ffe0ff */
[----:B0-----:R-:W-:Y:S01]  /*5aa0*/  IMAD.WIDE.U32 R14, R2, 0x20, R118 ;  /* 0x00000020020e7825 */ /* 0x001fe200078e0076 */
[----:B------:R-:W-:-:S02]  /*5ab0*/  LOP3.LUT R21, R21, R20, RZ, 0xfc, !PT ;  /* 0x0000001415157212 */ /* 0x000fc400078efcff */
[----:B------:R-:W-:Y:S01]  /*5ac0*/  LOP3.LUT R20, R8, R9, RZ, 0xfc, !PT ;  /* 0x0000000908147212 */ /* 0x000fe200078efcff */
        /* <DEDUP_REMOVED lines=26> */
.L_x_11408:
        /* <DEDUP_REMOVED lines=12> */
.L_x_11409:
        /* <DEDUP_REMOVED lines=42> */
.L_x_11407:
[----:B------:R-:W-:Y:S01]  /*5fd0*/  I2FP.F32.U32 R16, R15 ;  /* 0x0000000f00107245 */ /* 0x000fe20000201000 */
[----:B-----5:R-:W-:Y:S01]  /*5fe0*/  IMAD.U32 R15, R8, 0x10000, RZ ;  /* 0x00010000080f7824 */ /* 0x020fe200078e00ff */
[----:B------:R-:W-:Y:S01]  /*5ff0*/  ISETP.NE.AND P1, PT, R20, 0x1, PT ;  /* 0x000000011400780c */ /* 0x000fe20003f25270 */
[----:B------:R-:W-:Y:S01]  /*6000*/  HFMA2 R17, -RZ, RZ, 0, 1.1920928955078125e-07 ;  /* 0x00000002ff117431 */ /* 0x000fe200000001ff */
[----:B------:R-:W-:Y:S01]  /*6010*/  PRMT R8, R8, 0x7632, R8 ;  /* 0x0000763208087816 */ /* 0x000fe20000000008 */
        /* <DEDUP_REMOVED lines=18> */
.L_x_11411:
        /* <DEDUP_REMOVED lines=12> */
.L_x_11412:
        /* <DEDUP_REMOVED lines=43> */
.L_x_11410:
        /* <DEDUP_REMOVED lines=21> */
.L_x_11414:
        /* <DEDUP_REMOVED lines=12> */
.L_x_11415:
        /* <DEDUP_REMOVED lines=43> */
.L_x_11413:
        /* <DEDUP_REMOVED lines=22> */
.L_x_11417:
        /* <DEDUP_REMOVED lines=12> */
.L_x_11418:
        /* <DEDUP_REMOVED lines=43> */
.L_x_11416:
        /* <DEDUP_REMOVED lines=21> */
.L_x_11420:
        /* <DEDUP_REMOVED lines=12> */
.L_x_11421:
        /* <DEDUP_REMOVED lines=43> */
.L_x_11419:
        /* <DEDUP_REMOVED lines=22> */
.L_x_11423:
        /* <DEDUP_REMOVED lines=12> */
.L_x_11424:
        /* <DEDUP_REMOVED lines=43> */
.L_x_11422:
[----:B------:R-:W-:Y:S01]  /*77d0*/  I2FP.F32.U32 R8, R8 ;  /* 0x0000000800087245 */ /* 0x000fe20000201000 */
[----:B------:R-:W-:Y:S01]  /*77e0*/  IMAD.U32 R10, R10, 0x10000, RZ ;  /* 0x000100000a0a7824 */ /* 0x000fe200078e00ff */
[----:B------:R-:W-:-:S03]  /*77f0*/  ISETP.NE.AND P5, PT, R9, 0x1, PT ;  /* 0x000000010900780c */ /* 0x000fc60003fa5270 */
        /* <DEDUP_REMOVED lines=18> */
.L_x_11426:
        /* <DEDUP_REMOVED lines=12> */
.L_x_11427:
        /* <DEDUP_REMOVED lines=43> */
.L_x_11425:
        /* <DEDUP_REMOVED lines=22> */
.L_x_11429:
        /* <DEDUP_REMOVED lines=14> */
.L_x_11430:
        /* <DEDUP_REMOVED lines=43> */
.L_x_11428:
        /* <DEDUP_REMOVED lines=10> */
.L_x_11406:
        /* <DEDUP_REMOVED lines=15> */
.L_x_11433:
        /* <DEDUP_REMOVED lines=12> */
.L_x_11434:
        /* <DEDUP_REMOVED lines=42> */
.L_x_11432:
        /* <DEDUP_REMOVED lines=20> */
.L_x_11436:
        /* <DEDUP_REMOVED lines=12> */
.L_x_11437:
        /* <DEDUP_REMOVED lines=43> */
.L_x_11435:
        /* <DEDUP_REMOVED lines=18> */
.L_x_11439:
        /* <DEDUP_REMOVED lines=12> */
.L_x_11440:
        /* <DEDUP_REMOVED lines=43> */
.L_x_11438:
[----:B------:R-:W-:Y:S01]  /*8fb0*/  ISETP.NE.AND P2, PT, R18, 0x1, PT ;  /* 0x000000011200780c */ /* 0x000fe20003f45270 */
[----:B------:R-:W-:Y:S01]  /*8fc0*/  IMAD.MOV.U32 R17, RZ, RZ, 0x2 ;  /* 0x00000002ff117424 */ /* 0x000fe200078e00ff */
[----:B------:R-:W-:Y:S01]  /*8fd0*/  I2FP.F32.U32 R8, R16 ;  /* 0x0000001000087245 */ /* 0x000fe20000201000 */
[C---:B------:R-:W-:Y:S01]  /*8fe0*/  IMAD.U32 R16, R9.reuse, 0x10000, RZ ;  /* 0x0001000009107824 */ /* 0x040fe200078e00ff */
[----:B------:R-:W-:-:S03]  /*8ff0*/  PRMT R9, R9, 0x7632, R9 ;  /* 0x0000763209097816 */ /* 0x000fc60000000009 */
[----:B------:R-:W-:Y:S01]  /*9000*/  FFMA.FTZ R8, R8, R111, 1.1641532182693481445e-10 ;  /* 0x2f00000008087423 */ /* 0x000fe2000001006f */
[----:B------:R-:W-:-:S04]  /*9010*/  FMUL.FTZ R16, R16, UR17 ;  /* 0x0000001110107c20 */ /* 0x000fc80008410000 */
        /* <DEDUP_REMOVED lines=12> */
.L_x_11442:
        /* <DEDUP_REMOVED lines=12> */
.L_x_11443:
        /* <DEDUP_REMOVED lines=43> */
.L_x_11441:
        /* <DEDUP_REMOVED lines=18> */
.L_x_11445:
        /* <DEDUP_REMOVED lines=12> */
.L_x_11446:
        /* <DEDUP_REMOVED lines=43> */
.L_x_11444:
        /* <DEDUP_REMOVED lines=19> */
.L_x_11448:
        /* <DEDUP_REMOVED lines=12> */
.L_x_11449:
        /* <DEDUP_REMOVED lines=43> */
.L_x_11447:
        /* <DEDUP_REMOVED lines=18> */
.L_x_11451:
        /* <DEDUP_REMOVED lines=12> */
.L_x_11452:
        /* <DEDUP_REMOVED lines=43> */
.L_x_11450:
        /* <DEDUP_REMOVED lines=19> */
.L_x_11454:
        /* <DEDUP_REMOVED lines=14> */
.L_x_11455:
        /* <DEDUP_REMOVED lines=43> */
.L_x_11453:
        /* <DEDUP_REMOVED lines=16> */
.L_x_11431:
[----:B------:R-:W-:Y:S01]  /*a7d0*/  SEL R11, RZ, 0x1000000, !P6 ;  /* 0x01000000ff0b7807 */ /* 0x000fe20007000000 */
[----:B------:R-:W-:Y:S01]  /*a7e0*/  VIADD R112, R2, 0x200 ;  /* 0x0000020002707836 */ /* 0x000fe20000000000 */
[----:B------:R-:W-:Y:S01]  /*a7f0*/  SEL R16, RZ, 0x10000, !P5 ;  /* 0x00010000ff107807 */ /* 0x000fe20006800000 */
[----:B------:R-:W-:Y:S01]  /*a800*/  IMAD.WIDE.U32 R20, R0, 0x8, R116 ;  /* 0x0000000800147825 */ /* 0x000fe200078e0074 */
[----:B------:R-:W-:Y:S02]  /*a810*/  SEL R19, RZ, 0x100, !P4 ;  /* 0x00000100ff137807 */ /* 0x000fe40006000000 */
[----:B------:R-:W-:Y:S02]  /*a820*/  SEL R10, RZ, 0x1000000, !P2 ;  /* 0x01000000ff0a7807 */ /* 0x000fe40005000000 */
[----:B------:R-:W-:Y:S02]  /*a830*/  SEL R9, RZ, 0x10000, !P1 ;  /* 0x00010000ff097807 */ /* 0x000fe40004800000 */
[----:B------:R-:W-:-:S02]  /*a840*/  SEL R8, RZ, 0x100, !P0 ;  /* 0x00000100ff087807 */ /* 0x000fc40004000000 */
[----:B------:R-:W-:Y:S02]  /*a850*/  ISETP.NE.AND P6, PT, R15, RZ, PT ;  /* 0x000000ff0f00720c */ /* 0x000fe40003fc5270 */
[----:B------:R-:W-:Y:S01]  /*a860*/  LOP3.LUT R19, R19, R11, R16, 0xfe, !PT ;  /* 0x0000000b13137212 */ /* 0x000fe200078efe10 */
[----:B------:R-:W-:Y:S01]  /*a870*/  IMAD.WIDE.U32 R16, R0, 0x20, R118 ;  /* 0x0000002000107825 */ /* 0x000fe200078e0076 */
[----:B------:R-:W-:Y:S02]  /*a880*/  SEL R18, RZ, 0x1, !P3 ;  /* 0x00000001ff127807 */ /* 0x000fe40005800000 */
[----:B------:R-:W-:Y:S02]  /*a890*/  LOP3.LUT R8, R8, R10, R9, 0xfe, !PT ;  /* 0x0000000a08087212 */ /* 0x000fe400078efe09 */
[----:B------:R-:W-:Y:S01]  /*a8a0*/  SEL R9, RZ, 0x1, !P6 ;  /* 0x00000001ff097807 */ /* 0x000fe20007000000 */
[----:B------:R0:W-:Y:S01]  /*a8b0*/  STG.E.128 desc[UR8][R16.64], R28 ;  /* 0x0000001c10007986 */ /* 0x0001e2000c101d08 */
[----:B------:R-:W-:-:S02]  /*a8c0*/  LOP3.LUT R19, R19, R18, RZ, 0xfc, !PT ;  /* 0x0000001213137212 */ /* 0x000fc400078efcff */
[----:B------:R-:W-:Y:S01]  /*a8d0*/  LOP3.LUT R18, R8, R9, RZ, 0xfc, !PT ;  /* 0x0000000908127212 */ /* 0x000fe200078efcff */
[----:B------:R-:W-:Y:S01]  /*a8e0*/  IMAD.WIDE.U32 R8, R112, 0x10, R12 ;  /* 0x0000001070087825 */ /* 0x000fe200078e000c */
[----:B------:R0:W-:Y:S04]  /*a8f0*/  STG.E.128 desc[UR8][R16.64+0x10], R24 ;  /* 0x0000101810007986 */ /* 0x0001e8000c101d08 */
        /* <DEDUP_REMOVED lines=17> */
[----:B------:R-:W-:Y:S01]  /*aa10*/  @!P0 MOV R105, R7 ;  /* 0x0000000700698202 */ /* 0x000fe20000000f00 */
[----:B------:R-:W-:Y:S02]  /*aa20*/  @P0 VIADD R15, R104, 0x1 ;  /* 0x00000001680f0836 */ /* 0x000fe40000000000 */
[----:B------:R-:W-:Y:S02]  /*aa30*/  @P0 IMAD.MOV.U32 R114, RZ, RZ, R14 ;  /* 0x000000ffff720224 */ /* 0x000fe400078e000e */
[----:B------:R-:W-:Y:S01]  /*aa40*/  @P0 IMAD.MOV.U32 R105, RZ, RZ, R6 ;  /* 0x000000ffff690224 */ /* 0x000fe200078e0006 */
[----:B------:R-:W-:Y:S06]  /*aa50*/  BRA `(.L_x_11457) ;  /* 0x0000000000d87947 */ /* 0x000fec0003800000 */
.L_x_11458:
        /* <DEDUP_REMOVED lines=12> */
.L_x_11459:
[----:B------:R-:W-:Y:S01]  /*ab20*/  LOP3.LUT R106, R5, UR11, R105, 0x96, !PT ;  /* 0x0000000b056a7c12 */ /* 0x000fe2000f8e9669 */
[----:B------:R-:W-:-:S04]  /*ab30*/  IMAD.WIDE.U32 R6, R110, -0x326172a9, RZ ;  /* 0xcd9e8d576e067825 */ /* 0x000fc800078e00ff */
[----:B------:R-:W-:Y:S02]  /*ab40*/  HFMA2 R15, -RZ, RZ, 0, 0 ;  /* 0x00000000ff0f7431 */ /* 0x000fe400000001ff */
[----:B------:R-:W-:Y:S01]  /*ab50*/  IMAD.WIDE.U32 R106, R106, -0x326172a9, RZ ;  /* 0xcd9e8d576a6a7825 */ /* 0x000fe200078e00ff */
[----:B------:R-:W-:-:S04]  /*ab60*/  LOP3.LUT R7, R108, UR10, R7, 0x96, !PT ;  /* 0x0000000a6c077c12 */ /* 0x000fc8000f8e9607 */
[----:B------:R-:W-:Y:S01]  /*ab70*/  LOP3.LUT R105, R6, UR20, R107, 0x96, !PT ;  /* 0x0000001406697c12 */ /* 0x000fe2000f8e966b */
[----:B------:R-:W-:-:S05]  /*ab80*/  IMAD.WIDE.U32 R6, R7, -0x2daee0ad, RZ ;  /* 0xd2511f5307067825 */ /* 0x000fca00078e00ff */
        /* <DEDUP_REMOVED lines=27> */
[----:B------:R-:W-:-:S04]  /*ad40*/  IMAD.WIDE.U32 R6, R7, -0x326172a9, RZ ;  /* 0xcd9e8d5707067825 */ /* 0x000fc800078e00ff */
[----:B------:R-:W-:Y:S01]  /*ad50*/  IMAD.MOV.U32 R105, RZ, RZ, R14 ;  /* 0x000000ffff697224 */ /* 0x000fe200078e000e */
[----:B------:R-:W-:Y:S01]  /*ad60*/  LOP3.LUT R114, R106, UR25, R7, 0x96, !PT ;  /* 0x000000196a727c12 */ /* 0x000fe2000f8e9607 */
[----:B------:R-:W-:-:S04]  /*ad70*/  IMAD.WIDE.U32 R106, R107, -0x326172a9, RZ ;  /* 0xcd9e8d576b6a7825 */ /* 0x000fc800078e00ff */
[----:B------:R-:W-:Y:S01]  /*ad80*/  IMAD.WIDE.U32 R114, R114, -0x2daee0ad, RZ ;  /* 0xd2511f5372727825 */ /* 0x000fe200078e00ff */
[----:B------:R-:W-:-:S03]  /*ad90*/  LOP3.LUT R6, R6, UR34, R107, 0x96, !PT ;  /* 0x0000002206067c12 */ /* 0x000fc6000f8e966b */
[----:B------:R-:W-:Y:S01]  /*ada0*/  IMAD.MOV.U32 R4, RZ, RZ, R106 ;  /* 0x000000ffff047224 */ /* 0x000fe200078e006a */
[----:B------:R-:W-:-:S07]  /*adb0*/  LOP3.LUT R7, R104, UR29, R115, 0x96, !PT ;  /* 0x0000001d68077c12 */ /* 0x000fce000f8e9673 */
.L_x_11457:
        /* <DEDUP_REMOVED lines=8> */
[----:B------:R-:W-:Y:S02]  /*ae40*/  FSEL R105, R104, RZ, !P0 ;  /* 0x000000ff68697208 */ /* 0x000fe40004000000 */
[----:B------:R-:W-:Y:S02]  /*ae50*/  PLOP3.LUT P0, PT, P0, PT, PT, 0x8, 0x80 ;  /* 0x000000000080781c */ /* 0x000fe4000070e170 */
[----:B------:R-:W-:Y:S01]  /*ae60*/  MOV R104, R4 ;  /* 0x0000000400687202 */ /* 0x000fe20000000f00 */
[----:B------:R-:W-:Y:S01]  /*ae70*/  FADD.FTZ R20, R20, R105 ;  /* 0x0000006914147221 */ /* 0x000fe20000010000 */
        /* <DEDUP_REMOVED lines=11> */
.L_x_11461:
        /* <DEDUP_REMOVED lines=12> */
.L_x_11462:
[----:B------:R-:W-:Y:S01]  /*aff0*/  LOP3.LUT R14, R5, UR11, R105, 0x96, !PT ;  /* 0x0000000b050e7c12 */ /* 0x000fe2000f8e9669 */
[----:B------:R-:W-:-:S04]  /*b000*/  IMAD.WIDE.U32 R6, R110, -0x326172a9, RZ ;  /* 0xcd9e8d576e067825 */ /* 0x000fc800078e00ff */
        /* <DEDUP_REMOVED lines=32> */
[----:B------:R-:W-:Y:S02]  /*b210*/  HFMA2 R105, -RZ, RZ, 0, 0 ;  /* 0x00000000ff697431 */ /* 0x000fe400000001ff */
[----:B------:R-:W-:Y:S01]  /*b220*/  IMAD.WIDE.U32 R106, R106, -0x326172a9, RZ ;  /* 0xcd9e8d576a6a7825 */ /* 0x000fe200078e00ff */
[----:B------:R-:W-:-:S04]  /*b230*/  LOP3.LUT R14, R14, UR25, R7, 0x96, !PT ;  /* 0x000000190e0e7c12 */ /* 0x000fc8000f8e9607 */
[----:B------:R-:W-:Y:S01]  /*b240*/  LOP3.LUT R6, R6, UR34, R107, 0x96, !PT ;  /* 0x0000002206067c12 */ /* 0x000fe2000f8e966b */
[----:B------:R-:W-:Y:S01]  /*b250*/  IMAD.WIDE.U32 R14, R14, -0x2daee0ad, RZ ;  /* 0xd2511f530e0e7825 */ /* 0x000fe200078e00ff */
[----:B------:R-:W-:-:S04]  /*b260*/  MOV R4, R106 ;  /* 0x0000006a00047202 */ /* 0x000fc80000000f00 */
[----:B------:R-:W-:Y:S01]  /*b270*/  LOP3.LUT R7, R104, UR29, R15, 0x96, !PT ;  /* 0x0000001d68077c12 */ /* 0x000fe2000f8e960f */
[----:B------:R-:W-:Y:S02]  /*b280*/  IMAD.MOV.U32 R104, RZ, RZ, R114 ;  /* 0x000000ffff687224 */ /* 0x000fe400078e0072 */
[----:B------:R-:W-:-:S07]  /*b290*/  IMAD.MOV.U32 R114, RZ, RZ, R14 ;  /* 0x000000ffff727224 */ /* 0x000fce00078e000e */
.L_x_11460:
        /* <DEDUP_REMOVED lines=21> */
.L_x_11464:
        /* <DEDUP_REMOVED lines=12> */
.L_x_11465:
        /* <DEDUP_REMOVED lines=43> */
.L_x_11463:
        /* <DEDUP_REMOVED lines=22> */
.L_x_11467:
        /* <DEDUP_REMOVED lines=12> */
.L_x_11468:
        /* <DEDUP_REMOVED lines=43> */
.L_x_11466:
        /* <DEDUP_REMOVED lines=21> */
.L_x_11470:
        /* <DEDUP_REMOVED lines=12> */
.L_x_11471:
        /* <DEDUP_REMOVED lines=43> */
.L_x_11469:
        /* <DEDUP_REMOVED lines=22> */
.L_x_11473:
        /* <DEDUP_REMOVED lines=12> */
.L_x_11474:
        /* <DEDUP_REMOVED lines=43> */
.L_x_11472:
[----:B------:R-:W-:Y:S01]  /*c5c0*/  I2FP.F32.U32 R14, R9 ;  /* 0x00000009000e7245 */ /* 0x000fe20000201000 */
[----:B------:R-:W-:Y:S01]  /*c5d0*/  IMAD.U32 R10, R10, 0x10000, RZ ;  /* 0x000100000a0a7824 */ /* 0x000fe200078e00ff */
[----:B------:R-:W-:Y:S02]  /*c5e0*/  ISETP.NE.AND P5, PT, R104, 0x1, PT ;  /* 0x000000016800780c */ /* 0x000fe40003fa5270 */
[----:B------:R-:W-:Y:S01]  /*c5f0*/  MOV R9, R4 ;  /* 0x0000000400097202 */ /* 0x000fe20000000f00 */
        /* <DEDUP_REMOVED lines=17> */
.L_x_11476:
        /* <DEDUP_REMOVED lines=12> */
.L_x_11477:
        /* <DEDUP_REMOVED lines=43> */
.L_x_11475:
        /* <DEDUP_REMOVED lines=9> */
[----:B------:R-:W-:Y:S02]  /*cb10*/  PRMT R9, R11, 0x7632, R9 ;  /* 0x000076320b097816 */ /* 0x000fe40000000009 */
[----:B------:R-:W-:Y:S01]  /*cb20*/  MOV R11, R4 ;  /* 0x00000004000b7202 */ /* 0x000fe20000000f00 */
[----:B------:R-:W-:Y:S01]  /*cb30*/  FADD.FTZ R18, R18, R15 ;  /* 0x0000000f12127221 */ /* 0x000fe20000010000 */
        /* <DEDUP_REMOVED lines=10> */
.L_x_11479:
        /* <DEDUP_REMOVED lines=14> */
.L_x_11480:
        /* <DEDUP_REMOVED lines=43> */
.L_x_11478:
        /* <DEDUP_REMOVED lines=10> */
.L_x_11456:
        /* <DEDUP_REMOVED lines=15> */
.L_x_11483:
        /* <DEDUP_REMOVED lines=12> */
.L_x_11484:
        /* <DEDUP_REMOVED lines=42> */
.L_x_11482:
[----:B------:R-:W-:Y:S01]  /*d460*/  ISETP.NE.AND P0, PT, R16, 0x1, PT ;  /* 0x000000011000780c */ /* 0x000fe20003f05270 */
[----:B------:R-:W-:Y:S01]  /*d470*/  IMAD.MOV.U32 R17, RZ, RZ, 0x2 ;  /* 0x00000002ff117424 */ /* 0x000fe200078e00ff */
[----:B------:R-:W-:Y:S02]  /*d480*/  I2FP.F32.U32 R14, R15 ;  /* 0x0000000f000e7245 */ /* 0x000fe40000201000 */
[C---:B-----5:R-:W-:Y:S02]  /*d490*/  SHF.L.U32 R15, R8.reuse, 0x10, RZ ;  /* 0x00000010080f7819 */ /* 0x060fe400000006ff */
[----:B------:R-:W-:Y:S01]  /*d4a0*/  PRMT R18, R8, 0x7632, R18 ;  /* 0x0000763208127816 */ /* 0x000fe20000000012 */
[----:B------:R-:W-:Y:S02]  /*d4b0*/  FFMA.FTZ R14, R14, R111, 1.1641532182693481445e-10 ;  /* 0x2f0000000e0e7423 */ /* 0x000fe4000001006f */
[----:B------:R-:W-:Y:S01]  /*d4c0*/  FMUL.FTZ R19, R15, UR17 ;  /* 0x000000110f137c20 */ /* 0x000fe20008410000 */
[----:B------:R-:W-:-:S02]  /*d4d0*/  IMAD.MOV.U32 R15, RZ, RZ, R4 ;  /* 0x000000ffff0f7224 */ /* 0x000fc400078e0004 */
[----:B------:R-:W-:Y:S01]  /*d4e0*/  FSETP.LE.FTZ.AND P1, PT, R14, UR4, PT ;  /* 0x000000040e007c0b */ /* 0x000fe2000bf33000 */
[----:B------:R-:W-:-:S03]  /*d4f0*/  FMUL.FTZ R19, R19, UR5 ;  /* 0x0000000513137c20 */ /* 0x000fc60008410000 */
        /* <DEDUP_REMOVED lines=10> */
.L_x_11486:
        /* <DEDUP_REMOVED lines=12> */
.L_x_11487:
        /* <DEDUP_REMOVED lines=43> */
.L_x_11485:
[----:B------:R-:W-:Y:S01]  /*d910*/  ISETP.NE.AND P1, PT, R17, 0x1, PT ;  /* 0x000000011100780c */ /* 0x000fe20003f25270 */
[----:B------:R-:W-:Y:S01]  /*d920*/  IMAD.MOV.U32 R16, RZ, RZ, 0x2 ;  /* 0x00000002ff107424 */ /* 0x000fe200078e00ff */
[----:B------:R-:W-:Y:S01]  /*d930*/  I2FP.F32.U32 R14, R15 ;  /* 0x0000000f000e7245 */ /* 0x000fe20000201000 */
[----:B------:R-:W-:Y:S01]  /*d940*/  IMAD.MOV.U32 R15, RZ, RZ, R4 ;  /* 0x000000ffff0f7224 */ /* 0x000fe200078e0004 */
[----:B------:R-:W-:-:S03]  /*d950*/  SHF.L.U32 R18, R18, 0x10, RZ ;  /* 0x0000001012127819 */ /* 0x000fc600000006ff */
[----:B------:R-:W-:Y:S02]  /*d960*/  FFMA.FTZ R14, R14, R111, 1.1641532182693481445e-10 ;  /* 0x2f0000000e0e7423 */ /* 0x000fe4000001006f */
[----:B------:R-:W-:-:S03]  /*d970*/  FMUL.FTZ R18, R18, UR17 ;  /* 0x0000001112127c20 */ /* 0x000fc60008410000 */
        /* <DEDUP_REMOVED lines=11> */
.L_x_11489:
        /* <DEDUP_REMOVED lines=12> */
.L_x_11490:
        /* <DEDUP_REMOVED lines=43> */
.L_x_11488:
[----:B------:R-:W-:Y:S01]  /*dda0*/  I2FP.F32.U32 R14, R15 ;  /* 0x0000000f000e7245 */ /* 0x000fe20000201000 */
[----:B------:R-:W-:Y:S01]  /*ddb0*/  IMAD.MOV.U32 R17, RZ, RZ, 0x2 ;  /* 0x00000002ff117424 */ /* 0x000fe200078e00ff */
[----:B------:R-:W-:Y:S02]  /*ddc0*/  ISETP.NE.AND P2, PT, R16, 0x1, PT ;  /* 0x000000011000780c */ /* 0x000fe40003f45270 */
[C---:B------:R-:W-:Y:S01]  /*ddd0*/  SHF.L.U32 R15, R9.reuse, 0x10, RZ ;  /* 0x00000010090f7819 */ /* 0x040fe200000006ff */
[----:B------:R-:W-:Y:S01]  /*dde0*/  FFMA.FTZ R14, R14, R111, 1.1641532182693481445e-10 ;  /* 0x2f0000000e0e7423 */ /* 0x000fe2000001006f */
[----:B------:R-:W-:-:S04]  /*ddf0*/  PRMT R18, R9, 0x7632, R18 ;  /* 0x0000763209127816 */ /* 0x000fc80000000012 */
[----:B------:R-:W-:Y:S01]  /*de00*/  FSETP.LE.FTZ.AND P1, PT, R14, UR4, PT ;  /* 0x000000040e007c0b */ /* 0x000fe2000bf33000 */
[----:B------:R-:W-:Y:S01]  /*de10*/  FMUL.FTZ R14, R15, UR17 ;  /* 0x000000110f0e7c20 */ /* 0x000fe20008410000 */
[----:B------:R-:W-:-:S03]  /*de20*/  IMAD.MOV.U32 R15, RZ, RZ, R4 ;  /* 0x000000ffff0f7224 */ /* 0x000fc600078e0004 */
[----:B------:R-:W-:Y:S01]  /*de30*/  FMUL.FTZ R9, R14, UR5 ;  /* 0x000000050e097c20 */ /* 0x000fe20008410000 */
        /* <DEDUP_REMOVED lines=9> */
.L_x_11492:
        /* <DEDUP_REMOVED lines=12> */
.L_x_11493:
        /* <DEDUP_REMOVED lines=43> */
.L_x_11491:
        /* <DEDUP_REMOVED lines=18> */
.L_x_11495:
        /* <DEDUP_REMOVED lines=12> */
.L_x_11496:
        /* <DEDUP_REMOVED lines=43> */
.L_x_11494:
[----:B------:R-:W-:Y:S01]  /*e6d0*/  ISETP.NE.AND P4, PT, R20, 0x1, PT ;  /* 0x000000011400780c */ /* 0x000fe20003f85270 */
[----:B------:R-:W-:Y:S01]  /*e6e0*/  IMAD.MOV.U32 R18, RZ, RZ, 0x2 ;  /* 0x00000002ff127424 */ /* 0x000fe200078e00ff */
[----:B------:R-:W-:Y:S02]  /*e6f0*/  I2FP.F32.U32 R14, R15 ;  /* 0x0000000f000e7245 */ /* 0x000fe40000201000 */
[C---:B------:R-:W-:Y:S02]  /*e700*/  SHF.L.U32 R15, R10.reuse, 0x10, RZ ;  /* 0x000000100a0f7819 */ /* 0x040fe400000006ff */
[----:B------:R-:W-:Y:S01]  /*e710*/  PRMT R10, R10, 0x7632, R10 ;  /* 0x000076320a0a7816 */ /* 0x000fe2000000000a */
[----:B------:R-:W-:Y:S02]  /*e720*/  FFMA.FTZ R14, R14, R111, 1.1641532182693481445e-10 ;  /* 0x2f0000000e0e7423 */ /* 0x000fe4000001006f */
[----:B------:R-:W-:Y:S01]  /*e730*/  FMUL.FTZ R16, R15, UR17 ;  /* 0x000000110f107c20 */ /* 0x000fe20008410000 */
[----:B------:R-:W-:-:S02]  /*e740*/  IMAD.MOV.U32 R15, RZ, RZ, R4 ;  /* 0x000000ffff0f7224 */ /* 0x000fc400078e0004 */
        /* <DEDUP_REMOVED lines=11> */
.L_x_11498:
        /* <DEDUP_REMOVED lines=12> */
.L_x_11499:
        /* <DEDUP_REMOVED lines=43> */
.L_x_11497:
        /* <DEDUP_REMOVED lines=18> */
.L_x_11501:
        /* <DEDUP_REMOVED lines=12> */
.L_x_11502:
        /* <DEDUP_REMOVED lines=43> */
.L_x_11500:
[----:B------:R-:W-:Y:S01]  /*f000*/  ISETP.NE.AND P6, PT, R20, 0x1, PT ;  /* 0x000000011400780c */ /* 0x000fe20003fc5270 */
[C---:B------:R-:W-:Y:S01]  /*f010*/  IMAD.U32 R14, R11.reuse, 0x10000, RZ ;  /* 0x000100000b0e7824 */ /* 0x040fe200078e00ff */
[----:B------:R-:W-:Y:S02]  /*f020*/  I2FP.F32.U32 R10, R15 ;  /* 0x0000000f000a7245 */ /* 0x000fe40000201000 */
[----:B------:R-:W-:Y:S01]  /*f030*/  PRMT R104, R11, 0x7632, R104 ;  /* 0x000076320b687816 */ /* 0x000fe20000000068 */
[----:B------:R-:W-:Y:S01]  /*f040*/  FMUL.FTZ R14, R14, UR17 ;  /* 0x000000110e0e7c20 */ /* 0x000fe20008410000 */
[----:B------:R-:W-:Y:S01]  /*f050*/  MOV R120, 0x2 ;  /* 0x0000000200787802 */ /* 0x000fe20000000f00 */
[----:B------:R-:W-:Y:S01]  /*f060*/  FFMA.FTZ R10, R10, R111, 1.1641532182693481445e-10 ;  /* 0x2f0000000a0a7423 */ /* 0x000fe2000001006f */
[----:B------:R-:W-:Y:S02]  /*f070*/  IMAD.MOV.U32 R11, RZ, RZ, R4 ;  /* 0x000000ffff0b7224 */ /* 0x000fe400078e0004 */
[----:B------:R-:W-:-:S02]  /*f080*/  FMUL.FTZ R18, R14, UR5 ;  /* 0x000000050e127c20 */ /* 0x000fc40008410000 */
        /* <DEDUP_REMOVED lines=10> */
.L_x_11504:
        /* <DEDUP_REMOVED lines=14> */
.L_x_11505:
        /* <DEDUP_REMOVED lines=43> */
.L_x_11503:
        /* <DEDUP_REMOVED lines=16> */
.L_x_11481:
[----:B------:R-:W-:Y:S02]  /*f5c0*/  SEL R105, RZ, 0x1000000, !P6 ;  /* 0x01000000ff697807 */ /* 0x000fe40007000000 */
[----:B------:R-:W-:Y:S02]  /*f5d0*/  SEL R14, RZ, 0x1000000, !P2 ;  /* 0x01000000ff0e7807 */ /* 0x000fe40005000000 */
[----:B------:R-:W-:Y:S02]  /*f5e0*/  SEL R11, RZ, 0x10000, !P1 ;  /* 0x00010000ff0b7807 */ /* 0x000fe40004800000 */
[----:B------:R-:W-:Y:S02]  /*f5f0*/  SEL R10, RZ, 0x100, !P0 ;  /* 0x00000100ff0a7807 */ /* 0x000fe40004000000 */
[----:B------:R-:W-:Y:S01]  /*f600*/  ISETP.NE.AND P6, PT, R8, RZ, PT ;  /* 0x000000ff0800720c */ /* 0x000fe20003fc5270 */
[----:B------:R-:W-:Y:S01]  /*f610*/  IMAD.WIDE.U32 R8, R112, 0x20, R118 ;  /* 0x0000002070087825 */ /* 0x000fe200078e0076 */
[----:B------:R-:W-:-:S02]  /*f620*/  SEL R104, RZ, 0x10000, !P5 ;  /* 0x00010000ff687807 */ /* 0x000fc40006800000 */
[----:B------:R-:W-:Y:S02]  /*f630*/  SEL R15, RZ, 0x100, !P4 ;  /* 0x00000100ff0f7807 */ /* 0x000fe40006000000 */
[----:B------:R-:W-:Y:S01]  /*f640*/  LOP3.LUT R10, R10, R14, R11, 0xfe, !PT ;  /* 0x0000000e0a0a7212 */ /* 0x000fe200078efe0b */
[----:B------:R-:W-:Y:S01]  /*f650*/  STG.E.128 desc[UR8][R8.64], R20 ;  /* 0x0000001408007986 */ /* 0x000fe2000c101d08 */
[----:B------:R-:W-:Y:S02]  /*f660*/  SEL R11, RZ, 0x1, !P6 ;  /* 0x00000001ff0b7807 */ /* 0x000fe40007000000 */
[----:B------:R-:W-:Y:S01]  /*f670*/  LOP3.LUT R15, R15, R105, R104, 0xfe, !PT ;  /* 0x000000690f0f7212 */ /* 0x000fe200078efe68 */
[----:B------:R0:W-:Y:S01]  /*f680*/  STG.E.128 desc[UR8][R8.64+0x10], R16 ;  /* 0x0000101008007986 */ /* 0x0001e2000c101d08 */
[----:B------:R-:W-:Y:S02]  /*f690*/  SEL R14, RZ, 0x1, !P3 ;  /* 0x00000001ff0e7807 */ /* 0x000fe40005800000 */
[----:B------:R-:W-:-:S05]  /*f6a0*/  IADD3 R115, PT, PT, R2, 0x300, RZ ;  /* 0x0000030002737810 */ /* 0x000fca0007ffe0ff */
[----:B------:R-:W-:Y:S01]  /*f6b0*/  IMAD.WIDE.U32 R12, R115, 0x10, R12 ;  /* 0x00000010730c7825 */ /* 0x000fe200078e000c */
[----:B0-----:R-:W-:-:S03]  /*f6c0*/  LOP3.LUT R8, R10, R11, RZ, 0xfc, !PT ;  /* 0x0000000b0a087212 */ /* 0x001fc600078efcff */
[----:B------:R-:W-:Y:S01]  /*f6d0*/  IMAD.WIDE.U32 R10, R112, 0x8, R116 ;  /* 0x00000008700a7825 */ /* 0x000fe200078e0074 */
[----:B------:R-:W-:-:S05]  /*f6e0*/  LOP3.LUT R9, R15, R14, RZ, 0xfc, !PT ;  /* 0x0000000e0f097212 */ /* 0x000fca00078efcff */
[----:B------:R0:W-:Y:S04]  /*f6f0*/  STG.E.64 desc[UR8][R10.64], R8 ;  /* 0x000000080a007986 */ /* 0x0001e8000c101b08 */
[----:B0-----:R0:W5:Y:S01]  /*f700*/  LDG.E.128 R8, desc[UR8][R12.64] ;  /* 0x000000080c087981 */ /* 0x001162000c1e1d00 */
[----:B------:R-:W-:Y:S05]  /*f710*/  BRA.U !UP1, `(.L_x_11506) ;  /* 0x0000002509bc7547 */ /* 0x000fea000b800000 */
[----:B0-----:R-:W0:Y:S02]  /*f720*/  LDC.64 R12, c[0x0][0x3a0] ;  /* 0x0000e800ff0c7b82 */ /* 0x001e240000000a00 */
[----:B0-----:R-:W-:-:S05]  /*f730*/  IMAD.WIDE.U32 R12, R115, 0x20, R12 ;  /* 0x00000020730c7825 */ /* 0x001fca00078e000c */
[----:B------:R0:W5:Y:S04]  /*f740*/  LDG.E.128 R104, desc[UR8][R12.64] ;  /* 0x000000080c687981 */ /* 0x000168000c1e1d00 */
[----:B------:R-:W5:Y:S01]  /*f750*/  LDG.E.128 R12, desc[UR8][R12.64+0x10] ;  /* 0x000010080c0c7981 */ /* 0x000f62000c1e1d00 */
        /* <DEDUP_REMOVED lines=15> */
.L_x_11508:
        /* <DEDUP_REMOVED lines=12> */
.L_x_11509:
        /* <DEDUP_REMOVED lines=10> */
[----:B------:R-:W-:-:S05]  /*f9b0*/  LOP3.LUT R120, R120, UR30, R7, 0x96, !PT ;  /* 0x0000001e78787c12 */ /* 0x000fca000f8e9607 */
        /* <DEDUP_REMOVED lines=24> */
[----:B------:R-:W-:-:S04]  /*fb40*/  IMAD.WIDE.U32 R120, R120, -0x2daee0ad, RZ ;  /* 0xd2511f5378787825 */ /* 0x000fc800078e00ff */
[----:B------:R-:W-:Y:S01]  /*fb50*/  IMAD.MOV.U32 R113, RZ, RZ, R120 ;  /* 0x000000ffff717224 */ /* 0x000fe200078e0078 */
[----:B------:R-:W-:Y:S01]  /*fb60*/  LOP3.LUT R7, R122, UR29, R121, 0x96, !PT ;  /* 0x0000001d7a077c12 */ /* 0x000fe2000f8e9679 */
[----:B------:R-:W-:-:S04]  /*fb70*/  IMAD.WIDE.U32 R120, R4, -0x326172a9, RZ ;  /* 0xcd9e8d5704787825 */ /* 0x000fc800078e00ff */
[----:B------:R-:W-:Y:S01]  /*fb80*/  IMAD.MOV.U32 R122, RZ, RZ, R114 ;  /* 0x000000ffff7a7224 */ /* 0x000fe200078e0072 */
[----:B------:R-:W-:Y:S01]  /*fb90*/  LOP3.LUT R6, R6, UR34, R121, 0x96, !PT ;  /* 0x0000002206067c12 */ /* 0x000fe2000f8e9679 */
[----:B------:R-:W-:Y:S01]  /*fba0*/  HFMA2 R121, -RZ, RZ, 0, 0 ;  /* 0x00000000ff797431 */ /* 0x000fe200000001ff */
[----:B------:R-:W-:-:S07]  /*fbb0*/  MOV R4, R120 ;  /* 0x0000007800047202 */ /* 0x000fce0000000f00 */
.L_x_11507:
[----:B------:R-:W-:Y:S01]  /*fbc0*/  I2FP.F32.U32 R114, R122 ;  /* 0x0000007a00727245 */ /* 0x000fe20000201000 */
[C---:B-----5:R-:W-:Y:S01]  /*fbd0*/  IMAD.U32 R120, R8.reuse, 0x10000, RZ ;  /* 0x0001000008787824 */ /* 0x060fe200078e00ff */
        /* <DEDUP_REMOVED lines=8> */
[----:B------:R-:W-:Y:S02]  /*fc60*/  PLOP3.LUT P0, PT, P0, PT, PT, 0x8, 0x80 ;  /* 0x000000000080781c */ /* 0x000fe4000070e170 */
[----:B------:R-:W-:Y:S01]  /*fc70*/  MOV R120, 0x2 ;  /* 0x0000000200787802 */ /* 0x000fe20000000f00 */
[----:B------:R-:W-:Y:S01]  /*fc80*/  FADD.FTZ R104, R104, R123 ;  /* 0x0000007b68687221 */ /* 0x000fe20000010000 */
[----:B------:R-:W-:Y:S01]  /*fc90*/  P2R R8, PR, RZ, 0x1 ;  /* 0x00000001ff087803 */ /* 0x000fe20000000000 */
        /* <DEDUP_REMOVED lines=9> */
.L_x_11511:
        /* <DEDUP_REMOVED lines=12> */
.L_x_11512:
[----:B------:R-:W-:Y:S01]  /*fdf0*/  LOP3.LUT R120, R5, UR11, R125, 0x96, !PT ;  /* 0x0000000b05787c12 */ /* 0x000fe2000f8e967d */
[----:B------:R-:W-:-:S04]  /*fe00*/  IMAD.WIDE.U32 R6, R110, -0x326172a9, RZ ;  /* 0xcd9e8d576e067825 */ /* 0x000fc800078e00ff */
[----:B------:R-:W-:Y:S01]  /*fe10*/  IMAD.WIDE.U32 R120, R120, -0x326172a9, RZ ;  /* 0xcd9e8d5778787825 */ /* 0x000fe200078e00ff */
[----:B------:R-:W-:-:S03]  /*fe20*/  LOP3.LUT R7, R108, UR10, R7, 0x96, !PT ;  /* 0x0000000a6c077c12 */ /* 0x000fc6000f8e9607 */
[----:B------:R-:W-:Y:S01]  /*fe30*/  IMAD.MOV.U32 R114, RZ, RZ, R113 ;  /* 0x000000ffff727224 */ /* 0x000fe200078e0071 */
        /* <DEDUP_REMOVED lines=32> */
[----:B------:R-:W-:Y:S02]  /*10040*/  LOP3.LUT R7, R124, UR29, R121, 0x96, !PT ;  /* 0x0000001d7c077c12 */ /* 0x000fe4000f8e9679 */
[----:B------:R-:W-:Y:S01]  /*10050*/  MOV R113, R120 ;  /* 0x0000007800717202 */ /* 0x000fe20000000f00 */
[----:B------:R-:W-:-:S04]  /*10060*/  IMAD.WIDE.U32 R120, R4, -0x326172a9, RZ ;  /* 0xcd9e8d5704787825 */ /* 0x000fc800078e00ff */
[----:B------:R-:W-:Y:S02]  /*10070*/  IMAD.MOV.U32 R4, RZ, RZ, R120 ;  /* 0x000000ffff047224 */ /* 0x000fe400078e0078 */
[----:B------:R-:W-:Y:S01]  /*10080*/  HFMA2 R120, -RZ, RZ, 0, 0 ;  /* 0x00000000ff787431 */ /* 0x000fe200000001ff */
[----:B------:R-:W-:-:S07]  /*10090*/  LOP3.LUT R6, R6, UR34, R121, 0x96, !PT ;  /* 0x0000002206067c12 */ /* 0x000fce000f8e9679 */
.L_x_11510:
        /* <DEDUP_REMOVED lines=21> */
.L_x_11514:
        /* <DEDUP_REMOVED lines=12> */
.L_x_11515:
[----:B------:R-:W-:Y:S01]  /*102b0*/  LOP3.LUT R120, R5, UR11, R123, 0x96, !PT ;  /* 0x0000000b05787c12 */ /* 0x000fe2000f8e967b */
[----:B------:R-:W-:Y:S01]  /*102c0*/  IMAD.WIDE.U32 R6, R110, -0x326172a9, RZ ;  /* 0xcd9e8d576e067825 */ /* 0x000fe200078e00ff */
[----:B------:R-:W-:-:S03]  /*102d0*/  MOV R114, R113 ;  /* 0x0000007100727202 */ /* 0x000fc60000000f00 */
        /* <DEDUP_REMOVED lines=37> */
[----:B------:R-:W-:Y:S02]  /*10530*/  HFMA2 R121, -RZ, RZ, 0, 0 ;  /* 0x00000000ff797431 */ /* 0x000fe400000001ff */
[----:B------:R-:W-:Y:S01]  /*10540*/  IMAD.MOV.U32 R4, RZ, RZ, R122 ;  /* 0x000000ffff047224 */ /* 0x000fe200078e007a */
[----:B------:R-:W-:-:S07]  /*10550*/  LOP3.LUT R6, R6, UR34, R123, 0x96, !PT ;  /* 0x0000002206067c12 */ /* 0x000fce000f8e967b */
.L_x_11513:
[----:B------:R-:W-:Y:S01]  /*10560*/  I2FP.F32.U32 R114, R114 ;  /* 0x0000007200727245 */ /* 0x000fe20000201000 */
[----:B------:R-:W-:Y:S01]  /*10570*/  IMAD.U32 R120, R9, 0x10000, RZ ;  /* 0x0001000009787824 */ /* 0x000fe200078e00ff */
        /* <DEDUP_REMOVED lines=20> */
.L_x_11517:
        /* <DEDUP_REMOVED lines=12> */
.L_x_11518:
        /* <DEDUP_REMOVED lines=43> */
.L_x_11516:
        /* <DEDUP_REMOVED lines=21> */
.L_x_11520:
        /* <DEDUP_REMOVED lines=12> */
.L_x_11521:
        /* <DEDUP_REMOVED lines=40> */
[----:B------:R-:W-:Y:S01]  /*10ec0*/  IMAD.MOV.U32 R113, RZ, RZ, R120 ;  /* 0x000000ffff717224 */ /* 0x000fe200078e0078 */
[----:B------:R-:W-:Y:S01]  /*10ed0*/  LOP3.LUT R7, R122, UR29, R121, 0x96, !PT ;  /* 0x0000001d7a077c12 */ /* 0x000fe2000f8e9679 */
[----:B------:R-:W-:-:S07]  /*10ee0*/  HFMA2 R121, -RZ, RZ, 0, 0 ;  /* 0x00000000ff797431 */ /* 0x000fce00000001ff */
.L_x_11519:
        /* <DEDUP_REMOVED lines=22> */
.L_x_11523:
        /* <DEDUP_REMOVED lines=12> */
.L_x_11524:
        /* <DEDUP_REMOVED lines=40> */
[----:B------:R-:W-:Y:S02]  /*11390*/  IMAD.MOV.U32 R113, RZ, RZ, R120 ;  /* 0x000000ffff717224 */ /* 0x000fe400078e0078 */
[----:B------:R-:W-:Y:S01]  /*113a0*/  HFMA2 R120, -RZ, RZ, 0, 0 ;  /* 0x00000000ff787431 */ /* 0x000fe200000001ff */
[----:B------:R-:W-:-:S07]  /*113b0*/  LOP3.LUT R7, R122, UR29, R121, 0x96, !PT ;  /* 0x0000001d7a077c12 */ /* 0x000fce000f8e9679 */
.L_x_11522:
        /* <DEDUP_REMOVED lines=21> */
.L_x_11526:
        /* <DEDUP_REMOVED lines=12> */
.L_x_11527:
        /* <DEDUP_REMOVED lines=43> */
.L_x_11525:
        /* <DEDUP_REMOVED lines=22> */
.L_x_11529:
        /* <DEDUP_REMOVED lines=14> */
.L_x_11530:
        /* <DEDUP_REMOVED lines=39> */
[----:B------:R-:W-:-:S05]  /*11d30*/  IMAD.WIDE.U32 R10, R7, -0x2daee0ad, RZ ;  /* 0xd2511f53070a7825 */ /* 0x000fca00078e00ff */
[----:B------:R-:W-:Y:S02]  /*11d40*/  LOP3.LUT R7, R120, UR29, R11, 0x96, !PT ;  /* 0x0000001d78077c12 */ /* 0x000fe4000f8e960b */
[----:B------:R-:W-:Y:S01]  /*11d50*/  MOV R11, R113 ;  /* 0x00000071000b7202 */ /* 0x000fe20000000f00 */
[----:B------:R-:W-:-:S07]  /*11d60*/  IMAD.MOV.U32 R113, RZ, RZ, R10 ;  /* 0x000000ffff717224 */ /* 0x000fce00078e000a */
.L_x_11528:
        /* <DEDUP_REMOVED lines=10> */
.L_x_11506:
[----:B------:R-:W-:Y:S01]  /*11e10*/  ISETP.NE.AND P0, PT, R120, 0x1, PT ;  /* 0x000000017800780c */ /* 0x000fe20003f05270 */
[----:B0-----:R-:W-:Y:S01]  /*11e20*/  IMAD.MOV.U32 R12, RZ, RZ, R4 ;  /* 0x000000ffff0c7224 */ /* 0x001fe200078e0004 */
        /* <DEDUP_REMOVED lines=13> */
.L_x_11533:
        /* <DEDUP_REMOVED lines=12> */
.L_x_11534:
        /* <DEDUP_REMOVED lines=43> */
.L_x_11532:
        /* <DEDUP_REMOVED lines=20> */
.L_x_11536:
        /* <DEDUP_REMOVED lines=12> */
.L_x_11537:
        /* <DEDUP_REMOVED lines=34> */
[----:B------:R-:W-:Y:S01]  /*12690*/  IMAD.WIDE.U32 R106, R106, -0x326172a9, RZ ;  /* 0xcd9e8d576a6a7825 */ /* 0x000fe200078e00ff */
[----:B------:R-:W-:-:S03]  /*126a0*/  LOP3.LUT R12, R12, UR25, R7, 0x96, !PT ;  /* 0x000000190c0c7c12 */ /* 0x000fc6000f8e9607 */
[----:B------:R-:W-:Y:S01]  /*126b0*/  IMAD.MOV.U32 R15, RZ, RZ, RZ ;  /* 0x000000ffff0f7224 */ /* 0x000fe200078e00ff */
[----:B------:R-:W-:Y:S01]  /*126c0*/  LOP3.LUT R6, R6, UR34, R107, 0x96, !PT ;  /* 0x0000002206067c12 */ /* 0x000fe2000f8e966b */
[----:B------:R-:W-:Y:S01]  /*126d0*/  IMAD.WIDE.U32 R12, R12, -0x2daee0ad, RZ ;  /* 0xd2511f530c0c7825 */ /* 0x000fe200078e00ff */
[----:B------:R-:W-:-:S04]  /*126e0*/  MOV R4, R106 ;  /* 0x0000006a00047202 */ /* 0x000fc80000000f00 */
[----:B------:R-:W-:Y:S01]  /*126f0*/  LOP3.LUT R7, R14, UR29, R13, 0x96, !PT ;  /* 0x0000001d0e077c12 */ /* 0x000fe2000f8e960d */
[----:B------:R-:W-:Y:S01]  /*12700*/  IMAD.MOV.U32 R13, RZ, RZ, R113 ;  /* 0x000000ffff0d7224 */ /* 0x000fe200078e0071 */
[----:B------:R-:W-:-:S07]  /*12710*/  MOV R113, R12 ;  /* 0x0000000c00717202 */ /* 0x000fce0000000f00 */
.L_x_11535:
[----:B------:R-:W-:Y:S01]  /*12720*/  ISETP.NE.AND P1, PT, R15, 0x1, PT ;  /* 0x000000010f00780c */ /* 0x000fe20003f25270 */
[----:B------:R-:W-:Y:S01]  /*12730*/  IMAD.MOV.U32 R14, RZ, RZ, 0x2 ;  /* 0x00000002ff0e7424 */ /* 0x000fe200078e00ff */
[----:B------:R-:W-:Y:S02]  /*12740*/  I2FP.F32.U32 R12, R13 ;  /* 0x0000000d000c7245 */ /* 0x000fe40000201000 */
[----:B------:R-:W-:Y:S02]  /*12750*/  SHF.L.U32 R105, R105, 0x10, RZ ;  /* 0x0000001069697819 */ /* 0x000fe400000006ff */
[----:B------:R-:W-:Y:S01]  /*12760*/  MOV R13, R4 ;  /* 0x00000004000d7202 */ /* 0x000fe20000000f00 */
        /* <DEDUP_REMOVED lines=13> */
.L_x_11539:
        /* <DEDUP_REMOVED lines=12> */
.L_x_11540:
        /* <DEDUP_REMOVED lines=35> */
[----:B------:R-:W-:-:S04]  /*12b30*/  LOP3.LUT R12, R12, UR25, R7, 0x96, !PT ;  /* 0x000000190c0c7c12 */ /* 0x000fc8000f8e9607 */
[----:B------:R-:W-:Y:S01]  /*12b40*/  LOP3.LUT R6, R6, UR34, R107, 0x96, !PT ;  /* 0x0000002206067c12 */ /* 0x000fe2000f8e966b */
[----:B------:R-:W-:Y:S01]  /*12b50*/  IMAD.WIDE.U32 R12, R12, -0x2daee0ad, RZ ;  /* 0xd2511f530c0c7825 */ /* 0x000fe200078e00ff */
[----:B------:R-:W-:-:S04]  /*12b60*/  MOV R4, R106 ;  /* 0x0000006a00047202 */ /* 0x000fc80000000f00 */
[----:B------:R-:W-:Y:S01]  /*12b70*/  LOP3.LUT R7, R14, UR29, R13, 0x96, !PT ;  /* 0x0000001d0e077c12 */ /* 0x000fe2000f8e960d */
[----:B------:R-:W-:Y:S01]  /*12b80*/  IMAD.MOV.U32 R13, RZ, RZ, R113 ;  /* 0x000000ffff0d7224 */ /* 0x000fe200078e0071 */
[----:B------:R-:W-:Y:S01]  /*12b90*/  MOV R113, R12 ;  /* 0x0000000c00717202 */ /* 0x000fe20000000f00 */
[----:B------:R-:W-:-:S07]  /*12ba0*/  IMAD.MOV.U32 R14, RZ, RZ, RZ ;  /* 0x000000ffff0e7224 */ /* 0x000fce00078e00ff */
.L_x_11538:
        /* <DEDUP_REMOVED lines=19> */
.L_x_11542:
        /* <DEDUP_REMOVED lines=12> */
.L_x_11543:
        /* <DEDUP_REMOVED lines=34> */
[----:B------:R-:W-:Y:S01]  /*12fc0*/  IMAD.MOV.U32 R15, RZ, RZ, RZ ;  /* 0x000000ffff0f7224 */ /* 0x000fe200078e00ff */
[----:B------:R-:W-:Y:S01]  /*12fd0*/  LOP3.LUT R7, R12, UR25, R7, 0x96, !PT ;  /* 0x000000190c077c12 */ /* 0x000fe2000f8e9607 */
[----:B------:R-:W-:-:S05]  /*12fe0*/  IMAD.WIDE.U32 R12, R13, -0x326172a9, RZ ;  /* 0xcd9e8d570d0c7825 */ /* 0x000fca00078e00ff */
[----:B------:R-:W-:Y:S02]  /*12ff0*/  LOP3.LUT R6, R6, UR34, R13, 0x96, !PT ;  /* 0x0000002206067c12 */ /* 0x000fe4000f8e960d */
[----:B------:R-:W-:Y:S01]  /*13000*/  MOV R4, R12 ;  /* 0x0000000c00047202 */ /* 0x000fe20000000f00 */
[----:B------:R-:W-:-:S05]  /*13010*/  IMAD.WIDE.U32 R12, R7, -0x2daee0ad, RZ ;  /* 0xd2511f53070c7825 */ /* 0x000fca00078e00ff */
[----:B------:R-:W-:Y:S01]  /*13020*/  LOP3.LUT R7, R14, UR29, R13, 0x96, !PT ;  /* 0x0000001d0e077c12 */ /* 0x000fe2000f8e960d */
[----:B------:R-:W-:Y:S01]  /*13030*/  IMAD.MOV.U32 R13, RZ, RZ, R113 ;  /* 0x000000ffff0d7224 */ /* 0x000fe200078e0071 */
[----:B------:R-:W-:-:S07]  /*13040*/  MOV R113, R12 ;  /* 0x0000000c00717202 */ /* 0x000fce0000000f00 */
.L_x_11541:
[----:B------:R-:W-:Y:S02]  /*13050*/  ISETP.NE.AND P3, PT, R15, 0x1, PT ;  /* 0x000000010f00780c */ /* 0x000fe40003f65270 */
[----:B------:R-:W-:Y:S01]  /*13060*/  I2FP.F32.U32 R12, R13 ;  /* 0x0000000d000c7245 */ /* 0x000fe20000201000 */
[----:B------:R-:W-:Y:S01]  /*13070*/  IMAD.MOV.U32 R13, RZ, RZ, 0x2 ;  /* 0x00000002ff0d7424 */ /* 0x000fe200078e00ff */
        /* <DEDUP_REMOVED lines=15> */
.L_x_11545:
        /* <DEDUP_REMOVED lines=12> */
.L_x_11546:
        /* <DEDUP_REMOVED lines=37> */
[----:B------:R-:W-:Y:S02]  /*13480*/  LOP3.LUT R6, R6, UR34, R13, 0x96, !PT ;  /* 0x0000002206067c12 */ /* 0x000fe4000f8e960d */
[----:B------:R-:W-:Y:S01]  /*13490*/  MOV R4, R12 ;  /* 0x0000000c00047202 */ /* 0x000fe20000000f00 */
[----:B------:R-:W-:-:S05]  /*134a0*/  IMAD.WIDE.U32 R12, R7, -0x2daee0ad, RZ ;  /* 0xd2511f53070c7825 */ /* 0x000fca00078e00ff */
[----:B------:R-:W-:Y:S01]  /*134b0*/  LOP3.LUT R7, R14, UR29, R13, 0x96, !PT ;  /* 0x0000001d0e077c12 */ /* 0x000fe2000f8e960d */
[----:B------:R-:W-:Y:S01]  /*134c0*/  IMAD.MOV.U32 R13, RZ, RZ, RZ ;  /* 0x000000ffff0d7224 */ /* 0x000fe200078e00ff */
[----:B------:R-:W-:-:S07]  /*134d0*/  MOV R113, R12 ;  /* 0x0000000c00717202 */ /* 0x000fce0000000f00 */
.L_x_11544:
        /* <DEDUP_REMOVED lines=19> */
.L_x_11548:
        /* <DEDUP_REMOVED lines=12> */
.L_x_11549:
        /* <DEDUP_REMOVED lines=43> */
.L_x_11547:
[----:B------:R-:W-:Y:S02]  /*13980*/  ISETP.NE.AND P5, PT, R14, 0x1, PT ;  /* 0x000000010e00780c */ /* 0x000fe40003fa5270 */
[----:B------:R-:W-:Y:S02]  /*13990*/  I2FP.F32.U32 R12, R9 ;  /* 0x00000009000c7245 */ /* 0x000fe40000201000 */
[----:B------:R-:W-:-:S03]  /*139a0*/  SHF.L.U32 R10, R10, 0x10, RZ ;  /* 0x000000100a0a7819 */ /* 0x000fc600000006ff */
[----:B------:R-:W-:Y:S02]  /*139b0*/  FFMA.FTZ R12, R12, R111, 1.1641532182693481445e-10 ;  /* 0x2f0000000c0c7423 */ /* 0x000fe4000001006f */
[----:B------:R-:W-:Y:S01]  /*139c0*/  FMUL.FTZ R9, R10, UR17 ;  /* 0x000000110a097c20 */ /* 0x000fe20008410000 */
[----:B------:R-:W-:Y:S02]  /*139d0*/  MOV R10, R4 ;  /* 0x00000004000a7202 */ /* 0x000fe40000000f00 */
        /* <DEDUP_REMOVED lines=12> */
.L_x_11551:
        /* <DEDUP_REMOVED lines=12> */
.L_x_11552:
        /* <DEDUP_REMOVED lines=39> */
[----:B------:R-:W-:-:S03]  /*13dd0*/  IMAD.WIDE.U32 R12, R7, -0x2daee0ad, RZ ;  /* 0xd2511f53070c7825 */ /* 0x000fc600078e00ff */
[----:B------:R-:W-:Y:S01]  /*13de0*/  MOV R113, R12 ;  /* 0x0000000c00717202 */ /* 0x000fe20000000f00 */
[----:B------:R-:W-:Y:S01]  /*13df0*/  IMAD.MOV.U32 R12, RZ, RZ, RZ ;  /* 0x000000ffff0c7224 */ /* 0x000fe200078e00ff */
[----:B------:R-:W-:-:S07]  /*13e00*/  LOP3.LUT R7, R14, UR29, R13, 0x96, !PT ;  /* 0x0000001d0e077c12 */ /* 0x000fce000f8e960d */
.L_x_11550:
[----:B------:R-:W-:Y:S01]  /*13e10*/  I2FP.F32.U32 R10, R10 ;  /* 0x0000000a000a7245 */ /* 0x000fe20000201000 */
[----:B------:R-:W-:Y:S01]  /*13e20*/  IMAD.MOV.U32 R114, RZ, RZ, 0x2 ;  /* 0x00000002ff727424 */ /* 0x000fe200078e00ff */
[----:B------:R-:W-:Y:S02]  /*13e30*/  ISETP.NE.AND P6, PT, R12, 0x1, PT ;  /* 0x000000010c00780c */ /* 0x000fe40003fc5270 */
[----:B------:R-:W-:Y:S01]  /*13e40*/  PRMT R15, R11, 0x7632, R15 ;  /* 0x000076320b0f7816 */ /* 0x000fe2000000000f */
[----:B------:R-:W-:-:S05]  /*13e50*/  FFMA.FTZ R10, R10, R111, 1.1641532182693481445e-10 ;  /* 0x2f0000000a0a7423 */ /* 0x000fca000001006f */
[----:B------:R-:W-:Y:S02]  /*13e60*/  FSETP.LE.FTZ.AND P5, PT, R10, UR4, PT ;  /* 0x000000040a007c0b */ /* 0x000fe4000bfb3000 */
[----:B------:R-:W-:Y:S02]  /*13e70*/  SHF.L.U32 R10, R11, 0x10, RZ ;  /* 0x000000100b0a7819 */ /* 0x000fe400000006ff */
[----:B------:R-:W-:-:S03]  /*13e80*/  MOV R11, R4 ;  /* 0x00000004000b7202 */ /* 0x000fc60000000f00 */
[----:B------:R-:W-:-:S04]  /*13e90*/  FMUL.FTZ R10, R10, UR17 ;  /* 0x000000110a0a7c20 */ /* 0x000fc80008410000 */
[----:B------:R-:W-:Y:S01]  /*13ea0*/  FMUL.FTZ R14, R10, UR5 ;  /* 0x000000050a0e7c20 */ /* 0x000fe20008410000 */
        /* <DEDUP_REMOVED lines=9> */
.L_x_11554:
        /* <DEDUP_REMOVED lines=14> */
.L_x_11555:
[----:B------:R-:W-:Y:S01]  /*14020*/  LOP3.LUT R10, R5, UR11, R13, 0x96, !PT ;  /* 0x0000000b050a7c12 */ /* 0x000fe2000f8e960d */
[----:B------:R-:W-:-:S04]  /*14030*/  IMAD.WIDE.U32 R6, R110, -0x326172a9, RZ ;  /* 0xcd9e8d576e067825 */ /* 0x000fc800078e00ff */
[----:B------:R-:W-:Y:S01]  /*14040*/  IMAD.WIDE.U32 R10, R10, -0x326172a9, RZ ;  /* 0xcd9e8d570a0a7825 */ /* 0x000fe200078e00ff */
[----:B------:R-:W-:-:S03]  /*14050*/  LOP3.LUT R7, R108, UR10, R7, 0x96, !PT ;  /* 0x0000000a6c077c12 */ /* 0x000fc6000f8e9607 */
[----:B------:R-:W-:Y:S01]  /*14060*/  IMAD.MOV.U32 R114, RZ, RZ, RZ ;  /* 0x000000ffff727224 */ /* 0x000fe200078e00ff */
        /* <DEDUP_REMOVED lines=38> */
.L_x_11553:
        /* <DEDUP_REMOVED lines=16> */
.L_x_11531:
[----:B------:R-:W-:Y:S01]  /*143d0*/  SEL R10, RZ, 0x1000000, !P6 ;  /* 0x01000000ff0a7807 */ /* 0x000fe20007000000 */
[----:B------:R-:W-:Y:S01]  /*143e0*/  IMAD.WIDE.U32 R118, R115, 0x20, R118 ;  /* 0x0000002073767825 */ /* 0x000fe200078e0076 */
[----:B------:R-:W-:-:S03]  /*143f0*/  ISETP.NE.AND P6, PT, R8, RZ, PT ;  /* 0x000000ff0800720c */ /* 0x000fc60003fc5270 */
[----:B------:R-:W-:Y:S01]  /*14400*/  FADD.FTZ R8, RZ, R36 ;  /* 0x00000024ff087221 */ /* 0x000fe20000010000 */
        /* <DEDUP_REMOVED lines=41> */
[----:B0-----:R-:W-:Y:S01]  /*146a0*/  FADD.FTZ R120, R111, R8 ;  /* 0x000000086f787221 */ /* 0x001fe20000010000 */
[----:B------:R-:W-:-:S04]  /*146b0*/  SEL R111, RZ, 0x100, !P4 ;  /* 0x00000100ff6f7807 */ /* 0x000fc80006000000 */
[----:B------:R-:W0:Y:S01]  /*146c0*/  SHFL.BFLY PT, R121, R120, 0x8, 0x1f ;  /* 0x0d001f0078797f89 */ /* 0x000e2200000e0000 */
[----:B------:R-:W-:Y:S02]  /*146d0*/  LOP3.LUT R124, R111, R10, R124, 0xfe, !PT ;  /* 0x0000000a6f7c7212 */ /* 0x000fe400078efe7c */
[----:B------:R-:W-:Y:S02]  /*146e0*/  SEL R111, RZ, 0x1000000, !P2 ;  /* 0x01000000ff6f7807 */ /* 0x000fe40005000000 */
[----:B------:R-:W-:Y:S01]  /*146f0*/  SEL R10, RZ, 0x100, !P0 ;  /* 0x00000100ff0a7807 */ /* 0x000fe20004000000 */
        /* <DEDUP_REMOVED lines=9> */
[----:B------:R-:W-:-:S04]  /*14790*/  FADD.FTZ R122, -R8, R38 ;  /* 0x00000026087a7221 */ /* 0x000fc80000010100 */
        /* <DEDUP_REMOVED lines=66> */
[----:B------:R-:W-:Y:S02]  /*14bc0*/  SEL R111, RZ, 0x1, !P6 ;  /* 0x00000001ff6f7807 */ /* 0x000fe40007000000 */
[----:B------:R-:W-:Y:S02]  /*14bd0*/  LOP3.LUT R11, R124, R11, RZ, 0xfc, !PT ;  /* 0x0000000b7c0b7212 */ /* 0x000fe400078efcff */
[----:B------:R-:W-:Y:S02]  /*14be0*/  LOP3.LUT R10, R10, R111, RZ, 0xfc, !PT ;  /* 0x0000006f0a0a7212 */ /* 0x000fe400078efcff */
[----:B------:R-:W-:-:S03]  /*14bf0*/  LOP3.LUT P0, R111, R3, 0x1f, RZ, 0xc0, !PT ;  /* 0x0000001f036f7812 */ /* 0x000fc6000780c0ff */
        /* <DEDUP_REMOVED lines=14> */
.L_x_11557:
[----:B------:R-:W-:Y:S05]  /*14ce0*/  BSYNC.RECONVERGENT B0 ;  /* 0x0000000000007941 */ /* 0x000fea0003800200 */
.L_x_11556:
        /* <DEDUP_REMOVED lines=14> */
.L_x_11559:
[----:B------:R-:W-:Y:S05]  /*14dd0*/  BSYNC.RECONVERGENT B0 ;  /* 0x0000000000007941 */ /* 0x000fea0003800200 */
.L_x_11558:
[----:B------:R-:W1:Y:S01]  /*14de0*/  SHFL.DOWN PT, R116, R11, 0x4, 0x1f ;  /* 0x08801f000b747f89 */ /* 0x000e6200000e0000 */
[----:B------:R-:W-:Y:S01]  /*14df0*/  I2FP.F32.U32 R121, R11 ;  /* 0x0000000b00797245 */ /* 0x000fe20000201000 */
[----:B------:R-:W-:Y:S01]  /*14e00*/  UPLOP3.LUT UP2, UPT, UPT, UPT, UP2, 0x40, 0x4 ;  /* 0x000000000004789c */ /* 0x000fe20003f4e820 */
        /* <DEDUP_REMOVED lines=9> */
[----:B------:R-:W0:Y:S02]  /*14ea0*/  SHFL.DOWN PT, R119, R116, 0x2, 0x1f ;  /* 0x08401f0074777f89 */ /* 0x000e2400000e0000 */
[----:B------:R-:W-:Y:S01]  /*14eb0*/  FFMA.FTZ R123, R121, R8, R118 ;  /* 0x00000008797b7223 */ /* 0x000fe20000010076 */
[----:B------:R-:W-:Y:S01]  /*14ec0*/  FMUL.FTZ R8, R111, R111 ;  /* 0x0000006f6f087220 */ /* 0x000fe20000410000 */
[----:B------:R-:W1:Y:S03]  /*14ed0*/  MUFU.RCP R118, R10 ;  /* 0x0000000a00767308 */ /* 0x000e660000001000 */
        /* <DEDUP_REMOVED lines=11> */
[----:B------:R-:W3:Y:S01]  /*14f90*/  SHFL.DOWN PT, R116, R117, 0x1, 0x1f ;  /* 0x08201f0075747f89 */ /* 0x000ee200000e0000 */
[----:B0-----:R-:W-:Y:S01]  /*14fa0*/  FMUL.FTZ R121, R11, R120 ;  /* 0x000000780b797220 */ /* 0x001fe20000410000 */
[----:B------:R-:W-:-:S03]  /*14fb0*/  FADD.FTZ R11, R111, -R11 ;  /* 0x8000000b6f0b7221 */ /* 0x000fc60000010000 */
[----:B------:R-:W-:Y:S01]  /*14fc0*/  FFMA.FTZ R122, R10, R111, R121 ;  /* 0x0000006f0a7a7223 */ /* 0x000fe20000010079 */
[----:B------:R-:W-:-:S04]  /*14fd0*/  FMUL.FTZ R11, R11, R11 ;  /* 0x0000000b0b0b7220 */ /* 0x000fc80000410000 */
[----:B------:R-:W-:Y:S01]  /*14fe0*/  FMUL.FTZ R111, R10, R11 ;  /* 0x0000000b0a6f7220 */ /* 0x000fe20000410000 */
[----:B--2---:R-:W-:-:S03]  /*14ff0*/  FMUL.FTZ R11, R9, R122 ;  /* 0x0000007a090b7220 */ /* 0x004fc60000410000 */
[----:B------:R-:W-:Y:S01]  /*15000*/  FMUL.FTZ R111, R111, R120 ;  /* 0x000000786f6f7220 */ /* 0x000fe20000410000 */
[----:B-1----:R-:W-:Y:S01]  /*15010*/  FADD.FTZ R120, R118, R119 ;  /* 0x0000007776787221 */ /* 0x002fe20000010000 */
[----:B------:R-:W0:Y:S01]  /*15020*/  SHFL.DOWN PT, R10, R11, 0x1, 0x1f ;  /* 0x08201f000b0a7f89 */ /* 0x000e2200000e0000 */
[-C--:B---3--:R-:W-:Y:S02]  /*15030*/  I2FP.F32.S32 R119, R116.reuse ;  /* 0x0000007400777245 */ /* 0x088fe40000201400 */
[----:B------:R-:W-:Y:S01]  /*15040*/  FFMA.FTZ R9, R9, R111, R120 ;  /* 0x0000006f09097223 */ /* 0x000fe20000010078 */
[----:B------:R-:W-:-:S04]  /*15050*/  IADD3 R111, PT, PT, R117, R116, RZ ;  /* 0x00000074756f7210 */ /* 0x000fc80007ffe0ff */
[----:B------:R-:W1:Y:S01]  /*15060*/  SHFL.DOWN PT, R118, R9, 0x1, 0x1f ;  /* 0x08201f0009767f89 */ /* 0x000e6200000e0000 */
[----:B------:R-:W-:-:S04]  /*15070*/  I2FP.F32.S32 R111, R111 ;  /* 0x0000006f006f7245 */ /* 0x000fc80000201400 */
[----:B------:R2:W3:Y:S02]  /*15080*/  MUFU.RCP R3, R111 ;  /* 0x0000006f00037308 */ /* 0x0004e40000001000 */
[----:B--2---:R-:W2:Y:S01]  /*15090*/  LDC R111, c[0x0][0x448] ;  /* 0x00011200ff6f7b82 */ /* 0x004ea20000000800 */
[----:B0-----:R-:W-:Y:S01]  /*150a0*/  FADD.FTZ R116, R11, -R10 ;  /* 0x8000000a0b747221 */ /* 0x001fe20000010000 */
[----:B------:R-:W-:-:S03]  /*150b0*/  FMUL.FTZ R121, R10, R119 ;  /* 0x000000770a797220 */ /* 0x000fc60000410000 */
[----:B------:R-:W-:-:S04]  /*150c0*/  FMUL.FTZ R117, R116, R116 ;  /* 0x0000007474757220 */ /* 0x000fc80000410000 */
[C---:B------:R-:W-:Y:S01]  /*150d0*/  FMUL.FTZ R117, R8.reuse, R117 ;  /* 0x0000007508757220 */ /* 0x040fe20000410000 */
[----:B------:R-:W-:Y:S01]  /*150e0*/  FFMA.FTZ R8, R8, R11, R121 ;  /* 0x0000000b08087223 */ /* 0x000fe20000010079 */
[----:B-1----:R-:W-:Y:S02]  /*150f0*/  FADD.FTZ R118, R9, R118 ;  /* 0x0000007609767221 */ /* 0x002fe40000010000 */
[----:B------:R-:W-:Y:S01]  /*15100*/  FMUL.FTZ R117, R117, R119 ;  /* 0x0000007775757220 */ /* 0x000fe20000410000 */
[C---:B---3--:R-:W-:Y:S02]  /*15110*/  FMUL.FTZ R10, R3.reuse, R8 ;  /* 0x00000008030a7220 */ /* 0x048fe40000410000 */
[----:B------:R-:W0:Y:S01]  /*15120*/  @!P0 LDC.64 R8, c[0x0][0x3c0] ;  /* 0x0000f000ff088b82 */ /* 0x000e220000000a00 */
[----:B------:R-:W-:Y:S01]  /*15130*/  FFMA.FTZ R117, R3, R117, R118 ;  /* 0x0000007503757223 */ /* 0x000fe20000010076 */
[----:B------:R-:W-:Y:S01]  /*15140*/  IMAD.U32 R3, RZ, RZ, UR16 ;  /* 0x00000010ff037e24 */ /* 0x000fe2000f8e00ff */
[----:B------:R-:W1:Y:S04]  /*15150*/  SHFL.IDX PT, R119, R10, RZ, 0x1f ;  /* 0x00001fff0a777589 */ /* 0x000e6800000e0000 */
[----:B------:R-:W2:Y:S01]  /*15160*/  SHFL.IDX PT, R116, R117, RZ, 0x1f ;  /* 0x00001fff75747589 */ /* 0x000ea200000e0000 */
[----:B0-----:R-:W-:-:S04]  /*15170*/  @!P0 IMAD.WIDE R8, R3, 0x4, R8 ;  /* 0x0000000403088825 */ /* 0x001fc800078e0208 */
[C---:B-1----:R-:W-:Y:S01]  /*15180*/  FMUL.FTZ R11, R119.reuse, R119 ;  /* 0x00000077770b7220 */ /* 0x042fe20000410000 */
[----:B------:R-:W-:Y:S01]  /*15190*/  FSEL R3, R119, RZ, !P1 ;  /* 0x000000ff77037208 */ /* 0x000fe20004800000 */
[----:B------:R0:W-:Y:S01]  /*151a0*/  @!P0 STG.E desc[UR8][R8.64], R119 ;  /* 0x0000007708008986 */ /* 0x0001e2000c101908 */
[----:B--2---:R-:W-:Y:S02]  /*151b0*/  FFMA.FTZ R10, R116, UR19, R111 ;  /* 0x00000013740a7c23 */ /* 0x004fe4000801006f */
[----:B------:R-:W-:Y:S01]  /*151c0*/  FSEL R11, R11, RZ, P1 ;  /* 0x000000ff0b0b7208 */ /* 0x000fe20000800000 */
[C---:B------:R-:W-:Y:S01]  /*151d0*/  FADD.FTZ R111, -R3.reuse, R27 ;  /* 0x0000001b036f7221 */ /* 0x040fe20000010100 */
[C---:B------:R-:W-:Y:S01]  /*151e0*/  FADD.FTZ R27, -R3.reuse, R22 ;  /* 0x00000016031b7221 */ /* 0x040fe20000010100 */
[C---:B------:R-:W-:Y:S01]  /*151f0*/  FADD.FTZ R32, -R3.reuse, R32 ;  /* 0x0000002003207221 */ /* 0x040fe20000010100 */
[C---:B------:R-:W-:Y:S01]  /*15200*/  FADD.FTZ R33, -R3.reuse, R33 ;  /* 0x0000002103217221 */ /* 0x040fe20000010100 */
[----:B------:R-:W-:Y:S01]  /*15210*/  FADD.FTZ R10, R10, R11 ;  /* 0x0000000b0a0a7221 */ /* 0x000fe20000010000 */
[C---:B------:R-:W-:Y:S01]  /*15220*/  FADD.FTZ R34, -R3.reuse, R34 ;  /* 0x0000002203227221 */ /* 0x040fe20000010100 */
[C---:B------:R-:W-:Y:S01]  /*15230*/  FADD.FTZ R35, -R3.reuse, R35 ;  /* 0x0000002303237221 */ /* 0x040fe20000010100 */
[C---:B------:R-:W-:Y:S01]  /*15240*/  FADD.FTZ R36, -R3.reuse, R36 ;  /* 0x0000002403247221 */ /* 0x040fe20000010100 */
[----:B0-----:R-:W0:Y:S01]  /*15250*/  LDC.64 R8, c[0x0][0x428] ;  /* 0x00010a00ff087b82 */ /* 0x001e220000000a00 */
        /* <DEDUP_REMOVED lines=29> */
[----:B------:R-:W-:Y:S01]  /*15430*/  FMUL.FTZ R12, R22, R35 ;  /* 0x00000023160c7220 */ /* 0x000fe20000410000 */
[----:B------:R-:W-:-:S04]  /*15440*/  IMAD.WIDE.U32 R120, R0, 0x10, R8 ;  /* 0x0000001000787825 */ /* 0x000fc800078e0008 */
[----:B------:R-:W-:Y:S01]  /*15450*/  FFMA.FTZ R10, R11, R96, R64 ;  /* 0x000000600b0a7223 */ /* 0x000fe20000010040 */
[----:B------:R-:W-:Y:S01]  /*15460*/  FFMA.FTZ R11, R13, R98, R66 ;  /* 0x000000620d0b7223 */ /* 0x000fe20000010042 */
[----:B------:R-:W-:Y:S01]  /*15470*/  FMUL.FTZ R0, R22, R39 ;  /* 0x0000002716007220 */ /* 0x000fe20000410000 */
[----:B------:R-:W-:-:S04]  /*15480*/  IMAD.WIDE.U32 R122, R112, 0x10, R8 ;  /* 0x00000010707a7825 */ /* 0x000fc800078e0008 */
[----:B------:R-:W-:Y:S01]  /*15490*/  FMUL.FTZ R27, R22, R27 ;  /* 0x0000001b161b7220 */ /* 0x000fe20000410000 */
[----:B------:R-:W-:Y:S01]  /*154a0*/  FFMA.FTZ R0, R0, R103, R71 ;  /* 0x0000006700007223 */ /* 0x000fe20000010047 */
[----:B------:R-:W-:-:S04]  /*154b0*/  IMAD.WIDE.U32 R124, R115, 0x10, R8 ;  /* 0x00000010737c7825 */ /* 0x000fc800078e0008 */
[C---:B------:R-:W-:Y:S01]  /*154c0*/  FMUL.FTZ R8, R22.reuse, R33 ;  /* 0x0000002116087220 */ /* 0x040fe20000410000 */
[C---:B------:R-:W-:Y:S01]  /*154d0*/  FMUL.FTZ R9, R22.reuse, R38 ;  /* 0x0000002616097220 */ /* 0x040fe20000410000 */
[C---:B------:R-:W-:Y:S01]  /*154e0*/  FMUL.FTZ R33, R22.reuse, R24 ;  /* 0x0000001816217220 */ /* 0x040fe20000410000 */
[----:B------:R-:W-:Y:S01]  /*154f0*/  FMUL.FTZ R24, R22, R25 ;  /* 0x0000001916187220 */ /* 0x000fe20000410000 */
[----:B------:R-:W-:Y:S01]  /*15500*/  FFMA.FTZ R15, R8, R97, R65 ;  /* 0x00000061080f7223 */ /* 0x000fe20000010041 */
[----:B------:R-:W-:Y:S01]  /*15510*/  FFMA.FTZ R8, R12, R99, R67 ;  /* 0x000000630c087223 */ /* 0x000fe20000010043 */
[----:B------:R-:W-:Y:S01]  /*15520*/  FFMA.FTZ R9, R9, R102, R70 ;  /* 0x0000006609097223 */ /* 0x000fe20000010046 */
[----:B------:R-:W0:Y:S01]  /*15530*/  @!P0 LDC.64 R12, c[0x0][0x3c8] ;  /* 0x0000f200ff0c8b82 */ /* 0x000e220000000a00 */
[C---:B------:R-:W-:Y:S01]  /*15540*/  FMUL.FTZ R25, R22.reuse, R26 ;  /* 0x0000001a16197220 */ /* 0x040fe20000410000 */
[----:B------:R-:W-:Y:S01]  /*15550*/  F2FP.BF16.F32.PACK_AB R10, R15, R10 ;  /* 0x0000000a0f0a723e */ /* 0x000fe200000010ff */
[----:B------:R-:W-:Y:S01]  /*15560*/  FMUL.FTZ R15, R22, R36 ;  /* 0x00000024160f7220 */ /* 0x000fe20000410000 */
[----:B------:R-:W-:Y:S01]  /*15570*/  F2FP.BF16.F32.PACK_AB R9, R0, R9 ;  /* 0x000000090009723e */ /* 0x000fe200000010ff */
[C---:B------:R-:W-:Y:S01]  /*15580*/  FMUL.FTZ R0, R22.reuse, R37 ;  /* 0x0000002516007220 */ /* 0x040fe20000410000 */
[----:B------:R-:W-:Y:S01]  /*15590*/  FMUL.FTZ R26, R22, R111 ;  /* 0x0000006f161a7220 */ /* 0x000fe20000410000 */
[----:B------:R-:W-:Y:S01]  /*155a0*/  F2FP.BF16.F32.PACK_AB R11, R8, R11 ;  /* 0x0000000b080b723e */ /* 0x000fe200000010ff */
[----:B------:R-:W-:Y:S01]  /*155b0*/  FFMA.FTZ R8, R15, R100, R68 ;  /* 0x000000640f087223 */ /* 0x000fe20000010044 */
[----:B------:R-:W-:Y:S01]  /*155c0*/  FFMA.FTZ R15, R0, R101, R69 ;  /* 0x00000065000f7223 */ /* 0x000fe20000010045 */
[----:B------:R-:W-:Y:S01]  /*155d0*/  FFMA.FTZ R14, R33, R88, R56 ;  /* 0x00000058210e7223 */ /* 0x000fe20000010038 */
[----:B------:R-:W-:Y:S01]  /*155e0*/  MOV R33, UR16 ;  /* 0x0000001000217c02 */ /* 0x000fe20008000f00 */
[----:B------:R-:W-:Y:S01]  /*155f0*/  FFMA.FTZ R0, R25, R90, R58 ;  /* 0x0000005a19007223 */ /* 0x000fe2000001003a */
[----:B------:R-:W-:Y:S01]  /*15600*/  FFMA.FTZ R35, R26, R91, R59 ;  /* 0x0000005b1a237223 */ /* 0x000fe2000001003b */
[----:B------:R-:W-:Y:S01]  /*15610*/  FFMA.FTZ R25, R24, R89, R57 ;  /* 0x0000005918197223 */ /* 0x000fe20000010039 */
[----:B------:R-:W-:Y:S01]  /*15620*/  F2FP.BF16.F32.PACK_AB R8, R15, R8 ;  /* 0x000000080f08723e */ /* 0x000fe200000010ff */
[C---:B------:R-:W-:Y:S01]  /*15630*/  FMUL.FTZ R26, R22.reuse, R23 ;  /* 0x00000017161a7220 */ /* 0x040fe20000410000 */
[C---:B------:R-:W-:Y:S01]  /*15640*/  FMUL.FTZ R23, R22.reuse, R16 ;  /* 0x0000001016177220 */ /* 0x040fe20000410000 */
[----:B------:R-:W-:Y:S01]  /*15650*/  F2FP.BF16.F32.PACK_AB R15, R35, R0 ;  /* 0x00000000230f723e */ /* 0x000fe200000010ff */
[C---:B------:R-:W-:Y:S01]  /*15660*/  FMUL.FTZ R0, R22.reuse, R29 ;  /* 0x0000001d16007220 */ /* 0x040fe20000410000 */
[C---:B------:R-:W-:Y:S01]  /*15670*/  FMUL.FTZ R16, R22.reuse, R17 ;  /* 0x0000001116107220 */ /* 0x040fe20000410000 */
[C---:B------:R-:W-:Y:S01]  /*15680*/  FMUL.FTZ R29, R22.reuse, R18 ;  /* 0x00000012161d7220 */ /* 0x040fe20000410000 */
[----:B------:R-:W-:Y:S01]  /*15690*/  F2FP.BF16.F32.PACK_AB R14, R25, R14 ;  /* 0x0000000e190e723e */ /* 0x000fe200000010ff */
[----:B------:R-:W-:Y:S01]  /*156a0*/  FMUL.FTZ R25, R22, R30 ;  /* 0x0000001e16197220 */ /* 0x000fe20000410000 */
[----:B0-----:R-:W-:-:S04]  /*156b0*/  @!P0 IMAD.WIDE R32, R33, 0x4, R12 ;  /* 0x0000000421208825 */ /* 0x001fc800078e020c */
        /* <DEDUP_REMOVED lines=14> */
[C---:B------:R-:W-:Y:S01]  /*157a0*/  FMUL.FTZ R25, R22.reuse, R104 ;  /* 0x0000006816197220 */ /* 0x040fe20000410000 */
        /* <DEDUP_REMOVED lines=37> */
.L_x_11561:
        /* <DEDUP_REMOVED lines=16> */
.L_x_27533:


//--------------------- .text._ZN10layer_norm13ln_fwd_kernelINS_13Kernel_traitsIf13__nv_bfloat16fS2_fjLj8192ELj1ELj1ELj8ELj16ENS_18Kernel_traits_baseILj8192EfS2_fS2_fjLj256EEEEELb1ELb0ELb1ELb0EEEvNS_9FwdParamsE --------------------------
	.section	.text._ZN10layer_norm13ln_fwd_kernelINS_13Kernel_traitsIf13__nv_bfloat16fS2_fjLj8192ELj1ELj1ELj8ELj16ENS_18Kernel_traits_baseILj8192EfS2_fS2_fjLj256EEEEELb1ELb0ELb1ELb0EEEvNS_9FwdParamsE,"ax",@progbits
	.align	128
        .global         _ZN10layer_norm13ln_fwd_kernelINS_13Kernel_traitsIf13__nv_bfloat16fS2_fjLj8192ELj1ELj1ELj8ELj16ENS_18Kernel_traits_baseILj8192EfS2_fS2_fjLj256EEEEELb1ELb0ELb1ELb0EEEvNS_9FwdParamsE
        .type           _ZN10layer_norm13ln_fwd_kernelINS_13Kernel_traitsIf13__nv_bfloat16fS2_fjLj8192ELj1ELj1ELj8ELj16ENS_18Kernel_traits_baseILj8192EfS2_fS2_fjLj256EEEEELb1ELb0ELb1ELb0EEEvNS_9FwdParamsE,@function
        .size           _ZN10layer_norm13ln_fwd_kernelINS_13Kernel_traitsIf13__nv_bfloat16fS2_fjLj8192ELj1ELj1ELj8ELj16ENS_18Kernel_traits_baseILj8192EfS2_fS2_fjLj256EEEEELb1ELb0ELb1ELb0EEEvNS_9FwdParamsE,(.L_x_27534 - _ZN10layer_norm13ln_fwd_kernelINS_13Kernel_traitsIf13__nv_bfloat16fS2_fjLj8192ELj1ELj1ELj8ELj16ENS_18Kernel_traits_baseILj8192EfS2_fS2_fjLj256EEEEELb1ELb0ELb1ELb0EEEvNS_9FwdParamsE)
        .other          _ZN10layer_norm13ln_fwd_kernelINS_13Kernel_traitsIf13__nv_bfloat16fS2_fjLj8192ELj1ELj1ELj8ELj16ENS_18Kernel_traits_baseILj8192EfS2_fS2_fjLj256EEEEELb1ELb0ELb1ELb0EEEvNS_9FwdParamsE,@"STO_CUDA_ENTRY STV_DEFAULT"
_ZN10layer_norm13ln_fwd_kernelINS_13Kernel_traitsIf13__nv_bfloat16fS2_fjLj8192ELj1ELj1ELj8ELj16ENS_18Kernel_traits_baseILj8192EfS2_fS2_fjLj256EEEEELb1ELb0ELb1ELb0EEEvNS_9FwdParamsE:
.text._ZN10layer_norm13ln_fwd_kernelINS_13Kernel_traitsIf13__nv_bfloat16fS2_fjLj8192ELj1ELj1ELj8ELj16ENS_18Kernel_traits_baseILj8192EfS2_fS2_fjLj256EEEEELb1ELb0ELb1ELb0EEEvNS_9FwdParamsE:
        /* <DEDUP_REMOVED lines=34> */
[C---:B------:R-:W-:Y:S01]  /*0220*/  IADD3 R79, PT, PT, R3.reuse, 0x32370b8f, RZ ;  /* 0x32370b8f034f7810 */ /* 0x040fe20007ffe0ff */
[C---:B------:R-:W-:Y:S01]  /*0230*/  VIADD R78, R3.reuse, 0x76cf5d0a ;  /* 0x76cf5d0a034e7836 */ /* 0x040fe20000000000 */
[C---:B------:R-:W-:Y:S01]  /*0240*/  IADD3 R82, PT, PT, R2.reuse, 0x1715609d, RZ ;  /* 0x1715609d02527810 */ /* 0x040fe20007ffe0ff */
[C---:B------:R-:W-:Y:S01]  /*0250*/  VIADD R80, R2.reuse, 0x78dde6e4 ;  /* 0x78dde6e402507836 */ /* 0x040fe20000000000 */
[C---:B------:R-:W-:Y:S01]  /*0260*/  IADD3 R85, PT, PT, R3.reuse, 0x646e171e, RZ ;  /* 0x646e171e03557810 */ /* 0x040fe20007ffe0ff */
[C---:B------:R-:W-:Y:S01]  /*0270*/  VIADD R81, R3.reuse, 0xed9eba14 ;  /* 0xed9eba1403517836 */ /* 0x040fe20000000000 */
[C---:B------:R-:W-:Y:S01]  /*0280*/  IADD3 R88, PT, PT, R2.reuse, -0xe443238, RZ ;  /* 0xf1bbcdc802587810 */ /* 0x040fe20007ffe0ff */
[C---:B------:R-:W-:Y:S01]  /*0290*/  VIADD R83, R3.reuse, 0xa9066899 ;  /* 0xa906689903537836 */ /* 0x040fe20000000000 */
[----:B------:R-:W-:Y:S01]  /*02a0*/  IADD3 R91, PT, PT, R3, -0x695add53, RZ ;  /* 0x96a522ad035b7810 */ /* 0x000fe20007ffe0ff */
        /* <DEDUP_REMOVED lines=49> */
.L_x_11563:
        /* <DEDUP_REMOVED lines=39> */
.L_x_11564:
[----:B------:R-:W-:Y:S05]  /*0830*/  BSYNC.RECONVERGENT B0 ;  /* 0x0000000000007941 */ /* 0x000fea0003800200 */
.L_x_11562:
[----:B------:R-:W1:Y:S02]  /*0840*/  LDCU UR5, c[0x0][0x384] ;  /* 0x00007080ff0577ac */ /* 0x000e640008000800 */
[----:B-1----:R-:W-:-:S13]  /*0850*/  ISETP.GE.AND P0, PT, R104, UR5, PT ;  /* 0x0000000568007c0c */ /* 0x002fda000bf06270 */
[----:B------:R-:W-:Y:S05]  /*0860*/  @P0 EXIT ;  /* 0x000000000000094d */ /* 0x000fea0003800000 */
[----:B------:R-:W1:Y:S01]  /*0870*/  LDCU UR5, c[0x0][0x360] ;  /* 0x00006c00ff0577ac */ /* 0x000e620008000800 */
[C---:B0-----:R-:W-:Y:S01]  /*0880*/  IMAD.HI.U32 R5, R134.reuse, -0x2daee0ad, RZ ;  /* 0xd2511f5386057827 */ /* 0x041fe200078e00ff */
        /* <DEDUP_REMOVED lines=22> */
[----:B------:R-:W-:Y:S01]  /*09f0*/  IMAD.HI.U32 R7, R6, -0x2daee0ad, RZ ;  /* 0xd2511f5306077827 */ /* 0x000fe200078e00ff */
[----:B------:R-:W-:-:S03]  /*0a00*/  IADD3 R73, PT, PT, R2, -0x255992d5, RZ ;  /* 0xdaa66d2b02497810 */ /* 0x000fc60007ffe0ff */
        /* <DEDUP_REMOVED lines=26> */
[----:B------:R-:W-:Y:S01]  /*0bb0*/  IMAD.MOV R72, RZ, RZ, -R0 ;  /* 0x000000ffff487224 */ /* 0x000fe200078e0a00 */
[----:B------:R-:W-:Y:S01]  /*0bc0*/  LOP3.LUT R4, R84, R7, R4, 0x96, !PT ;  /* 0x0000000754047212 */ /* 0x000fe200078e9604 */
[----:B------:R-:W-:Y:S02]  /*0bd0*/  IMAD R7, R6, -0x2daee0ad, RZ ;  /* 0xd2511f5306077824 */ /* 0x000fe400078e02ff */
[----:B------:R-:W-:Y:S02]  /*0be0*/  IMAD R5, R5, -0x326172a9, RZ ;  /* 0xcd9e8d5705057824 */ /* 0x000fe400078e02ff */
        /* <DEDUP_REMOVED lines=12> */
[C---:B------:R-:W-:Y:S01]  /*0cb0*/  IMAD.HI.U32 R5, R0.reuse, -0x2daee0ad, RZ ;  /* 0xd2511f5300057827 */ /* 0x040fe200078e00ff */
        /* <DEDUP_REMOVED lines=16> */
.L_x_11976:
[----:B------:R-:W1:Y:S08]  /*0dc0*/  LDC.64 R128, c[0x0][0x3f0] ;  /* 0x0000fc00ff807b82 */ /* 0x000e700000000a00 */
[----:B------:R-:W2:Y:S08]  /*0dd0*/  LDC.64 R130, c[0x0][0x3f8] ;  /* 0x0000fe00ff827b82 */ /* 0x000eb00000000a00 */
[----:B------:R-:W3:Y:S01]  /*0de0*/  LDC R119, c[0x0][0x388] ;  /* 0x0000e200ff777b82 */ /* 0x000ee20000000800 */
[----:B-1----:R-:W-:-:S05]  /*0df0*/  IMAD.WIDE R128, R104, 0x4, R128 ;  /* 0x0000000468807825 */ /* 0x002fca00078e0280 */
[----:B------:R-:W4:Y:S01]  /*0e00*/  LDG.E R0, desc[UR8][R128.64] ;  /* 0x0000000880007981 */ /* 0x000f22000c1e1900 */
[----:B--2---:R-:W-:-:S05]  /*0e10*/  IMAD.WIDE R130, R104, 0x4, R130 ;  /* 0x0000000468827825 */ /* 0x004fca00078e0282 */
[----:B-----5:R1:W5:Y:S01]  /*0e20*/  LDG.E R117, desc[UR8][R130.64] ;  /* 0x0000000882757981 */ /* 0x020362000c1e1900 */
[----:B------:R-:W-:Y:S01]  /*0e30*/  ISETP.GE.U32.AND P1, PT, R105, 0x100, PT ;  /* 0x000001006900780c */ /* 0x000fe20003f26070 */
[----:B------:R-:W-:Y:S01]  /*0e40*/  BSSY.RECONVERGENT B0, `(.L_x_11565) ;  /* 0x00006a1000007945 */ /* 0x000fe20003800200 */
[----:B------:R-:W2:Y:S01]  /*0e50*/  S2R R120, SR_TID.X ;  /* 0x0000000000787919 */ /* 0x000ea20000002100 */
        /* <DEDUP_REMOVED lines=17> */
[----:B0-----:R-:W5:Y:S02]  /*0f70*/  LDG.E.128 R4, desc[UR8][R4.64] ;  /* 0x0000000804047981 */ /* 0x001f64000c1e1d00 */
.L_x_11567:
[----:B------:R-:W-:Y:S05]  /*0f80*/  BRA.U !UP0, `(.L_x_11568) ;  /* 0x0000003508247547 */ /* 0x000fea000b800000 */
[----:B------:R-:W1:Y:S02]  /*0f90*/  LDC.64 R128, c[0x0][0x3a0] ;  /* 0x0000e800ff807b82 */ /* 0x000e640000000a00 */
[----:B-1----:R-:W-:-:S05]  /*0fa0*/  IMAD.WIDE.U32 R128, R122, 0x20, R128 ;  /* 0x000000207a807825 */ /* 0x002fca00078e0080 */
[----:B------:R1:W5:Y:S04]  /*0fb0*/  LDG.E.128 R84, desc[UR8][R128.64] ;  /* 0x0000000880547981 */ /* 0x000368000c1e1d00 */
[----:B------:R1:W5:Y:S01]  /*0fc0*/  LDG.E.128 R100, desc[UR8][R128.64+0x10] ;  /* 0x0000100880647981 */ /* 0x000362000c1e1d00 */
[----:B------:R-:W-:-:S13]  /*0fd0*/  ISETP.GT.AND P2, PT, R0, RZ, PT ;  /* 0x000000ff0000720c */ /* 0x000fda0003f44270 */
[----:B------:R-:W-:Y:S02]  /*0fe0*/  @!P2 IMAD.MOV.U32 R130, RZ, RZ, R127 ;  /* 0x000000ffff82a224 */ /* 0x000fe400078e007f */
[----:B------:R-:W-:Y:S01]  /*0ff0*/  @!P2 IMAD.MOV.U32 R136, RZ, RZ, R118 ;  /* 0x000000ffff88a224 */ /* 0x000fe200078e0076 */
[----:B-1----:R-:W-:Y:S06]  /*1000*/  @!P2 BRA `(.L_x_11569) ;  /* 0x000000040094a947 */ /* 0x002fec0003800000 */
        /* <DEDUP_REMOVED lines=16> */
.L_x_11572:
        /* <DEDUP_REMOVED lines=13> */
.L_x_11574:
[----:B0-----:R-:W-:Y:S05]  /*11e0*/  BSYNC.RECONVERGENT B2 ;  /* 0x0000000000027941 */ /* 0x001fea0003800200 */
.L_x_11573:
        /* <DEDUP_REMOVED lines=50> */
[----:B------:R-:W-:Y:S01]  /*1510*/  LOP3.LUT R128, R123, R130, R125, 0x96, !PT ;  /* 0x000000827b807212 */ /* 0x000fe200078e967d */
[----:B------:R-:W-:Y:S01]  /*1520*/  IMAD.WIDE.U32 R126, R126, -0x326172a9, RZ ;  /* 0xcd9e8d577e7e7825 */ /* 0x000fe200078e00ff */
[----:B------:R-:W-:-:S03]  /*1530*/  IADD3 R125, PT, PT, R3, -0x695add53, RZ ;  /* 0x96a522ad037d7810 */ /* 0x000fc60007ffe0ff */
[----:B------:R-:W-:Y:S02]  /*1540*/  HFMA2 R130, -RZ, RZ, 0, 0 ;  /* 0x00000000ff827431 */ /* 0x000fe400000001ff */
[----:B------:R-:W-:Y:S02]  /*1550*/  VIADD R123, R2, 0x8ff34781 ;  /* 0x8ff34781027b7836 */ /* 0x000fe40000000000 */
[----:B------:R-:W-:-:S03]  /*1560*/  IMAD.WIDE.U32 R128, R128, -0x2daee0ad, RZ ;  /* 0xd2511f5380807825 */ /* 0x000fc600078e00ff */
[----:B------:R-:W-:Y:S01]  /*1570*/  LOP3.LUT R124, R123, R124, R127, 0x96, !PT ;  /* 0x0000007c7b7c7212 */ /* 0x000fe200078e967f */
[----:B------:R-:W-:Y:S01]  /*1580*/  IMAD.MOV.U32 R136, RZ, RZ, R128 ;  /* 0x000000ffff887224 */ /* 0x000fe200078e0080 */
[----:B------:R-:W-:Y:S01]  /*1590*/  LOP3.LUT R125, R125, R132, R129, 0x96, !PT ;  /* 0x000000847d7d7212 */ /* 0x000fe200078e9681 */
[----:B------:R-:W-:-:S07]  /*15a0*/  IMAD.MOV.U32 R123, RZ, RZ, R118 ;  /* 0x000000ffff7b7224 */ /* 0x000fce00078e0076 */
.L_x_11571:
[----:B0-----:R-:W-:Y:S05]  /*15b0*/  BSYNC.RECONVERGENT B1 ;  /* 0x0000000000017941 */ /* 0x001fea0003800200 */
.L_x_11570:
        /* <DEDUP_REMOVED lines=9> */
[----:B------:R-:W-:-:S07]  /*1650*/  FADD.FTZ R84, R84, R127 ;  /* 0x0000007f54547221 */ /* 0x000fce0000010000 */
.L_x_11569:
        /* <DEDUP_REMOVED lines=19> */
.L_x_11578:
        /* <DEDUP_REMOVED lines=13> */
.L_x_11580:
[----:B0-----:R-:W-:Y:S05]  /*1860*/  BSYNC.RECONVERGENT B2 ;  /* 0x0000000000027941 */ /* 0x001fea0003800200 */
.L_x_11579:
        /* <DEDUP_REMOVED lines=57> */
[----:B------:R-:W-:Y:S02]  /*1c00*/  LOP3.LUT R124, R125, R124, R127, 0x96, !PT ;  /* 0x0000007c7d7c7212 */ /* 0x000fe400078e967f */
[----:B------:R-:W-:Y:S02]  /*1c10*/  LOP3.LUT R125, R131, R132, R129, 0x96, !PT ;  /* 0x00000084837d7212 */ /* 0x000fe400078e9681 */
[----:B------:R-:W-:-:S07]  /*1c20*/  MOV R137, R128 ;  /* 0x0000008000897202 */ /* 0x000fce0000000f00 */
.L_x_11577:
[----:B0-----:R-:W-:Y:S05]  /*1c30*/  BSYNC.RECONVERGENT B1 ;  /* 0x0000000000017941 */ /* 0x001fea0003800200 */
.L_x_11576:
        /* <DEDUP_REMOVED lines=11> */
.L_x_11575:
[----:B------:R-:W-:Y:S01]  /*1cf0*/  @!P2 IMAD.MOV.U32 R127, RZ, RZ, R118 ;  /* 0x000000ffff7fa224 */ /* 0x000fe200078e0076 */
        /* <DEDUP_REMOVED lines=18> */
.L_x_11584:
        /* <DEDUP_REMOVED lines=13> */
.L_x_11586:
[----:B0-----:R-:W-:Y:S05]  /*1ef0*/  BSYNC.RECONVERGENT B2 ;  /* 0x0000000000027941 */ /* 0x001fea0003800200 */
.L_x_11585:
        /* <DEDUP_REMOVED lines=57> */
[----:B------:R-:W-:Y:S01]  /*2290*/  IMAD.MOV.U32 R127, RZ, RZ, RZ ;  /* 0x000000ffff7f7224 */ /* 0x000fe200078e00ff */
[----:B------:R-:W-:Y:S02]  /*22a0*/  LOP3.LUT R125, R111, R132, R129, 0x96, !PT ;  /* 0x000000846f7d7212 */ /* 0x000fe400078e9681 */
[----:B------:R-:W-:-:S07]  /*22b0*/  MOV R111, R137 ;  /* 0x00000089006f7202 */ /* 0x000fce0000000f00 */
.L_x_11583:
[----:B0-----:R-:W-:Y:S05]  /*22c0*/  BSYNC.RECONVERGENT B1 ;  /* 0x0000000000017941 */ /* 0x001fea0003800200 */
.L_x_11582:
        /* <DEDUP_REMOVED lines=10> */
.L_x_11581:
        /* <DEDUP_REMOVED lines=19> */
.L_x_11590:
        /* <DEDUP_REMOVED lines=13> */
.L_x_11592:
[----:B0-----:R-:W-:Y:S05]  /*2570*/  BSYNC.RECONVERGENT B2 ;  /* 0x0000000000027941 */ /* 0x001fea0003800200 */
.L_x_11591:
        /* <DEDUP_REMOVED lines=60> */
.L_x_11589:
[----:B0-----:R-:W-:Y:S05]  /*2940*/  BSYNC.RECONVERGENT B1 ;  /* 0x0000000000017941 */ /* 0x001fea0003800200 */
.L_x_11588:
        /* <DEDUP_REMOVED lines=11> */
.L_x_11587:
        /* <DEDUP_REMOVED lines=19> */
.L_x_11596:
        /* <DEDUP_REMOVED lines=13> */
.L_x_11598:
[----:B0-----:R-:W-:Y:S05]  /*2c00*/  BSYNC.RECONVERGENT B2 ;  /* 0x0000000000027941 */ /* 0x001fea0003800200 */
.L_x_11597:
        /* <DEDUP_REMOVED lines=58> */
[----:B------:R-:W-:Y:S01]  /*2fb0*/  LOP3.LUT R125, R113, R132, R129, 0x96, !PT ;  /* 0x00000084717d7212 */ /* 0x000fe200078e9681 */
[----:B------:R-:W-:-:S07]  /*2fc0*/  IMAD.MOV.U32 R113, RZ, RZ, R137 ;  /* 0x000000ffff717224 */ /* 0x000fce00078e0089 */
.L_x_11595:
[----:B0-----:R-:W-:Y:S05]  /*2fd0*/  BSYNC.RECONVERGENT B1 ;  /* 0x0000000000017941 */ /* 0x001fea0003800200 */
.L_x_11594:
        /* <DEDUP_REMOVED lines=10> */
.L_x_11593:
        /* <DEDUP_REMOVED lines=19> */
.L_x_11602:
        /* <DEDUP_REMOVED lines=13> */
.L_x_11604:
[----:B0-----:R-:W-:Y:S05]  /*3280*/  BSYNC.RECONVERGENT B2 ;  /* 0x0000000000027941 */ /* 0x001fea0003800200 */
.L_x_11603:
        /* <DEDUP_REMOVED lines=57> */
[----:B------:R-:W-:-:S03]  /*3620*/  LOP3.LUT R124, R125, R124, R127, 0x96, !PT ;  /* 0x0000007c7d7c7212 */ /* 0x000fc600078e967f */
[----:B------:R-:W-:Y:S01]  /*3630*/  IMAD.MOV.U32 R137, RZ, RZ, R128 ;  /* 0x000000ffff897224 */ /* 0x000fe200078e0080 */
[----:B------:R-:W-:-:S07]  /*3640*/  LOP3.LUT R125, R131, R132, R129, 0x96, !PT ;  /* 0x00000084837d7212 */ /* 0x000fce00078e9681 */
.L_x_11601:
[----:B0-----:R-:W-:Y:S05]  /*3650*/  BSYNC.RECONVERGENT B1 ;  /* 0x0000000000017941 */ /* 0x001fea0003800200 */
.L_x_11600:
        /* <DEDUP_REMOVED lines=11> */
.L_x_11599:
        /* <DEDUP_REMOVED lines=19> */
.L_x_11608:
        /* <DEDUP_REMOVED lines=13> */
.L_x_11610:
[----:B0-----:R-:W-:Y:S05]  /*3910*/  BSYNC.RECONVERGENT B2 ;  /* 0x0000000000027941 */ /* 0x001fea0003800200 */
.L_x_11609:
        /* <DEDUP_REMOVED lines=53> */
[----:B------:R-:W-:Y:S01]  /*3c70*/  IMAD.WIDE.U32 R128, R115, -0x2daee0ad, RZ ;  /* 0xd2511f5373807825 */ /* 0x000fe200078e00ff */
[----:B------:R-:W-:Y:S02]  /*3c80*/  IADD3 R115, PT, PT, R3, -0x695add53, RZ ;  /* 0x96a522ad03737810 */ /* 0x000fe40007ffe0ff */
[----:B------:R-:W-:Y:S01]  /*3c90*/  LOP3.LUT R124, R125, R124, R127, 0x96, !PT ;  /* 0x0000007c7d7c7212 */ /* 0x000fe200078e967f */
[----:B------:R-:W-:Y:S01]  /*3ca0*/  IMAD.MOV.U32 R136, RZ, RZ, R128 ;  /* 0x000000ffff887224 */ /* 0x000fe200078e0080 */
[----:B------:R-:W-:Y:S01]  /*3cb0*/  LOP3.LUT R125, R115, R132, R129, 0x96, !PT ;  /* 0x00000084737d7212 */ /* 0x000fe200078e9681 */
[----:B------:R-:W-:Y:S02]  /*3cc0*/  HFMA2 R129, -RZ, RZ, 0, 0 ;  /* 0x00000000ff817431 */ /* 0x000fe400000001ff */
[----:B------:R-:W-:-:S07]  /*3cd0*/  IMAD.MOV.U32 R115, RZ, RZ, R137 ;  /* 0x000000ffff737224 */ /* 0x000fce00078e0089 */
.L_x_11607:
[----:B0-----:R-:W-:Y:S05]  /*3ce0*/  BSYNC.RECONVERGENT B1 ;  /* 0x0000000000017941 */ /* 0x001fea0003800200 */
.L_x_11606:
        /* <DEDUP_REMOVED lines=10> */
.L_x_11605:
        /* <DEDUP_REMOVED lines=19> */
.L_x_11614:
        /* <DEDUP_REMOVED lines=13> */
.L_x_11616:
[----:B0-----:R-:W-:Y:S05]  /*3f90*/  BSYNC.RECONVERGENT B2 ;  /* 0x0000000000027941 */ /* 0x001fea0003800200 */
.L_x_11615:
        /* <DEDUP_REMOVED lines=57> */
[----:B------:R-:W-:Y:S01]  /*4330*/  IMAD.MOV.U32 R127, RZ, RZ, RZ ;  /* 0x000000ffff7f7224 */ /* 0x000fe200078e00ff */
[----:B------:R-:W-:-:S07]  /*4340*/  LOP3.LUT R125, R131, R132, R129, 0x96, !PT ;  /* 0x00000084837d7212 */ /* 0x000fce00078e9681 */
.L_x_11613:
[----:B0-----:R-:W-:Y:S05]  /*4350*/  BSYNC.RECONVERGENT B1 ;  /* 0x0000000000017941 */ /* 0x001fea0003800200 */
.L_x_11612:
        /* <DEDUP_REMOVED lines=12> */
.L_x_11568:
        /* <DEDUP_REMOVED lines=20> */
.L_x_11620:
        /* <DEDUP_REMOVED lines=13> */
.L_x_11622:
[----:B0-----:R-:W-:Y:S05]  /*4630*/  BSYNC.RECONVERGENT B2 ;  /* 0x0000000000027941 */ /* 0x001fea0003800200 */
.L_x_11621:
        /* <DEDUP_REMOVED lines=44> */
[----:B------:R-:W-:Y:S01]  /*4900*/  HFMA2 R86, -RZ, RZ, 0, 0 ;  /* 0x00000000ff567431 */ /* 0x000fe200000001ff */
        /* <DEDUP_REMOVED lines=13> */
[----:B------:R-:W-:-:S07]  /*49e0*/  LOP3.LUT R124, R85, R124, R127, 0x96, !PT ;  /* 0x0000007c557c7212 */ /* 0x000fce00078e967f */
.L_x_11619:
[----:B0-----:R-:W-:Y:S05]  /*49f0*/  BSYNC.RECONVERGENT B1 ;  /* 0x0000000000017941 */ /* 0x001fea0003800200 */
.L_x_11618:
        /* <DEDUP_REMOVED lines=9> */
.L_x_11617:
        /* <DEDUP_REMOVED lines=16> */
.L_x_11626:
        /* <DEDUP_REMOVED lines=13> */
.L_x_11628:
[----:B0-----:R-:W-:Y:S05]  /*4c60*/  BSYNC.RECONVERGENT B2 ;  /* 0x0000000000027941 */ /* 0x001fea0003800200 */
.L_x_11627:
        /* <DEDUP_REMOVED lines=57> */
[----:B------:R-:W-:Y:S01]  /*5000*/  IMAD.MOV.U32 R128, RZ, RZ, R102 ;  /* 0x000000ffff807224 */ /* 0x000fe200078e0066 */
[----:B------:R-:W-:Y:S01]  /*5010*/  LOP3.LUT R125, R125, R86, R103, 0x96, !PT ;  /* 0x000000567d7d7212 */ /* 0x000fe200078e9667 */
[----:B------:R-:W-:-:S07]  /*5020*/  IMAD.MOV.U32 R87, RZ, RZ, RZ ;  /* 0x000000ffff577224 */ /* 0x000fce00078e00ff */
.L_x_11625:
[----:B0-----:R-:W-:Y:S05]  /*5030*/  BSYNC.RECONVERGENT B1 ;  /* 0x0000000000017941 */ /* 0x001fea0003800200 */
.L_x_11624:
        /* <DEDUP_REMOVED lines=10> */
.L_x_11623:
        /* <DEDUP_REMOVED lines=16> */
.L_x_11632:
        /* <DEDUP_REMOVED lines=13> */
.L_x_11634:
[----:B0-----:R-:W-:Y:S05]  /*52b0*/  BSYNC.RECONVERGENT B2 ;  /* 0x0000000000027941 */ /* 0x001fea0003800200 */
.L_x_11633:
        /* <DEDUP_REMOVED lines=58> */
[----:B------:R-:W-:Y:S01]  /*5660*/  IMAD.MOV.U32 R86, RZ, RZ, R128 ;  /* 0x000000ffff567224 */ /* 0x000fe200078e0080 */
[----:B------:R-:W-:-:S07]  /*5670*/  MOV R128, R102 ;  /* 0x0000006600807202 */ /* 0x000fce0000000f00 */
.L_x_11631:
[----:B0-----:R-:W-:Y:S05]  /*5680*/  BSYNC.RECONVERGENT B1 ;  /* 0x0000000000017941 */ /* 0x001fea0003800200 */
.L_x_11630:
        /* <DEDUP_REMOVED lines=9> */
.L_x_11629:
        /* <DEDUP_REMOVED lines=16> */
.L_x_11638:
        /* <DEDUP_REMOVED lines=13> */
.L_x_11640:
[----:B0-----:R-:W-:Y:S05]  /*58f0*/  BSYNC.RECONVERGENT B2 ;  /* 0x0000000000027941 */ /* 0x001fea0003800200 */
.L_x_11639:
        /* <DEDUP_REMOVED lines=59> */
[----:B------:R-:W-:-:S07]  /*5cb0*/  IMAD.MOV.U32 R128, RZ, RZ, R130 ;  /* 0x000000ffff807224 */ /* 0x000fce00078e0082 */
.L_x_11637:
[----:B0-----:R-:W-:Y:S05]  /*5cc0*/  BSYNC.RECONVERGENT B1 ;  /* 0x0000000000017941 */ /* 0x001fea0003800200 */
.L_x_11636:
        /* <DEDUP_REMOVED lines=10> */
.L_x_11635:
        /* <DEDUP_REMOVED lines=16> */
.L_x_11644:
        /* <DEDUP_REMOVED lines=13> */
.L_x_11646:
[----:B0-----:R-:W-:Y:S05]  /*5f40*/  BSYNC.RECONVERGENT B2 ;  /* 0x0000000000027941 */ /* 0x001fea0003800200 */
.L_x_11645:
        /* <DEDUP_REMOVED lines=60> */
.L_x_11643:
[----:B0-----:R-:W-:Y:S05]  /*6310*/  BSYNC.RECONVERGENT B1 ;  /* 0x0000000000017941 */ /* 0x001fea0003800200 */
.L_x_11642:
        /* <DEDUP_REMOVED lines=9> */
.L_x_11641:
        /* <DEDUP_REMOVED lines=16> */
.L_x_11650:
        /* <DEDUP_REMOVED lines=13> */
.L_x_11652:
[----:B0-----:R-:W-:Y:S05]  /*6580*/  BSYNC.RECONVERGENT B2 ;  /* 0x0000000000027941 */ /* 0x001fea0003800200 */
.L_x_11651:
        /* <DEDUP_REMOVED lines=54> */
[----:B------:R-:W-:Y:S02]  /*68f0*/  IMAD.MOV.U32 R103, RZ, RZ, RZ ;  /* 0x000000ffff677224 */ /* 0x000fe400078e00ff */
[----:B------:R-:W-:Y:S01]  /*6900*/  IMAD.WIDE.U32 R130, R130, -0x2daee0ad, RZ ;  /* 0xd2511f5382827825 */ /* 0x000fe200078e00ff */
[----:B------:R-:W-:-:S03]  /*6910*/  LOP3.LUT R124, R101, R124, R127, 0x96, !PT ;  /* 0x0000007c657c7212 */ /* 0x000fc600078e967f */
[----:B------:R-:W-:Y:S01]  /*6920*/  IMAD.MOV.U32 R101, RZ, RZ, R128 ;  /* 0x000000ffff657224 */ /* 0x000fe200078e0080 */
[----:B------:R-:W-:Y:S02]  /*6930*/  LOP3.LUT R125, R125, R102, R131, 0x96, !PT ;  /* 0x000000667d7d7212 */ /* 0x000fe400078e9683 */
[----:B------:R-:W-:-:S07]  /*6940*/  MOV R128, R130 ;  /* 0x0000008200807202 */ /* 0x000fce0000000f00 */
.L_x_11649:
[----:B0-----:R-:W-:Y:S05]  /*6950*/  BSYNC.RECONVERGENT B1 ;  /* 0x0000000000017941 */ /* 0x001fea0003800200 */
.L_x_11648:
        /* <DEDUP_REMOVED lines=10> */
.L_x_11647:
        /* <DEDUP_REMOVED lines=16> */
.L_x_11656:
        /* <DEDUP_REMOVED lines=13> */
.L_x_11658:
[----:B0-----:R-:W-:Y:S05]  /*6bd0*/  BSYNC.RECONVERGENT B2 ;  /* 0x0000000000027941 */ /* 0x001fea0003800200 */
.L_x_11657:
        /* <DEDUP_REMOVED lines=58> */
[----:B------:R-:W-:Y:S02]  /*6f80*/  IMAD.MOV.U32 R102, RZ, RZ, R128 ;  /* 0x000000ffff667224 */ /* 0x000fe400078e0080 */
[----:B------:R-:W-:-:S07]  /*6f90*/  IMAD.MOV.U32 R128, RZ, RZ, R130 ;  /* 0x000000ffff807224 */ /* 0x000fce00078e0082 */
.L_x_11655:
[----:B0-----:R-:W-:Y:S05]  /*6fa0*/  BSYNC.RECONVERGENT B1 ;  /* 0x0000000000017941 */ /* 0x001fea0003800200 */
.L_x_11654:
        /* <DEDUP_REMOVED lines=9> */
.L_x_11653:
        /* <DEDUP_REMOVED lines=16> */
.L_x_11661:
        /* <DEDUP_REMOVED lines=13> */
.L_x_11663:
[----:B0-----:R-:W-:Y:S05]  /*7210*/  BSYNC.RECONVERGENT B2 ;  /* 0x0000000000027941 */ /* 0x001fea0003800200 */
.L_x_11662:
        /* <DEDUP_REMOVED lines=55> */
[----:B------:R-:W-:Y:S02]  /*7590*/  VIADD R103, R3, 0x96a522ad ;  /* 0x96a522ad03677836 */ /* 0x000fe40000000000 */
[----:B------:R-:W-:-:S03]  /*75a0*/  IMAD.MOV.U32 R127, RZ, RZ, RZ ;  /* 0x000000ffff7f7224 */ /* 0x000fc600078e00ff */
[----:B------:R-:W-:Y:S02]  /*75b0*/  LOP3.LUT R125, R103, R136, R131, 0x96, !PT ;  /* 0x00000088677d7212 */ /* 0x000fe400078e9683 */
[----:B------:R-:W-:Y:S01]  /*75c0*/  MOV R103, R128 ;  /* 0x0000008000677202 */ /* 0x000fe20000000f00 */
[----:B------:R-:W-:-:S07]  /*75d0*/  IMAD.MOV.U32 R128, RZ, RZ, R130 ;  /* 0x000000ffff807224 */ /* 0x000fce00078e0082 */
.L_x_11660:
[----:B0-----:R-:W-:Y:S05]  /*75e0*/  BSYNC.RECONVERGENT B1 ;  /* 0x0000000000017941 */ /* 0x001fea0003800200 */
.L_x_11659:
        /* <DEDUP_REMOVED lines=10> */
.L_x_11611:
[----:B------:R-:W1:Y:S01]  /*7690*/  LDC.64 R130, c[0x0][0x3a8] ;  /* 0x0000ea00ff827b82 */ /* 0x000e620000000a00 */
[----:B------:R-:W-:Y:S02]  /*76a0*/  IMAD.MOV.U32 R118, RZ, RZ, R128 ;  /* 0x000000ffff767224 */ /* 0x000fe400078e0080 */
[----:B-1----:R-:W-:-:S05]  /*76b0*/  IMAD.WIDE.U32 R130, R122, 0x20, R130 ;  /* 0x000000207a827825 */ /* 0x002fca00078e0082 */
[----:B-----5:R1:W-:Y:S04]  /*76c0*/  STG.E.128 desc[UR8][R130.64], R84 ;  /* 0x0000005482007986 */ /* 0x0203e8000c101d08 */
[----:B------:R1:W-:Y:S01]  /*76d0*/  STG.E.128 desc[UR8][R130.64+0x10], R100 ;  /* 0x0000106482007986 */ /* 0x0003e2000c101d08 */
[----:B------:R-:W-:Y:S05]  /*76e0*/  @!P0 BRA `(.L_x_11664) ;  /* 0x0000000000508947 */ /* 0x000fea0003800000 */
[----:B------:R-:W-:Y:S01]  /*76f0*/  SHF.L.U32 R129, R115, 0x10, RZ ;  /* 0x0000001073817819 */ /* 0x000fe200000006ff */
[----:B------:R-:W2:Y:S01]  /*7700*/  LDC.64 R136, c[0x0][0x3b0] ;  /* 0x0000ec00ff887b82 */ /* 0x000ea20000000a00 */
[----:B------:R-:W-:Y:S02]  /*7710*/  LOP3.LUT R128, R116, 0xffff, RZ, 0xc0, !PT ;  /* 0x0000ffff74807812 */ /* 0x000fe400078ec0ff */
[----:B-1----:R-:W-:Y:S02]  /*7720*/  LOP3.LUT R131, R129, 0xff0000, RZ, 0xc0, !PT ;  /* 0x00ff000081837812 */ /* 0x002fe400078ec0ff */
        /* <DEDUP_REMOVED lines=13> */
[----:B--2---:R-:W-:Y:S01]  /*7800*/  IMAD.WIDE.U32 R128, R121, 0x8, R136 ;  /* 0x0000000879807825 */ /* 0x004fe200078e0088 */
[----:B------:R-:W-:-:S05]  /*7810*/  LOP3.LUT R130, R130, 0xff, R123, 0xf8, !PT ;  /* 0x000000ff82827812 */ /* 0x000fca00078ef87b */
[----:B------:R2:W-:Y:S02]  /*7820*/  STG.E.64 desc[UR8][R128.64], R130 ;  /* 0x0000008280007986 */ /* 0x0005e4000c101b08 */
.L_x_11664:
[----:B------:R-:W-:Y:S02]  /*7830*/  VIADD R122, R122, 0x100 ;  /* 0x000001007a7a7836 */ /* 0x000fe40000000000 */
[----:B------:R-:W-:-:S07]  /*7840*/  VIADD R121, R121, 0x100 ;  /* 0x0000010079797836 */ /* 0x000fce0000000000 */
.L_x_11566:
[----:B0-----:R-:W-:Y:S05]  /*7850*/  BSYNC.RECONVERGENT B0 ;  /* 0x0000000000007941 */ /* 0x001fea0003800200 */
.L_x_11565:
[----:B------:R-:W-:Y:S01]  /*7860*/  ISETP.GE.U32.AND P2, PT, R105, 0x200, PT ;  /* 0x000002006900780c */ /* 0x000fe20003f46070 */
[----:B------:R-:W-:Y:S03]  /*7870*/  BSSY.RECONVERGENT B0, `(.L_x_11665) ;  /* 0x0000696000007945 */ /* 0x000fe60003800200 */
[----:B------:R-:W-:-:S09]  /*7880*/  P2R R136, PR, RZ, 0x4 ;  /* 0x00000004ff887803 */ /* 0x000fd20000000000 */
[----:B------:R-:W-:Y:S05]  /*7890*/  @!P2 BRA `(.L_x_11666) ;  /* 0x00000068004ca947 */ /* 0x000fea0003800000 */
[----:B------:R-:W-:-:S04]  /*78a0*/  UISETP.NE.U32.AND UP0, UPT, UR10, URZ, UPT ;  /* 0x000000ff0a00728c */ /* 0x000fc8000bf05070 */
[----:B------:R-:W-:Y:S01]  /*78b0*/  UISETP.NE.AND.EX UP0, UPT, UR11, URZ, UPT, UP0 ;  /* 0x000000ff0b00728c */ /* 0x000fe2000bf05300 */
[----:B------:R-:W-:Y:S10]  /*78c0*/  @!P0 BRA `(.L_x_11667) ;  /* 0x00000000000c8947 */ /* 0x000ff40003800000 */
[----:B------:R-:W0:Y:S02]  /*78d0*/  LDC.64 R4, c[0x0][0x390] ;  /* 0x0000e400ff047b82 */ /* 0x000e240000000a00 */
[----:B0-----:R-:W-:-:S06]  /*78e0*/  IMAD.WIDE.U32 R4, R121, 0x10, R4 ;  /* 0x0000001079047825 */ /* 0x001fcc00078e0004 */
[----:B------:R-:W5:Y:S02]  /*78f0*/  LDG.E.128 R4, desc[UR8][R4.64] ;  /* 0x0000000804047981 */ /* 0x000f64000c1e1d00 */
.L_x_11667:
[----:B------:R-:W-:Y:S05]  /*7900*/  BRA.U !UP0, `(.L_x_11668) ;  /* 0x0000003508247547 */ /* 0x000fea000b800000 */
[----:B------:R-:W2:Y:S02]  /*7910*/  LDC.64 R80, c[0x0][0x3a0] ;  /* 0x0000e800ff507b82 */ /* 0x000ea40000000a00 */
[----:B--2---:R-:W-:-:S05]  /*7920*/  IMAD.WIDE.U32 R128, R122, 0x20, R80 ;  /* 0x000000207a807825 */ /* 0x004fca00078e0050 */
[----:B------:R0:W5:Y:S04]  /*7930*/  LDG.E.128 R80, desc[UR8][R128.64] ;  /* 0x0000000880507981 */ /* 0x000168000c1e1d00 */
[----:B------:R0:W5:Y:S01]  /*7940*/  LDG.E.128 R96, desc[UR8][R128.64+0x10] ;  /* 0x0000100880607981 */ /* 0x000162000c1e1d00 */
[----:B------:R-:W-:-:S13]  /*7950*/  ISETP.GT.AND P2, PT, R0, RZ, PT ;  /* 0x000000ff0000720c */ /* 0x000fda0003f44270 */
[----:B-1----:R-:W-:Y:S01]  /*7960*/  @!P2 MOV R130, R127 ;  /* 0x0000007f0082a202 */ /* 0x002fe20000000f00 */
        /* <DEDUP_REMOVED lines=18> */
.L_x_11672:
        /* <DEDUP_REMOVED lines=13> */
.L_x_11674:
[----:B------:R-:W-:Y:S05]  /*7b60*/  BSYNC.RECONVERGENT B2 ;  /* 0x0000000000027941 */ /* 0x000fea0003800200 */
.L_x_11673:
        /* <DEDUP_REMOVED lines=60> */
.L_x_11671:
[----:B------:R-:W-:Y:S05]  /*7f30*/  BSYNC.RECONVERGENT B1 ;  /* 0x0000000000017941 */ /* 0x000fea0003800200 */
.L_x_11670:
        /* <DEDUP_REMOVED lines=10> */
.L_x_11669:
        /* <DEDUP_REMOVED lines=19> */
.L_x_11678:
        /* <DEDUP_REMOVED lines=13> */
.L_x_11680:
[----:B------:R-:W-:Y:S05]  /*81e0*/  BSYNC.RECONVERGENT B2 ;  /* 0x0000000000027941 */ /* 0x000fea0003800200 */
.L_x_11679:
        /* <DEDUP_REMOVED lines=60> */
.L_x_11677:
[----:B------:R-:W-:Y:S05]  /*85b0*/  BSYNC.RECONVERGENT B1 ;  /* 0x0000000000017941 */ /* 0x000fea0003800200 */
.L_x_11676:
        /* <DEDUP_REMOVED lines=11> */
.L_x_11675:
        /* <DEDUP_REMOVED lines=19> */
.L_x_11684:
        /* <DEDUP_REMOVED lines=13> */
.L_x_11686:
[----:B------:R-:W-:Y:S05]  /*8870*/  BSYNC.RECONVERGENT B2 ;  /* 0x0000000000027941 */ /* 0x000fea0003800200 */
.L_x_11685:
        /* <DEDUP_REMOVED lines=56> */
[----:B------:R-:W-:Y:S01]  /*8c00*/  HFMA2 R127, -RZ, RZ, 0, 0 ;  /* 0x00000000ff7f7431 */ /* 0x000fe200000001ff */
[----:B------:R-:W-:Y:S01]  /*8c10*/  LOP3.LUT R125, R111, R132, R129, 0x96, !PT ;  /* 0x000000846f7d7212 */ /* 0x000fe200078e9681 */
[----:B------:R-:W-:Y:S02]  /*8c20*/  IMAD.MOV.U32 R137, RZ, RZ, R128 ;  /* 0x000000ffff897224 */ /* 0x000fe400078e0080 */
[----:B------:R-:W-:-:S07]  /*8c30*/  IMAD.MOV.U32 R111, RZ, RZ, R138 ;  /* 0x000000ffff6f7224 */ /* 0x000fce00078e008a */
.L_x_11683:
[----:B------:R-:W-:Y:S05]  /*8c40*/  BSYNC.RECONVERGENT B1 ;  /* 0x0000000000017941 */ /* 0x000fea0003800200 */
.L_x_11682:
        /* <DEDUP_REMOVED lines=10> */
.L_x_11681:
        /* <DEDUP_REMOVED lines=19> */
.L_x_11690:
        /* <DEDUP_REMOVED lines=13> */
.L_x_11692:
[----:B------:R-:W-:Y:S05]  /*8ef0*/  BSYNC.RECONVERGENT B2 ;  /* 0x0000000000027941 */ /* 0x000fea0003800200 */
.L_x_11691:
        /* <DEDUP_REMOVED lines=60> */
.L_x_11689:
[----:B------:R-:W-:Y:S05]  /*92c0*/  BSYNC.RECONVERGENT B1 ;  /* 0x0000000000017941 */ /* 0x000fea0003800200 */
.L_x_11688:
        /* <DEDUP_REMOVED lines=11> */
.L_x_11687:
        /* <DEDUP_REMOVED lines=19> */
.L_x_11696:
        /* <DEDUP_REMOVED lines=13> */
.L_x_11698:
[----:B------:R-:W-:Y:S05]  /*9580*/  BSYNC.RECONVERGENT B2 ;  /* 0x0000000000027941 */ /* 0x000fea0003800200 */
.L_x_11697:
        /* <DEDUP_REMOVED lines=60> */
.L_x_11695:
[----:B------:R-:W-:Y:S05]  /*9950*/  BSYNC.RECONVERGENT B1 ;  /* 0x0000000000017941 */ /* 0x000fea0003800200 */
.L_x_11694:
        /* <DEDUP_REMOVED lines=10> */
.L_x_11693:
        /* <DEDUP_REMOVED lines=15> */
[----:B------:R-:W-:Y:S01]  /*9af0*/  @!P3 IMAD.MOV.U32 R114, RZ, RZ, R125 ;  /* 0x000000ffff72b224 */ /* 0x000fe200078e007d */
[----:B------:R-:W-:Y:S01]  /*9b00*/  @P3 MOV R114, R124 ;  /* 0x0000007c00723202 */ /* 0x000fe20000000f00 */
[----:B------:R-:W-:Y:S01]  /*9b10*/  @P3 IMAD.MOV.U32 R138, RZ, RZ, R137 ;  /* 0x000000ffff8a3224 */ /* 0x000fe200078e0089 */
[----:B------:R-:W-:Y:S06]  /*9b20*/  BRA `(.L_x_11701) ;  /* 0x0000000400287947 */ /* 0x000fec0003800000 */
.L_x_11702:
        /* <DEDUP_REMOVED lines=13> */
.L_x_11704:
[----:B------:R-:W-:Y:S05]  /*9c00*/  BSYNC.RECONVERGENT B2 ;  /* 0x0000000000027941 */ /* 0x000fea0003800200 */
.L_x_11703:
        /* <DEDUP_REMOVED lines=57> */
[----:B------:R-:W-:-:S04]  /*9fa0*/  LOP3.LUT R124, R125, R124, R127, 0x96, !PT ;  /* 0x0000007c7d7c7212 */ /* 0x000fc800078e967f */
[----:B------:R-:W-:Y:S02]  /*9fb0*/  LOP3.LUT R125, R131, R132, R129, 0x96, !PT ;  /* 0x00000084837d7212 */ /* 0x000fe400078e9681 */
[----:B------:R-:W-:-:S07]  /*9fc0*/  MOV R138, R128 ;  /* 0x00000080008a7202 */ /* 0x000fce0000000f00 */
.L_x_11701:
[----:B------:R-:W-:Y:S05]  /*9fd0*/  BSYNC.RECONVERGENT B1 ;  /* 0x0000000000017941 */ /* 0x000fea0003800200 */
.L_x_11700:
        /* <DEDUP_REMOVED lines=11> */
.L_x_11699:
        /* <DEDUP_REMOVED lines=19> */
.L_x_11708:
        /* <DEDUP_REMOVED lines=13> */
.L_x_11710:
[----:B------:R-:W-:Y:S05]  /*a290*/  BSYNC.RECONVERGENT B2 ;  /* 0x0000000000027941 */ /* 0x000fea0003800200 */
.L_x_11709:
        /* <DEDUP_REMOVED lines=58> */
[----:B------:R-:W-:Y:S01]  /*a640*/  IMAD.MOV.U32 R129, RZ, RZ, RZ ;  /* 0x000000ffff817224 */ /* 0x000fe200078e00ff */
[----:B------:R-:W-:-:S07]  /*a650*/  MOV R115, R138 ;  /* 0x0000008a00737202 */ /* 0x000fce0000000f00 */
.L_x_11707:
[----:B------:R-:W-:Y:S05]  /*a660*/  BSYNC.RECONVERGENT B1 ;  /* 0x0000000000017941 */ /* 0x000fea0003800200 */
.L_x_11706:
        /* <DEDUP_REMOVED lines=10> */
.L_x_11705:
        /* <DEDUP_REMOVED lines=19> */
.L_x_11714:
        /* <DEDUP_REMOVED lines=13> */
.L_x_11716:
[----:B------:R-:W-:Y:S05]  /*a910*/  BSYNC.RECONVERGENT B2 ;  /* 0x0000000000027941 */ /* 0x000fea0003800200 */
.L_x_11715:
        /* <DEDUP_REMOVED lines=56> */
[----:B------:R-:W-:-:S03]  /*aca0*/  LOP3.LUT R124, R125, R124, R127, 0x96, !PT ;  /* 0x0000007c7d7c7212 */ /* 0x000fc600078e967f */
[----:B------:R-:W-:Y:S01]  /*acb0*/  IMAD.MOV.U32 R127, RZ, RZ, RZ ;  /* 0x000000ffff7f7224 */ /* 0x000fe200078e00ff */
[----:B------:R-:W-:-:S07]  /*acc0*/  LOP3.LUT R125, R131, R132, R129, 0x96, !PT ;  /* 0x00000084837d7212 */ /* 0x000fce00078e9681 */
.L_x_11713:
[----:B------:R-:W-:Y:S05]  /*acd0*/  BSYNC.RECONVERGENT B1 ;  /* 0x0000000000017941 */ /* 0x000fea0003800200 */
.L_x_11712:
        /* <DEDUP_REMOVED lines=12> */
.L_x_11668:
[----:B------:R-:W-:Y:S01]  /*ada0*/  HFMA2 R80, -RZ, RZ, 0, 0 ;  /* 0x00000000ff507431 */ /* 0x000fe200000001ff */
[----:B------:R-:W-:Y:S01]  /*adb0*/  MOV R82, R127 ;  /* 0x0000007f00527202 */ /* 0x000fe20000000f00 */
[----:B--2---:R-:W-:Y:S01]  /*adc0*/  IMAD.MOV.U32 R128, RZ, RZ, R118 ;  /* 0x000000ffff807224 */ /* 0x004fe200078e0076 */
        /* <DEDUP_REMOVED lines=17> */
.L_x_11720:
        /* <DEDUP_REMOVED lines=13> */
.L_x_11722:
[----:B------:R-:W-:Y:S05]  /*afb0*/  BSYNC.RECONVERGENT B2 ;  /* 0x0000000000027941 */ /* 0x000fea0003800200 */
.L_x_11721:
        /* <DEDUP_REMOVED lines=47> */
[----:B------:R-:W-:Y:S01]  /*b2b0*/  IMAD.WIDE.U32 R124, R83, -0x326172a9, RZ ;  /* 0xcd9e8d57537c7825 */ /* 0x000fe200078e00ff */
[----:B------:R-:W-:-:S03]  /*b2c0*/  IADD3 R83, PT, PT, R2, -0xe443238, RZ ;  /* 0xf1bbcdc802537810 */ /* 0x000fc60007ffe0ff */
[----:B------:R-:W-:Y:S01]  /*b2d0*/  VIADD R97, R3, 0xdb3d7428 ;  /* 0xdb3d742803617836 */ /* 0x000fe20000000000 */
[----:B------:R-:W-:Y:S02]  /*b2e0*/  LOP3.LUT R83, R83, R98, R125, 0x96, !PT ;  /* 0x0000006253537212 */ /* 0x000fe400078e967d */
[----:B------:R-:W-:Y:S02]  /*b2f0*/  IADD3 R125, PT, PT, R3, -0x695add53, RZ ;  /* 0x96a522ad037d7810 */ /* 0x000fe40007ffe0ff */
[----:B------:R-:W-:Y:S01]  /*b300*/  LOP3.LUT R97, R97, R96, R81, 0x96, !PT ;  /* 0x0000006061617212 */ /* 0x000fe200078e9651 */
[----:B------:R-:W-:-:S04]  /*b310*/  IMAD.WIDE.U32 R128, R83, -0x2daee0ad, RZ ;  /* 0xd2511f5353807825 */ /* 0x000fc800078e00ff */
[----:B------:R-:W-:Y:S01]  /*b320*/  IMAD.WIDE.U32 R126, R97, -0x326172a9, RZ ;  /* 0xcd9e8d57617e7825 */ /* 0x000fe200078e00ff */
[----:B------:R-:W-:-:S03]  /*b330*/  LOP3.LUT R125, R125, R80, R129, 0x96, !PT ;  /* 0x000000507d7d7212 */ /* 0x000fc600078e9681 */
[----:B------:R-:W-:Y:S02]  /*b340*/  VIADD R81, R2, 0x8ff34781 ;  /* 0x8ff3478102517836 */ /* 0x000fe40000000000 */
[----:B------:R-:W-:-:S03]  /*b350*/  IMAD.MOV.U32 R80, RZ, RZ, R118 ;  /* 0x000000ffff507224 */ /* 0x000fc600078e0076 */
[----:B------:R-:W-:-:S07]  /*b360*/  LOP3.LUT R124, R81, R124, R127, 0x96, !PT ;  /* 0x0000007c517c7212 */ /* 0x000fce00078e967f */
.L_x_11719:
[----:B------:R-:W-:Y:S05]  /*b370*/  BSYNC.RECONVERGENT B1 ;  /* 0x0000000000017941 */ /* 0x000fea0003800200 */
.L_x_11718:
        /* <DEDUP_REMOVED lines=9> */
.L_x_11717:
        /* <DEDUP_REMOVED lines=16> */
.L_x_11726:
        /* <DEDUP_REMOVED lines=13> */
.L_x_11728:
[----:B------:R-:W-:Y:S05]  /*b5e0*/  BSYNC.RECONVERGENT B2 ;  /* 0x0000000000027941 */ /* 0x000fea0003800200 */
.L_x_11727:
        /* <DEDUP_REMOVED lines=50> */
[C---:B------:R-:W-:Y:S01]  /*b910*/  IADD3 R83, PT, PT, R2.reuse, -0x700cb87f, RZ ;  /* 0x8ff3478102537810 */ /* 0x040fe20007ffe0ff */
[----:B------:R-:W-:Y:S02]  /*b920*/  VIADD R81, R2, 0xf1bbcdc8 ;  /* 0xf1bbcdc802517836 */ /* 0x000fe40000000000 */
[----:B------:R-:W-:-:S03]  /*b930*/  IMAD.WIDE.U32 R126, R99, -0x326172a9, RZ ;  /* 0xcd9e8d57637e7825 */ /* 0x000fc600078e00ff */
[----:B------:R-:W-:Y:S02]  /*b940*/  LOP3.LUT R81, R81, R124, R97, 0x96, !PT ;  /* 0x0000007c51517212 */ /* 0x000fe400078e9661 */
[----:B------:R-:W-:Y:S01]  /*b950*/  LOP3.LUT R124, R83, R96, R127, 0x96, !PT ;  /* 0x00000060537c7212 */ /* 0x000fe200078e967f */
[----:B------:R-:W-:Y:S02]  /*b960*/  HFMA2 R83, -RZ, RZ, 0, 0 ;  /* 0x00000000ff537431 */ /* 0x000fe400000001ff */
[----:B------:R-:W-:Y:S01]  /*b970*/  IMAD.WIDE.U32 R98, R81, -0x2daee0ad, RZ ;  /* 0xd2511f5351627825 */ /* 0x000fe200078e00ff */
[----:B------:R-:W-:-:S03]  /*b980*/  MOV R81, R128 ;  /* 0x0000008000517202 */ /* 0x000fc60000000f00 */
[----:B------:R-:W-:Y:S01]  /*b990*/  IMAD.MOV.U32 R128, RZ, RZ, R98 ;  /* 0x000000ffff807224 */ /* 0x000fe200078e0062 */
[----:B------:R-:W-:-:S07]  /*b9a0*/  LOP3.LUT R125, R125, R82, R99, 0x96, !PT ;  /* 0x000000527d7d7212 */ /* 0x000fce00078e9663 */
.L_x_11725:
[----:B------:R-:W-:Y:S05]  /*b9b0*/  BSYNC.RECONVERGENT B1 ;  /* 0x0000000000017941 */ /* 0x000fea0003800200 */
.L_x_11724:
        /* <DEDUP_REMOVED lines=10> */
.L_x_11723:
        /* <DEDUP_REMOVED lines=16> */
.L_x_11732:
        /* <DEDUP_REMOVED lines=13> */
.L_x_11734:
[----:B------:R-:W-:Y:S05]  /*bc30*/  BSYNC.RECONVERGENT B2 ;  /* 0x0000000000027941 */ /* 0x000fea0003800200 */
.L_x_11733:
        /* <DEDUP_REMOVED lines=56> */
[----:B------:R-:W-:-:S05]  /*bfc0*/  IMAD.WIDE.U32 R98, R99, -0x2daee0ad, RZ ;  /* 0xd2511f5363627825 */ /* 0x000fca00078e00ff */
[----:B------:R-:W-:Y:S02]  /*bfd0*/  LOP3.LUT R125, R125, R82, R99, 0x96, !PT ;  /* 0x000000527d7d7212 */ /* 0x000fe400078e9663 */
[----:B------:R-:W-:Y:S01]  /*bfe0*/  MOV R82, R128 ;  /* 0x0000008000527202 */ /* 0x000fe20000000f00 */
[----:B------:R-:W-:-:S07]  /*bff0*/  IMAD.MOV.U32 R128, RZ, RZ, R98 ;  /* 0x000000ffff807224 */ /* 0x000fce00078e0062 */
.L_x_11731:
[----:B------:R-:W-:Y:S05]  /*c000*/  BSYNC.RECONVERGENT B1 ;  /* 0x0000000000017941 */ /* 0x000fea0003800200 */
.L_x_11730:
        /* <DEDUP_REMOVED lines=9> */
.L_x_11729:
        /* <DEDUP_REMOVED lines=16> */
.L_x_11738:
        /* <DEDUP_REMOVED lines=13> */
.L_x_11740:
[----:B------:R-:W-:Y:S05]  /*c270*/  BSYNC.RECONVERGENT B2 ;  /* 0x0000000000027941 */ /* 0x000fea0003800200 */
.L_x_11739:
        /* <DEDUP_REMOVED lines=53> */
[----:B-1----:R-:W-:Y:S01]  /*c5d0*/  IMAD.WIDE.U32 R130, R83, -0x2daee0ad, RZ ;  /* 0xd2511f5353827825 */ /* 0x002fe200078e00ff */
[----:B------:R-:W-:-:S03]  /*c5e0*/  LOP3.LUT R124, R97, R98, R127, 0x96, !PT ;  /* 0x00000062617c7212 */ /* 0x000fc600078e967f */
[----:B------:R-:W-:Y:S01]  /*c5f0*/  HFMA2 R97, -RZ, RZ, 0, 0 ;  /* 0x00000000ff617431 */ /* 0x000fe200000001ff */
[----:B------:R-:W-:Y:S01]  /*c600*/  MOV R83, R128 ;  /* 0x0000008000537202 */ /* 0x000fe20000000f00 */
[----:B------:R-:W-:Y:S02]  /*c610*/  VIADD R125, R3, 0x96a522ad ;  /* 0x96a522ad037d7836 */ /* 0x000fe40000000000 */
[----:B------:R-:W-:-:S03]  /*c620*/  IMAD.MOV.U32 R128, RZ, RZ, R130 ;  /* 0x000000ffff807224 */ /* 0x000fc600078e0082 */
[----:B------:R-:W-:-:S07]  /*c630*/  LOP3.LUT R125, R125, R96, R131, 0x96, !PT ;  /* 0x000000607d7d7212 */ /* 0x000fce00078e9683 */
.L_x_11737:
[----:B------:R-:W-:Y:S05]  /*c640*/  BSYNC.RECONVERGENT B1 ;  /* 0x0000000000017941 */ /* 0x000fea0003800200 */
.L_x_11736:
        /* <DEDUP_REMOVED lines=10> */
.L_x_11735:
        /* <DEDUP_REMOVED lines=16> */
.L_x_11744:
        /* <DEDUP_REMOVED lines=13> */
.L_x_11746:
[----:B------:R-:W-:Y:S05]  /*c8c0*/  BSYNC.RECONVERGENT B2 ;  /* 0x0000000000027941 */ /* 0x000fea0003800200 */
.L_x_11745:
        /* <DEDUP_REMOVED lines=53> */
[----:B-1----:R-:W-:Y:S01]  /*cc20*/  IMAD.WIDE.U32 R130, R113, -0x2daee0ad, RZ ;  /* 0xd2511f5371827825 */ /* 0x002fe200078e00ff */
[----:B------:R-:W-:-:S03]  /*cc30*/  LOP3.LUT R124, R97, R98, R127, 0x96, !PT ;  /* 0x00000062617c7212 */ /* 0x000fc600078e967f */
[----:B------:R-:W-:Y:S02]  /*cc40*/  HFMA2 R98, -RZ, RZ, 0, 0 ;  /* 0x00000000ff627431 */ /* 0x000fe400000001ff */
[----:B------:R-:W-:-:S05]  /*cc50*/  VIADD R125, R3, 0x96a522ad ;  /* 0x96a522ad037d7836 */ /* 0x000fca0000000000 */
[----:B------:R-:W-:Y:S02]  /*cc60*/  LOP3.LUT R125, R125, R96, R131, 0x96, !PT ;  /* 0x000000607d7d7212 */ /* 0x000fe400078e9683 */
[----:B------:R-:W-:Y:S01]  /*cc70*/  MOV R96, R128 ;  /* 0x0000008000607202 */ /* 0x000fe20000000f00 */
[----:B------:R-:W-:-:S07]  /*cc80*/  IMAD.MOV.U32 R128, RZ, RZ, R130 ;  /* 0x000000ffff807224 */ /* 0x000fce00078e0082 */
.L_x_11743:
[----:B------:R-:W-:Y:S05]  /*cc90*/  BSYNC.RECONVERGENT B1 ;  /* 0x0000000000017941 */ /* 0x000fea0003800200 */
.L_x_11742:
        /* <DEDUP_REMOVED lines=9> */
.L_x_11741:
        /* <DEDUP_REMOVED lines=16> */
.L_x_11750:
        /* <DEDUP_REMOVED lines=13> */
.L_x_11752:
[----:B------:R-:W-:Y:S05]  /*cf00*/  BSYNC.RECONVERGENT B2 ;  /* 0x0000000000027941 */ /* 0x000fea0003800200 */
.L_x_11751:
[----:B------:R-:W-:Y:S01]  /*cf10*/  IMAD.WIDE.U32 R124, R135, -0x326172a9, RZ ;  /* 0xcd9e8d57877c7825 */ /* 0x000fe200078e00ff */
[----:B-1----:R-:W-:Y:S02]  /*cf20*/  LOP3.LUT R130, R109, R99, R3, 0x96, !PT ;  /* 0x000000636d827212 */ /* 0x002fe400078e9603 */
        /* <DEDUP_REMOVED lines=48> */
[----:B------:R-:W-:Y:S02]  /*d230*/  VIADD R97, R2, 0xf1bbcdc8 ;  /* 0xf1bbcdc802617836 */ /* 0x000fe40000000000 */
[----:B------:R-:W-:-:S03]  /*d240*/  IMAD.WIDE.U32 R126, R127, -0x326172a9, RZ ;  /* 0xcd9e8d577f7e7825 */ /* 0x000fc600078e00ff */
[----:B------:R-:W-:Y:S01]  /*d250*/  LOP3.LUT R130, R97, R130, R125, 0x96, !PT ;  /* 0x0000008261827212 */ /* 0x000fe200078e967d */
[----:B------:R-:W-:Y:S01]  /*d260*/  VIADD R125, R3, 0x96a522ad ;  /* 0x96a522ad037d7836 */ /* 0x000fe20000000000 */
[----:B------:R-:W-:-:S03]  /*d270*/  IADD3 R97, PT, PT, R2, -0x700cb87f, RZ ;  /* 0x8ff3478102617810 */ /* 0x000fc60007ffe0ff */
[----:B------:R-:W-:Y:S01]  /*d280*/  IMAD.WIDE.U32 R130, R130, -0x2daee0ad, RZ ;  /* 0xd2511f5382827825 */ /* 0x000fe200078e00ff */
[----:B------:R-:W-:Y:S02]  /*d290*/  LOP3.LUT R124, R97, R124, R127, 0x96, !PT ;  /* 0x0000007c617c7212 */ /* 0x000fe400078e967f */
[----:B------:R-:W-:Y:S01]  /*d2a0*/  MOV R97, R128 ;  /* 0x0000008000617202 */ /* 0x000fe20000000f00 */
[----:B------:R-:W-:Y:S01]  /*d2b0*/  IMAD.MOV.U32 R128, RZ, RZ, R130 ;  /* 0x000000ffff807224 */ /* 0x000fe200078e0082 */
[----:B------:R-:W-:-:S07]  /*d2c0*/  LOP3.LUT R125, R125, R98, R131, 0x96, !PT ;  /* 0x000000627d7d7212 */ /* 0x000fce00078e9683 */
.L_x_11749:
[----:B------:R-:W-:Y:S05]  /*d2d0*/  BSYNC.RECONVERGENT B1 ;  /* 0x0000000000017941 */ /* 0x000fea0003800200 */
.L_x_11748:
        /* <DEDUP_REMOVED lines=10> */
.L_x_11747:
        /* <DEDUP_REMOVED lines=16> */
.L_x_11756:
        /* <DEDUP_REMOVED lines=13> */
.L_x_11758:
[----:B------:R-:W-:Y:S05]  /*d550*/  BSYNC.RECONVERGENT B2 ;  /* 0x0000000000027941 */ /* 0x000fea0003800200 */
.L_x_11757:
[----:B------:R-:W-:Y:S01]  /*d560*/  IMAD.WIDE.U32 R124, R135, -0x326172a9, RZ ;  /* 0xcd9e8d57877c7825 */ /* 0x000fe200078e00ff */
[----:B-1----:R-:W-:-:S03]  /*d570*/  LOP3.LUT R130, R109, R99, R3, 0x96, !PT ;  /* 0x000000636d827212 */ /* 0x002fc600078e9603 */
        /* <DEDUP_REMOVED lines=58> */
.L_x_11755:
[----:B------:R-:W-:Y:S05]  /*d920*/  BSYNC.RECONVERGENT B1 ;  /* 0x0000000000017941 */ /* 0x000fea0003800200 */
.L_x_11754:
        /* <DEDUP_REMOVED lines=9> */
.L_x_11753:
        /* <DEDUP_REMOVED lines=16> */
.L_x_11761:
        /* <DEDUP_REMOVED lines=13> */
.L_x_11763:
[----:B------:R-:W-:Y:S05]  /*db90*/  BSYNC.RECONVERGENT B2 ;  /* 0x0000000000027941 */ /* 0x000fea0003800200 */
.L_x_11762:
[----:B------:R-:W-:Y:S01]  /*dba0*/  IMAD.WIDE.U32 R126, R135, -0x326172a9, RZ ;  /* 0xcd9e8d57877e7825 */ /* 0x000fe200078e00ff */
[----:B------:R-:W-:Y:S02]  /*dbb0*/  LOP3.LUT R132, R109, R125, R3, 0x96, !PT ;  /* 0x0000007d6d847212 */ /* 0x000fe400078e9603 */
[----:B------:R-:W-:Y:S01]  /*dbc0*/  IADD3 R99, PT, PT, R2, -0x61c88647, RZ ;  /* 0x9e3779b902637810 */ /* 0x000fe20007ffe0ff */
[----:B------:R-:W-:Y:S01]  /*dbd0*/  VIADD R125, R3, 0xbb67ae85 ;  /* 0xbb67ae85037d7836 */ /* 0x000fe20000000000 */
[----:B-1----:R-:W-:Y:S01]  /*dbe0*/  LOP3.LUT R130, R107, R127, R2, 0x96, !PT ;  /* 0x0000007f6b827212 */ /* 0x002fe200078e9602 */
        /* <DEDUP_REMOVED lines=50> */
[----:B------:R-:W-:Y:S02]  /*df10*/  HFMA2 R127, -RZ, RZ, 0, 0 ;  /* 0x00000000ff7f7431 */ /* 0x000fe400000001ff */
[----:B------:R-:W-:-:S05]  /*df20*/  VIADD R99, R3, 0x96a522ad ;  /* 0x96a522ad03637836 */ /* 0x000fca0000000000 */
[----:B------:R-:W-:Y:S02]  /*df30*/  LOP3.LUT R125, R99, R138, R131, 0x96, !PT ;  /* 0x0000008a637d7212 */ /* 0x000fe400078e9683 */
[----:B------:R-:W-:Y:S01]  /*df40*/  MOV R99, R128 ;  /* 0x0000008000637202 */ /* 0x000fe20000000f00 */
[----:B------:R-:W-:-:S07]  /*df50*/  IMAD.MOV.U32 R128, RZ, RZ, R130 ;  /* 0x000000ffff807224 */ /* 0x000fce00078e0082 */
.L_x_11760:
[----:B------:R-:W-:Y:S05]  /*df60*/  BSYNC.RECONVERGENT B1 ;  /* 0x0000000000017941 */ /* 0x000fea0003800200 */
.L_x_11759:
        /* <DEDUP_REMOVED lines=10> */
.L_x_11711:
[----:B-1----:R-:W0:Y:S01]  /*e010*/  LDC.64 R130, c[0x0][0x3a8] ;  /* 0x0000ea00ff827b82 */ /* 0x002e220000000a00 */
[----:B------:R-:W-:Y:S02]  /*e020*/  IMAD.MOV.U32 R118, RZ, RZ, R128 ;  /* 0x000000ffff767224 */ /* 0x000fe400078e0080 */
[----:B0-----:R-:W-:-:S05]  /*e030*/  IMAD.WIDE.U32 R130, R122, 0x20, R130 ;  /* 0x000000207a827825 */ /* 0x001fca00078e0082 */
[----:B-----5:R0:W-:Y:S04]  /*e040*/  STG.E.128 desc[UR8][R130.64], R80 ;  /* 0x0000005082007986 */ /* 0x0201e8000c101d08 */
[----:B------:R0:W-:Y:S01]  /*e050*/  STG.E.128 desc[UR8][R130.64+0x10], R96 ;  /* 0x0000106082007986 */ /* 0x0001e2000c101d08 */
[----:B------:R-:W-:Y:S05]  /*e060*/  @!P0 BRA `(.L_x_11764) ;  /* 0x0000000000508947 */ /* 0x000fea0003800000 */
[----:B------:R-:W-:Y:S01]  /*e070*/  SHF.L.U32 R129, R115, 0x10, RZ ;  /* 0x0000001073817819 */ /* 0x000fe200000006ff */
[----:B------:R-:W1:Y:S01]  /*e080*/  LDC.64 R138, c[0x0][0x3b0] ;  /* 0x0000ec00ff8a7b82 */ /* 0x000e620000000a00 */
[----:B------:R-:W-:Y:S02]  /*e090*/  LOP3.LUT R128, R116, 0xffff, RZ, 0xc0, !PT ;  /* 0x0000ffff74807812 */ /* 0x000fe400078ec0ff */
[----:B------:R-:W-:Y:S02]  /*e0a0*/  LOP3.LUT R129, R129, 0xff0000, RZ, 0xc0, !PT ;  /* 0x00ff000081817812 */ /* 0x000fe400078ec0ff */
[----:B0-----:R-:W-:Y:S02]  /*e0b0*/  PRMT R131, R114, 0x7104, RZ ;  /* 0x0000710472837816 */ /* 0x001fe400000000ff */
        /* <DEDUP_REMOVED lines=10> */
[----:B-1----:R-:W-:Y:S01]  /*e160*/  IMAD.WIDE.U32 R138, R121, 0x8, R138 ;  /* 0x00000008798a7825 */ /* 0x002fe200078e008a */
[----:B------:R-:W-:Y:S02]  /*e170*/  LOP3.LUT R128, R132, R128, R130, 0xfe, !PT ;  /* 0x0000008084807212 */ /* 0x000fe400078efe82 */
[----:B------:R-:W-:Y:S02]  /*e180*/  LOP3.LUT R129, R137, R133, RZ, 0xfc, !PT ;  /* 0x0000008589817212 */ /* 0x000fe400078efcff */
[----:B------:R-:W-:-:S05]  /*e190*/  LOP3.LUT R128, R128, 0xff, R123, 0xf8, !PT ;  /* 0x000000ff80807812 */ /* 0x000fca00078ef87b */
[----:B------:R1:W-:Y:S02]  /*e1a0*/  STG.E.64 desc[UR8][R138.64], R128 ;  /* 0x000000808a007986 */ /* 0x0003e4000c101b08 */
.L_x_11764:
[----:B------:R-:W-:Y:S01]  /*e1b0*/  VIADD R122, R122, 0x100 ;  /* 0x000001007a7a7836 */ /* 0x000fe20000000000 */
[----:B------:R-:W-:-:S07]  /*e1c0*/  IADD3 R121, PT, PT, R121, 0x100, RZ ;  /* 0x0000010079797810 */ /* 0x000fce0007ffe0ff */
.L_x_11666:
[----:B------:R-:W-:Y:S05]  /*e1d0*/  BSYNC.RECONVERGENT B0 ;  /* 0x0000000000007941 */ /* 0x000fea0003800200 */
.L_x_11665:
[----:B------:R-:W-:Y:S01]  /*e1e0*/  ISETP.GE.U32.AND P2, PT, R105, 0x300, PT ;  /* 0x000003006900780c */ /* 0x000fe20003f46070 */
[----:B------:R-:W-:-:S12]  /*e1f0*/  BSSY.RECONVERGENT B0, `(.L_x_11765) ;  /* 0x0000695000007945 */ /* 0x000fd80003800200 */
[----:B------:R-:W-:Y:S05]  /*e200*/  @!P2 BRA `(.L_x_11766) ;  /* 0x00000068004ca947 */ /* 0x000fea0003800000 */
[----:B------:R-:W-:-:S04]  /*e210*/  UISETP.NE.U32.AND UP0, UPT, UR10, URZ, UPT ;  /* 0x000000ff0a00728c */ /* 0x000fc8000bf05070 */
[----:B------:R-:W-:Y:S01]  /*e220*/  UISETP.NE.AND.EX UP0, UPT, UR11, URZ, UPT, UP0 ;  /* 0x000000ff0b00728c */ /* 0x000fe2000bf05300 */
[----:B------:R-:W-:Y:S10]  /*e230*/  @!P0 BRA `(.L_x_11767) ;  /* 0x00000000000c8947 */ /* 0x000ff40003800000 */
[----:B------:R-:W3:Y:S02]  /*e240*/  LDC.64 R4, c[0x0][0x390] ;  /* 0x0000e400ff047b82 */ /* 0x000ee40000000a00 */
[----:B---3--:R-:W-:-:S06]  /*e250*/  IMAD.WIDE.U32 R4, R121, 0x10, R4 ;  /* 0x0000001079047825 */ /* 0x008fcc00078e0004 */
[----:B------:R-:W5:Y:S02]  /*e260*/  LDG.E.128 R4, desc[UR8][R4.64] ;  /* 0x0000000804047981 */ /* 0x000f64000c1e1d00 */
.L_x_11767:
[----:B------:R-:W-:Y:S05]  /*e270*/  BRA.U !UP0, `(.L_x_11768) ;  /* 0x0000003508247547 */ /* 0x000fea000b800000 */
[----:B------:R-:W1:Y:S02]  /*e280*/  LDC.64 R76, c[0x0][0x3a0] ;  /* 0x0000e800ff4c7b82 */ /* 0x000e640000000a00 */
[----:B-12---:R-:W-:-:S05]  /*e290*/  IMAD.WIDE.U32 R128, R122, 0x20, R76 ;  /* 0x000000207a807825 */ /* 0x006fca00078e004c */
[----:B------:R1:W5:Y:S04]  /*e2a0*/  LDG.E.128 R76, desc[UR8][R128.64] ;  /* 0x00000008804c7981 */ /* 0x000368000c1e1d00 */
[----:B------:R1:W5:Y:S01]  /*e2b0*/  LDG.E.128 R92, desc[UR8][R128.64+0x10] ;  /* 0x00001008805c7981 */ /* 0x000362000c1e1d00 */
[----:B------:R-:W-:-:S13]  /*e2c0*/  ISETP.GT.AND P3, PT, R0, RZ, PT ;  /* 0x000000ff0000720c */ /* 0x000fda0003f64270 */
[----:B0-----:R-:W-:Y:S01]  /*e2d0*/  @!P3 IMAD.MOV.U32 R130, RZ, RZ, R127 ;  /* 0x000000ffff82b224 */ /* 0x001fe200078e007f */
[----:B------:R-:W-:Y:S01]  /*e2e0*/  @!P3 MOV R137, R118 ;  /* 0x000000760089b202 */ /* 0x000fe20000000f00 */
[----:B-1----:R-:W-:Y:S06]  /*e2f0*/  @!P3 BRA `(.L_x_11769) ;  /* 0x000000040094b947 */ /* 0x002fec0003800000 */
        /* <DEDUP_REMOVED lines=16> */
.L_x_11772:
        /* <DEDUP_REMOVED lines=13> */
.L_x_11774:
[----:B------:R-:W-:Y:S05]  /*e4d0*/  BSYNC.RECONVERGENT B2 ;  /* 0x0000000000027941 */ /* 0x000fea0003800200 */
.L_x_11773:
        /* <DEDUP_REMOVED lines=60> */
.L_x_11771:
[----:B------:R-:W-:Y:S05]  /*e8a0*/  BSYNC.RECONVERGENT B1 ;  /* 0x0000000000017941 */ /* 0x000fea0003800200 */
.L_x_11770:
        /* <DEDUP_REMOVED lines=10> */
.L_x_11769:
        /* <DEDUP_REMOVED lines=19> */
.L_x_11778:
        /* <DEDUP_REMOVED lines=13> */
.L_x_11780:
[----:B------:R-:W-:Y:S05]  /*eb50*/  BSYNC.RECONVERGENT B2 ;  /* 0x0000000000027941 */ /* 0x000fea0003800200 */
.L_x_11779:
        /* <DEDUP_REMOVED lines=60> */
.L_x_11777:
[----:B------:R-:W-:Y:S05]  /*ef20*/  BSYNC.RECONVERGENT B1 ;  /* 0x0000000000017941 */ /* 0x000fea0003800200 */
.L_x_11776:
        /* <DEDUP_REMOVED lines=11> */
.L_x_11775:
        /* <DEDUP_REMOVED lines=19> */
.L_x_11784:
        /* <DEDUP_REMOVED lines=13> */
.L_x_11786:
[----:B------:R-:W-:Y:S05]  /*f1e0*/  BSYNC.RECONVERGENT B2 ;  /* 0x0000000000027941 */ /* 0x000fea0003800200 */
.L_x_11785:
        /* <DEDUP_REMOVED lines=60> */
.L_x_11783:
[----:B------:R-:W-:Y:S05]  /*f5b0*/  BSYNC.RECONVERGENT B1 ;  /* 0x0000000000017941 */ /* 0x000fea0003800200 */
.L_x_11782:
        /* <DEDUP_REMOVED lines=10> */
.L_x_11781:
        /* <DEDUP_REMOVED lines=19> */
.L_x_11790:
        /* <DEDUP_REMOVED lines=13> */
.L_x_11792:
[----:B------:R-:W-:Y:S05]  /*f860*/  BSYNC.RECONVERGENT B2 ;  /* 0x0000000000027941 */ /* 0x000fea0003800200 */
.L_x_11791:
        /* <DEDUP_REMOVED lines=60> */
.L_x_11789:
[----:B------:R-:W-:Y:S05]  /*fc30*/  BSYNC.RECONVERGENT B1 ;  /* 0x0000000000017941 */ /* 0x000fea0003800200 */
.L_x_11788:
        /* <DEDUP_REMOVED lines=11> */
.L_x_11787:
        /* <DEDUP_REMOVED lines=19> */
.L_x_11796:
        /* <DEDUP_REMOVED lines=13> */
.L_x_11798:
[----:B------:R-:W-:Y:S05]  /*fef0*/  BSYNC.RECONVERGENT B2 ;  /* 0x0000000000027941 */ /* 0x000fea0003800200 */
.L_x_11797:
        /* <DEDUP_REMOVED lines=60> */
.L_x_11795:
[----:B------:R-:W-:Y:S05]  /*102c0*/  BSYNC.RECONVERGENT B1 ;  /* 0x0000000000017941 */ /* 0x000fea0003800200 */
.L_x_11794:
        /* <DEDUP_REMOVED lines=10> */
.L_x_11793:
        /* <DEDUP_REMOVED lines=19> */
.L_x_11802:
        /* <DEDUP_REMOVED lines=13> */
.L_x_11804:
[----:B------:R-:W-:Y:S05]  /*10570*/  BSYNC.RECONVERGENT B2 ;  /* 0x0000000000027941 */ /* 0x000fea0003800200 */
.L_x_11803:
        /* <DEDUP_REMOVED lines=60> */
.L_x_11801:
[----:B------:R-:W-:Y:S05]  /*10940*/  BSYNC.RECONVERGENT B1 ;  /* 0x0000000000017941 */ /* 0x000fea0003800200 */
.L_x_11800:
        /* <DEDUP_REMOVED lines=11> */
.L_x_11799:
        /* <DEDUP_REMOVED lines=19> */
.L_x_11808:
        /* <DEDUP_REMOVED lines=13> */
.L_x_11810:
[----:B------:R-:W-:Y:S05]  /*10c00*/  BSYNC.RECONVERGENT B2 ;  /* 0x0000000000027941 */ /* 0x000fea0003800200 */
.L_x_11809:
        /* <DEDUP_REMOVED lines=60> */
.L_x_11807:
[----:B------:R-:W-:Y:S05]  /*10fd0*/  BSYNC.RECONVERGENT B1 ;  /* 0x0000000000017941 */ /* 0x000fea0003800200 */
.L_x_11806:
        /* <DEDUP_REMOVED lines=10> */
.L_x_11805:
        /* <DEDUP_REMOVED lines=19> */
.L_x_11814:
        /* <DEDUP_REMOVED lines=13> */
.L_x_11816:
[----:B------:R-:W-:Y:S05]  /*11280*/  BSYNC.RECONVERGENT B2 ;  /* 0x0000000000027941 */ /* 0x000fea0003800200 */
.L_x_11815:
        /* <DEDUP_REMOVED lines=59> */
.L_x_11813:
[----:B------:R-:W-:Y:S05]  /*11640*/  BSYNC.RECONVERGENT B1 ;  /* 0x0000000000017941 */ /* 0x000fea0003800200 */
.L_x_11812:
        /* <DEDUP_REMOVED lines=12> */
.L_x_11768:
[----:B------:R-:W-:Y:S01]  /*11710*/  HFMA2 R76, -RZ, RZ, 0, 0 ;  /* 0x00000000ff4c7431 */ /* 0x000fe200000001ff */
        /* <DEDUP_REMOVED lines=19> */
.L_x_11820:
        /* <DEDUP_REMOVED lines=13> */
.L_x_11822:
[----:B------:R-:W-:Y:S05]  /*11920*/  BSYNC.RECONVERGENT B2 ;  /* 0x0000000000027941 */ /* 0x000fea0003800200 */
.L_x_11821:
        /* <DEDUP_REMOVED lines=59> */
.L_x_11819:
[----:B------:R-:W-:Y:S05]  /*11ce0*/  BSYNC.RECONVERGENT B1 ;  /* 0x0000000000017941 */ /* 0x000fea0003800200 */
.L_x_11818:
        /* <DEDUP_REMOVED lines=9> */
.L_x_11817:
        /* <DEDUP_REMOVED lines=16> */
.L_x_11826:
        /* <DEDUP_REMOVED lines=13> */
.L_x_11828:
[----:B------:R-:W-:Y:S05]  /*11f50*/  BSYNC.RECONVERGENT B2 ;  /* 0x0000000000027941 */ /* 0x000fea0003800200 */
.L_x_11827:
        /* <DEDUP_REMOVED lines=60> */
.L_x_11825:
[----:B------:R-:W-:Y:S05]  /*12320*/  BSYNC.RECONVERGENT B1 ;  /* 0x0000000000017941 */ /* 0x000fea0003800200 */
.L_x_11824:
        /* <DEDUP_REMOVED lines=10> */
.L_x_11823:
        /* <DEDUP_REMOVED lines=16> */
.L_x_11832:
        /* <DEDUP_REMOVED lines=13> */
.L_x_11834:
[----:B------:R-:W-:Y:S05]  /*125a0*/  BSYNC.RECONVERGENT B2 ;  /* 0x0000000000027941 */ /* 0x000fea0003800200 */
.L_x_11833:
        /* <DEDUP_REMOVED lines=60> */
.L_x_11831:
[----:B------:R-:W-:Y:S05]  /*12970*/  BSYNC.RECONVERGENT B1 ;  /* 0x0000000000017941 */ /* 0x000fea0003800200 */
.L_x_11830:
        /* <DEDUP_REMOVED lines=9> */
.L_x_11829:
        /* <DEDUP_REMOVED lines=16> */
.L_x_11838:
        /* <DEDUP_REMOVED lines=13> */
.L_x_11840:
[----:B------:R-:W-:Y:S05]  /*12be0*/  BSYNC.RECONVERGENT B2 ;  /* 0x0000000000027941 */ /* 0x000fea0003800200 */
.L_x_11839:
        /* <DEDUP_REMOVED lines=53> */
[----:B0-----:R-:W-:Y:S01]  /*12f40*/  IMAD.WIDE.U32 R130, R79, -0x2daee0ad, RZ ;  /* 0xd2511f534f827825 */ /* 0x001fe200078e00ff */
[----:B------:R-:W-:-:S03]  /*12f50*/  LOP3.LUT R124, R93, R94, R127, 0x96, !PT ;  /* 0x0000005e5d7c7212 */ /* 0x000fc600078e967f */
[----:B------:R-:W-:Y:S01]  /*12f60*/  HFMA2 R93, -RZ, RZ, 0, 0 ;  /* 0x00000000ff5d7431 */ /* 0x000fe200000001ff */
[----:B------:R-:W-:Y:S01]  /*12f70*/  MOV R79, R128 ;  /* 0x00000080004f7202 */ /* 0x000fe20000000f00 */
[----:B------:R-:W-:Y:S02]  /*12f80*/  VIADD R125, R3, 0x96a522ad ;  /* 0x96a522ad037d7836 */ /* 0x000fe40000000000 */
[----:B------:R-:W-:-:S03]  /*12f90*/  IMAD.MOV.U32 R128, RZ, RZ, R130 ;  /* 0x000000ffff807224 */ /* 0x000fc600078e0082 */
[----:B------:R-:W-:-:S07]  /*12fa0*/  LOP3.LUT R125, R125, R92, R131, 0x96, !PT ;  /* 0x0000005c7d7d7212 */ /* 0x000fce00078e9683 */
.L_x_11837:
[----:B------:R-:W-:Y:S05]  /*12fb0*/  BSYNC.RECONVERGENT B1 ;  /* 0x0000000000017941 */ /* 0x000fea0003800200 */
.L_x_11836:
        /* <DEDUP_REMOVED lines=10> */
.L_x_11835:
        /* <DEDUP_REMOVED lines=16> */
.L_x_11844:
        /* <DEDUP_REMOVED lines=13> */
.L_x_11846:
[----:B------:R-:W-:Y:S05]  /*13230*/  BSYNC.RECONVERGENT B2 ;  /* 0x0000000000027941 */ /* 0x000fea0003800200 */
.L_x_11845:
        /* <DEDUP_REMOVED lines=53> */
[----:B0-----:R-:W-:Y:S01]  /*13590*/  IMAD.WIDE.U32 R130, R113, -0x2daee0ad, RZ ;  /* 0xd2511f5371827825 */ /* 0x001fe200078e00ff */
[----:B------:R-:W-:-:S03]  /*135a0*/  LOP3.LUT R124, R93, R94, R127, 0x96, !PT ;  /* 0x0000005e5d7c7212 */ /* 0x000fc600078e967f */
[----:B------:R-:W-:Y:S02]  /*135b0*/  HFMA2 R94, -RZ, RZ, 0, 0 ;  /* 0x00000000ff5e7431 */ /* 0x000fe400000001ff */
[----:B------:R-:W-:-:S05]  /*135c0*/  VIADD R125, R3, 0x96a522ad ;  /* 0x96a522ad037d7836 */ /* 0x000fca0000000000 */
[----:B------:R-:W-:Y:S02]  /*135d0*/  LOP3.LUT R125, R125, R92, R131, 0x96, !PT ;  /* 0x0000005c7d7d7212 */ /* 0x000fe400078e9683 */
[----:B------:R-:W-:Y:S01]  /*135e0*/  MOV R92, R128 ;  /* 0x00000080005c7202 */ /* 0x000fe20000000f00 */
[----:B------:R-:W-:-:S07]  /*135f0*/  IMAD.MOV.U32 R128, RZ, RZ, R130 ;  /* 0x000000ffff807224 */ /* 0x000fce00078e0082 */
.L_x_11843:
[----:B------:R-:W-:Y:S05]  /*13600*/  BSYNC.RECONVERGENT B1 ;  /* 0x0000000000017941 */ /* 0x000fea0003800200 */
.L_x_11842:
        /* <DEDUP_REMOVED lines=9> */
.L_x_11841:
        /* <DEDUP_REMOVED lines=16> */
.L_x_11850:
        /* <DEDUP_REMOVED lines=13> */
.L_x_11852:
[----:B------:R-:W-:Y:S05]  /*13870*/  BSYNC.RECONVERGENT B2 ;  /* 0x0000000000027941 */ /* 0x000fea0003800200 */
.L_x_11851:
[----:B------:R-:W-:Y:S01]  /*13880*/  IMAD.WIDE.U32 R124, R135, -0x326172a9, RZ ;  /* 0xcd9e8d57877c7825 */ /* 0x000fe200078e00ff */
[----:B0-----:R-:W-:Y:S02]  /*13890*/  LOP3.LUT R130, R109, R95, R3, 0x96, !PT ;  /* 0x0000005f6d827212 */ /* 0x001fe400078e9603 */
        /* <DEDUP_REMOVED lines=58> */
.L_x_11849:
[----:B------:R-:W-:Y:S05]  /*13c40*/  BSYNC.RECONVERGENT B1 ;  /* 0x0000000000017941 */ /* 0x000fea0003800200 */
.L_x_11848:
        /* <DEDUP_REMOVED lines=10> */
.L_x_11847:
        /* <DEDUP_REMOVED lines=16> */
.L_x_11856:
        /* <DEDUP_REMOVED lines=13> */
.L_x_11858:
[----:B------:R-:W-:Y:S05]  /*13ec0*/  BSYNC.RECONVERGENT B2 ;  /* 0x0000000000027941 */ /* 0x000fea0003800200 */
.L_x_11857:
[----:B------:R-:W-:Y:S01]  /*13ed0*/  IMAD.WIDE.U32 R124, R135, -0x326172a9, RZ ;  /* 0xcd9e8d57877c7825 */ /* 0x000fe200078e00ff */
[----:B0-----:R-:W-:-:S03]  /*13ee0*/  LOP3.LUT R130, R109, R95, R3, 0x96, !PT ;  /* 0x0000005f6d827212 */ /* 0x001fc600078e9603 */
        /* <DEDUP_REMOVED lines=58> */
.L_x_11855:
[----:B------:R-:W-:Y:S05]  /*14290*/  BSYNC.RECONVERGENT B1 ;  /* 0x0000000000017941 */ /* 0x000fea0003800200 */
.L_x_11854:
        /* <DEDUP_REMOVED lines=9> */
.L_x_11853:
        /* <DEDUP_REMOVED lines=16> */
.L_x_11861:
        /* <DEDUP_REMOVED lines=13> */
.L_x_11863:
[----:B------:R-:W-:Y:S05]  /*14500*/  BSYNC.RECONVERGENT B2 ;  /* 0x0000000000027941 */ /* 0x000fea0003800200 */
.L_x_11862:
[----:B------:R-:W-:Y:S01]  /*14510*/  IMAD.WIDE.U32 R126, R135, -0x326172a9, RZ ;  /* 0xcd9e8d57877e7825 */ /* 0x000fe200078e00ff */
[----:B------:R-:W-:Y:S02]  /*14520*/  LOP3.LUT R132, R109, R125, R3, 0x96, !PT ;  /* 0x0000007d6d847212 */ /* 0x000fe400078e9603 */
[----:B------:R-:W-:Y:S01]  /*14530*/  IADD3 R95, PT, PT, R2, -0x61c88647, RZ ;  /* 0x9e3779b9025f7810 */ /* 0x000fe20007ffe0ff */
[----:B------:R-:W-:Y:S01]  /*14540*/  VIADD R125, R3, 0xbb67ae85 ;  /* 0xbb67ae85037d7836 */ /* 0x000fe20000000000 */
[----:B0-----:R-:W-:Y:S01]  /*14550*/  LOP3.LUT R130, R107, R127, R2, 0x96, !PT ;  /* 0x0000007f6b827212 */ /* 0x001fe200078e9602 */
        /* <DEDUP_REMOVED lines=55> */
.L_x_11860:
[----:B------:R-:W-:Y:S05]  /*148d0*/  BSYNC.RECONVERGENT B1 ;  /* 0x0000000000017941 */ /* 0x000fea0003800200 */
.L_x_11859:
        /* <DEDUP_REMOVED lines=10> */
.L_x_11811:
[----:B0-----:R-:W0:Y:S01]  /*14980*/  LDC.64 R130, c[0x0][0x3a8] ;  /* 0x0000ea00ff827b82 */ /* 0x001e220000000a00 */
        /* <DEDUP_REMOVED lines=25> */
.L_x_11864:
[----:B------:R-:W-:Y:S01]  /*14b20*/  VIADD R122, R122, 0x100 ;  /* 0x000001007a7a7836 */ /* 0x000fe20000000000 */
[----:B------:R-:W-:-:S07]  /*14b30*/  IADD3 R121, PT, PT, R121, 0x100, RZ ;  /* 0x0000010079797810 */ /* 0x000fce0007ffe0ff */
.L_x_11766:
[----:B------:R-:W-:Y:S05]  /*14b40*/  BSYNC.RECONVERGENT B0 ;  /* 0x0000000000007941 */ /* 0x000fea0003800200 */
.L_x_11765:
        /* <DEDUP_REMOVED lines=9> */
.L_x_11867:
[----:B------:R-:W-:Y:S05]  /*14be0*/  BRA.U !UP0, `(.L_x_11868) ;  /* 0x0000003508287547 */ /* 0x000fea000b800000 */
[----:B-12---:R-:W1:Y:S02]  /*14bf0*/  LDC.64 R128, c[0x0][0x3a0] ;  /* 0x0000e800ff807b82 */ /* 0x006e640000000a00 */
[----:B-1----:R-:W-:-:S05]  /*14c00*/  IMAD.WIDE.U32 R128, R122, 0x20, R128 ;  /* 0x000000207a807825 */ /* 0x002fca00078e0080 */
[----:B------:R1:W5:Y:S04]  /*14c10*/  LDG.E.128 R72, desc[UR8][R128.64] ;  /* 0x0000000880487981 */ /* 0x000368000c1e1d00 */
[----:B------:R1:W5:Y:S01]  /*14c20*/  LDG.E.128 R88, desc[UR8][R128.64+0x10] ;  /* 0x0000100880587981 */ /* 0x000362000c1e1d00 */
[----:B------:R-:W-:-:S13]  /*14c30*/  ISETP.GT.AND P4, PT, R0, RZ, PT ;  /* 0x000000ff0000720c */ /* 0x000fda0003f84270 */
[----:B------:R-:W-:Y:S01]  /*14c40*/  @!P4 IMAD.MOV.U32 R0, RZ, RZ, R127 ;  /* 0x000000ffff00c224 */ /* 0x000fe200078e007f */
        /* <DEDUP_REMOVED lines=18> */
.L_x_11872:
        /* <DEDUP_REMOVED lines=13> */
.L_x_11874:
[----:B------:R-:W-:Y:S05]  /*14e40*/  BSYNC.RECONVERGENT B2 ;  /* 0x0000000000027941 */ /* 0x000fea0003800200 */
.L_x_11873:
[----:B------:R-:W-:Y:S01]  /*14e50*/  IMAD.WIDE.U32 R126, R135, -0x326172a9, RZ ;  /* 0xcd9e8d57877e7825 */ /* 0x000fe200078e00ff */
[----:B0-----:R-:W-:Y:S02]  /*14e60*/  LOP3.LUT R130, R109, R125, R3, 0x96, !PT ;  /* 0x0000007d6d827212 */ /* 0x001fe400078e9603 */
        /* <DEDUP_REMOVED lines=58> */
.L_x_11871:
[----:B------:R-:W-:Y:S05]  /*15210*/  BSYNC.RECONVERGENT B1 ;  /* 0x0000000000017941 */ /* 0x000fea0003800200 */
.L_x_11870:
        /* <DEDUP_REMOVED lines=10> */
.L_x_11869:
        /* <DEDUP_REMOVED lines=19> */
.L_x_11878:
        /* <DEDUP_REMOVED lines=13> */
.L_x_11880:
[----:B------:R-:W-:Y:S05]  /*154c0*/  BSYNC.RECONVERGENT B2 ;  /* 0x0000000000027941 */ /* 0x000fea0003800200 */
.L_x_11879:
[----:B------:R-:W-:Y:S01]  /*154d0*/  IMAD.WIDE.U32 R126, R135, -0x326172a9, RZ ;  /* 0xcd9e8d57877e7825 */ /* 0x000fe200078e00ff */
[----:B0-----:R-:W-:-:S03]  /*154e0*/  LOP3.LUT R130, R109, R125, R3, 0x96, !PT ;  /* 0x0000007d6d827212 */ /* 0x001fc600078e9603 */
        /* <DEDUP_REMOVED lines=58> */
.L_x_11877:
[----:B------:R-:W-:Y:S05]  /*15890*/  BSYNC.RECONVERGENT B1 ;  /* 0x0000000000017941 */ /* 0x000fea0003800200 */
.L_x_11876:
        /* <DEDUP_REMOVED lines=11> */
.L_x_11875:
        /* <DEDUP_REMOVED lines=19> */
.L_x_11884:
        /* <DEDUP_REMOVED lines=13> */
.L_x_11886:
[----:B------:R-:W-:Y:S05]  /*15b50*/  BSYNC.RECONVERGENT B2 ;  /* 0x0000000000027941 */ /* 0x000fea0003800200 */
.L_x_11885:
        /* <DEDUP_REMOVED lines=60> */
.L_x_11883:
[----:B------:R-:W-:Y:S05]  /*15f20*/  BSYNC.RECONVERGENT B1 ;  /* 0x0000000000017941 */ /* 0x000fea0003800200 */
.L_x_11882:
        /* <DEDUP_REMOVED lines=10> */
.L_x_11881:
        /* <DEDUP_REMOVED lines=19> */
.L_x_11890:
        /* <DEDUP_REMOVED lines=13> */
.L_x_11892:
[----:B------:R-:W-:Y:S05]  /*161d0*/  BSYNC.RECONVERGENT B2 ;  /* 0x0000000000027941 */ /* 0x000fea0003800200 */
.L_x_11891:
        /* <DEDUP_REMOVED lines=60> */
.L_x_11889:
[----:B------:R-:W-:Y:S05]  /*165a0*/  BSYNC.RECONVERGENT B1 ;  /* 0x0000000000017941 */ /* 0x000fea0003800200 */
.L_x_11888:
        /* <DEDUP_REMOVED lines=11> */
.L_x_11887:
        /* <DEDUP_REMOVED lines=19> */
.L_x_11896:
        /* <DEDUP_REMOVED lines=13> */
.L_x_11898:
[----:B------:R-:W-:Y:S05]  /*16860*/  BSYNC.RECONVERGENT B2 ;  /* 0x0000000000027941 */ /* 0x000fea0003800200 */
.L_x_11897:
        /* <DEDUP_REMOVED lines=60> */
.L_x_11895:
[----:B------:R-:W-:Y:S05]  /*16c30*/  BSYNC.RECONVERGENT B1 ;  /* 0x0000000000017941 */ /* 0x000fea0003800200 */
.L_x_11894:
        /* <DEDUP_REMOVED lines=10> */
.L_x_11893:
        /* <DEDUP_REMOVED lines=19> */
.L_x_11902:
        /* <DEDUP_REMOVED lines=13> */
.L_x_11904:
[----:B------:R-:W-:Y:S05]  /*16ee0*/  BSYNC.RECONVERGENT B2 ;  /* 0x0000000000027941 */ /* 0x000fea0003800200 */
.L_x_11903:
        /* <DEDUP_REMOVED lines=60> */
.L_x_11901:
[----:B------:R-:W-:Y:S05]  /*172b0*/  BSYNC.RECONVERGENT B1 ;  /* 0x0000000000017941 */ /* 0x000fea0003800200 */
.L_x_11900:
        /* <DEDUP_REMOVED lines=11> */
.L_x_11899:
        /* <DEDUP_REMOVED lines=19> */
.L_x_11908:
        /* <DEDUP_REMOVED lines=13> */
.L_x_11910:
[----:B------:R-:W-:Y:S05]  /*17570*/  BSYNC.RECONVERGENT B2 ;  /* 0x0000000000027941 */ /* 0x000fea0003800200 */
.L_x_11909:
        /* <DEDUP_REMOVED lines=60> */
.L_x_11907:
[----:B------:R-:W-:Y:S05]  /*17940*/  BSYNC.RECONVERGENT B1 ;  /* 0x0000000000017941 */ /* 0x000fea0003800200 */
.L_x_11906:
        /* <DEDUP_REMOVED lines=10> */
.L_x_11905:
        /* <DEDUP_REMOVED lines=19> */
.L_x_11914:
        /* <DEDUP_REMOVED lines=13> */
.L_x_11916:
[----:B------:R-:W-:Y:S05]  /*17bf0*/  BSYNC.RECONVERGENT B2 ;  /* 0x0000000000027941 */ /* 0x000fea0003800200 */
.L_x_11915:
[----:B------:R-:W-:Y:S01]  /*17c00*/  IMAD.WIDE.U32 R126, R135, -0x326172a9, RZ ;  /* 0xcd9e8d57877e7825 */ /* 0x000fe200078e00ff */
[----:B0-----:R-:W-:Y:S02]  /*17c10*/  LOP3.LUT R130, R109, R125, R3, 0x96, !PT ;  /* 0x0000007d6d827212 */ /* 0x001fe400078e9603 */
        /* <DEDUP_REMOVED lines=56> */
[----:B------:R-:W-:Y:S02]  /*17fa0*/  LOP3.LUT R125, R131, R132, R129, 0x96, !PT ;  /* 0x00000084837d7212 */ /* 0x000fe400078e9681 */
[----:B------:R-:W-:-:S07]  /*17fb0*/  MOV R118, R128 ;  /* 0x0000008000767202 */ /* 0x000fce0000000f00 */
.L_x_11913:
[----:B------:R-:W-:Y:S05]  /*17fc0*/  BSYNC.RECONVERGENT B1 ;  /* 0x0000000000017941 */ /* 0x000fea0003800200 */
.L_x_11912:
        /* <DEDUP_REMOVED lines=12> */
.L_x_11868:
[----:B------:R-:W-:Y:S01]  /*18090*/  IMAD.MOV.U32 R74, RZ, RZ, R127 ;  /* 0x000000ffff4a7224 */ /* 0x000fe200078e007f */
[----:B------:R-:W-:Y:S01]  /*180a0*/  MOV R0, R118 ;  /* 0x0000007600007202 */ /* 0x000fe20000000f00 */
        /* <DEDUP_REMOVED lines=18> */
.L_x_11920:
        /* <DEDUP_REMOVED lines=13> */
.L_x_11922:
[----:B------:R-:W-:Y:S05]  /*182a0*/  BSYNC.RECONVERGENT B2 ;  /* 0x0000000000027941 */ /* 0x000fea0003800200 */
.L_x_11921:
        /* <DEDUP_REMOVED lines=55> */
[----:B------:R-:W-:-:S03]  /*18620*/  IMAD.WIDE.U32 R74, R75, -0x2daee0ad, RZ ;  /* 0xd2511f534b4a7825 */ /* 0x000fc600078e00ff */
[----:B------:R-:W-:Y:S01]  /*18630*/  MOV R0, R74 ;  /* 0x0000004a00007202 */ /* 0x000fe20000000f00 */
[----:B------:R-:W-:Y:S01]  /*18640*/  HFMA2 R74, -RZ, RZ, 0, 0 ;  /* 0x00000000ff4a7431 */ /* 0x000fe200000001ff */
[----:B------:R-:W-:Y:S01]  /*18650*/  LOP3.LUT R125, R125, R72, R75, 0x96, !PT ;  /* 0x000000487d7d7212 */ /* 0x000fe200078e964b */
[----:B------:R-:W-:-:S07]  /*18660*/  IMAD.MOV.U32 R72, RZ, RZ, R118 ;  /* 0x000000ffff487224 */ /* 0x000fce00078e0076 */
.L_x_11919:
[----:B------:R-:W-:Y:S05]  /*18670*/  BSYNC.RECONVERGENT B1 ;  /* 0x0000000000017941 */ /* 0x000fea0003800200 */
.L_x_11918:
        /* <DEDUP_REMOVED lines=9> */
.L_x_11917:
        /* <DEDUP_REMOVED lines=16> */
.L_x_11926:
        /* <DEDUP_REMOVED lines=13> */
.L_x_11928:
[----:B------:R-:W-:Y:S05]  /*188e0*/  BSYNC.RECONVERGENT B2 ;  /* 0x0000000000027941 */ /* 0x000fea0003800200 */
.L_x_11927:
        /* <DEDUP_REMOVED lines=60> */
.L_x_11925:
[----:B------:R-:W-:Y:S05]  /*18cb0*/  BSYNC.RECONVERGENT B1 ;  /* 0x0000000000017941 */ /* 0x000fea0003800200 */
.L_x_11924:
        /* <DEDUP_REMOVED lines=10> */
.L_x_11923:
        /* <DEDUP_REMOVED lines=16> */
.L_x_11932:
        /* <DEDUP_REMOVED lines=13> */
.L_x_11934:
[----:B------:R-:W-:Y:S05]  /*18f30*/  BSYNC.RECONVERGENT B2 ;  /* 0x0000000000027941 */ /* 0x000fea0003800200 */
.L_x_11933:
        /* <DEDUP_REMOVED lines=60> */
.L_x_11931:
[----:B------:R-:W-:Y:S05]  /*19300*/  BSYNC.RECONVERGENT B1 ;  /* 0x0000000000017941 */ /* 0x000fea0003800200 */
.L_x_11930:
        /* <DEDUP_REMOVED lines=9> */
.L_x_11929:
        /* <DEDUP_REMOVED lines=16> */
.L_x_11938:
        /* <DEDUP_REMOVED lines=13> */
.L_x_11940:
[----:B------:R-:W-:Y:S05]  /*19570*/  BSYNC.RECONVERGENT B2 ;  /* 0x0000000000027941 */ /* 0x000fea0003800200 */
.L_x_11939:
        /* <DEDUP_REMOVED lines=53> */
[----:B-12---:R-:W-:Y:S01]  /*198d0*/  IMAD.WIDE.U32 R128, R75, -0x2daee0ad, RZ ;  /* 0xd2511f534b807825 */ /* 0x006fe200078e00ff */
[----:B------:R-:W-:-:S03]  /*198e0*/  LOP3.LUT R124, R89, R90, R127, 0x96, !PT ;  /* 0x0000005a597c7212 */ /* 0x000fc600078e967f */
[----:B------:R-:W-:Y:S01]  /*198f0*/  HFMA2 R89, -RZ, RZ, 0, 0 ;  /* 0x00000000ff597431 */ /* 0x000fe200000001ff */
[----:B------:R-:W-:Y:S01]  /*19900*/  MOV R75, R0 ;  /* 0x00000000004b7202 */ /* 0x000fe20000000f00 */
[----:B------:R-:W-:Y:S02]  /*19910*/  VIADD R125, R3, 0x96a522ad ;  /* 0x96a522ad037d7836 */ /* 0x000fe40000000000 */
[----:B------:R-:W-:-:S03]  /*19920*/  IMAD.MOV.U32 R0, RZ, RZ, R128 ;  /* 0x000000ffff007224 */ /* 0x000fc600078e0080 */
[----:B------:R-:W-:-:S07]  /*19930*/  LOP3.LUT R125, R125, R88, R129, 0x96, !PT ;  /* 0x000000587d7d7212 */ /* 0x000fce00078e9681 */
.L_x_11937:
[----:B------:R-:W-:Y:S05]  /*19940*/  BSYNC.RECONVERGENT B1 ;  /* 0x0000000000017941 */ /* 0x000fea0003800200 */
.L_x_11936:
        /* <DEDUP_REMOVED lines=10> */
.L_x_11935:
        /* <DEDUP_REMOVED lines=16> */
.L_x_11944:
        /* <DEDUP_REMOVED lines=13> */
.L_x_11946:
[----:B------:R-:W-:Y:S05]  /*19bc0*/  BSYNC.RECONVERGENT B2 ;  /* 0x0000000000027941 */ /* 0x000fea0003800200 */
.L_x_11945:
        /* <DEDUP_REMOVED lines=53> */
[----:B-12---:R-:W-:Y:S01]  /*19f20*/  IMAD.WIDE.U32 R128, R113, -0x2daee0ad, RZ ;  /* 0xd2511f5371807825 */ /* 0x006fe200078e00ff */
[----:B------:R-:W-:-:S03]  /*19f30*/  LOP3.LUT R124, R89, R90, R127, 0x96, !PT ;  /* 0x0000005a597c7212 */ /* 0x000fc600078e967f */
[----:B------:R-:W-:Y:S02]  /*19f40*/  HFMA2 R90, -RZ, RZ, 0, 0 ;  /* 0x00000000ff5a7431 */ /* 0x000fe400000001ff */
[----:B------:R-:W-:-:S05]  /*19f50*/  VIADD R125, R3, 0x96a522ad ;  /* 0x96a522ad037d7836 */ /* 0x000fca0000000000 */
[----:B------:R-:W-:Y:S02]  /*19f60*/  LOP3.LUT R125, R125, R88, R129, 0x96, !PT ;  /* 0x000000587d7d7212 */ /* 0x000fe400078e9681 */
[----:B------:R-:W-:Y:S01]  /*19f70*/  MOV R88, R0 ;  /* 0x0000000000587202 */ /* 0x000fe20000000f00 */
[----:B------:R-:W-:-:S07]  /*19f80*/  IMAD.MOV.U32 R0, RZ, RZ, R128 ;  /* 0x000000ffff007224 */ /* 0x000fce00078e0080 */
.L_x_11943:
[----:B------:R-:W-:Y:S05]  /*19f90*/  BSYNC.RECONVERGENT B1 ;  /* 0x0000000000017941 */ /* 0x000fea0003800200 */
.L_x_11942:
        /* <DEDUP_REMOVED lines=9> */
.L_x_11941:
        /* <DEDUP_REMOVED lines=16> */
.L_x_11950:
        /* <DEDUP_REMOVED lines=13> */
.L_x_11952:
[----:B------:R-:W-:Y:S05]  /*1a200*/  BSYNC.RECONVERGENT B2 ;  /* 0x0000000000027941 */ /* 0x000fea0003800200 */
.L_x_11951:
[----:B------:R-:W-:Y:S01]  /*1a210*/  IMAD.WIDE.U32 R124, R135, -0x326172a9, RZ ;  /* 0xcd9e8d57877c7825 */ /* 0x000fe200078e00ff */
[----:B-12---:R-:W-:Y:S02]  /*1a220*/  LOP3.LUT R128, R109, R91, R3, 0x96, !PT ;  /* 0x0000005b6d807212 */ /* 0x006fe400078e9603 */
        /* <DEDUP_REMOVED lines=58> */
.L_x_11949:
[----:B------:R-:W-:Y:S05]  /*1a5d0*/  BSYNC.RECONVERGENT B1 ;  /* 0x0000000000017941 */ /* 0x000fea0003800200 */
.L_x_11948:
        /* <DEDUP_REMOVED lines=10> */
.L_x_11947:
[----:B-12---:R-:W-:Y:S01]  /*1a680*/  IMAD.MOV.U32 R128, RZ, RZ, R91 ;  /* 0x000000ffff807224 */ /* 0x006fe200078e005b */
        /* <DEDUP_REMOVED lines=15> */
.L_x_11956:
        /* <DEDUP_REMOVED lines=13> */
.L_x_11958:
[----:B------:R-:W-:Y:S05]  /*1a850*/  BSYNC.RECONVERGENT B2 ;  /* 0x0000000000027941 */ /* 0x000fea0003800200 */
.L_x_11957:
        /* <DEDUP_REMOVED lines=58> */
[----:B------:R-:W-:Y:S02]  /*1ac00*/  IMAD.MOV.U32 R0, RZ, RZ, R128 ;  /* 0x000000ffff007224 */ /* 0x000fe400078e0080 */
[----:B------:R-:W-:-:S07]  /*1ac10*/  HFMA2 R128, -RZ, RZ, 0, 0 ;  /* 0x00000000ff807431 */ /* 0x000fce00000001ff */
.L_x_11955:
[----:B------:R-:W-:Y:S05]  /*1ac20*/  BSYNC.RECONVERGENT B1 ;  /* 0x0000000000017941 */ /* 0x000fea0003800200 */
.L_x_11954:
        /* <DEDUP_REMOVED lines=9> */
.L_x_11953:
        /* <DEDUP_REMOVED lines=20> */
.L_x_11961:
        /* <DEDUP_REMOVED lines=13> */
.L_x_11963:
[----:B------:R-:W-:Y:S05]  /*1aed0*/  BSYNC.RECONVERGENT B2 ;  /* 0x0000000000027941 */ /* 0x000fea0003800200 */
.L_x_11962:
        /* <DEDUP_REMOVED lines=56> */
[----:B------:R-:W-:Y:S01]  /*1b260*/  VIADD R91, R3, 0x96a522ad ;  /* 0x96a522ad035b7836 */ /* 0x000fe20000000000 */
[----:B------:R-:W-:-:S04]  /*1b270*/  MOV R118, R128 ;  /* 0x0000008000767202 */ /* 0x000fc80000000f00 */
[----:B------:R-:W-:Y:S01]  /*1b280*/  LOP3.LUT R125, R91, R132, R129, 0x96, !PT ;  /* 0x000000845b7d7212 */ /* 0x000fe200078e9681 */
[----:B------:R-:W-:-:S07]  /*1b290*/  IMAD.MOV.U32 R91, RZ, RZ, R0 ;  /* 0x000000ffff5b7224 */ /* 0x000fce00078e0000 */
.L_x_11960:
[----:B------:R-:W-:Y:S05]  /*1b2a0*/  BSYNC.RECONVERGENT B1 ;  /* 0x0000000000017941 */ /* 0x000fea0003800200 */
.L_x_11959:
        /* <DEDUP_REMOVED lines=10> */
.L_x_11911:
[----:B------:R-:W1:Y:S02]  /*1b350*/  LDC.64 R128, c[0x0][0x3a8] ;  /* 0x0000ea00ff807b82 */ /* 0x000e640000000a00 */
[----:B-1----:R-:W-:-:S05]  /*1b360*/  IMAD.WIDE.U32 R128, R122, 0x20, R128 ;  /* 0x000000207a807825 */ /* 0x002fca00078e0080 */
[----:B-----5:R3:W-:Y:S04]  /*1b370*/  STG.E.128 desc[UR8][R128.64], R72 ;  /* 0x0000004880007986 */ /* 0x0207e8000c101d08 */
[----:B------:R3:W-:Y:S01]  /*1b380*/  STG.E.128 desc[UR8][R128.64+0x10], R88 ;  /* 0x0000105880007986 */ /* 0x0007e2000c101d08 */
[----:B------:R-:W-:Y:S05]  /*1b390*/  @!P0 BRA `(.L_x_11866) ;  /* 0x0000000000508947 */ /* 0x000fea0003800000 */
[----:B------:R-:W-:Y:S01]  /*1b3a0*/  IMAD.U32 R122, R115, 0x10000, RZ ;  /* 0x00010000737a7824 */ /* 0x000fe200078e00ff */
[----:B------:R-:W1:Y:S01]  /*1b3b0*/  LDC.64 R138, c[0x0][0x3b0] ;  /* 0x0000ec00ff8a7b82 */ /* 0x000e620000000a00 */
[----:B------:R-:W-:Y:S02]  /*1b3c0*/  LOP3.LUT R0, R116, 0xffff, RZ, 0xc0, !PT ;  /* 0x0000ffff74007812 */ /* 0x000fe400078ec0ff */
[----:B0-----:R-:W-:Y:S02]  /*1b3d0*/  PRMT R131, R114, 0x7104, RZ ;  /* 0x0000710472837816 */ /* 0x001fe400000000ff */
[----:B---3--:R-:W-:Y:S02]  /*1b3e0*/  LOP3.LUT R129, R122, 0xff0000, RZ, 0xc0, !PT ;  /* 0x00ff00007a817812 */ /* 0x008fe400078ec0ff */
        /* <DEDUP_REMOVED lines=11> */
[----:B-1----:R-:W-:Y:S01]  /*1b4a0*/  IMAD.WIDE.U32 R128, R121, 0x8, R138 ;  /* 0x0000000879807825 */ /* 0x002fe200078e008a */
[----:B------:R-:W-:Y:S02]  /*1b4b0*/  LOP3.LUT R131, R137, R133, RZ, 0xfc, !PT ;  /* 0x0000008589837212 */ /* 0x000fe400078efcff */
[----:B------:R-:W-:-:S05]  /*1b4c0*/  LOP3.LUT R130, R130, 0xff, R123, 0xf8, !PT ;  /* 0x000000ff82827812 */ /* 0x000fca00078ef87b */
[----:B------:R4:W-:Y:S02]  /*1b4d0*/  STG.E.64 desc[UR8][R128.64], R130 ;  /* 0x0000008280007986 */ /* 0x0009e4000c101b08 */
.L_x_11866:
[----:B------:R-:W-:Y:S05]  /*1b4e0*/  BSYNC.RECONVERGENT B0 ;  /* 0x0000000000007941 */ /* 0x000fea0003800200 */
.L_x_11865:
        /* <DEDUP_REMOVED lines=14> */
[----:B-1234-:R-:W-:-:S04]  /*1b5d0*/  FADD.FTZ R129, R81, R0 ;  /* 0x0000000051817221 */ /* 0x01efc80000010000 */
        /* <DEDUP_REMOVED lines=108> */
[----:B------:R-:W-:-:S04]  /*1bca0*/  LOP3.LUT R129, R120, 0x1f, RZ, 0xc0, !PT ;  /* 0x0000001f78817812 */ /* 0x000fc800078ec0ff */
[----:B------:R-:W0:Y:S01]  /*1bcb0*/  SHFL.BFLY PT, R132, R131, 0x10, 0x1f ;  /* 0x0e001f0083847f89 */ /* 0x000e2200000e0000 */
[----:B------:R-:W-:Y:S01]  /*1bcc0*/  ISETP.GT.U32.AND P4, PT, R129, 0x7, PT ;  /* 0x000000078100780c */ /* 0x000fe20003f84070 */
[----:B0-----:R-:W-:Y:S01]  /*1bcd0*/  FADD.FTZ R129, R131, R132 ;  /* 0x0000008483817221 */ /* 0x001fe20000010000 */
[----:B------:R-:W-:Y:S11]  /*1bce0*/  @P0 BRA `(.L_x_11965) ;  /* 0x00000000001c0947 */ /* 0x000ff60003800000 */
[----:B------:R-:W0:Y:S01]  /*1bcf0*/  S2UR UR5, SR_CgaCtaId ;  /* 0x00000000000579c3 */ /* 0x000e220000008800 */
[----:B------:R-:W-:Y:S01]  /*1bd00*/  UMOV UR4, 0x400 ;  /* 0x0000040000047882 */ /* 0x000fe20000000000 */
[----:B------:R-:W-:-:S04]  /*1bd10*/  SHF.R.U32.HI R0, RZ, 0x2, R120 ;  /* 0x00000002ff007819 */ /* 0x000fc80000011678 */
[----:B------:R-:W-:Y:S01]  /*1bd20*/  LOP3.LUT R0, R0, 0x38, RZ, 0xc0, !PT ;  /* 0x0000003800007812 */ /* 0x000fe200078ec0ff */
[----:B0-----:R-:W-:-:S04]  /*1bd30*/  ULEA UR4, UR5, UR4, 0x18 ;  /* 0x0000000405047291 */ /* 0x001fc8000f8ec0ff */
[----:B------:R-:W-:-:S09]  /*1bd40*/  @UP1 UIADD3 UR4, UPT, UPT, UR4, 0x40, URZ ;  /* 0x0000004004041890 */ /* 0x000fd2000fffe0ff */
[----:B------:R0:W-:Y:S03]  /*1bd50*/  STS.64 [R0+UR4], R128 ;  /* 0x0000008000007988 */ /* 0x0001e60008000a04 */
.L_x_11965:
[----:B------:R-:W-:Y:S05]  /*1bd60*/  BSYNC.RECONVERGENT B0 ;  /* 0x0000000000007941 */ /* 0x000fea0003800200 */
.L_x_11964:
        /* <DEDUP_REMOVED lines=12> */
.L_x_11967:
[----:B------:R-:W-:Y:S05]  /*1be30*/  BSYNC.RECONVERGENT B0 ;  /* 0x0000000000007941 */ /* 0x000fea0003800200 */
.L_x_11966:
        /* <DEDUP_REMOVED lines=51> */
[----:B------:R-:W1:Y:S02]  /*1c170*/  SHFL.IDX PT, R137, R122, RZ, 0x1f ;  /* 0x00001fff7a897589 */ /* 0x000e6400000e0000 */
[----:B------:R-:W-:Y:S02]  /*1c180*/  FFMA.FTZ R121, R130, R129, R121 ;  /* 0x0000008182797223 */ /* 0x000fe40000010079 */
        /* <DEDUP_REMOVED lines=54> */
.L_x_11970:
[----:B------:R-:W-:Y:S05]  /*1c4f0*/  BSYNC.RECONVERGENT B0 ;  /* 0x0000000000007941 */ /* 0x000fea0003800200 */
.L_x_11969:
        /* <DEDUP_REMOVED lines=35> */
.L_x_11972:
[----:B------:R-:W-:Y:S05]  /*1c730*/  BSYNC.RECONVERGENT B0 ;  /* 0x0000000000007941 */ /* 0x000fea0003800200 */
.L_x_11971:
        /* <DEDUP_REMOVED lines=34> */
.L_x_11974:
[----:B------:R-:W-:Y:S05]  /*1c960*/  BSYNC.RECONVERGENT B0 ;  /* 0x0000000000007941 */ /* 0x000fea0003800200 */
.L_x_11973:
        /* <DEDUP_REMOVED lines=33> */
.L_x_11975:
[----:B------:R-:W-:Y:S05]  /*1cb80*/  BSYNC.RECONVERGENT B0 ;  /* 0x0000000000007941 */ /* 0x000fea0003800200 */
.L_x_11968:
[----:B0123--:R-:W0:Y:S01]  /*1cb90*/  LDC.64 R120, c[0x0][0x380] ;  /* 0x0000e000ff787b82 */ /* 0x00fe220000000a00 */
[----:B------:R-:W-:Y:S01]  /*1cba0*/  UPLOP3.LUT UP1, UPT, UPT, UPT, UP1, 0x40, 0x4 ;  /* 0x000000000004789c */ /* 0x000fe20003f2e810 */
[----:B0-----:R-:W-:-:S04]  /*1cbb0*/  IADD3 R104, PT, PT, R104, R120, RZ ;  /* 0x0000007868687210 */ /* 0x001fc80007ffe0ff */
[----:B------:R-:W-:-:S13]  /*1cbc0*/  ISETP.GE.AND P0, PT, R104, R121, PT ;  /* 0x000000796800720c */ /* 0x000fda0003f06270 */
[----:B------:R-:W-:Y:S05]  /*1cbd0*/  @!P0 BRA `(.L_x_11976) ;  /* 0xfffffe4000788947 */ /* 0x000fea000383ffff */
[----:B------:R-:W-:Y:S05]  /*1cbe0*/  EXIT ;  /* 0x000000000000794d */ /* 0x000fea0003800000 */
.L_x_11977:
        /* <DEDUP_REMOVED lines=9> */
.L_x_27534:


//--------------------- .text._ZN10layer_norm13ln_fwd_kernelINS_13Kernel_traitsIf13__nv_bfloat16fS2_fjLj8192ELj1ELj1ELj8ELj16ENS_18Kernel_traits_baseILj8192EfS2_fS2_fjLj256EEEEELb1ELb0ELb1ELb1EEEvNS_9FwdParamsE --------------------------
	.section	.text._ZN10layer_norm13ln_fwd_kernelINS_13Kernel_traitsIf13__nv_bfloat16fS2_fjLj8192ELj1ELj1ELj8ELj16ENS_18Kernel_traits_baseILj8192EfS2_fS2_fjLj256EEEEELb1ELb0ELb1ELb1EEEvNS_9FwdParamsE,"ax",@progbits
	.align	128
        .global         _ZN10layer_norm13ln_fwd_kernelINS_13Kernel_traitsIf13__nv_bfloat16fS2_fjLj8192ELj1ELj1ELj8ELj16ENS_18Kernel_traits_baseILj8192EfS2_fS2_fjLj256EEEEELb1ELb0ELb1ELb1EEEvNS_9FwdParamsE
        .type           _ZN10layer_norm13ln_fwd_kernelINS_13Kernel_traitsIf13__nv_bfloat16fS2_fjLj8192ELj1ELj1ELj8ELj16ENS_18Kernel_traits_baseILj8192EfS2_fS2_fjLj256EEEEELb1ELb0ELb1ELb1EEEvNS_9FwdParamsE,@function
        .size           _ZN10layer_norm13ln_fwd_kernelINS_13Kernel_traitsIf13__nv_bfloat16fS2_fjLj8192ELj1ELj1ELj8ELj16ENS_18Kernel_traits_baseILj8192EfS2_fS2_fjLj256EEEEELb1ELb0ELb1ELb1EEEvNS_9FwdParamsE,(.L_x_27535 - _ZN10layer_norm13ln_fwd_kernelINS_13Kernel_traitsIf13__nv_bfloat16fS2_fjLj8192ELj1ELj1ELj8ELj16ENS_18Kernel_traits_baseILj8192EfS2_fS2_fjLj256EEEEELb1ELb0ELb1ELb1EEEvNS_9FwdParamsE)
        .other          _ZN10layer_norm13ln_fwd_kernelINS_13Kernel_traitsIf13__nv_bfloat16fS2_fjLj8192ELj1ELj1ELj8ELj16ENS_18Kernel_traits_baseILj8192EfS2_fS2_fjLj256EEEEELb1ELb0ELb1ELb1EEEvNS_9FwdParamsE,@"STO_CUDA_ENTRY STV_DEFAULT"
_ZN10layer_norm13ln_fwd_kernelINS_13Kernel_traitsIf13__nv_bfloat16fS2_fjLj8192ELj1ELj1ELj8ELj16ENS_18Kernel_traits_baseILj8192EfS2_fS2_fjLj256EEEEELb1ELb0ELb1ELb1EEEvNS_9FwdParamsE:
.text._ZN10layer_norm13ln_fwd_kernelINS_13Kernel_traitsIf13__nv_bfloat16fS2_fjLj8192ELj1ELj1ELj8ELj16ENS_18Kernel_traits_baseILj8192EfS2_fS2_fjLj256EEEEELb1ELb0ELb1ELb1EEEvNS_9FwdParamsE:
[----:B------:R-:W0:Y:S01]  /*0000*/  LDC R1, c[0x0][0x37c] ;  /* 0x0000df00ff017b82 */ /* 0x000e220000000800 */
[----:B------:R-:W1:Y:S07]  /*0010*/  LDCU.U8 UR4, c[0x0][0x464] ;  /* 0x00008c80ff0477ac */ /* 0x000e6e0008000000 */
[----:B------:R-:W2:Y:S01]  /*0020*/  LDC R96, c[0x0][0x458] ;  /* 0x00011600ff607b82 */ /* 0x000ea20000000800 */
[----:B0-----:R-:W-:Y:S01]  /*0030*/  VIADD R1, R1, 0xfffffff0 ;  /* 0xfffffff001017836 */ /* 0x001fe20000000000 */
[----:B------:R-:W0:Y:S01]  /*0040*/  LDCU.64 UR12, c[0x0][0x450] ;  /* 0x00008a00ff0c77ac */ /* 0x000e220008000a00 */
[----:B------:R-:W3:Y:S05]  /*0050*/  LDCU.64 UR14, c[0x0][0x358] ;  /* 0x00006b00ff0e77ac */ /* 0x000eea0008000a00 */
[----:B------:R-:W2:Y:S01]  /*0060*/  LDC R97, c[0x0][0x45c] ;  /* 0x00011700ff617b82 */ /* 0x000ea20000000800 */
[----:B-1----:R-:W-:Y:S01]  /*0070*/  ISETP.NE.AND P0, PT, RZ, UR4, PT ;  /* 0x00000004ff007c0c */ /* 0x002fe2000bf05270 */
[----:B------:R-:W1:Y:S01]  /*0080*/  LDCU.64 UR4, c[0x0][0x438] ;  /* 0x00008700ff0477ac */ /* 0x000e620008000a00 */
[----:B0-----:R-:W-:Y:S01]  /*0090*/  IMAD.U32 R2, RZ, RZ, UR12 ;  /* 0x0000000cff027e24 */ /* 0x001fe2000f8e00ff */
[----:B------:R-:W-:-:S10]  /*00a0*/  MOV R3, UR13 ;  /* 0x0000000d00037c02 */ /* 0x000fd40008000f00 */
[----:B---3--:R-:W3:Y:S01]  /*00b0*/  @P0 LDG.E.64 R2, desc[UR14][R2.64] ;  /* 0x0000000e02020981 */ /* 0x008ee2000c1e1b00 */
[----:B------:R-:W0:Y:S03]  /*00c0*/  @P0 LDC R7, c[0x0][0x460] ;  /* 0x00011800ff070b82 */ /* 0x000e260000000800 */
[----:B--2---:R-:W0:Y:S01]  /*00d0*/  @P0 LDG.E.64 R4, desc[UR14][R96.64] ;  /* 0x0000000e60040981 */ /* 0x004e22000c1e1b00 */
[----:B-1----:R-:W-:Y:S01]  /*00e0*/  UISETP.NE.U32.AND UP0, UPT, UR4, URZ, UPT ;  /* 0x000000ff0400728c */ /* 0x002fe2000bf05070 */
[----:B------:R-:W1:Y:S03]  /*00f0*/  S2R R113, SR_TID.X ;  /* 0x0000000000717919 */ /* 0x000e660000002100 */
[----:B------:R-:W1:Y:S01]  /*0100*/  S2UR UR7, SR_CTAID.X ;  /* 0x00000000000779c3 */ /* 0x000e620000002500 */
[----:B------:R-:W-:-:S07]  /*0110*/  UISETP.NE.AND.EX UP0, UPT, UR5, URZ, UPT, UP0 ;  /* 0x000000ff0500728c */ /* 0x000fce000bf05300 */
[----:B------:R-:W1:Y:S02]  /*0120*/  LDC R0, c[0x0][0x360] ;  /* 0x0000d800ff007b82 */ /* 0x000e640000000800 */
[----:B-1----:R-:W-:Y:S01]  /*0130*/  IMAD R0, R0, UR7, R113 ;  /* 0x0000000700007c24 */ /* 0x002fe2000f8e0271 */
[----:B---3--:R-:W-:Y:S02]  /*0140*/  @P0 R2UR UR12, R2 ;  /* 0x00000000020c02ca */ /* 0x008fe400000e0000 */
[----:B------:R-:W-:Y:S02]  /*0150*/  @P0 R2UR UR13, R3 ;  /* 0x00000000030d02ca */ /* 0x000fe400000e0000 */
[----:B0-----:R-:W-:-:S05]  /*0160*/  @P0 IADD3 R96, P1, PT, R4, R7, RZ ;  /* 0x0000000704600210 */ /* 0x001fca0007f3e0ff */
[----:B------:R-:W-:-:S04]  /*0170*/  @P0 IMAD.X R97, RZ, RZ, R5, P1 ;  /* 0x000000ffff610224 */ /* 0x000fc800008e0605 */
        /* <DEDUP_REMOVED lines=24> */
[----:B------:R-:W2:Y:S01]  /*0300*/  LDG.E.128 R8, desc[UR14][R4.64] ;  /* 0x0000000e04087981 */ /* 0x000ea2000c1e1d00 */
        /* <DEDUP_REMOVED lines=16> */
[----:B--2---:R1:W-:Y:S04]  /*0410*/  STL.64 [R1], R8 ;  /* 0x0000000801007387 */ /* 0x0043e80000100a00 */
[----:B------:R1:W-:Y:S01]  /*0420*/  STL.64 [R1+0x8], R10 ;  /* 0x0000080a01007387 */ /* 0x0003e20000100a00 */
[----:B------:R-:W-:Y:S05]  /*0430*/  BRA `(.L_x_11979) ;  /* 0x0000000000707947 */ /* 0x000fea0003800000 */
.L_x_11978:
[----:B------:R-:W0:Y:S02]  /*0440*/  LDC.64 R4, c[0x0][0x3d0] ;  /* 0x0000f400ff047b82 */ /* 0x000e240000000a00 */
[----:B0-----:R-:W-:-:S05]  /*0450*/  IMAD.WIDE.U32 R4, R113, 0x20, R4 ;  /* 0x0000002071047825 */ /* 0x001fca00078e0004 */
[----:B------:R-:W2:Y:S04]  /*0460*/  LDG.E.128 R8, desc[UR14][R4.64] ;  /* 0x0000000e04087981 */ /* 0x000ea8000c1e1d00 */
        /* <DEDUP_REMOVED lines=23> */
[----:B--2---:R0:W-:Y:S04]  /*05e0*/  STL.64 [R1], R8 ;  /* 0x0000000801007387 */ /* 0x0041e80000100a00 */
[----:B------:R0:W-:Y:S02]  /*05f0*/  STL.64 [R1+0x8], R10 ;  /* 0x0000080a01007387 */ /* 0x0001e40000100a00 */
.L_x_11979:
[----:B------:R-:W2:Y:S02]  /*0600*/  LDCU UR4, c[0x0][0x384] ;  /* 0x00007080ff0477ac */ /* 0x000ea40008000800 */
[----:B--2---:R-:W-:-:S06]  /*0610*/  UISETP.GE.AND UP0, UPT, UR7, UR4, UPT ;  /* 0x000000040700728c */ /* 0x004fcc000bf06270 */
[----:B------:R-:W-:-:S13]  /*0620*/  PLOP3.LUT P0, PT, PT, PT, UP0, 0x80, 0x8 ;  /* 0x000000000008781c */ /* 0x000fda0003f0f008 */
[----:B------:R-:W-:Y:S05]  /*0630*/  @P0 EXIT ;  /* 0x000000000000094d */ /* 0x000fea0003800000 */
[----:B01----:R-:W-:Y:S01]  /*0640*/  IMAD.HI.U32 R4, R0, -0x326172a9, RZ ;  /* 0xcd9e8d5700047827 */ /* 0x003fe200078e00ff */
[----:B------:R-:W-:Y:S01]  /*0650*/  LOP3.LUT R96, R96, 0x3, RZ, 0xc0, !PT ;  /* 0x0000000360607812 */ /* 0x000fe200078ec0ff */
[----:B------:R-:W0:Y:S02]  /*0660*/  LDCU UR22, c[0x0][0x404] ;  /* 0x00008080ff1677ac */ /* 0x000e240008000800 */
[C---:B------:R-:W-:Y:S01]  /*0670*/  IMAD.HI.U32 R5, R2.reuse, -0x2daee0ad, RZ ;  /* 0xd2511f5302057827 */ /* 0x040fe200078e00ff */
[----:B------:R-:W-:Y:S01]  /*0680*/  LOP3.LUT R4, R3, UR12, R4, 0x96, !PT ;  /* 0x0000000c03047c12 */ /* 0x000fe2000f8e9604 */
[----:B------:R-:W1:Y:S02]  /*0690*/  LDCU UR23, c[0x0][0x388] ;  /* 0x00007100ff1777ac */ /* 0x000e640008000800 */
[----:B------:R-:W-:Y:S01]  /*06a0*/  IMAD R9, R2, -0x2daee0ad, RZ ;  /* 0xd2511f5302097824 */ /* 0x000fe200078e02ff */
[----:B------:R-:W-:Y:S01]  /*06b0*/  LOP3.LUT R5, R5, UR13, RZ, 0x3c, !PT ;  /* 0x0000000d05057c12 */ /* 0x000fe2000f8e3cff */
[----:B------:R-:W-:Y:S01]  /*06c0*/  IMAD.HI.U32 R8, R4, -0x2daee0ad, RZ ;  /* 0xd2511f5304087827 */ /* 0x000fe200078e00ff */
[----:B------:R-:W2:Y:S03]  /*06d0*/  LDCU.U8 UR24, c[0x0][0x410] ;  /* 0x00008200ff1877ac */ /* 0x000ea60008000000 */
[----:B------:R-:W-:Y:S01]  /*06e0*/  IMAD R7, R0, -0x326172a9, RZ ;  /* 0xcd9e8d5700077824 */ /* 0x000fe200078e02ff */
[----:B------:R-:W-:Y:S01]  /*06f0*/  LOP3.LUT R8, R9, UR8, R8, 0x96, !PT ;  /* 0x0000000809087c12 */ /* 0x000fe2000f8e9608 */
[----:B------:R-:W-:Y:S01]  /*0700*/  IMAD.HI.U32 R6, R5, -0x326172a9, RZ ;  /* 0xcd9e8d5705067827 */ /* 0x000fe200078e00ff */
[----:B------:R-:W-:-:S03]  /*0710*/  UPLOP3.LUT UP1, UPT, UPT, UPT, UPT, 0x40, 0x4 ;  /* 0x000000000004789c */ /* 0x000fc60003f2e870 */
        /* <DEDUP_REMOVED lines=14> */
[----:B------:R-:W-:Y:S01]  /*0800*/  IMAD R7, R7, -0x326172a9, RZ ;  /* 0xcd9e8d5707077824 */ /* 0x000fe200078e02ff */
[----:B------:R-:W3:Y:S01]  /*0810*/  LDCU.128 UR8, c[0x0][0x3f0] ;  /* 0x00007e00ff0877ac */ /* 0x000ee20008000c00 */
[----:B------:R-:W-:-:S04]  /*0820*/  IMAD.HI.U32 R4, R6, -0x326172a9, RZ ;  /* 0xcd9e8d5706047827 */ /* 0x000fc800078e00ff */
[----:B------:R-:W-:Y:S01]  /*0830*/  IMAD.HI.U32 R8, R5, -0x2daee0ad, RZ ;  /* 0xd2511f5305087827 */ /* 0x000fe200078e00ff */
[----:B------:R-:W-:Y:S01]  /*0840*/  LOP3.LUT R4, R7, UR17, R4, 0x96, !PT ;  /* 0x0000001107047c12 */ /* 0x000fe2000f8e9604 */
[----:B------:R-:W4:Y:S02]  /*0850*/  LDCU.64 UR16, c[0x0][0x408] ;  /* 0x00008100ff1077ac */ /* 0x000f240008000a00 */
        /* <DEDUP_REMOVED lines=9> */
[----:B------:R-:W0:Y:S01]  /*08f0*/  LDCU.64 UR18, c[0x0][0x3a0] ;  /* 0x00007400ff1277ac */ /* 0x000e220008000a00 */
[----:B------:R-:W-:-:S04]  /*0900*/  IMAD.HI.U32 R4, R7, -0x326172a9, RZ ;  /* 0xcd9e8d5707047827 */ /* 0x000fc800078e00ff */
[----:B------:R-:W-:Y:S01]  /*0910*/  IMAD.HI.U32 R6, R5, -0x2daee0ad, RZ ;  /* 0xd2511f5305067827 */ /* 0x000fe200078e00ff */
[----:B------:R-:W-:Y:S01]  /*0920*/  LOP3.LUT R4, R9, UR21, R4, 0x96, !PT ;  /* 0x0000001509047c12 */ /* 0x000fe2000f8e9604 */
[----:B------:R-:W0:Y:S02]  /*0930*/  LDCU.64 UR20, c[0x0][0x380] ;  /* 0x00007000ff1477ac */ /* 0x000e240008000a00 */
        /* <DEDUP_REMOVED lines=21> */
[----:B------:R-:W-:Y:S02]  /*0a90*/  IMAD.MOV.U32 R6, RZ, RZ, RZ ;  /* 0x000000ffff067224 */ /* 0x000fe400078e00ff */
[----:B01234-:R-:W-:-:S07]  /*0aa0*/  IMAD R8, R11, -0x326172a9, RZ ;  /* 0xcd9e8d570b087824 */ /* 0x01ffce00078e02ff */
.L_x_12247:
[----:B------:R-:W-:-:S06]  /*0ab0*/  UIMAD.WIDE UR4, UR7, 0x4, UR8 ;  /* 0x00000004070478a5 */ /* 0x000fcc000f8e0208 */
[----:B-1----:R-:W-:Y:S01]  /*0ac0*/  MOV R14, UR4 ;  /* 0x00000004000e7c02 */ /* 0x002fe20008000f00 */
[----:B------:R-:W-:-:S05]  /*0ad0*/  IMAD.U32 R15, RZ, RZ, UR5 ;  /* 0x00000005ff0f7e24 */ /* 0x000fca000f8e00ff */
[----:B------:R-:W2:Y:S01]  /*0ae0*/  LDG.E R80, desc[UR14][R14.64] ;  /* 0x0000000e0e507981 */ /* 0x000ea2000c1e1900 */
[----:B------:R-:W-:-:S06]  /*0af0*/  UIMAD.WIDE UR4, UR7, 0x4, UR10 ;  /* 0x00000004070478a5 */ /* 0x000fcc000f8e020a */
[----:B------:R-:W-:Y:S02]  /*0b00*/  IMAD.U32 R17, RZ, RZ, UR5 ;  /* 0x00000005ff117e24 */ /* 0x000fe4000f8e00ff */
[----:B------:R-:W-:Y:S01]  /*0b10*/  IMAD.MOV.U32 R81, RZ, RZ, RZ ;  /* 0x000000ffff517224 */ /* 0x000fe200078e00ff */
[----:B--2---:R-:W-:-:S13]  /*0b20*/  ISETP.GE.AND P0, PT, R80, 0x1, PT ;  /* 0x000000015000780c */ /* 0x004fda0003f06270 */
[----:B0-----:R-:W0:Y:S01]  /*0b30*/  @P0 LDC.64 R12, c[0x0][0x390] ;  /* 0x0000e400ff0c0b82 */ /* 0x001e220000000a00 */
[----:B------:R-:W-:-:S04]  /*0b40*/  @P0 VIADD R16, R80, 0xffffffff ;  /* 0xffffffff50100836 */ /* 0x000fc80000000000 */
[----:B------:R-:W-:Y:S01]  /*0b50*/  @P0 IMAD R18, R16, UR23, RZ ;  /* 0x0000001710120c24 */ /* 0x000fe2000f8e02ff */
[----:B------:R-:W-:-:S04]  /*0b60*/  MOV R16, UR4 ;  /* 0x0000000400107c02 */ /* 0x000fc80008000f00 */
[----:B------:R-:W-:Y:S02]  /*0b70*/  @P0 SHF.R.S32.HI R19, RZ, 0x1f, R18 ;  /* 0x0000001fff130819 */ /* 0x000fe40000011412 */
[----:B------:R-:W2:Y:S02]  /*0b80*/  LDG.E R16, desc[UR14][R16.64] ;  /* 0x0000000e10107981 */ /* 0x000ea4000c1e1900 */
[----:B------:R-:W-:-:S04]  /*0b90*/  @P0 LEA.HI R18, R19, R18, RZ, 0x3 ;  /* 0x0000001213120211 */ /* 0x000fc800078f18ff */
[----:B------:R-:W-:-:S05]  /*0ba0*/  @P0 LEA.HI.SX32 R81, R18, R113, 0x1d ;  /* 0x0000007112510211 */ /* 0x000fca00078feaff */
[----:B0-----:R-:W-:-:S05]  /*0bb0*/  @P0 IMAD.WIDE.U32 R12, R81, 0x10, R12 ;  /* 0x00000010510c0825 */ /* 0x001fca00078e000c */
[----:B-----5:R0:W5:Y:S01]  /*0bc0*/  @P0 LDG.E.128 R36, desc[UR14][R12.64] ;  /* 0x0000000e0c240981 */ /* 0x020162000c1e1d00 */
[----:B------:R-:W-:Y:S02]  /*0bd0*/  UIMAD UR4, UR7, UR23, URZ ;  /* 0x00000017070472a4 */ /* 0x000fe4000f8e02ff */
[----:B------:R-:W-:Y:S02]  /*0be0*/  UISETP.NE.U32.AND UP0, UPT, UR18, URZ, UPT ;  /* 0x000000ff1200728c */ /* 0x000fe4000bf05070 */
[----:B------:R-:W-:Y:S02]  /*0bf0*/  USHF.R.S32.HI UR5, URZ, 0x1f, UR4 ;  /* 0x0000001fff057899 */ /* 0x000fe40008011404 */
[----:B------:R-:W-:Y:S02]  /*0c00*/  UISETP.NE.AND.EX UP0, UPT, UR19, URZ, UPT, UP0 ;  /* 0x000000ff1300728c */ /* 0x000fe4000bf05300 */
[----:B------:R-:W-:Y:S02]  /*0c10*/  ULEA.HI UR5, UR5, UR4, URZ, 0x3 ;  /* 0x0000000405057291 */ /* 0x000fe4000f8f18ff */
[----:B------:R-:W-:-:S02]  /*0c20*/  UIADD3 UR6, UPT, UPT, UR13, -0x4498517b, URZ ;  /* 0xbb67ae850d067890 */ /* 0x000fc4000fffe0ff */
[----:B------:R-:W-:Y:S02]  /*0c30*/  UIADD3 UR26, UPT, UPT, UR13, -0x126145ec, URZ ;  /* 0xed9eba140d1a7890 */ /* 0x000fe4000fffe0ff */
[----:B------:R-:W-:Y:S01]  /*0c40*/  MOV R82, UR5 ;  /* 0x0000000500527c02 */ /* 0x000fe20008000f00 */
[----:B------:R-:W-:Y:S02]  /*0c50*/  UIADD3 UR27, UPT, UPT, UR13, 0x76cf5d0a, URZ ;  /* 0x76cf5d0a0d1b7890 */ /* 0x000fe4000fffe0ff */
[----:B------:R-:W-:Y:S01]  /*0c60*/  UIADD3 UR28, UPT, UPT, UR12, -0x700cb87f, URZ ;  /* 0x8ff347810c1c7890 */ /* 0x000fe2000fffe0ff */
[----:B------:R-:W-:Y:S01]  /*0c70*/  LEA.HI.SX32 R82, R82, R113, 0x1d ;  /* 0x0000007152527211 */ /* 0x000fe200078feaff */
[----:B------:R-:W-:Y:S02]  /*0c80*/  UIADD3 UR29, UPT, UPT, UR12, -0x255992d5, URZ ;  /* 0xdaa66d2b0c1d7890 */ /* 0x000fe4000fffe0ff */
[----:B------:R-:W-:Y:S02]  /*0c90*/  UIADD3 UR30, UPT, UPT, UR12, -0xe443238, URZ ;  /* 0xf1bbcdc80c1e7890 */ /* 0x000fe4000fffe0ff */
[----:B------:R-:W-:-:S02]  /*0ca0*/  UIADD3 UR31, UPT, UPT, UR12, 0x78dde6e4, URZ ;  /* 0x78dde6e40c1f7890 */ /* 0x000fc4000fffe0ff */
[----:B------:R-:W-:Y:S02]  /*0cb0*/  UIADD3 UR32, UPT, UPT, UR13, -0x56f99767, URZ ;  /* 0xa90668990d207890 */ /* 0x000fe4000fffe0ff */
[----:B------:R-:W-:Y:S02]  /*0cc0*/  UIADD3 UR33, UPT, UPT, UR13, 0x1fd5c5a3, URZ ;  /* 0x1fd5c5a30d217890 */ /* 0x000fe4000fffe0ff */
[----:B------:R-:W-:Y:S01]  /*0cd0*/  UIADD3 UR34, UPT, UPT, UR13, -0x695add53, URZ ;  /* 0x96a522ad0d227890 */ /* 0x000fe2000fffe0ff */
[----:B--2---:R-:W-:Y:S01]  /*0ce0*/  R2UR UR4, R16 ;  /* 0x00000000100472ca */ /* 0x004fe200000e0000 */
[----:B0-----:R-:W-:-:S14]  /*0cf0*/  BRA.U !UP0, `(.L_x_11980) ;  /* 0x0000002d08847547 */ /* 0x001fdc000b800000 */
        /* <DEDUP_REMOVED lines=23> */
.L_x_11983:
        /* <DEDUP_REMOVED lines=12> */
.L_x_11984:
[----:B------:R-:W-:Y:S01]  /*0f30*/  IMAD.WIDE.U32 R14, R0, -0x326172a9, RZ ;  /* 0xcd9e8d57000e7825 */ /* 0x000fe200078e00ff */
[----:B------:R-:W-:Y:S01]  /*0f40*/  LOP3.LUT R4, R6, UR13, R13, 0x96, !PT ;  /* 0x0000000d06047c12 */ /* 0x000fe2000f8e960d */
[----:B------:R-:W-:Y:S01]  /*0f50*/  UIADD3 UR5, UPT, UPT, UR12, -0x61c88647, URZ ;  /* 0x9e3779b90c057890 */ /* 0x000fe2000fffe0ff */
[----:B------:R-:W-:Y:S01]  /*0f60*/  MOV R7, R97 ;  /* 0x0000006100077202 */ /* 0x000fe20000000f00 */
[----:B------:R-:W-:Y:S01]  /*0f70*/  UIADD3 UR35, UPT, UPT, UR13, 0x646e171e, URZ ;  /* 0x646e171e0d237890 */ /* 0x000fe2000fffe0ff */
        /* <DEDUP_REMOVED lines=46> */
.L_x_11982:
        /* <DEDUP_REMOVED lines=10> */
.L_x_11981:
        /* <DEDUP_REMOVED lines=18> */
.L_x_11987:
        /* <DEDUP_REMOVED lines=12> */
.L_x_11988:
[----:B------:R-:W-:Y:S01]  /*14e0*/  IMAD.WIDE.U32 R14, R0, -0x326172a9, RZ ;  /* 0xcd9e8d57000e7825 */ /* 0x000fe200078e00ff */
[----:B------:R-:W-:Y:S01]  /*14f0*/  LOP3.LUT R4, R6, UR13, R9, 0x96, !PT ;  /* 0x0000000d06047c12 */ /* 0x000fe2000f8e9609 */
[----:B------:R-:W-:Y:S02]  /*1500*/  UIADD3 UR5, UPT, UPT, UR12, -0x61c88647, URZ ;  /* 0x9e3779b90c057890 */ /* 0x000fe4000fffe0ff */
        /* <DEDUP_REMOVED lines=38> */
[----:B------:R-:W-:-:S03]  /*1770*/  LOP3.LUT R5, R16, UR5, R15, 0x96, !PT ;  /* 0x0000000510057c12 */ /* 0x000fc6000f8e960f */
[----:B------:R-:W-:Y:S01]  /*1780*/  IMAD.MOV.U32 R15, RZ, RZ, RZ ;  /* 0x000000ffff0f7224 */ /* 0x000fe200078e00ff */
[----:B------:R-:W-:Y:S01]  /*1790*/  LOP3.LUT R16, R4, UR30, R9, 0x96, !PT ;  /* 0x0000001e04107c12 */ /* 0x000fe2000f8e9609 */
[----:B------:R-:W-:Y:S01]  /*17a0*/  IMAD.WIDE.U32 R4, R5, -0x326172a9, RZ ;  /* 0xcd9e8d5705047825 */ /* 0x000fe200078e00ff */
[----:B------:R-:W-:-:S03]  /*17b0*/  MOV R9, R12 ;  /* 0x0000000c00097202 */ /* 0x000fc60000000f00 */
[----:B------:R-:W-:Y:S01]  /*17c0*/  IMAD.WIDE.U32 R16, R16, -0x2daee0ad, RZ ;  /* 0xd2511f5310107825 */ /* 0x000fe200078e00ff */
[----:B------:R-:W-:-:S03]  /*17d0*/  LOP3.LUT R5, R8, UR28, R5, 0x96, !PT ;  /* 0x0000001c08057c12 */ /* 0x000fc6000f8e9605 */
[----:B------:R-:W-:Y:S01]  /*17e0*/  IMAD.MOV.U32 R8, RZ, RZ, R4 ;  /* 0x000000ffff087224 */ /* 0x000fe200078e0004 */
[----:B------:R-:W-:Y:S01]  /*17f0*/  LOP3.LUT R4, R14, UR34, R17, 0x96, !PT ;  /* 0x000000220e047c12 */ /* 0x000fe2000f8e9611 */
[----:B------:R-:W-:-:S07]  /*1800*/  IMAD.MOV.U32 R14, RZ, RZ, R16 ;  /* 0x000000ffff0e7224 */ /* 0x000fce00078e0010 */
.L_x_11986:
        /* <DEDUP_REMOVED lines=11> */
.L_x_11985:
        /* <DEDUP_REMOVED lines=18> */
.L_x_11991:
        /* <DEDUP_REMOVED lines=12> */
.L_x_11992:
        /* <DEDUP_REMOVED lines=51> */
.L_x_11990:
        /* <DEDUP_REMOVED lines=10> */
.L_x_11989:
        /* <DEDUP_REMOVED lines=18> */
.L_x_11995:
        /* <DEDUP_REMOVED lines=12> */
.L_x_11996:
        /* <DEDUP_REMOVED lines=51> */
.L_x_11994:
        /* <DEDUP_REMOVED lines=11> */
.L_x_11993:
        /* <DEDUP_REMOVED lines=18> */
.L_x_11999:
        /* <DEDUP_REMOVED lines=12> */
.L_x_12000:
        /* <DEDUP_REMOVED lines=51> */
.L_x_11998:
        /* <DEDUP_REMOVED lines=10> */
.L_x_11997:
        /* <DEDUP_REMOVED lines=18> */
.L_x_12003:
        /* <DEDUP_REMOVED lines=12> */
.L_x_12004:
        /* <DEDUP_REMOVED lines=51> */
.L_x_12002:
        /* <DEDUP_REMOVED lines=11> */
.L_x_12001:
        /* <DEDUP_REMOVED lines=18> */
.L_x_12007:
        /* <DEDUP_REMOVED lines=12> */
.L_x_12008:
        /* <DEDUP_REMOVED lines=51> */
.L_x_12006:
        /* <DEDUP_REMOVED lines=10> */
.L_x_12005:
        /* <DEDUP_REMOVED lines=18> */
.L_x_12011:
        /* <DEDUP_REMOVED lines=12> */
.L_x_12012:
[----:B------:R-:W-:Y:S01]  /*3730*/  IMAD.WIDE.U32 R16, R0, -0x326172a9, RZ ;  /* 0xcd9e8d5700107825 */ /* 0x000fe200078e00ff */
[----:B------:R-:W-:Y:S01]  /*3740*/  LOP3.LUT R4, R6, UR13, R15, 0x96, !PT ;  /* 0x0000000d06047c12 */ /* 0x000fe2000f8e960f */
[----:B------:R-:W-:Y:S02]  /*3750*/  UIADD3 UR5, UPT, UPT, UR12, -0x61c88647, URZ ;  /* 0x9e3779b90c057890 */ /* 0x000fe4000fffe0ff */
[----:B------:R-:W-:Y:S01]  /*3760*/  HFMA2 R83, -RZ, RZ, 0, 0 ;  /* 0x00000000ff537431 */ /* 0x000fe200000001ff */
        /* <DEDUP_REMOVED lines=46> */
.L_x_12010:
        /* <DEDUP_REMOVED lines=12> */
.L_x_11980:
        /* <DEDUP_REMOVED lines=8> */
[----:B------:R-:W-:-:S02]  /*3b90*/  UIADD3 UR39, UPT, UPT, UR12, -0x4ab325aa, URZ ;  /* 0xb54cda560c277890 */ /* 0x000fc4000fffe0ff */
[----:B------:R-:W-:Y:S01]  /*3ba0*/  UIADD3 UR40, UPT, UPT, UR12, 0x5384540f, URZ ;  /* 0x5384540f0c287890 */ /* 0x000fe2000fffe0ff */
        /* <DEDUP_REMOVED lines=16> */
.L_x_12015:
        /* <DEDUP_REMOVED lines=12> */
.L_x_12016:
        /* <DEDUP_REMOVED lines=43> */
.L_x_12014:
        /* <DEDUP_REMOVED lines=9> */
.L_x_12013:
        /* <DEDUP_REMOVED lines=15> */
.L_x_12019:
        /* <DEDUP_REMOVED lines=12> */
.L_x_12020:
        /* <DEDUP_REMOVED lines=44> */
.L_x_12018:
        /* <DEDUP_REMOVED lines=10> */
.L_x_12017:
        /* <DEDUP_REMOVED lines=15> */
.L_x_12023:
        /* <DEDUP_REMOVED lines=12> */
.L_x_12024:
        /* <DEDUP_REMOVED lines=44> */
.L_x_12022:
        /* <DEDUP_REMOVED lines=9> */
.L_x_12021:
        /* <DEDUP_REMOVED lines=15> */
.L_x_12027:
        /* <DEDUP_REMOVED lines=12> */
.L_x_12028:
        /* <DEDUP_REMOVED lines=44> */
.L_x_12026:
        /* <DEDUP_REMOVED lines=10> */
.L_x_12025:
        /* <DEDUP_REMOVED lines=15> */
.L_x_12031:
        /* <DEDUP_REMOVED lines=12> */
.L_x_12032:
        /* <DEDUP_REMOVED lines=44> */
.L_x_12030:
        /* <DEDUP_REMOVED lines=9> */
.L_x_12029:
        /* <DEDUP_REMOVED lines=15> */
.L_x_12035:
        /* <DEDUP_REMOVED lines=12> */
.L_x_12036:
        /* <DEDUP_REMOVED lines=40> */
[----:B------:R-:W-:Y:S02]  /*5900*/  MOV R8, R16 ;  /* 0x0000001000087202 */ /* 0x000fe40000000f00 */
[----:B------:R-:W-:Y:S01]  /*5910*/  LOP3.LUT R4, R4, UR34, R15, 0x96, !PT ;  /* 0x0000002204047c12 */ /* 0x000fe2000f8e960f */
[----:B------:R-:W-:Y:S02]  /*5920*/  IMAD.MOV.U32 R15, RZ, RZ, R84 ;  /* 0x000000ffff0f7224 */ /* 0x000fe400078e0054 */
[----:B------:R-:W-:-:S07]  /*5930*/  IMAD.MOV.U32 R84, RZ, RZ, R14 ;  /* 0x000000ffff547224 */ /* 0x000fce00078e000e */
.L_x_12034:
        /* <DEDUP_REMOVED lines=9> */
[----:B------:R-:W-:-:S07]  /*59d0*/  FSEL R29, R14, RZ, !P1 ;  /* 0x000000ff0e1d7208 */ /* 0x000fce0004800000 */
.L_x_12033:
        /* <DEDUP_REMOVED lines=15> */
.L_x_12039:
        /* <DEDUP_REMOVED lines=12> */
.L_x_12040:
        /* <DEDUP_REMOVED lines=44> */
.L_x_12038:
        /* <DEDUP_REMOVED lines=9> */
.L_x_12037:
        /* <DEDUP_REMOVED lines=15> */
.L_x_12042:
        /* <DEDUP_REMOVED lines=12> */
.L_x_12043:
        /* <DEDUP_REMOVED lines=44> */
.L_x_12041:
        /* <DEDUP_REMOVED lines=10> */
.L_x_12009:
        /* <DEDUP_REMOVED lines=28> */
.L_x_12044:
        /* <DEDUP_REMOVED lines=26> */
.L_x_12048:
        /* <DEDUP_REMOVED lines=12> */
.L_x_12049:
        /* <DEDUP_REMOVED lines=50> */
.L_x_12047:
        /* <DEDUP_REMOVED lines=10> */
.L_x_12046:
        /* <DEDUP_REMOVED lines=18> */
.L_x_12052:
        /* <DEDUP_REMOVED lines=12> */
.L_x_12053:
        /* <DEDUP_REMOVED lines=51> */
.L_x_12051:
        /* <DEDUP_REMOVED lines=11> */
.L_x_12050:
        /* <DEDUP_REMOVED lines=18> */
.L_x_12056:
        /* <DEDUP_REMOVED lines=12> */
.L_x_12057:
        /* <DEDUP_REMOVED lines=50> */
.L_x_12055:
        /* <DEDUP_REMOVED lines=10> */
.L_x_12054:
        /* <DEDUP_REMOVED lines=18> */
.L_x_12060:
        /* <DEDUP_REMOVED lines=12> */
.L_x_12061:
        /* <DEDUP_REMOVED lines=51> */
.L_x_12059:
        /* <DEDUP_REMOVED lines=11> */
.L_x_12058:
        /* <DEDUP_REMOVED lines=18> */
.L_x_12064:
        /* <DEDUP_REMOVED lines=12> */
.L_x_12065:
        /* <DEDUP_REMOVED lines=48> */
[----:B------:R-:W-:Y:S01]  /*81d0*/  LOP3.LUT R4, R4, UR34, R19, 0x96, !PT ;  /* 0x0000002204047c12 */ /* 0x000fe2000f8e9613 */
[----:B------:R-:W-:-:S07]  /*81e0*/  IMAD.MOV.U32 R14, RZ, RZ, R83 ;  /* 0x000000ffff0e7224 */ /* 0x000fce00078e0053 */
.L_x_12063:
        /* <DEDUP_REMOVED lines=10> */
.L_x_12062:
        /* <DEDUP_REMOVED lines=18> */
.L_x_12068:
        /* <DEDUP_REMOVED lines=12> */
.L_x_12069:
        /* <DEDUP_REMOVED lines=49> */
[----:B------:R-:W-:Y:S01]  /*8780*/  LOP3.LUT R4, R4, UR34, R13, 0x96, !PT ;  /* 0x0000002204047c12 */ /* 0x000fe2000f8e960d */
[----:B------:R-:W-:-:S07]  /*8790*/  IMAD.MOV.U32 R14, RZ, RZ, R18 ;  /* 0x000000ffff0e7224 */ /* 0x000fce00078e0012 */
.L_x_12067:
        /* <DEDUP_REMOVED lines=11> */
.L_x_12066:
        /* <DEDUP_REMOVED lines=18> */
.L_x_12072:
        /* <DEDUP_REMOVED lines=12> */
.L_x_12073:
        /* <DEDUP_REMOVED lines=49> */
[----:B------:R-:W-:-:S07]  /*8d40*/  IMAD.MOV.U32 R13, RZ, RZ, RZ ;  /* 0x000000ffff0d7224 */ /* 0x000fce00078e00ff */
.L_x_12071:
        /* <DEDUP_REMOVED lines=10> */
.L_x_12070:
        /* <DEDUP_REMOVED lines=18> */
.L_x_12076:
        /* <DEDUP_REMOVED lines=12> */
.L_x_12077:
        /* <DEDUP_REMOVED lines=50> */
.L_x_12075:
        /* <DEDUP_REMOVED lines=12> */
.L_x_12045:
[----:B------:R-:W-:Y:S02]  /*93b0*/  HFMA2 R24, -RZ, RZ, 0, 0 ;  /* 0x00000000ff187431 */ /* 0x000fe400000001ff */
[----:B--2---:R-:W-:Y:S02]  /*93c0*/  IMAD.MOV.U32 R12, RZ, RZ, R83 ;  /* 0x000000ffff0c7224 */ /* 0x004fe400078e0053 */
        /* <DEDUP_REMOVED lines=17> */
.L_x_12080:
        /* <DEDUP_REMOVED lines=12> */
.L_x_12081:
[----:B01----:R-:W-:Y:S01]  /*95a0*/  IMAD.WIDE.U32 R14, R0, -0x326172a9, RZ ;  /* 0xcd9e8d57000e7825 */ /* 0x003fe200078e00ff */
        /* <DEDUP_REMOVED lines=49> */
.L_x_12079:
[----:B------:R-:W-:Y:S01]  /*98c0*/  I2FP.F32.U32 R7, R7 ;  /* 0x0000000700077245 */ /* 0x000fe20000201000 */
[----:B01----:R-:W-:Y:S01]  /*98d0*/  IMAD.MOV.U32 R14, RZ, RZ, 0x2f800000 ;  /* 0x2f800000ff0e7424 */ /* 0x003fe200078e00ff */
[----:B-----5:R-:W-:-:S03]  /*98e0*/  SHF.L.U32 R13, R36, 0x10, RZ ;  /* 0x00000010240d7819 */ /* 0x020fc600000006ff */
[----:B------:R-:W-:Y:S02]  /*98f0*/  FFMA.FTZ R7, R7, R14, 1.1641532182693481445e-10 ;  /* 0x2f00000007077423 */ /* 0x000fe4000001000e */
[----:B------:R-:W-:-:S03]  /*9900*/  FMUL.FTZ R13, R13, UR17 ;  /* 0x000000110d0d7c20 */ /* 0x000fc60008410000 */
[----:B------:R-:W-:Y:S01]  /*9910*/  FSETP.GTU.FTZ.AND P1, PT, R7, UR22, PT ;  /* 0x0000001607007c0b */ /* 0x000fe2000bf3c000 */
[----:B------:R-:W-:-:S03]  /*9920*/  FMUL.FTZ R13, R13, UR16 ;  /* 0x000000100d0d7c20 */ /* 0x000fc60008410000 */
[----:B------:R-:W-:Y:S02]  /*9930*/  SEL R7, RZ, 0x1, P1 ;  /* 0x00000001ff077807 */ /* 0x000fe40000800000 */
[----:B------:R-:W-:-:S07]  /*9940*/  FSEL R24, R13, RZ, !P1 ;  /* 0x000000ff0d187208 */ /* 0x000fce0004800000 */
.L_x_12078:
        /* <DEDUP_REMOVED lines=15> */
.L_x_12084:
        /* <DEDUP_REMOVED lines=12> */
.L_x_12085:
[----:B01----:R-:W-:Y:S01]  /*9b00*/  IMAD.WIDE.U32 R14, R0, -0x326172a9, RZ ;  /* 0xcd9e8d57000e7825 */ /* 0x003fe200078e00ff */
        /* <DEDUP_REMOVED lines=49> */
.L_x_12083:
[----:B-----5:R-:W-:Y:S01]  /*9e20*/  PRMT R12, R36, 0x7632, R12 ;  /* 0x00007632240c7816 */ /* 0x020fe2000000000c */
[----:B01----:R-:W-:Y:S01]  /*9e30*/  IMAD.MOV.U32 R14, RZ, RZ, 0x2f800000 ;  /* 0x2f800000ff0e7424 */ /* 0x003fe200078e00ff */
        /* <DEDUP_REMOVED lines=8> */
.L_x_12082:
        /* <DEDUP_REMOVED lines=15> */
.L_x_12088:
        /* <DEDUP_REMOVED lines=12> */
.L_x_12089:
        /* <DEDUP_REMOVED lines=51> */
.L_x_12087:
[----:B------:R-:W-:Y:S01]  /*a3a0*/  I2FP.F32.U32 R10, R10 ;  /* 0x0000000a000a7245 */ /* 0x000fe20000201000 */
[----:B------:R-:W-:Y:S02]  /*a3b0*/  IMAD.MOV.U32 R13, RZ, RZ, 0x2f800000 ;  /* 0x2f800000ff0d7424 */ /* 0x000fe400078e00ff */
[----:B01---5:R-:W-:Y:S02]  /*a3c0*/  IMAD.U32 R14, R37, 0x10000, RZ ;  /* 0x00010000250e7824 */ /* 0x023fe400078e00ff */
[----:B------:R-:W-:Y:S02]  /*a3d0*/  FFMA.FTZ R10, R10, R13, 1.1641532182693481445e-10 ;  /* 0x2f0000000a0a7423 */ /* 0x000fe4000001000d */
[----:B------:R-:W-:-:S03]  /*a3e0*/  FMUL.FTZ R14, R14, UR17 ;  /* 0x000000110e0e7c20 */ /* 0x000fc60008410000 */
[----:B------:R-:W-:Y:S01]  /*a3f0*/  FSETP.GTU.FTZ.AND P1, PT, R10, UR22, PT ;  /* 0x000000160a007c0b */ /* 0x000fe2000bf3c000 */
[----:B------:R-:W-:-:S03]  /*a400*/  FMUL.FTZ R14, R14, UR16 ;  /* 0x000000100e0e7c20 */ /* 0x000fc60008410000 */
[----:B------:R-:W-:Y:S02]  /*a410*/  SEL R10, RZ, 0x1, P1 ;  /* 0x00000001ff0a7807 */ /* 0x000fe40000800000 */
[----:B------:R-:W-:-:S07]  /*a420*/  FSEL R26, R14, RZ, !P1 ;  /* 0x000000ff0e1a7208 */ /* 0x000fce0004800000 */
.L_x_12086:
        /* <DEDUP_REMOVED lines=15> */
.L_x_12092:
        /* <DEDUP_REMOVED lines=12> */
.L_x_12093:
        /* <DEDUP_REMOVED lines=51> */
.L_x_12091:
        /* <DEDUP_REMOVED lines=10> */
.L_x_12090:
[----:B------:R-:W-:Y:S01]  /*a9b0*/  MOV R12, R13 ;  /* 0x0000000d000c7202 */ /* 0x000fe20000000f00 */
[----:B------:R-:W-:Y:S01]  /*a9c0*/  IMAD.MOV.U32 R20, RZ, RZ, RZ ;  /* 0x000000ffff147224 */ /* 0x000fe200078e00ff */
[----:B------:R-:W-:Y:S06]  /*a9d0*/  @!P0 BRA `(.L_x_12094) ;  /* 0x0000000400508947 */ /* 0x000fec0003800000 */
[----:B------:R-:W-:Y:S01]  /*a9e0*/  ISETP.NE.AND P1, PT, R13, 0x1, PT ;  /* 0x000000010d00780c */ /* 0x000fe20003f25270 */
[----:B------:R-:W-:Y:S01]  /*a9f0*/  IMAD.MOV.U32 R12, RZ, RZ, 0x2 ;  /* 0x00000002ff0c7424 */ /* 0x000fe200078e00ff */
[----:B01----:R-:W-:-:S11]  /*aa00*/  MOV R14, R8 ;  /* 0x00000008000e7202 */ /* 0x003fd60000000f00 */
        /* <DEDUP_REMOVED lines=9> */
.L_x_12096:
        /* <DEDUP_REMOVED lines=12> */
.L_x_12097:
        /* <DEDUP_REMOVED lines=50> */
[----:B------:R-:W-:-:S07]  /*ae80*/  HFMA2 R12, -RZ, RZ, 0, 0 ;  /* 0x00000000ff0c7431 */ /* 0x000fce00000001ff */
.L_x_12095:
        /* <DEDUP_REMOVED lines=9> */
.L_x_12094:
        /* <DEDUP_REMOVED lines=15> */
.L_x_12100:
        /* <DEDUP_REMOVED lines=12> */
.L_x_12101:
        /* <DEDUP_REMOVED lines=51> */
.L_x_12099:
        /* <DEDUP_REMOVED lines=10> */
.L_x_12098:
        /* <DEDUP_REMOVED lines=15> */
.L_x_12104:
        /* <DEDUP_REMOVED lines=12> */
.L_x_12105:
        /* <DEDUP_REMOVED lines=49> */
[----:B------:R-:W-:Y:S02]  /*b960*/  IMAD.MOV.U32 R86, RZ, RZ, R12 ;  /* 0x000000ffff567224 */ /* 0x000fe400078e000c */
[----:B------:R-:W-:-:S07]  /*b970*/  HFMA2 R12, -RZ, RZ, 0, 0 ;  /* 0x00000000ff0c7431 */ /* 0x000fce00000001ff */
.L_x_12103:
        /* <DEDUP_REMOVED lines=9> */
.L_x_12102:
        /* <DEDUP_REMOVED lines=15> */
.L_x_12107:
        /* <DEDUP_REMOVED lines=12> */
.L_x_12108:
[----:B-1----:R-:W-:Y:S01]  /*bbc0*/  IMAD.WIDE.U32 R16, R0, -0x326172a9, RZ ;  /* 0xcd9e8d5700107825 */ /* 0x002fe200078e00ff */
[----:B------:R-:W-:Y:S01]  /*bbd0*/  LOP3.LUT R12, R6, UR13, R5, 0x96, !PT ;  /* 0x0000000d060c7c12 */ /* 0x000fe2000f8e9605 */
[----:B------:R-:W-:Y:S02]  /*bbe0*/  UIADD3 UR5, UPT, UPT, UR12, -0x61c88647, URZ ;  /* 0x9e3779b90c057890 */ /* 0x000fe4000fffe0ff */
[----:B------:R-:W-:Y:S01]  /*bbf0*/  HFMA2 R84, -RZ, RZ, 0, 0 ;  /* 0x00000000ff547431 */ /* 0x000fe200000001ff */
[----:B------:R-:W-:Y:S01]  /*bc00*/  UIADD3 UR35, UPT, UPT, UR13, 0x646e171e, URZ ;  /* 0x646e171e0d237890 */ /* 0x000fe2000fffe0ff */
[----:B0-----:R-:W-:Y:S01]  /*bc10*/  LOP3.LUT R14, R3, UR12, R17, 0x96, !PT ;  /* 0x0000000c030e7c12 */ /* 0x001fe2000f8e9611 */
        /* <DEDUP_REMOVED lines=45> */
.L_x_12106:
[----:B------:R-:W-:Y:S01]  /*bef0*/  I2FP.F32.U32 R12, R13 ;  /* 0x0000000d000c7245 */ /* 0x000fe20000201000 */
[----:B01----:R-:W-:Y:S01]  /*bf00*/  IMAD.MOV.U32 R15, RZ, RZ, 0x2f800000 ;  /* 0x2f800000ff0f7424 */ /* 0x003fe200078e00ff */
        /* <DEDUP_REMOVED lines=8> */
.L_x_12074:
[----:B------:R-:W-:-:S05]  /*bf90*/  IADD3 R13, PT, PT, R82, 0x100, RZ ;  /* 0x00000100520d7810 */ /* 0x000fca0007ffe0ff */
[----:B------:R-:W-:-:S05]  /*bfa0*/  IMAD.WIDE.U32 R12, R13, 0x20, R114 ;  /* 0x000000200d0c7825 */ /* 0x000fca00078e0072 */
[----:B-----5:R2:W-:Y:S04]  /*bfb0*/  STG.E.128 desc[UR14][R12.64], R24 ;  /* 0x000000180c007986 */ /* 0x0205e8000c101d0e */
[----:B------:R2:W-:Y:S01]  /*bfc0*/  STG.E.128 desc[UR14][R12.64+0x10], R20 ;  /* 0x000010140c007986 */ /* 0x0005e2000c101d0e */
[----:B------:R-:W-:Y:S05]  /*bfd0*/  @!P0 BRA `(.L_x_12109) ;  /* 0x0000000000548947 */ /* 0x000fea0003800000 */
[----:B--2---:R-:W-:Y:S01]  /*bfe0*/  IMAD.U32 R13, R90, 0x10000, RZ ;  /* 0x000100005a0d7824 */ /* 0x004fe200078e00ff */
[----:B------:R-:W2:Y:S01]  /*bff0*/  LDC.64 R18, c[0x0][0x3b0] ;  /* 0x0000ec00ff127b82 */ /* 0x000ea20000000a00 */
[----:B------:R-:W-:Y:S02]  /*c000*/  LOP3.LUT R12, R91, 0xffff, RZ, 0xc0, !PT ;  /* 0x0000ffff5b0c7812 */ /* 0x000fe400078ec0ff */
[----:B01----:R-:W-:Y:S02]  /*c010*/  PRMT R15, R89, 0x7104, RZ ;  /* 0x00007104590f7816 */ /* 0x003fe400000000ff */
[----:B------:R-:W-:Y:S02]  /*c020*/  LOP3.LUT R13, R13, 0xff0000, RZ, 0xc0, !PT ;  /* 0x00ff00000d0d7812 */ /* 0x000fe400078ec0ff */
[----:B------:R-:W-:Y:S02]  /*c030*/  LOP3.LUT R14, R10, 0xff, RZ, 0xc0, !PT ;  /* 0x000000ff0a0e7812 */ /* 0x000fe400078ec0ff */
[----:B------:R-:W-:-:S02]  /*c040*/  PRMT R12, R13, 0x4210, R12 ;  /* 0x000042100d0c7816 */ /* 0x000fc4000000000c */
[----:B------:R-:W-:Y:S02]  /*c050*/  LOP3.LUT R13, R11, 0xff, RZ, 0xc0, !PT ;  /* 0x000000ff0b0d7812 */ /* 0x000fe400078ec0ff */
[----:B------:R-:W-:Y:S02]  /*c060*/  LOP3.LUT R15, R12, 0xff00, R15, 0xf8, !PT ;  /* 0x0000ff000c0f7812 */ /* 0x000fe400078ef80f */
[----:B------:R-:W-:Y:S01]  /*c070*/  LOP3.LUT R16, R9, 0xff, RZ, 0xc0, !PT ;  /* 0x000000ff09107812 */ /* 0x000fe200078ec0ff */
[----:B------:R-:W-:Y:S01]  /*c080*/  IMAD.WIDE.U32 R12, R13, 0x1000000, RZ ;  /* 0x010000000d0c7825 */ /* 0x000fe200078e00ff */
[----:B------:R-:W-:-:S03]  /*c090*/  LOP3.LUT R83, R15, 0xff, R88, 0xf8, !PT ;  /* 0x000000ff0f537812 */ /* 0x000fc600078ef858 */
[----:B------:R-:W-:-:S04]  /*c0a0*/  IMAD.WIDE.U32 R14, R14, 0x10000, RZ ;  /* 0x000100000e0e7825 */ /* 0x000fc800078e00ff */
[----:B------:R-:W-:Y:S01]  /*c0b0*/  IMAD.WIDE.U32 R16, R16, 0x100, RZ ;  /* 0x0000010010107825 */ /* 0x000fe200078e00ff */
[----:B------:R-:W-:-:S03]  /*c0c0*/  LOP3.LUT R83, R15, R83, R13, 0xfe, !PT ;  /* 0x000000530f537212 */ /* 0x000fc600078efe0d */
[----:B------:R-:W-:Y:S01]  /*c0d0*/  VIADD R15, R81, 0x100 ;  /* 0x00000100510f7836 */ /* 0x000fe20000000000 */
[----:B------:R-:W-:Y:S02]  /*c0e0*/  LOP3.LUT R12, R16, R12, R14, 0xfe, !PT ;  /* 0x0000000c100c7212 */ /* 0x000fe400078efe0e */
[----:B------:R-:W-:Y:S01]  /*c0f0*/  LOP3.LUT R13, R83, R17, RZ, 0xfc, !PT ;  /* 0x00000011530d7212 */ /* 0x000fe200078efcff */
[----:B--2---:R-:W-:Y:S01]  /*c100*/  IMAD.WIDE.U32 R14, R15, 0x8, R18 ;  /* 0x000000080f0e7825 */ /* 0x004fe200078e0012 */
[----:B------:R-:W-:-:S05]  /*c110*/  LOP3.LUT R12, R12, 0xff, R7, 0xf8, !PT ;  /* 0x000000ff0c0c7812 */ /* 0x000fca00078ef807 */
[----:B------:R3:W-:Y:S02]  /*c120*/  STG.E.64 desc[UR14][R14.64], R12 ;  /* 0x0000000c0e007986 */ /* 0x0007e4000c101b0e */
.L_x_12109:
[----:B------:R-:W-:Y:S05]  /*c130*/  @!P0 BRA `(.L_x_12110) ;  /* 0x0000000000108947 */ /* 0x000fea0003800000 */
[----:B--23--:R-:W2:Y:S01]  /*c140*/  LDC.64 R12, c[0x0][0x390] ;  /* 0x0000e400ff0c7b82 */ /* 0x00cea20000000a00 */
[----:B01----:R-:W-:-:S05]  /*c150*/  IADD3 R15, PT, PT, R81, 0x200, RZ ;  /* 0x00000200510f7810 */ /* 0x003fca0007ffe0ff */
[----:B--2---:R-:W-:-:S05]  /*c160*/  IMAD.WIDE.U32 R12, R15, 0x10, R12 ;  /* 0x000000100f0c7825 */ /* 0x004fca00078e000c */
[----:B------:R4:W5:Y:S02]  /*c170*/  LDG.E.128 R36, desc[UR14][R12.64] ;  /* 0x0000000e0c247981 */ /* 0x000964000c1e1d00 */
.L_x_12110:
[----:B------:R-:W-:Y:S05]  /*c180*/  BRA.U !UP0, `(.L_x_12111) ;  /* 0x0000002d08887547 */ /* 0x000fea000b800000 */
[----:B--234-:R-:W2:Y:S01]  /*c190*/  LDC.64 R12, c[0x0][0x3a0] ;  /* 0x0000e800ff0c7b82 */ /* 0x01cea20000000a00 */
[----:B01----:R-:W-:-:S04]  /*c1a0*/  VIADD R15, R82, 0x200 ;  /* 0x00000200520f7836 */ /* 0x003fc80000000000 */
[----:B--2---:R-:W-:-:S05]  /*c1b0*/  IMAD.WIDE.U32 R12, R15, 0x20, R12 ;  /* 0x000000200f0c7825 */ /* 0x004fca00078e000c */
[----:B------:R0:W5:Y:S04]  /*c1c0*/  LDG.E.128 R16, desc[UR14][R12.64] ;  /* 0x0000000e0c107981 */ /* 0x000168000c1e1d00 */
[----:B------:R-:W5:Y:S01]  /*c1d0*/  LDG.E.128 R12, desc[UR14][R12.64+0x10] ;  /* 0x0000100e0c0c7981 */ /* 0x000f62000c1e1d00 */
        /* <DEDUP_REMOVED lines=19> */
.L_x_12114:
        /* <DEDUP_REMOVED lines=12> */
.L_x_12115:
[----:B------:R-:W-:Y:S01]  /*c3d0*/  LOP3.LUT R84, R6, UR13, R5, 0x96, !PT ;  /* 0x0000000d06547c12 */ /* 0x000fe2000f8e9605 */
[----:B------:R-:W-:Y:S01]  /*c3e0*/  IMAD.WIDE.U32 R96, R0, -0x326172a9, RZ ;  /* 0xcd9e8d5700607825 */ /* 0x000fe200078e00ff */
[----:B------:R-:W-:-:S03]  /*c3f0*/  UIADD3 UR5, UPT, UPT, UR12, -0x61c88647, URZ ;  /* 0x9e3779b90c057890 */ /* 0x000fc6000fffe0ff */
[----:B------:R-:W-:Y:S01]  /*c400*/  IMAD.WIDE.U32 R84, R84, -0x326172a9, RZ ;  /* 0xcd9e8d5754547825 */ /* 0x000fe200078e00ff */
[----:B------:R-:W-:-:S04]  /*c410*/  LOP3.LUT R97, R3, UR12, R97, 0x96, !PT ;  /* 0x0000000c03617c12 */ /* 0x000fc8000f8e9661 */
[----:B------:R-:W-:Y:S01]  /*c420*/  LOP3.LUT R5, R96, UR5, R85, 0x96, !PT ;  /* 0x0000000560057c12 */ /* 0x000fe2000f8e9655 */
[----:B------:R-:W-:Y:S01]  /*c430*/  IMAD.WIDE.U32 R96, R97, -0x2daee0ad, RZ ;  /* 0xd2511f5361607825 */ /* 0x000fe200078e00ff */
[----:B------:R-:W-:-:S04]  /*c440*/  UIADD3 UR5, UPT, UPT, UR12, 0x3c6ef372, URZ ;  /* 0x3c6ef3720c057890 */ /* 0x000fc8000fffe0ff */
[----:B------:R-:W-:Y:S01]  /*c450*/  LOP3.LUT R97, R4, UR6, R97, 0x96, !PT ;  /* 0x0000000604617c12 */ /* 0x000fe2000f8e9661 */
[----:B------:R-:W-:-:S05]  /*c460*/  IMAD.WIDE.U32 R4, R5, -0x2daee0ad, RZ ;  /* 0xd2511f5305047825 */ /* 0x000fca00078e00ff */
[----:B------:R-:W-:Y:S01]  /*c470*/  LOP3.LUT R85, R96, UR27, R5, 0x96, !PT ;  /* 0x0000001b60557c12 */ /* 0x000fe2000f8e9605 */
[----:B------:R-:W-:-:S05]  /*c480*/  IMAD.WIDE.U32 R96, R97, -0x326172a9, RZ ;  /* 0xcd9e8d5761607825 */ /* 0x000fca00078e00ff */
[----:B------:R-:W-:Y:S01]  /*c490*/  LOP3.LUT R97, R84, UR5, R97, 0x96, !PT ;  /* 0x0000000554617c12 */ /* 0x000fe2000f8e9661 */
[----:B------:R-:W-:Y:S01]  /*c4a0*/  IMAD.WIDE.U32 R84, R85, -0x326172a9, RZ ;  /* 0xcd9e8d5755547825 */ /* 0x000fe200078e00ff */
[----:B------:R-:W-:-:S04]  /*c4b0*/  UIADD3 UR5, UPT, UPT, UR13, 0x32370b8f, URZ ;  /* 0x32370b8f0d057890 */ /* 0x000fc8000fffe0ff */
        /* <DEDUP_REMOVED lines=21> */
[----:B------:R-:W-:Y:S01]  /*c610*/  IMAD.WIDE.U32 R96, R97, -0x2daee0ad, RZ ;  /* 0xd2511f5361607825 */ /* 0x000fe200078e00ff */
[----:B------:R-:W-:-:S04]  /*c620*/  UIADD3 UR5, UPT, UPT, UR13, -0x24c28bd8, URZ ;  /* 0xdb3d74280d057890 */ /* 0x000fc8000fffe0ff */
        /* <DEDUP_REMOVED lines=11> */
[----:B------:R-:W-:Y:S01]  /*c6e0*/  IMAD.MOV.U32 R85, RZ, RZ, RZ ;  /* 0x000000ffff557224 */ /* 0x000fe200078e00ff */
[----:B------:R-:W-:-:S07]  /*c6f0*/  MOV R83, R84 ;  /* 0x0000005400537202 */ /* 0x000fce0000000f00 */
.L_x_12113:
[----:B------:R-:W-:Y:S01]  /*c700*/  HFMA2 R84, -RZ, RZ, 0.1171875, 0 ;  /* 0x2f800000ff547431 */ /* 0x000fe200000001ff */
[----:B------:R-:W-:-:S05]  /*c710*/  I2FP.F32.U32 R7, R7 ;  /* 0x0000000700077245 */ /* 0x000fca0000201000 */
[----:B------:R-:W-:Y:S01]  /*c720*/  FFMA.FTZ R7, R7, R84, 1.1641532182693481445e-10 ;  /* 0x2f00000007077423 */ /* 0x000fe20000010054 */
[----:B-----5:R-:W-:-:S04]  /*c730*/  IMAD.U32 R84, R36, 0x10000, RZ ;  /* 0x0001000024547824 */ /* 0x020fc800078e00ff */
[----:B------:R-:W-:Y:S01]  /*c740*/  FMUL.FTZ R84, R84, UR17 ;  /* 0x0000001154547c20 */ /* 0x000fe20008410000 */
[----:B------:R-:W-:-:S03]  /*c750*/  FSETP.GTU.FTZ.AND P2, PT, R7, UR22, PT ;  /* 0x0000001607007c0b */ /* 0x000fc6000bf5c000 */
[----:B------:R-:W-:-:S05]  /*c760*/  FMUL.FTZ R7, R84, UR16 ;  /* 0x0000001054077c20 */ /* 0x000fca0008410000 */
[----:B------:R-:W-:-:S05]  /*c770*/  FSEL R7, R7, RZ, !P2 ;  /* 0x000000ff07077208 */ /* 0x000fca0005000000 */
[----:B------:R-:W-:Y:S01]  /*c780*/  FADD.FTZ R16, R16, R7 ;  /* 0x0000000710107221 */ /* 0x000fe20000010000 */
[----:B------:R-:W-:-:S07]  /*c790*/  SEL R7, RZ, 0x1, P2 ;  /* 0x00000001ff077807 */ /* 0x000fce0001000000 */
.L_x_12112:
        /* <DEDUP_REMOVED lines=18> */
.L_x_12118:
        /* <DEDUP_REMOVED lines=12> */
.L_x_12119:
        /* <DEDUP_REMOVED lines=43> */
[----:B------:R-:W-:-:S05]  /*cc30*/  IMAD.WIDE.U32 R8, R9, -0x326172a9, RZ ;  /* 0xcd9e8d5709087825 */ /* 0x000fca00078e00ff */
[----:B------:R-:W-:Y:S01]  /*cc40*/  LOP3.LUT R5, R84, UR28, R9, 0x96, !PT ;  /* 0x0000001c54057c12 */ /* 0x000fe2000f8e9609 */
[----:B------:R-:W-:Y:S01]  /*cc50*/  IMAD.WIDE.U32 R84, R85, -0x2daee0ad, RZ ;  /* 0xd2511f5355547825 */ /* 0x000fe200078e00ff */
[----:B------:R-:W-:-:S03]  /*cc60*/  MOV R9, R83 ;  /* 0x0000005300097202 */ /* 0x000fc60000000f00 */
[----:B------:R-:W-:Y:S01]  /*cc70*/  IMAD.MOV.U32 R86, RZ, RZ, R84 ;  /* 0x000000ffff567224 */ /* 0x000fe200078e0054 */
[----:B------:R-:W-:Y:S01]  /*cc80*/  LOP3.LUT R4, R4, UR34, R85, 0x96, !PT ;  /* 0x0000002204047c12 */ /* 0x000fe2000f8e9655 */
[----:B------:R-:W-:-:S07]  /*cc90*/  IMAD.MOV.U32 R84, RZ, RZ, RZ ;  /* 0x000000ffff547224 */ /* 0x000fce00078e00ff */
.L_x_12117:
        /* <DEDUP_REMOVED lines=11> */
.L_x_12116:
        /* <DEDUP_REMOVED lines=18> */
.L_x_12122:
        /* <DEDUP_REMOVED lines=12> */
.L_x_12123:
        /* <DEDUP_REMOVED lines=46> */
[----:B------:R-:W-:Y:S01]  /*d210*/  IMAD.WIDE.U32 R84, R10, -0x2daee0ad, RZ ;  /* 0xd2511f530a547825 */ /* 0x000fe200078e00ff */
[----:B------:R-:W-:-:S03]  /*d220*/  MOV R10, R86 ;  /* 0x00000056000a7202 */ /* 0x000fc60000000f00 */
[----:B------:R-:W-:Y:S01]  /*d230*/  IMAD.MOV.U32 R83, RZ, RZ, R84 ;  /* 0x000000ffff537224 */ /* 0x000fe200078e0054 */
[----:B------:R-:W-:Y:S01]  /*d240*/  LOP3.LUT R4, R4, UR34, R85, 0x96, !PT ;  /* 0x0000002204047c12 */ /* 0x000fe2000f8e9655 */
[----:B------:R-:W-:-:S07]  /*d250*/  IMAD.MOV.U32 R85, RZ, RZ, RZ ;  /* 0x000000ffff557224 */ /* 0x000fce00078e00ff */
.L_x_12121:
        /* <DEDUP_REMOVED lines=10> */
.L_x_12120:
        /* <DEDUP_REMOVED lines=18> */
.L_x_12126:
        /* <DEDUP_REMOVED lines=12> */
.L_x_12127:
        /* <DEDUP_REMOVED lines=46> */
[----:B------:R-:W-:Y:S01]  /*d7c0*/  IMAD.WIDE.U32 R84, R11, -0x2daee0ad, RZ ;  /* 0xd2511f530b547825 */ /* 0x000fe200078e00ff */
[----:B------:R-:W-:-:S03]  /*d7d0*/  MOV R11, R83 ;  /* 0x00000053000b7202 */ /* 0x000fc60000000f00 */
[----:B------:R-:W-:Y:S01]  /*d7e0*/  IMAD.MOV.U32 R86, RZ, RZ, R84 ;  /* 0x000000ffff567224 */ /* 0x000fe200078e0054 */
[----:B------:R-:W-:Y:S01]  /*d7f0*/  LOP3.LUT R4, R4, UR34, R85, 0x96, !PT ;  /* 0x0000002204047c12 */ /* 0x000fe2000f8e9655 */
[----:B------:R-:W-:-:S07]  /*d800*/  IMAD.MOV.U32 R84, RZ, RZ, RZ ;  /* 0x000000ffff547224 */ /* 0x000fce00078e00ff */
.L_x_12125:
        /* <DEDUP_REMOVED lines=8> */
[----:B------:R-:W-:Y:S02]  /*d890*/  FSEL R96, R83, RZ, !P2 ;  /* 0x000000ff53607208 */ /* 0x000fe40005000000 */
[----:B------:R-:W-:-:S03]  /*d8a0*/  SEL R11, RZ, 0x1, P2 ;  /* 0x00000001ff0b7807 */ /* 0x000fc60001000000 */
[----:B------:R-:W-:-:S07]  /*d8b0*/  FADD.FTZ R19, R19, R96 ;  /* 0x0000006013137221 */ /* 0x000fce0000010000 */
.L_x_12124:
        /* <DEDUP_REMOVED lines=18> */
.L_x_12130:
        /* <DEDUP_REMOVED lines=12> */
.L_x_12131:
[----:B------:R-:W-:Y:S01]  /*daa0*/  LOP3.LUT R84, R6, UR13, R5, 0x96, !PT ;  /* 0x0000000d06547c12 */ /* 0x000fe2000f8e9605 */
[----:B------:R-:W-:Y:S01]  /*dab0*/  IMAD.WIDE.U32 R96, R0, -0x326172a9, RZ ;  /* 0xcd9e8d5700607825 */ /* 0x000fe200078e00ff */
[----:B------:R-:W-:Y:S01]  /*dac0*/  UIADD3 UR5, UPT, UPT, UR12, -0x61c88647, URZ ;  /* 0x9e3779b90c057890 */ /* 0x000fe2000fffe0ff */
[----:B------:R-:W-:Y:S02]  /*dad0*/  MOV R87, R86 ;  /* 0x0000005600577202 */ /* 0x000fe40000000f00 */
        /* <DEDUP_REMOVED lines=43> */
[----:B------:R-:W-:-:S04]  /*dd90*/  IMAD.WIDE.U32 R84, R83, -0x2daee0ad, RZ ;  /* 0xd2511f5353547825 */ /* 0x000fc800078e00ff */
[----:B------:R-:W-:Y:S01]  /*dda0*/  IMAD.MOV.U32 R83, RZ, RZ, R84 ;  /* 0x000000ffff537224 */ /* 0x000fe200078e0054 */
[----:B------:R-:W-:Y:S01]  /*ddb0*/  LOP3.LUT R4, R4, UR34, R85, 0x96, !PT ;  /* 0x0000002204047c12 */ /* 0x000fe2000f8e9655 */
[----:B------:R-:W-:-:S07]  /*ddc0*/  IMAD.MOV.U32 R85, RZ, RZ, RZ ;  /* 0x000000ffff557224 */ /* 0x000fce00078e00ff */
.L_x_12129:
        /* <DEDUP_REMOVED lines=9> */
[----:B------:R-:W-:-:S07]  /*de60*/  FADD.FTZ R12, R12, R87 ;  /* 0x000000570c0c7221 */ /* 0x000fce0000010000 */
.L_x_12128:
        /* <DEDUP_REMOVED lines=18> */
.L_x_12134:
        /* <DEDUP_REMOVED lines=12> */
.L_x_12135:
        /* <DEDUP_REMOVED lines=51> */
.L_x_12133:
        /* <DEDUP_REMOVED lines=11> */
.L_x_12132:
        /* <DEDUP_REMOVED lines=18> */
.L_x_12138:
        /* <DEDUP_REMOVED lines=12> */
.L_x_12139:
        /* <DEDUP_REMOVED lines=51> */
.L_x_12137:
        /* <DEDUP_REMOVED lines=10> */
.L_x_12136:
        /* <DEDUP_REMOVED lines=18> */
.L_x_12142:
        /* <DEDUP_REMOVED lines=12> */
.L_x_12143:
[----:B------:R-:W-:Y:S01]  /*ebc0*/  LOP3.LUT R84, R6, UR13, R5, 0x96, !PT ;  /* 0x0000000d06547c12 */ /* 0x000fe2000f8e9605 */
[----:B------:R-:W-:Y:S01]  /*ebd0*/  IMAD.WIDE.U32 R86, R0, -0x326172a9, RZ ;  /* 0xcd9e8d5700567825 */ /* 0x000fe200078e00ff */
[----:B------:R-:W-:-:S03]  /*ebe0*/  UIADD3 UR5, UPT, UPT, UR12, -0x61c88647, URZ ;  /* 0x9e3779b90c057890 */ /* 0x000fc6000fffe0ff */
[----:B------:R-:W-:Y:S01]  /*ebf0*/  IMAD.WIDE.U32 R84, R84, -0x326172a9, RZ ;  /* 0xcd9e8d5754547825 */ /* 0x000fe200078e00ff */
[----:B------:R-:W-:-:S03]  /*ec00*/  LOP3.LUT R87, R3, UR12, R87, 0x96, !PT ;  /* 0x0000000c03577c12 */ /* 0x000fc6000f8e9657 */
[----:B------:R-:W-:Y:S01]  /*ec10*/  IMAD.MOV.U32 R104, RZ, RZ, RZ ;  /* 0x000000ffff687224 */ /* 0x000fe200078e00ff */
        /* <DEDUP_REMOVED lines=43> */
[----:B------:R-:W-:Y:S02]  /*eed0*/  LOP3.LUT R4, R4, UR34, R85, 0x96, !PT ;  /* 0x0000002204047c12 */ /* 0x000fe4000f8e9655 */
[----:B------:R-:W-:-:S07]  /*eee0*/  MOV R84, R83 ;  /* 0x0000005300547202 */ /* 0x000fce0000000f00 */
.L_x_12141:
        /* <DEDUP_REMOVED lines=12> */
.L_x_12111:
[----:B-1----:R-:W-:Y:S01]  /*efb0*/  HFMA2 R16, -RZ, RZ, 0, 0 ;  /* 0x00000000ff107431 */ /* 0x002fe200000001ff */
[----:B--234-:R-:W-:Y:S01]  /*efc0*/  MOV R12, R84 ;  /* 0x00000054000c7202 */ /* 0x01cfe20000000f00 */
        /* <DEDUP_REMOVED lines=17> */
.L_x_12146:
        /* <DEDUP_REMOVED lines=12> */
.L_x_12147:
        /* <DEDUP_REMOVED lines=50> */
.L_x_12145:
        /* <DEDUP_REMOVED lines=9> */
.L_x_12144:
        /* <DEDUP_REMOVED lines=15> */
.L_x_12150:
        /* <DEDUP_REMOVED lines=12> */
.L_x_12151:
[----:B0-----:R-:W-:Y:S01]  /*f700*/  IMAD.WIDE.U32 R14, R0, -0x326172a9, RZ ;  /* 0xcd9e8d57000e7825 */ /* 0x001fe200078e00ff */
        /* <DEDUP_REMOVED lines=49> */
.L_x_12149:
        /* <DEDUP_REMOVED lines=10> */
.L_x_12148:
        /* <DEDUP_REMOVED lines=15> */
.L_x_12154:
        /* <DEDUP_REMOVED lines=12> */
.L_x_12155:
[----:B------:R-:W-:Y:S01]  /*fc70*/  IMAD.WIDE.U32 R18, R0, -0x326172a9, RZ ;  /* 0xcd9e8d5700127825 */ /* 0x000fe200078e00ff */
[----:B------:R-:W-:Y:S01]  /*fc80*/  LOP3.LUT R12, R6, UR13, R5, 0x96, !PT ;  /* 0x0000000d060c7c12 */ /* 0x000fe2000f8e9605 */
[----:B------:R-:W-:Y:S01]  /*fc90*/  UIADD3 UR5, UPT, UPT, UR12, -0x61c88647, URZ ;  /* 0x9e3779b90c057890 */ /* 0x000fe2000fffe0ff */
[----:B------:R-:W-:Y:S01]  /*fca0*/  MOV R10, R96 ;  /* 0x00000060000a7202 */ /* 0x000fe20000000f00 */
        /* <DEDUP_REMOVED lines=47> */
.L_x_12153:
        /* <DEDUP_REMOVED lines=9> */
.L_x_12152:
        /* <DEDUP_REMOVED lines=15> */
.L_x_12158:
        /* <DEDUP_REMOVED lines=12> */
.L_x_12159:
[----:B------:R-:W-:Y:S01]  /*101e0*/  IMAD.WIDE.U32 R84, R0, -0x326172a9, RZ ;  /* 0xcd9e8d5700547825 */ /* 0x000fe200078e00ff */
[----:B------:R-:W-:Y:S01]  /*101f0*/  LOP3.LUT R12, R6, UR13, R5, 0x96, !PT ;  /* 0x0000000d060c7c12 */ /* 0x000fe2000f8e9605 */
[----:B------:R-:W-:Y:S02]  /*10200*/  UIADD3 UR5, UPT, UPT, UR12, -0x61c88647, URZ ;  /* 0x9e3779b90c057890 */ /* 0x000fe4000fffe0ff */
[----:B------:R-:W-:Y:S01]  /*10210*/  UIADD3 UR35, UPT, UPT, UR13, 0x646e171e, URZ ;  /* 0x646e171e0d237890 */ /* 0x000fe2000fffe0ff */
[----:B0-----:R-:W-:Y:S01]  /*10220*/  LOP3.LUT R14, R3, UR12, R85, 0x96, !PT ;  /* 0x0000000c030e7c12 */ /* 0x001fe2000f8e9655 */
        /* <DEDUP_REMOVED lines=46> */
.L_x_12157:
        /* <DEDUP_REMOVED lines=10> */
.L_x_12156:
        /* <DEDUP_REMOVED lines=15> */
.L_x_12162:
        /* <DEDUP_REMOVED lines=12> */
.L_x_12163:
        /* <DEDUP_REMOVED lines=51> */
.L_x_12161:
        /* <DEDUP_REMOVED lines=9> */
.L_x_12160:
        /* <DEDUP_REMOVED lines=15> */
.L_x_12166:
        /* <DEDUP_REMOVED lines=12> */
.L_x_12167:
        /* <DEDUP_REMOVED lines=51> */
.L_x_12165:
        /* <DEDUP_REMOVED lines=10> */
.L_x_12164:
        /* <DEDUP_REMOVED lines=15> */
.L_x_12170:
        /* <DEDUP_REMOVED lines=12> */
.L_x_12171:
        /* <DEDUP_REMOVED lines=51> */
.L_x_12169:
        /* <DEDUP_REMOVED lines=9> */
.L_x_12168:
        /* <DEDUP_REMOVED lines=15> */
.L_x_12173:
        /* <DEDUP_REMOVED lines=12> */
.L_x_12174:
[----:B------:R-:W-:Y:S01]  /*117c0*/  LOP3.LUT R86, R6, UR13, R5, 0x96, !PT ;  /* 0x0000000d06567c12 */ /* 0x000fe2000f8e9605 */
[----:B------:R-:W-:Y:S01]  /*117d0*/  IMAD.WIDE.U32 R84, R0, -0x326172a9, RZ ;  /* 0xcd9e8d5700547825 */ /* 0x000fe200078e00ff */
[----:B------:R-:W-:-:S03]  /*117e0*/  UIADD3 UR5, UPT, UPT, UR12, -0x61c88647, URZ ;  /* 0x9e3779b90c057890 */ /* 0x000fc6000fffe0ff */
[----:B------:R-:W-:Y:S01]  /*117f0*/  IMAD.WIDE.U32 R86, R86, -0x326172a9, RZ ;  /* 0xcd9e8d5756567825 */ /* 0x000fe200078e00ff */
[----:B------:R-:W-:-:S03]  /*11800*/  LOP3.LUT R85, R3, UR12, R85, 0x96, !PT ;  /* 0x0000000c03557c12 */ /* 0x000fc6000f8e9655 */
[----:B------:R-:W-:Y:S01]  /*11810*/  IMAD.MOV.U32 R15, RZ, RZ, R96 ;  /* 0x000000ffff0f7224 */ /* 0x000fe200078e0060 */
[----:B------:R-:W-:Y:S01]  /*11820*/  LOP3.LUT R5, R84, UR5, R87, 0x96, !PT ;  /* 0x0000000554057c12 */ /* 0x000fe2000f8e9657 */
[----:B------:R-:W-:Y:S01]  /*11830*/  IMAD.WIDE.U32 R84, R85, -0x2daee0ad, RZ ;  /* 0xd2511f5355547825 */ /* 0x000fe200078e00ff */
[----:B------:R-:W-:-:S03]  /*11840*/  UIADD3 UR5, UPT, UPT, UR12, 0x3c6ef372, URZ ;  /* 0x3c6ef3720c057890 */ /* 0x000fc6000fffe0ff */
[----:B------:R-:W-:Y:S01]  /*11850*/  IMAD.MOV.U32 R104, RZ, RZ, RZ ;  /* 0x000000ffff687224 */ /* 0x000fe200078e00ff */
        /* <DEDUP_REMOVED lines=38> */
[----:B------:R-:W-:-:S04]  /*11ac0*/  MOV R8, R86 ;  /* 0x0000005600087202 */ /* 0x000fc80000000f00 */
[----:B------:R-:W-:Y:S02]  /*11ad0*/  LOP3.LUT R4, R4, UR34, R85, 0x96, !PT ;  /* 0x0000002204047c12 */ /* 0x000fe4000f8e9655 */
[----:B------:R-:W-:-:S07]  /*11ae0*/  MOV R96, R84 ;  /* 0x0000005400607202 */ /* 0x000fce0000000f00 */
.L_x_12172:
        /* <DEDUP_REMOVED lines=10> */
.L_x_12140:
[----:B------:R-:W-:-:S05]  /*11b90*/  IADD3 R85, PT, PT, R82, 0x200, RZ ;  /* 0x0000020052557810 */ /* 0x000fca0007ffe0ff */
[----:B------:R-:W-:-:S05]  /*11ba0*/  IMAD.WIDE.U32 R84, R85, 0x20, R114 ;  /* 0x0000002055547825 */ /* 0x000fca00078e0072 */
[----:B-----5:R0:W-:Y:S04]  /*11bb0*/  STG.E.128 desc[UR14][R84.64], R16 ;  /* 0x0000001054007986 */ /* 0x0201e8000c101d0e */
[----:B------:R0:W-:Y:S01]  /*11bc0*/  STG.E.128 desc[UR14][R84.64+0x10], R12 ;  /* 0x0000100c54007986 */ /* 0x0001e2000c101d0e */
[----:B------:R-:W-:Y:S05]  /*11bd0*/  @!P0 BRA `(.L_x_12175) ;  /* 0x0000000000548947 */ /* 0x000fea0003800000 */
[----:B------:R-:W-:Y:S01]  /*11be0*/  IMAD.U32 R83, R90, 0x10000, RZ ;  /* 0x000100005a537824 */ /* 0x000fe200078e00ff */
[----:B------:R-:W-:Y:S02]  /*11bf0*/  LOP3.LUT R86, R10, 0xff, RZ, 0xc0, !PT ;  /* 0x000000ff0a567812 */ /* 0x000fe400078ec0ff */
[----:B------:R-:W-:Y:S02]  /*11c00*/  LOP3.LUT R98, R9, 0xff, RZ, 0xc0, !PT ;  /* 0x000000ff09627812 */ /* 0x000fe400078ec0ff */
[----:B0-----:R-:W-:Y:S01]  /*11c10*/  LOP3.LUT R84, R83, 0xff0000, RZ, 0xc0, !PT ;  /* 0x00ff000053547812 */ /* 0x001fe200078ec0ff */
[----:B------:R-:W-:Y:S01]  /*11c20*/  IMAD.WIDE.U32 R86, R86, 0x10000, RZ ;  /* 0x0001000056567825 */ /* 0x000fe200078e00ff */
[----:B------:R-:W-:-:S03]  /*11c30*/  LOP3.LUT R83, R91, 0xffff, RZ, 0xc0, !PT ;  /* 0x0000ffff5b537812 */ /* 0x000fc600078ec0ff */
[----:B------:R-:W-:Y:S01]  /*11c40*/  IMAD.WIDE.U32 R98, R98, 0x100, RZ ;  /* 0x0000010062627825 */ /* 0x000fe200078e00ff */
[----:B------:R-:W-:Y:S02]  /*11c50*/  PRMT R83, R84, 0x4210, R83 ;  /* 0x0000421054537816 */ /* 0x000fe40000000053 */
[----:B------:R-:W-:-:S04]  /*11c60*/  PRMT R84, R89, 0x7104, RZ ;  /* 0x0000710459547816 */ /* 0x000fc800000000ff */
[----:B------:R-:W-:Y:S02]  /*11c70*/  LOP3.LUT R83, R83, 0xff00, R84, 0xf8, !PT ;  /* 0x0000ff0053537812 */ /* 0x000fe400078ef854 */
[----:B------:R-:W-:Y:S02]  /*11c80*/  LOP3.LUT R84, R11, 0xff, RZ, 0xc0, !PT ;  /* 0x000000ff0b547812 */ /* 0x000fe400078ec0ff */
[----:B------:R-:W-:-:S03]  /*11c90*/  LOP3.LUT R83, R83, 0xff, R88, 0xf8, !PT ;  /* 0x000000ff53537812 */ /* 0x000fc600078ef858 */
[----:B------:R-:W-:-:S05]  /*11ca0*/  IMAD.WIDE.U32 R84, R84, 0x1000000, RZ ;  /* 0x0100000054547825 */ /* 0x000fca00078e00ff */
[----:B------:R-:W-:Y:S02]  /*11cb0*/  LOP3.LUT R83, R87, R83, R85, 0xfe, !PT ;  /* 0x0000005357537212 */ /* 0x000fe400078efe55 */
[----:B------:R-:W-:Y:S02]  /*11cc0*/  LOP3.LUT R84, R98, R84, R86, 0xfe, !PT ;  /* 0x0000005462547212 */ /* 0x000fe400078efe56 */
[----:B------:R-:W0:Y:S01]  /*11cd0*/  LDC.64 R86, c[0x0][0x3b0] ;  /* 0x0000ec00ff567b82 */ /* 0x000e220000000a00 */
[----:B------:R-:W-:Y:S02]  /*11ce0*/  LOP3.LUT R85, R83, R99, RZ, 0xfc, !PT ;  /* 0x0000006353557212 */ /* 0x000fe400078efcff */
[----:B------:R-:W-:Y:S02]  /*11cf0*/  IADD3 R83, PT, PT, R81, 0x200, RZ ;  /* 0x0000020051537810 */ /* 0x000fe40007ffe0ff */
[----:B------:R-:W-:-:S03]  /*11d00*/  LOP3.LUT R84, R84, 0xff, R7, 0xf8, !PT ;  /* 0x000000ff54547812 */ /* 0x000fc600078ef807 */
[----:B0-----:R-:W-:-:S05]  /*11d10*/  IMAD.WIDE.U32 R86, R83, 0x8, R86 ;  /* 0x0000000853567825 */ /* 0x001fca00078e0056 */
[----:B------:R1:W-:Y:S02]  /*11d20*/  STG.E.64 desc[UR14][R86.64], R84 ;  /* 0x0000005456007986 */ /* 0x0003e4000c101b0e */
.L_x_12175:
[----:B------:R-:W-:Y:S01]  /*11d30*/  VIADD R112, R81, 0x300 ;  /* 0x0000030051707836 */ /* 0x000fe20000000000 */
[----:B------:R-:W-:Y:S06]  /*11d40*/  @!P0 BRA `(.L_x_12176) ;  /* 0x00000000000c8947 */ /* 0x000fec0003800000 */
[----:B------:R-:W2:Y:S02]  /*11d50*/  LDC.64 R36, c[0x0][0x390] ;  /* 0x0000e400ff247b82 */ /* 0x000ea40000000a00 */
[----:B--2---:R-:W-:-:S06]  /*11d60*/  IMAD.WIDE.U32 R36, R112, 0x10, R36 ;  /* 0x0000001070247825 */ /* 0x004fcc00078e0024 */
[----:B------:R-:W5:Y:S02]  /*11d70*/  LDG.E.128 R36, desc[UR14][R36.64] ;  /* 0x0000000e24247981 */ /* 0x000f64000c1e1d00 */
.L_x_12176:
[----:B------:R-:W-:Y:S01]  /*11d80*/  IADD3 R98, PT, PT, R82, 0x300, RZ ;  /* 0x0000030052627810 */ /* 0x000fe20007ffe0ff */
[----:B------:R-:W-:Y:S06]  /*11d90*/  BRA.U !UP0, `(.L_x_12177) ;  /* 0x0000002d08807547 */ /* 0x000fec000b800000 */
[----:B------:R-:W2:Y:S01]  /*11da0*/  LDC.64 R82, c[0x0][0x3a0] ;  /* 0x0000e800ff527b82 */ /* 0x000ea20000000a00 */
[----:B------:R-:W-:Y:S01]  /*11db0*/  ISETP.GT.AND P1, PT, R80, RZ, PT ;  /* 0x000000ff5000720c */ /* 0x000fe20003f24270 */
[----:B--2---:R-:W-:-:S05]  /*11dc0*/  IMAD.WIDE.U32 R82, R98, 0x20, R82 ;  /* 0x0000002062527825 */ /* 0x004fca00078e0052 */
[----:B01----:R0:W5:Y:S04]  /*11dd0*/  LDG.E.128 R84, desc[UR14][R82.64] ;  /* 0x0000000e52547981 */ /* 0x003168000c1e1d00 */
[----:B------:R-:W5:Y:S03]  /*11de0*/  LDG.E.128 R80, desc[UR14][R82.64+0x10] ;  /* 0x0000100e52507981 */ /* 0x000f66000c1e1d00 */
        /* <DEDUP_REMOVED lines=18> */
.L_x_12180:
[----:B------:R-:W-:Y:S01]  /*11f10*/  IADD3 R2, PT, PT, R2, 0x1, RZ ;  /* 0x0000000102027810 */ /* 0x000fe20007ffe0ff */
[----:B------:R-:W-:-:S03]  /*11f20*/  UIADD3 UR5, UPT, UPT, UR12, -0x61c88647, URZ ;  /* 0x9e3779b90c057890 */ /* 0x000fc6000fffe0ff */
        /* <DEDUP_REMOVED lines=11> */
.L_x_12181:
[----:B------:R-:W-:Y:S01]  /*11fe0*/  LOP3.LUT R104, R6, UR13, R5, 0x96, !PT ;  /* 0x0000000d06687c12 */ /* 0x000fe2000f8e9605 */
[----:B------:R-:W-:-:S04]  /*11ff0*/  IMAD.WIDE.U32 R106, R0, -0x326172a9, RZ ;  /* 0xcd9e8d57006a7825 */ /* 0x000fc800078e00ff */
[----:B------:R-:W-:Y:S01]  /*12000*/  IMAD.WIDE.U32 R104, R104, -0x326172a9, RZ ;  /* 0xcd9e8d5768687825 */ /* 0x000fe200078e00ff */
[----:B------:R-:W-:-:S03]  /*12010*/  LOP3.LUT R107, R3, UR12, R107, 0x96, !PT ;  /* 0x0000000c036b7c12 */ /* 0x000fc6000f8e966b */
[----:B------:R-:W-:Y:S01]  /*12020*/  IMAD.MOV.U32 R7, RZ, RZ, R96 ;  /* 0x000000ffff077224 */ /* 0x000fe200078e0060 */
        /* <DEDUP_REMOVED lines=8> */
[----:B------:R-:W-:-:S04]  /*120b0*/  UIADD3 UR5, UPT, UPT, UR13, 0x32370b8f, URZ ;  /* 0x32370b8f0d057890 */ /* 0x000fc8000fffe0ff */
[----:B------:R-:W-:-:S05]  /*120c0*/  IMAD.WIDE.U32 R104, R104, -0x2daee0ad, RZ ;  /* 0xd2511f5368687825 */ /* 0x000fca00078e00ff */
[----:B------:R-:W-:Y:S01]  /*120d0*/  LOP3.LUT R105, R4, UR5, R105, 0x96, !PT ;  /* 0x0000000504697c12 */ /* 0x000fe2000f8e9669 */
[----:B------:R-:W-:Y:S01]  /*120e0*/  IMAD.WIDE.U32 R4, R5, -0x326172a9, RZ ;  /* 0xcd9e8d5705047825 */ /* 0x000fe200078e00ff */
[----:B------:R-:W-:-:S04]  /*120f0*/  UIADD3 UR5, UPT, UPT, UR12, 0x1715609d, URZ ;  /* 0x1715609d0c057890 */ /* 0x000fc8000fffe0ff */
        /* <DEDUP_REMOVED lines=18> */
[----:B------:R-:W-:-:S05]  /*12220*/  IMAD.WIDE.U32 R104, R105, -0x326172a9, RZ ;  /* 0xcd9e8d5769687825 */ /* 0x000fca00078e00ff */
[----:B------:R-:W-:Y:S01]  /*12230*/  LOP3.LUT R4, R4, UR5, R105, 0x96, !PT ;  /* 0x0000000504047c12 */ /* 0x000fe2000f8e9669 */
[----:B------:R-:W-:-:S04]  /*12240*/  UIADD3 UR5, UPT, UPT, UR13, -0x24c28bd8, URZ ;  /* 0xdb3d74280d057890 */ /* 0x000fc8000fffe0ff */
[----:B------:R-:W-:-:S05]  /*12250*/  IMAD.WIDE.U32 R4, R4, -0x2daee0ad, RZ ;  /* 0xd2511f5304047825 */ /* 0x000fca00078e00ff */
[----:B------:R-:W-:Y:S01]  /*12260*/  LOP3.LUT R5, R106, UR5, R5, 0x96, !PT ;  /* 0x000000056a057c12 */ /* 0x000fe2000f8e9605 */
[----:B------:R-:W-:-:S05]  /*12270*/  IMAD.WIDE.U32 R106, R107, -0x326172a9, RZ ;  /* 0xcd9e8d576b6a7825 */ /* 0x000fca00078e00ff */
[----:B------:R-:W-:-:S05]  /*12280*/  LOP3.LUT R104, R104, UR30, R107, 0x96, !PT ;  /* 0x0000001e68687c12 */ /* 0x000fca000f8e966b */
[----:B------:R-:W-:-:S04]  /*12290*/  IMAD.WIDE.U32 R104, R104, -0x2daee0ad, RZ ;  /* 0xd2511f5368687825 */ /* 0x000fc800078e00ff */
[----:B------:R-:W-:Y:S01]  /*122a0*/  IMAD.MOV.U32 R97, RZ, RZ, R104 ;  /* 0x000000ffff617224 */ /* 0x000fe200078e0068 */
[----:B------:R-:W-:Y:S01]  /*122b0*/  LOP3.LUT R4, R4, UR34, R105, 0x96, !PT ;  /* 0x0000002204047c12 */ /* 0x000fe2000f8e9669 */
[----:B------:R-:W-:-:S05]  /*122c0*/  IMAD.WIDE.U32 R104, R5, -0x326172a9, RZ ;  /* 0xcd9e8d5705687825 */ /* 0x000fca00078e00ff */
[----:B------:R-:W-:Y:S01]  /*122d0*/  LOP3.LUT R5, R106, UR28, R105, 0x96, !PT ;  /* 0x0000001c6a057c12 */ /* 0x000fe2000f8e9669 */
[----:B------:R-:W-:Y:S01]  /*122e0*/  HFMA2 R105, -RZ, RZ, 0, 0 ;  /* 0x00000000ff697431 */ /* 0x000fe200000001ff */
[----:B------:R-:W-:-:S07]  /*122f0*/  MOV R8, R104 ;  /* 0x0000006800087202 */ /* 0x000fce0000000f00 */
.L_x_12179:
[----:B------:R-:W-:Y:S01]  /*12300*/  I2FP.F32.U32 R7, R7 ;  /* 0x0000000700077245 */ /* 0x000fe20000201000 */
[----:B------:R-:W-:-:S04]  /*12310*/  IMAD.MOV.U32 R96, RZ, RZ, 0x2f800000 ;  /* 0x2f800000ff607424 */ /* 0x000fc800078e00ff */
[----:B------:R-:W-:-:S05]  /*12320*/  FFMA.FTZ R7, R7, R96, 1.1641532182693481445e-10 ;  /* 0x2f00000007077423 */ /* 0x000fca0000010060 */
[----:B------:R-:W-:Y:S02]  /*12330*/  FSETP.GTU.FTZ.AND P2, PT, R7, UR22, PT ;  /* 0x0000001607007c0b */ /* 0x000fe4000bf5c000 */
[----:B-----5:R-:W-:-:S05]  /*12340*/  SHF.L.U32 R7, R36, 0x10, RZ ;  /* 0x0000001024077819 */ /* 0x020fca00000006ff */
[----:B------:R-:W-:-:S04]  /*12350*/  FMUL.FTZ R7, R7, UR17 ;  /* 0x0000001107077c20 */ /* 0x000fc80008410000 */
[----:B------:R-:W-:-:S05]  /*12360*/  FMUL.FTZ R7, R7, UR16 ;  /* 0x0000001007077c20 */ /* 0x000fca0008410000 */
[----:B------:R-:W-:-:S05]  /*12370*/  FSEL R7, R7, RZ, !P2 ;  /* 0x000000ff07077208 */ /* 0x000fca0005000000 */
[----:B------:R-:W-:Y:S01]  /*12380*/  FADD.FTZ R84, R84, R7 ;  /* 0x0000000754547221 */ /* 0x000fe20000010000 */
[----:B------:R-:W-:-:S07]  /*12390*/  SEL R7, RZ, 0x1, P2 ;  /* 0x00000001ff077807 */ /* 0x000fce0001000000 */
.L_x_12178:
        /* <DEDUP_REMOVED lines=18> */
.L_x_12184:
        /* <DEDUP_REMOVED lines=13> */
.L_x_12185:
[----:B------:R-:W-:Y:S01]  /*12590*/  LOP3.LUT R8, R6, UR13, R5, 0x96, !PT ;  /* 0x0000000d06087c12 */ /* 0x000fe2000f8e9605 */
[----:B------:R-:W-:-:S04]  /*125a0*/  IMAD.WIDE.U32 R104, R0, -0x326172a9, RZ ;  /* 0xcd9e8d5700687825 */ /* 0x000fc800078e00ff */
        /* <DEDUP_REMOVED lines=45> */
[----:B------:R-:W-:Y:S01]  /*12880*/  IMAD.MOV.U32 R104, RZ, RZ, RZ ;  /* 0x000000ffff687224 */ /* 0x000fe200078e00ff */
[----:B------:R-:W-:-:S07]  /*12890*/  MOV R9, R97 ;  /* 0x0000006100097202 */ /* 0x000fce0000000f00 */
.L_x_12183:
[----:B------:R-:W-:Y:S01]  /*128a0*/  HFMA2 R96, -RZ, RZ, 0.1171875, 0 ;  /* 0x2f800000ff607431 */ /* 0x000fe200000001ff */
[----:B------:R-:W-:-:S05]  /*128b0*/  I2FP.F32.U32 R9, R9 ;  /* 0x0000000900097245 */ /* 0x000fca0000201000 */
[----:B------:R-:W-:-:S05]  /*128c0*/  FFMA.FTZ R9, R9, R96, 1.1641532182693481445e-10 ;  /* 0x2f00000009097423 */ /* 0x000fca0000010060 */
[----:B------:R-:W-:Y:S02]  /*128d0*/  FSETP.GTU.FTZ.AND P2, PT, R9, UR22, PT ;  /* 0x0000001609007c0b */ /* 0x000fe4000bf5c000 */
[----:B-----5:R-:W-:-:S05]  /*128e0*/  PRMT R9, R36, 0x7632, R9 ;  /* 0x0000763224097816 */ /* 0x020fca0000000009 */
[----:B------:R-:W-:-:S04]  /*128f0*/  IMAD.U32 R9, R9, 0x10000, RZ ;  /* 0x0001000009097824 */ /* 0x000fc800078e00ff */
[----:B------:R-:W-:-:S04]  /*12900*/  FMUL.FTZ R9, R9, UR17 ;  /* 0x0000001109097c20 */ /* 0x000fc80008410000 */
[----:B------:R-:W-:-:S05]  /*12910*/  FMUL.FTZ R9, R9, UR16 ;  /* 0x0000001009097c20 */ /* 0x000fca0008410000 */
[----:B------:R-:W-:Y:S02]  /*12920*/  FSEL R96, R9, RZ, !P2 ;  /* 0x000000ff09607208 */ /* 0x000fe40005000000 */
[----:B------:R-:W-:-:S03]  /*12930*/  SEL R9, RZ, 0x1, P2 ;  /* 0x00000001ff097807 */ /* 0x000fc60001000000 */
[----:B------:R-:W-:-:S07]  /*12940*/  FADD.FTZ R85, R85, R96 ;  /* 0x0000006055557221 */ /* 0x000fce0000010000 */
.L_x_12182:
        /* <DEDUP_REMOVED lines=18> */
.L_x_12188:
[----:B------:R-:W-:Y:S01]  /*12a70*/  VIADD R2, R2, 0x1 ;  /* 0x0000000102027836 */ /* 0x000fe20000000000 */
[----:B------:R-:W-:-:S03]  /*12a80*/  UIADD3 UR5, UPT, UPT, UR12, -0x61c88647, URZ ;  /* 0x9e3779b90c057890 */ /* 0x000fc6000fffe0ff */
        /* <DEDUP_REMOVED lines=11> */
.L_x_12189:
        /* <DEDUP_REMOVED lines=45> */
[----:B------:R-:W-:-:S05]  /*12e10*/  IMAD.WIDE.U32 R104, R104, -0x326172a9, RZ ;  /* 0xcd9e8d5768687825 */ /* 0x000fca00078e00ff */
[----:B------:R-:W-:Y:S01]  /*12e20*/  LOP3.LUT R5, R106, UR28, R105, 0x96, !PT ;  /* 0x0000001c6a057c12 */ /* 0x000fe2000f8e9669 */
[----:B------:R-:W-:Y:S01]  /*12e30*/  HFMA2 R105, -RZ, RZ, 0, 0 ;  /* 0x00000000ff697431 */ /* 0x000fe200000001ff */
[----:B------:R-:W-:-:S07]  /*12e40*/  MOV R8, R104 ;  /* 0x0000006800087202 */ /* 0x000fce0000000f00 */
.L_x_12187:
[----:B------:R-:W-:Y:S01]  /*12e50*/  I2FP.F32.U32 R10, R10 ;  /* 0x0000000a000a7245 */ /* 0x000fe20000201000 */
[----:B------:R-:W-:-:S04]  /*12e60*/  IMAD.MOV.U32 R97, RZ, RZ, 0x2f800000 ;  /* 0x2f800000ff617424 */ /* 0x000fc800078e00ff */
[----:B------:R-:W-:-:S05]  /*12e70*/  FFMA.FTZ R10, R10, R97, 1.1641532182693481445e-10 ;  /* 0x2f0000000a0a7423 */ /* 0x000fca0000010061 */
[----:B------:R-:W-:Y:S02]  /*12e80*/  FSETP.GTU.FTZ.AND P2, PT, R10, UR22, PT ;  /* 0x000000160a007c0b */ /* 0x000fe4000bf5c000 */
[----:B-----5:R-:W-:-:S05]  /*12e90*/  SHF.L.U32 R10, R37, 0x10, RZ ;  /* 0x00000010250a7819 */ /* 0x020fca00000006ff */
[----:B------:R-:W-:-:S04]  /*12ea0*/  FMUL.FTZ R10, R10, UR17 ;  /* 0x000000110a0a7c20 */ /* 0x000fc80008410000 */
[----:B------:R-:W-:-:S05]  /*12eb0*/  FMUL.FTZ R10, R10, UR16 ;  /* 0x000000100a0a7c20 */ /* 0x000fca0008410000 */
[----:B------:R-:W-:Y:S02]  /*12ec0*/  FSEL R97, R10, RZ, !P2 ;  /* 0x000000ff0a617208 */ /* 0x000fe40005000000 */
[----:B------:R-:W-:-:S03]  /*12ed0*/  SEL R10, RZ, 0x1, P2 ;  /* 0x00000001ff0a7807 */ /* 0x000fc60001000000 */
[----:B------:R-:W-:-:S07]  /*12ee0*/  FADD.FTZ R86, R86, R97 ;  /* 0x0000006156567221 */ /* 0x000fce0000010000 */
.L_x_12186:
        /* <DEDUP_REMOVED lines=18> */
.L_x_12192:
        /* <DEDUP_REMOVED lines=13> */
.L_x_12193:
[----:B------:R-:W-:Y:S01]  /*130e0*/  LOP3.LUT R104, R6, UR13, R5, 0x96, !PT ;  /* 0x0000000d06687c12 */ /* 0x000fe2000f8e9605 */
[----:B------:R-:W-:-:S04]  /*130f0*/  IMAD.WIDE.U32 R106, R0, -0x326172a9, RZ ;  /* 0xcd9e8d57006a7825 */ /* 0x000fc800078e00ff */
[----:B------:R-:W-:Y:S02]  /*13100*/  HFMA2 R99, -RZ, RZ, 0, 0 ;  /* 0x00000000ff637431 */ /* 0x000fe400000001ff */
        /* <DEDUP_REMOVED lines=45> */
[----:B------:R-:W-:Y:S02]  /*133e0*/  LOP3.LUT R5, R106, UR28, R105, 0x96, !PT ;  /* 0x0000001c6a057c12 */ /* 0x000fe4000f8e9669 */
[----:B------:R-:W-:-:S07]  /*133f0*/  MOV R8, R104 ;  /* 0x0000006800087202 */ /* 0x000fce0000000f00 */
.L_x_12191:
[----:B------:R-:W-:Y:S01]  /*13400*/  I2FP.F32.U32 R11, R11 ;  /* 0x0000000b000b7245 */ /* 0x000fe20000201000 */
[----:B------:R-:W-:-:S04]  /*13410*/  IMAD.MOV.U32 R96, RZ, RZ, 0x2f800000 ;  /* 0x2f800000ff607424 */ /* 0x000fc800078e00ff */
[----:B------:R-:W-:-:S05]  /*13420*/  FFMA.FTZ R11, R11, R96, 1.1641532182693481445e-10 ;  /* 0x2f0000000b0b7423 */ /* 0x000fca0000010060 */
[----:B------:R-:W-:Y:S02]  /*13430*/  FSETP.GTU.FTZ.AND P2, PT, R11, UR22, PT ;  /* 0x000000160b007c0b */ /* 0x000fe4000bf5c000 */
[----:B-----5:R-:W-:-:S04]  /*13440*/  PRMT R11, R37, 0x7632, R11 ;  /* 0x00007632250b7816 */ /* 0x020fc8000000000b */
[----:B------:R-:W-:-:S05]  /*13450*/  SHF.L.U32 R11, R11, 0x10, RZ ;  /* 0x000000100b0b7819 */ /* 0x000fca00000006ff */
[----:B------:R-:W-:-:S04]  /*13460*/  FMUL.FTZ R11, R11, UR17 ;  /* 0x000000110b0b7c20 */ /* 0x000fc80008410000 */
[----:B------:R-:W-:-:S05]  /*13470*/  FMUL.FTZ R11, R11, UR16 ;  /* 0x000000100b0b7c20 */ /* 0x000fca0008410000 */
[----:B------:R-:W-:Y:S02]  /*13480*/  FSEL R96, R11, RZ, !P2 ;  /* 0x000000ff0b607208 */ /* 0x000fe40005000000 */
[----:B------:R-:W-:-:S03]  /*13490*/  SEL R11, RZ, 0x1, P2 ;  /* 0x00000001ff0b7807 */ /* 0x000fc60001000000 */
[----:B------:R-:W-:-:S07]  /*134a0*/  FADD.FTZ R87, R87, R96 ;  /* 0x0000006057577221 */ /* 0x000fce0000010000 */
.L_x_12190:
        /* <DEDUP_REMOVED lines=18> */
.L_x_12196:
        /* <DEDUP_REMOVED lines=13> */
.L_x_12197:
        /* <DEDUP_REMOVED lines=46> */
[----:B------:R-:W-:-:S03]  /*13980*/  IMAD.WIDE.U32 R104, R5, -0x326172a9, RZ ;  /* 0xcd9e8d5705687825 */ /* 0x000fc600078e00ff */
[----:B------:R-:W-:Y:S01]  /*13990*/  MOV R8, R104 ;  /* 0x0000006800087202 */ /* 0x000fe20000000f00 */
[----:B------:R-:W-:Y:S01]  /*139a0*/  HFMA2 R104, -RZ, RZ, 0, 0 ;  /* 0x00000000ff687431 */ /* 0x000fe200000001ff */
[----:B------:R-:W-:-:S07]  /*139b0*/  LOP3.LUT R5, R106, UR28, R105, 0x96, !PT ;  /* 0x0000001c6a057c12 */ /* 0x000fce000f8e9669 */
.L_x_12195:
        /* <DEDUP_REMOVED lines=10> */
.L_x_12194:
        /* <DEDUP_REMOVED lines=18> */
.L_x_12200:
        /* <DEDUP_REMOVED lines=13> */
.L_x_12201:
        /* <DEDUP_REMOVED lines=50> */
.L_x_12199:
        /* <DEDUP_REMOVED lines=11> */
.L_x_12198:
        /* <DEDUP_REMOVED lines=18> */
.L_x_12204:
        /* <DEDUP_REMOVED lines=13> */
.L_x_12205:
        /* <DEDUP_REMOVED lines=50> */
.L_x_12203:
        /* <DEDUP_REMOVED lines=10> */
.L_x_12202:
        /* <DEDUP_REMOVED lines=18> */
.L_x_12208:
        /* <DEDUP_REMOVED lines=13> */
.L_x_12209:
        /* <DEDUP_REMOVED lines=50> */
.L_x_12207:
        /* <DEDUP_REMOVED lines=10> */
[----:B------:R-:W-:Y:S01]  /*14b80*/  FADD.FTZ R83, R83, R104 ;  /* 0x0000006853537221 */ /* 0x000fe20000010000 */
[----:B------:R-:W-:Y:S06]  /*14b90*/  BRA `(.L_x_12206) ;  /* 0x0000002800fc7947 */ /* 0x000fec0003800000 */
.L_x_12177:
[----:B------:R-:W-:Y:S01]  /*14ba0*/  IMAD.MOV.U32 R81, RZ, RZ, R104 ;  /* 0x000000ffff517224 */ /* 0x000fe200078e0068 */
[----:B------:R-:W-:Y:S01]  /*14bb0*/  MOV R97, R96 ;  /* 0x0000006000617202 */ /* 0x000fe20000000f00 */
[----:B01----:R-:W-:Y:S01]  /*14bc0*/  IMAD.MOV.U32 R84, RZ, RZ, RZ ;  /* 0x000000ffff547224 */ /* 0x003fe200078e00ff */
        /* <DEDUP_REMOVED lines=16> */
.L_x_12212:
        /* <DEDUP_REMOVED lines=12> */
.L_x_12213:
        /* <DEDUP_REMOVED lines=51> */
.L_x_12211:
[----:B------:R-:W-:Y:S02]  /*150c0*/  I2FP.F32.U32 R7, R7 ;  /* 0x0000000700077245 */ /* 0x000fe40000201000 */
[----:B------:R-:W-:-:S05]  /*150d0*/  MOV R80, 0x2f800000 ;  /* 0x2f80000000507802 */ /* 0x000fca0000000f00 */
[----:B------:R-:W-:Y:S01]  /*150e0*/  FFMA.FTZ R7, R7, R80, 1.1641532182693481445e-10 ;  /* 0x2f00000007077423 */ /* 0x000fe20000010050 */
[----:B-----5:R-:W-:-:S04]  /*150f0*/  IMAD.U32 R80, R36, 0x10000, RZ ;  /* 0x0001000024507824 */ /* 0x020fc800078e00ff */
[----:B------:R-:W-:Y:S01]  /*15100*/  FMUL.FTZ R80, R80, UR17 ;  /* 0x0000001150507c20 */ /* 0x000fe20008410000 */
[----:B------:R-:W-:-:S03]  /*15110*/  FSETP.GTU.FTZ.AND P1, PT, R7, UR22, PT ;  /* 0x0000001607007c0b */ /* 0x000fc6000bf3c000 */
[----:B------:R-:W-:Y:S01]  /*15120*/  FMUL.FTZ R80, R80, UR16 ;  /* 0x0000001050507c20 */ /* 0x000fe20008410000 */
[----:B------:R-:W-:-:S04]  /*15130*/  SEL R7, RZ, 0x1, P1 ;  /* 0x00000001ff077807 */ /* 0x000fc80000800000 */
[----:B------:R-:W-:-:S07]  /*15140*/  FSEL R84, R80, RZ, !P1 ;  /* 0x000000ff50547208 */ /* 0x000fce0004800000 */
.L_x_12210:
        /* <DEDUP_REMOVED lines=15> */
.L_x_12216:
        /* <DEDUP_REMOVED lines=12> */
.L_x_12217:
        /* <DEDUP_REMOVED lines=47> */
[----:B------:R-:W-:Y:S01]  /*155f0*/  MOV R97, R80 ;  /* 0x0000005000617202 */ /* 0x000fe20000000f00 */
[----:B------:R-:W-:Y:S01]  /*15600*/  IMAD.MOV.U32 R80, RZ, RZ, RZ ;  /* 0x000000ffff507224 */ /* 0x000fe200078e00ff */
[----:B------:R-:W-:-:S07]  /*15610*/  LOP3.LUT R4, R4, UR34, R81, 0x96, !PT ;  /* 0x0000002204047c12 */ /* 0x000fce000f8e9651 */
.L_x_12215:
        /* <DEDUP_REMOVED lines=10> */
.L_x_12214:
        /* <DEDUP_REMOVED lines=15> */
.L_x_12220:
        /* <DEDUP_REMOVED lines=12> */
.L_x_12221:
        /* <DEDUP_REMOVED lines=47> */
[----:B------:R-:W-:Y:S01]  /*15b60*/  HFMA2 R82, -RZ, RZ, 0, 0 ;  /* 0x00000000ff527431 */ /* 0x000fe200000001ff */
[----:B------:R-:W-:Y:S01]  /*15b70*/  MOV R10, R97 ;  /* 0x00000061000a7202 */ /* 0x000fe20000000f00 */
[----:B------:R-:W-:Y:S01]  /*15b80*/  IMAD.MOV.U32 R97, RZ, RZ, R80 ;  /* 0x000000ffff617224 */ /* 0x000fe200078e0050 */
[----:B------:R-:W-:-:S07]  /*15b90*/  LOP3.LUT R4, R4, UR34, R81, 0x96, !PT ;  /* 0x0000002204047c12 */ /* 0x000fce000f8e9651 */
.L_x_12219:
[----:B------:R-:W-:Y:S01]  /*15ba0*/  I2FP.F32.U32 R10, R10 ;  /* 0x0000000a000a7245 */ /* 0x000fe20000201000 */
[----:B------:R-:W-:-:S04]  /*15bb0*/  IMAD.MOV.U32 R81, RZ, RZ, 0x2f800000 ;  /* 0x2f800000ff517424 */ /* 0x000fc800078e00ff */
[----:B------:R-:W-:-:S05]  /*15bc0*/  FFMA.FTZ R10, R10, R81, 1.1641532182693481445e-10 ;  /* 0x2f0000000a0a7423 */ /* 0x000fca0000010051 */
[----:B------:R-:W-:Y:S02]  /*15bd0*/  FSETP.GTU.FTZ.AND P1, PT, R10, UR22, PT ;  /* 0x000000160a007c0b */ /* 0x000fe4000bf3c000 */
[----:B-----5:R-:W-:-:S05]  /*15be0*/  SHF.L.U32 R10, R37, 0x10, RZ ;  /* 0x00000010250a7819 */ /* 0x020fca00000006ff */
[----:B------:R-:W-:-:S04]  /*15bf0*/  FMUL.FTZ R10, R10, UR17 ;  /* 0x000000110a0a7c20 */ /* 0x000fc80008410000 */
[----:B------:R-:W-:Y:S01]  /*15c00*/  FMUL.FTZ R86, R10, UR16 ;  /* 0x000000100a567c20 */ /* 0x000fe20008410000 */
[----:B------:R-:W-:-:S04]  /*15c10*/  SEL R10, RZ, 0x1, P1 ;  /* 0x00000001ff0a7807 */ /* 0x000fc80000800000 */
[----:B------:R-:W-:-:S07]  /*15c20*/  FSEL R86, R86, RZ, !P1 ;  /* 0x000000ff56567208 */ /* 0x000fce0004800000 */
.L_x_12218:
        /* <DEDUP_REMOVED lines=15> */
.L_x_12224:
        /* <DEDUP_REMOVED lines=13> */
.L_x_12225:
        /* <DEDUP_REMOVED lines=48> */
[----:B------:R-:W-:Y:S01]  /*160f0*/  IMAD.MOV.U32 R81, RZ, RZ, RZ ;  /* 0x000000ffff517224 */ /* 0x000fe200078e00ff */
[----:B------:R-:W-:-:S07]  /*16100*/  MOV R97, R80 ;  /* 0x0000005000617202 */ /* 0x000fce0000000f00 */
.L_x_12223:
[----:B------:R-:W-:Y:S01]  /*16110*/  HFMA2 R80, -RZ, RZ, 0.1171875, 0 ;  /* 0x2f800000ff507431 */ /* 0x000fe200000001ff */
[----:B------:R-:W-:-:S05]  /*16120*/  I2FP.F32.U32 R11, R11 ;  /* 0x0000000b000b7245 */ /* 0x000fca0000201000 */
[----:B------:R-:W-:Y:S01]  /*16130*/  FFMA.FTZ R11, R11, R80, 1.1641532182693481445e-10 ;  /* 0x2f0000000b0b7423 */ /* 0x000fe20000010050 */
[----:B-----5:R-:W-:-:S04]  /*16140*/  PRMT R80, R37, 0x7632, R80 ;  /* 0x0000763225507816 */ /* 0x020fc80000000050 */
[----:B------:R-:W-:Y:S01]  /*16150*/  FSETP.GTU.FTZ.AND P1, PT, R11, UR22, PT ;  /* 0x000000160b007c0b */ /* 0x000fe2000bf3c000 */
[----:B------:R-:W-:-:S03]  /*16160*/  IMAD.U32 R80, R80, 0x10000, RZ ;  /* 0x0001000050507824 */ /* 0x000fc600078e00ff */
[----:B------:R-:W-:Y:S01]  /*16170*/  SEL R11, RZ, 0x1, P1 ;  /* 0x00000001ff0b7807 */ /* 0x000fe20000800000 */
[----:B------:R-:W-:-:S04]  /*16180*/  FMUL.FTZ R80, R80, UR17 ;  /* 0x0000001150507c20 */ /* 0x000fc80008410000 */
[----:B------:R-:W-:-:S05]  /*16190*/  FMUL.FTZ R80, R80, UR16 ;  /* 0x0000001050507c20 */ /* 0x000fca0008410000 */
[----:B------:R-:W-:-:S07]  /*161a0*/  FSEL R87, R80, RZ, !P1 ;  /* 0x000000ff50577208 */ /* 0x000fce0004800000 */
.L_x_12222:
        /* <DEDUP_REMOVED lines=15> */
.L_x_12228:
        /* <DEDUP_REMOVED lines=13> */
.L_x_12229:
        /* <DEDUP_REMOVED lines=50> */
.L_x_12227:
[----:B------:R-:W-:Y:S01]  /*16690*/  I2FP.F32.U32 R80, R83 ;  /* 0x0000005300507245 */ /* 0x000fe20000201000 */
[----:B------:R-:W-:-:S04]  /*166a0*/  IMAD.MOV.U32 R81, RZ, RZ, 0x2f800000 ;  /* 0x2f800000ff517424 */ /* 0x000fc800078e00ff */
[----:B------:R-:W-:-:S05]  /*166b0*/  FFMA.FTZ R80, R80, R81, 1.1641532182693481445e-10 ;  /* 0x2f00000050507423 */ /* 0x000fca0000010051 */
[----:B------:R-:W-:Y:S02]  /*166c0*/  FSETP.GTU.FTZ.AND P1, PT, R80, UR22, PT ;  /* 0x0000001650007c0b */ /* 0x000fe4000bf3c000 */
[----:B-----5:R-:W-:Y:S02]  /*166d0*/  SHF.L.U32 R80, R38, 0x10, RZ ;  /* 0x0000001026507819 */ /* 0x020fe400000006ff */
[----:B------:R-:W-:-:S03]  /*166e0*/  SEL R88, RZ, 0x1, P1 ;  /* 0x00000001ff587807 */ /* 0x000fc60000800000 */
[----:B------:R-:W-:-:S04]  /*166f0*/  FMUL.FTZ R80, R80, UR17 ;  /* 0x0000001150507c20 */ /* 0x000fc80008410000 */
[----:B------:R-:W-:-:S05]  /*16700*/  FMUL.FTZ R80, R80, UR16 ;  /* 0x0000001050507c20 */ /* 0x000fca0008410000 */
[----:B------:R-:W-:-:S07]  /*16710*/  FSEL R80, R80, RZ, !P1 ;  /* 0x000000ff50507208 */ /* 0x000fce0004800000 */
.L_x_12226:
        /* <DEDUP_REMOVED lines=15> */
.L_x_12232:
        /* <DEDUP_REMOVED lines=13> */
.L_x_12233:
        /* <DEDUP_REMOVED lines=50> */
.L_x_12231:
        /* <DEDUP_REMOVED lines=10> */
.L_x_12230:
        /* <DEDUP_REMOVED lines=15> */
.L_x_12236:
        /* <DEDUP_REMOVED lines=13> */
.L_x_12237:
[----:B------:R-:W-:Y:S01]  /*16e60*/  LOP3.LUT R82, R6, UR13, R5, 0x96, !PT ;  /* 0x0000000d06527c12 */ /* 0x000fe2000f8e9605 */
[----:B------:R-:W-:-:S04]  /*16e70*/  IMAD.WIDE.U32 R104, R0, -0x326172a9, RZ ;  /* 0xcd9e8d5700687825 */ /* 0x000fc800078e00ff */
[----:B------:R-:W-:Y:S01]  /*16e80*/  HFMA2 R99, -RZ, RZ, 0, 0 ;  /* 0x00000000ff637431 */ /* 0x000fe200000001ff */
[----:B------:R-:W-:Y:S01]  /*16e90*/  MOV R90, R97 ;  /* 0x00000061005a7202 */ /* 0x000fe20000000f00 */
        /* <DEDUP_REMOVED lines=43> */
[----:B------:R-:W-:-:S04]  /*17150*/  IMAD.WIDE.U32 R104, R104, -0x326172a9, RZ ;  /* 0xcd9e8d5768687825 */ /* 0x000fc800078e00ff */
[----:B------:R-:W-:Y:S01]  /*17160*/  IMAD.MOV.U32 R8, RZ, RZ, R104 ;  /* 0x000000ffff087224 */ /* 0x000fe200078e0068 */
[----:B------:R-:W-:-:S07]  /*17170*/  LOP3.LUT R5, R106, UR28, R105, 0x96, !PT ;  /* 0x0000001c6a057c12 */ /* 0x000fce000f8e9669 */
.L_x_12235:
        /* <DEDUP_REMOVED lines=9> */
.L_x_12234:
        /* <DEDUP_REMOVED lines=15> */
.L_x_12239:
        /* <DEDUP_REMOVED lines=13> */
.L_x_12240:
[----:B------:R-:W-:Y:S01]  /*173d0*/  LOP3.LUT R104, R6, UR13, R5, 0x96, !PT ;  /* 0x0000000d06687c12 */ /* 0x000fe2000f8e9605 */
[----:B------:R-:W-:Y:S01]  /*173e0*/  IMAD.WIDE.U32 R106, R0, -0x326172a9, RZ ;  /* 0xcd9e8d57006a7825 */ /* 0x000fe200078e00ff */
[----:B------:R-:W-:-:S03]  /*173f0*/  MOV R83, R97 ;  /* 0x0000006100537202 */ /* 0x000fc60000000f00 */
        /* <DEDUP_REMOVED lines=47> */
.L_x_12238:
        /* <DEDUP_REMOVED lines=10> */
.L_x_12206:
[----:B------:R-:W-:-:S05]  /*17790*/  IMAD.WIDE.U32 R98, R98, 0x20, R114 ;  /* 0x0000002062627825 */ /* 0x000fca00078e0072 */
[----:B-----5:R0:W-:Y:S04]  /*177a0*/  STG.E.128 desc[UR14][R98.64], R84 ;  /* 0x0000005462007986 */ /* 0x0201e8000c101d0e */
[----:B------:R0:W-:Y:S01]  /*177b0*/  STG.E.128 desc[UR14][R98.64+0x10], R80 ;  /* 0x0000105062007986 */ /* 0x0001e2000c101d0e */
[----:B------:R-:W-:Y:S05]  /*177c0*/  @!P0 BRA `(.L_x_12241) ;  /* 0x0000000000508947 */ /* 0x000fea0003800000 */
[----:B0-----:R-:W-:Y:S02]  /*177d0*/  SHF.L.U32 R98, R90, 0x10, RZ ;  /* 0x000000105a627819 */ /* 0x001fe400000006ff */
[----:B------:R-:W-:Y:S02]  /*177e0*/  LOP3.LUT R104, R10, 0xff, RZ, 0xc0, !PT ;  /* 0x000000ff0a687812 */ /* 0x000fe400078ec0ff */
[----:B------:R-:W-:Y:S02]  /*177f0*/  LOP3.LUT R99, R98, 0xff0000, RZ, 0xc0, !PT ;  /* 0x00ff000062637812 */ /* 0x000fe400078ec0ff */
[----:B------:R-:W-:Y:S01]  /*17800*/  LOP3.LUT R98, R91, 0xffff, RZ, 0xc0, !PT ;  /* 0x0000ffff5b627812 */ /* 0x000fe200078ec0ff */
[----:B------:R-:W-:Y:S01]  /*17810*/  IMAD.WIDE.U32 R104, R104, 0x10000, RZ ;  /* 0x0001000068687825 */ /* 0x000fe200078e00ff */
[----:B------:R-:W-:Y:S02]  /*17820*/  LOP3.LUT R106, R9, 0xff, RZ, 0xc0, !PT ;  /* 0x000000ff096a7812 */ /* 0x000fe400078ec0ff */
[----:B------:R-:W-:-:S02]  /*17830*/  PRMT R98, R99, 0x4210, R98 ;  /* 0x0000421063627816 */ /* 0x000fc40000000062 */
[----:B------:R-:W-:-:S04]  /*17840*/  PRMT R99, R89, 0x7104, RZ ;  /* 0x0000710459637816 */ /* 0x000fc800000000ff */
[----:B------:R-:W-:Y:S02]  /*17850*/  LOP3.LUT R99, R98, 0xff00, R99, 0xf8, !PT ;  /* 0x0000ff0062637812 */ /* 0x000fe400078ef863 */
[----:B------:R-:W-:Y:S02]  /*17860*/  LOP3.LUT R98, R11, 0xff, RZ, 0xc0, !PT ;  /* 0x000000ff0b627812 */ /* 0x000fe400078ec0ff */
[----:B------:R-:W-:-:S03]  /*17870*/  LOP3.LUT R107, R99, 0xff, R88, 0xf8, !PT ;  /* 0x000000ff636b7812 */ /* 0x000fc600078ef858 */
[----:B------:R-:W-:-:S05]  /*17880*/  IMAD.WIDE.U32 R98, R98, 0x1000000, RZ ;  /* 0x0100000062627825 */ /* 0x000fca00078e00ff */
[----:B------:R-:W-:Y:S01]  /*17890*/  LOP3.LUT R99, R105, R107, R99, 0xfe, !PT ;  /* 0x0000006b69637212 */ /* 0x000fe200078efe63 */
[----:B------:R-:W-:-:S03]  /*178a0*/  IMAD.WIDE.U32 R106, R106, 0x100, RZ ;  /* 0x000001006a6a7825 */ /* 0x000fc600078e00ff */
[----:B------:R-:W-:Y:S02]  /*178b0*/  LOP3.LUT R98, R106, R98, R104, 0xfe, !PT ;  /* 0x000000626a627212 */ /* 0x000fe400078efe68 */
[----:B------:R-:W0:Y:S01]  /*178c0*/  LDC.64 R104, c[0x0][0x3b0] ;  /* 0x0000ec00ff687b82 */ /* 0x000e220000000a00 */
[----:B------:R-:W-:Y:S02]  /*178d0*/  LOP3.LUT R99, R99, R107, RZ, 0xfc, !PT ;  /* 0x0000006b63637212 */ /* 0x000fe400078efcff */
[----:B------:R-:W-:Y:S01]  /*178e0*/  LOP3.LUT R98, R98, 0xff, R7, 0xf8, !PT ;  /* 0x000000ff62627812 */ /* 0x000fe200078ef807 */
[----:B0-----:R-:W-:-:S05]  /*178f0*/  IMAD.WIDE.U32 R104, R112, 0x8, R104 ;  /* 0x0000000870687825 */ /* 0x001fca00078e0068 */
[----:B------:R1:W-:Y:S02]  /*17900*/  STG.E.64 desc[UR14][R104.64], R98 ;  /* 0x0000006268007986 */ /* 0x0003e4000c101b0e */
.L_x_12241:
[----:B01----:R-:W-:Y:S01]  /*17910*/  FADD.FTZ R98, RZ, R32 ;  /* 0x00000020ff627221 */ /* 0x003fe20000010000 */
[----:B------:R-:W0:Y:S01]  /*17920*/  S2R R113, SR_TID.X ;  /* 0x0000000000717919 */ /* 0x000e220000002100 */
        /* <DEDUP_REMOVED lines=9> */
[C---:B0-----:R-:W-:Y:S02]  /*179c0*/  LOP3.LUT P0, RZ, R113.reuse, 0x1f, RZ, 0xc0, !PT ;  /* 0x0000001f71ff7812 */ /* 0x041fe4000780c0ff */
[----:B------:R-:W-:Y:S01]  /*179d0*/  LOP3.LUT R114, R113, 0x1f, RZ, 0xc0, !PT ;  /* 0x0000001f71727812 */ /* 0x000fe200078ec0ff */
[----:B------:R-:W-:-:S03]  /*179e0*/  FADD.FTZ R99, R98, R25 ;  /* 0x0000001962637221 */ /* 0x000fc60000010000 */
[----:B------:R-:W-:Y:S01]  /*179f0*/  ISETP.GT.U32.AND P1, PT, R114, 0x7, PT ;  /* 0x000000077200780c */ /* 0x000fe20003f24070 */
        /* <DEDUP_REMOVED lines=34> */
[----:B------:R-:W-:-:S03]  /*17c20*/  FADD.FTZ R104, -R98, R33 ;  /* 0x0000002162687221 */ /* 0x000fc60000010100 */
[----:B------:R-:W-:-:S04]  /*17c30*/  FFMA.FTZ R99, R99, R99, RZ ;  /* 0x0000006363637223 */ /* 0x000fc800000100ff */
        /* <DEDUP_REMOVED lines=79> */
.L_x_12243:
[----:B------:R-:W-:Y:S05]  /*18130*/  BSYNC.RECONVERGENT B0 ;  /* 0x0000000000007941 */ /* 0x000fea0003800200 */
.L_x_12242:
[----:B------:R-:W-:Y:S01]  /*18140*/  BAR.SYNC.DEFER_BLOCKING 0x0 ;  /* 0x0000000000007b1d */ /* 0x000fe20000010000 */
[----:B------:R-:W-:Y:S01]  /*18150*/  IMAD.MOV.U32 R112, RZ, RZ, RZ ;  /* 0x000000ffff707224 */ /* 0x000fe200078e00ff */
[----:B0-----:R-:W-:-:S04]  /*18160*/  CS2R R98, SRZ ;  /* 0x0000000000627805 */ /* 0x001fc8000001ff00 */
        /* <DEDUP_REMOVED lines=10> */
.L_x_12245:
[----:B------:R-:W-:Y:S05]  /*18210*/  BSYNC.RECONVERGENT B0 ;  /* 0x0000000000007941 */ /* 0x000fea0003800200 */
.L_x_12244:
[----:B------:R-:W1:Y:S01]  /*18220*/  SHFL.DOWN PT, R105, R112, 0x4, 0x1f ;  /* 0x08801f0070697f89 */ /* 0x000e6200000e0000 */
[-C--:B------:R-:W-:Y:S01]  /*18230*/  I2FP.F32.U32 R115, R112.reuse ;  /* 0x0000007000737245 */ /* 0x080fe20000201000 */
[----:B------:R-:W-:Y:S01]  /*18240*/  UISETP.GE.AND UP0, UPT, UR4, 0x1, UPT ;  /* 0x000000010400788c */ /* 0x000fe2000bf06270 */
[----:B------:R-:W-:Y:S01]  /*18250*/  ISETP.NE.AND P0, PT, R113, RZ, PT ;  /* 0x000000ff7100720c */ /* 0x000fe20003f05270 */
[----:B0-----:R-:W0:Y:S01]  /*18260*/  SHFL.DOWN PT, R107, R98, 0x4, 0x1f ;  /* 0x08801f00626b7f89 */ /* 0x001e2200000e0000 */
[----:B------:R-:W-:Y:S02]  /*18270*/  ISETP.NE.AND P1, PT, RZ, UR24, PT ;  /* 0x00000018ff007c0c */ /* 0x000fe4000bf25270 */
[----:B-1----:R-:W-:Y:S02]  /*18280*/  IADD3 R104, PT, PT, R105, R112, RZ ;  /* 0x0000007069687210 */ /* 0x002fe40007ffe0ff */
[----:B------:R-:W-:Y:S01]  /*18290*/  I2FP.F32.S32 R106, R105 ;  /* 0x00000069006a7245 */ /* 0x000fe20000201400 */
[----:B0-----:R-:W-:-:S04]  /*182a0*/  FADD.FTZ R105, -R107, R98 ;  /* 0x000000626b697221 */ /* 0x001fc80000010100 */
[----:B------:R-:W-:-:S04]  /*182b0*/  FMUL.FTZ R114, R105, R105 ;  /* 0x0000006969727220 */ /* 0x000fc80000410000 */
[----:B------:R-:W-:-:S04]  /*182c0*/  FMUL.FTZ R105, R114, R115 ;  /* 0x0000007372697220 */ /* 0x000fc80000410000 */
[-C--:B------:R-:W-:Y:S01]  /*182d0*/  FMUL.FTZ R105, R105, R106.reuse ;  /* 0x0000006a69697220 */ /* 0x080fe20000410000 */
[----:B------:R-:W-:-:S04]  /*182e0*/  FMUL.FTZ R106, R107, R106 ;  /* 0x0000006a6b6a7220 */ /* 0x000fc80000410000 */
[----:B------:R-:W-:Y:S01]  /*182f0*/  FFMA.FTZ R107, R115, R98, R106 ;  /* 0x00000062736b7223 */ /* 0x000fe2000001006a */
[----:B------:R-:W-:Y:S01]  /*18300*/  I2FP.F32.S32 R98, R104 ;  /* 0x0000006800627245 */ /* 0x000fe20000201400 */
[----:B------:R-:W0:Y:S03]  /*18310*/  SHFL.DOWN PT, R106, R99, 0x4, 0x1f ;  /* 0x08801f00636a7f89 */ /* 0x000e2600000e0000 */
[----:B------:R-:W1:Y:S02]  /*18320*/  MUFU.RCP R112, R98 ;  /* 0x0000006200707308 */ /* 0x000e640000001000 */
[----:B-1----:R-:W-:Y:S01]  /*18330*/  FMUL.FTZ R107, R112, R107 ;  /* 0x0000006b706b7220 */ /* 0x002fe20000410000 */
[----:B0-----:R-:W-:-:S04]  /*18340*/  FADD.FTZ R115, R106, R99 ;  /* 0x000000636a737221 */ /* 0x001fc80000010000 */
[----:B------:R-:W-:Y:S02]  /*18350*/  FFMA.FTZ R106, R112, R105, R115 ;  /* 0x00000069706a7223 */ /* 0x000fe40000010073 */
[----:B------:R-:W0:Y:S04]  /*18360*/  SHFL.DOWN PT, R112, R107, 0x2, 0x1f ;  /* 0x08401f006b707f89 */ /* 0x000e2800000e0000 */
[----:B------:R-:W1:Y:S01]  /*18370*/  SHFL.DOWN PT, R115, R104, 0x2, 0x1f ;  /* 0x08401f0068737f89 */ /* 0x000e6200000e0000 */
[----:B0-----:R-:W-:-:S04]  /*18380*/  FADD.FTZ R114, R107, -R112 ;  /* 0x800000706b727221 */ /* 0x001fc80000010000 */
[----:B------:R-:W-:Y:S01]  /*18390*/  FMUL.FTZ R99, R114, R114 ;  /* 0x0000007272637220 */ /* 0x000fe20000410000 */
[----:B-1----:R-:W-:Y:S01]  /*183a0*/  IMAD.IADD R105, R104, 0x1, R115 ;  /* 0x0000000168697824 */ /* 0x002fe200078e0273 */
[----:B------:R-:W-:Y:S02]  /*183b0*/  I2FP.F32.S32 R115, R115 ;  /* 0x0000007300737245 */ /* 0x000fe40000201400 */
[----:B------:R-:W-:-:S04]  /*183c0*/  FMUL.FTZ R114, R98, R99 ;  /* 0x0000006362727220 */ /* 0x000fc80000410000 */
[-C--:B------:R-:W-:Y:S01]  /*183d0*/  FMUL.FTZ R99, R114, R115.reuse ;  /* 0x0000007372637220 */ /* 0x080fe20000410000 */
[----:B------:R-:W-:Y:S01]  /*183e0*/  FMUL.FTZ R115, R112, R115 ;  /* 0x0000007370737220 */ /* 0x000fe20000410000 */
[----:B------:R-:W-:Y:S03]  /*183f0*/  SHFL.DOWN PT, R114, R105, 0x1, 0x1f ;  /* 0x08201f0069727f89 */ /* 0x000fe600000e0000 */
[----:B------:R-:W-:Y:S01]  /*18400*/  FFMA.FTZ R112, R98, R107, R115 ;  /* 0x0000006b62707223 */ /* 0x000fe20000010073 */
[----:B------:R-:W-:Y:S01]  /*18410*/  I2FP.F32.S32 R98, R105 ;  /* 0x0000006900627245 */ /* 0x000fe20000201400 */
[----:B------:R-:W0:Y:S03]  /*18420*/  SHFL.DOWN PT, R115, R106, 0x2, 0x1f ;  /* 0x08401f006a737f89 */ /* 0x000e2600000e0000 */
[----:B------:R-:W1:Y:S01]  /*18430*/  MUFU.RCP R107, R98 ;  /* 0x00000062006b7308 */ /* 0x000e620000001000 */
[----:B0-----:R-:W-:Y:S01]  /*18440*/  FADD.FTZ R104, R106, R115 ;  /* 0x000000736a687221 */ /* 0x001fe20000010000 */
[----:B------:R-:W-:-:S03]  /*18450*/  I2FP.F32.S32 R115, R114 ;  /* 0x0000007200737245 */ /* 0x000fc60000201400 */
[C---:B-1----:R-:W-:Y:S01]  /*18460*/  FFMA.FTZ R104, R107.reuse, R99, R104 ;  /* 0x000000636b687223 */ /* 0x042fe20000010068 */
[----:B------:R-:W-:Y:S01]  /*18470*/  FMUL.FTZ R107, R107, R112 ;  /* 0x000000706b6b7220 */ /* 0x000fe20000410000 */
[----:B------:R-:W-:-:S04]  /*18480*/  IADD3 R99, PT, PT, R105, R114, RZ ;  /* 0x0000007269637210 */ /* 0x000fc80007ffe0ff */
[----:B------:R-:W0:Y:S02]  /*18490*/  SHFL.DOWN PT, R112, R107, 0x1, 0x1f ;  /* 0x08201f006b707f89 */ /* 0x000e2400000e0000 */
[----:B0-----:R-:W-:-:S04]  /*184a0*/  FADD.FTZ R114, R107, -R112 ;  /* 0x800000706b727221 */ /* 0x001fc80000010000 */
[----:B------:R-:W-:-:S04]  /*184b0*/  FMUL.FTZ R125, R114, R114 ;  /* 0x00000072727d7220 */ /* 0x000fc80000410000 */
[----:B------:R-:W-:-:S04]  /*184c0*/  FMUL.FTZ R106, R98, R125 ;  /* 0x0000007d626a7220 */ /* 0x000fc80000410000 */
[-C--:B------:R-:W-:Y:S01]  /*184d0*/  FMUL.FTZ R106, R106, R115.reuse ;  /* 0x000000736a6a7220 */ /* 0x080fe20000410000 */
[----:B------:R-:W-:Y:S01]  /*184e0*/  FMUL.FTZ R115, R112, R115 ;  /* 0x0000007370737220 */ /* 0x000fe20000410000 */
[----:B------:R-:W-:-:S03]  /*184f0*/  I2FP.F32.S32 R112, R99 ;  /* 0x0000006300707245 */ /* 0x000fc60000201400 */
[----:B------:R-:W-:Y:S01]  /*18500*/  FFMA.FTZ R98, R98, R107, R115 ;  /* 0x0000006b62627223 */ /* 0x000fe20000010073 */
[----:B------:R-:W0:Y:S01]  /*18510*/  MUFU.RCP R99, R112 ;  /* 0x0000007000637308 */ /* 0x000e220000001000 */
[----:B------:R-:W1:Y:S01]  /*18520*/  SHFL.DOWN PT, R115, R104, 0x1, 0x1f ;  /* 0x08201f0068737f89 */ /* 0x000e6200000e0000 */
[----:B------:R-:W-:Y:S02]  /*18530*/  IMAD.U32 R107, RZ, RZ, UR7 ;  /* 0x00000007ff6b7e24 */ /* 0x000fe4000f8e00ff */
[----:B0-----:R-:W-:-:S06]  /*18540*/  FMUL.FTZ R105, R99, R98 ;  /* 0x0000006263697220 */ /* 0x001fcc0000410000 */
[----:B------:R-:W0:Y:S01]  /*18550*/  SHFL.IDX PT, R105, R105, RZ, 0x1f ;  /* 0x00001fff69697589 */ /* 0x000e2200000e0000 */
[----:B-1----:R-:W-:Y:S02]  /*18560*/  FADD.FTZ R114, R104, R115 ;  /* 0x0000007368727221 */ /* 0x002fe40000010000 */
[----:B------:R-:W1:Y:S02]  /*18570*/  LDC R104, c[0x0][0x448] ;  /* 0x00011200ff687b82 */ /* 0x000e640000000800 */
[----:B------:R-:W-:-:S06]  /*18580*/  FFMA.FTZ R106, R99, R106, R114 ;  /* 0x0000006a636a7223 */ /* 0x000fcc0000010072 */
[----:B------:R-:W2:Y:S02]  /*18590*/  @!P0 LDC.64 R98, c[0x0][0x3c0] ;  /* 0x0000f000ff628b82 */ /* 0x000ea40000000a00 */
[----:B--2---:R-:W-:Y:S02]  /*185a0*/  @!P0 IMAD.WIDE R98, R107, 0x4, R98 ;  /* 0x000000046b628825 */ /* 0x004fe400078e0262 */
[----:B------:R-:W1:Y:S04]  /*185b0*/  SHFL.IDX PT, R107, R106, RZ, 0x1f ;  /* 0x00001fff6a6b7589 */ /* 0x000e6800000e0000 */
[----:B0-----:R0:W-:Y:S02]  /*185c0*/  @!P0 STG.E desc[UR14][R98.64], R105 ;  /* 0x0000006962008986 */ /* 0x0011e4000c10190e */
[----:B0-----:R-:W0:Y:S01]  /*185d0*/  @!P0 LDC.64 R98, c[0x0][0x3c8] ;  /* 0x0000f200ff628b82 */ /* 0x001e220000000a00 */
[----:B-1----:R-:W-:Y:S01]  /*185e0*/  FFMA.FTZ R104, R107, UR25, R104 ;  /* 0x000000196b687c23 */ /* 0x002fe20008010068 */
[----:B------:R-:W-:-:S05]  /*185f0*/  FMUL.FTZ R107, R105, R105 ;  /* 0x00000069696b7220 */ /* 0x000fca0000410000 */
[----:B------:R-:W-:-:S05]  /*18600*/  FSEL R107, R107, RZ, P1 ;  /* 0x000000ff6b6b7208 */ /* 0x000fca0000800000 */
[----:B------:R-:W-:Y:S01]  /*18610*/  FADD.FTZ R104, R104, R107 ;  /* 0x0000006b68687221 */ /* 0x000fe20000010000 */
[----:B------:R-:W-:-:S05]  /*18620*/  MOV R107, UR7 ;  /* 0x00000007006b7c02 */ /* 0x000fca0008000f00 */
[----:B------:R-:W1:Y:S01]  /*18630*/  MUFU.RSQ R104, R104 ;  /* 0x0000006800687308 */ /* 0x000e620000001400 */
[----:B0-----:R-:W-:-:S05]  /*18640*/  @!P0 IMAD.WIDE R98, R107, 0x4, R98 ;  /* 0x000000046b628825 */ /* 0x001fca00078e0262 */
[----:B-1----:R0:W-:Y:S01]  /*18650*/  @!P0 STG.E desc[UR14][R98.64], R104 ;  /* 0x0000006862008986 */ /* 0x0021e2000c10190e */
[----:B------:R-:W-:Y:S05]  /*18660*/  BRA.U !UP0, `(.L_x_12246) ;  /* 0x00000009081c7547 */ /* 0x000fea000b800000 */
[----:B------:R-:W2:Y:S04]  /*18670*/  LDL R114, [R1] ;  /* 0x0000000001727983 */ /* 0x000ea80000100800 */
[----:B------:R-:W3:Y:S04]  /*18680*/  LDL R115, [R1+0x4] ;  /* 0x0000040001737983 */ /* 0x000ee80000100800 */
[----:B------:R-:W4:Y:S04]  /*18690*/  LDL R125, [R1+0x8] ;  /* 0x00000800017d7983 */ /* 0x000f280000100800 */
[----:B------:R-:W5:Y:S01]  /*186a0*/  LDL R124, [R1+0xc] ;  /* 0x00000c00017c7983 */ /* 0x000f620000100800 */
[----:B0-----:R-:W-:Y:S01]  /*186b0*/  FSEL R98, R105, RZ, !P1 ;  /* 0x000000ff69627208 */ /* 0x001fe20004800000 */
[----:B------:R-:W-:-:S04]  /*186c0*/  UIADD3 UR4, UPT, UPT, UR4, -0x1, URZ ;  /* 0xffffffff04047890 */ /* 0x000fc8000fffe0ff */
[C---:B------:R-:W-:Y:S01]  /*186d0*/  FADD.FTZ R32, -R98.reuse, R32 ;  /* 0x0000002062207221 */ /* 0x040fe20000010100 */
[C---:B------:R-:W-:Y:S01]  /*186e0*/  FADD.FTZ R33, -R98.reuse, R33 ;  /* 0x0000002162217221 */ /* 0x040fe20000010100 */
[C---:B------:R-:W-:Y:S01]  /*186f0*/  FADD.FTZ R12, -R98.reuse, R12 ;  /* 0x0000000c620c7221 */ /* 0x040fe20000010100 */
[----:B------:R-:W-:Y:S01]  /*18700*/  FADD.FTZ R34, -R98, R34 ;  /* 0x0000002262227221 */ /* 0x000fe20000010100 */
[C---:B------:R-:W-:Y:S01]  /*18710*/  FMUL.FTZ R32, R104.reuse, R32 ;  /* 0x0000002068207220 */ /* 0x040fe20000410000 */
[----:B------:R-:W-:Y:S01]  /*18720*/  FMUL.FTZ R33, R104, R33 ;  /* 0x0000002168217220 */ /* 0x000fe20000410000 */
[----:B------:R-:W-:Y:S01]  /*18730*/  FADD.FTZ R35, -R98, R35 ;  /* 0x0000002362237221 */ /* 0x000fe20000010100 */
[----:B------:R-:W-:Y:S01]  /*18740*/  UIMAD UR4, UR4, UR23, URZ ;  /* 0x00000017040472a4 */ /* 0x000fe2000f8e02ff */
[----:B------:R-:W-:Y:S01]  /*18750*/  FMUL.FTZ R99, R104, R12 ;  /* 0x0000000c68637220 */ /* 0x000fe20000410000 */
        /* <DEDUP_REMOVED lines=8> */
[----:B------:R-:W-:Y:S01]  /*187e0*/  FMUL.FTZ R35, R104, R35 ;  /* 0x0000002368237220 */ /* 0x000fe20000410000 */
[----:B------:R-:W-:Y:S01]  /*187f0*/  USHF.R.S32.HI UR5, URZ, 0x1f, UR4 ;  /* 0x0000001fff057899 */ /* 0x000fe20008011404 */
        /* <DEDUP_REMOVED lines=10> */
[----:B------:R-:W-:Y:S01]  /*188a0*/  FMUL.FTZ R105, R104, R13 ;  /* 0x0000000d68697220 */ /* 0x000fe20000410000 */
[C---:B------:R-:W-:Y:S01]  /*188b0*/  FADD.FTZ R14, -R98.reuse, R14 ;  /* 0x0000000e620e7221 */ /* 0x040fe20000010100 */
[----:B------:R-:W-:Y:S01]  /*188c0*/  FADD.FTZ R15, -R98, R15 ;  /* 0x0000000f620f7221 */ /* 0x000fe20000010100 */
[C---:B------:R-:W-:Y:S01]  /*188d0*/  FMUL.FTZ R24, R104.reuse, R24 ;  /* 0x0000001868187220 */ /* 0x040fe20000410000 */
[C---:B------:R-:W-:Y:S01]  /*188e0*/  FMUL.FTZ R25, R104.reuse, R25 ;  /* 0x0000001968197220 */ /* 0x040fe20000410000 */
[C---:B------:R-:W-:Y:S01]  /*188f0*/  FMUL.FTZ R26, R104.reuse, R26 ;  /* 0x0000001a681a7220 */ /* 0x040fe20000410000 */
[C---:B------:R-:W-:Y:S01]  /*18900*/  FMUL.FTZ R27, R104.reuse, R27 ;  /* 0x0000001b681b7220 */ /* 0x040fe20000410000 */
[----:B------:R-:W-:Y:S01]  /*18910*/  ULEA.HI UR5, UR5, UR4, URZ, 0x3 ;  /* 0x0000000405057291 */ /* 0x000fe2000f8f18ff */
[C---:B------:R-:W-:Y:S01]  /*18920*/  FMUL.FTZ R28, R104.reuse, R28 ;  /* 0x0000001c681c7220 */ /* 0x040fe20000410000 */
[C---:B------:R-:W-:Y:S01]  /*18930*/  FMUL.FTZ R29, R104.reuse, R29 ;  /* 0x0000001d681d7220 */ /* 0x040fe20000410000 */
[----:B------:R-:W-:Y:S01]  /*18940*/  FMUL.FTZ R106, R104, R31 ;  /* 0x0000001f686a7220 */ /* 0x000fe20000410000 */
[----:B------:R-:W-:Y:S01]  /*18950*/  FADD.FTZ R19, -R98, R19 ;  /* 0x0000001362137221 */ /* 0x000fe20000010100 */
        /* <DEDUP_REMOVED lines=61> */
[----:B------:R-:W-:Y:S02]  /*18d30*/  F2FP.BF16.F32.PACK_AB R22, R105, R22 ;  /* 0x000000166916723e */ /* 0x000fe400000010ff */
[----:B------:R-:W-:Y:S02]  /*18d40*/  F2FP.BF16.F32.PACK_AB R27, R82, R27 ;  /* 0x0000001b521b723e */ /* 0x000fe400000010ff */
[----:B------:R-:W-:Y:S02]  /*18d50*/  F2FP.BF16.F32.PACK_AB R26, R81, R26 ;  /* 0x0000001a511a723e */ /* 0x000fe400000010ff */
[----:B------:R-:W-:-:S02]  /*18d60*/  F2FP.BF16.F32.PACK_AB R25, R80, R25 ;  /* 0x000000195019723e */ /* 0x000fc400000010ff */
[----:B------:R-:W-:Y:S01]  /*18d70*/  F2FP.BF16.F32.PACK_AB R24, R85, R24 ;  /* 0x000000185518723e */ /* 0x000fe200000010ff */
[----:B--2---:R-:W-:Y:S01]  /*18d80*/  FFMA.FTZ R12, R32, R114, R68 ;  /* 0x00000072200c7223 */ /* 0x004fe20000010044 */
[----:B---3--:R-:W-:Y:S02]  /*18d90*/  FFMA.FTZ R33, R33, R115, R69 ;  /* 0x0000007321217223 */ /* 0x008fe40000010045 */
[----:B------:R-:W0:Y:S01]  /*18da0*/  LDC.64 R114, c[0x0][0x428] ;  /* 0x00010a00ff727b82 */ /* 0x000e220000000a00 */
[----:B----4-:R-:W-:Y:S02]  /*18db0*/  FFMA.FTZ R13, R34, R125, R70 ;  /* 0x0000007d220d7223 */ /* 0x010fe40000010046 */
[----:B------:R-:W-:Y:S01]  /*18dc0*/  F2FP.BF16.F32.PACK_AB R12, R33, R12 ;  /* 0x0000000c210c723e */ /* 0x000fe200000010ff */
[----:B-----5:R-:W-:-:S05]  /*18dd0*/  FFMA.FTZ R18, R35, R124, R71 ;  /* 0x0000007c23127223 */ /* 0x020fca0000010047 */
[----:B------:R-:W-:Y:S01]  /*18de0*/  F2FP.BF16.F32.PACK_AB R13, R18, R13 ;  /* 0x0000000d120d723e */ /* 0x000fe200000010ff */
[----:B------:R-:W-:-:S05]  /*18df0*/  IMAD.U32 R18, RZ, RZ, UR5 ;  /* 0x00000005ff127e24 */ /* 0x000fca000f8e00ff */
[----:B------:R-:W-:Y:S01]  /*18e00*/  LEA.HI.SX32 R29, R18, R113, 0x1d ;  /* 0x00000071121d7211 */ /* 0x000fe200078feaff */
[----:B------:R-:W-:-:S03]  /*18e10*/  FFMA.FTZ R18, R31, R108, R56 ;  /* 0x0000006c1f127223 */ /* 0x000fc60000010038 */
[C---:B------:R-:W-:Y:S01]  /*18e20*/  IADD3 R31, PT, PT, R29.reuse, 0x100, RZ ;  /* 0x000001001d1f7810 */ /* 0x040fe20007ffe0ff */
[C---:B------:R-:W-:Y:S01]  /*18e30*/  VIADD R33, R29.reuse, 0x200 ;  /* 0x000002001d217836 */ /* 0x040fe20000000000 */
[C---:B------:R-:W-:Y:S01]  /*18e40*/  IADD3 R35, PT, PT, R29.reuse, 0x300, RZ ;  /* 0x000003001d237810 */ /* 0x040fe20007ffe0ff */
[----:B0-----:R-:W-:Y:S01]  /*18e50*/  IMAD.WIDE.U32 R28, R29, 0x10, R114 ;  /* 0x000000101d1c7825 */ /* 0x001fe200078e0072 */
[----:B------:R-:W-:-:S03]  /*18e60*/  F2FP.BF16.F32.PACK_AB R18, R107, R18 ;  /* 0x000000126b12723e */ /* 0x000fc600000010ff */
[--C-:B------:R-:W-:Y:S01]  /*18e70*/  IMAD.WIDE.U32 R30, R31, 0x10, R114.reuse ;  /* 0x000000101f1e7825 */ /* 0x100fe200078e0072 */
[----:B------:R1:W-:Y:S03]  /*18e80*/  STG.E.128 desc[UR14][R28.64], R12 ;  /* 0x0000000c1c007986 */ /* 0x0003e6000c101d0e */
[--C-:B------:R-:W-:Y:S01]  /*18e90*/  IMAD.WIDE.U32 R32, R33, 0x10, R114.reuse ;  /* 0x0000001021207825 */ /* 0x100fe200078e0072 */
[----:B------:R1:W-:Y:S03]  /*18ea0*/  STG.E.128 desc[UR14][R30.64], R16 ;  /* 0x000000101e007986 */ /* 0x0003e6000c101d0e */
[----:B------:R-:W-:Y:S01]  /*18eb0*/  IMAD.WIDE.U32 R34, R35, 0x10, R114 ;  /* 0x0000001023227825 */ /* 0x000fe200078e0072 */
[----:B------:R1:W-:Y:S04]  /*18ec0*/  STG.E.128 desc[UR14][R32.64], R20 ;  /* 0x0000001420007986 */ /* 0x0003e8000c101d0e */
[----:B------:R1:W-:Y:S02]  /*18ed0*/  STG.E.128 desc[UR14][R34.64], R24 ;  /* 0x0000001822007986 */ /* 0x0003e4000c101d0e */
.L_x_12246:
[----:B------:R-:W-:Y:S02]  /*18ee0*/  UIADD3 UR7, UPT, UPT, UR7, UR20, URZ ;  /* 0x0000001407077290 */ /* 0x000fe4000fffe0ff */
[----:B------:R-:W-:Y:S02]  /*18ef0*/  UPLOP3.LUT UP1, UPT, UPT, UPT, UP1, 0x40, 0x4 ;  /* 0x000000000004789c */ /* 0x000fe40003f2e810 */
[----:B------:R-:W-:-:S09]  /*18f00*/  UISETP.GE.AND UP0, UPT, UR7, UR21, UPT ;  /* 0x000000150700728c */ /* 0x000fd2000bf06270 */
[----:B------:R-:W-:Y:S05]  /*18f10*/  BRA.U !UP0, `(.L_x_12247) ;  /* 0xfffffe7908e47547 */ /* 0x000fea000b83ffff */
[----:B------:R-:W-:Y:S05]  /*18f20*/  EXIT ;  /* 0x000000000000794d */ /* 0x000fea0003800000 */
.L_x_12248:
        /* <DEDUP_REMOVED lines=13> */
.L_x_27535:


//--------------------- .text._ZN10layer_norm13ln_fwd_kernelINS_13Kernel_traitsIf13__nv_bfloat16fS2_fjLj8192ELj1ELj1ELj8ELj16ENS_18Kernel_traits_baseILj8192EfS2_fS2_fjLj256EEEEELb1ELb1ELb0ELb0EEEvNS_9FwdParamsE --------------------------
	.section	.text._ZN10layer_norm13ln_fwd_kernelINS_13Kernel_traitsIf13__nv_bfloat16fS2_fjLj8192ELj1ELj1ELj8ELj16ENS_18Kernel_traits_baseILj8192EfS2_fS2_fjLj256EEEEELb1ELb1ELb0ELb0EEEvNS_9FwdParamsE,"ax",@progbits
	.align	128
        .global         _ZN10layer_norm13ln_fwd_kernelINS_13Kernel_traitsIf13__nv_bfloat16fS2_fjLj8192ELj1ELj1ELj8ELj16ENS_18Kernel_traits_baseILj8192EfS2_fS2_fjLj256EEEEELb1ELb1ELb0ELb0EEEvNS_9FwdParamsE
        .type           _ZN10layer_norm13ln_fwd_kernelINS_13Kernel_traitsIf13__nv_bfloat16fS2_fjLj8192ELj1ELj1ELj8ELj16ENS_18Kernel_traits_baseILj8192EfS2_fS2_fjLj256EEEEELb1ELb1ELb0ELb0EEEvNS_9FwdParamsE,@function
        .size           _ZN10layer_norm13ln_fwd_kernelINS_13Kernel_traitsIf13__nv_bfloat16fS2_fjLj8192ELj1ELj1ELj8ELj16ENS_18Kernel_traits_baseILj8192EfS2_fS2_fjLj256EEEEELb1ELb1ELb0ELb0EEEvNS_9FwdParamsE,(.L_x_27536 - _ZN10layer_norm13ln_fwd_kernelINS_13Kernel_traitsIf13__nv_bfloat16fS2_fjLj8192ELj1ELj1ELj8ELj16ENS_18Kernel_traits_baseILj8192EfS2_fS2_fjLj256EEEEELb1ELb1ELb0ELb0EEEvNS_9FwdParamsE)
        .other          _ZN10layer_norm13ln_fwd_kernelINS_13Kernel_traitsIf13__nv_bfloat16fS2_fjLj8192ELj1ELj1ELj8ELj16ENS_18Kernel_traits_baseILj8192EfS2_fS2_fjLj256EEEEELb1ELb1ELb0ELb0EEEvNS_9FwdParamsE,@"STO_CUDA_ENTRY STV_DEFAULT"
_ZN10layer_norm13ln_fwd_kernelINS_13Kernel_traitsIf13__nv_bfloat16fS2_fjLj8192ELj1ELj1ELj8ELj16ENS_18Kernel_traits_baseILj8192EfS2_fS2_fjLj256EEEEELb1ELb1ELb0ELb0EEEvNS_9FwdParamsE:
.text._ZN10layer_norm13ln_fwd_kernelINS_13Kernel_traitsIf13__nv_bfloat16fS2_fjLj8192ELj1ELj1ELj8ELj16ENS_18Kernel_traits_baseILj8192EfS2_fS2_fjLj256EEEEELb1ELb1ELb0ELb0EEEvNS_9FwdParamsE:
        /* <DEDUP_REMOVED lines=87> */
.L_x_12250:
        /* <DEDUP_REMOVED lines=55> */
.L_x_12251:
[----:B------:R-:W-:Y:S05]  /*08e0*/  BSYNC.RECONVERGENT B0 ;  /* 0x0000000000007941 */ /* 0x000fea0003800200 */
.L_x_12249:
        /* <DEDUP_REMOVED lines=8> */
[----:B------:R-:W-:Y:S01]  /*0970*/  SHF.R.S32.HI R109, RZ, 0x3, R108 ;  /* 0x00000003ff6d7819 */ /* 0x000fe2000001146c */
[----:B------:R-:W1:Y:S02]  /*0980*/  LDC.64 R114, c[0x0][0x3e0] ;  /* 0x0000f800ff727b82 */ /* 0x000e640000000a00 */
[----:B------:R-:W-:Y:S02]  /*0990*/  HFMA2 R149, -RZ, RZ, 0, 0 ;  /* 0x00000000ff957431 */ /* 0x000fe400000001ff */
[----:B------:R-:W-:Y:S01]  /*09a0*/  IMAD R10, R160, -0x2daee0ad, RZ ;  /* 0xd2511f53a00a7824 */ /* 0x000fe200078e02ff */
[----:B------:R-:W-:Y:S01]  /*09b0*/  LOP3.LUT R5, R5, R3, RZ, 0x3c, !PT ;  /* 0x0000000305057212 */ /* 0x000fe200078e3cff */
[----:B------:R-:W-:Y:S01]  /*09c0*/  VIADD R11, R3, 0xbb67ae85 ;  /* 0xbb67ae85030b7836 */ /* 0x000fe20000000000 */
[C---:B------:R-:W-:Y:S01]  /*09d0*/  LOP3.LUT R108, R109.reuse, 0xff, RZ, 0xc0, !PT ;  /* 0x000000ff6d6c7812 */ /* 0x040fe200078ec0ff */
[----:B------:R-:W2:Y:S01]  /*09e0*/  LDCU UR12, c[0x0][0x388] ;  /* 0x00007100ff0c77ac */ /* 0x000ea20008000800 */
[----:B------:R-:W-:Y:S01]  /*09f0*/  LOP3.LUT R109, R109, 0xffffff00, RZ, 0xc0, !PT ;  /* 0xffffff006d6d7812 */ /* 0x000fe200078ec0ff */
[C---:B------:R-:W-:Y:S01]  /*0a00*/  IMAD.HI.U32 R6, R5.reuse, -0x326172a9, RZ ;  /* 0xcd9e8d5705067827 */ /* 0x040fe200078e00ff */
[----:B------:R-:W-:Y:S01]  /*0a10*/  LOP3.LUT R147, R0, 0x3, RZ, 0xc0, !PT ;  /* 0x0000000300937812 */ /* 0x000fe200078ec0ff */
[----:B------:R-:W3:Y:S02]  /*0a20*/  LDCU.U8 UR10, c[0x0][0x410] ;  /* 0x00008200ff0a77ac */ /* 0x000ee40008000000 */
[----:B------:R-:W-:-:S02]  /*0a30*/  IMAD R5, R5, -0x326172a9, RZ ;  /* 0xcd9e8d5705057824 */ /* 0x000fc400078e02ff */
[----:B0-----:R-:W-:Y:S01]  /*0a40*/  IMAD R161, R142, UR5, R111 ;  /* 0x000000058ea17c24 */ /* 0x001fe2000f8e026f */
[----:B------:R-:W0:Y:S03]  /*0a50*/  LDCU UR11, c[0x0][0x400] ;  /* 0x00008000ff0b77ac */ /* 0x000e260008000800 */
[C---:B------:R-:W-:Y:S01]  /*0a60*/  IMAD.HI.U32 R4, R161.reuse, -0x326172a9, RZ ;  /* 0xcd9e8d57a1047827 */ /* 0x040fe200078e00ff */
[----:B------:R-:W4:Y:S03]  /*0a70*/  LDCU.64 UR8, c[0x0][0x3a0] ;  /* 0x00007400ff0877ac */ /* 0x000f260008000a00 */
[----:B------:R-:W-:Y:S01]  /*0a80*/  IMAD R7, R161, -0x326172a9, RZ ;  /* 0xcd9e8d57a1077824 */ /* 0x000fe200078e02ff */
[----:B------:R-:W-:Y:S01]  /*0a90*/  LOP3.LUT R4, R141, R4, R2, 0x96, !PT ;  /* 0x000000048d047212 */ /* 0x000fe200078e9602 */
[----:B------:R-:W-:Y:S01]  /*0aa0*/  UPLOP3.LUT UP1, UPT, UPT, UPT, UPT, 0x40, 0x4 ;  /* 0x000000000004789c */ /* 0x000fe20003f2e870 */
        /* <DEDUP_REMOVED lines=8> */
[----:B------:R-:W-:Y:S02]  /*0b30*/  IMAD R11, R4, -0x2daee0ad, RZ ;  /* 0xd2511f53040b7824 */ /* 0x000fe400078e02ff */
[----:B------:R-:W-:-:S04]  /*0b40*/  IMAD.HI.U32 R4, R9, -0x326172a9, RZ ;  /* 0xcd9e8d5709047827 */ /* 0x000fc800078e00ff */
[----:B------:R-:W-:Y:S01]  /*0b50*/  VIADD R10, R3, 0x76cf5d0a ;  /* 0x76cf5d0a030a7836 */ /* 0x000fe20000000000 */
[----:B------:R-:W-:Y:S01]  /*0b60*/  LOP3.LUT R4, R7, R5, R4, 0x96, !PT ;  /* 0x0000000507047212 */ /* 0x000fe200078e9604 */
[----:B------:R-:W-:-:S03]  /*0b70*/  VIADD R7, R2, 0xdaa66d2b ;  /* 0xdaa66d2b02077836 */ /* 0x000fc60000000000 */
        /* <DEDUP_REMOVED lines=29> */
[----:B------:R-:W-:Y:S01]  /*0d50*/  IMAD.HI.U32 R8, R6, -0x2daee0ad, RZ ;  /* 0xd2511f5306087827 */ /* 0x000fe200078e00ff */
[----:B------:R-:W-:Y:S02]  /*0d60*/  LOP3.LUT R4, R7, R9, R4, 0x96, !PT ;  /* 0x0000000907047212 */ /* 0x000fe400078e9604 */
[C---:B------:R-:W-:Y:S01]  /*0d70*/  SHF.L.U32 R9, R111.reuse, 0x5, RZ ;  /* 0x000000056f097819 */ /* 0x040fe200000006ff */
[----:B------:R-:W-:Y:S01]  /*0d80*/  VIADD R7, R2, 0x5384540f ;  /* 0x5384540f02077836 */ /* 0x000fe20000000000 */
[----:B------:R-:W-:Y:S02]  /*0d90*/  LOP3.LUT R111, R111, 0xe0, RZ, 0xc0, !PT ;  /* 0x000000e06f6f7812 */ /* 0x000fe400078ec0ff */
[----:B------:R-:W-:Y:S01]  /*0da0*/  LOP3.LUT R8, R10, R11, R8, 0x96, !PT ;  /* 0x0000000b0a087212 */ /* 0x000fe200078e9608 */
[----:B------:R-:W-:Y:S01]  /*0db0*/  IMAD R10, R6, -0x2daee0ad, RZ ;  /* 0xd2511f53060a7824 */ /* 0x000fe200078e02ff */
[----:B------:R-:W-:Y:S01]  /*0dc0*/  VIADDMNMX R111, R108, -R111, RZ, !PT ;  /* 0x8000006f6c6f7246 */ /* 0x000fe200078001ff */
[----:B------:R-:W-:Y:S01]  /*0dd0*/  IMAD R6, R5, -0x326172a9, RZ ;  /* 0xcd9e8d5705067824 */ /* 0x000fe200078e02ff */
[----:B------:R-:W-:Y:S01]  /*0de0*/  LOP3.LUT R113, R9, 0x3e0, RZ, 0xc0, !PT ;  /* 0x000003e009717812 */ /* 0x000fe200078ec0ff */
[----:B------:R-:W-:Y:S01]  /*0df0*/  IMAD.HI.U32 R5, R8, -0x326172a9, RZ ;  /* 0xcd9e8d5708057827 */ /* 0x000fe200078e00ff */
[----:B------:R-:W-:-:S02]  /*0e00*/  VIMNMX R110, PT, PT, R111, 0x20, PT ;  /* 0x000000206f6e7848 */ /* 0x000fc40003fe0100 */
[----:B------:R-:W-:Y:S01]  /*0e10*/  VIADDMNMX R113, R108, -R113, RZ, !PT ;  /* 0x800000716c717246 */ /* 0x000fe200078001ff */
[----:B------:R-:W-:Y:S01]  /*0e20*/  IMAD.HI.U32 R9, R4, -0x2daee0ad, RZ ;  /* 0xd2511f5304097827 */ /* 0x000fe200078e00ff */
[----:B------:R-:W-:Y:S02]  /*0e30*/  LOP3.LUT R5, R7, R6, R5, 0x96, !PT ;  /* 0x0000000607057212 */ /* 0x000fe400078e9605 */
[C---:B------:R-:W-:Y:S01]  /*0e40*/  IADD3 R108, PT, PT, R3.reuse, -0x24c28bd8, RZ ;  /* 0xdb3d7428036c7810 */ /* 0x040fe20007ffe0ff */
[----:B------:R-:W-:Y:S01]  /*0e50*/  VIADD R11, R3, 0x1fd5c5a3 ;  /* 0x1fd5c5a3030b7836 */ /* 0x000fe20000000000 */
[----:B------:R-:W-:Y:S01]  /*0e60*/  VIMNMX R144, PT, PT, R113, 0x20, PT ;  /* 0x0000002071907848 */ /* 0x000fe20003fe0100 */
[----:B------:R-:W-:Y:S02]  /*0e70*/  IMAD R110, R110, 0x8, R109 ;  /* 0x000000086e6e7824 */ /* 0x000fe400078e026d */
[----:B------:R-:W-:Y:S01]  /*0e80*/  IMAD R7, R8, -0x326172a9, RZ ;  /* 0xcd9e8d5708077824 */ /* 0x000fe200078e02ff */
[----:B------:R-:W-:Y:S01]  /*0e90*/  LOP3.LUT R9, R11, R10, R9, 0x96, !PT ;  /* 0x0000000a0b097212 */ /* 0x000fe200078e9609 */
[----:B------:R-:W-:Y:S01]  /*0ea0*/  IMAD R11, R4, -0x2daee0ad, RZ ;  /* 0xd2511f53040b7824 */ /* 0x000fe200078e02ff */
[----:B------:R-:W-:Y:S01]  /*0eb0*/  I2FP.F32.U32 R110, R110 ;  /* 0x0000006e006e7245 */ /* 0x000fe20000201000 */
[----:B------:R-:W-:-:S03]  /*0ec0*/  IMAD.HI.U32 R10, R5, -0x2daee0ad, RZ ;  /* 0xd2511f53050a7827 */ /* 0x000fc600078e00ff */
[----:B------:R1:W0:Y:S01]  /*0ed0*/  MUFU.RCP R143, R110 ;  /* 0x0000006e008f7308 */ /* 0x0002220000001000 */
[----:B------:R-:W-:Y:S01]  /*0ee0*/  IMAD.HI.U32 R4, R9, -0x326172a9, RZ ;  /* 0xcd9e8d5709047827 */ /* 0x000fe200078e00ff */
[----:B------:R-:W-:-:S03]  /*0ef0*/  LOP3.LUT R10, R108, R11, R10, 0x96, !PT ;  /* 0x0000000b6c0a7212 */ /* 0x000fc600078e960a */
[----:B------:R-:W-:Y:S02]  /*0f00*/  VIADD R6, R2, 0xf1bbcdc8 ;  /* 0xf1bbcdc802067836 */ /* 0x000fe40000000000 */
        /* <DEDUP_REMOVED lines=8> */
[----:B------:R-:W-:Y:S02]  /*0f90*/  IMAD R144, R144, 0x8, R109 ;  /* 0x0000000890907824 */ /* 0x000fe400078e026d */
[----:B------:R-:W-:Y:S01]  /*0fa0*/  IMAD R148, R10, -0x326172a9, RZ ;  /* 0xcd9e8d570a947824 */ /* 0x000fe200078e02ff */
[----:B------:R-:W-:Y:S01]  /*0fb0*/  LOP3.LUT R146, R6, R5, R146, 0x96, !PT ;  /* 0x0000000506927212 */ /* 0x000fe200078e9692 */
[----:B01234-:R-:W-:-:S07]  /*0fc0*/  IMAD R152, R4, -0x2daee0ad, RZ ;  /* 0xd2511f5304987824 */ /* 0x01ffce00078e02ff */
.L_x_12599:
[----:B------:R-:W-:-:S13]  /*0fd0*/  ISETP.NE.AND P1, PT, R162, RZ, PT ;  /* 0x000000ffa200720c */ /* 0x000fda0003f25270 */
[----:B0123--:R-:W0:Y:S02]  /*0fe0*/  @P1 LDC.64 R154, c[0x0][0x3e0] ;  /* 0x0000f800ff9a1b82 */ /* 0x00fe240000000a00 */
        /* <DEDUP_REMOVED lines=8> */
[----:B------:R-:W-:-:S04]  /*1070*/  LEA.HI R0, R153, R0, RZ, 0x3 ;  /* 0x0000000099007211 */ /* 0x000fc800078f18ff */
[----:B0-----:R-:W-:Y:S01]  /*1080*/  LEA.HI.SX32 R150, R0, R151, 0x1d ;  /* 0x0000009700967211 */ /* 0x001fe200078feaff */
[----:B------:R-:W-:-:S03]  /*1090*/  IMAD.MOV.U32 R0, RZ, RZ, 0x3f800000 ;  /* 0x3f800000ff007424 */ /* 0x000fc600078e00ff */
        /* <DEDUP_REMOVED lines=24> */
.L_x_27372:
[----:B------:R-:W-:Y:S05]  /*1220*/  BRX R132 -0x1230                                       (*"BRANCH_TARGETS .L_x_27373,.L_x_27374,.L_x_27375"*) ;  /* 0xffffffec84747949 */ /* 0x000fea000383ffff */
.L_x_27375:
[----:B------:R-:W-:Y:S01]  /*1230*/  IADD3 R134, PT, PT, R147, 0x1, RZ ;  /* 0x0000000193867810 */ /* 0x000fe20007ffe0ff */
[----:B------:R-:W-:Y:S02]  /*1240*/  IMAD.MOV.U32 R154, RZ, RZ, R152 ;  /* 0x000000ffff9a7224 */ /* 0x000fe400078e0098 */
[----:B------:R-:W-:Y:S01]  /*1250*/  IMAD.MOV.U32 R135, RZ, RZ, R145 ;  /* 0x000000ffff877224 */ /* 0x000fe200078e0091 */
[----:B------:R-:W-:Y:S06]  /*1260*/  BRA `(.L_x_12256) ;  /* 0x0000000400387947 */ /* 0x000fec0003800000 */
.L_x_27373:
[----:B------:R-:W-:Y:S01]  /*1270*/  MOV R154, R152 ;  /* 0x00000098009a7202 */ /* 0x000fe20000000f00 */
[----:B------:R-:W-:Y:S02]  /*1280*/  IMAD.MOV.U32 R134, RZ, RZ, 0x3 ;  /* 0x00000003ff867424 */ /* 0x000fe400078e00ff */
[----:B------:R-:W-:Y:S01]  /*1290*/  IMAD.MOV.U32 R135, RZ, RZ, R146 ;  /* 0x000000ffff877224 */ /* 0x000fe200078e0092 */
[----:B------:R-:W-:Y:S06]  /*12a0*/  BRA `(.L_x_12256) ;  /* 0x0000000400287947 */ /* 0x000fec0003800000 */
.L_x_27374:
        /* <DEDUP_REMOVED lines=13> */
.L_x_12258:
[----:B------:R-:W-:Y:S05]  /*1380*/  BSYNC.RECONVERGENT B2 ;  /* 0x0000000000027941 */ /* 0x000fea0003800200 */
.L_x_12257:
        /* <DEDUP_REMOVED lines=57> */
[----:B------:R-:W-:Y:S02]  /*1720*/  HFMA2 R134, -RZ, RZ, 0, 0 ;  /* 0x00000000ff867431 */ /* 0x000fe400000001ff */
[----:B------:R-:W-:Y:S01]  /*1730*/  IMAD.MOV.U32 R135, RZ, RZ, R152 ;  /* 0x000000ffff877224 */ /* 0x000fe200078e0098 */
[----:B------:R-:W-:-:S07]  /*1740*/  LOP3.LUT R146, R133, R132, R155, 0x96, !PT ;  /* 0x0000008485927212 */ /* 0x000fce00078e969b */
.L_x_12256:
[----:B------:R-:W-:Y:S05]  /*1750*/  BSYNC.RECONVERGENT B1 ;  /* 0x0000000000017941 */ /* 0x000fea0003800200 */
.L_x_12255:
        /* <DEDUP_REMOVED lines=9> */
[----:B------:R-:W-:Y:S01]  /*17f0*/  FMUL.FTZ R132, R135, R0 ;  /* 0x0000000087847220 */ /* 0x000fe20000410000 */
[----:B------:R-:W-:-:S03]  /*1800*/  PRMT R136, R136, 0x7632, R136 ;  /* 0x0000763288887816 */ /* 0x000fc60000000088 */
[----:B0-----:R-:W-:Y:S01]  /*1810*/  FMUL.FTZ R132, R132, R153 ;  /* 0x0000009984847220 */ /* 0x001fe20000410000 */
[----:B-1----:R-:W-:-:S04]  /*1820*/  FSETP.GTU.FTZ.AND P0, PT, R133, R152, PT ;  /* 0x000000988500720b */ /* 0x002fc80003f1c000 */
        /* <DEDUP_REMOVED lines=14> */
.L_x_12261:
        /* <DEDUP_REMOVED lines=13> */
.L_x_12263:
[----:B------:R-:W-:Y:S05]  /*19e0*/  BSYNC.RECONVERGENT B2 ;  /* 0x0000000000027941 */ /* 0x000fea0003800200 */
.L_x_12262:
        /* <DEDUP_REMOVED lines=22> */
[----:B------:R-:W-:-:S05]  /*1b50*/  IMAD.WIDE.U32 R134, R135, -0x2daee0ad, RZ ;  /* 0xd2511f5387867825 */ /* 0x000fca00078e00ff */
[----:B------:R-:W-:Y:S01]  /*1b60*/  LOP3.LUT R145, R145, R146, R135, 0x96, !PT ;  /* 0x0000009291917212 */ /* 0x000fe200078e9687 */
[----:B------:R-:W-:Y:S01]  /*1b70*/  IMAD.WIDE.U32 R146, R133, -0x326172a9, RZ ;  /* 0xcd9e8d5785927825 */ /* 0x000fe200078e00ff */
[----:B------:R-:W-:-:S03]  /*1b80*/  IADD3 R135, PT, PT, R2, 0x1715609d, RZ ;  /* 0x1715609d02877810 */ /* 0x000fc60007ffe0ff */
[----:B------:R-:W-:-:S05]  /*1b90*/  VIADD R133, R2, 0x78dde6e4 ;  /* 0x78dde6e402857836 */ /* 0x000fca0000000000 */
[----:B------:R-:W-:Y:S01]  /*1ba0*/  LOP3.LUT R133, R133, R156, R147, 0x96, !PT ;  /* 0x0000009c85857212 */ /* 0x000fe200078e9693 */
[----:B------:R-:W-:-:S04]  /*1bb0*/  IMAD.WIDE.U32 R156, R145, -0x326172a9, RZ ;  /* 0xcd9e8d57919c7825 */ /* 0x000fc800078e00ff */
        /* <DEDUP_REMOVED lines=29> */
[----:B------:R-:W-:Y:S01]  /*1d90*/  LOP3.LUT R146, R133, R134, R157, 0x96, !PT ;  /* 0x0000008685927212 */ /* 0x000fe200078e969d */
[----:B------:R-:W-:Y:S01]  /*1da0*/  IMAD.MOV.U32 R133, RZ, RZ, R154 ;  /* 0x000000ffff857224 */ /* 0x000fe200078e009a */
[----:B------:R-:W-:-:S07]  /*1db0*/  MOV R154, R156 ;  /* 0x0000009c009a7202 */ /* 0x000fce0000000f00 */
.L_x_12260:
[----:B------:R-:W-:Y:S05]  /*1dc0*/  BSYNC.RECONVERGENT B1 ;  /* 0x0000000000017941 */ /* 0x000fea0003800200 */
.L_x_12259:
        /* <DEDUP_REMOVED lines=22> */
.L_x_12266:
        /* <DEDUP_REMOVED lines=13> */
.L_x_12268:
[----:B------:R-:W-:Y:S05]  /*2000*/  BSYNC.RECONVERGENT B2 ;  /* 0x0000000000027941 */ /* 0x000fea0003800200 */
.L_x_12267:
        /* <DEDUP_REMOVED lines=57> */
[----:B------:R-:W-:-:S04]  /*23a0*/  LOP3.LUT R145, R145, R146, R159, 0x96, !PT ;  /* 0x0000009291917212 */ /* 0x000fc800078e969f */
[----:B------:R-:W-:Y:S01]  /*23b0*/  LOP3.LUT R146, R135, R134, R157, 0x96, !PT ;  /* 0x0000008687927212 */ /* 0x000fe200078e969d */
[----:B------:R-:W-:Y:S01]  /*23c0*/  IMAD.MOV.U32 R134, RZ, RZ, R154 ;  /* 0x000000ffff867224 */ /* 0x000fe200078e009a */
[----:B------:R-:W-:-:S07]  /*23d0*/  MOV R154, R156 ;  /* 0x0000009c009a7202 */ /* 0x000fce0000000f00 */
.L_x_12265:
[----:B------:R-:W-:Y:S05]  /*23e0*/  BSYNC.RECONVERGENT B1 ;  /* 0x0000000000017941 */ /* 0x000fea0003800200 */
.L_x_12264:
[----:B------:R-:W-:Y:S01]  /*23f0*/  I2FP.F32.U32 R134, R134 ;  /* 0x0000008600867245 */ /* 0x000fe20000201000 */
[C---:B------:R-:W-:Y:S01]  /*2400*/  IMAD.U32 R147, R137.reuse, 0x10000, RZ ;  /* 0x0001000089937824 */ /* 0x040fe200078e00ff */
[----:B------:R-:W-:Y:S01]  /*2410*/  ISETP.NE.AND P2, PT, R136, 0x1, PT ;  /* 0x000000018800780c */ /* 0x000fe20003f45270 */
[----:B------:R-:W-:Y:S01]  /*2420*/  BSSY.RECONVERGENT B1, `(.L_x_12269) ;  /* 0x000005f000017945 */ /* 0x000fe20003800200 */
[----:B------:R-:W-:Y:S01]  /*2430*/  PRMT R165, R137, 0x7632, R165 ;  /* 0x0000763289a57816 */ /* 0x000fe200000000a5 */
[----:B------:R-:W-:Y:S01]  /*2440*/  FFMA.FTZ R135, R134, R155, 1.1641532182693481445e-10 ;  /* 0x2f00000086877423 */ /* 0x000fe2000001009b */
[----:B------:R-:W-:Y:S01]  /*2450*/  FMUL.FTZ R134, R147, R0 ;  /* 0x0000000093867220 */ /* 0x000fe20000410000 */
[----:B------:R-:W-:-:S03]  /*2460*/  HFMA2 R137, -RZ, RZ, 0, 1.1920928955078125e-07 ;  /* 0x00000002ff897431 */ /* 0x000fc600000001ff */
        /* <DEDUP_REMOVED lines=15> */
.L_x_12271:
        /* <DEDUP_REMOVED lines=13> */
.L_x_12273:
[----:B------:R-:W-:Y:S05]  /*2630*/  BSYNC.RECONVERGENT B2 ;  /* 0x0000000000027941 */ /* 0x000fea0003800200 */
.L_x_12272:
        /* <DEDUP_REMOVED lines=48> */
[----:B------:R-:W-:-:S04]  /*2940*/  IADD3 R135, PT, PT, R2, -0xe443238, RZ ;  /* 0xf1bbcdc802877810 */ /* 0x000fc80007ffe0ff */
[----:B------:R-:W-:Y:S01]  /*2950*/  LOP3.LUT R156, R135, R156, R159, 0x96, !PT ;  /* 0x0000009c879c7212 */ /* 0x000fe200078e969f */
[----:B------:R-:W-:-:S04]  /*2960*/  VIADD R135, R3, 0xdb3d7428 ;  /* 0xdb3d742803877836 */ /* 0x000fc80000000000 */
[----:B------:R-:W-:Y:S01]  /*2970*/  IMAD.WIDE.U32 R156, R156, -0x2daee0ad, RZ ;  /* 0xd2511f539c9c7825 */ /* 0x000fe200078e00ff */
[----:B------:R-:W-:-:S03]  /*2980*/  LOP3.LUT R135, R135, R146, R137, 0x96, !PT ;  /* 0x0000009287877212 */ /* 0x000fc600078e9689 */
[----:B------:R-:W-:Y:S02]  /*2990*/  IMAD.MOV.U32 R137, RZ, RZ, RZ ;  /* 0x000000ffff897224 */ /* 0x000fe400078e00ff */
[----:B------:R-:W-:Y:S01]  /*29a0*/  IMAD.WIDE.U32 R166, R135, -0x326172a9, RZ ;  /* 0xcd9e8d5787a67825 */ /* 0x000fe200078e00ff */
[----:B------:R-:W-:-:S03]  /*29b0*/  IADD3 R135, PT, PT, R3, -0x695add53, RZ ;  /* 0x96a522ad03877810 */ /* 0x000fc60007ffe0ff */
[----:B------:R-:W-:Y:S01]  /*29c0*/  IMAD.MOV.U32 R148, RZ, RZ, R166 ;  /* 0x000000ffff947224 */ /* 0x000fe200078e00a6 */
[----:B------:R-:W-:Y:S01]  /*29d0*/  LOP3.LUT R146, R135, R136, R157, 0x96, !PT ;  /* 0x0000008887927212 */ /* 0x000fe200078e969d */
[----:B------:R-:W-:Y:S01]  /*29e0*/  IMAD.MOV.U32 R135, RZ, RZ, R154 ;  /* 0x000000ffff877224 */ /* 0x000fe200078e009a */
[----:B------:R-:W-:Y:S02]  /*29f0*/  LOP3.LUT R145, R145, R158, R167, 0x96, !PT ;  /* 0x0000009e91917212 */ /* 0x000fe400078e96a7 */
[----:B------:R-:W-:-:S07]  /*2a00*/  MOV R154, R156 ;  /* 0x0000009c009a7202 */ /* 0x000fce0000000f00 */
.L_x_12270:
[----:B------:R-:W-:Y:S05]  /*2a10*/  BSYNC.RECONVERGENT B1 ;  /* 0x0000000000017941 */ /* 0x000fea0003800200 */
.L_x_12269:
        /* <DEDUP_REMOVED lines=22> */
.L_x_12276:
        /* <DEDUP_REMOVED lines=13> */
.L_x_12278:
[----:B------:R-:W-:Y:S05]  /*2c50*/  BSYNC.RECONVERGENT B2 ;  /* 0x0000000000027941 */ /* 0x000fea0003800200 */
.L_x_12277:
        /* <DEDUP_REMOVED lines=47> */
[----:B------:R-:W-:-:S04]  /*2f50*/  IADD3 R145, PT, PT, R2, -0xe443238, RZ ;  /* 0xf1bbcdc802917810 */ /* 0x000fc80007ffe0ff */
[----:B------:R-:W-:Y:S01]  /*2f60*/  LOP3.LUT R156, R145, R156, R159, 0x96, !PT ;  /* 0x0000009c919c7212 */ /* 0x000fe200078e969f */
[----:B------:R-:W-:-:S04]  /*2f70*/  VIADD R145, R3, 0xdb3d7428 ;  /* 0xdb3d742803917836 */ /* 0x000fc80000000000 */
[----:B------:R-:W-:Y:S01]  /*2f80*/  IMAD.WIDE.U32 R156, R156, -0x2daee0ad, RZ ;  /* 0xd2511f539c9c7825 */ /* 0x000fe200078e00ff */
[----:B------:R-:W-:Y:S02]  /*2f90*/  LOP3.LUT R145, R145, R146, R137, 0x96, !PT ;  /* 0x0000009291917212 */ /* 0x000fe400078e9689 */
[----:B------:R-:W-:-:S03]  /*2fa0*/  IADD3 R137, PT, PT, R3, -0x695add53, RZ ;  /* 0x96a522ad03897810 */ /* 0x000fc60007ffe0ff */
[----:B------:R-:W-:Y:S01]  /*2fb0*/  IMAD.WIDE.U32 R166, R145, -0x326172a9, RZ ;  /* 0xcd9e8d5791a67825 */ /* 0x000fe200078e00ff */
[----:B------:R-:W-:-:S03]  /*2fc0*/  LOP3.LUT R146, R137, R136, R157, 0x96, !PT ;  /* 0x0000008889927212 */ /* 0x000fc600078e969d */
[----:B------:R-:W-:Y:S02]  /*2fd0*/  VIADD R145, R2, 0x8ff34781 ;  /* 0x8ff3478102917836 */ /* 0x000fe40000000000 */
[----:B------:R-:W-:Y:S01]  /*2fe0*/  IMAD.MOV.U32 R136, RZ, RZ, R154 ;  /* 0x000000ffff887224 */ /* 0x000fe200078e009a */
[----:B------:R-:W-:Y:S01]  /*2ff0*/  MOV R154, R156 ;  /* 0x0000009c009a7202 */ /* 0x000fe20000000f00 */
[----:B------:R-:W-:Y:S01]  /*3000*/  IMAD.MOV.U32 R148, RZ, RZ, R166 ;  /* 0x000000ffff947224 */ /* 0x000fe200078e00a6 */
[----:B------:R-:W-:Y:S01]  /*3010*/  LOP3.LUT R145, R145, R158, R167, 0x96, !PT ;  /* 0x0000009e91917212 */ /* 0x000fe200078e96a7 */
[----:B------:R-:W-:-:S07]  /*3020*/  IMAD.MOV.U32 R156, RZ, RZ, RZ ;  /* 0x000000ffff9c7224 */ /* 0x000fce00078e00ff */
.L_x_12275:
[----:B------:R-:W-:Y:S05]  /*3030*/  BSYNC.RECONVERGENT B1 ;  /* 0x0000000000017941 */ /* 0x000fea0003800200 */
.L_x_12274:
        /* <DEDUP_REMOVED lines=23> */
.L_x_12281:
        /* <DEDUP_REMOVED lines=13> */
.L_x_12283:
[----:B------:R-:W-:Y:S05]  /*3280*/  BSYNC.RECONVERGENT B2 ;  /* 0x0000000000027941 */ /* 0x000fea0003800200 */
.L_x_12282:
        /* <DEDUP_REMOVED lines=61> */
.L_x_12280:
[----:B------:R-:W-:Y:S05]  /*3660*/  BSYNC.RECONVERGENT B1 ;  /* 0x0000000000017941 */ /* 0x000fea0003800200 */
.L_x_12279:
[----:B------:R-:W-:Y:S01]  /*3670*/  I2FP.F32.U32 R156, R137 ;  /* 0x00000089009c7245 */ /* 0x000fe20000201000 */
[----:B------:R-:W-:Y:S01]  /*3680*/  IMAD.U32 R147, R138, 0x10000, RZ ;  /* 0x000100008a937824 */ /* 0x000fe200078e00ff */
[----:B------:R-:W-:Y:S01]  /*3690*/  ISETP.NE.AND P5, PT, R157, 0x1, PT ;  /* 0x000000019d00780c */ /* 0x000fe20003fa5270 */
[----:B------:R-:W-:Y:S02]  /*36a0*/  BSSY.RECONVERGENT B1, `(.L_x_12284) ;  /* 0x000005e000017945 */ /* 0x000fe40003800200 */
        /* <DEDUP_REMOVED lines=18> */
.L_x_12286:
        /* <DEDUP_REMOVED lines=13> */
.L_x_12288:
[----:B------:R-:W-:Y:S05]  /*38a0*/  BSYNC.RECONVERGENT B2 ;  /* 0x0000000000027941 */ /* 0x000fea0003800200 */
.L_x_12287:
        /* <DEDUP_REMOVED lines=8> */
[----:B------:R-:W-:Y:S01]  /*3930*/  IMAD.MOV.U32 R138, RZ, RZ, R154 ;  /* 0x000000ffff8a7224 */ /* 0x000fe200078e009a */
        /* <DEDUP_REMOVED lines=41> */
[----:B------:R-:W-:-:S05]  /*3bd0*/  VIADD R145, R3, 0xdb3d7428 ;  /* 0xdb3d742803917836 */ /* 0x000fca0000000000 */
[----:B------:R-:W-:Y:S01]  /*3be0*/  LOP3.LUT R145, R145, R156, R147, 0x96, !PT ;  /* 0x0000009c91917212 */ /* 0x000fe200078e9693 */
[----:B------:R-:W-:Y:S01]  /*3bf0*/  IMAD.WIDE.U32 R156, R157, -0x2daee0ad, RZ ;  /* 0xd2511f539d9c7825 */ /* 0x000fe200078e00ff */
[----:B------:R-:W-:-:S03]  /*3c00*/  IADD3 R147, PT, PT, R3, -0x695add53, RZ ;  /* 0x96a522ad03937810 */ /* 0x000fc60007ffe0ff */
[----:B------:R-:W-:Y:S01]  /*3c10*/  IMAD.WIDE.U32 R158, R145, -0x326172a9, RZ ;  /* 0xcd9e8d57919e7825 */ /* 0x000fe200078e00ff */
[----:B------:R-:W-:Y:S02]  /*3c20*/  MOV R154, R156 ;  /* 0x0000009c009a7202 */ /* 0x000fe40000000f00 */
[----:B------:R-:W-:Y:S01]  /*3c30*/  LOP3.LUT R146, R147, R146, R157, 0x96, !PT ;  /* 0x0000009293927212 */ /* 0x000fe200078e969d */
[----:B------:R-:W-:Y:S02]  /*3c40*/  VIADD R145, R2, 0x8ff34781 ;  /* 0x8ff3478102917836 */ /* 0x000fe40000000000 */
[----:B------:R-:W-:Y:S02]  /*3c50*/  IMAD.MOV.U32 R148, RZ, RZ, R158 ;  /* 0x000000ffff947224 */ /* 0x000fe400078e009e */
[----:B------:R-:W-:Y:S01]  /*3c60*/  IMAD.MOV.U32 R156, RZ, RZ, RZ ;  /* 0x000000ffff9c7224 */ /* 0x000fe200078e00ff */
[----:B------:R-:W-:-:S07]  /*3c70*/  LOP3.LUT R145, R145, R166, R159, 0x96, !PT ;  /* 0x000000a691917212 */ /* 0x000fce00078e969f */
.L_x_12285:
[----:B------:R-:W-:Y:S05]  /*3c80*/  BSYNC.RECONVERGENT B1 ;  /* 0x0000000000017941 */ /* 0x000fea0003800200 */
.L_x_12284:
[----:B------:R-:W-:Y:S01]  /*3c90*/  I2FP.F32.U32 R138, R138 ;  /* 0x0000008a008a7245 */ /* 0x000fe20000201000 */
[C---:B------:R-:W-:Y:S01]  /*3ca0*/  IMAD.U32 R157, R139.reuse, 0x10000, RZ ;  /* 0x000100008b9d7824 */ /* 0x040fe200078e00ff */
[----:B------:R-:W-:Y:S01]  /*3cb0*/  ISETP.NE.AND P6, PT, R156, 0x1, PT ;  /* 0x000000019c00780c */ /* 0x000fe20003fc5270 */
[----:B------:R-:W-:Y:S01]  /*3cc0*/  BSSY.RECONVERGENT B1, `(.L_x_12289) ;  /* 0x0000061000017945 */ /* 0x000fe20003800200 */
[----:B------:R-:W-:Y:S01]  /*3cd0*/  PRMT R139, R139, 0x7632, R139 ;  /* 0x000076328b8b7816 */ /* 0x000fe2000000008b */
[----:B------:R-:W-:Y:S01]  /*3ce0*/  FFMA.FTZ R147, R138, R155, 1.1641532182693481445e-10 ;  /* 0x2f0000008a937423 */ /* 0x000fe2000001009b */
[----:B------:R-:W-:Y:S01]  /*3cf0*/  FMUL.FTZ R138, R157, R0 ;  /* 0x000000009d8a7220 */ /* 0x000fe20000410000 */
[----:B------:R-:W-:-:S03]  /*3d00*/  IMAD.MOV.U32 R157, RZ, RZ, R148 ;  /* 0x000000ffff9d7224 */ /* 0x000fc600078e0094 */
        /* <DEDUP_REMOVED lines=15> */
.L_x_12291:
        /* <DEDUP_REMOVED lines=15> */
.L_x_12293:
[----:B------:R-:W-:Y:S05]  /*3ef0*/  BSYNC.RECONVERGENT B2 ;  /* 0x0000000000027941 */ /* 0x000fea0003800200 */
.L_x_12292:
        /* <DEDUP_REMOVED lines=61> */
.L_x_12290:
[----:B------:R-:W-:Y:S05]  /*42d0*/  BSYNC.RECONVERGENT B1 ;  /* 0x0000000000017941 */ /* 0x000fea0003800200 */
.L_x_12289:
[----:B------:R-:W-:Y:S01]  /*42e0*/  I2FP.F32.U32 R156, R157 ;  /* 0x0000009d009c7245 */ /* 0x000fe20000201000 */
[----:B------:R-:W-:-:S04]  /*42f0*/  IMAD.U32 R139, R139, 0x10000, RZ ;  /* 0x000100008b8b7824 */ /* 0x000fc800078e00ff */
[----:B------:R-:W-:Y:S01]  /*4300*/  FFMA.FTZ R155, R156, R155, 1.1641532182693481445e-10 ;  /* 0x2f0000009c9b7423 */ /* 0x000fe2000001009b */
[----:B------:R-:W-:-:S04]  /*4310*/  FMUL.FTZ R156, R139, R0 ;  /* 0x000000008b9c7220 */ /* 0x000fc80000410000 */
[----:B------:R-:W-:Y:S01]  /*4320*/  FMUL.FTZ R156, R156, R153 ;  /* 0x000000999c9c7220 */ /* 0x000fe20000410000 */
[----:B------:R-:W-:-:S04]  /*4330*/  FSETP.GTU.FTZ.AND P6, PT, R155, R152, PT ;  /* 0x000000989b00720b */ /* 0x000fc80003fdc000 */
[----:B------:R-:W-:Y:S02]  /*4340*/  FSEL R156, R156, RZ, !P6 ;  /* 0x000000ff9c9c7208 */ /* 0x000fe40007000000 */
[----:B------:R-:W-:-:S03]  /*4350*/  PLOP3.LUT P6, PT, P6, PT, PT, 0x8, 0x80 ;  /* 0x000000000080781c */ /* 0x000fc600037ce170 */
[----:B------:R-:W-:Y:S01]  /*4360*/  FFMA.FTZ R139, R156, R87, R7 ;  /* 0x000000579c8b7223 */ /* 0x000fe20000010007 */
[----:B------:R-:W-:Y:S09]  /*4370*/  BRA `(.L_x_12294) ;  /* 0x0000003000707947 */ /* 0x000ff20003800000 */
.L_x_12254:
        /* <DEDUP_REMOVED lines=16> */
.L_x_12297:
        /* <DEDUP_REMOVED lines=13> */
.L_x_12299:
[----:B------:R-:W-:Y:S05]  /*4550*/  BSYNC.RECONVERGENT B2 ;  /* 0x0000000000027941 */ /* 0x000fea0003800200 */
.L_x_12298:
[----:B------:R-:W-:Y:S01]  /*4560*/  LOP3.LUT R146, R149, R133, R3, 0x96, !PT ;  /* 0x0000008595927212 */ /* 0x000fe200078e9603 */
[----:B------:R-:W-:-:S04]  /*4570*/  IMAD.WIDE.U32 R134, R161, -0x326172a9, RZ ;  /* 0xcd9e8d57a1867825 */ /* 0x000fc800078e00ff */
[----:B------:R-:W-:Y:S02]  /*4580*/  HFMA2 R153, -RZ, RZ, 0, 0 ;  /* 0x00000000ff997431 */ /* 0x000fe400000001ff */
        /* <DEDUP_REMOVED lines=53> */
[----:B------:R-:W-:Y:S02]  /*48e0*/  IADD3 R133, PT, PT, R3, -0x695add53, RZ ;  /* 0x96a522ad03857810 */ /* 0x000fe40007ffe0ff */
[----:B------:R-:W-:Y:S02]  /*48f0*/  LOP3.LUT R145, R145, R134, R157, 0x96, !PT ;  /* 0x0000008691917212 */ /* 0x000fe400078e969d */
[----:B------:R-:W-:Y:S01]  /*4900*/  LOP3.LUT R146, R133, R132, R155, 0x96, !PT ;  /* 0x0000008485927212 */ /* 0x000fe200078e969b */
[----:B------:R-:W-:-:S07]  /*4910*/  IMAD.MOV.U32 R133, RZ, RZ, R152 ;  /* 0x000000ffff857224 */ /* 0x000fce00078e0098 */
.L_x_12296:
[----:B------:R-:W-:Y:S05]  /*4920*/  BSYNC.RECONVERGENT B1 ;  /* 0x0000000000017941 */ /* 0x000fea0003800200 */
.L_x_12295:
        /* <DEDUP_REMOVED lines=10> */
[----:B------:R-:W-:-:S02]  /*49d0*/  PRMT R136, R136, 0x7632, R136 ;  /* 0x0000763288887816 */ /* 0x000fc40000000088 */
        /* <DEDUP_REMOVED lines=15> */
.L_x_12302:
        /* <DEDUP_REMOVED lines=13> */
.L_x_12304:
[----:B------:R-:W-:Y:S05]  /*4ba0*/  BSYNC.RECONVERGENT B2 ;  /* 0x0000000000027941 */ /* 0x000fea0003800200 */
.L_x_12303:
        /* <DEDUP_REMOVED lines=54> */
[----:B------:R-:W-:Y:S02]  /*4f10*/  VIADD R145, R2, 0x8ff34781 ;  /* 0x8ff3478102917836 */ /* 0x000fe40000000000 */
[----:B------:R-:W-:-:S03]  /*4f20*/  IMAD.MOV.U32 R148, RZ, RZ, R156 ;  /* 0x000000ffff947224 */ /* 0x000fc600078e009c */
[----:B------:R-:W-:Y:S01]  /*4f30*/  LOP3.LUT R145, R145, R152, R157, 0x96, !PT ;  /* 0x0000009891917212 */ /* 0x000fe200078e969d */
[----:B------:R-:W-:-:S05]  /*4f40*/  IMAD.WIDE.U32 R152, R153, -0x2daee0ad, RZ ;  /* 0xd2511f5399987825 */ /* 0x000fca00078e00ff */
[----:B------:R-:W-:Y:S01]  /*4f50*/  LOP3.LUT R146, R147, R146, R153, 0x96, !PT ;  /* 0x0000009293927212 */ /* 0x000fe200078e9699 */
[----:B------:R-:W-:Y:S01]  /*4f60*/  IMAD.MOV.U32 R147, RZ, RZ, R154 ;  /* 0x000000ffff937224 */ /* 0x000fe200078e009a */
[----:B------:R-:W-:-:S07]  /*4f70*/  MOV R154, R152 ;  /* 0x00000098009a7202 */ /* 0x000fce0000000f00 */
.L_x_12301:
[----:B------:R-:W-:Y:S05]  /*4f80*/  BSYNC.RECONVERGENT B1 ;  /* 0x0000000000017941 */ /* 0x000fea0003800200 */
.L_x_12300:
[----:B------:R-:W-:Y:S01]  /*4f90*/  ISETP.NE.AND P2, PT, R155, 0x1, PT ;  /* 0x000000019b00780c */ /* 0x000fe20003f45270 */
[----:B------:R-:W-:Y:S01]  /*4fa0*/  IMAD.U32 R153, R136, 0x10000, RZ ;  /* 0x0001000088997824 */ /* 0x000fe200078e00ff */
[----:B------:R-:W-:Y:S01]  /*4fb0*/  I2FP.F32.U32 R152, R147 ;  /* 0x0000009300987245 */ /* 0x000fe20000201000 */
[----:B------:R-:W-:Y:S02]  /*4fc0*/  BSSY.RECONVERGENT B1, `(.L_x_12305) ;  /* 0x000005d000017945 */ /* 0x000fe40003800200 */
[----:B------:R-:W-:Y:S02]  /*4fd0*/  FMUL.FTZ R153, R153, R0 ;  /* 0x0000000099997220 */ /* 0x000fe40000410000 */
[----:B------:R-:W-:Y:S02]  /*4fe0*/  FFMA.FTZ R147, R152, R133, 1.1641532182693481445e-10 ;  /* 0x2f00000098937423 */ /* 0x000fe40000010085 */
[----:B------:R-:W-:Y:S01]  /*4ff0*/  FMUL.FTZ R136, R153, R132 ;  /* 0x0000008499887220 */ /* 0x000fe20000410000 */
[----:B------:R-:W-:-:S02]  /*5000*/  HFMA2 R153, -RZ, RZ, 0, 1.1920928955078125e-07 ;  /* 0x00000002ff997431 */ /* 0x000fc400000001ff */
        /* <DEDUP_REMOVED lines=13> */
.L_x_12307:
        /* <DEDUP_REMOVED lines=13> */
.L_x_12309:
[----:B------:R-:W-:Y:S05]  /*51b0*/  BSYNC.RECONVERGENT B2 ;  /* 0x0000000000027941 */ /* 0x000fea0003800200 */
.L_x_12308:
        /* <DEDUP_REMOVED lines=59> */
[----:B------:R-:W-:Y:S01]  /*5570*/  MOV R154, R152 ;  /* 0x00000098009a7202 */ /* 0x000fe20000000f00 */
[----:B------:R-:W-:-:S07]  /*5580*/  IMAD.MOV.U32 R153, RZ, RZ, RZ ;  /* 0x000000ffff997224 */ /* 0x000fce00078e00ff */
.L_x_12306:
[----:B------:R-:W-:Y:S05]  /*5590*/  BSYNC.RECONVERGENT B1 ;  /* 0x0000000000017941 */ /* 0x000fea0003800200 */
.L_x_12305:
[----:B------:R-:W-:Y:S01]  /*55a0*/  I2FP.F32.U32 R152, R147 ;  /* 0x0000009300987245 */ /* 0x000fe20000201000 */
[----:B------:R-:W-:Y:S01]  /*55b0*/  BSSY.RECONVERGENT B1, `(.L_x_12310) ;  /* 0x0000060000017945 */ /* 0x000fe20003800200 */
[----:B------:R-:W-:Y:S01]  /*55c0*/  ISETP.NE.AND P3, PT, R153, 0x1, PT ;  /* 0x000000019900780c */ /* 0x000fe20003f65270 */
[----:B------:R-:W-:Y:S01]  /*55d0*/  HFMA2 R156, -RZ, RZ, 0, 1.1920928955078125e-07 ;  /* 0x00000002ff9c7431 */ /* 0x000fe200000001ff */
[----:B------:R-:W-:Y:S01]  /*55e0*/  PRMT R155, R137, 0x7632, R155 ;  /* 0x00007632899b7816 */ /* 0x000fe2000000009b */
[----:B------:R-:W-:-:S05]  /*55f0*/  FFMA.FTZ R147, R152, R133, 1.1641532182693481445e-10 ;  /* 0x2f00000098937423 */ /* 0x000fca0000010085 */
[----:B------:R-:W-:Y:S01]  /*5600*/  FSETP.GTU.FTZ.AND P2, PT, R147, R134, PT ;  /* 0x000000869300720b */ /* 0x000fe20003f5c000 */
[----:B------:R-:W-:-:S03]  /*5610*/  IMAD.U32 R147, R137, 0x10000, RZ ;  /* 0x0001000089937824 */ /* 0x000fc600078e00ff */
[----:B------:R-:W-:Y:S01]  /*5620*/  PLOP3.LUT P1, PT, P2, PT, PT, 0x8, 0x80 ;  /* 0x000000000080781c */ /* 0x000fe2000172e170 */
[----:B------:R-:W-:-:S04]  /*5630*/  FMUL.FTZ R147, R147, R0 ;  /* 0x0000000093937220 */ /* 0x000fc80000410000 */
[----:B------:R-:W-:-:S05]  /*5640*/  FMUL.FTZ R147, R147, R132 ;  /* 0x0000008493937220 */ /* 0x000fca0000410000 */
[----:B------:R-:W-:Y:S01]  /*5650*/  FSEL R137, R147, RZ, !P2 ;  /* 0x000000ff93897208 */ /* 0x000fe20005000000 */
        /* <DEDUP_REMOVED lines=10> */
.L_x_12312:
        /* <DEDUP_REMOVED lines=13> */
.L_x_12314:
[----:B------:R-:W-:Y:S05]  /*57d0*/  BSYNC.RECONVERGENT B2 ;  /* 0x0000000000027941 */ /* 0x000fea0003800200 */
.L_x_12313:
        /* <DEDUP_REMOVED lines=58> */
[----:B------:R-:W-:Y:S01]  /*5b80*/  LOP3.LUT R145, R145, R158, R157, 0x96, !PT ;  /* 0x0000009e91917212 */ /* 0x000fe200078e969d */
[----:B------:R-:W-:Y:S01]  /*5b90*/  IMAD.MOV.U32 R156, RZ, RZ, RZ ;  /* 0x000000ffff9c7224 */ /* 0x000fe200078e00ff */
[----:B------:R-:W-:-:S07]  /*5ba0*/  MOV R154, R152 ;  /* 0x00000098009a7202 */ /* 0x000fce0000000f00 */
.L_x_12311:
[----:B------:R-:W-:Y:S05]  /*5bb0*/  BSYNC.RECONVERGENT B1 ;  /* 0x0000000000017941 */ /* 0x000fea0003800200 */
.L_x_12310:
        /* <DEDUP_REMOVED lines=21> */
.L_x_12317:
        /* <DEDUP_REMOVED lines=13> */
.L_x_12319:
[----:B------:R-:W-:Y:S05]  /*5de0*/  BSYNC.RECONVERGENT B2 ;  /* 0x0000000000027941 */ /* 0x000fea0003800200 */
.L_x_12318:
        /* <DEDUP_REMOVED lines=60> */
[----:B------:R-:W-:-:S07]  /*61b0*/  LOP3.LUT R145, R145, R166, R159, 0x96, !PT ;  /* 0x000000a691917212 */ /* 0x000fce00078e969f */
.L_x_12316:
[----:B------:R-:W-:Y:S05]  /*61c0*/  BSYNC.RECONVERGENT B1 ;  /* 0x0000000000017941 */ /* 0x000fea0003800200 */
.L_x_12315:
        /* <DEDUP_REMOVED lines=22> */
.L_x_12322:
        /* <DEDUP_REMOVED lines=13> */
.L_x_12324:
[----:B------:R-:W-:Y:S05]  /*6400*/  BSYNC.RECONVERGENT B2 ;  /* 0x0000000000027941 */ /* 0x000fea0003800200 */
.L_x_12323:
        /* <DEDUP_REMOVED lines=61> */
.L_x_12321:
[----:B------:R-:W-:Y:S05]  /*67e0*/  BSYNC.RECONVERGENT B1 ;  /* 0x0000000000017941 */ /* 0x000fea0003800200 */
.L_x_12320:
        /* <DEDUP_REMOVED lines=21> */
.L_x_12327:
        /* <DEDUP_REMOVED lines=13> */
.L_x_12329:
[----:B------:R-:W-:Y:S05]  /*6a10*/  BSYNC.RECONVERGENT B2 ;  /* 0x0000000000027941 */ /* 0x000fea0003800200 */
.L_x_12328:
        /* <DEDUP_REMOVED lines=61> */
.L_x_12326:
[----:B------:R-:W-:Y:S05]  /*6df0*/  BSYNC.RECONVERGENT B1 ;  /* 0x0000000000017941 */ /* 0x000fea0003800200 */
.L_x_12325:
        /* <DEDUP_REMOVED lines=22> */
.L_x_12332:
        /* <DEDUP_REMOVED lines=15> */
.L_x_12334:
[----:B------:R-:W-:Y:S05]  /*7050*/  BSYNC.RECONVERGENT B2 ;  /* 0x0000000000027941 */ /* 0x000fea0003800200 */
.L_x_12333:
        /* <DEDUP_REMOVED lines=44> */
[----:B------:R-:W-:-:S03]  /*7320*/  IMAD.MOV.U32 R155, RZ, RZ, R154 ;  /* 0x000000ffff9b7224 */ /* 0x000fc600078e009a */
        /* <DEDUP_REMOVED lines=16> */
.L_x_12331:
[----:B------:R-:W-:Y:S05]  /*7430*/  BSYNC.RECONVERGENT B1 ;  /* 0x0000000000017941 */ /* 0x000fea0003800200 */
.L_x_12330:
[----:B------:R-:W-:Y:S01]  /*7440*/  I2FP.F32.U32 R156, R155 ;  /* 0x0000009b009c7245 */ /* 0x000fe20000201000 */
[----:B------:R-:W-:-:S04]  /*7450*/  IMAD.U32 R155, R139, 0x10000, RZ ;  /* 0x000100008b9b7824 */ /* 0x000fc800078e00ff */
[----:B------:R-:W-:Y:S01]  /*7460*/  FFMA.FTZ R139, R156, R133, 1.1641532182693481445e-10 ;  /* 0x2f0000009c8b7423 */ /* 0x000fe20000010085 */
[----:B------:R-:W-:Y:S01]  /*7470*/  FMUL.FTZ R155, R155, R0 ;  /* 0x000000009b9b7220 */ /* 0x000fe20000410000 */
[----:B------:R-:W-:Y:S01]  /*7480*/  FMUL.FTZ R133, R136, R89 ;  /* 0x0000005988857220 */ /* 0x000fe20000410000 */
[----:B------:R-:W-:Y:S02]  /*7490*/  FMUL.FTZ R136, R153, R84 ;  /* 0x0000005499887220 */ /* 0x000fe40000410000 */
[----:B------:R-:W-:Y:S01]  /*74a0*/  FMUL.FTZ R155, R155, R132 ;  /* 0x000000849b9b7220 */ /* 0x000fe20000410000 */
[----:B------:R-:W-:Y:S01]  /*74b0*/  FSETP.GTU.FTZ.AND P6, PT, R139, R134, PT ;  /* 0x000000868b00720b */ /* 0x000fe20003fdc000 */
[----:B------:R-:W-:Y:S01]  /*74c0*/  FMUL.FTZ R134, R137, R90 ;  /* 0x0000005a89867220 */ /* 0x000fe20000410000 */
[----:B------:R-:W-:Y:S01]  /*74d0*/  FMUL.FTZ R132, R135, R88 ;  /* 0x0000005887847220 */ /* 0x000fe20000410000 */
[----:B------:R-:W-:Y:S01]  /*74e0*/  FMUL.FTZ R137, R138, R85 ;  /* 0x000000558a897220 */ /* 0x000fe20000410000 */
[----:B------:R-:W-:Y:S01]  /*74f0*/  FSEL R156, R155, RZ, !P6 ;  /* 0x000000ff9b9c7208 */ /* 0x000fe20007000000 */
[----:B------:R-:W-:Y:S01]  /*7500*/  FMUL.FTZ R135, R152, R91 ;  /* 0x0000005b98877220 */ /* 0x000fe20000410000 */
[----:B------:R-:W-:Y:S01]  /*7510*/  PLOP3.LUT P6, PT, P6, PT, PT, 0x8, 0x80 ;  /* 0x000000000080781c */ /* 0x000fe200037ce170 */
[----:B------:R-:W-:-:S02]  /*7520*/  FMUL.FTZ R138, R165, R86 ;  /* 0x00000056a58a7220 */ /* 0x000fc40000410000 */
[----:B------:R-:W-:-:S10]  /*7530*/  FMUL.FTZ R139, R156, R87 ;  /* 0x000000579c8b7220 */ /* 0x000fd40000410000 */
.L_x_12294:
[----:B------:R-:W-:Y:S01]  /*7540*/  SEL R156, RZ, 0x10000, !P5 ;  /* 0x00010000ff9c7807 */ /* 0x000fe20006800000 */
[----:B------:R-:W0:Y:S01]  /*7550*/  LDC.64 R152, c[0x0][0x3a8] ;  /* 0x0000ea00ff987b82 */ /* 0x000e220000000a00 */
[----:B------:R-:W-:Y:S02]  /*7560*/  SEL R155, RZ, 0x1000000, !P6 ;  /* 0x01000000ff9b7807 */ /* 0x000fe40007000000 */
[----:B------:R-:W-:Y:S02]  /*7570*/  SEL R165, RZ, 0x100, !P4 ;  /* 0x00000100ffa57807 */ /* 0x000fe40006000000 */
[----:B------:R-:W-:Y:S02]  /*7580*/  SEL R159, RZ, 0x1000000, !P2 ;  /* 0x01000000ff9f7807 */ /* 0x000fe40005000000 */
[----:B------:R-:W-:Y:S02]  /*7590*/  LOP3.LUT R165, R165, R155, R156, 0xfe, !PT ;  /* 0x0000009ba5a57212 */ /* 0x000fe400078efe9c */
[----:B------:R-:W1:Y:S01]  /*75a0*/  LDC.64 R156, c[0x0][0x3b0] ;  /* 0x0000ec00ff9c7b82 */ /* 0x000e620000000a00 */
[----:B------:R-:W-:-:S02]  /*75b0*/  SEL R158, RZ, 0x10000, !P1 ;  /* 0x00010000ff9e7807 */ /* 0x000fc40004800000 */
[----:B------:R-:W-:Y:S02]  /*75c0*/  SEL R155, RZ, 0x100, !P0 ;  /* 0x00000100ff9b7807 */ /* 0x000fe40004000000 */
[----:B------:R-:W-:Y:S02]  /*75d0*/  ISETP.NE.AND P6, PT, R164, RZ, PT ;  /* 0x000000ffa400720c */ /* 0x000fe40003fc5270 */
[----:B------:R-:W-:Y:S02]  /*75e0*/  LOP3.LUT R155, R155, R159, R158, 0xfe, !PT ;  /* 0x0000009f9b9b7212 */ /* 0x000fe400078efe9e */
[----:B------:R-:W-:-:S04]  /*75f0*/  SEL R158, RZ, 0x1, !P3 ;  /* 0x00000001ff9e7807 */ /* 0x000fc80005800000 */
[----:B------:R-:W-:Y:S02]  /*7600*/  LOP3.LUT R159, R165, R158, RZ, 0xfc, !PT ;  /* 0x0000009ea59f7212 */ /* 0x000fe400078efcff */
[----:B------:R-:W-:Y:S01]  /*7610*/  SEL R158, RZ, 0x1, !P6 ;  /* 0x00000001ff9e7807 */ /* 0x000fe20007000000 */
[----:B0-----:R-:W-:-:S03]  /*7620*/  IMAD.WIDE.U32 R152, R150, 0x20, R152 ;  /* 0x0000002096987825 */ /* 0x001fc600078e0098 */
[----:B------:R-:W-:Y:S02]  /*7630*/  LOP3.LUT R158, R155, R158, RZ, 0xfc, !PT ;  /* 0x0000009e9b9e7212 */ /* 0x000fe400078efcff */
[----:B------:R-:W-:Y:S01]  /*7640*/  STG.E.128 desc[UR6][R152.64], R132 ;  /* 0x0000008498007986 */ /* 0x000fe2000c101d06 */
[----:B-1----:R-:W-:-:S03]  /*7650*/  IMAD.WIDE.U32 R156, R150, 0x8, R156 ;  /* 0x00000008969c7825 */ /* 0x002fc600078e009c */
[----:B------:R0:W-:Y:S04]  /*7660*/  STG.E.128 desc[UR6][R152.64+0x10], R136 ;  /* 0x0000108898007986 */ /* 0x0001e8000c101d06 */
[----:B------:R1:W-:Y:S01]  /*7670*/  STG.E.64 desc[UR6][R156.64], R158 ;  /* 0x0000009e9c007986 */ /* 0x0003e2000c101b06 */
[----:B0-----:R-:W-:Y:S01]  /*7680*/  MOV R152, R154 ;  /* 0x0000009a00987202 */ /* 0x001fe20000000f00 */
[----:B-1----:R-:W-:-:S07]  /*7690*/  VIADD R153, R150, 0x100 ;  /* 0x0000010096997836 */ /* 0x002fce0000000000 */
.L_x_12253:
[----:B------:R-:W-:Y:S05]  /*76a0*/  BSYNC.RECONVERGENT B0 ;  /* 0x0000000000007941 */ /* 0x000fea0003800200 */
.L_x_12252:
        /* <DEDUP_REMOVED lines=30> */
.L_x_12340:
        /* <DEDUP_REMOVED lines=13> */
.L_x_12342:
[----:B------:R-:W-:Y:S05]  /*7960*/  BSYNC.RECONVERGENT B2 ;  /* 0x0000000000027941 */ /* 0x000fea0003800200 */
.L_x_12341:
        /* <DEDUP_REMOVED lines=54> */
[----:B------:R-:W-:-:S03]  /*7cd0*/  IMAD.WIDE.U32 R154, R109, -0x2daee0ad, RZ ;  /* 0xd2511f536d9a7825 */ /* 0x000fc600078e00ff */
[----:B------:R-:W-:Y:S01]  /*7ce0*/  LOP3.LUT R145, R145, R110, R157, 0x96, !PT ;  /* 0x0000006e91917212 */ /* 0x000fe200078e969d */
[----:B------:R-:W-:Y:S02]  /*7cf0*/  VIADD R109, R3, 0x96a522ad ;  /* 0x96a522ad036d7836 */ /* 0x000fe40000000000 */
[----:B------:R-:W-:-:S03]  /*7d00*/  IMAD.MOV.U32 R110, RZ, RZ, RZ ;  /* 0x000000ffff6e7224 */ /* 0x000fc600078e00ff */
[----:B------:R-:W-:Y:S01]  /*7d10*/  LOP3.LUT R146, R109, R108, R155, 0x96, !PT ;  /* 0x0000006c6d927212 */ /* 0x000fe200078e969b */
[----:B------:R-:W-:-:S07]  /*7d20*/  IMAD.MOV.U32 R108, RZ, RZ, R152 ;  /* 0x000000ffff6c7224 */ /* 0x000fce00078e0098 */
.L_x_12339:
[----:B------:R-:W-:Y:S05]  /*7d30*/  BSYNC.RECONVERGENT B1 ;  /* 0x0000000000017941 */ /* 0x000fea0003800200 */
.L_x_12338:
        /* <DEDUP_REMOVED lines=8> */
[----:B------:R-:W1:Y:S01]  /*7dc0*/  LDC R152, c[0x0][0x404] ;  /* 0x00010100ff987b82 */ /* 0x000e620000000800 */
[----:B------:R-:W-:Y:S02]  /*7dd0*/  IMAD.MOV.U32 R147, RZ, RZ, 0x2 ;  /* 0x00000002ff937424 */ /* 0x000fe400078e00ff */
[----:B------:R-:W-:Y:S01]  /*7de0*/  FFMA.FTZ R109, R109, R156, 1.1641532182693481445e-10 ;  /* 0x2f0000006d6d7423 */ /* 0x000fe2000001009c */
[----:B0-----:R-:W-:-:S04]  /*7df0*/  FMUL.FTZ R108, R108, R155 ;  /* 0x0000009b6c6c7220 */ /* 0x001fc80000410000 */
[----:B-1----:R-:W-:-:S04]  /*7e00*/  FSETP.GTU.FTZ.AND P0, PT, R109, R152, PT ;  /* 0x000000986d00720b */ /* 0x002fc80003f1c000 */
        /* <DEDUP_REMOVED lines=14> */
.L_x_12345:
        /* <DEDUP_REMOVED lines=13> */
.L_x_12347:
[----:B------:R-:W-:Y:S05]  /*7fc0*/  BSYNC.RECONVERGENT B2 ;  /* 0x0000000000027941 */ /* 0x000fea0003800200 */
.L_x_12346:
        /* <DEDUP_REMOVED lines=47> */
[----:B------:R-:W-:Y:S02]  /*82c0*/  HFMA2 R147, -RZ, RZ, 0, 0 ;  /* 0x00000000ff937431 */ /* 0x000fe400000001ff */
[----:B------:R-:W-:-:S04]  /*82d0*/  IMAD.WIDE.U32 R164, R109, -0x326172a9, RZ ;  /* 0xcd9e8d576da47825 */ /* 0x000fc800078e00ff */
[----:B------:R-:W-:-:S05]  /*82e0*/  VIADD R109, R2, 0xf1bbcdc8 ;  /* 0xf1bbcdc8026d7836 */ /* 0x000fca0000000000 */
[----:B------:R-:W-:Y:S02]  /*82f0*/  LOP3.LUT R158, R109, R158, R165, 0x96, !PT ;  /* 0x0000009e6d9e7212 */ /* 0x000fe400078e96a5 */
[----:B------:R-:W-:-:S03]  /*8300*/  IADD3 R109, PT, PT, R3, -0x24c28bd8, RZ ;  /* 0xdb3d7428036d7810 */ /* 0x000fc60007ffe0ff */
[----:B------:R-:W-:Y:S01]  /*8310*/  IMAD.WIDE.U32 R158, R158, -0x2daee0ad, RZ ;  /* 0xd2511f539e9e7825 */ /* 0x000fe200078e00ff */
[----:B------:R-:W-:-:S05]  /*8320*/  LOP3.LUT R109, R109, R146, R111, 0x96, !PT ;  /* 0x000000926d6d7212 */ /* 0x000fca00078e966f */
[----:B------:R-:W-:-:S04]  /*8330*/  IMAD.WIDE.U32 R168, R109, -0x326172a9, RZ ;  /* 0xcd9e8d576da87825 */ /* 0x000fc800078e00ff */
[----:B------:R-:W-:Y:S01]  /*8340*/  VIADD R109, R3, 0x96a522ad ;  /* 0x96a522ad036d7836 */ /* 0x000fe20000000000 */
[----:B------:R-:W-:Y:S02]  /*8350*/  LOP3.LUT R145, R145, R164, R169, 0x96, !PT ;  /* 0x000000a491917212 */ /* 0x000fe400078e96a9 */
[----:B------:R-:W-:Y:S02]  /*8360*/  MOV R148, R168 ;  /* 0x000000a800947202 */ /* 0x000fe40000000f00 */
[----:B------:R-:W-:Y:S01]  /*8370*/  LOP3.LUT R146, R109, R110, R159, 0x96, !PT ;  /* 0x0000006e6d927212 */ /* 0x000fe200078e969f */
[----:B------:R-:W-:Y:S02]  /*8380*/  IMAD.MOV.U32 R109, RZ, RZ, R154 ;  /* 0x000000ffff6d7224 */ /* 0x000fe400078e009a */
[----:B------:R-:W-:-:S07]  /*8390*/  IMAD.MOV.U32 R154, RZ, RZ, R158 ;  /* 0x000000ffff9a7224 */ /* 0x000fce00078e009e */
.L_x_12344:
[----:B------:R-:W-:Y:S05]  /*83a0*/  BSYNC.RECONVERGENT B1 ;  /* 0x0000000000017941 */ /* 0x000fea0003800200 */
.L_x_12343:
        /* <DEDUP_REMOVED lines=22> */
.L_x_12350:
        /* <DEDUP_REMOVED lines=13> */
.L_x_12352:
[----:B------:R-:W-:Y:S05]  /*85e0*/  BSYNC.RECONVERGENT B2 ;  /* 0x0000000000027941 */ /* 0x000fea0003800200 */
.L_x_12351:
        /* <DEDUP_REMOVED lines=30> */
[----:B------:R-:W-:Y:S01]  /*87d0*/  IMAD.WIDE.U32 R158, R145, -0x326172a9, RZ ;  /* 0xcd9e8d57919e7825 */ /* 0x000fe200078e00ff */
[----:B------:R-:W-:-:S04]  /*87e0*/  IADD3 R145, PT, PT, R3, -0x56f99767, RZ ;  /* 0xa906689903917810 */ /* 0x000fc80007ffe0ff */
        /* <DEDUP_REMOVED lines=18> */
[----:B------:R-:W-:-:S03]  /*8910*/  IADD3 R145, PT, PT, R3, -0x24c28bd8, RZ ;  /* 0xdb3d742803917810 */ /* 0x000fc60007ffe0ff */
[----:B------:R-:W-:Y:S01]  /*8920*/  IMAD.WIDE.U32 R158, R158, -0x2daee0ad, RZ ;  /* 0xd2511f539e9e7825 */ /* 0x000fe200078e00ff */
[----:B------:R-:W-:-:S03]  /*8930*/  LOP3.LUT R145, R145, R146, R111, 0x96, !PT ;  /* 0x0000009291917212 */ /* 0x000fc600078e966f */
        /* <DEDUP_REMOVED lines=8> */
.L_x_12349:
[----:B------:R-:W-:Y:S05]  /*89c0*/  BSYNC.RECONVERGENT B1 ;  /* 0x0000000000017941 */ /* 0x000fea0003800200 */
.L_x_12348:
        /* <DEDUP_REMOVED lines=23> */
.L_x_12355:
        /* <DEDUP_REMOVED lines=13> */
.L_x_12357:
[----:B------:R-:W-:Y:S05]  /*8c10*/  BSYNC.RECONVERGENT B2 ;  /* 0x0000000000027941 */ /* 0x000fea0003800200 */
.L_x_12356:
        /* <DEDUP_REMOVED lines=53> */
[----:B------:R-:W-:Y:S02]  /*8f70*/  HFMA2 R121, -RZ, RZ, 0, 0 ;  /* 0x00000000ff797431 */ /* 0x000fe400000001ff */
[----:B------:R-:W-:-:S04]  /*8f80*/  IMAD.WIDE.U32 R168, R111, -0x326172a9, RZ ;  /* 0xcd9e8d576fa87825 */ /* 0x000fc800078e00ff */
[----:B------:R-:W-:Y:S01]  /*8f90*/  VIADD R111, R3, 0x96a522ad ;  /* 0x96a522ad036f7836 */ /* 0x000fe20000000000 */
[----:B------:R-:W-:Y:S02]  /*8fa0*/  LOP3.LUT R145, R145, R164, R169, 0x96, !PT ;  /* 0x000000a491917212 */ /* 0x000fe400078e96a9 */
[----:B------:R-:W-:Y:S02]  /*8fb0*/  MOV R148, R168 ;  /* 0x000000a800947202 */ /* 0x000fe40000000f00 */
[----:B------:R-:W-:Y:S01]  /*8fc0*/  LOP3.LUT R146, R111, R120, R159, 0x96, !PT ;  /* 0x000000786f927212 */ /* 0x000fe200078e969f */
[----:B------:R-:W-:Y:S02]  /*8fd0*/  IMAD.MOV.U32 R111, RZ, RZ, R154 ;  /* 0x000000ffff6f7224 */ /* 0x000fe400078e009a */
[----:B------:R-:W-:-:S07]  /*8fe0*/  IMAD.MOV.U32 R154, RZ, RZ, R158 ;  /* 0x000000ffff9a7224 */ /* 0x000fce00078e009e */
.L_x_12354:
[----:B------:R-:W-:Y:S05]  /*8ff0*/  BSYNC.RECONVERGENT B1 ;  /* 0x0000000000017941 */ /* 0x000fea0003800200 */
.L_x_12353:
        /* <DEDUP_REMOVED lines=22> */
.L_x_12360:
        /* <DEDUP_REMOVED lines=13> */
.L_x_12362:
[----:B------:R-:W-:Y:S05]  /*9230*/  BSYNC.RECONVERGENT B2 ;  /* 0x0000000000027941 */ /* 0x000fea0003800200 */
.L_x_12361:
        /* <DEDUP_REMOVED lines=58> */
[----:B------:R-:W-:Y:S02]  /*95e0*/  IMAD.MOV.U32 R154, RZ, RZ, R158 ;  /* 0x000000ffff9a7224 */ /* 0x000fe400078e009e */
[----:B------:R-:W-:Y:S01]  /*95f0*/  HFMA2 R158, -RZ, RZ, 0, 0 ;  /* 0x00000000ff9e7431 */ /* 0x000fe200000001ff */
[----:B------:R-:W-:-:S07]  /*9600*/  LOP3.LUT R145, R145, R164, R169, 0x96, !PT ;  /* 0x000000a491917212 */ /* 0x000fce00078e96a9 */
.L_x_12359:
[----:B------:R-:W-:Y:S05]  /*9610*/  BSYNC.RECONVERGENT B1 ;  /* 0x0000000000017941 */ /* 0x000fea0003800200 */
.L_x_12358:
        /* <DEDUP_REMOVED lines=23> */
.L_x_12365:
        /* <DEDUP_REMOVED lines=13> */
.L_x_12367:
[----:B------:R-:W-:Y:S05]  /*9860*/  BSYNC.RECONVERGENT B2 ;  /* 0x0000000000027941 */ /* 0x000fea0003800200 */
.L_x_12366:
        /* <DEDUP_REMOVED lines=61> */
.L_x_12364:
[----:B------:R-:W-:Y:S05]  /*9c40*/  BSYNC.RECONVERGENT B1 ;  /* 0x0000000000017941 */ /* 0x000fea0003800200 */
.L_x_12363:
        /* <DEDUP_REMOVED lines=22> */
.L_x_12370:
        /* <DEDUP_REMOVED lines=13> */
.L_x_12372:
[----:B------:R-:W-:Y:S05]  /*9e80*/  BSYNC.RECONVERGENT B2 ;  /* 0x0000000000027941 */ /* 0x000fea0003800200 */
.L_x_12371:
        /* <DEDUP_REMOVED lines=50> */
[----:B------:R-:W-:-:S04]  /*a1b0*/  IADD3 R145, PT, PT, R3, -0x24c28bd8, RZ ;  /* 0xdb3d742803917810 */ /* 0x000fc80007ffe0ff */
[----:B------:R-:W-:Y:S01]  /*a1c0*/  LOP3.LUT R145, R145, R158, R147, 0x96, !PT ;  /* 0x0000009e91917212 */ /* 0x000fe200078e9693 */
[----:B------:R-:W-:-:S04]  /*a1d0*/  IMAD.WIDE.U32 R158, R159, -0x2daee0ad, RZ ;  /* 0xd2511f539f9e7825 */ /* 0x000fc800078e00ff */
[----:B------:R-:W-:-:S04]  /*a1e0*/  IMAD.WIDE.U32 R164, R145, -0x326172a9, RZ ;  /* 0xcd9e8d5791a47825 */ /* 0x000fc800078e00ff */
[----:B------:R-:W-:Y:S01]  /*a1f0*/  VIADD R145, R2, 0x8ff34781 ;  /* 0x8ff3478102917836 */ /* 0x000fe20000000000 */
[----:B------:R-:W-:Y:S01]  /*a200*/  MOV R148, R164 ;  /* 0x000000a400947202 */ /* 0x000fe20000000f00 */
[----:B------:R-:W-:Y:S02]  /*a210*/  VIADD R147, R3, 0x96a522ad ;  /* 0x96a522ad03937836 */ /* 0x000fe40000000000 */
[----:B------:R-:W-:Y:S02]  /*a220*/  IMAD.MOV.U32 R154, RZ, RZ, R158 ;  /* 0x000000ffff9a7224 */ /* 0x000fe400078e009e */
[----:B------:R-:W-:Y:S01]  /*a230*/  HFMA2 R158, -RZ, RZ, 0, 0 ;  /* 0x00000000ff9e7431 */ /* 0x000fe200000001ff */
[----:B------:R-:W-:Y:S02]  /*a240*/  LOP3.LUT R145, R145, R168, R165, 0x96, !PT ;  /* 0x000000a891917212 */ /* 0x000fe400078e96a5 */
[----:B------:R-:W-:-:S07]  /*a250*/  LOP3.LUT R146, R147, R146, R159, 0x96, !PT ;  /* 0x0000009293927212 */ /* 0x000fce00078e969f */
.L_x_12369:
[----:B------:R-:W-:Y:S05]  /*a260*/  BSYNC.RECONVERGENT B1 ;  /* 0x0000000000017941 */ /* 0x000fea0003800200 */
.L_x_12368:
[----:B------:R-:W-:Y:S01]  /*a270*/  I2FP.F32.U32 R147, R122 ;  /* 0x0000007a00937245 */ /* 0x000fe20000201000 */
[C---:B------:R-:W-:Y:S01]  /*a280*/  IMAD.U32 R159, R123.reuse, 0x10000, RZ ;  /* 0x000100007b9f7824 */ /* 0x040fe200078e00ff */
[----:B------:R-:W-:Y:S01]  /*a290*/  ISETP.NE.AND P6, PT, R158, 0x1, PT ;  /* 0x000000019e00780c */ /* 0x000fe20003fc5270 */
[----:B------:R-:W-:Y:S01]  /*a2a0*/  BSSY.RECONVERGENT B1, `(.L_x_12373) ;  /* 0x0000061000017945 */ /* 0x000fe20003800200 */
[----:B------:R-:W-:Y:S01]  /*a2b0*/  PRMT R123, R123, 0x7632, R123 ;  /* 0x000076327b7b7816 */ /* 0x000fe2000000007b */
[----:B------:R-:W-:Y:S01]  /*a2c0*/  FFMA.FTZ R147, R147, R156, 1.1641532182693481445e-10 ;  /* 0x2f00000093937423 */ /* 0x000fe2000001009c */
[----:B------:R-:W-:Y:S01]  /*a2d0*/  FMUL.FTZ R122, R159, R0 ;  /* 0x000000009f7a7220 */ /* 0x000fe20000410000 */
[----:B------:R-:W-:-:S03]  /*a2e0*/  MOV R159, R148 ;  /* 0x00000094009f7202 */ /* 0x000fc60000000f00 */
        /* <DEDUP_REMOVED lines=15> */
.L_x_12375:
        /* <DEDUP_REMOVED lines=15> */
.L_x_12377:
[----:B------:R-:W-:Y:S05]  /*a4d0*/  BSYNC.RECONVERGENT B2 ;  /* 0x0000000000027941 */ /* 0x000fea0003800200 */
.L_x_12376:
        /* <DEDUP_REMOVED lines=57> */
[----:B------:R-:W-:Y:S01]  /*a870*/  IMAD.MOV.U32 R159, RZ, RZ, R154 ;  /* 0x000000ffff9f7224 */ /* 0x000fe200078e009a */
[----:B------:R-:W-:Y:S01]  /*a880*/  MOV R154, R158 ;  /* 0x0000009e009a7202 */ /* 0x000fe20000000f00 */
[----:B------:R-:W-:Y:S01]  /*a890*/  IMAD.MOV.U32 R147, RZ, RZ, RZ ;  /* 0x000000ffff937224 */ /* 0x000fe200078e00ff */
[----:B------:R-:W-:-:S07]  /*a8a0*/  LOP3.LUT R145, R145, R168, R165, 0x96, !PT ;  /* 0x000000a891917212 */ /* 0x000fce00078e96a5 */
.L_x_12374:
[----:B------:R-:W-:Y:S05]  /*a8b0*/  BSYNC.RECONVERGENT B1 ;  /* 0x0000000000017941 */ /* 0x000fea0003800200 */
.L_x_12373:
[----:B------:R-:W-:Y:S02]  /*a8c0*/  I2FP.F32.U32 R159, R159 ;  /* 0x0000009f009f7245 */ /* 0x000fe40000201000 */
[----:B------:R-:W-:-:S03]  /*a8d0*/  SHF.L.U32 R123, R123, 0x10, RZ ;  /* 0x000000107b7b7819 */ /* 0x000fc600000006ff */
[----:B------:R-:W-:Y:S02]  /*a8e0*/  FFMA.FTZ R159, R159, R156, 1.1641532182693481445e-10 ;  /* 0x2f0000009f9f7423 */ /* 0x000fe4000001009c */
[----:B------:R-:W-:-:S03]  /*a8f0*/  FMUL.FTZ R156, R123, R0 ;  /* 0x000000007b9c7220 */ /* 0x000fc60000410000 */
[----:B------:R-:W-:Y:S01]  /*a900*/  FSETP.GTU.FTZ.AND P6, PT, R159, R152, PT ;  /* 0x000000989f00720b */ /* 0x000fe20003fdc000 */
[----:B------:R-:W-:-:S05]  /*a910*/  FMUL.FTZ R156, R156, R155 ;  /* 0x0000009b9c9c7220 */ /* 0x000fca0000410000 */
[----:B------:R-:W-:Y:S02]  /*a920*/  FSEL R156, R156, RZ, !P6 ;  /* 0x000000ff9c9c7208 */ /* 0x000fe40007000000 */
[----:B------:R-:W-:-:S03]  /*a930*/  PLOP3.LUT P6, PT, P6, PT, PT, 0x8, 0x80 ;  /* 0x000000000080781c */ /* 0x000fc600037ce170 */
[----:B------:R-:W-:Y:S01]  /*a940*/  FFMA.FTZ R123, R156, R63, R7 ;  /* 0x0000003f9c7b7223 */ /* 0x000fe20000010007 */
[----:B------:R-:W-:Y:S09]  /*a950*/  BRA `(.L_x_12378) ;  /* 0x0000003000707947 */ /* 0x000ff20003800000 */
.L_x_12337:
        /* <DEDUP_REMOVED lines=16> */
.L_x_12381:
        /* <DEDUP_REMOVED lines=13> */
.L_x_12383:
[----:B------:R-:W-:Y:S05]  /*ab30*/  BSYNC.RECONVERGENT B2 ;  /* 0x0000000000027941 */ /* 0x000fea0003800200 */
.L_x_12382:
        /* <DEDUP_REMOVED lines=60> */
.L_x_12380:
[----:B------:R-:W-:Y:S05]  /*af00*/  BSYNC.RECONVERGENT B1 ;  /* 0x0000000000017941 */ /* 0x000fea0003800200 */
.L_x_12379:
[----:B------:R-:W0:Y:S01]  /*af10*/  LDC R110, c[0x0][0x404] ;  /* 0x00010100ff6e7b82 */ /* 0x000e220000000800 */
[----:B------:R-:W-:Y:S01]  /*af20*/  I2FP.F32.U32 R152, R109 ;  /* 0x0000006d00987245 */ /* 0x000fe20000201000 */
[----:B------:R-:W-:Y:S01]  /*af30*/  HFMA2 R109, -RZ, RZ, 0.1171875, 0 ;  /* 0x2f800000ff6d7431 */ /* 0x000fe200000001ff */
[----:B------:R-:W-:Y:S01]  /*af40*/  ISETP.NE.AND P1, PT, R155, 0x1, PT ;  /* 0x000000019b00780c */ /* 0x000fe20003f25270 */
[C---:B-----5:R-:W-:Y:S01]  /*af50*/  IMAD.U32 R147, R120.reuse, 0x10000, RZ ;  /* 0x0001000078937824 */ /* 0x060fe200078e00ff */
[----:B------:R-:W-:Y:S01]  /*af60*/  BSSY.RECONVERGENT B1, `(.L_x_12384) ;  /* 0x0000060000017945 */ /* 0x000fe20003800200 */
[----:B------:R-:W-:Y:S01]  /*af70*/  HFMA2 R156, -RZ, RZ, 0, 1.1920928955078125e-07 ;  /* 0x00000002ff9c7431 */ /* 0x000fe200000001ff */
[----:B------:R-:W-:Y:S01]  /*af80*/  PRMT R120, R120, 0x7632, R120 ;  /* 0x0000763278787816 */ /* 0x000fe20000000078 */
[----:B------:R-:W1:Y:S01]  /*af90*/  LDC R108, c[0x0][0x408] ;  /* 0x00010200ff6c7b82 */ /* 0x000e620000000800 */
[----:B------:R-:W-:Y:S01]  /*afa0*/  FMUL.FTZ R147, R147, R0 ;  /* 0x0000000093937220 */ /* 0x000fe20000410000 */
[----:B------:R-:W-:-:S05]  /*afb0*/  FFMA.FTZ R111, R152, R109, 1.1641532182693481445e-10 ;  /* 0x2f000000986f7423 */ /* 0x000fca000001006d */
        /* <DEDUP_REMOVED lines=15> */
.L_x_12386:
        /* <DEDUP_REMOVED lines=13> */
.L_x_12388:
[----:B------:R-:W-:Y:S05]  /*b180*/  BSYNC.RECONVERGENT B2 ;  /* 0x0000000000027941 */ /* 0x000fea0003800200 */
.L_x_12387:
[----:B------:R-:W-:Y:S01]  /*b190*/  LOP3.LUT R164, R149, R147, R3, 0x96, !PT ;  /* 0x0000009395a47212 */ /* 0x000fe200078e9603 */
[----:B------:R-:W-:Y:S01]  /*b1a0*/  IMAD.WIDE.U32 R158, R161, -0x326172a9, RZ ;  /* 0xcd9e8d57a19e7825 */ /* 0x000fe200078e00ff */
[----:B------:R-:W-:-:S03]  /*b1b0*/  IADD3 R147, PT, PT, R3, -0x4498517b, RZ ;  /* 0xbb67ae8503937810 */ /* 0x000fc60007ffe0ff */
[----:B------:R-:W-:Y:S01]  /*b1c0*/  HFMA2 R156, -RZ, RZ, 0, 0 ;  /* 0x00000000ff9c7431 */ /* 0x000fe200000001ff */
[----:B------:R-:W-:Y:S01]  /*b1d0*/  IADD3 R155, PT, PT, R3, -0x126145ec, RZ ;  /* 0xed9eba14039b7810 */ /* 0x000fe20007ffe0ff */
        /* <DEDUP_REMOVED lines=27> */
[----:B------:R-:W-:Y:S02]  /*b390*/  IADD3 R145, PT, PT, R3, -0x56f99767, RZ ;  /* 0xa906689903917810 */ /* 0x000fe40007ffe0ff */
[----:B------:R-:W-:Y:S02]  /*b3a0*/  LOP3.LUT R147, R147, R168, R165, 0x96, !PT ;  /* 0x000000a893937212 */ /* 0x000fe400078e96a5 */
[----:B------:R-:W-:-:S03]  /*b3b0*/  LOP3.LUT R145, R145, R146, R159, 0x96, !PT ;  /* 0x0000009291917212 */ /* 0x000fc600078e969f */
        /* <DEDUP_REMOVED lines=15> */
[----:B------:R-:W-:-:S04]  /*b4b0*/  IADD3 R145, PT, PT, R3, -0x24c28bd8, RZ ;  /* 0xdb3d742803917810 */ /* 0x000fc80007ffe0ff */
        /* <DEDUP_REMOVED lines=10> */
.L_x_12385:
[----:B------:R-:W-:Y:S05]  /*b560*/  BSYNC.RECONVERGENT B1 ;  /* 0x0000000000017941 */ /* 0x000fea0003800200 */
.L_x_12384:
[----:B------:R-:W-:Y:S01]  /*b570*/  ISETP.NE.AND P2, PT, R156, 0x1, PT ;  /* 0x000000019c00780c */ /* 0x000fe20003f45270 */
[----:B------:R-:W-:Y:S01]  /*b580*/  IMAD.U32 R155, R120, 0x10000, RZ ;  /* 0x00010000789b7824 */ /* 0x000fe200078e00ff */
        /* <DEDUP_REMOVED lines=19> */
.L_x_12391:
        /* <DEDUP_REMOVED lines=13> */
.L_x_12393:
[----:B------:R-:W-:Y:S05]  /*b790*/  BSYNC.RECONVERGENT B2 ;  /* 0x0000000000027941 */ /* 0x000fea0003800200 */
.L_x_12392:
[----:B------:R-:W-:Y:S01]  /*b7a0*/  LOP3.LUT R164, R149, R147, R3, 0x96, !PT ;  /* 0x0000009395a47212 */ /* 0x000fe200078e9603 */
[----:B------:R-:W-:Y:S01]  /*b7b0*/  IMAD.WIDE.U32 R158, R161, -0x326172a9, RZ ;  /* 0xcd9e8d57a19e7825 */ /* 0x000fe200078e00ff */
[C---:B------:R-:W-:Y:S02]  /*b7c0*/  IADD3 R147, PT, PT, R3.reuse, -0x4498517b, RZ ;  /* 0xbb67ae8503937810 */ /* 0x040fe40007ffe0ff */
        /* <DEDUP_REMOVED lines=58> */
.L_x_12390:
[----:B------:R-:W-:Y:S05]  /*bb70*/  BSYNC.RECONVERGENT B1 ;  /* 0x0000000000017941 */ /* 0x000fea0003800200 */
.L_x_12389:
        /* <DEDUP_REMOVED lines=22> */
.L_x_12396:
        /* <DEDUP_REMOVED lines=13> */
.L_x_12398:
[----:B------:R-:W-:Y:S05]  /*bdb0*/  BSYNC.RECONVERGENT B2 ;  /* 0x0000000000027941 */ /* 0x000fea0003800200 */
.L_x_12397:
        /* <DEDUP_REMOVED lines=33> */
[----:B------:R-:W-:Y:S02]  /*bfd0*/  LOP3.LUT R145, R145, R146, R159, 0x96, !PT ;  /* 0x0000009291917212 */ /* 0x000fe400078e969f */
[----:B------:R-:W-:Y:S01]  /*bfe0*/  IADD3 R159, PT, PT, R3, 0x646e171e, RZ ;  /* 0x646e171e039f7810 */ /* 0x000fe20007ffe0ff */
        /* <DEDUP_REMOVED lines=26> */
.L_x_12395:
[----:B------:R-:W-:Y:S05]  /*c190*/  BSYNC.RECONVERGENT B1 ;  /* 0x0000000000017941 */ /* 0x000fea0003800200 */
.L_x_12394:
        /* <DEDUP_REMOVED lines=21> */
.L_x_12401:
        /* <DEDUP_REMOVED lines=13> */
.L_x_12403:
[----:B------:R-:W-:Y:S05]  /*c3c0*/  BSYNC.RECONVERGENT B2 ;  /* 0x0000000000027941 */ /* 0x000fea0003800200 */
.L_x_12402:
        /* <DEDUP_REMOVED lines=61> */
.L_x_12400:
[----:B------:R-:W-:Y:S05]  /*c7a0*/  BSYNC.RECONVERGENT B1 ;  /* 0x0000000000017941 */ /* 0x000fea0003800200 */
.L_x_12399:
        /* <DEDUP_REMOVED lines=22> */
.L_x_12406:
        /* <DEDUP_REMOVED lines=13> */
.L_x_12408:
[----:B------:R-:W-:Y:S05]  /*c9e0*/  BSYNC.RECONVERGENT B2 ;  /* 0x0000000000027941 */ /* 0x000fea0003800200 */
.L_x_12407:
        /* <DEDUP_REMOVED lines=61> */
.L_x_12405:
[----:B------:R-:W-:Y:S05]  /*cdc0*/  BSYNC.RECONVERGENT B1 ;  /* 0x0000000000017941 */ /* 0x000fea0003800200 */
.L_x_12404:
        /* <DEDUP_REMOVED lines=21> */
.L_x_12411:
        /* <DEDUP_REMOVED lines=13> */
.L_x_12413:
[----:B------:R-:W-:Y:S05]  /*cff0*/  BSYNC.RECONVERGENT B2 ;  /* 0x0000000000027941 */ /* 0x000fea0003800200 */
.L_x_12412:
        /* <DEDUP_REMOVED lines=61> */
.L_x_12410:
[----:B------:R-:W-:Y:S05]  /*d3d0*/  BSYNC.RECONVERGENT B1 ;  /* 0x0000000000017941 */ /* 0x000fea0003800200 */
.L_x_12409:
[----:B------:R-:W-:Y:S01]  /*d3e0*/  I2FP.F32.U32 R156, R147 ;  /* 0x00000093009c7245 */ /* 0x000fe20000201000 */
[----:B------:R-:W-:Y:S01]  /*d3f0*/  IMAD.U32 R159, R123, 0x10000, RZ ;  /* 0x000100007b9f7824 */ /* 0x000fe200078e00ff */
[----:B------:R-:W-:Y:S01]  /*d400*/  ISETP.NE.AND P6, PT, R158, 0x1, PT ;  /* 0x000000019e00780c */ /* 0x000fe20003fc5270 */
[----:B------:R-:W-:Y:S02]  /*d410*/  BSSY.RECONVERGENT B1, `(.L_x_12414) ;  /* 0x0000060000017945 */ /* 0x000fe40003800200 */
[----:B------:R-:W-:Y:S01]  /*d420*/  FFMA.FTZ R147, R156, R109, 1.1641532182693481445e-10 ;  /* 0x2f0000009c937423 */ /* 0x000fe2000001006d */
[----:B------:R-:W-:Y:S01]  /*d430*/  FMUL.FTZ R159, R159, R0 ;  /* 0x000000009f9f7220 */ /* 0x000fe20000410000 */
[----:B------:R-:W-:-:S03]  /*d440*/  PRMT R156, R123, 0x7632, R156 ;  /* 0x000076327b9c7816 */ /* 0x000fc6000000009c */
        /* <DEDUP_REMOVED lines=15> */
.L_x_12416:
        /* <DEDUP_REMOVED lines=15> */
.L_x_12418:
[----:B------:R-:W-:Y:S05]  /*d630*/  BSYNC.RECONVERGENT B2 ;  /* 0x0000000000027941 */ /* 0x000fea0003800200 */
.L_x_12417:
        /* <DEDUP_REMOVED lines=61> */
.L_x_12415:
[----:B------:R-:W-:Y:S05]  /*da10*/  BSYNC.RECONVERGENT B1 ;  /* 0x0000000000017941 */ /* 0x000fea0003800200 */
.L_x_12414:
[----:B------:R-:W-:Y:S01]  /*da20*/  I2FP.F32.U32 R158, R159 ;  /* 0x0000009f009e7245 */ /* 0x000fe20000201000 */
[----:B------:R-:W-:-:S04]  /*da30*/  IMAD.U32 R165, R156, 0x10000, RZ ;  /* 0x000100009ca57824 */ /* 0x000fc800078e00ff */
[----:B------:R-:W-:Y:S01]  /*da40*/  FFMA.FTZ R159, R158, R109, 1.1641532182693481445e-10 ;  /* 0x2f0000009e9f7423 */ /* 0x000fe2000001006d */
[----:B------:R-:W-:Y:S01]  /*da50*/  FMUL.FTZ R165, R165, R0 ;  /* 0x00000000a5a57220 */ /* 0x000fe20000410000 */
[----:B------:R-:W-:Y:S01]  /*da60*/  FMUL.FTZ R109, R120, R65 ;  /* 0x00000041786d7220 */ /* 0x000fe20000410000 */
[----:B------:R-:W-:Y:S01]  /*da70*/  FMUL.FTZ R120, R121, R60 ;  /* 0x0000003c79787220 */ /* 0x000fe20000410000 */
[----:B------:R-:W-:Y:S01]  /*da80*/  FMUL.FTZ R121, R122, R61 ;  /* 0x0000003d7a797220 */ /* 0x000fe20000410000 */
[----:B------:R-:W-:Y:S01]  /*da90*/  FMUL.FTZ R165, R165, R108 ;  /* 0x0000006ca5a57220 */ /* 0x000fe20000410000 */
[----:B------:R-:W-:Y:S01]  /*daa0*/  FSETP.GTU.FTZ.AND P6, PT, R159, R110, PT ;  /* 0x0000006e9f00720b */ /* 0x000fe20003fdc000 */
[----:B------:R-:W-:Y:S01]  /*dab0*/  FMUL.FTZ R108, R111, R64 ;  /* 0x000000406f6c7220 */ /* 0x000fe20000410000 */
[----:B------:R-:W-:Y:S01]  /*dac0*/  FMUL.FTZ R122, R123, R62 ;  /* 0x0000003e7b7a7220 */ /* 0x000fe20000410000 */
[----:B------:R-:W-:Y:S01]  /*dad0*/  FMUL.FTZ R110, R155, R66 ;  /* 0x000000429b6e7220 */ /* 0x000fe20000410000 */
[----:B------:R-:W-:Y:S01]  /*dae0*/  FSEL R156, R165, RZ, !P6 ;  /* 0x000000ffa59c7208 */ /* 0x000fe20007000000 */
[----:B------:R-:W-:Y:S01]  /*daf0*/  FMUL.FTZ R111, R152, R67 ;  /* 0x00000043986f7220 */ /* 0x000fe20000410000 */
[----:B------:R-:W-:-:S03]  /*db00*/  PLOP3.LUT P6, PT, P6, PT, PT, 0x8, 0x80 ;  /* 0x000000000080781c */ /* 0x000fc600037ce170 */
[----:B------:R-:W-:-:S10]  /*db10*/  FMUL.FTZ R123, R156, R63 ;  /* 0x0000003f9c7b7220 */ /* 0x000fd40000410000 */
.L_x_12378:
[----:B------:R-:W-:Y:S01]  /*db20*/  SEL R155, RZ, 0x1000000, !P6 ;  /* 0x01000000ff9b7807 */ /* 0x000fe20007000000 */
[----:B------:R-:W0:Y:S01]  /*db30*/  LDC.64 R164, c[0x0][0x3b0] ;  /* 0x0000ec00ffa47b82 */ /* 0x000e220000000a00 */
[----:B------:R-:W-:Y:S02]  /*db40*/  ISETP.NE.AND P6, PT, R157, RZ, PT ;  /* 0x000000ff9d00720c */ /* 0x000fe40003fc5270 */
[----:B------:R-:W-:Y:S02]  /*db50*/  SEL R152, RZ, 0x10000, !P5 ;  /* 0x00010000ff987807 */ /* 0x000fe40006800000 */
[----:B------:R-:W-:Y:S02]  /*db60*/  SEL R159, RZ, 0x100, !P4 ;  /* 0x00000100ff9f7807 */ /* 0x000fe40006000000 */
[----:B------:R-:W-:Y:S01]  /*db70*/  SEL R158, RZ, 0x1000000, !P2 ;  /* 0x01000000ff9e7807 */ /* 0x000fe20005000000 */
[----:B------:R-:W1:Y:S01]  /*db80*/  LDC.64 R156, c[0x0][0x3a8] ;  /* 0x0000ea00ff9c7b82 */ /* 0x000e620000000a00 */
[----:B------:R-:W-:-:S02]  /*db90*/  LOP3.LUT R159, R159, R155, R152, 0xfe, !PT ;  /* 0x0000009b9f9f7212 */ /* 0x000fc400078efe98 */
[----:B------:R-:W-:Y:S02]  /*dba0*/  SEL R155, RZ, 0x10000, !P1 ;  /* 0x00010000ff9b7807 */ /* 0x000fe40004800000 */
[----:B------:R-:W-:-:S04]  /*dbb0*/  SEL R152, RZ, 0x100, !P0 ;  /* 0x00000100ff987807 */ /* 0x000fc80004000000 */
[----:B------:R-:W-:Y:S02]  /*dbc0*/  LOP3.LUT R152, R152, R158, R155, 0xfe, !PT ;  /* 0x0000009e98987212 */ /* 0x000fe400078efe9b */
[----:B------:R-:W-:Y:S02]  /*dbd0*/  SEL R158, RZ, 0x1, !P3 ;  /* 0x00000001ff9e7807 */ /* 0x000fe40005800000 */
[----:B------:R-:W-:Y:S02]  /*dbe0*/  SEL R155, RZ, 0x1, !P6 ;  /* 0x00000001ff9b7807 */ /* 0x000fe40007000000 */
[----:B------:R-:W-:Y:S02]  /*dbf0*/  LOP3.LUT R159, R159, R158, RZ, 0xfc, !PT ;  /* 0x0000009e9f9f7212 */ /* 0x000fe400078efcff */
[----:B------:R-:W-:Y:S02]  /*dc00*/  LOP3.LUT R158, R152, R155, RZ, 0xfc, !PT ;  /* 0x0000009b989e7212 */ /* 0x000fe400078efcff */
[----:B------:R-:W-:Y:S01]  /*dc10*/  MOV R152, R154 ;  /* 0x0000009a00987202 */ /* 0x000fe20000000f00 */
[----:B-1----:R-:W-:-:S05]  /*dc20*/  IMAD.WIDE.U32 R156, R153, 0x20, R156 ;  /* 0x00000020999c7825 */ /* 0x002fca00078e009c */
[----:B------:R-:W-:Y:S04]  /*dc30*/  STG.E.128 desc[UR6][R156.64], R108 ;  /* 0x0000006c9c007986 */ /* 0x000fe8000c101d06 */
[----:B------:R0:W-:Y:S02]  /*dc40*/  STG.E.128 desc[UR6][R156.64+0x10], R120 ;  /* 0x000010789c007986 */ /* 0x0001e4000c101d06 */
[----:B0-----:R-:W-:-:S04]  /*dc50*/  IMAD.WIDE.U32 R156, R153, 0x8, R164 ;  /* 0x00000008999c7825 */ /* 0x001fc800078e00a4 */
[----:B------:R-:W-:Y:S01]  /*dc60*/  VIADD R153, R153, 0x100 ;  /* 0x0000010099997836 */ /* 0x000fe20000000000 */
[----:B------:R0:W-:Y:S06]  /*dc70*/  STG.E.64 desc[UR6][R156.64], R158 ;  /* 0x0000009e9c007986 */ /* 0x0001ec000c101b06 */
.L_x_12336:
[----:B------:R-:W-:Y:S05]  /*dc80*/  BSYNC.RECONVERGENT B0 ;  /* 0x0000000000007941 */ /* 0x000fea0003800200 */
.L_x_12335:
[----:B------:R-:W-:Y:S01]  /*dc90*/  ISETP.GE.U32.AND P0, PT, R140, 0x300, PT ;  /* 0x000003008c00780c */ /* 0x000fe20003f06070 */
[----:B------:R-:W-:Y:S03]  /*dca0*/  BSSY.RECONVERGENT B0, `(.L_x_12419) ;  /* 0x000065c000007945 */ /* 0x000fe60003800200 */
[----:B------:R-:W-:-:S09]  /*dcb0*/  P2R R167, PR, RZ, 0x1 ;  /* 0x00000001ffa77803 */ /* 0x000fd20000000000 */
        /* <DEDUP_REMOVED lines=11> */
[----:B------:R-:W-:Y:S01]  /*dd70*/  ISETP.NE.AND P0, PT, R147, 0x1, PT ;  /* 0x000000019300780c */ /* 0x000fe20003f05270 */
[----:B------:R-:W-:Y:S01]  /*dd80*/  BSSY.RECONVERGENT B1, `(.L_x_12422) ;  /* 0x0000059000017945 */ /* 0x000fe20003800200 */
[----:B-1----:R-:W-:Y:S02]  /*dd90*/  HFMA2 R114, -RZ, RZ, 0, 1.1920928955078125e-07 ;  /* 0x00000002ff727431 */ /* 0x002fe400000001ff */
        /* <DEDUP_REMOVED lines=13> */
.L_x_12424:
        /* <DEDUP_REMOVED lines=13> */
.L_x_12426:
[----:B------:R-:W-:Y:S05]  /*df40*/  BSYNC.RECONVERGENT B2 ;  /* 0x0000000000027941 */ /* 0x000fea0003800200 */
.L_x_12425:
        /* <DEDUP_REMOVED lines=50> */
[----:B0-----:R-:W-:Y:S01]  /*e270*/  IMAD.WIDE.U32 R156, R145, -0x326172a9, RZ ;  /* 0xcd9e8d57919c7825 */ /* 0x001fe200078e00ff */
[----:B------:R-:W-:Y:S02]  /*e280*/  IADD3 R145, PT, PT, R2, -0x700cb87f, RZ ;  /* 0x8ff3478102917810 */ /* 0x000fe40007ffe0ff */
[----:B------:R-:W-:Y:S02]  /*e290*/  LOP3.LUT R113, R113, R146, R115, 0x96, !PT ;  /* 0x0000009271717212 */ /* 0x000fe400078e9673 */
[----:B------:R-:W-:Y:S01]  /*e2a0*/  LOP3.LUT R145, R145, R114, R157, 0x96, !PT ;  /* 0x0000007291917212 */ /* 0x000fe200078e969d */
[----:B------:R-:W-:Y:S01]  /*e2b0*/  HFMA2 R114, -RZ, RZ, 0, 0 ;  /* 0x00000000ff727431 */ /* 0x000fe200000001ff */
[----:B------:R-:W-:Y:S01]  /*e2c0*/  MOV R148, R156 ;  /* 0x0000009c00947202 */ /* 0x000fe20000000f00 */
[----:B------:R-:W-:-:S04]  /*e2d0*/  IMAD.WIDE.U32 R154, R113, -0x2daee0ad, RZ ;  /* 0xd2511f53719a7825 */ /* 0x000fc800078e00ff */
[----:B------:R-:W-:-:S05]  /*e2e0*/  VIADD R113, R3, 0x96a522ad ;  /* 0x96a522ad03717836 */ /* 0x000fca0000000000 */
[----:B------:R-:W-:Y:S01]  /*e2f0*/  LOP3.LUT R146, R113, R112, R155, 0x96, !PT ;  /* 0x0000007071927212 */ /* 0x000fe200078e969b */
[----:B------:R-:W-:-:S07]  /*e300*/  IMAD.MOV.U32 R112, RZ, RZ, R152 ;  /* 0x000000ffff707224 */ /* 0x000fce00078e0098 */
.L_x_12423:
[----:B------:R-:W-:Y:S05]  /*e310*/  BSYNC.RECONVERGENT B1 ;  /* 0x0000000000017941 */ /* 0x000fea0003800200 */
.L_x_12422:
[----:B------:R-:W1:Y:S01]  /*e320*/  LDC R155, c[0x0][0x408] ;  /* 0x00010200ff9b7b82 */ /* 0x000e620000000800 */
[----:B------:R-:W-:Y:S01]  /*e330*/  I2FP.F32.U32 R113, R112 ;  /* 0x0000007000717245 */ /* 0x000fe20000201000 */
[----:B0-----:R-:W-:Y:S01]  /*e340*/  IMAD.MOV.U32 R156, RZ, RZ, 0x2f800000 ;  /* 0x2f800000ff9c7424 */ /* 0x001fe200078e00ff */
[----:B-----5:R-:W-:Y:S01]  /*e350*/  SHF.L.U32 R115, R124, 0x10, RZ ;  /* 0x000000107c737819 */ /* 0x020fe200000006ff */
[----:B------:R-:W-:Y:S01]  /*e360*/  BSSY.RECONVERGENT B1, `(.L_x_12427) ;  /* 0x0000062000017945 */ /* 0x000fe20003800200 */
[----:B------:R-:W-:Y:S01]  /*e370*/  ISETP.NE.AND P1, PT, R114, 0x1, PT ;  /* 0x000000017200780c */ /* 0x000fe20003f25270 */
[----:B------:R-:W-:Y:S01]  /*e380*/  FFMA.FTZ R113, R113, R156, 1.1641532182693481445e-10 ;  /* 0x2f00000071717423 */ /* 0x000fe2000001009c */
[----:B------:R-:W-:Y:S01]  /*e390*/  PRMT R124, R124, 0x7632, R124 ;  /* 0x000076327c7c7816 */ /* 0x000fe2000000007c */
[----:B------:R-:W0:Y:S01]  /*e3a0*/  LDC R152, c[0x0][0x404] ;  /* 0x00010100ff987b82 */ /* 0x000e220000000800 */
[----:B------:R-:W-:Y:S01]  /*e3b0*/  FMUL.FTZ R112, R115, R0 ;  /* 0x0000000073707220 */ /* 0x000fe20000410000 */
[----:B------:R-:W-:-:S03]  /*e3c0*/  IMAD.MOV.U32 R147, RZ, RZ, 0x2 ;  /* 0x00000002ff937424 */ /* 0x000fc600078e00ff */
[----:B-1----:R-:W-:Y:S01]  /*e3d0*/  FMUL.FTZ R112, R112, R155 ;  /* 0x0000009b70707220 */ /* 0x002fe20000410000 */
[----:B0-----:R-:W-:-:S04]  /*e3e0*/  FSETP.GTU.FTZ.AND P0, PT, R113, R152, PT ;  /* 0x000000987100720b */ /* 0x001fc80003f1c000 */
        /* <DEDUP_REMOVED lines=14> */
.L_x_12429:
        /* <DEDUP_REMOVED lines=13> */
.L_x_12431:
[----:B------:R-:W-:Y:S05]  /*e5a0*/  BSYNC.RECONVERGENT B2 ;  /* 0x0000000000027941 */ /* 0x000fea0003800200 */
.L_x_12430:
        /* <DEDUP_REMOVED lines=38> */
[----:B------:R-:W-:Y:S02]  /*e810*/  LOP3.LUT R113, R113, R158, R165, 0x96, !PT ;  /* 0x0000009e71717212 */ /* 0x000fe400078e96a5 */
[C---:B------:R-:W-:Y:S01]  /*e820*/  IADD3 R115, PT, PT, R2.reuse, 0x5384540f, RZ ;  /* 0x5384540f02737810 */ /* 0x040fe20007ffe0ff */
        /* <DEDUP_REMOVED lines=9> */
[----:B------:R-:W-:Y:S01]  /*e8c0*/  IMAD.MOV.U32 R147, RZ, RZ, RZ ;  /* 0x000000ffff937224 */ /* 0x000fe200078e00ff */
[----:B------:R-:W-:Y:S01]  /*e8d0*/  LOP3.LUT R158, R113, R158, R165, 0x96, !PT ;  /* 0x0000009e719e7212 */ /* 0x000fe200078e96a5 */
[----:B------:R-:W-:-:S04]  /*e8e0*/  VIADD R113, R3, 0xdb3d7428 ;  /* 0xdb3d742803717836 */ /* 0x000fc80000000000 */
[----:B------:R-:W-:Y:S01]  /*e8f0*/  IMAD.WIDE.U32 R158, R158, -0x2daee0ad, RZ ;  /* 0xd2511f539e9e7825 */ /* 0x000fe200078e00ff */
[----:B------:R-:W-:-:S05]  /*e900*/  LOP3.LUT R113, R113, R146, R115, 0x96, !PT ;  /* 0x0000009271717212 */ /* 0x000fca00078e9673 */
[----:B------:R-:W-:-:S04]  /*e910*/  IMAD.WIDE.U32 R168, R113, -0x326172a9, RZ ;  /* 0xcd9e8d5771a87825 */ /* 0x000fc800078e00ff */
[----:B------:R-:W-:Y:S01]  /*e920*/  VIADD R113, R3, 0x96a522ad ;  /* 0x96a522ad03717836 */ /* 0x000fe20000000000 */
[----:B------:R-:W-:Y:S02]  /*e930*/  LOP3.LUT R145, R145, R164, R169, 0x96, !PT ;  /* 0x000000a491917212 */ /* 0x000fe400078e96a9 */
[----:B------:R-:W-:Y:S02]  /*e940*/  MOV R148, R168 ;  /* 0x000000a800947202 */ /* 0x000fe40000000f00 */
[----:B------:R-:W-:Y:S01]  /*e950*/  LOP3.LUT R146, R113, R114, R159, 0x96, !PT ;  /* 0x0000007271927212 */ /* 0x000fe200078e969f */
[----:B------:R-:W-:Y:S01]  /*e960*/  IMAD.MOV.U32 R113, RZ, RZ, R154 ;  /* 0x000000ffff717224 */ /* 0x000fe200078e009a */
[----:B------:R-:W-:-:S07]  /*e970*/  MOV R154, R158 ;  /* 0x0000009e009a7202 */ /* 0x000fce0000000f00 */
.L_x_12428:
[----:B------:R-:W-:Y:S05]  /*e980*/  BSYNC.RECONVERGENT B1 ;  /* 0x0000000000017941 */ /* 0x000fea0003800200 */
.L_x_12427:
        /* <DEDUP_REMOVED lines=22> */
.L_x_12434:
        /* <DEDUP_REMOVED lines=13> */
.L_x_12436:
[----:B------:R-:W-:Y:S05]  /*ebc0*/  BSYNC.RECONVERGENT B2 ;  /* 0x0000000000027941 */ /* 0x000fea0003800200 */
.L_x_12435:
        /* <DEDUP_REMOVED lines=34> */
[----:B------:R-:W-:-:S04]  /*edf0*/  IMAD.WIDE.U32 R114, R115, -0x2daee0ad, RZ ;  /* 0xd2511f5373727825 */ /* 0x000fc800078e00ff */
[----:B------:R-:W-:Y:S02]  /*ee00*/  VIADD R147, R3, 0x646e171e ;  /* 0x646e171e03937836 */ /* 0x000fe40000000000 */
[----:B------:R-:W-:Y:S01]  /*ee10*/  IMAD.WIDE.U32 R164, R145, -0x326172a9, RZ ;  /* 0xcd9e8d5791a47825 */ /* 0x000fe200078e00ff */
[C---:B------:R-:W-:Y:S02]  /*ee20*/  IADD3 R145, PT, PT, R2.reuse, -0x4ab325aa, RZ ;  /* 0xb54cda5602917810 */ /* 0x040fe40007ffe0ff */
        /* <DEDUP_REMOVED lines=15> */
[----:B------:R-:W-:Y:S02]  /*ef20*/  VIADD R115, R3, 0x96a522ad ;  /* 0x96a522ad03737836 */ /* 0x000fe40000000000 */
[----:B------:R-:W-:Y:S01]  /*ef30*/  IMAD.WIDE.U32 R168, R145, -0x326172a9, RZ ;  /* 0xcd9e8d5791a87825 */ /* 0x000fe200078e00ff */
[----:B------:R-:W-:Y:S02]  /*ef40*/  IADD3 R145, PT, PT, R2, -0x700cb87f, RZ ;  /* 0x8ff3478102917810 */ /* 0x000fe40007ffe0ff */
[----:B------:R-:W-:Y:S01]  /*ef50*/  LOP3.LUT R146, R115, R114, R159, 0x96, !PT ;  /* 0x0000007273927212 */ /* 0x000fe200078e969f */
[----:B------:R-:W-:Y:S01]  /*ef60*/  IMAD.MOV.U32 R114, RZ, RZ, R154 ;  /* 0x000000ffff727224 */ /* 0x000fe200078e009a */
[----:B------:R-:W-:Y:S02]  /*ef70*/  LOP3.LUT R145, R145, R164, R169, 0x96, !PT ;  /* 0x000000a491917212 */ /* 0x000fe400078e96a9 */
[----:B------:R-:W-:Y:S02]  /*ef80*/  MOV R148, R168 ;  /* 0x000000a800947202 */ /* 0x000fe40000000f00 */
[----:B------:R-:W-:-:S07]  /*ef90*/  MOV R154, R158 ;  /* 0x0000009e009a7202 */ /* 0x000fce0000000f00 */
.L_x_12433:
[----:B------:R-:W-:Y:S05]  /*efa0*/  BSYNC.RECONVERGENT B1 ;  /* 0x0000000000017941 */ /* 0x000fea0003800200 */
.L_x_12432:
[----:B------:R-:W-:Y:S01]  /*efb0*/  I2FP.F32.U32 R115, R114 ;  /* 0x0000007200737245 */ /* 0x000fe20000201000 */
[----:B------:R-:W-:Y:S01]  /*efc0*/  BSSY.RECONVERGENT B1, `(.L_x_12437) ;  /* 0x0000061000017945 */ /* 0x000fe20003800200 */
[----:B------:R-:W-:Y:S02]  /*efd0*/  SHF.L.U32 R147, R125, 0x10, RZ ;  /* 0x000000107d937819 */ /* 0x000fe400000006ff */
[----:B------:R-:W-:Y:S01]  /*efe0*/  ISETP.NE.AND P2, PT, R124, 0x1, PT ;  /* 0x000000017c00780c */ /* 0x000fe20003f45270 */
[----:B------:R-:W-:Y:S01]  /*eff0*/  FFMA.FTZ R115, R115, R156, 1.1641532182693481445e-10 ;  /* 0x2f00000073737423 */ /* 0x000fe2000001009c */
[----:B------:R-:W-:Y:S01]  /*f000*/  PRMT R170, R125, 0x7632, R170 ;  /* 0x000076327daa7816 */ /* 0x000fe200000000aa */
[----:B------:R-:W-:Y:S01]  /*f010*/  FMUL.FTZ R114, R147, R0 ;  /* 0x0000000093727220 */ /* 0x000fe20000410000 */
[----:B------:R-:W-:Y:S02]  /*f020*/  IMAD.MOV.U32 R147, RZ, RZ, 0x2 ;  /* 0x00000002ff937424 */ /* 0x000fe400078e00ff */
        /* <DEDUP_REMOVED lines=15> */
.L_x_12439:
        /* <DEDUP_REMOVED lines=13> */
.L_x_12441:
[----:B------:R-:W-:Y:S05]  /*f1f0*/  BSYNC.RECONVERGENT B2 ;  /* 0x0000000000027941 */ /* 0x000fea0003800200 */
.L_x_12440:
        /* <DEDUP_REMOVED lines=61> */
.L_x_12438:
[----:B------:R-:W-:Y:S05]  /*f5d0*/  BSYNC.RECONVERGENT B1 ;  /* 0x0000000000017941 */ /* 0x000fea0003800200 */
.L_x_12437:
        /* <DEDUP_REMOVED lines=22> */
.L_x_12444:
        /* <DEDUP_REMOVED lines=13> */
.L_x_12446:
[----:B------:R-:W-:Y:S05]  /*f810*/  BSYNC.RECONVERGENT B2 ;  /* 0x0000000000027941 */ /* 0x000fea0003800200 */
.L_x_12445:
        /* <DEDUP_REMOVED lines=57> */
[----:B------:R-:W-:Y:S01]  /*fbb0*/  MOV R154, R158 ;  /* 0x0000009e009a7202 */ /* 0x000fe20000000f00 */
[----:B------:R-:W-:Y:S01]  /*fbc0*/  IMAD.MOV.U32 R158, RZ, RZ, RZ ;  /* 0x000000ffff9e7224 */ /* 0x000fe200078e00ff */
[----:B------:R-:W-:Y:S02]  /*fbd0*/  LOP3.LUT R145, R145, R164, R169, 0x96, !PT ;  /* 0x000000a491917212 */ /* 0x000fe400078e96a9 */
[----:B------:R-:W-:-:S07]  /*fbe0*/  MOV R148, R168 ;  /* 0x000000a800947202 */ /* 0x000fce0000000f00 */
.L_x_12443:
[----:B------:R-:W-:Y:S05]  /*fbf0*/  BSYNC.RECONVERGENT B1 ;  /* 0x0000000000017941 */ /* 0x000fea0003800200 */
.L_x_12442:
        /* <DEDUP_REMOVED lines=23> */
.L_x_12449:
        /* <DEDUP_REMOVED lines=13> */
.L_x_12451:
[----:B------:R-:W-:Y:S05]  /*fe40*/  BSYNC.RECONVERGENT B2 ;  /* 0x0000000000027941 */ /* 0x000fea0003800200 */
.L_x_12450:
        /* <DEDUP_REMOVED lines=59> */
[----:B------:R-:W-:Y:S02]  /*10200*/  MOV R148, R164 ;  /* 0x000000a400947202 */ /* 0x000fe40000000f00 */
[----:B------:R-:W-:-:S07]  /*10210*/  MOV R154, R158 ;  /* 0x0000009e009a7202 */ /* 0x000fce0000000f00 */
.L_x_12448:
[----:B------:R-:W-:Y:S05]  /*10220*/  BSYNC.RECONVERGENT B1 ;  /* 0x0000000000017941 */ /* 0x000fea0003800200 */
.L_x_12447:
        /* <DEDUP_REMOVED lines=22> */
.L_x_12454:
        /* <DEDUP_REMOVED lines=13> */
.L_x_12456:
[----:B------:R-:W-:Y:S05]  /*10460*/  BSYNC.RECONVERGENT B2 ;  /* 0x0000000000027941 */ /* 0x000fea0003800200 */
.L_x_12455:
        /* <DEDUP_REMOVED lines=52> */
[----:B------:R-:W-:-:S04]  /*107b0*/  IMAD.WIDE.U32 R158, R159, -0x2daee0ad, RZ ;  /* 0xd2511f539f9e7825 */ /* 0x000fc800078e00ff */
[----:B------:R-:W-:Y:S01]  /*107c0*/  IMAD.WIDE.U32 R164, R145, -0x326172a9, RZ ;  /* 0xcd9e8d5791a47825 */ /* 0x000fe200078e00ff */
[----:B------:R-:W-:Y:S02]  /*107d0*/  IADD3 R145, PT, PT, R2, -0x700cb87f, RZ ;  /* 0x8ff3478102917810 */ /* 0x000fe40007ffe0ff */
[----:B------:R-:W-:Y:S01]  /*107e0*/  MOV R154, R158 ;  /* 0x0000009e009a7202 */ /* 0x000fe20000000f00 */
[----:B------:R-:W-:Y:S01]  /*107f0*/  VIADD R147, R3, 0x96a522ad ;  /* 0x96a522ad03937836 */ /* 0x000fe20000000000 */
[----:B------:R-:W-:Y:S01]  /*10800*/  LOP3.LUT R145, R145, R168, R165, 0x96, !PT ;  /* 0x000000a891917212 */ /* 0x000fe200078e96a5 */
[----:B------:R-:W-:Y:S01]  /*10810*/  IMAD.MOV.U32 R158, RZ, RZ, RZ ;  /* 0x000000ffff9e7224 */ /* 0x000fe200078e00ff */
[----:B------:R-:W-:Y:S02]  /*10820*/  MOV R148, R164 ;  /* 0x000000a400947202 */ /* 0x000fe40000000f00 */
[----:B------:R-:W-:-:S07]  /*10830*/  LOP3.LUT R146, R147, R146, R159, 0x96, !PT ;  /* 0x0000009293927212 */ /* 0x000fce00078e969f */
.L_x_12453:
[----:B------:R-:W-:Y:S05]  /*10840*/  BSYNC.RECONVERGENT B1 ;  /* 0x0000000000017941 */ /* 0x000fea0003800200 */
.L_x_12452:
        /* <DEDUP_REMOVED lines=9> */
[----:B------:R-:W-:-:S05]  /*108e0*/  FMUL.FTZ R126, R126, R155 ;  /* 0x0000009b7e7e7220 */ /* 0x000fca0000410000 */
        /* <DEDUP_REMOVED lines=13> */
.L_x_12459:
        /* <DEDUP_REMOVED lines=15> */
.L_x_12461:
[----:B------:R-:W-:Y:S05]  /*10ab0*/  BSYNC.RECONVERGENT B2 ;  /* 0x0000000000027941 */ /* 0x000fea0003800200 */
.L_x_12460:
        /* <DEDUP_REMOVED lines=61> */
.L_x_12458:
[----:B------:R-:W-:Y:S05]  /*10e90*/  BSYNC.RECONVERGENT B1 ;  /* 0x0000000000017941 */ /* 0x000fea0003800200 */
.L_x_12457:
        /* <DEDUP_REMOVED lines=10> */
.L_x_12421:
[----:B------:R-:W-:Y:S01]  /*10f40*/  ISETP.NE.AND P0, PT, R147, 0x1, PT ;  /* 0x000000019300780c */ /* 0x000fe20003f05270 */
[----:B------:R-:W-:Y:S01]  /*10f50*/  BSSY.RECONVERGENT B1, `(.L_x_12463) ;  /* 0x0000059000017945 */ /* 0x000fe20003800200 */
[----:B------:R-:W-:Y:S01]  /*10f60*/  IMAD.MOV.U32 R155, RZ, RZ, 0x2 ;  /* 0x00000002ff9b7424 */ /* 0x000fe200078e00ff */
[----:B-1----:R-:W-:Y:S01]  /*10f70*/  MOV R113, R148 ;  /* 0x0000009400717202 */ /* 0x002fe20000000f00 */
        /* <DEDUP_REMOVED lines=12> */
.L_x_12465:
        /* <DEDUP_REMOVED lines=13> */
.L_x_12467:
[----:B------:R-:W-:Y:S05]  /*11110*/  BSYNC.RECONVERGENT B2 ;  /* 0x0000000000027941 */ /* 0x000fea0003800200 */
.L_x_12466:
        /* <DEDUP_REMOVED lines=50> */
[----:B0-----:R-:W-:Y:S01]  /*11440*/  IMAD.WIDE.U32 R156, R145, -0x326172a9, RZ ;  /* 0xcd9e8d57919c7825 */ /* 0x001fe200078e00ff */
        /* <DEDUP_REMOVED lines=9> */
.L_x_12464:
[----:B------:R-:W-:Y:S05]  /*114e0*/  BSYNC.RECONVERGENT B1 ;  /* 0x0000000000017941 */ /* 0x000fea0003800200 */
.L_x_12463:
[----:B------:R-:W1:Y:S01]  /*114f0*/  LDC R114, c[0x0][0x404] ;  /* 0x00010100ff727b82 */ /* 0x000e620000000800 */
[----:B------:R-:W-:Y:S01]  /*11500*/  I2FP.F32.U32 R152, R113 ;  /* 0x0000007100987245 */ /* 0x000fe20000201000 */
[----:B------:R-:W-:Y:S01]  /*11510*/  HFMA2 R113, -RZ, RZ, 0.1171875, 0 ;  /* 0x2f800000ff717431 */ /* 0x000fe200000001ff */
[----:B------:R-:W-:Y:S01]  /*11520*/  ISETP.NE.AND P1, PT, R155, 0x1, PT ;  /* 0x000000019b00780c */ /* 0x000fe20003f25270 */
[C---:B-----5:R-:W-:Y:S01]  /*11530*/  IMAD.U32 R147, R124.reuse, 0x10000, RZ ;  /* 0x000100007c937824 */ /* 0x060fe200078e00ff */
[----:B------:R-:W-:Y:S01]  /*11540*/  BSSY.RECONVERGENT B1, `(.L_x_12468) ;  /* 0x0000060000017945 */ /* 0x000fe20003800200 */
[----:B0-----:R-:W-:Y:S01]  /*11550*/  HFMA2 R156, -RZ, RZ, 0, 1.1920928955078125e-07 ;  /* 0x00000002ff9c7431 */ /* 0x001fe200000001ff */
[----:B------:R-:W-:Y:S01]  /*11560*/  PRMT R124, R124, 0x7632, R124 ;  /* 0x000076327c7c7816 */ /* 0x000fe2000000007c */
[----:B------:R-:W0:Y:S01]  /*11570*/  LDC R112, c[0x0][0x408] ;  /* 0x00010200ff707b82 */ /* 0x000e220000000800 */
[----:B------:R-:W-:Y:S01]  /*11580*/  FMUL.FTZ R147, R147, R0 ;  /* 0x0000000093937220 */ /* 0x000fe20000410000 */
[----:B------:R-:W-:-:S05]  /*11590*/  FFMA.FTZ R115, R152, R113, 1.1641532182693481445e-10 ;  /* 0x2f00000098737423 */ /* 0x000fca0000010071 */
[----:B-1----:R-:W-:-:S04]  /*115a0*/  FSETP.GTU.FTZ.AND P0, PT, R115, R114, PT ;  /* 0x000000727300720b */ /* 0x002fc80003f1c000 */
[----:B------:R-:W-:Y:S01]  /*115b0*/  PLOP3.LUT P2, PT, P0, PT, PT, 0x8, 0x80 ;  /* 0x000000000080781c */ /* 0x000fe2000074e170 */
[----:B0-----:R-:W-:-:S03]  /*115c0*/  FMUL.FTZ R115, R147, R112 ;  /* 0x0000007093737220 */ /* 0x001fc60000410000 */
        /* <DEDUP_REMOVED lines=12> */
.L_x_12470:
        /* <DEDUP_REMOVED lines=13> */
.L_x_12472:
[----:B------:R-:W-:Y:S05]  /*11760*/  BSYNC.RECONVERGENT B2 ;  /* 0x0000000000027941 */ /* 0x000fea0003800200 */
.L_x_12471:
        /* <DEDUP_REMOVED lines=61> */
.L_x_12469:
[----:B------:R-:W-:Y:S05]  /*11b40*/  BSYNC.RECONVERGENT B1 ;  /* 0x0000000000017941 */ /* 0x000fea0003800200 */
.L_x_12468:
        /* <DEDUP_REMOVED lines=21> */
.L_x_12475:
        /* <DEDUP_REMOVED lines=13> */
.L_x_12477:
[----:B------:R-:W-:Y:S05]  /*11d70*/  BSYNC.RECONVERGENT B2 ;  /* 0x0000000000027941 */ /* 0x000fea0003800200 */
.L_x_12476:
        /* <DEDUP_REMOVED lines=61> */
.L_x_12474:
[----:B------:R-:W-:Y:S05]  /*12150*/  BSYNC.RECONVERGENT B1 ;  /* 0x0000000000017941 */ /* 0x000fea0003800200 */
.L_x_12473:
        /* <DEDUP_REMOVED lines=22> */
.L_x_12480:
        /* <DEDUP_REMOVED lines=13> */
.L_x_12482:
[----:B------:R-:W-:Y:S05]  /*12390*/  BSYNC.RECONVERGENT B2 ;  /* 0x0000000000027941 */ /* 0x000fea0003800200 */
.L_x_12481:
        /* <DEDUP_REMOVED lines=61> */
.L_x_12479:
[----:B------:R-:W-:Y:S05]  /*12770*/  BSYNC.RECONVERGENT B1 ;  /* 0x0000000000017941 */ /* 0x000fea0003800200 */
.L_x_12478:
        /* <DEDUP_REMOVED lines=21> */
.L_x_12485:
        /* <DEDUP_REMOVED lines=13> */
.L_x_12487:
[----:B------:R-:W-:Y:S05]  /*129a0*/  BSYNC.RECONVERGENT B2 ;  /* 0x0000000000027941 */ /* 0x000fea0003800200 */
.L_x_12486:
        /* <DEDUP_REMOVED lines=61> */
.L_x_12484:
[----:B------:R-:W-:Y:S05]  /*12d80*/  BSYNC.RECONVERGENT B1 ;  /* 0x0000000000017941 */ /* 0x000fea0003800200 */
.L_x_12483:
        /* <DEDUP_REMOVED lines=22> */
.L_x_12490:
        /* <DEDUP_REMOVED lines=13> */
.L_x_12492:
[----:B------:R-:W-:Y:S05]  /*12fc0*/  BSYNC.RECONVERGENT B2 ;  /* 0x0000000000027941 */ /* 0x000fea0003800200 */
.L_x_12491:
        /* <DEDUP_REMOVED lines=61> */
.L_x_12489:
[----:B------:R-:W-:Y:S05]  /*133a0*/  BSYNC.RECONVERGENT B1 ;  /* 0x0000000000017941 */ /* 0x000fea0003800200 */
.L_x_12488:
        /* <DEDUP_REMOVED lines=21> */
.L_x_12495:
        /* <DEDUP_REMOVED lines=13> */
.L_x_12497:
[----:B------:R-:W-:Y:S05]  /*135d0*/  BSYNC.RECONVERGENT B2 ;  /* 0x0000000000027941 */ /* 0x000fea0003800200 */
.L_x_12496:
        /* <DEDUP_REMOVED lines=61> */
.L_x_12494:
[----:B------:R-:W-:Y:S05]  /*139b0*/  BSYNC.RECONVERGENT B1 ;  /* 0x0000000000017941 */ /* 0x000fea0003800200 */
.L_x_12493:
        /* <DEDUP_REMOVED lines=22> */
.L_x_12500:
        /* <DEDUP_REMOVED lines=15> */
.L_x_12502:
[----:B------:R-:W-:Y:S05]  /*13c10*/  BSYNC.RECONVERGENT B2 ;  /* 0x0000000000027941 */ /* 0x000fea0003800200 */
.L_x_12501:
        /* <DEDUP_REMOVED lines=61> */
.L_x_12499:
[----:B------:R-:W-:Y:S05]  /*13ff0*/  BSYNC.RECONVERGENT B1 ;  /* 0x0000000000017941 */ /* 0x000fea0003800200 */
.L_x_12498:
        /* <DEDUP_REMOVED lines=16> */
.L_x_12462:
[----:B------:R-:W-:Y:S02]  /*14100*/  SEL R164, RZ, 0x1000000, !P6 ;  /* 0x01000000ffa47807 */ /* 0x000fe40007000000 */
[----:B------:R-:W-:Y:S02]  /*14110*/  ISETP.NE.AND P6, PT, R157, RZ, PT ;  /* 0x000000ff9d00720c */ /* 0x000fe40003fc5270 */
[----:B------:R-:W0:Y:S01]  /*14120*/  LDC.64 R156, c[0x0][0x3a8] ;  /* 0x0000ea00ff9c7b82 */ /* 0x000e220000000a00 */
[----:B------:R-:W-:Y:S02]  /*14130*/  SEL R165, RZ, 0x10000, !P5 ;  /* 0x00010000ffa57807 */ /* 0x000fe40006800000 */
[----:B------:R-:W-:Y:S02]  /*14140*/  SEL R152, RZ, 0x100, !P4 ;  /* 0x00000100ff987807 */ /* 0x000fe40006000000 */
[----:B------:R-:W-:Y:S01]  /*14150*/  SEL R155, RZ, 0x10000, !P1 ;  /* 0x00010000ff9b7807 */ /* 0x000fe20004800000 */
[----:B0-----:R-:W-:Y:S01]  /*14160*/  IMAD.WIDE.U32 R158, R153, 0x20, R156 ;  /* 0x00000020999e7825 */ /* 0x001fe200078e009c */
[----:B------:R-:W-:-:S02]  /*14170*/  LOP3.LUT R157, R152, R164, R165, 0xfe, !PT ;  /* 0x000000a4989d7212 */ /* 0x000fc400078efea5 */
[----:B------:R-:W0:Y:S01]  /*14180*/  LDC.64 R164, c[0x0][0x3b0] ;  /* 0x0000ec00ffa47b82 */ /* 0x000e220000000a00 */
[----:B------:R-:W-:Y:S01]  /*14190*/  SEL R156, RZ, 0x1000000, !P2 ;  /* 0x01000000ff9c7807 */ /* 0x000fe20005000000 */
[----:B------:R1:W-:Y:S01]  /*141a0*/  STG.E.128 desc[UR6][R158.64], R112 ;  /* 0x000000709e007986 */ /* 0x0003e2000c101d06 */
[----:B------:R-:W-:-:S03]  /*141b0*/  SEL R152, RZ, 0x100, !P0 ;  /* 0x00000100ff987807 */ /* 0x000fc60004000000 */
[----:B------:R1:W-:Y:S01]  /*141c0*/  STG.E.128 desc[UR6][R158.64+0x10], R124 ;  /* 0x0000107c9e007986 */ /* 0x0003e2000c101d06 */
[----:B------:R-:W-:Y:S02]  /*141d0*/  LOP3.LUT R152, R152, R156, R155, 0xfe, !PT ;  /* 0x0000009c98987212 */ /* 0x000fe400078efe9b */
[----:B------:R-:W-:Y:S02]  /*141e0*/  SEL R156, RZ, 0x1, !P3 ;  /* 0x00000001ff9c7807 */ /* 0x000fe40005800000 */
[----:B------:R-:W-:Y:S02]  /*141f0*/  SEL R155, RZ, 0x1, !P6 ;  /* 0x00000001ff9b7807 */ /* 0x000fe40007000000 */
[----:B------:R-:W-:Y:S02]  /*14200*/  LOP3.LUT R157, R157, R156, RZ, 0xfc, !PT ;  /* 0x0000009c9d9d7212 */ /* 0x000fe400078efcff */
[----:B------:R-:W-:Y:S02]  /*14210*/  LOP3.LUT R156, R152, R155, RZ, 0xfc, !PT ;  /* 0x0000009b989c7212 */ /* 0x000fe400078efcff */
[----:B------:R-:W-:Y:S01]  /*14220*/  MOV R152, R154 ;  /* 0x0000009a00987202 */ /* 0x000fe20000000f00 */
[----:B0-----:R-:W-:-:S04]  /*14230*/  IMAD.WIDE.U32 R164, R153, 0x8, R164 ;  /* 0x0000000899a47825 */ /* 0x001fc800078e00a4 */
[----:B------:R-:W-:Y:S01]  /*14240*/  VIADD R153, R153, 0x100 ;  /* 0x0000010099997836 */ /* 0x000fe20000000000 */
[----:B------:R1:W-:Y:S06]  /*14250*/  STG.E.64 desc[UR6][R164.64], R156 ;  /* 0x0000009ca4007986 */ /* 0x0003ec000c101b06 */
.L_x_12420:
[----:B------:R-:W-:Y:S05]  /*14260*/  BSYNC.RECONVERGENT B0 ;  /* 0x0000000000007941 */ /* 0x000fea0003800200 */
.L_x_12419:
        /* <DEDUP_REMOVED lines=10> */
[----:B------:R2:W5:Y:S04]  /*14310*/  @P1 LDG.E.128 R8, desc[UR6][R116.64] ;  /* 0x0000000674081981 */ /* 0x000568000c1e1d00 */
[----:B------:R2:W5:Y:S01]  /*14320*/  @P1 LDG.E.128 R4, desc[UR6][R116.64+0x10] ;  /* 0x0000100674041981 */ /* 0x000562000c1e1d00 */
[----:B------:R-:W-:Y:S05]  /*14330*/  @!P1 BRA `(.L_x_12505) ;  /* 0x0000003000789947 */ /* 0x000fea0003800000 */
[----:B------:R-:W-:Y:S01]  /*14340*/  ISETP.NE.AND P1, PT, R147, 0x1, PT ;  /* 0x000000019300780c */ /* 0x000fe20003f25270 */
[----:B------:R-:W-:Y:S01]  /*14350*/  BSSY.RECONVERGENT B1, `(.L_x_12506) ;  /* 0x0000059000017945 */ /* 0x000fe20003800200 */
[----:B------:R-:W-:Y:S02]  /*14360*/  HFMA2 R118, -RZ, RZ, 0, 1.1920928955078125e-07 ;  /* 0x00000002ff767431 */ /* 0x000fe400000001ff */
[----:B--2---:R-:W-:Y:S01]  /*14370*/  IMAD.MOV.U32 R116, RZ, RZ, R148 ;  /* 0x000000ffff747224 */ /* 0x004fe200078e0094 */
        /* <DEDUP_REMOVED lines=12> */
.L_x_12508:
        /* <DEDUP_REMOVED lines=13> */
.L_x_12510:
[----:B------:R-:W-:Y:S05]  /*14510*/  BSYNC.RECONVERGENT B2 ;  /* 0x0000000000027941 */ /* 0x000fea0003800200 */
.L_x_12509:
        /* <DEDUP_REMOVED lines=50> */
[----:B01----:R-:W-:Y:S01]  /*14840*/  IMAD.WIDE.U32 R156, R145, -0x326172a9, RZ ;  /* 0xcd9e8d57919c7825 */ /* 0x003fe200078e00ff */
        /* <DEDUP_REMOVED lines=9> */
.L_x_12507:
[----:B------:R-:W-:Y:S05]  /*148e0*/  BSYNC.RECONVERGENT B1 ;  /* 0x0000000000017941 */ /* 0x000fea0003800200 */
.L_x_12506:
[----:B------:R-:W2:Y:S01]  /*148f0*/  LDC R155, c[0x0][0x408] ;  /* 0x00010200ff9b7b82 */ /* 0x000ea20000000800 */
[----:B------:R-:W-:Y:S01]  /*14900*/  I2FP.F32.U32 R117, R116 ;  /* 0x0000007400757245 */ /* 0x000fe20000201000 */
[----:B01----:R-:W-:Y:S01]  /*14910*/  IMAD.MOV.U32 R156, RZ, RZ, 0x2f800000 ;  /* 0x2f800000ff9c7424 */ /* 0x003fe200078e00ff */
        /* <DEDUP_REMOVED lines=8> */
[----:B--2---:R-:W-:Y:S01]  /*149a0*/  FMUL.FTZ R116, R116, R155 ;  /* 0x0000009b74747220 */ /* 0x004fe20000410000 */
        /* <DEDUP_REMOVED lines=15> */
.L_x_12513:
        /* <DEDUP_REMOVED lines=13> */
.L_x_12515:
[----:B------:R-:W-:Y:S05]  /*14b70*/  BSYNC.RECONVERGENT B2 ;  /* 0x0000000000027941 */ /* 0x000fea0003800200 */
.L_x_12514:
        /* <DEDUP_REMOVED lines=61> */
.L_x_12512:
[----:B------:R-:W-:Y:S05]  /*14f50*/  BSYNC.RECONVERGENT B1 ;  /* 0x0000000000017941 */ /* 0x000fea0003800200 */
.L_x_12511:
[----:B------:R-:W-:Y:S01]  /*14f60*/  I2FP.F32.U32 R117, R117 ;  /* 0x0000007500757245 */ /* 0x000fe20000201000 */
[----:B------:R-:W-:Y:S01]  /*14f70*/  BSSY.RECONVERGENT B1, `(.L_x_12516) ;  /* 0x0000061000017945 */ /* 0x000fe20003800200 */
[----:B------:R-:W-:Y:S01]  /*14f80*/  SHF.L.U32 R119, R128, 0x10, RZ ;  /* 0x0000001080777819 */ /* 0x000fe200000006ff */
[----:B------:R-:W-:Y:S02]  /*14f90*/  IMAD.MOV.U32 R128, RZ, RZ, 0x2 ;  /* 0x00000002ff807424 */ /* 0x000fe400078e00ff */
[----:B------:R-:W-:Y:S02]  /*14fa0*/  FFMA.FTZ R117, R117, R156, 1.1641532182693481445e-10 ;  /* 0x2f00000075757423 */ /* 0x000fe4000001009c */
[----:B------:R-:W-:-:S03]  /*14fb0*/  FMUL.FTZ R118, R119, R0 ;  /* 0x0000000077767220 */ /* 0x000fc60000410000 */
[----:B------:R-:W-:Y:S01]  /*14fc0*/  FSETP.GTU.FTZ.AND P1, PT, R117, R152, PT ;  /* 0x000000987500720b */ /* 0x000fe20003f3c000 */
[----:B------:R-:W-:-:S05]  /*14fd0*/  FMUL.FTZ R118, R118, R155 ;  /* 0x0000009b76767220 */ /* 0x000fca0000410000 */
[----:B------:R-:W-:Y:S02]  /*14fe0*/  FSEL R118, R118, RZ, !P1 ;  /* 0x000000ff76767208 */ /* 0x000fe40004800000 */
[----:B------:R-:W-:-:S03]  /*14ff0*/  PLOP3.LUT P1, PT, P1, PT, PT, 0x8, 0x80 ;  /* 0x000000000080781c */ /* 0x000fc60000f2e170 */
[----:B------:R-:W-:Y:S01]  /*15000*/  FFMA.FTZ R117, R118, R17, R9 ;  /* 0x0000001176757223 */ /* 0x000fe20000010009 */
[----:B------:R-:W-:Y:S02]  /*15010*/  P2R R170, PR, RZ, 0x2 ;  /* 0x00000002ffaa7803 */ /* 0x000fe40000000000 */
[----:B------:R-:W-:Y:S02]  /*15020*/  ISETP.NE.AND P1, PT, R147, 0x1, PT ;  /* 0x000000019300780c */ /* 0x000fe40003f25270 */
        /* <DEDUP_REMOVED lines=10> */
.L_x_12518:
        /* <DEDUP_REMOVED lines=13> */
.L_x_12520:
[----:B------:R-:W-:Y:S05]  /*151a0*/  BSYNC.RECONVERGENT B2 ;  /* 0x0000000000027941 */ /* 0x000fea0003800200 */
.L_x_12519:
        /* <DEDUP_REMOVED lines=61> */
.L_x_12517:
[----:B------:R-:W-:Y:S05]  /*15580*/  BSYNC.RECONVERGENT B1 ;  /* 0x0000000000017941 */ /* 0x000fea0003800200 */
.L_x_12516:
        /* <DEDUP_REMOVED lines=23> */
.L_x_12523:
        /* <DEDUP_REMOVED lines=13> */
.L_x_12525:
[----:B------:R-:W-:Y:S05]  /*157d0*/  BSYNC.RECONVERGENT B2 ;  /* 0x0000000000027941 */ /* 0x000fea0003800200 */
.L_x_12524:
        /* <DEDUP_REMOVED lines=54> */
[----:B------:R-:W-:-:S04]  /*15b40*/  IMAD.WIDE.U32 R168, R119, -0x326172a9, RZ ;  /* 0xcd9e8d5777a87825 */ /* 0x000fc800078e00ff */
[----:B------:R-:W-:Y:S01]  /*15b50*/  VIADD R119, R3, 0x96a522ad ;  /* 0x96a522ad03777836 */ /* 0x000fe20000000000 */
[----:B------:R-:W-:Y:S02]  /*15b60*/  LOP3.LUT R145, R145, R164, R169, 0x96, !PT ;  /* 0x000000a491917212 */ /* 0x000fe400078e96a9 */
[----:B------:R-:W-:Y:S02]  /*15b70*/  MOV R148, R168 ;  /* 0x000000a800947202 */ /* 0x000fe40000000f00 */
[----:B------:R-:W-:Y:S01]  /*15b80*/  LOP3.LUT R146, R119, R128, R159, 0x96, !PT ;  /* 0x0000008077927212 */ /* 0x000fe200078e969f */
[----:B------:R-:W-:Y:S01]  /*15b90*/  IMAD.MOV.U32 R119, RZ, RZ, R154 ;  /* 0x000000ffff777224 */ /* 0x000fe200078e009a */
[----:B------:R-:W-:-:S07]  /*15ba0*/  MOV R154, R158 ;  /* 0x0000009e009a7202 */ /* 0x000fce0000000f00 */
.L_x_12522:
[----:B------:R-:W-:Y:S05]  /*15bb0*/  BSYNC.RECONVERGENT B1 ;  /* 0x0000000000017941 */ /* 0x000fea0003800200 */
.L_x_12521:
        /* <DEDUP_REMOVED lines=22> */
.L_x_12528:
        /* <DEDUP_REMOVED lines=13> */
.L_x_12530:
[----:B------:R-:W-:Y:S05]  /*15df0*/  BSYNC.RECONVERGENT B2 ;  /* 0x0000000000027941 */ /* 0x000fea0003800200 */
.L_x_12529:
        /* <DEDUP_REMOVED lines=61> */
.L_x_12527:
[----:B------:R-:W-:Y:S05]  /*161d0*/  BSYNC.RECONVERGENT B1 ;  /* 0x0000000000017941 */ /* 0x000fea0003800200 */
.L_x_12526:
        /* <DEDUP_REMOVED lines=23> */
.L_x_12533:
        /* <DEDUP_REMOVED lines=13> */
.L_x_12535:
[----:B------:R-:W-:Y:S05]  /*16420*/  BSYNC.RECONVERGENT B2 ;  /* 0x0000000000027941 */ /* 0x000fea0003800200 */
.L_x_12534:
        /* <DEDUP_REMOVED lines=61> */
.L_x_12532:
[----:B------:R-:W-:Y:S05]  /*16800*/  BSYNC.RECONVERGENT B1 ;  /* 0x0000000000017941 */ /* 0x000fea0003800200 */
.L_x_12531:
        /* <DEDUP_REMOVED lines=22> */
.L_x_12538:
        /* <DEDUP_REMOVED lines=13> */
.L_x_12540:
[----:B------:R-:W-:Y:S05]  /*16a40*/  BSYNC.RECONVERGENT B2 ;  /* 0x0000000000027941 */ /* 0x000fea0003800200 */
.L_x_12539:
        /* <DEDUP_REMOVED lines=61> */
.L_x_12537:
[----:B------:R-:W-:Y:S05]  /*16e20*/  BSYNC.RECONVERGENT B1 ;  /* 0x0000000000017941 */ /* 0x000fea0003800200 */
.L_x_12536:
        /* <DEDUP_REMOVED lines=23> */
.L_x_12543:
        /* <DEDUP_REMOVED lines=15> */
.L_x_12545:
[----:B------:R-:W-:Y:S05]  /*17090*/  BSYNC.RECONVERGENT B2 ;  /* 0x0000000000027941 */ /* 0x000fea0003800200 */
.L_x_12544:
        /* <DEDUP_REMOVED lines=61> */
.L_x_12542:
[----:B------:R-:W-:Y:S05]  /*17470*/  BSYNC.RECONVERGENT B1 ;  /* 0x0000000000017941 */ /* 0x000fea0003800200 */
.L_x_12541:
        /* <DEDUP_REMOVED lines=10> */
.L_x_12505:
[----:B------:R-:W-:Y:S01]  /*17520*/  ISETP.NE.AND P1, PT, R147, 0x1, PT ;  /* 0x000000019300780c */ /* 0x000fe20003f25270 */
[----:B------:R-:W-:Y:S01]  /*17530*/  BSSY.RECONVERGENT B1, `(.L_x_12547) ;  /* 0x0000059000017945 */ /* 0x000fe20003800200 */
[----:B------:R-:W-:Y:S01]  /*17540*/  IMAD.MOV.U32 R155, RZ, RZ, 0x2 ;  /* 0x00000002ff9b7424 */ /* 0x000fe200078e00ff */
[----:B--2---:R-:W-:Y:S01]  /*17550*/  MOV R117, R148 ;  /* 0x0000009400757202 */ /* 0x004fe20000000f00 */
        /* <DEDUP_REMOVED lines=12> */
.L_x_12549:
        /* <DEDUP_REMOVED lines=13> */
.L_x_12551:
[----:B------:R-:W-:Y:S05]  /*176f0*/  BSYNC.RECONVERGENT B2 ;  /* 0x0000000000027941 */ /* 0x000fea0003800200 */
.L_x_12550:
        /* <DEDUP_REMOVED lines=50> */
[----:B01----:R-:W-:Y:S01]  /*17a20*/  IMAD.WIDE.U32 R156, R145, -0x326172a9, RZ ;  /* 0xcd9e8d57919c7825 */ /* 0x003fe200078e00ff */
        /* <DEDUP_REMOVED lines=9> */
.L_x_12548:
[----:B------:R-:W-:Y:S05]  /*17ac0*/  BSYNC.RECONVERGENT B1 ;  /* 0x0000000000017941 */ /* 0x000fea0003800200 */
.L_x_12547:
[----:B------:R-:W2:Y:S01]  /*17ad0*/  LDC R118, c[0x0][0x404] ;  /* 0x00010100ff767b82 */ /* 0x000ea20000000800 */
[----:B------:R-:W-:Y:S01]  /*17ae0*/  I2FP.F32.U32 R152, R117 ;  /* 0x0000007500987245 */ /* 0x000fe20000201000 */
[----:B------:R-:W-:Y:S02]  /*17af0*/  HFMA2 R117, -RZ, RZ, 0.1171875, 0 ;  /* 0x2f800000ff757431 */ /* 0x000fe400000001ff */
[C---:B-----5:R-:W-:Y:S01]  /*17b00*/  IMAD.U32 R147, R128.reuse, 0x10000, RZ ;  /* 0x0001000080937824 */ /* 0x060fe200078e00ff */
[----:B------:R-:W-:Y:S01]  /*17b10*/  ISETP.NE.AND P1, PT, R155, 0x1, PT ;  /* 0x000000019b00780c */ /* 0x000fe20003f25270 */
[----:B------:R-:W-:Y:S01]  /*17b20*/  BSSY.RECONVERGENT B1, `(.L_x_12552) ;  /* 0x0000060000017945 */ /* 0x000fe20003800200 */
[----:B01----:R-:W-:Y:S02]  /*17b30*/  HFMA2 R156, -RZ, RZ, 0, 1.1920928955078125e-07 ;  /* 0x00000002ff9c7431 */ /* 0x003fe400000001ff */
[----:B------:R-:W-:Y:S01]  /*17b40*/  FMUL.FTZ R147, R147, R0 ;  /* 0x0000000093937220 */ /* 0x000fe20000410000 */
[----:B------:R-:W0:Y:S01]  /*17b50*/  LDC R116, c[0x0][0x408] ;  /* 0x00010200ff747b82 */ /* 0x000e220000000800 */
[----:B------:R-:W-:Y:S01]  /*17b60*/  PRMT R128, R128, 0x7632, R128 ;  /* 0x0000763280807816 */ /* 0x000fe20000000080 */
[----:B------:R-:W-:-:S05]  /*17b70*/  FFMA.FTZ R119, R152, R117, 1.1641532182693481445e-10 ;  /* 0x2f00000098777423 */ /* 0x000fca0000010075 */
[----:B--2---:R-:W-:Y:S01]  /*17b80*/  FSETP.GTU.FTZ.AND P2, PT, R119, R118, PT ;  /* 0x000000767700720b */ /* 0x004fe20003f5c000 */
[----:B0-----:R-:W-:Y:S01]  /*17b90*/  FMUL.FTZ R119, R147, R116 ;  /* 0x0000007493777220 */ /* 0x001fe20000410000 */
[----:B------:R-:W-:-:S04]  /*17ba0*/  IMAD.MOV.U32 R147, RZ, RZ, R148 ;  /* 0x000000ffff937224 */ /* 0x000fc800078e0094 */
        /* <DEDUP_REMOVED lines=12> */
.L_x_12554:
        /* <DEDUP_REMOVED lines=13> */
.L_x_12556:
[----:B------:R-:W-:Y:S05]  /*17d40*/  BSYNC.RECONVERGENT B2 ;  /* 0x0000000000027941 */ /* 0x000fea0003800200 */
.L_x_12555:
        /* <DEDUP_REMOVED lines=61> */
.L_x_12553:
[----:B------:R-:W-:Y:S05]  /*18120*/  BSYNC.RECONVERGENT B1 ;  /* 0x0000000000017941 */ /* 0x000fea0003800200 */
.L_x_12552:
[----:B------:R-:W-:Y:S01]  /*18130*/  I2FP.F32.U32 R152, R147 ;  /* 0x0000009300987245 */ /* 0x000fe20000201000 */
[----:B------:R-:W-:Y:S01]  /*18140*/  IMAD.U32 R155, R128, 0x10000, RZ ;  /* 0x00010000809b7824 */ /* 0x000fe200078e00ff */
        /* <DEDUP_REMOVED lines=8> */
[----:B------:R-:W-:-:S04]  /*181d0*/  PLOP3.LUT P1, PT, P1, PT, PT, 0x8, 0x80 ;  /* 0x000000000080781c */ /* 0x000fc80000f2e170 */
        /* <DEDUP_REMOVED lines=11> */
.L_x_12559:
        /* <DEDUP_REMOVED lines=13> */
.L_x_12561:
[----:B------:R-:W-:Y:S05]  /*18360*/  BSYNC.RECONVERGENT B2 ;  /* 0x0000000000027941 */ /* 0x000fea0003800200 */
.L_x_12560:
        /* <DEDUP_REMOVED lines=61> */
.L_x_12558:
[----:B------:R-:W-:Y:S05]  /*18740*/  BSYNC.RECONVERGENT B1 ;  /* 0x0000000000017941 */ /* 0x000fea0003800200 */
.L_x_12557:
        /* <DEDUP_REMOVED lines=22> */
.L_x_12564:
        /* <DEDUP_REMOVED lines=13> */
.L_x_12566:
[----:B------:R-:W-:Y:S05]  /*18980*/  BSYNC.RECONVERGENT B2 ;  /* 0x0000000000027941 */ /* 0x000fea0003800200 */
.L_x_12565:
        /* <DEDUP_REMOVED lines=61> */
.L_x_12563:
[----:B------:R-:W-:Y:S05]  /*18d60*/  BSYNC.RECONVERGENT B1 ;  /* 0x0000000000017941 */ /* 0x000fea0003800200 */
.L_x_12562:
        /* <DEDUP_REMOVED lines=21> */
.L_x_12569:
        /* <DEDUP_REMOVED lines=13> */
.L_x_12571:
[----:B------:R-:W-:Y:S05]  /*18f90*/  BSYNC.RECONVERGENT B2 ;  /* 0x0000000000027941 */ /* 0x000fea0003800200 */
.L_x_12570:
        /* <DEDUP_REMOVED lines=61> */
.L_x_12568:
[----:B------:R-:W-:Y:S05]  /*19370*/  BSYNC.RECONVERGENT B1 ;  /* 0x0000000000017941 */ /* 0x000fea0003800200 */
.L_x_12567:
        /* <DEDUP_REMOVED lines=22> */
.L_x_12574:
        /* <DEDUP_REMOVED lines=13> */
.L_x_12576:
[----:B------:R-:W-:Y:S05]  /*195b0*/  BSYNC.RECONVERGENT B2 ;  /* 0x0000000000027941 */ /* 0x000fea0003800200 */
.L_x_12575:
        /* <DEDUP_REMOVED lines=61> */
.L_x_12573:
[----:B------:R-:W-:Y:S05]  /*19990*/  BSYNC.RECONVERGENT B1 ;  /* 0x0000000000017941 */ /* 0x000fea0003800200 */
.L_x_12572:
        /* <DEDUP_REMOVED lines=21> */
.L_x_12579:
        /* <DEDUP_REMOVED lines=13> */
.L_x_12581:
[----:B------:R-:W-:Y:S05]  /*19bc0*/  BSYNC.RECONVERGENT B2 ;  /* 0x0000000000027941 */ /* 0x000fea0003800200 */
.L_x_12580:
        /* <DEDUP_REMOVED lines=61> */
.L_x_12578:
[----:B------:R-:W-:Y:S05]  /*19fa0*/  BSYNC.RECONVERGENT B1 ;  /* 0x0000000000017941 */ /* 0x000fea0003800200 */
.L_x_12577:
        /* <DEDUP_REMOVED lines=22> */
.L_x_12584:
        /* <DEDUP_REMOVED lines=15> */
.L_x_12586:
[----:B------:R-:W-:Y:S05]  /*1a200*/  BSYNC.RECONVERGENT B2 ;  /* 0x0000000000027941 */ /* 0x000fea0003800200 */
.L_x_12585:
        /* <DEDUP_REMOVED lines=61> */
.L_x_12583:
[----:B------:R-:W-:Y:S05]  /*1a5e0*/  BSYNC.RECONVERGENT B1 ;  /* 0x0000000000017941 */ /* 0x000fea0003800200 */
.L_x_12582:
[----:B------:R-:W-:Y:S01]  /*1a5f0*/  IMAD.U32 R165, R156, 0x10000, RZ ;  /* 0x000100009ca57824 */ /* 0x000fe200078e00ff */
[----:B------:R-:W-:-:S03]  /*1a600*/  I2FP.F32.U32 R156, R159 ;  /* 0x0000009f009c7245 */ /* 0x000fc60000201000 */
[----:B------:R-:W-:Y:S02]  /*1a610*/  FMUL.FTZ R165, R165, R0 ;  /* 0x00000000a5a57220 */ /* 0x000fe40000410000 */
[----:B------:R-:W-:Y:S01]  /*1a620*/  FFMA.FTZ R159, R156, R117, 1.1641532182693481445e-10 ;  /* 0x2f0000009c9f7423 */ /* 0x000fe20000010075 */
        /* <DEDUP_REMOVED lines=12> */
.L_x_12546:
[----:B------:R-:W-:Y:S02]  /*1a6f0*/  SEL R156, RZ, 0x10000, !P5 ;  /* 0x00010000ff9c7807 */ /* 0x000fe40006800000 */
[----:B------:R-:W-:Y:S02]  /*1a700*/  SEL R158, RZ, 0x1000000, !P6 ;  /* 0x01000000ff9e7807 */ /* 0x000fe40007000000 */
[----:B------:R-:W-:Y:S02]  /*1a710*/  SEL R165, RZ, 0x100, !P4 ;  /* 0x00000100ffa57807 */ /* 0x000fe40006000000 */
[----:B------:R-:W-:Y:S02]  /*1a720*/  ISETP.NE.AND P6, PT, R157, RZ, PT ;  /* 0x000000ff9d00720c */ /* 0x000fe40003fc5270 */
[----:B------:R-:W-:Y:S02]  /*1a730*/  LOP3.LUT R165, R165, R158, R156, 0xfe, !PT ;  /* 0x0000009ea5a57212 */ /* 0x000fe400078efe9c */
[----:B------:R-:W0:Y:S01]  /*1a740*/  LDC.64 R156, c[0x0][0x3a8] ;  /* 0x0000ea00ff9c7b82 */ /* 0x000e220000000a00 */
[----:B------:R-:W-:-:S02]  /*1a750*/  ISETP.NE.AND P5, PT, R170, RZ, PT ;  /* 0x000000ffaa00720c */ /* 0x000fc40003fa5270 */
[----:B------:R-:W-:Y:S02]  /*1a760*/  SEL R152, RZ, 0x1000000, !P2 ;  /* 0x01000000ff987807 */ /* 0x000fe40005000000 */
[----:B------:R-:W-:Y:S02]  /*1a770*/  SEL R155, RZ, 0x10000, !P1 ;  /* 0x00010000ff9b7807 */ /* 0x000fe40004800000 */
[----:B------:R-:W-:Y:S01]  /*1a780*/  SEL R0, RZ, 0x100, !P5 ;  /* 0x00000100ff007807 */ /* 0x000fe20006800000 */
[----:B------:R-:W1:Y:S01]  /*1a790*/  LDC.64 R158, c[0x0][0x3b0] ;  /* 0x0000ec00ff9e7b82 */ /* 0x000e620000000a00 */
[----:B------:R-:W-:Y:S02]  /*1a7a0*/  SEL R164, RZ, 0x1, !P3 ;  /* 0x00000001ffa47807 */ /* 0x000fe40005800000 */
[----:B------:R-:W-:Y:S02]  /*1a7b0*/  LOP3.LUT R0, R0, R152, R155, 0xfe, !PT ;  /* 0x0000009800007212 */ /* 0x000fe400078efe9b */
[----:B------:R-:W-:-:S02]  /*1a7c0*/  SEL R155, RZ, 0x1, !P6 ;  /* 0x00000001ff9b7807 */ /* 0x000fc40007000000 */
[----:B------:R-:W-:Y:S02]  /*1a7d0*/  LOP3.LUT R165, R165, R164, RZ, 0xfc, !PT ;  /* 0x000000a4a5a57212 */ /* 0x000fe400078efcff */
[----:B------:R-:W-:Y:S02]  /*1a7e0*/  LOP3.LUT R164, R0, R155, RZ, 0xfc, !PT ;  /* 0x0000009b00a47212 */ /* 0x000fe400078efcff */
[----:B------:R-:W-:Y:S01]  /*1a7f0*/  MOV R152, R154 ;  /* 0x0000009a00987202 */ /* 0x000fe20000000f00 */
[----:B0-----:R-:W-:-:S05]  /*1a800*/  IMAD.WIDE.U32 R156, R153, 0x20, R156 ;  /* 0x00000020999c7825 */ /* 0x001fca00078e009c */
[----:B------:R2:W-:Y:S01]  /*1a810*/  STG.E.128 desc[UR6][R156.64], R116 ;  /* 0x000000749c007986 */ /* 0x0005e2000c101d06 */
[----:B-1----:R-:W-:-:S03]  /*1a820*/  IMAD.WIDE.U32 R158, R153, 0x8, R158 ;  /* 0x00000008999e7825 */ /* 0x002fc600078e009e */
[----:B------:R2:W-:Y:S04]  /*1a830*/  STG.E.128 desc[UR6][R156.64+0x10], R128 ;  /* 0x000010809c007986 */ /* 0x0005e8000c101d06 */
[----:B------:R2:W-:Y:S02]  /*1a840*/  STG.E.64 desc[UR6][R158.64], R164 ;  /* 0x000000a49e007986 */ /* 0x0005e4000c101b06 */
.L_x_12504:
[----:B------:R-:W-:Y:S05]  /*1a850*/  BSYNC.RECONVERGENT B0 ;  /* 0x0000000000007941 */ /* 0x000fea0003800200 */
.L_x_12503:
        /* <DEDUP_REMOVED lines=135> */
.L_x_12588:
[----:B------:R-:W-:Y:S05]  /*1b0d0*/  BSYNC.RECONVERGENT B0 ;  /* 0x0000000000007941 */ /* 0x000fea0003800200 */
.L_x_12587:
        /* <DEDUP_REMOVED lines=13> */
.L_x_12590:
[----:B------:R-:W-:Y:S05]  /*1b1b0*/  BSYNC.RECONVERGENT B0 ;  /* 0x0000000000007941 */ /* 0x000fea0003800200 */
.L_x_12589:
[----:B------:R-:W1:Y:S01]  /*1b1c0*/  SHFL.DOWN PT, R153, R0, 0x4, 0x1f ;  /* 0x08801f0000997f89 */ /* 0x000e6200000e0000 */
[----:B------:R-:W-:Y:S01]  /*1b1d0*/  ISETP.NE.AND P1, PT, R151, RZ, PT ;  /* 0x000000ff9700720c */ /* 0x000fe20003f25270 */
[----:B------:R-:W-:Y:S01]  /*1b1e0*/  BSSY.RECONVERGENT B0, `(.L_x_12591) ;  /* 0x0000062000007945 */ /* 0x000fe20003800200 */
[----:B------:R-:W-:Y:S01]  /*1b1f0*/  ISETP.NE.AND P2, PT, RZ, UR10, PT ;  /* 0x0000000aff007c0c */ /* 0x000fe2000bf45270 */
[----:B0-----:R-:W0:Y:S01]  /*1b200*/  SHFL.DOWN PT, R157, R154, 0x4, 0x1f ;  /* 0x08801f009a9d7f89 */ /* 0x001e2200000e0000 */
[----:B-1----:R-:W-:Y:S02]  /*1b210*/  I2FP.F32.S32 R159, R153 ;  /* 0x00000099009f7245 */ /* 0x002fe40000201400 */
[-C--:B------:R-:W-:Y:S02]  /*1b220*/  IADD3 R156, PT, PT, R153, R0.reuse, RZ ;  /* 0x00000000999c7210 */ /* 0x080fe40007ffe0ff */
[----:B------:R-:W-:Y:S01]  /*1b230*/  I2FP.F32.S32 R153, R0 ;  /* 0x0000000000997245 */ /* 0x000fe20000201400 */
[C---:B0-----:R-:W-:Y:S01]  /*1b240*/  FMUL.FTZ R164, R157.reuse, R159 ;  /* 0x0000009f9da47220 */ /* 0x041fe20000410000 */
[----:B------:R-:W-:Y:S01]  /*1b250*/  FADD.FTZ R158, -R157, R154 ;  /* 0x0000009a9d9e7221 */ /* 0x000fe20000010100 */
[----:B------:R-:W-:-:S02]  /*1b260*/  I2FP.F32.S32 R0, R156 ;  /* 0x0000009c00007245 */ /* 0x000fc40000201400 */
[----:B------:R-:W-:Y:S01]  /*1b270*/  FFMA.FTZ R164, R153, R154, R164 ;  /* 0x0000009a99a47223 */ /* 0x000fe200000100a4 */
[----:B------:R-:W-:Y:S01]  /*1b280*/  FMUL.FTZ R158, R158, R158 ;  /* 0x0000009e9e9e7220 */ /* 0x000fe20000410000 */
[----:B------:R-:W0:Y:S03]  /*1b290*/  SHFL.DOWN PT, R154, R155, 0x4, 0x1f ;  /* 0x08801f009b9a7f89 */ /* 0x000e2600000e0000 */
[----:B------:R-:W-:Y:S02]  /*1b2a0*/  FMUL.FTZ R158, R158, R153 ;  /* 0x000000999e9e7220 */ /* 0x000fe40000410000 */
[----:B------:R-:W1:Y:S02]  /*1b2b0*/  MUFU.RCP R153, R0 ;  /* 0x0000000000997308 */ /* 0x000e640000001000 */
[----:B------:R-:W-:Y:S01]  /*1b2c0*/  FMUL.FTZ R158, R158, R159 ;  /* 0x0000009f9e9e7220 */ /* 0x000fe20000410000 */
        /* <DEDUP_REMOVED lines=9> */
[----:B------:R-:W-:-:S03]  /*1b360*/  FMUL.FTZ R163, R0, R163 ;  /* 0x000000a300a37220 */ /* 0x000fc60000410000 */
[-C--:B------:R-:W-:Y:S01]  /*1b370*/  FMUL.FTZ R155, R158, R153.reuse ;  /* 0x000000999e9b7220 */ /* 0x080fe20000410000 */
[----:B------:R-:W-:Y:S02]  /*1b380*/  FMUL.FTZ R163, R163, R153 ;  /* 0x00000099a3a37220 */ /* 0x000fe40000410000 */
[----:B------:R-:W0:Y:S01]  /*1b390*/  SHFL.DOWN PT, R153, R154, 0x2, 0x1f ;  /* 0x08401f009a997f89 */ /* 0x000e2200000e0000 */
[----:B------:R-:W-:Y:S01]  /*1b3a0*/  FFMA.FTZ R158, R0, R157, R155 ;  /* 0x0000009d009e7223 */ /* 0x000fe2000001009b */
[----:B------:R-:W-:-:S04]  /*1b3b0*/  I2FP.F32.S32 R0, R159 ;  /* 0x0000009f00007245 */ /* 0x000fc80000201400 */
[----:B------:R-:W1:Y:S01]  /*1b3c0*/  MUFU.RCP R155, R0 ;  /* 0x00000000009b7308 */ /* 0x000e620000001000 */
[----:B0-----:R-:W-:Y:S01]  /*1b3d0*/  FADD.FTZ R156, R154, R153 ;  /* 0x000000999a9c7221 */ /* 0x001fe20000010000 */
[C---:B-1----:R-:W-:Y:S02]  /*1b3e0*/  FMUL.FTZ R153, R155.reuse, R158 ;  /* 0x0000009e9b997220 */ /* 0x042fe40000410000 */
        /* <DEDUP_REMOVED lines=18> */
[----:B------:R-:W-:Y:S02]  /*1b510*/  FFMA.FTZ R158, R157, R158, R154 ;  /* 0x0000009e9d9e7223 */ /* 0x000fe4000001009a */
[----:B------:R-:W1:Y:S03]  /*1b520*/  @!P1 LDC.64 R156, c[0x0][0x3c8] ;  /* 0x0000f200ff9c9b82 */ /* 0x000e660000000a00 */
[----:B------:R-:W0:Y:S01]  /*1b530*/  SHFL.IDX PT, R155, R158, RZ, 0x1f ;  /* 0x00001fff9e9b7589 */ /* 0x000e2200000e0000 */
[----:B--2---:R-:W-:-:S05]  /*1b540*/  FMUL.FTZ R151, R153, R153 ;  /* 0x0000009999977220 */ /* 0x004fca0000410000 */
[----:B------:R-:W-:Y:S01]  /*1b550*/  FSEL R151, R151, RZ, P2 ;  /* 0x000000ff97977208 */ /* 0x000fe20001000000 */
[----:B-1----:R-:W-:-:S04]  /*1b560*/  @!P1 IMAD.WIDE R156, R142, 0x4, R156 ;  /* 0x000000048e9c9825 */ /* 0x002fc800078e029c */
[----:B0-----:R-:W-:Y:S02]  /*1b570*/  FFMA.FTZ R0, R155, UR11, R0 ;  /* 0x0000000b9b007c23 */ /* 0x001fe40008010000 */
[----:B------:R-:W0:Y:S02]  /*1b580*/  @!P1 LDC.64 R154, c[0x0][0x3c0] ;  /* 0x0000f000ff9a9b82 */ /* 0x000e240000000a00 */
[----:B------:R-:W-:Y:S01]  /*1b590*/  FADD.FTZ R0, R0, R151 ;  /* 0x0000009700007221 */ /* 0x000fe20000010000 */
[----:B------:R-:W-:-:S05]  /*1b5a0*/  FSEL R151, R153, RZ, !P2 ;  /* 0x000000ff99977208 */ /* 0x000fca0005000000 */
[----:B------:R-:W1:Y:S01]  /*1b5b0*/  MUFU.RSQ R0, R0 ;  /* 0x0000000000007308 */ /* 0x000e620000001400 */
[----:B0-----:R-:W-:-:S05]  /*1b5c0*/  @!P1 IMAD.WIDE R154, R142, 0x4, R154 ;  /* 0x000000048e9a9825 */ /* 0x001fca00078e029a */
[----:B------:R0:W-:Y:S04]  /*1b5d0*/  @!P1 STG.E desc[UR6][R154.64], R153 ;  /* 0x000000999a009986 */ /* 0x0001e8000c101906 */
[----:B-1----:R0:W-:Y:S01]  /*1b5e0*/  @!P1 STG.E desc[UR6][R156.64], R0 ;  /* 0x000000009c009986 */ /* 0x0021e2000c101906 */
[----:B------:R-:W-:Y:S05]  /*1b5f0*/  @!P4 BRA `(.L_x_12592) ;  /* 0x000000000080c947 */ /* 0x000fea0003800000 */
[--C-:B0-----:R-:W-:Y:S01]  /*1b600*/  FADD.FTZ R153, R132, -R151.reuse ;  /* 0x8000009784997221 */ /* 0x101fe20000010000 */
[--C-:B------:R-:W-:Y:S01]  /*1b610*/  FADD.FTZ R155, R133, -R151.reuse ;  /* 0x80000097859b7221 */ /* 0x100fe20000010000 */
[--C-:B------:R-:W-:Y:S01]  /*1b620*/  FADD.FTZ R159, R135, -R151.reuse ;  /* 0x80000097879f7221 */ /* 0x100fe20000010000 */
        /* <DEDUP_REMOVED lines=8> */
[--C-:B------:R-:W-:Y:S01]  /*1b6b0*/  FADD.FTZ R155, R137, -R151.reuse ;  /* 0x80000097899b7221 */ /* 0x100fe20000010000 */
[----:B------:R-:W-:Y:S01]  /*1b6c0*/  FFMA.FTZ R157, R157, R106, R98 ;  /* 0x0000006a9d9d7223 */ /* 0x000fe20000010062 */
[--C-:B------:R-:W-:Y:S01]  /*1b6d0*/  FADD.FTZ R163, R139, -R151.reuse ;  /* 0x800000978ba37221 */ /* 0x100fe20000010000 */
[----:B------:R-:W-:Y:S01]  /*1b6e0*/  F2FP.BF16.F32.PACK_AB R156, R154, R153 ;  /* 0x000000999a9c723e */ /* 0x000fe200000010ff */
[----:B------:R-:W-:Y:S01]  /*1b6f0*/  FADD.FTZ R153, R136, -R151 ;  /* 0x8000009788997221 */ /* 0x000fe20000010000 */
[----:B------:R-:W-:Y:S01]  /*1b700*/  FMUL.FTZ R154, R0, R155 ;  /* 0x0000009b009a7220 */ /* 0x000fe20000410000 */
[----:B------:R-:W-:Y:S01]  /*1b710*/  F2FP.BF16.F32.PACK_AB R157, R158, R157 ;  /* 0x0000009d9e9d723e */ /* 0x000fe200000010ff */
[C---:B------:R-:W-:Y:S01]  /*1b720*/  FMUL.FTZ R158, R0.reuse, R163 ;  /* 0x000000a3009e7220 */ /* 0x040fe20000410000 */
[----:B------:R-:W-:Y:S01]  /*1b730*/  FMUL.FTZ R153, R0, R153 ;  /* 0x0000009900997220 */ /* 0x000fe20000410000 */
[----:B------:R-:W-:Y:S01]  /*1b740*/  FFMA.FTZ R154, R154, R101, R93 ;  /* 0x000000659a9a7223 */ /* 0x000fe2000001005d */
[----:B------:R-:W-:Y:S01]  /*1b750*/  FADD.FTZ R159, R138, -R151 ;  /* 0x800000978a9f7221 */ /* 0x000fe20000010000 */
[----:B------:R-:W-:Y:S01]  /*1b760*/  FFMA.FTZ R164, R158, R103, R95 ;  /* 0x000000679ea47223 */ /* 0x000fe2000001005f */
[----:B------:R-:W-:-:S02]  /*1b770*/  FFMA.FTZ R153, R153, R100, R92 ;  /* 0x0000006499997223 */ /* 0x000fc4000001005c */
[----:B------:R-:W-:-:S03]  /*1b780*/  FMUL.FTZ R159, R0, R159 ;  /* 0x0000009f009f7220 */ /* 0x000fc60000410000 */
[----:B------:R-:W-:Y:S01]  /*1b790*/  F2FP.BF16.F32.PACK_AB R158, R154, R153 ;  /* 0x000000999a9e723e */ /* 0x000fe200000010ff */
[----:B------:R-:W-:Y:S01]  /*1b7a0*/  FFMA.FTZ R159, R159, R102, R94 ;  /* 0x000000669f9f7223 */ /* 0x000fe2000001005e */
[----:B------:R-:W0:Y:S04]  /*1b7b0*/  LDC.64 R154, c[0x0][0x428] ;  /* 0x00010a00ff9a7b82 */ /* 0x000e280000000a00 */
[----:B------:R-:W-:Y:S01]  /*1b7c0*/  F2FP.BF16.F32.PACK_AB R159, R164, R159 ;  /* 0x0000009fa49f723e */ /* 0x000fe200000010ff */
[----:B0-----:R-:W-:-:S04]  /*1b7d0*/  IMAD.WIDE.U32 R154, R150, 0x10, R154 ;  /* 0x00000010969a7825 */ /* 0x001fc800078e009a */
[----:B------:R-:W-:Y:S01]  /*1b7e0*/  VIADD R150, R150, 0x100 ;  /* 0x0000010096967836 */ /* 0x000fe20000000000 */
[----:B------:R1:W-:Y:S06]  /*1b7f0*/  STG.E.128 desc[UR6][R154.64], R156 ;  /* 0x0000009c9a007986 */ /* 0x0003ec000c101d06 */
.L_x_12592:
[----:B------:R-:W-:Y:S05]  /*1b800*/  BSYNC.RECONVERGENT B0 ;  /* 0x0000000000007941 */ /* 0x000fea0003800200 */
.L_x_12591:
[----:B------:R-:W-:Y:S01]  /*1b810*/  ISETP.NE.AND P1, PT, R166, RZ, PT ;  /* 0x000000ffa600720c */ /* 0x000fe20003f25270 */
[----:B------:R-:W-:-:S12]  /*1b820*/  BSSY.RECONVERGENT B0, `(.L_x_12593) ;  /* 0x0000022000007945 */ /* 0x000fd80003800200 */
[----:B------:R-:W-:Y:S05]  /*1b830*/  @!P1 BRA `(.L_x_12594) ;  /* 0x0000000000809947 */ /* 0x000fea0003800000 */
[--C-:B0-----:R-:W-:Y:S01]  /*1b840*/  FADD.FTZ R153, R108, -R151.reuse ;  /* 0x800000976c997221 */ /* 0x101fe20000010000 */
[--C-:B-1----:R-:W-:Y:S01]  /*1b850*/  FADD.FTZ R155, R109, -R151.reuse ;  /* 0x800000976d9b7221 */ /* 0x102fe20000010000 */
        /* <DEDUP_REMOVED lines=27> */
[C---:B0-----:R-:W-:Y:S01]  /*1ba10*/  IMAD.WIDE.U32 R154, R150.reuse, 0x10, R154 ;  /* 0x00000010969a7825 */ /* 0x041fe200078e009a */
[----:B------:R-:W-:-:S04]  /*1ba20*/  IADD3 R150, PT, PT, R150, 0x100, RZ ;  /* 0x0000010096967810 */ /* 0x000fc80007ffe0ff */
[----:B------:R2:W-:Y:S03]  /*1ba30*/  STG.E.128 desc[UR6][R154.64], R156 ;  /* 0x0000009c9a007986 */ /* 0x0005e6000c101d06 */
.L_x_12594:
[----:B------:R-:W-:Y:S05]  /*1ba40*/  BSYNC.RECONVERGENT B0 ;  /* 0x0000000000007941 */ /* 0x000fea0003800200 */
.L_x_12593:
[----:B------:R-:W-:Y:S01]  /*1ba50*/  ISETP.NE.AND P1, PT, R167, RZ, PT ;  /* 0x000000ffa700720c */ /* 0x000fe20003f25270 */
[----:B------:R-:W-:-:S12]  /*1ba60*/  BSSY.RECONVERGENT B0, `(.L_x_12595) ;  /* 0x0000022000007945 */ /* 0x000fd80003800200 */
[----:B------:R-:W-:Y:S05]  /*1ba70*/  @!P1 BRA `(.L_x_12596) ;  /* 0x0000000000809947 */ /* 0x000fea0003800000 */
[--C-:B0-----:R-:W-:Y:S01]  /*1ba80*/  FADD.FTZ R153, R112, -R151.reuse ;  /* 0x8000009770997221 */ /* 0x101fe20000010000 */
[--C-:B-12---:R-:W-:Y:S01]  /*1ba90*/  FADD.FTZ R155, R113, -R151.reuse ;  /* 0x80000097719b7221 */ /* 0x106fe20000010000 */
        /* <DEDUP_REMOVED lines=30> */
.L_x_12596:
[----:B------:R-:W-:Y:S05]  /*1bc80*/  BSYNC.RECONVERGENT B0 ;  /* 0x0000000000007941 */ /* 0x000fea0003800200 */
.L_x_12595:
[----:B------:R-:W-:Y:S04]  /*1bc90*/  BSSY.RECONVERGENT B0, `(.L_x_12597) ;  /* 0x0000021000007945 */ /* 0x000fe80003800200 */
[----:B------:R-:W-:Y:S05]  /*1bca0*/  @!P0 BRA `(.L_x_12598) ;  /* 0x00000000007c8947 */ /* 0x000fea0003800000 */
[--C-:B------:R-:W-:Y:S01]  /*1bcb0*/  FADD.FTZ R165, R129, -R151.reuse ;  /* 0x8000009781a57221 */ /* 0x100fe20000010000 */
[--C-:B0-----:R-:W-:Y:S01]  /*1bcc0*/  FADD.FTZ R153, R116, -R151.reuse ;  /* 0x8000009774997221 */ /* 0x101fe20000010000 */
[--C-:B-123--:R-:W-:Y:S01]  /*1bcd0*/  FADD.FTZ R155, R117, -R151.reuse ;  /* 0x80000097759b7221 */ /* 0x10efe20000010000 */
        /* <DEDUP_REMOVED lines=15> */
[----:B------:R-:W0:Y:S01]  /*1bdd0*/  LDC.64 R154, c[0x0][0x428] ;  /* 0x00010a00ff9a7b82 */ /* 0x000e220000000a00 */
        /* <DEDUP_REMOVED lines=10> */
[----:B0-----:R-:W-:-:S05]  /*1be80*/  IMAD.WIDE.U32 R150, R150, 0x10, R154 ;  /* 0x0000001096967825 */ /* 0x001fca00078e009a */
[----:B------:R4:W-:Y:S02]  /*1be90*/  STG.E.128 desc[UR6][R150.64], R156 ;  /* 0x0000009c96007986 */ /* 0x0009e4000c101d06 */
.L_x_12598:
[----:B------:R-:W-:Y:S05]  /*1bea0*/  BSYNC.RECONVERGENT B0 ;  /* 0x0000000000007941 */ /* 0x000fea0003800200 */
.L_x_12597:
[----:B----4-:R-:W4:Y:S01]  /*1beb0*/  LDC.64 R150, c[0x0][0x380] ;  /* 0x0000e000ff967b82 */ /* 0x010f220000000a00 */
[----:B------:R-:W-:Y:S01]  /*1bec0*/  UPLOP3.LUT UP1, UPT, UPT, UPT, UP1, 0x40, 0x4 ;  /* 0x000000000004789c */ /* 0x000fe20003f2e810 */
[----:B----4-:R-:W-:-:S04]  /*1bed0*/  IADD3 R142, PT, PT, R142, R150, RZ ;  /* 0x000000968e8e7210 */ /* 0x010fc80007ffe0ff */
[----:B------:R-:W-:-:S13]  /*1bee0*/  ISETP.GE.AND P0, PT, R142, R151, PT ;  /* 0x000000978e00720c */ /* 0x000fda0003f06270 */
[----:B------:R-:W-:Y:S05]  /*1bef0*/  @!P0 BRA `(.L_x_12599) ;  /* 0xfffffe5000348947 */ /* 0x000fea000383ffff */
[----:B------:R-:W-:Y:S05]  /*1bf00*/  EXIT ;  /* 0x000000000000794d */ /* 0x000fea0003800000 */
.L_x_12600:
        /* <DEDUP_REMOVED lines=15> */
.L_x_27536:


//--------------------- .text._ZN10layer_norm13ln_fwd_kernelINS_13Kernel_traitsIf13__nv_bfloat16fS2_fjLj8192ELj1ELj1ELj8ELj16ENS_18Kernel_traits_baseILj8192EfS2_fS2_fjLj256EEEEELb1ELb1ELb0ELb1EEEvNS_9FwdParamsE --------------------------
	.section	.text._ZN10layer_norm13ln_fwd_kernelINS_13Kernel_traitsIf13__nv_bfloat16fS2_fjLj8192ELj1ELj1ELj8ELj16ENS_18Kernel_traits_baseILj8192EfS2_fS2_fjLj256EEEEELb1ELb1ELb0ELb1EEEvNS_9FwdParamsE,"ax",@progbits
	.align	128
        .global         _ZN10layer_norm13ln_fwd_kernelINS_13Kernel_traitsIf13__nv_bfloat16fS2_fjLj8192ELj1ELj1ELj8ELj16ENS_18Kernel_traits_baseILj8192EfS2_fS2_fjLj256EEEEELb1ELb1ELb0ELb1EEEvNS_9FwdParamsE
        .type           _ZN10layer_norm13ln_fwd_kernelINS_13Kernel_traitsIf13__nv_bfloat16fS2_fjLj8192ELj1ELj1ELj8ELj16ENS_18Kernel_traits_baseILj8192EfS2_fS2_fjLj256EEEEELb1ELb1ELb0ELb1EEEvNS_9FwdParamsE,@function
        .size           _ZN10layer_norm13ln_fwd_kernelINS_13Kernel_traitsIf13__nv_bfloat16fS2_fjLj8192ELj1ELj1ELj8ELj16ENS_18Kernel_traits_baseILj8192EfS2_fS2_fjLj256EEEEELb1ELb1ELb0ELb1EEEvNS_9FwdParamsE,(.L_x_27537 - _ZN10layer_norm13ln_fwd_kernelINS_13Kernel_traitsIf13__nv_bfloat16fS2_fjLj8192ELj1ELj1ELj8ELj16ENS_18Kernel_traits_baseILj8192EfS2_fS2_fjLj256EEEEELb1ELb1ELb0ELb1EEEvNS_9FwdParamsE)
        .other          _ZN10layer_norm13ln_fwd_kernelINS_13Kernel_traitsIf13__nv_bfloat16fS2_fjLj8192ELj1ELj1ELj8ELj16ENS_18Kernel_traits_baseILj8192EfS2_fS2_fjLj256EEEEELb1ELb1ELb0ELb1EEEvNS_9FwdParamsE,@"STO_CUDA_ENTRY STV_DEFAULT"
_ZN10layer_norm13ln_fwd_kernelINS_13Kernel_traitsIf13__nv_bfloat16fS2_fjLj8192ELj1ELj1ELj8ELj16ENS_18Kernel_traits_baseILj8192EfS2_fS2_fjLj256EEEEELb1ELb1ELb0ELb1EEEvNS_9FwdParamsE:
.text._ZN10layer_norm13ln_fwd_kernelINS_13Kernel_traitsIf13__nv_bfloat16fS2_fjLj8192ELj1ELj1ELj8ELj16ENS_18Kernel_traits_baseILj8192EfS2_fS2_fjLj256EEEEELb1ELb1ELb0ELb1EEEvNS_9FwdParamsE:
        /* <DEDUP_REMOVED lines=54> */
.L_x_12601:
        /* <DEDUP_REMOVED lines=36> */
.L_x_12602:
        /* <DEDUP_REMOVED lines=86> */
[C---:B------:R-:W-:Y:S02]  /*0b00*/  VIADD R5, R2.reuse, 0xf1bbcdc8 ;  /* 0xf1bbcdc802057836 */ /* 0x040fe40000000000 */
[----:B------:R-:W-:Y:S02]  /*0b10*/  VIADD R8, R2, 0x8ff34781 ;  /* 0x8ff3478102087836 */ /* 0x000fe40000000000 */
[----:B------:R-:W-:Y:S01]  /*0b20*/  IMAD R7, R7, -0x326172a9, RZ ;  /* 0xcd9e8d5707077824 */ /* 0x000fe200078e02ff */
[----:B------:R-:W-:Y:S01]  /*0b30*/  LOP3.LUT R0, R5, R9, R0, 0x96, !PT ;  /* 0x0000000905007212 */ /* 0x000fe200078e9600 */
[----:B------:R-:W-:Y:S01]  /*0b40*/  IMAD.HI.U32 R142, R6, -0x326172a9, RZ ;  /* 0xcd9e8d57068e7827 */ /* 0x000fe200078e00ff */
[----:B------:R-:W-:-:S03]  /*0b50*/  IADD3 R5, PT, PT, R3, -0x695add53, RZ ;  /* 0x96a522ad03057810 */ /* 0x000fc60007ffe0ff */
[----:B------:R-:W-:Y:S01]  /*0b60*/  IMAD R4, R4, -0x2daee0ad, RZ ;  /* 0xd2511f5304047824 */ /* 0x000fe200078e02ff */
[----:B------:R-:W-:Y:S01]  /*0b70*/  LOP3.LUT R142, R8, R7, R142, 0x96, !PT ;  /* 0x00000007088e7212 */ /* 0x000fe200078e968e */
[----:B------:R-:W-:-:S04]  /*0b80*/  IMAD.HI.U32 R143, R0, -0x2daee0ad, RZ ;  /* 0xd2511f53008f7827 */ /* 0x000fc800078e00ff */
[----:B------:R-:W-:Y:S01]  /*0b90*/  IMAD R144, R6, -0x326172a9, RZ ;  /* 0xcd9e8d5706907824 */ /* 0x000fe200078e02ff */
[----:B------:R-:W-:Y:S01]  /*0ba0*/  LOP3.LUT R143, R5, R4, R143, 0x96, !PT ;  /* 0x00000004058f7212 */ /* 0x000fe200078e968f */
[----:B-1234-:R-:W-:-:S07]  /*0bb0*/  IMAD R154, R0, -0x2daee0ad, RZ ;  /* 0xd2511f53009a7824 */ /* 0x01efce00078e02ff */
.L_x_12806:
        /* <DEDUP_REMOVED lines=32> */
.L_x_27376:
[----:B------:R-:W-:Y:S05]  /*0dc0*/  BRX R108 -0xdd0                                        (*"BRANCH_TARGETS .L_x_27377,.L_x_27378,.L_x_27379"*) ;  /* 0xfffffff06c8c7949 */ /* 0x000fea000383ffff */
.L_x_27379:
[----:B------:R-:W-:Y:S01]  /*0dd0*/  VIADD R110, R156, 0x1 ;  /* 0x000000019c6e7836 */ /* 0x000fe20000000000 */
[----:B------:R-:W-:Y:S01]  /*0de0*/  MOV R111, R142 ;  /* 0x0000008e006f7202 */ /* 0x000fe20000000f00 */
[----:B------:R-:W-:Y:S01]  /*0df0*/  IMAD.MOV.U32 R116, RZ, RZ, R154 ;  /* 0x000000ffff747224 */ /* 0x000fe200078e009a */
[----:B------:R-:W-:Y:S06]  /*0e00*/  BRA `(.L_x_12604) ;  /* 0x0000000400307947 */ /* 0x000fec0003800000 */
.L_x_27377:
[----:B------:R-:W-:Y:S01]  /*0e10*/  IMAD.MOV.U32 R116, RZ, RZ, R154 ;  /* 0x000000ffff747224 */ /* 0x000fe200078e009a */
[----:B------:R-:W-:Y:S01]  /*0e20*/  MOV R111, R143 ;  /* 0x0000008f006f7202 */ /* 0x000fe20000000f00 */
[----:B------:R-:W-:Y:S01]  /*0e30*/  IMAD.MOV.U32 R110, RZ, RZ, 0x3 ;  /* 0x00000003ff6e7424 */ /* 0x000fe200078e00ff */
[----:B------:R-:W-:Y:S06]  /*0e40*/  BRA `(.L_x_12604) ;  /* 0x0000000400207947 */ /* 0x000fec0003800000 */
.L_x_27378:
        /* <DEDUP_REMOVED lines=12> */
.L_x_12605:
        /* <DEDUP_REMOVED lines=60> */
.L_x_12604:
[----:B------:R-:W-:Y:S01]  /*12d0*/  I2FP.F32.U32 R108, R111 ;  /* 0x0000006f006c7245 */ /* 0x000fe20000201000 */
[----:B-----5:R-:W-:Y:S01]  /*12e0*/  IMAD.U32 R109, R112, 0x10000, RZ ;  /* 0x00010000706d7824 */ /* 0x020fe200078e00ff */
[----:B------:R-:W-:Y:S01]  /*12f0*/  ISETP.NE.AND P2, PT, R110, 0x1, PT ;  /* 0x000000016e00780c */ /* 0x000fe20003f45270 */
[----:B------:R-:W-:Y:S01]  /*1300*/  UMOV UR5, UR7 ;  /* 0x0000000700057c82 */ /* 0x000fe20008000000 */
[----:B------:R-:W-:Y:S01]  /*1310*/  UMOV UR4, UR6 ;  /* 0x0000000600047c82 */ /* 0x000fe20008000000 */
[----:B------:R-:W-:Y:S01]  /*1320*/  FFMA.FTZ R108, R108, R151, 1.1641532182693481445e-10 ;  /* 0x2f0000006c6c7423 */ /* 0x000fe20000010097 */
[----:B------:R-:W-:Y:S01]  /*1330*/  FMUL.FTZ R109, R109, R0 ;  /* 0x000000006d6d7220 */ /* 0x000fe20000410000 */
[----:B------:R-:W-:Y:S01]  /*1340*/  HFMA2 R118, -RZ, RZ, 0, 1.1920928955078125e-07 ;  /* 0x00000002ff767431 */ /* 0x000fe200000001ff */
[----:B------:R-:W-:Y:S01]  /*1350*/  PRMT R112, R112, 0x7632, R112 ;  /* 0x0000763270707816 */ /* 0x000fe20000000070 */
        /* <DEDUP_REMOVED lines=16> */
.L_x_12607:
        /* <DEDUP_REMOVED lines=12> */
.L_x_12608:
        /* <DEDUP_REMOVED lines=61> */
.L_x_12606:
        /* <DEDUP_REMOVED lines=22> */
.L_x_12610:
        /* <DEDUP_REMOVED lines=12> */
.L_x_12611:
        /* <DEDUP_REMOVED lines=61> */
.L_x_12609:
[----:B------:R-:W-:Y:S01]  /*1ee0*/  I2FP.F32.U32 R110, R111 ;  /* 0x0000006f006e7245 */ /* 0x000fe20000201000 */
[----:B------:R-:W-:Y:S01]  /*1ef0*/  IMAD.U32 R111, R113, 0x10000, RZ ;  /* 0x00010000716f7824 */ /* 0x000fe200078e00ff */
[----:B------:R-:W-:Y:S01]  /*1f00*/  ISETP.NE.AND P3, PT, R119, 0x1, PT ;  /* 0x000000017700780c */ /* 0x000fe20003f65270 */
[----:B------:R-:W-:Y:S01]  /*1f10*/  HFMA2 R118, -RZ, RZ, 0, 1.1920928955078125e-07 ;  /* 0x00000002ff767431 */ /* 0x000fe200000001ff */
[----:B------:R-:W-:Y:S01]  /*1f20*/  PRMT R125, R113, 0x7632, R125 ;  /* 0x00007632717d7816 */ /* 0x000fe2000000007d */
[----:B------:R-:W-:Y:S01]  /*1f30*/  FFMA.FTZ R110, R110, R151, 1.1641532182693481445e-10 ;  /* 0x2f0000006e6e7423 */ /* 0x000fe20000010097 */
[----:B------:R-:W-:Y:S01]  /*1f40*/  FMUL.FTZ R111, R111, R0 ;  /* 0x000000006f6f7220 */ /* 0x000fe20000410000 */
[----:B------:R-:W-:-:S03]  /*1f50*/  IMAD.MOV.U32 R112, RZ, RZ, R144 ;  /* 0x000000ffff707224 */ /* 0x000fc600078e0090 */
[----:B------:R-:W-:Y:S01]  /*1f60*/  FMUL.FTZ R111, R111, UR5 ;  /* 0x000000056f6f7c20 */ /* 0x000fe20008410000 */
[----:B------:R-:W-:-:S04]  /*1f70*/  FSETP.GTU.FTZ.AND P2, PT, R110, UR4, PT ;  /* 0x000000046e007c0b */ /* 0x000fc8000bf5c000 */
        /* <DEDUP_REMOVED lines=12> */
.L_x_12613:
        /* <DEDUP_REMOVED lines=12> */
.L_x_12614:
        /* <DEDUP_REMOVED lines=59> */
[----:B------:R-:W-:Y:S01]  /*24b0*/  MOV R116, R118 ;  /* 0x0000007600747202 */ /* 0x000fe20000000f00 */
[----:B------:R-:W-:-:S07]  /*24c0*/  IMAD.MOV.U32 R118, RZ, RZ, RZ ;  /* 0x000000ffff767224 */ /* 0x000fce00078e00ff */
.L_x_12612:
        /* <DEDUP_REMOVED lines=21> */
.L_x_12616:
        /* <DEDUP_REMOVED lines=12> */
.L_x_12617:
        /* <DEDUP_REMOVED lines=61> */
.L_x_12615:
[----:B------:R-:W-:Y:S01]  /*2ab0*/  I2FP.F32.U32 R112, R113 ;  /* 0x0000007100707245 */ /* 0x000fe20000201000 */
[C---:B------:R-:W-:Y:S01]  /*2ac0*/  IMAD.U32 R113, R114.reuse, 0x10000, RZ ;  /* 0x0001000072717824 */ /* 0x040fe200078e00ff */
        /* <DEDUP_REMOVED lines=20> */
.L_x_12619:
        /* <DEDUP_REMOVED lines=12> */
.L_x_12620:
        /* <DEDUP_REMOVED lines=61> */
.L_x_12618:
        /* <DEDUP_REMOVED lines=21> */
.L_x_12622:
        /* <DEDUP_REMOVED lines=12> */
.L_x_12623:
[----:B------:R-:W-:Y:S01]  /*32b0*/  IMAD.WIDE.U32 R120, R141, -0x326172a9, RZ ;  /* 0xcd9e8d578d787825 */ /* 0x000fe200078e00ff */
[----:B------:R-:W-:Y:S02]  /*32c0*/  LOP3.LUT R126, R145, R119, R3, 0x96, !PT ;  /* 0x00000077917e7212 */ /* 0x000fe400078e9603 */
[----:B------:R-:W-:Y:S01]  /*32d0*/  IADD3 R125, PT, PT, R3, 0x76cf5d0a, RZ ;  /* 0x76cf5d0a037d7810 */ /* 0x000fe20007ffe0ff */
[----:B------:R-:W-:Y:S01]  /*32e0*/  VIADD R119, R2, 0x9e3779b9 ;  /* 0x9e3779b902777836 */ /* 0x000fe20000000000 */
[----:B------:R-:W-:Y:S01]  /*32f0*/  LOP3.LUT R122, R139, R121, R2, 0x96, !PT ;  /* 0x000000798b7a7212 */ /* 0x000fe200078e9602 */
[----:B------:R-:W-:Y:S02]  /*3300*/  VIADD R121, R3, 0xbb67ae85 ;  /* 0xbb67ae8503797836 */ /* 0x000fe40000000000 */
        /* <DEDUP_REMOVED lines=55> */
.L_x_12621:
        /* <DEDUP_REMOVED lines=22> */
.L_x_12625:
        /* <DEDUP_REMOVED lines=14> */
.L_x_12626:
        /* <DEDUP_REMOVED lines=8> */
[----:B------:R-:W-:-:S03]  /*3940*/  LOP3.LUT R119, R119, R120, R127, 0x96, !PT ;  /* 0x0000007877777212 */ /* 0x000fc600078e967f */
        /* <DEDUP_REMOVED lines=52> */
.L_x_12624:
[----:B------:R-:W-:Y:S01]  /*3c90*/  I2FP.F32.U32 R118, R118 ;  /* 0x0000007600767245 */ /* 0x000fe20000201000 */
[----:B------:R-:W-:-:S04]  /*3ca0*/  IMAD.U32 R115, R115, 0x10000, RZ ;  /* 0x0001000073737824 */ /* 0x000fc800078e00ff */
        /* <DEDUP_REMOVED lines=8> */
.L_x_12603:
        /* <DEDUP_REMOVED lines=15> */
.L_x_12629:
        /* <DEDUP_REMOVED lines=12> */
.L_x_12630:
        /* <DEDUP_REMOVED lines=60> */
.L_x_12628:
[----:B------:R-:W-:Y:S01]  /*42a0*/  I2FP.F32.U32 R108, R108 ;  /* 0x0000006c006c7245 */ /* 0x000fe20000201000 */
[----:B-----5:R-:W-:Y:S01]  /*42b0*/  IMAD.U32 R109, R112, 0x10000, RZ ;  /* 0x00010000706d7824 */ /* 0x020fe200078e00ff */
[----:B------:R-:W-:Y:S01]  /*42c0*/  ISETP.NE.AND P2, PT, R110, 0x1, PT ;  /* 0x000000016e00780c */ /* 0x000fe20003f45270 */
[----:B------:R-:W-:Y:S01]  /*42d0*/  UMOV UR4, UR6 ;  /* 0x0000000600047c82 */ /* 0x000fe20008000000 */
[----:B------:R-:W-:Y:S01]  /*42e0*/  UMOV UR5, UR7 ;  /* 0x0000000700057c82 */ /* 0x000fe20008000000 */
[----:B------:R-:W-:Y:S01]  /*42f0*/  FFMA.FTZ R108, R108, R151, 1.1641532182693481445e-10 ;  /* 0x2f0000006c6c7423 */ /* 0x000fe20000010097 */
[----:B------:R-:W-:Y:S01]  /*4300*/  FMUL.FTZ R109, R109, R0 ;  /* 0x000000006d6d7220 */ /* 0x000fe20000410000 */
[----:B------:R-:W-:Y:S01]  /*4310*/  PRMT R112, R112, 0x7632, R112 ;  /* 0x0000763270707816 */ /* 0x000fe20000000070 */
[----:B------:R-:W-:Y:S02]  /*4320*/  IMAD.MOV.U32 R118, RZ, RZ, 0x2 ;  /* 0x00000002ff767424 */ /* 0x000fe400078e00ff */
[----:B------:R-:W-:Y:S01]  /*4330*/  FSETP.GTU.FTZ.AND P1, PT, R108, UR4, PT ;  /* 0x000000046c007c0b */ /* 0x000fe2000bf3c000 */
[----:B------:R-:W-:Y:S01]  /*4340*/  FMUL.FTZ R109, R109, UR5 ;  /* 0x000000056d6d7c20 */ /* 0x000fe20008410000 */
[----:B------:R-:W-:-:S02]  /*4350*/  MOV R108, R144 ;  /* 0x00000090006c7202 */ /* 0x000fc40000000f00 */
        /* <DEDUP_REMOVED lines=12> */
.L_x_12632:
        /* <DEDUP_REMOVED lines=12> */
.L_x_12633:
        /* <DEDUP_REMOVED lines=48> */
[----:B------:R-:W-:-:S03]  /*47e0*/  IADD3 R119, PT, PT, R2, -0xe443238, RZ ;  /* 0xf1bbcdc802777810 */ /* 0x000fc60007ffe0ff */
        /* <DEDUP_REMOVED lines=12> */
.L_x_12631:
[----:B------:R-:W-:Y:S01]  /*48b0*/  I2FP.F32.U32 R108, R108 ;  /* 0x0000006c006c7245 */ /* 0x000fe20000201000 */
[----:B------:R-:W-:Y:S01]  /*48c0*/  IMAD.U32 R111, R112, 0x10000, RZ ;  /* 0x00010000706f7824 */ /* 0x000fe200078e00ff */
[----:B------:R-:W-:Y:S01]  /*48d0*/  ISETP.NE.AND P2, PT, R118, 0x1, PT ;  /* 0x000000017600780c */ /* 0x000fe20003f45270 */
[----:B------:R-:W-:Y:S02]  /*48e0*/  IMAD.MOV.U32 R119, RZ, RZ, 0x2 ;  /* 0x00000002ff777424 */ /* 0x000fe400078e00ff */
[----:B------:R-:W-:Y:S01]  /*48f0*/  FFMA.FTZ R108, R108, R151, 1.1641532182693481445e-10 ;  /* 0x2f0000006c6c7423 */ /* 0x000fe20000010097 */
[----:B------:R-:W-:-:S04]  /*4900*/  FMUL.FTZ R111, R111, R0 ;  /* 0x000000006f6f7220 */ /* 0x000fc80000410000 */
        /* <DEDUP_REMOVED lines=15> */
.L_x_12635:
        /* <DEDUP_REMOVED lines=12> */
.L_x_12636:
        /* <DEDUP_REMOVED lines=60> */
[----:B------:R-:W-:-:S07]  /*4e80*/  LOP3.LUT R143, R143, R118, R121, 0x96, !PT ;  /* 0x000000768f8f7212 */ /* 0x000fce00078e9679 */
.L_x_12634:
[----:B------:R-:W-:Y:S01]  /*4e90*/  ISETP.NE.AND P3, PT, R119, 0x1, PT ;  /* 0x000000017700780c */ /* 0x000fe20003f65270 */
[----:B------:R-:W-:Y:S01]  /*4ea0*/  IMAD.U32 R111, R113, 0x10000, RZ ;  /* 0x00010000716f7824 */ /* 0x000fe200078e00ff */
[----:B------:R-:W-:Y:S01]  /*4eb0*/  I2FP.F32.U32 R108, R108 ;  /* 0x0000006c006c7245 */ /* 0x000fe20000201000 */
[----:B------:R-:W-:Y:S01]  /*4ec0*/  IMAD.MOV.U32 R118, RZ, RZ, 0x2 ;  /* 0x00000002ff767424 */ /* 0x000fe200078e00ff */
[----:B------:R-:W-:Y:S01]  /*4ed0*/  MOV R112, R144 ;  /* 0x0000009000707202 */ /* 0x000fe20000000f00 */
[----:B------:R-:W-:Y:S02]  /*4ee0*/  FMUL.FTZ R111, R111, R0 ;  /* 0x000000006f6f7220 */ /* 0x000fe40000410000 */
[----:B------:R-:W-:Y:S02]  /*4ef0*/  FFMA.FTZ R108, R108, R151, 1.1641532182693481445e-10 ;  /* 0x2f0000006c6c7423 */ /* 0x000fe40000010097 */
[----:B------:R-:W-:-:S03]  /*4f00*/  FMUL.FTZ R111, R111, UR5 ;  /* 0x000000056f6f7c20 */ /* 0x000fc60008410000 */
[----:B------:R-:W-:Y:S02]  /*4f10*/  FSETP.GTU.FTZ.AND P2, PT, R108, UR4, PT ;  /* 0x000000046c007c0b */ /* 0x000fe4000bf5c000 */
        /* <DEDUP_REMOVED lines=12> */
.L_x_12638:
        /* <DEDUP_REMOVED lines=12> */
.L_x_12639:
        /* <DEDUP_REMOVED lines=58> */
[----:B------:R-:W-:Y:S02]  /*5440*/  IMAD.MOV.U32 R116, RZ, RZ, R118 ;  /* 0x000000ffff747224 */ /* 0x000fe400078e0076 */
[----:B------:R-:W-:Y:S01]  /*5450*/  HFMA2 R118, -RZ, RZ, 0, 0 ;  /* 0x00000000ff767431 */ /* 0x000fe200000001ff */
[----:B------:R-:W-:-:S07]  /*5460*/  LOP3.LUT R142, R113, R142, R121, 0x96, !PT ;  /* 0x0000008e718e7212 */ /* 0x000fce00078e9679 */
.L_x_12637:
        /* <DEDUP_REMOVED lines=20> */
.L_x_12641:
        /* <DEDUP_REMOVED lines=12> */
.L_x_12642:
        /* <DEDUP_REMOVED lines=61> */
.L_x_12640:
        /* <DEDUP_REMOVED lines=21> */
.L_x_12644:
        /* <DEDUP_REMOVED lines=12> */
.L_x_12645:
        /* <DEDUP_REMOVED lines=61> */
.L_x_12643:
        /* <DEDUP_REMOVED lines=20> */
.L_x_12647:
        /* <DEDUP_REMOVED lines=12> */
.L_x_12648:
        /* <DEDUP_REMOVED lines=61> */
.L_x_12646:
[----:B------:R-:W-:Y:S01]  /*65f0*/  I2FP.F32.U32 R108, R118 ;  /* 0x00000076006c7245 */ /* 0x000fe20000201000 */
[----:B------:R-:W-:Y:S01]  /*6600*/  IMAD.U32 R119, R115, 0x10000, RZ ;  /* 0x0001000073777824 */ /* 0x000fe200078e00ff */
[----:B------:R-:W-:Y:S01]  /*6610*/  ISETP.NE.AND P6, PT, R121, 0x1, PT ;  /* 0x000000017900780c */ /* 0x000fe20003fc5270 */
[----:B------:R-:W-:Y:S01]  /*6620*/  IMAD.MOV.U32 R130, RZ, RZ, 0x2 ;  /* 0x00000002ff827424 */ /* 0x000fe200078e00ff */
[----:B------:R-:W-:Y:S01]  /*6630*/  PRMT R115, R115, 0x7632, R115 ;  /* 0x0000763273737816 */ /* 0x000fe20000000073 */
[----:B------:R-:W-:Y:S01]  /*6640*/  FFMA.FTZ R108, R108, R151, 1.1641532182693481445e-10 ;  /* 0x2f0000006c6c7423 */ /* 0x000fe20000010097 */
[----:B------:R-:W-:Y:S01]  /*6650*/  FMUL.FTZ R119, R119, R0 ;  /* 0x0000000077777220 */ /* 0x000fe20000410000 */
[----:B------:R-:W-:-:S03]  /*6660*/  MOV R118, R144 ;  /* 0x0000009000767202 */ /* 0x000fc60000000f00 */
        /* <DEDUP_REMOVED lines=13> */
.L_x_12650:
        /* <DEDUP_REMOVED lines=14> */
.L_x_12651:
[----:B------:R-:W-:Y:S01]  /*6820*/  IMAD.WIDE.U32 R120, R141, -0x326172a9, RZ ;  /* 0xcd9e8d578d787825 */ /* 0x000fe200078e00ff */
[----:B------:R-:W-:-:S03]  /*6830*/  LOP3.LUT R126, R145, R119, R3, 0x96, !PT ;  /* 0x00000077917e7212 */ /* 0x000fc600078e9603 */
[----:B------:R-:W-:Y:S01]  /*6840*/  HFMA2 R130, -RZ, RZ, 0, 0 ;  /* 0x00000000ff827431 */ /* 0x000fe200000001ff */
        /* <DEDUP_REMOVED lines=56> */
[----:B------:R-:W-:Y:S01]  /*6bd0*/  IMAD.MOV.U32 R116, RZ, RZ, R120 ;  /* 0x000000ffff747224 */ /* 0x000fe200078e0078 */
[----:B------:R-:W-:-:S07]  /*6be0*/  LOP3.LUT R142, R119, R142, R123, 0x96, !PT ;  /* 0x0000008e778e7212 */ /* 0x000fce00078e967b */
.L_x_12649:
[----:B------:R-:W-:Y:S01]  /*6bf0*/  I2FP.F32.U32 R108, R118 ;  /* 0x00000076006c7245 */ /* 0x000fe20000201000 */
[----:B------:R-:W-:-:S04]  /*6c00*/  IMAD.U32 R119, R115, 0x10000, RZ ;  /* 0x0001000073777824 */ /* 0x000fc800078e00ff */
[----:B------:R-:W-:Y:S01]  /*6c10*/  FFMA.FTZ R115, R108, R151, 1.1641532182693481445e-10 ;  /* 0x2f0000006c737423 */ /* 0x000fe20000010097 */
[----:B------:R-:W-:Y:S01]  /*6c20*/  FMUL.FTZ R119, R119, R0 ;  /* 0x0000000077777220 */ /* 0x000fe20000410000 */
[----:B------:R-:W-:Y:S01]  /*6c30*/  FMUL.FTZ R108, R109, R40 ;  /* 0x000000286d6c7220 */ /* 0x000fe20000410000 */
[----:B------:R-:W-:Y:S01]  /*6c40*/  FMUL.FTZ R109, R110, R41 ;  /* 0x000000296e6d7220 */ /* 0x000fe20000410000 */
[----:B------:R-:W-:Y:S01]  /*6c50*/  FMUL.FTZ R110, R111, R42 ;  /* 0x0000002a6f6e7220 */ /* 0x000fe20000410000 */
[----:B------:R-:W-:Y:S01]  /*6c60*/  FMUL.FTZ R119, R119, UR5 ;  /* 0x0000000577777c20 */ /* 0x000fe20008410000 */
[----:B------:R-:W-:Y:S01]  /*6c70*/  FSETP.GTU.FTZ.AND P6, PT, R115, UR4, PT ;  /* 0x0000000473007c0b */ /* 0x000fe2000bfdc000 */
[----:B------:R-:W-:Y:S01]  /*6c80*/  FMUL.FTZ R111, R112, R43 ;  /* 0x0000002b706f7220 */ /* 0x000fe20000410000 */
[----:B------:R-:W-:Y:S01]  /*6c90*/  FMUL.FTZ R112, R113, R36 ;  /* 0x0000002471707220 */ /* 0x000fe20000410000 */
[----:B------:R-:W-:Y:S01]  /*6ca0*/  FMUL.FTZ R113, R114, R37 ;  /* 0x0000002572717220 */ /* 0x000fe20000410000 */
[----:B------:R-:W-:Y:S01]  /*6cb0*/  FSEL R118, R119, RZ, !P6 ;  /* 0x000000ff77767208 */ /* 0x000fe20007000000 */
[----:B------:R-:W-:Y:S01]  /*6cc0*/  FMUL.FTZ R114, R125, R38 ;  /* 0x000000267d727220 */ /* 0x000fe20000410000 */
[----:B------:R-:W-:-:S03]  /*6cd0*/  PLOP3.LUT P6, PT, P6, PT, PT, 0x8, 0x80 ;  /* 0x000000000080781c */ /* 0x000fc600037ce170 */
[----:B------:R-:W-:-:S10]  /*6ce0*/  FMUL.FTZ R115, R118, R39 ;  /* 0x0000002776737220 */ /* 0x000fd40000410000 */
.L_x_12627:
        /* <DEDUP_REMOVED lines=21> */
[----:B-1----:R-:W-:Y:S01]  /*6e40*/  IMAD.WIDE.U32 R124, R153, 0x8, R136 ;  /* 0x00000008997c7825 */ /* 0x002fe200078e0088 */
[----:B------:R0:W-:Y:S04]  /*6e50*/  STG.E.128 desc[UR8][R118.64+0x10], R112 ;  /* 0x0000107076007986 */ /* 0x0001e8000c101d08 */
[----:B------:R0:W-:Y:S01]  /*6e60*/  STG.E.64 desc[UR8][R124.64], R128 ;  /* 0x000000807c007986 */ /* 0x0001e2000c101b08 */
[----:B--2---:R-:W-:-:S03]  /*6e70*/  @P0 IMAD.WIDE.U32 R126, R155, 0x20, R126 ;  /* 0x000000209b7e0825 */ /* 0x004fc600078e007e */
[----:B------:R-:W5:Y:S04]  /*6e80*/  LDG.E.128 R120, desc[UR8][R120.64] ;  /* 0x0000000878787981 */ /* 0x000f68000c1e1d00 */
[----:B------:R0:W5:Y:S04]  /*6e90*/  @P0 LDG.E.128 R8, desc[UR8][R126.64] ;  /* 0x000000087e080981 */ /* 0x000168000c1e1d00 */
[----:B------:R0:W5:Y:S01]  /*6ea0*/  @P0 LDG.E.128 R4, desc[UR8][R126.64+0x10] ;  /* 0x000010087e040981 */ /* 0x000162000c1e1d00 */
[----:B------:R-:W-:Y:S05]  /*6eb0*/  @!P0 BRA `(.L_x_12652) ;  /* 0x0000002c00ec8947 */ /* 0x000fea0003800000 */
        /* <DEDUP_REMOVED lines=15> */
.L_x_12654:
        /* <DEDUP_REMOVED lines=12> */
.L_x_12655:
        /* <DEDUP_REMOVED lines=60> */
.L_x_12653:
[----:B------:R-:W-:Y:S01]  /*7430*/  I2FP.F32.U32 R116, R117 ;  /* 0x0000007500747245 */ /* 0x000fe20000201000 */
[C---:B-----5:R-:W-:Y:S01]  /*7440*/  IMAD.U32 R117, R120.reuse, 0x10000, RZ ;  /* 0x0001000078757824 */ /* 0x060fe200078e00ff */
        /* <DEDUP_REMOVED lines=21> */
.L_x_12657:
        /* <DEDUP_REMOVED lines=12> */
.L_x_12658:
        /* <DEDUP_REMOVED lines=61> */
.L_x_12656:
        /* <DEDUP_REMOVED lines=22> */
.L_x_12660:
        /* <DEDUP_REMOVED lines=12> */
.L_x_12661:
        /* <DEDUP_REMOVED lines=57> */
[----:B------:R-:W-:-:S04]  /*7fe0*/  MOV R144, R128 ;  /* 0x0000008000907202 */ /* 0x000fc80000000f00 */
[----:B------:R-:W-:Y:S01]  /*7ff0*/  LOP3.LUT R142, R119, R142, R129, 0x96, !PT ;  /* 0x0000008e778e7212 */ /* 0x000fe200078e9681 */
[----:B------:R-:W-:Y:S02]  /*8000*/  IMAD.MOV.U32 R119, RZ, RZ, R124 ;  /* 0x000000ffff777224 */ /* 0x000fe400078e007c */
[----:B------:R-:W-:-:S07]  /*8010*/  IMAD.MOV.U32 R124, RZ, RZ, R126 ;  /* 0x000000ffff7c7224 */ /* 0x000fce00078e007e */
.L_x_12659:
        /* <DEDUP_REMOVED lines=22> */
.L_x_12663:
        /* <DEDUP_REMOVED lines=12> */
.L_x_12664:
        /* <DEDUP_REMOVED lines=61> */
.L_x_12662:
        /* <DEDUP_REMOVED lines=21> */
.L_x_12666:
        /* <DEDUP_REMOVED lines=12> */
.L_x_12667:
        /* <DEDUP_REMOVED lines=61> */
.L_x_12665:
[----:B------:R-:W-:Y:S01]  /*8bf0*/  I2FP.F32.U32 R120, R121 ;  /* 0x0000007900787245 */ /* 0x000fe20000201000 */
[C---:B------:R-:W-:Y:S01]  /*8c00*/  IMAD.U32 R121, R122.reuse, 0x10000, RZ ;  /* 0x000100007a797824 */ /* 0x040fe200078e00ff */
        /* <DEDUP_REMOVED lines=20> */
.L_x_12669:
        /* <DEDUP_REMOVED lines=12> */
.L_x_12670:
        /* <DEDUP_REMOVED lines=61> */
.L_x_12668:
        /* <DEDUP_REMOVED lines=21> */
.L_x_12672:
        /* <DEDUP_REMOVED lines=12> */
.L_x_12673:
        /* <DEDUP_REMOVED lines=54> */
[----:B------:R-:W-:Y:S02]  /*9750*/  HFMA2 R129, -RZ, RZ, 0, 0 ;  /* 0x00000000ff817431 */ /* 0x000fe400000001ff */
[----:B------:R-:W-:Y:S01]  /*9760*/  IMAD.WIDE.U32 R130, R131, -0x2daee0ad, RZ ;  /* 0xd2511f5383827825 */ /* 0x000fe200078e00ff */
[----:B------:R-:W-:-:S03]  /*9770*/  LOP3.LUT R142, R127, R128, R149, 0x96, !PT ;  /* 0x000000807f8e7212 */ /* 0x000fc600078e9695 */
[----:B------:R-:W-:Y:S01]  /*9780*/  IMAD.MOV.U32 R144, RZ, RZ, R148 ;  /* 0x000000ffff907224 */ /* 0x000fe200078e0094 */
[----:B------:R-:W-:Y:S02]  /*9790*/  LOP3.LUT R143, R143, R126, R131, 0x96, !PT ;  /* 0x0000007e8f8f7212 */ /* 0x000fe400078e9683 */
[----:B------:R-:W-:Y:S01]  /*97a0*/  MOV R126, R124 ;  /* 0x0000007c007e7202 */ /* 0x000fe20000000f00 */
[----:B------:R-:W-:-:S07]  /*97b0*/  IMAD.MOV.U32 R124, RZ, RZ, R130 ;  /* 0x000000ffff7c7224 */ /* 0x000fce00078e0082 */
.L_x_12671:
        /* <DEDUP_REMOVED lines=22> */
.L_x_12675:
        /* <DEDUP_REMOVED lines=14> */
.L_x_12676:
        /* <DEDUP_REMOVED lines=61> */
.L_x_12674:
        /* <DEDUP_REMOVED lines=10> */
.L_x_12652:
[----:B------:R-:W-:Y:S01]  /*9e70*/  ISETP.NE.AND P1, PT, R130, 0x1, PT ;  /* 0x000000018200780c */ /* 0x000fe20003f25270 */
[----:B------:R-:W-:Y:S01]  /*9e80*/  IMAD.MOV.U32 R117, RZ, RZ, R144 ;  /* 0x000000ffff757224 */ /* 0x000fe200078e0090 */
[----:B0-----:R-:W-:Y:S02]  /*9e90*/  MOV R118, 0x2 ;  /* 0x0000000200767802 */ /* 0x001fe40000000f00 */
        /* <DEDUP_REMOVED lines=12> */
.L_x_12679:
        /* <DEDUP_REMOVED lines=12> */
.L_x_12680:
        /* <DEDUP_REMOVED lines=58> */
[----:B------:R-:W-:Y:S01]  /*a3c0*/  LOP3.LUT R143, R143, R118, R125, 0x96, !PT ;  /* 0x000000768f8f7212 */ /* 0x000fe200078e967d */
[----:B------:R-:W-:-:S07]  /*a3d0*/  HFMA2 R118, -RZ, RZ, 0, 0 ;  /* 0x00000000ff767431 */ /* 0x000fce00000001ff */
.L_x_12678:
[----:B------:R-:W-:Y:S01]  /*a3e0*/  I2FP.F32.U32 R116, R117 ;  /* 0x0000007500747245 */ /* 0x000fe20000201000 */
[----:B-----5:R-:W-:Y:S01]  /*a3f0*/  IMAD.U32 R117, R120, 0x10000, RZ ;  /* 0x0001000078757824 */ /* 0x020fe200078e00ff */
[----:B------:R-:W-:Y:S02]  /*a400*/  ISETP.NE.AND P2, PT, R118, 0x1, PT ;  /* 0x000000017600780c */ /* 0x000fe40003f45270 */
[----:B------:R-:W-:Y:S01]  /*a410*/  PRMT R120, R120, 0x7632, R120 ;  /* 0x0000763278787816 */ /* 0x000fe20000000078 */
[----:B------:R-:W-:Y:S01]  /*a420*/  FFMA.FTZ R116, R116, R151, 1.1641532182693481445e-10 ;  /* 0x2f00000074747423 */ /* 0x000fe20000010097 */
[----:B------:R-:W-:Y:S01]  /*a430*/  FMUL.FTZ R117, R117, R0 ;  /* 0x0000000075757220 */ /* 0x000fe20000410000 */
[----:B------:R-:W-:-:S03]  /*a440*/  MOV R126, 0x2 ;  /* 0x00000002007e7802 */ /* 0x000fc60000000f00 */
[----:B------:R-:W-:Y:S01]  /*a450*/  FSETP.GTU.FTZ.AND P1, PT, R116, UR4, PT ;  /* 0x0000000474007c0b */ /* 0x000fe2000bf3c000 */
[----:B------:R-:W-:Y:S01]  /*a460*/  FMUL.FTZ R117, R117, UR5 ;  /* 0x0000000575757c20 */ /* 0x000fe20008410000 */
[----:B------:R-:W-:Y:S02]  /*a470*/  IMAD.MOV.U32 R116, RZ, RZ, R144 ;  /* 0x000000ffff747224 */ /* 0x000fe400078e0090 */
[----:B------:R-:W-:Y:S02]  /*a480*/  PLOP3.LUT P3, PT, P1, PT, PT, 0x8, 0x80 ;  /* 0x000000000080781c */ /* 0x000fe40000f6e170 */
[----:B------:R-:W-:Y:S02]  /*a490*/  FSEL R117, R117, RZ, !P1 ;  /* 0x000000ff75757208 */ /* 0x000fe40004800000 */
        /* <DEDUP_REMOVED lines=10> */
.L_x_12682:
        /* <DEDUP_REMOVED lines=12> */
.L_x_12683:
        /* <DEDUP_REMOVED lines=58> */
[----:B------:R-:W-:Y:S02]  /*a9a0*/  HFMA2 R126, -RZ, RZ, 0, 0 ;  /* 0x00000000ff7e7431 */ /* 0x000fe400000001ff */
[----:B------:R-:W-:Y:S01]  /*a9b0*/  IMAD.MOV.U32 R144, RZ, RZ, R128 ;  /* 0x000000ffff907224 */ /* 0x000fe200078e0080 */
[----:B------:R-:W-:-:S07]  /*a9c0*/  LOP3.LUT R142, R119, R142, R129, 0x96, !PT ;  /* 0x0000008e778e7212 */ /* 0x000fce00078e9681 */
.L_x_12681:
[----:B------:R-:W-:Y:S01]  /*a9d0*/  I2FP.F32.U32 R116, R116 ;  /* 0x0000007400747245 */ /* 0x000fe20000201000 */
[----:B------:R-:W-:Y:S01]  /*a9e0*/  IMAD.U32 R119, R120, 0x10000, RZ ;  /* 0x0001000078777824 */ /* 0x000fe200078e00ff */
[----:B------:R-:W-:Y:S02]  /*a9f0*/  ISETP.NE.AND P2, PT, R126, 0x1, PT ;  /* 0x000000017e00780c */ /* 0x000fe40003f45270 */
[----:B------:R-:W-:Y:S01]  /*aa00*/  MOV R127, 0x2 ;  /* 0x00000002007f7802 */ /* 0x000fe20000000f00 */
[----:B------:R-:W-:Y:S01]  /*aa10*/  FFMA.FTZ R116, R116, R151, 1.1641532182693481445e-10 ;  /* 0x2f00000074747423 */ /* 0x000fe20000010097 */
[----:B------:R-:W-:-:S04]  /*aa20*/  FMUL.FTZ R119, R119, R0 ;  /* 0x0000000077777220 */ /* 0x000fc80000410000 */
        /* <DEDUP_REMOVED lines=15> */
.L_x_12685:
        /* <DEDUP_REMOVED lines=12> */
.L_x_12686:
        /* <DEDUP_REMOVED lines=46> */
[C---:B------:R-:W-:Y:S01]  /*aec0*/  VIADD R131, R3.reuse, 0xdb3d7428 ;  /* 0xdb3d742803837836 */ /* 0x040fe20000000000 */
[----:B------:R-:W-:Y:S01]  /*aed0*/  IADD3 R143, PT, PT, R3, -0x695add53, RZ ;  /* 0x96a522ad038f7810 */ /* 0x000fe20007ffe0ff */
        /* <DEDUP_REMOVED lines=9> */
[----:B------:R-:W-:Y:S02]  /*af70*/  HFMA2 R127, -RZ, RZ, 0, 0 ;  /* 0x00000000ff7f7431 */ /* 0x000fe400000001ff */
[----:B------:R-:W-:Y:S01]  /*af80*/  IMAD.MOV.U32 R144, RZ, RZ, R148 ;  /* 0x000000ffff907224 */ /* 0x000fe200078e0094 */
[----:B------:R-:W-:Y:S01]  /*af90*/  LOP3.LUT R143, R143, R126, R131, 0x96, !PT ;  /* 0x0000007e8f8f7212 */ /* 0x000fe200078e9683 */
[----:B------:R-:W-:-:S07]  /*afa0*/  IMAD.MOV.U32 R124, RZ, RZ, R130 ;  /* 0x000000ffff7c7224 */ /* 0x000fce00078e0082 */
.L_x_12684:
[----:B------:R-:W-:Y:S01]  /*afb0*/  ISETP.NE.AND P3, PT, R127, 0x1, PT ;  /* 0x000000017f00780c */ /* 0x000fe20003f65270 */
[----:B------:R-:W-:Y:S01]  /*afc0*/  IMAD.U32 R119, R121, 0x10000, RZ ;  /* 0x0001000079777824 */ /* 0x000fe200078e00ff */
[----:B------:R-:W-:Y:S01]  /*afd0*/  I2FP.F32.U32 R116, R116 ;  /* 0x0000007400747245 */ /* 0x000fe20000201000 */
[----:B------:R-:W-:Y:S01]  /*afe0*/  IMAD.MOV.U32 R120, RZ, RZ, R144 ;  /* 0x000000ffff787224 */ /* 0x000fe200078e0090 */
[----:B------:R-:W-:Y:S01]  /*aff0*/  MOV R126, 0x2 ;  /* 0x00000002007e7802 */ /* 0x000fe20000000f00 */
        /* <DEDUP_REMOVED lines=16> */
.L_x_12688:
        /* <DEDUP_REMOVED lines=12> */
.L_x_12689:
        /* <DEDUP_REMOVED lines=61> */
.L_x_12687:
        /* <DEDUP_REMOVED lines=20> */
.L_x_12691:
        /* <DEDUP_REMOVED lines=12> */
.L_x_12692:
        /* <DEDUP_REMOVED lines=61> */
.L_x_12690:
[----:B------:R-:W-:Y:S01]  /*bb60*/  I2FP.F32.U32 R116, R116 ;  /* 0x0000007400747245 */ /* 0x000fe20000201000 */
[C---:B------:R-:W-:Y:S01]  /*bb70*/  IMAD.U32 R121, R122.reuse, 0x10000, RZ ;  /* 0x000100007a797824 */ /* 0x040fe200078e00ff */
[----:B------:R-:W-:Y:S02]  /*bb80*/  ISETP.NE.AND P4, PT, R127, 0x1, PT ;  /* 0x000000017f00780c */ /* 0x000fe40003f85270 */
        /* <DEDUP_REMOVED lines=18> */
.L_x_12694:
        /* <DEDUP_REMOVED lines=12> */
.L_x_12695:
        /* <DEDUP_REMOVED lines=61> */
.L_x_12693:
        /* <DEDUP_REMOVED lines=20> */
.L_x_12697:
        /* <DEDUP_REMOVED lines=12> */
.L_x_12698:
        /* <DEDUP_REMOVED lines=61> */
.L_x_12696:
        /* <DEDUP_REMOVED lines=21> */
.L_x_12700:
        /* <DEDUP_REMOVED lines=14> */
.L_x_12701:
        /* <DEDUP_REMOVED lines=61> */
.L_x_12699:
        /* <DEDUP_REMOVED lines=16> */
.L_x_12677:
        /* <DEDUP_REMOVED lines=12> */
[----:B------:R-:W-:Y:S01]  /*ced0*/  LOP3.LUT R149, R149, R135, R148, 0xfe, !PT ;  /* 0x0000008795957212 */ /* 0x000fe200078efe94 */
[----:B------:R-:W-:Y:S01]  /*cee0*/  IMAD.WIDE.U32 R134, R155, 0x8, R136 ;  /* 0x000000089b867825 */ /* 0x000fe200078e0088 */
[----:B------:R-:W-:Y:S02]  /*cef0*/  IADD3 R157, PT, PT, R153, 0x200, RZ ;  /* 0x00000200999d7810 */ /* 0x000fe40007ffe0ff */
[----:B------:R-:W-:Y:S02]  /*cf00*/  LOP3.LUT R125, R125, R131, R130, 0xfe, !PT ;  /* 0x000000837d7d7212 */ /* 0x000fe400078efe82 */
[----:B------:R-:W-:Y:S02]  /*cf10*/  SEL R148, RZ, 0x1, !P3 ;  /* 0x00000001ff947807 */ /* 0x000fe40005800000 */
[----:B------:R-:W-:-:S02]  /*cf20*/  SEL R130, RZ, 0x1, !P6 ;  /* 0x00000001ff827807 */ /* 0x000fc40007000000 */
[----:B------:R-:W-:Y:S02]  /*cf30*/  LOP3.LUT R149, R149, R148, RZ, 0xfc, !PT ;  /* 0x0000009495957212 */ /* 0x000fe400078efcff */
[----:B------:R-:W-:Y:S01]  /*cf40*/  LOP3.LUT R148, R125, R130, RZ, 0xfc, !PT ;  /* 0x000000827d947212 */ /* 0x000fe200078efcff */
[----:B0-----:R-:W-:-:S04]  /*cf50*/  @P0 IMAD.WIDE.U32 R126, R157, 0x20, R128 ;  /* 0x000000209d7e0825 */ /* 0x001fc800078e0080 */
[----:B------:R-:W-:Y:S01]  /*cf60*/  IMAD.WIDE.U32 R128, R157, 0x10, R132 ;  /* 0x000000109d807825 */ /* 0x000fe200078e0084 */
        /* <DEDUP_REMOVED lines=20> */
.L_x_12704:
        /* <DEDUP_REMOVED lines=12> */
.L_x_12705:
        /* <DEDUP_REMOVED lines=43> */
[C---:B------:R-:W-:Y:S02]  /*d420*/  IADD3 R125, PT, PT, R3.reuse, 0x1fd5c5a3, RZ ;  /* 0x1fd5c5a3037d7810 */ /* 0x040fe40007ffe0ff */
[----:B------:R-:W-:Y:S02]  /*d430*/  IADD3 R143, PT, PT, R3, -0x695add53, RZ ;  /* 0x96a522ad038f7810 */ /* 0x000fe40007ffe0ff */
        /* <DEDUP_REMOVED lines=11> */
[----:B------:R-:W-:Y:S01]  /*d4f0*/  IMAD.WIDE.U32 R134, R125, -0x2daee0ad, RZ ;  /* 0xd2511f537d867825 */ /* 0x000fe200078e00ff */
[----:B------:R-:W-:-:S04]  /*d500*/  MOV R125, R124 ;  /* 0x0000007c007d7202 */ /* 0x000fc80000000f00 */
[----:B------:R-:W-:Y:S01]  /*d510*/  LOP3.LUT R143, R143, R126, R135, 0x96, !PT ;  /* 0x0000007e8f8f7212 */ /* 0x000fe200078e9687 */
[----:B------:R-:W-:-:S07]  /*d520*/  IMAD.MOV.U32 R126, RZ, RZ, RZ ;  /* 0x000000ffff7e7224 */ /* 0x000fce00078e00ff */
.L_x_12703:
[----:B------:R-:W-:Y:S01]  /*d530*/  I2FP.F32.U32 R124, R125 ;  /* 0x0000007d007c7245 */ /* 0x000fe20000201000 */
[----:B------:R-:W-:Y:S01]  /*d540*/  IMAD.MOV.U32 R127, RZ, RZ, 0x2 ;  /* 0x00000002ff7f7424 */ /* 0x000fe200078e00ff */
[----:B-----5:R-:W-:Y:S02]  /*d550*/  SHF.L.U32 R125, R128, 0x10, RZ ;  /* 0x00000010807d7819 */ /* 0x020fe400000006ff */
        /* <DEDUP_REMOVED lines=20> */
.L_x_12707:
        /* <DEDUP_REMOVED lines=12> */
.L_x_12708:
        /* <DEDUP_REMOVED lines=54> */
[----:B------:R-:W-:Y:S01]  /*dac0*/  IMAD.MOV.U32 R127, RZ, RZ, RZ ;  /* 0x000000ffff7f7224 */ /* 0x000fe200078e00ff */
[----:B------:R-:W-:Y:S01]  /*dad0*/  MOV R144, R160 ;  /* 0x000000a000907202 */ /* 0x000fe20000000f00 */
[----:B------:R-:W-:Y:S01]  /*dae0*/  IMAD.WIDE.U32 R148, R148, -0x2daee0ad, RZ ;  /* 0xd2511f5394947825 */ /* 0x000fe200078e00ff */
[----:B------:R-:W-:-:S03]  /*daf0*/  LOP3.LUT R142, R125, R142, R161, 0x96, !PT ;  /* 0x0000008e7d8e7212 */ /* 0x000fc600078e96a1 */
[----:B------:R-:W-:Y:S01]  /*db00*/  IMAD.MOV.U32 R125, RZ, RZ, R134 ;  /* 0x000000ffff7d7224 */ /* 0x000fe200078e0086 */
[----:B------:R-:W-:Y:S02]  /*db10*/  LOP3.LUT R143, R143, R126, R149, 0x96, !PT ;  /* 0x0000007e8f8f7212 */ /* 0x000fe400078e9695 */
[----:B------:R-:W-:-:S07]  /*db20*/  MOV R134, R148 ;  /* 0x0000009400867202 */ /* 0x000fce0000000f00 */
.L_x_12706:
        /* <DEDUP_REMOVED lines=22> */
.L_x_12710:
        /* <DEDUP_REMOVED lines=12> */
.L_x_12711:
        /* <DEDUP_REMOVED lines=58> */
[----:B------:R-:W-:Y:S01]  /*e0f0*/  LOP3.LUT R143, R143, R126, R149, 0x96, !PT ;  /* 0x0000007e8f8f7212 */ /* 0x000fe200078e9695 */
[----:B------:R-:W-:Y:S01]  /*e100*/  IMAD.MOV.U32 R126, RZ, RZ, R134 ;  /* 0x000000ffff7e7224 */ /* 0x000fe200078e0086 */
[----:B------:R-:W-:-:S07]  /*e110*/  MOV R134, R148 ;  /* 0x0000009400867202 */ /* 0x000fce0000000f00 */
.L_x_12709:
[----:B------:R-:W-:Y:S02]  /*e120*/  I2FP.F32.U32 R126, R126 ;  /* 0x0000007e007e7245 */ /* 0x000fe40000201000 */
[C---:B------:R-:W-:Y:S02]  /*e130*/  SHF.L.U32 R127, R129.reuse, 0x10, RZ ;  /* 0x00000010817f7819 */ /* 0x040fe400000006ff */
[----:B------:R-:W-:Y:S01]  /*e140*/  ISETP.NE.AND P2, PT, R128, 0x1, PT ;  /* 0x000000018000780c */ /* 0x000fe20003f45270 */
[----:B------:R-:W-:Y:S01]  /*e150*/  FFMA.FTZ R126, R126, R151, 1.1641532182693481445e-10 ;  /* 0x2f0000007e7e7423 */ /* 0x000fe20000010097 */
[----:B------:R-:W-:Y:S01]  /*e160*/  PRMT R154, R129, 0x7632, R154 ;  /* 0x00007632819a7816 */ /* 0x000fe2000000009a */
[----:B------:R-:W-:Y:S01]  /*e170*/  FMUL.FTZ R127, R127, R0 ;  /* 0x000000007f7f7220 */ /* 0x000fe20000410000 */
[----:B------:R-:W-:Y:S02]  /*e180*/  IMAD.MOV.U32 R129, RZ, RZ, 0x2 ;  /* 0x00000002ff817424 */ /* 0x000fe400078e00ff */
        /* <DEDUP_REMOVED lines=15> */
.L_x_12713:
        /* <DEDUP_REMOVED lines=12> */
.L_x_12714:
        /* <DEDUP_REMOVED lines=61> */
.L_x_12712:
        /* <DEDUP_REMOVED lines=21> */
.L_x_12716:
        /* <DEDUP_REMOVED lines=12> */
.L_x_12717:
        /* <DEDUP_REMOVED lines=59> */
[----:B------:R-:W-:Y:S01]  /*ecd0*/  MOV R134, R148 ;  /* 0x0000009400867202 */ /* 0x000fe20000000f00 */
[----:B------:R-:W-:-:S07]  /*ece0*/  IMAD.MOV.U32 R148, RZ, RZ, RZ ;  /* 0x000000ffff947224 */ /* 0x000fce00078e00ff */
.L_x_12715:
        /* <DEDUP_REMOVED lines=22> */
.L_x_12719:
        /* <DEDUP_REMOVED lines=12> */
.L_x_12720:
        /* <DEDUP_REMOVED lines=61> */
.L_x_12718:
[----:B------:R-:W-:Y:S02]  /*f2e0*/  I2FP.F32.U32 R148, R129 ;  /* 0x0000008100947245 */ /* 0x000fe40000201000 */
[----:B------:R-:W-:Y:S02]  /*f2f0*/  SHF.L.U32 R129, R130, 0x10, RZ ;  /* 0x0000001082817819 */ /* 0x000fe400000006ff */
[----:B------:R-:W-:Y:S01]  /*f300*/  ISETP.NE.AND P5, PT, R149, 0x1, PT ;  /* 0x000000019500780c */ /* 0x000fe20003fa5270 */
[----:B------:R-:W-:Y:S02]  /*f310*/  FFMA.FTZ R148, R148, R151, 1.1641532182693481445e-10 ;  /* 0x2f00000094947423 */ /* 0x000fe40000010097 */
[----:B------:R-:W-:-:S03]  /*f320*/  FMUL.FTZ R129, R129, R0 ;  /* 0x0000000081817220 */ /* 0x000fc60000410000 */
[----:B------:R-:W-:Y:S01]  /*f330*/  FSETP.GTU.FTZ.AND P4, PT, R148, UR4, PT ;  /* 0x0000000494007c0b */ /* 0x000fe2000bf9c000 */
[----:B------:R-:W-:Y:S01]  /*f340*/  FMUL.FTZ R129, R129, UR5 ;  /* 0x0000000581817c20 */ /* 0x000fe20008410000 */
[----:B------:R-:W-:-:S04]  /*f350*/  IMAD.MOV.U32 R148, RZ, RZ, 0x2 ;  /* 0x00000002ff947424 */ /* 0x000fc800078e00ff */
        /* <DEDUP_REMOVED lines=13> */
.L_x_12722:
        /* <DEDUP_REMOVED lines=12> */
.L_x_12723:
        /* <DEDUP_REMOVED lines=59> */
[----:B------:R-:W-:-:S03]  /*f8a0*/  IMAD.MOV.U32 R148, RZ, RZ, RZ ;  /* 0x000000ffff947224 */ /* 0x000fc600078e00ff */
[----:B------:R-:W-:-:S07]  /*f8b0*/  LOP3.LUT R143, R143, R162, R149, 0x96, !PT ;  /* 0x000000a28f8f7212 */ /* 0x000fce00078e9695 */
.L_x_12721:
[----:B------:R-:W-:Y:S01]  /*f8c0*/  I2FP.F32.U32 R130, R130 ;  /* 0x0000008200827245 */ /* 0x000fe20000201000 */
[----:B------:R-:W-:Y:S01]  /*f8d0*/  IMAD.MOV.U32 R168, RZ, RZ, 0x2 ;  /* 0x00000002ffa87424 */ /* 0x000fe200078e00ff */
[C---:B------:R-:W-:Y:S02]  /*f8e0*/  SHF.L.U32 R149, R131.reuse, 0x10, RZ ;  /* 0x0000001083957819 */ /* 0x040fe400000006ff */
        /* <DEDUP_REMOVED lines=19> */
.L_x_12725:
        /* <DEDUP_REMOVED lines=14> */
.L_x_12726:
        /* <DEDUP_REMOVED lines=61> */
.L_x_12724:
[----:B------:R-:W-:Y:S02]  /*fed0*/  I2FP.F32.U32 R148, R149 ;  /* 0x0000009500947245 */ /* 0x000fe40000201000 */
[----:B------:R-:W-:-:S03]  /*fee0*/  SHF.L.U32 R131, R131, 0x10, RZ ;  /* 0x0000001083837819 */ /* 0x000fc600000006ff */
[----:B------:R-:W-:Y:S02]  /*fef0*/  FFMA.FTZ R148, R148, R151, 1.1641532182693481445e-10 ;  /* 0x2f00000094947423 */ /* 0x000fe40000010097 */
[----:B------:R-:W-:-:S03]  /*ff00*/  FMUL.FTZ R131, R131, R0 ;  /* 0x0000000083837220 */ /* 0x000fc60000410000 */
[----:B------:R-:W-:Y:S01]  /*ff10*/  FSETP.GTU.FTZ.AND P6, PT, R148, UR4, PT ;  /* 0x0000000494007c0b */ /* 0x000fe2000bfdc000 */
[----:B------:R-:W-:-:S05]  /*ff20*/  FMUL.FTZ R131, R131, UR5 ;  /* 0x0000000583837c20 */ /* 0x000fca0008410000 */
[----:B------:R-:W-:Y:S02]  /*ff30*/  FSEL R148, R131, RZ, !P6 ;  /* 0x000000ff83947208 */ /* 0x000fe40007000000 */
[----:B------:R-:W-:-:S03]  /*ff40*/  PLOP3.LUT P6, PT, P6, PT, PT, 0x8, 0x80 ;  /* 0x000000000080781c */ /* 0x000fc600037ce170 */
[----:B------:R-:W-:Y:S01]  /*ff50*/  FFMA.FTZ R131, R148, R23, R7 ;  /* 0x0000001794837223 */ /* 0x000fe20000010007 */
[----:B------:R-:W-:Y:S09]  /*ff60*/  BRA `(.L_x_12727) ;  /* 0x0000002c00e87947 */ /* 0x000ff20003800000 */
.L_x_12702:
        /* <DEDUP_REMOVED lines=15> */
.L_x_12729:
        /* <DEDUP_REMOVED lines=12> */
.L_x_12730:
        /* <DEDUP_REMOVED lines=60> */
.L_x_12728:
[----:B------:R-:W-:Y:S01]  /*104e0*/  I2FP.F32.U32 R124, R125 ;  /* 0x0000007d007c7245 */ /* 0x000fe20000201000 */
[----:B------:R-:W-:Y:S01]  /*104f0*/  IMAD.MOV.U32 R148, RZ, RZ, 0x2 ;  /* 0x00000002ff947424 */ /* 0x000fe200078e00ff */
[----:B------:R-:W-:Y:S02]  /*10500*/  ISETP.NE.AND P2, PT, R126, 0x1, PT ;  /* 0x000000017e00780c */ /* 0x000fe40003f45270 */
[----:B-----5:R-:W-:Y:S01]  /*10510*/  SHF.L.U32 R125, R128, 0x10, RZ ;  /* 0x00000010807d7819 */ /* 0x020fe200000006ff */
[----:B------:R-:W-:Y:S01]  /*10520*/  FFMA.FTZ R124, R124, R151, 1.1641532182693481445e-10 ;  /* 0x2f0000007c7c7423 */ /* 0x000fe20000010097 */
[----:B------:R-:W-:-:S03]  /*10530*/  PRMT R128, R128, 0x7632, R128 ;  /* 0x0000763280807816 */ /* 0x000fc60000000080 */
[----:B------:R-:W-:Y:S01]  /*10540*/  FMUL.FTZ R125, R125, R0 ;  /* 0x000000007d7d7220 */ /* 0x000fe20000410000 */
[----:B------:R-:W-:Y:S02]  /*10550*/  FSETP.GTU.FTZ.AND P1, PT, R124, UR4, PT ;  /* 0x000000047c007c0b */ /* 0x000fe4000bf3c000 */
[----:B------:R-:W-:Y:S01]  /*10560*/  MOV R124, R144 ;  /* 0x00000090007c7202 */ /* 0x000fe20000000f00 */
        /* <DEDUP_REMOVED lines=13> */
.L_x_12732:
        /* <DEDUP_REMOVED lines=12> */
.L_x_12733:
        /* <DEDUP_REMOVED lines=59> */
[----:B------:R-:W-:Y:S01]  /*10ab0*/  IMAD.MOV.U32 R148, RZ, RZ, RZ ;  /* 0x000000ffff947224 */ /* 0x000fe200078e00ff */
[----:B------:R-:W-:-:S07]  /*10ac0*/  LOP3.LUT R143, R143, R126, R149, 0x96, !PT ;  /* 0x0000007e8f8f7212 */ /* 0x000fce00078e9695 */
.L_x_12731:
[----:B------:R-:W-:Y:S01]  /*10ad0*/  I2FP.F32.U32 R124, R124 ;  /* 0x0000007c007c7245 */ /* 0x000fe20000201000 */
[----:B------:R-:W-:Y:S01]  /*10ae0*/  IMAD.MOV.U32 R149, RZ, RZ, 0x2 ;  /* 0x00000002ff957424 */ /* 0x000fe200078e00ff */
[----:B------:R-:W-:Y:S02]  /*10af0*/  ISETP.NE.AND P2, PT, R148, 0x1, PT ;  /* 0x000000019400780c */ /* 0x000fe40003f45270 */
[----:B------:R-:W-:Y:S01]  /*10b00*/  SHF.L.U32 R127, R128, 0x10, RZ ;  /* 0x00000010807f7819 */ /* 0x000fe200000006ff */
[----:B------:R-:W-:-:S04]  /*10b10*/  FFMA.FTZ R124, R124, R151, 1.1641532182693481445e-10 ;  /* 0x2f0000007c7c7423 */ /* 0x000fc80000010097 */
        /* <DEDUP_REMOVED lines=16> */
.L_x_12735:
        /* <DEDUP_REMOVED lines=12> */
.L_x_12736:
        /* <DEDUP_REMOVED lines=60> */
[----:B------:R-:W-:-:S07]  /*110a0*/  IMAD.MOV.U32 R149, RZ, RZ, RZ ;  /* 0x000000ffff957224 */ /* 0x000fce00078e00ff */
.L_x_12734:
[----:B------:R-:W-:Y:S01]  /*110b0*/  ISETP.NE.AND P3, PT, R149, 0x1, PT ;  /* 0x000000019500780c */ /* 0x000fe20003f65270 */
[----:B------:R-:W-:Y:S01]  /*110c0*/  IMAD.MOV.U32 R148, RZ, RZ, 0x2 ;  /* 0x00000002ff947424 */ /* 0x000fe200078e00ff */
[----:B------:R-:W-:Y:S02]  /*110d0*/  I2FP.F32.U32 R124, R124 ;  /* 0x0000007c007c7245 */ /* 0x000fe40000201000 */
[----:B------:R-:W-:Y:S02]  /*110e0*/  SHF.L.U32 R127, R129, 0x10, RZ ;  /* 0x00000010817f7819 */ /* 0x000fe400000006ff */
[----:B------:R-:W-:Y:S01]  /*110f0*/  MOV R128, R144 ;  /* 0x0000009000807202 */ /* 0x000fe20000000f00 */
[----:B------:R-:W-:Y:S02]  /*11100*/  FFMA.FTZ R124, R124, R151, 1.1641532182693481445e-10 ;  /* 0x2f0000007c7c7423 */ /* 0x000fe40000010097 */
[----:B------:R-:W-:-:S03]  /*11110*/  FMUL.FTZ R127, R127, R0 ;  /* 0x000000007f7f7220 */ /* 0x000fc60000410000 */
[----:B------:R-:W-:Y:S01]  /*11120*/  FSETP.GTU.FTZ.AND P2, PT, R124, UR4, PT ;  /* 0x000000047c007c0b */ /* 0x000fe2000bf5c000 */
[----:B------:R-:W-:Y:S01]  /*11130*/  FMUL.FTZ R127, R127, UR5 ;  /* 0x000000057f7f7c20 */ /* 0x000fe20008410000 */
        /* <DEDUP_REMOVED lines=12> */
.L_x_12738:
        /* <DEDUP_REMOVED lines=12> */
.L_x_12739:
        /* <DEDUP_REMOVED lines=61> */
.L_x_12737:
        /* <DEDUP_REMOVED lines=20> */
.L_x_12741:
        /* <DEDUP_REMOVED lines=12> */
.L_x_12742:
        /* <DEDUP_REMOVED lines=61> */
.L_x_12740:
        /* <DEDUP_REMOVED lines=21> */
.L_x_12744:
        /* <DEDUP_REMOVED lines=12> */
.L_x_12745:
        /* <DEDUP_REMOVED lines=61> */
.L_x_12743:
        /* <DEDUP_REMOVED lines=20> */
.L_x_12747:
        /* <DEDUP_REMOVED lines=12> */
.L_x_12748:
        /* <DEDUP_REMOVED lines=61> */
.L_x_12746:
        /* <DEDUP_REMOVED lines=21> */
.L_x_12750:
        /* <DEDUP_REMOVED lines=14> */
.L_x_12751:
        /* <DEDUP_REMOVED lines=61> */
.L_x_12749:
[----:B------:R-:W-:Y:S02]  /*12e10*/  I2FP.F32.U32 R124, R124 ;  /* 0x0000007c007c7245 */ /* 0x000fe40000201000 */
[----:B------:R-:W-:-:S03]  /*12e20*/  SHF.L.U32 R149, R131, 0x10, RZ ;  /* 0x0000001083957819 */ /* 0x000fc600000006ff */
[----:B------:R-:W-:Y:S01]  /*12e30*/  FFMA.FTZ R131, R124, R151, 1.1641532182693481445e-10 ;  /* 0x2f0000007c837423 */ /* 0x000fe20000010097 */
[----:B------:R-:W-:Y:S01]  /*12e40*/  FMUL.FTZ R124, R125, R24 ;  /* 0x000000187d7c7220 */ /* 0x000fe20000410000 */
[----:B------:R-:W-:Y:S01]  /*12e50*/  FMUL.FTZ R149, R149, R0 ;  /* 0x0000000095957220 */ /* 0x000fe20000410000 */
[----:B------:R-:W-:Y:S01]  /*12e60*/  FMUL.FTZ R125, R126, R25 ;  /* 0x000000197e7d7220 */ /* 0x000fe20000410000 */
[----:B------:R-:W-:Y:S01]  /*12e70*/  FMUL.FTZ R126, R127, R26 ;  /* 0x0000001a7f7e7220 */ /* 0x000fe20000410000 */
[----:B------:R-:W-:Y:S01]  /*12e80*/  FSETP.GTU.FTZ.AND P6, PT, R131, UR4, PT ;  /* 0x0000000483007c0b */ /* 0x000fe2000bfdc000 */
[----:B------:R-:W-:Y:S01]  /*12e90*/  FMUL.FTZ R149, R149, UR5 ;  /* 0x0000000595957c20 */ /* 0x000fe20008410000 */
[----:B------:R-:W-:Y:S01]  /*12ea0*/  FMUL.FTZ R127, R128, R27 ;  /* 0x0000001b807f7220 */ /* 0x000fe20000410000 */
[----:B------:R-:W-:Y:S01]  /*12eb0*/  FMUL.FTZ R128, R129, R20 ;  /* 0x0000001481807220 */ /* 0x000fe20000410000 */
[----:B------:R-:W-:Y:S01]  /*12ec0*/  FMUL.FTZ R129, R130, R21 ;  /* 0x0000001582817220 */ /* 0x000fe20000410000 */
[----:B------:R-:W-:Y:S01]  /*12ed0*/  FMUL.FTZ R130, R159, R22 ;  /* 0x000000169f827220 */ /* 0x000fe20000410000 */
[----:B------:R-:W-:-:S02]  /*12ee0*/  FSEL R148, R149, RZ, !P6 ;  /* 0x000000ff95947208 */ /* 0x000fc40007000000 */
[----:B------:R-:W-:-:S03]  /*12ef0*/  PLOP3.LUT P6, PT, P6, PT, PT, 0x8, 0x80 ;  /* 0x000000000080781c */ /* 0x000fc600037ce170 */
[----:B------:R-:W-:-:S10]  /*12f00*/  FMUL.FTZ R131, R148, R23 ;  /* 0x0000001794837220 */ /* 0x000fd40000410000 */
.L_x_12727:
[----:B------:R-:W0:Y:S01]  /*12f10*/  @P0 LDC.64 R164, c[0x0][0x3a0] ;  /* 0x0000e800ffa40b82 */ /* 0x000e220000000a00 */
[----:B------:R-:W-:Y:S01]  /*12f20*/  SEL R156, RZ, 0x1000000, !P6 ;  /* 0x01000000ff9c7807 */ /* 0x000fe20007000000 */
[----:B------:R-:W-:Y:S01]  /*12f30*/  IMAD.WIDE.U32 R148, R157, 0x20, R146 ;  /* 0x000000209d947825 */ /* 0x000fe200078e0092 */
[----:B------:R-:W-:Y:S02]  /*12f40*/  SEL R154, RZ, 0x10000, !P5 ;  /* 0x00010000ff9a7807 */ /* 0x000fe40006800000 */
[----:B------:R-:W-:Y:S01]  /*12f50*/  SEL R167, RZ, 0x100, !P4 ;  /* 0x00000100ffa77807 */ /* 0x000fe20006000000 */
[----:B------:R-:W-:Y:S01]  /*12f60*/  VIADD R159, R153, 0x300 ;  /* 0x00000300999f7836 */ /* 0x000fe20000000000 */
[----:B------:R-:W-:Y:S01]  /*12f70*/  ISETP.NE.AND P5, PT, R150, RZ, PT ;  /* 0x000000ff9600720c */ /* 0x000fe20003fa5270 */
[----:B------:R-:W-:Y:S01]  /*12f80*/  STG.E.128 desc[UR8][R148.64], R124 ;  /* 0x0000007c94007986 */ /* 0x000fe2000c101d08 */
[----:B------:R-:W-:Y:S02]  /*12f90*/  ISETP.NE.AND P6, PT, R135, RZ, PT ;  /* 0x000000ff8700720c */ /* 0x000fe40003fc5270 */
[----:B------:R-:W-:Y:S01]  /*12fa0*/  LOP3.LUT R167, R167, R156, R154, 0xfe, !PT ;  /* 0x0000009ca7a77212 */ /* 0x000fe200078efe9a */
[----:B------:R1:W-:Y:S01]  /*12fb0*/  STG.E.128 desc[UR8][R148.64+0x10], R128 ;  /* 0x0000108094007986 */ /* 0x0003e2000c101d08 */
[----:B------:R-:W-:-:S02]  /*12fc0*/  SEL R154, RZ, 0x1000000, !P2 ;  /* 0x01000000ff9a7807 */ /* 0x000fc40005000000 */
[----:B------:R-:W-:Y:S02]  /*12fd0*/  SEL R150, RZ, 0x10000, !P1 ;  /* 0x00010000ff967807 */ /* 0x000fe40004800000 */
[----:B------:R-:W-:Y:S02]  /*12fe0*/  SEL R135, RZ, 0x100, !P5 ;  /* 0x00000100ff877807 */ /* 0x000fe40006800000 */
[----:B------:R-:W-:Y:S02]  /*12ff0*/  SEL R166, RZ, 0x1, !P3 ;  /* 0x00000001ffa67807 */ /* 0x000fe40005800000 */
[----:B------:R-:W-:Y:S02]  /*13000*/  LOP3.LUT R135, R135, R154, R150, 0xfe, !PT ;  /* 0x0000009a87877212 */ /* 0x000fe400078efe96 */
[----:B------:R-:W-:Y:S01]  /*13010*/  SEL R150, RZ, 0x1, !P6 ;  /* 0x00000001ff967807 */ /* 0x000fe20007000000 */
[----:B------:R-:W-:Y:S01]  /*13020*/  IMAD.WIDE.U32 R160, R159, 0x10, R132 ;  /* 0x000000109fa07825 */ /* 0x000fe200078e0084 */
[----:B------:R-:W-:-:S02]  /*13030*/  LOP3.LUT R167, R167, R166, RZ, 0xfc, !PT ;  /* 0x000000a6a7a77212 */ /* 0x000fc400078efcff */
[----:B------:R-:W-:Y:S01]  /*13040*/  LOP3.LUT R166, R135, R150, RZ, 0xfc, !PT ;  /* 0x0000009687a67212 */ /* 0x000fe200078efcff */
[----:B0-----:R-:W-:-:S04]  /*13050*/  @P0 IMAD.WIDE.U32 R164, R159, 0x20, R164 ;  /* 0x000000209fa40825 */ /* 0x001fc800078e00a4 */
[----:B-1----:R-:W-:-:S05]  /*13060*/  IMAD.WIDE.U32 R148, R157, 0x8, R136 ;  /* 0x000000089d947825 */ /* 0x002fca00078e0088 */
[----:B------:R0:W-:Y:S04]  /*13070*/  STG.E.64 desc[UR8][R148.64], R166 ;  /* 0x000000a694007986 */ /* 0x0001e8000c101b08 */
[----:B------:R0:W5:Y:S04]  /*13080*/  @P0 LDG.E.128 R8, desc[UR8][R164.64] ;  /* 0x00000008a4080981 */ /* 0x000168000c1e1d00 */
[----:B------:R0:W5:Y:S04]  /*13090*/  @P0 LDG.E.128 R4, desc[UR8][R164.64+0x10] ;  /* 0x00001008a4040981 */ /* 0x000168000c1e1d00 */
[----:B------:R-:W5:Y:S01]  /*130a0*/  LDG.E.128 R160, desc[UR8][R160.64] ;  /* 0x00000008a0a07981 */ /* 0x000f62000c1e1d00 */
        /* <DEDUP_REMOVED lines=16> */
.L_x_12754:
        /* <DEDUP_REMOVED lines=12> */
.L_x_12755:
[----:B0-----:R-:W-:Y:S01]  /*13270*/  LOP3.LUT R148, R145, R133, R3, 0x96, !PT ;  /* 0x0000008591947212 */ /* 0x001fe200078e9603 */
        /* <DEDUP_REMOVED lines=48> */
[----:B------:R-:W-:Y:S01]  /*13580*/  LOP3.LUT R148, R135, R148, R165, 0x96, !PT ;  /* 0x0000009487947212 */ /* 0x000fe200078e96a5 */
[----:B------:R-:W-:-:S04]  /*13590*/  VIADD R135, R3, 0xdb3d7428 ;  /* 0xdb3d742803877836 */ /* 0x000fc80000000000 */
[----:B------:R-:W-:Y:S01]  /*135a0*/  IMAD.WIDE.U32 R148, R148, -0x2daee0ad, RZ ;  /* 0xd2511f5394947825 */ /* 0x000fe200078e00ff */
[----:B------:R-:W-:Y:S02]  /*135b0*/  LOP3.LUT R135, R135, R142, R133, 0x96, !PT ;  /* 0x0000008e87877212 */ /* 0x000fe400078e9685 */
[----:B------:R-:W-:Y:S01]  /*135c0*/  IADD3 R133, PT, PT, R2, -0x700cb87f, RZ ;  /* 0x8ff3478102857810 */ /* 0x000fe20007ffe0ff */
[----:B------:R-:W-:Y:S01]  /*135d0*/  IMAD.MOV.U32 R154, RZ, RZ, R148 ;  /* 0x000000ffff9a7224 */ /* 0x000fe200078e0094 */
[----:B------:R-:W-:Y:S01]  /*135e0*/  LOP3.LUT R143, R143, R132, R149, 0x96, !PT ;  /* 0x000000848f8f7212 */ /* 0x000fe200078e9695 */
[----:B------:R-:W-:Y:S01]  /*135f0*/  IMAD.WIDE.U32 R166, R135, -0x326172a9, RZ ;  /* 0xcd9e8d5787a67825 */ /* 0x000fe200078e00ff */
[----:B------:R-:W-:-:S03]  /*13600*/  MOV R132, R134 ;  /* 0x0000008600847202 */ /* 0x000fc60000000f00 */
[----:B------:R-:W-:Y:S01]  /*13610*/  IMAD.MOV.U32 R135, RZ, RZ, RZ ;  /* 0x000000ffff877224 */ /* 0x000fe200078e00ff */
[----:B------:R-:W-:Y:S02]  /*13620*/  LOP3.LUT R142, R133, R164, R167, 0x96, !PT ;  /* 0x000000a4858e7212 */ /* 0x000fe400078e96a7 */
[----:B------:R-:W-:-:S07]  /*13630*/  MOV R144, R166 ;  /* 0x000000a600907202 */ /* 0x000fce0000000f00 */
.L_x_12753:
[----:B------:R-:W-:Y:S01]  /*13640*/  I2FP.F32.U32 R132, R132 ;  /* 0x0000008400847245 */ /* 0x000fe20000201000 */
[----:B0-----:R-:W-:Y:S01]  /*13650*/  IMAD.MOV.U32 R148, RZ, RZ, 0x2 ;  /* 0x00000002ff947424 */ /* 0x001fe200078e00ff */
        /* <DEDUP_REMOVED lines=21> */
.L_x_12757:
        /* <DEDUP_REMOVED lines=12> */
.L_x_12758:
        /* <DEDUP_REMOVED lines=52> */
[----:B------:R-:W-:-:S04]  /*13bb0*/  LOP3.LUT R133, R133, R142, R135, 0x96, !PT ;  /* 0x0000008e85857212 */ /* 0x000fc800078e9687 */
[----:B------:R-:W-:Y:S01]  /*13bc0*/  LOP3.LUT R143, R143, R134, R149, 0x96, !PT ;  /* 0x000000868f8f7212 */ /* 0x000fe200078e9695 */
[----:B------:R-:W-:Y:S01]  /*13bd0*/  IMAD.WIDE.U32 R166, R133, -0x326172a9, RZ ;  /* 0xcd9e8d5785a67825 */ /* 0x000fe200078e00ff */
[----:B------:R-:W-:-:S04]  /*13be0*/  IADD3 R133, PT, PT, R2, -0x700cb87f, RZ ;  /* 0x8ff3478102857810 */ /* 0x000fc80007ffe0ff */
[----:B------:R-:W-:Y:S01]  /*13bf0*/  LOP3.LUT R142, R133, R164, R167, 0x96, !PT ;  /* 0x000000a4858e7212 */ /* 0x000fe200078e96a7 */
[----:B------:R-:W-:Y:S01]  /*13c00*/  IMAD.MOV.U32 R133, RZ, RZ, R154 ;  /* 0x000000ffff857224 */ /* 0x000fe200078e009a */
[----:B------:R-:W-:Y:S01]  /*13c10*/  MOV R154, R148 ;  /* 0x00000094009a7202 */ /* 0x000fe20000000f00 */
[----:B------:R-:W-:Y:S01]  /*13c20*/  IMAD.MOV.U32 R148, RZ, RZ, RZ ;  /* 0x000000ffff947224 */ /* 0x000fe200078e00ff */
[----:B------:R-:W-:-:S07]  /*13c30*/  MOV R144, R166 ;  /* 0x000000a600907202 */ /* 0x000fce0000000f00 */
.L_x_12756:
        /* <DEDUP_REMOVED lines=21> */
.L_x_12760:
        /* <DEDUP_REMOVED lines=12> */
.L_x_12761:
        /* <DEDUP_REMOVED lines=55> */
[----:B------:R-:W-:Y:S02]  /*141c0*/  LOP3.LUT R142, R135, R164, R167, 0x96, !PT ;  /* 0x000000a4878e7212 */ /* 0x000fe400078e96a7 */
[----:B------:R-:W-:Y:S02]  /*141d0*/  MOV R144, R166 ;  /* 0x000000a600907202 */ /* 0x000fe40000000f00 */
[----:B------:R-:W-:Y:S01]  /*141e0*/  LOP3.LUT R143, R143, R134, R149, 0x96, !PT ;  /* 0x000000868f8f7212 */ /* 0x000fe200078e9695 */
[----:B------:R-:W-:Y:S01]  /*141f0*/  IMAD.MOV.U32 R134, RZ, RZ, R154 ;  /* 0x000000ffff867224 */ /* 0x000fe200078e009a */
[----:B------:R-:W-:Y:S01]  /*14200*/  MOV R154, R148 ;  /* 0x00000094009a7202 */ /* 0x000fe20000000f00 */
[----:B------:R-:W-:-:S07]  /*14210*/  IMAD.MOV.U32 R149, RZ, RZ, RZ ;  /* 0x000000ffff957224 */ /* 0x000fce00078e00ff */
.L_x_12759:
        /* <DEDUP_REMOVED lines=22> */
.L_x_12763:
        /* <DEDUP_REMOVED lines=12> */
.L_x_12764:
        /* <DEDUP_REMOVED lines=54> */
[----:B------:R-:W-:-:S03]  /*147a0*/  IADD3 R143, PT, PT, R2, -0x700cb87f, RZ ;  /* 0x8ff34781028f7810 */ /* 0x000fc60007ffe0ff */
[----:B------:R-:W-:Y:S01]  /*147b0*/  IMAD.MOV.U32 R135, RZ, RZ, R154 ;  /* 0x000000ffff877224 */ /* 0x000fe200078e009a */
[----:B------:R-:W-:Y:S01]  /*147c0*/  LOP3.LUT R142, R143, R142, R167, 0x96, !PT ;  /* 0x0000008e8f8e7212 */ /* 0x000fe200078e96a7 */
[----:B------:R-:W-:Y:S01]  /*147d0*/  VIADD R143, R3, 0x96a522ad ;  /* 0x96a522ad038f7836 */ /* 0x000fe20000000000 */
[----:B------:R-:W-:Y:S02]  /*147e0*/  MOV R144, R166 ;  /* 0x000000a600907202 */ /* 0x000fe40000000f00 */
[----:B------:R-:W-:Y:S02]  /*147f0*/  MOV R154, R148 ;  /* 0x00000094009a7202 */ /* 0x000fe40000000f00 */
[----:B------:R-:W-:-:S07]  /*14800*/  LOP3.LUT R143, R143, R164, R149, 0x96, !PT ;  /* 0x000000a48f8f7212 */ /* 0x000fce00078e9695 */
.L_x_12762:
        /* <DEDUP_REMOVED lines=21> */
.L_x_12766:
        /* <DEDUP_REMOVED lines=12> */
.L_x_12767:
        /* <DEDUP_REMOVED lines=61> */
.L_x_12765:
        /* <DEDUP_REMOVED lines=22> */
.L_x_12769:
        /* <DEDUP_REMOVED lines=12> */
.L_x_12770:
        /* <DEDUP_REMOVED lines=8> */
[----:B------:R-:W-:-:S05]  /*15090*/  IMAD.WIDE.U32 R164, R165, -0x2daee0ad, RZ ;  /* 0xd2511f53a5a47825 */ /* 0x000fca00078e00ff */
        /* <DEDUP_REMOVED lines=26> */
[----:B------:R-:W-:Y:S01]  /*15240*/  IMAD.WIDE.U32 R168, R149, -0x326172a9, RZ ;  /* 0xcd9e8d5795a87825 */ /* 0x000fe200078e00ff */
[C---:B------:R-:W-:Y:S02]  /*15250*/  IADD3 R149, PT, PT, R2.reuse, -0x4ab325aa, RZ ;  /* 0xb54cda5602957810 */ /* 0x040fe40007ffe0ff */
[----:B------:R-:W-:Y:S02]  /*15260*/  LOP3.LUT R161, R161, R164, R143, 0x96, !PT ;  /* 0x000000a4a1a17212 */ /* 0x000fe400078e968f */
[----:B------:R-:W-:Y:S02]  /*15270*/  LOP3.LUT R149, R149, R166, R169, 0x96, !PT ;  /* 0x000000a695957212 */ /* 0x000fe400078e96a9 */
[----:B------:R-:W-:Y:S01]  /*15280*/  IADD3 R143, PT, PT, R2, 0x5384540f, RZ ;  /* 0x5384540f028f7810 */ /* 0x000fe20007ffe0ff */
[----:B------:R-:W-:-:S04]  /*15290*/  IMAD.WIDE.U32 R166, R161, -0x326172a9, RZ ;  /* 0xcd9e8d57a1a67825 */ /* 0x000fc800078e00ff */
[----:B------:R-:W-:Y:S01]  /*152a0*/  IMAD.WIDE.U32 R164, R149, -0x2daee0ad, RZ ;  /* 0xd2511f5395a47825 */ /* 0x000fe200078e00ff */
[----:B------:R-:W-:Y:S02]  /*152b0*/  LOP3.LUT R167, R143, R168, R167, 0x96, !PT ;  /* 0x000000a88fa77212 */ /* 0x000fe400078e96a7 */
[----:B------:R-:W-:Y:S01]  /*152c0*/  IADD3 R149, PT, PT, R2, -0xe443238, RZ ;  /* 0xf1bbcdc802957810 */ /* 0x000fe20007ffe0ff */
[----:B------:R-:W-:Y:S02]  /*152d0*/  VIADD R143, R3, 0x1fd5c5a3 ;  /* 0x1fd5c5a3038f7836 */ /* 0x000fe40000000000 */
[----:B------:R-:W-:-:S03]  /*152e0*/  IMAD.MOV.U32 R161, RZ, RZ, RZ ;  /* 0x000000ffffa17224 */ /* 0x000fc600078e00ff */
[----:B------:R-:W-:-:S05]  /*152f0*/  LOP3.LUT R143, R143, R142, R165, 0x96, !PT ;  /* 0x0000008e8f8f7212 */ /* 0x000fca00078e96a5 */
        /* <DEDUP_REMOVED lines=14> */
.L_x_12768:
        /* <DEDUP_REMOVED lines=21> */
.L_x_12772:
        /* <DEDUP_REMOVED lines=12> */
.L_x_12773:
        /* <DEDUP_REMOVED lines=11> */
[----:B------:R-:W-:-:S03]  /*156a0*/  IADD3 R165, PT, PT, R3, 0x76cf5d0a, RZ ;  /* 0x76cf5d0a03a57810 */ /* 0x000fc60007ffe0ff */
[----:B------:R-:W-:Y:S01]  /*156b0*/  IMAD.MOV.U32 R162, RZ, RZ, RZ ;  /* 0x000000ffffa27224 */ /* 0x000fe200078e00ff */
        /* <DEDUP_REMOVED lines=33> */
[----:B------:R-:W-:-:S05]  /*158d0*/  VIADD R143, R3, 0x1fd5c5a3 ;  /* 0x1fd5c5a3038f7836 */ /* 0x000fca0000000000 */
        /* <DEDUP_REMOVED lines=8> */
[----:B------:R-:W-:Y:S02]  /*15960*/  IADD3 R143, PT, PT, R2, -0x700cb87f, RZ ;  /* 0x8ff34781028f7810 */ /* 0x000fe40007ffe0ff */
[----:B------:R-:W-:Y:S02]  /*15970*/  MOV R154, R164 ;  /* 0x000000a4009a7202 */ /* 0x000fe40000000f00 */
[----:B------:R-:W-:Y:S01]  /*15980*/  LOP3.LUT R142, R143, R142, R169, 0x96, !PT ;  /* 0x0000008e8f8e7212 */ /* 0x000fe200078e96a9 */
[----:B------:R-:W-:Y:S01]  /*15990*/  VIADD R143, R3, 0x96a522ad ;  /* 0x96a522ad038f7836 */ /* 0x000fe20000000000 */
[----:B------:R-:W-:-:S04]  /*159a0*/  MOV R144, R168 ;  /* 0x000000a800907202 */ /* 0x000fc80000000f00 */
[----:B------:R-:W-:-:S07]  /*159b0*/  LOP3.LUT R143, R143, R166, R165, 0x96, !PT ;  /* 0x000000a68f8f7212 */ /* 0x000fce00078e96a5 */
.L_x_12771:
        /* <DEDUP_REMOVED lines=22> */
.L_x_12775:
        /* <DEDUP_REMOVED lines=14> */
.L_x_12776:
        /* <DEDUP_REMOVED lines=61> */
.L_x_12774:
        /* <DEDUP_REMOVED lines=10> */
.L_x_12752:
        /* <DEDUP_REMOVED lines=15> */
.L_x_12779:
        /* <DEDUP_REMOVED lines=12> */
.L_x_12780:
[----:B0-----:R-:W-:Y:S01]  /*16220*/  LOP3.LUT R148, R145, R133, R3, 0x96, !PT ;  /* 0x0000008591947212 */ /* 0x001fe200078e9603 */
        /* <DEDUP_REMOVED lines=28> */
[----:B------:R-:W-:Y:S01]  /*163f0*/  IMAD.WIDE.U32 R148, R135, -0x326172a9, RZ ;  /* 0xcd9e8d5787947825 */ /* 0x000fe200078e00ff */
[----:B------:R-:W-:-:S04]  /*16400*/  IADD3 R135, PT, PT, R3, -0x56f99767, RZ ;  /* 0xa906689903877810 */ /* 0x000fc80007ffe0ff */
        /* <DEDUP_REMOVED lines=13> */
[----:B------:R-:W-:Y:S02]  /*164e0*/  LOP3.LUT R135, R135, R132, R143, 0x96, !PT ;  /* 0x0000008487877212 */ /* 0x000fe400078e968f */
[----:B------:R-:W-:Y:S01]  /*164f0*/  IADD3 R143, PT, PT, R3, -0x695add53, RZ ;  /* 0x96a522ad038f7810 */ /* 0x000fe20007ffe0ff */
[----:B------:R-:W-:-:S04]  /*16500*/  IMAD.WIDE.U32 R132, R133, -0x2daee0ad, RZ ;  /* 0xd2511f5385847825 */ /* 0x000fc800078e00ff */
[----:B------:R-:W-:-:S04]  /*16510*/  IMAD.WIDE.U32 R164, R135, -0x326172a9, RZ ;  /* 0xcd9e8d5787a47825 */ /* 0x000fc800078e00ff */
[----:B------:R-:W-:-:S05]  /*16520*/  VIADD R135, R2, 0xf1bbcdc8 ;  /* 0xf1bbcdc802877836 */ /* 0x000fca0000000000 */
[----:B------:R-:W-:Y:S02]  /*16530*/  LOP3.LUT R148, R135, R148, R165, 0x96, !PT ;  /* 0x0000009487947212 */ /* 0x000fe400078e96a5 */
[----:B------:R-:W-:-:S03]  /*16540*/  IADD3 R135, PT, PT, R3, -0x24c28bd8, RZ ;  /* 0xdb3d742803877810 */ /* 0x000fc60007ffe0ff */
[----:B------:R-:W-:Y:S01]  /*16550*/  IMAD.WIDE.U32 R148, R148, -0x2daee0ad, RZ ;  /* 0xd2511f5394947825 */ /* 0x000fe200078e00ff */
[----:B------:R-:W-:-:S03]  /*16560*/  LOP3.LUT R135, R135, R142, R133, 0x96, !PT ;  /* 0x0000008e87877212 */ /* 0x000fc600078e9685 */
[----:B------:R-:W-:Y:S01]  /*16570*/  VIADD R133, R2, 0x8ff34781 ;  /* 0x8ff3478102857836 */ /* 0x000fe20000000000 */
[----:B------:R-:W-:Y:S01]  /*16580*/  LOP3.LUT R143, R143, R132, R149, 0x96, !PT ;  /* 0x000000848f8f7212 */ /* 0x000fe200078e9695 */
[----:B------:R-:W-:-:S04]  /*16590*/  IMAD.WIDE.U32 R166, R135, -0x326172a9, RZ ;  /* 0xcd9e8d5787a67825 */ /* 0x000fc800078e00ff */
[----:B------:R-:W-:Y:S01]  /*165a0*/  HFMA2 R135, -RZ, RZ, 0, 0 ;  /* 0x00000000ff877431 */ /* 0x000fe200000001ff */
[----:B------:R-:W-:Y:S01]  /*165b0*/  MOV R154, R148 ;  /* 0x00000094009a7202 */ /* 0x000fe20000000f00 */
[----:B------:R-:W-:Y:S01]  /*165c0*/  IMAD.MOV.U32 R144, RZ, RZ, R166 ;  /* 0x000000ffff907224 */ /* 0x000fe200078e00a6 */
[----:B------:R-:W-:Y:S01]  /*165d0*/  LOP3.LUT R142, R133, R164, R167, 0x96, !PT ;  /* 0x000000a4858e7212 */ /* 0x000fe200078e96a7 */
[----:B------:R-:W-:-:S07]  /*165e0*/  IMAD.MOV.U32 R132, RZ, RZ, R134 ;  /* 0x000000ffff847224 */ /* 0x000fce00078e0086 */
.L_x_12778:
[----:B------:R-:W-:Y:S01]  /*165f0*/  I2FP.F32.U32 R132, R132 ;  /* 0x0000008400847245 */ /* 0x000fe20000201000 */
[----:B-----5:R-:W-:Y:S01]  /*16600*/  IMAD.U32 R133, R160, 0x10000, RZ ;  /* 0x00010000a0857824 */ /* 0x020fe200078e00ff */
[----:B------:R-:W-:Y:S01]  /*16610*/  ISETP.NE.AND P1, PT, R135, 0x1, PT ;  /* 0x000000018700780c */ /* 0x000fe20003f25270 */
[----:B------:R-:W-:Y:S01]  /*16620*/  IMAD.MOV.U32 R134, RZ, RZ, R144 ;  /* 0x000000ffff867224 */ /* 0x000fe200078e0090 */
[----:B0-----:R-:W-:Y:S01]  /*16630*/  MOV R148, 0x2 ;  /* 0x0000000200947802 */ /* 0x001fe20000000f00 */
[----:B------:R-:W-:Y:S01]  /*16640*/  FFMA.FTZ R132, R132, R151, 1.1641532182693481445e-10 ;  /* 0x2f00000084847423 */ /* 0x000fe20000010097 */
[----:B------:R-:W-:-:S04]  /*16650*/  FMUL.FTZ R133, R133, R0 ;  /* 0x0000000085857220 */ /* 0x000fc80000410000 */
[----:B------:R-:W-:Y:S01]  /*16660*/  FSETP.GTU.FTZ.AND P0, PT, R132, UR4, PT ;  /* 0x0000000484007c0b */ /* 0x000fe2000bf1c000 */
[----:B------:R-:W-:Y:S01]  /*16670*/  FMUL.FTZ R133, R133, UR5 ;  /* 0x0000000585857c20 */ /* 0x000fe20008410000 */
[----:B------:R-:W-:Y:S02]  /*16680*/  PRMT R132, R160, 0x7632, R132 ;  /* 0x00007632a0847816 */ /* 0x000fe40000000084 */
        /* <DEDUP_REMOVED lines=12> */
.L_x_12782:
        /* <DEDUP_REMOVED lines=12> */
.L_x_12783:
        /* <DEDUP_REMOVED lines=53> */
[----:B------:R-:W-:Y:S01]  /*16b60*/  IMAD.WIDE.U32 R166, R143, -0x326172a9, RZ ;  /* 0xcd9e8d578fa67825 */ /* 0x000fe200078e00ff */
[----:B------:R-:W-:-:S03]  /*16b70*/  IADD3 R143, PT, PT, R3, -0x695add53, RZ ;  /* 0x96a522ad038f7810 */ /* 0x000fc60007ffe0ff */
[----:B------:R-:W-:Y:S01]  /*16b80*/  IMAD.MOV.U32 R144, RZ, RZ, R166 ;  /* 0x000000ffff907224 */ /* 0x000fe200078e00a6 */
[----:B------:R-:W-:Y:S02]  /*16b90*/  LOP3.LUT R143, R143, R134, R149, 0x96, !PT ;  /* 0x000000868f8f7212 */ /* 0x000fe400078e9695 */
[----:B------:R-:W-:Y:S01]  /*16ba0*/  MOV R134, R154 ;  /* 0x0000009a00867202 */ /* 0x000fe20000000f00 */
[----:B------:R-:W-:Y:S02]  /*16bb0*/  IMAD.MOV.U32 R154, RZ, RZ, R148 ;  /* 0x000000ffff9a7224 */ /* 0x000fe400078e0094 */
[----:B------:R-:W-:Y:S01]  /*16bc0*/  HFMA2 R148, -RZ, RZ, 0, 0 ;  /* 0x00000000ff947431 */ /* 0x000fe200000001ff */
[----:B------:R-:W-:-:S07]  /*16bd0*/  LOP3.LUT R142, R135, R164, R167, 0x96, !PT ;  /* 0x000000a4878e7212 */ /* 0x000fce00078e96a7 */
.L_x_12781:
[----:B------:R-:W-:Y:S01]  /*16be0*/  I2FP.F32.U32 R134, R134 ;  /* 0x0000008600867245 */ /* 0x000fe20000201000 */
[----:B------:R-:W-:Y:S01]  /*16bf0*/  IMAD.U32 R135, R132, 0x10000, RZ ;  /* 0x0001000084877824 */ /* 0x000fe200078e00ff */
[----:B------:R-:W-:Y:S01]  /*16c00*/  ISETP.NE.AND P2, PT, R148, 0x1, PT ;  /* 0x000000019400780c */ /* 0x000fe20003f45270 */
[----:B------:R-:W-:Y:S01]  /*16c10*/  IMAD.MOV.U32 R132, RZ, RZ, R144 ;  /* 0x000000ffff847224 */ /* 0x000fe200078e0090 */
[----:B------:R-:W-:Y:S01]  /*16c20*/  MOV R149, 0x2 ;  /* 0x0000000200957802 */ /* 0x000fe20000000f00 */
[----:B------:R-:W-:Y:S01]  /*16c30*/  FFMA.FTZ R134, R134, R151, 1.1641532182693481445e-10 ;  /* 0x2f00000086867423 */ /* 0x000fe20000010097 */
[----:B------:R-:W-:-:S04]  /*16c40*/  FMUL.FTZ R135, R135, R0 ;  /* 0x0000000087877220 */ /* 0x000fc80000410000 */
        /* <DEDUP_REMOVED lines=13> */
.L_x_12785:
        /* <DEDUP_REMOVED lines=12> */
.L_x_12786:
[----:B------:R-:W-:Y:S01]  /*16de0*/  LOP3.LUT R164, R145, R143, R3, 0x96, !PT ;  /* 0x0000008f91a47212 */ /* 0x000fe200078e9603 */
[----:B------:R-:W-:Y:S01]  /*16df0*/  IMAD.WIDE.U32 R148, R141, -0x326172a9, RZ ;  /* 0xcd9e8d578d947825 */ /* 0x000fe200078e00ff */
[----:B------:R-:W-:Y:S02]  /*16e00*/  IADD3 R143, PT, PT, R3, -0x4498517b, RZ ;  /* 0xbb67ae85038f7810 */ /* 0x000fe40007ffe0ff */
[----:B------:R-:W-:Y:S01]  /*16e10*/  MOV R132, R154 ;  /* 0x0000009a00847202 */ /* 0x000fe20000000f00 */
        /* <DEDUP_REMOVED lines=50> */
[----:B------:R-:W-:Y:S02]  /*17140*/  VIADD R143, R2, 0x8ff34781 ;  /* 0x8ff34781028f7836 */ /* 0x000fe40000000000 */
[----:B------:R-:W-:Y:S02]  /*17150*/  IMAD.MOV.U32 R144, RZ, RZ, R166 ;  /* 0x000000ffff907224 */ /* 0x000fe400078e00a6 */
[----:B------:R-:W-:Y:S01]  /*17160*/  IMAD.MOV.U32 R154, RZ, RZ, R148 ;  /* 0x000000ffff9a7224 */ /* 0x000fe200078e0094 */
[----:B------:R-:W-:Y:S02]  /*17170*/  LOP3.LUT R142, R143, R142, R167, 0x96, !PT ;  /* 0x0000008e8f8e7212 */ /* 0x000fe400078e96a7 */
[----:B------:R-:W-:-:S04]  /*17180*/  IADD3 R143, PT, PT, R3, -0x695add53, RZ ;  /* 0x96a522ad038f7810 */ /* 0x000fc80007ffe0ff */
[----:B------:R-:W-:Y:S01]  /*17190*/  LOP3.LUT R143, R143, R164, R149, 0x96, !PT ;  /* 0x000000a48f8f7212 */ /* 0x000fe200078e9695 */
[----:B------:R-:W-:-:S07]  /*171a0*/  HFMA2 R149, -RZ, RZ, 0, 0 ;  /* 0x00000000ff957431 */ /* 0x000fce00000001ff */
.L_x_12784:
[----:B------:R-:W-:Y:S01]  /*171b0*/  ISETP.NE.AND P3, PT, R149, 0x1, PT ;  /* 0x000000019500780c */ /* 0x000fe20003f65270 */
[C---:B------:R-:W-:Y:S01]  /*171c0*/  IMAD.U32 R135, R161.reuse, 0x10000, RZ ;  /* 0x00010000a1877824 */ /* 0x040fe200078e00ff */
[----:B------:R-:W-:Y:S02]  /*171d0*/  I2FP.F32.U32 R132, R132 ;  /* 0x0000008400847245 */ /* 0x000fe40000201000 */
[----:B------:R-:W-:Y:S01]  /*171e0*/  PRMT R161, R161, 0x7632, R161 ;  /* 0x00007632a1a17816 */ /* 0x000fe200000000a1 */
[----:B------:R-:W-:Y:S01]  /*171f0*/  FMUL.FTZ R135, R135, R0 ;  /* 0x0000000087877220 */ /* 0x000fe20000410000 */
        /* <DEDUP_REMOVED lines=16> */
.L_x_12788:
        /* <DEDUP_REMOVED lines=12> */
.L_x_12789:
        /* <DEDUP_REMOVED lines=26> */
[----:B------:R-:W-:Y:S01]  /*17560*/  IMAD.WIDE.U32 R142, R132, -0x2daee0ad, RZ ;  /* 0xd2511f53848e7825 */ /* 0x000fe200078e00ff */
[----:B------:R-:W-:-:S04]  /*17570*/  MOV R132, R154 ;  /* 0x0000009a00847202 */ /* 0x000fc80000000f00 */
        /* <DEDUP_REMOVED lines=32> */
[----:B------:R-:W-:-:S07]  /*17780*/  LOP3.LUT R143, R143, R164, R149, 0x96, !PT ;  /* 0x000000a48f8f7212 */ /* 0x000fce00078e9695 */
.L_x_12787:
[----:B------:R-:W-:Y:S01]  /*17790*/  ISETP.NE.AND P4, PT, R150, 0x1, PT ;  /* 0x000000019600780c */ /* 0x000fe20003f85270 */
[----:B------:R-:W-:Y:S01]  /*177a0*/  IMAD.U32 R161, R161, 0x10000, RZ ;  /* 0x00010000a1a17824 */ /* 0x000fe200078e00ff */
[----:B------:R-:W-:Y:S02]  /*177b0*/  I2FP.F32.U32 R132, R132 ;  /* 0x0000008400847245 */ /* 0x000fe40000201000 */
[----:B------:R-:W-:Y:S01]  /*177c0*/  MOV R156, 0x2 ;  /* 0x00000002009c7802 */ /* 0x000fe20000000f00 */
[----:B------:R-:W-:Y:S02]  /*177d0*/  FMUL.FTZ R161, R161, R0 ;  /* 0x00000000a1a17220 */ /* 0x000fe40000410000 */
        /* <DEDUP_REMOVED lines=15> */
.L_x_12791:
        /* <DEDUP_REMOVED lines=12> */
.L_x_12792:
[----:B------:R-:W-:Y:S01]  /*17990*/  LOP3.LUT R166, R145, R143, R3, 0x96, !PT ;  /* 0x0000008f91a67212 */ /* 0x000fe200078e9603 */
[----:B------:R-:W-:Y:S01]  /*179a0*/  IMAD.WIDE.U32 R164, R141, -0x326172a9, RZ ;  /* 0xcd9e8d578da47825 */ /* 0x000fe200078e00ff */
[----:B------:R-:W-:-:S03]  /*179b0*/  IADD3 R149, PT, PT, R3, -0x4498517b, RZ ;  /* 0xbb67ae8503957810 */ /* 0x000fc60007ffe0ff */
[----:B------:R-:W-:Y:S01]  /*179c0*/  HFMA2 R156, -RZ, RZ, 0, 0 ;  /* 0x00000000ff9c7431 */ /* 0x000fe200000001ff */
[----:B------:R-:W-:Y:S01]  /*179d0*/  MOV R132, R154 ;  /* 0x0000009a00847202 */ /* 0x000fe20000000f00 */
[----:B------:R-:W-:Y:S01]  /*179e0*/  VIADD R143, R2, 0x9e3779b9 ;  /* 0x9e3779b9028f7836 */ /* 0x000fe20000000000 */
[----:B------:R-:W-:Y:S01]  /*179f0*/  LOP3.LUT R165, R139, R165, R2, 0x96, !PT ;  /* 0x000000a58ba57212 */ /* 0x000fe200078e9602 */
[----:B------:R-:W-:-:S04]  /*17a00*/  IMAD.WIDE.U32 R166, R166, -0x326172a9, RZ ;  /* 0xcd9e8d57a6a67825 */ /* 0x000fc800078e00ff */
[----:B------:R-:W-:Y:S01]  /*17a10*/  VIADD R161, R3, 0x76cf5d0a ;  /* 0x76cf5d0a03a17836 */ /* 0x000fe20000000000 */
[----:B------:R-:W-:Y:S01]  /*17a20*/  LOP3.LUT R143, R143, R164, R167, 0x96, !PT ;  /* 0x000000a48f8f7212 */ /* 0x000fe200078e96a7 */
[----:B------:R-:W-:-:S05]  /*17a30*/  IMAD.WIDE.U32 R164, R165, -0x2daee0ad, RZ ;  /* 0xd2511f53a5a47825 */ /* 0x000fca00078e00ff */
[----:B------:R-:W-:Y:S01]  /*17a40*/  LOP3.LUT R149, R149, R142, R165, 0x96, !PT ;  /* 0x0000008e95957212 */ /* 0x000fe200078e96a5 */
[----:B------:R-:W-:-:S05]  /*17a50*/  IMAD.WIDE.U32 R142, R143, -0x2daee0ad, RZ ;  /* 0xd2511f538f8e7825 */ /* 0x000fca00078e00ff */
[----:B------:R-:W-:Y:S01]  /*17a60*/  LOP3.LUT R161, R161, R164, R143, 0x96, !PT ;  /* 0x000000a4a1a17212 */ /* 0x000fe200078e968f */
[----:B------:R-:W-:Y:S01]  /*17a70*/  IMAD.WIDE.U32 R164, R149, -0x326172a9, RZ ;  /* 0xcd9e8d5795a47825 */ /* 0x000fe200078e00ff */
[----:B------:R-:W-:-:S03]  /*17a80*/  IADD3 R143, PT, PT, R2, 0x3c6ef372, RZ ;  /* 0x3c6ef372028f7810 */ /* 0x000fc60007ffe0ff */
[----:B------:R-:W-:Y:S01]  /*17a90*/  VIADD R149, R2, 0xdaa66d2b ;  /* 0xdaa66d2b02957836 */ /* 0x000fe20000000000 */
[----:B------:R-:W-:Y:S01]  /*17aa0*/  LOP3.LUT R143, R143, R166, R165, 0x96, !PT ;  /* 0x000000a68f8f7212 */ /* 0x000fe200078e96a5 */
[----:B------:R-:W-:Y:S01]  /*17ab0*/  IMAD.WIDE.U32 R166, R161, -0x326172a9, RZ ;  /* 0xcd9e8d57a1a67825 */ /* 0x000fe200078e00ff */
[----:B------:R-:W-:-:S04]  /*17ac0*/  IADD3 R161, PT, PT, R3, 0x646e171e, RZ ;  /* 0x646e171e03a17810 */ /* 0x000fc80007ffe0ff */
        /* <DEDUP_REMOVED lines=25> */
[----:B------:R-:W-:Y:S01]  /*17c60*/  IADD3 R143, PT, PT, R3, 0x1fd5c5a3, RZ ;  /* 0x1fd5c5a3038f7810 */ /* 0x000fe20007ffe0ff */
[----:B------:R-:W-:-:S03]  /*17c70*/  VIADD R149, R2, 0xf1bbcdc8 ;  /* 0xf1bbcdc802957836 */ /* 0x000fc60000000000 */
[----:B------:R-:W-:-:S05]  /*17c80*/  LOP3.LUT R143, R143, R142, R165, 0x96, !PT ;  /* 0x0000008e8f8f7212 */ /* 0x000fca00078e96a5 */
        /* <DEDUP_REMOVED lines=13> */
.L_x_12790:
[----:B------:R-:W-:Y:S01]  /*17d60*/  I2FP.F32.U32 R132, R132 ;  /* 0x0000008400847245 */ /* 0x000fe20000201000 */
[----:B------:R-:W-:Y:S01]  /*17d70*/  IMAD.U32 R149, R162, 0x10000, RZ ;  /* 0x00010000a2957824 */ /* 0x000fe200078e00ff */
        /* <DEDUP_REMOVED lines=19> */
.L_x_12794:
        /* <DEDUP_REMOVED lines=12> */
.L_x_12795:
        /* <DEDUP_REMOVED lines=56> */
[----:B------:R-:W-:Y:S02]  /*182f0*/  HFMA2 R164, -RZ, RZ, 0, 0 ;  /* 0x00000000ffa47431 */ /* 0x000fe400000001ff */
[----:B------:R-:W-:Y:S01]  /*18300*/  IMAD.MOV.U32 R144, RZ, RZ, R168 ;  /* 0x000000ffff907224 */ /* 0x000fe200078e00a8 */
[----:B------:R-:W-:Y:S02]  /*18310*/  LOP3.LUT R142, R143, R142, R169, 0x96, !PT ;  /* 0x0000008e8f8e7212 */ /* 0x000fe400078e96a9 */
[----:B------:R-:W-:-:S04]  /*18320*/  IADD3 R143, PT, PT, R3, -0x695add53, RZ ;  /* 0x96a522ad038f7810 */ /* 0x000fc80007ffe0ff */
[----:B------:R-:W-:-:S07]  /*18330*/  LOP3.LUT R143, R143, R166, R165, 0x96, !PT ;  /* 0x000000a68f8f7212 */ /* 0x000fce00078e96a5 */
.L_x_12793:
        /* <DEDUP_REMOVED lines=20> */
.L_x_12797:
        /* <DEDUP_REMOVED lines=12> */
.L_x_12798:
[----:B------:R-:W-:Y:S01]  /*18540*/  LOP3.LUT R166, R145, R143, R3, 0x96, !PT ;  /* 0x0000008f91a67212 */ /* 0x000fe200078e9603 */
[----:B------:R-:W-:Y:S01]  /*18550*/  IMAD.WIDE.U32 R164, R141, -0x326172a9, RZ ;  /* 0xcd9e8d578da47825 */ /* 0x000fe200078e00ff */
[----:B------:R-:W-:-:S03]  /*18560*/  IADD3 R161, PT, PT, R3, -0x4498517b, RZ ;  /* 0xbb67ae8503a17810 */ /* 0x000fc60007ffe0ff */
[----:B------:R-:W-:Y:S01]  /*18570*/  HFMA2 R162, -RZ, RZ, 0, 0 ;  /* 0x00000000ffa27431 */ /* 0x000fe200000001ff */
        /* <DEDUP_REMOVED lines=57> */
.L_x_12796:
        /* <DEDUP_REMOVED lines=21> */
.L_x_12800:
        /* <DEDUP_REMOVED lines=14> */
.L_x_12801:
        /* <DEDUP_REMOVED lines=61> */
.L_x_12799:
        /* <DEDUP_REMOVED lines=16> */
.L_x_12777:
[----:B------:R-:W-:Y:S01]  /*19010*/  SEL R161, RZ, 0x1000000, !P6 ;  /* 0x01000000ffa17807 */ /* 0x000fe20007000000 */
[C---:B------:R-:W-:Y:S01]  /*19020*/  IMAD.WIDE.U32 R146, R159.reuse, 0x20, R146 ;  /* 0x000000209f927825 */ /* 0x040fe200078e0092 */
[----:B------:R-:W-:Y:S01]  /*19030*/  SEL R0, RZ, 0x10000, !P5 ;  /* 0x00010000ff007807 */ /* 0x000fe20006800000 */
[----:B------:R-:W-:Y:S01]  /*19040*/  BSSY.RECONVERGENT B0, `(.L_x_12802) ;  /* 0x000008e000007945 */ /* 0x000fe20003800200 */
[----:B------:R-:W-:Y:S01]  /*19050*/  SEL R167, RZ, 0x100, !P4 ;  /* 0x00000100ffa77807 */ /* 0x000fe20006000000 */
[----:B------:R-:W-:Y:S01]  /*19060*/  IMAD.WIDE.U32 R136, R159, 0x8, R136 ;  /* 0x000000089f887825 */ /* 0x000fe200078e0088 */
[----:B------:R-:W-:Y:S01]  /*19070*/  STG.E.128 desc[UR8][R146.64], R132 ;  /* 0x0000008492007986 */ /* 0x000fe2000c101d08 */
[----:B------:R-:W-:Y:S02]  /*19080*/  SEL R165, RZ, 0x100, !P0 ;  /* 0x00000100ffa57807 */ /* 0x000fe40004000000 */
[----:B------:R-:W-:Y:S01]  /*19090*/  LOP3.LUT R167, R167, R161, R0, 0xfe, !PT ;  /* 0x000000a1a7a77212 */ /* 0x000fe200078efe00 */
[----:B------:R-:W-:Y:S01]  /*190a0*/  FADD.FTZ R0, RZ, R108 ;  /* 0x0000006cff007221 */ /* 0x000fe20000010000 */
[----:B------:R0:W-:Y:S01]  /*190b0*/  STG.E.128 desc[UR8][R146.64+0x10], R148 ;  /* 0x0000109492007986 */ /* 0x0001e2000c101d08 */
[----:B------:R-:W-:-:S02]  /*190c0*/  ISETP.NE.AND P6, PT, R160, RZ, PT ;  /* 0x000000ffa000720c */ /* 0x000fc40003fc5270 */
[----:B------:R-:W-:Y:S01]  /*190d0*/  FADD.FTZ R161, R0, R109 ;  /* 0x0000006d00a17221 */ /* 0x000fe20000010000 */
[----:B------:R-:W-:-:S03]  /*190e0*/  LOP3.LUT P0, RZ, R152, 0x1f, RZ, 0xc0, !PT ;  /* 0x0000001f98ff7812 */ /* 0x000fc6000780c0ff */
[----:B------:R-:W-:-:S04]  /*190f0*/  FADD.FTZ R0, R161, R110 ;  /* 0x0000006ea1007221 */ /* 0x000fc80000010000 */
[----:B------:R-:W-:-:S04]  /*19100*/  FADD.FTZ R161, R0, R111 ;  /* 0x0000006f00a17221 */ /* 0x000fc80000010000 */
[----:B------:R-:W-:Y:S01]  /*19110*/  FADD.FTZ R0, R161, R112 ;  /* 0x00000070a1007221 */ /* 0x000fe20000010000 */
[----:B0-----:R-:W-:-:S03]  /*19120*/  SEL R146, RZ, 0x10000, !P1 ;  /* 0x00010000ff927807 */ /* 0x001fc60004800000 */
        /* <DEDUP_REMOVED lines=30> */
[----:B0-----:R-:W-:Y:S01]  /*19310*/  FADD.FTZ R161, R0, R147 ;  /* 0x0000009300a17221 */ /* 0x001fe20000010000 */
[----:B------:R-:W-:-:S04]  /*19320*/  SEL R0, RZ, 0x1, !P6 ;  /* 0x00000001ff007807 */ /* 0x000fc80007000000 */
        /* <DEDUP_REMOVED lines=9> */
[----:B------:R-:W-:Y:S02]  /*193c0*/  LOP3.LUT R147, R167, R146, RZ, 0xfc, !PT ;  /* 0x00000092a7937212 */ /* 0x000fe400078efcff */
[----:B------:R-:W-:Y:S01]  /*193d0*/  LOP3.LUT R146, R165, R0, RZ, 0xfc, !PT ;  /* 0x00000000a5927212 */ /* 0x000fe200078efcff */
[----:B------:R-:W-:-:S04]  /*193e0*/  FMUL.FTZ R160, R160, 0.0009765625 ;  /* 0x3a800000a0a07820 */ /* 0x000fc80000410000 */
[C---:B------:R-:W-:Y:S01]  /*193f0*/  FADD.FTZ R0, -R160.reuse, R108 ;  /* 0x0000006ca0007221 */ /* 0x040fe20000010100 */
[----:B------:R-:W-:Y:S01]  /*19400*/  FADD.FTZ R161, -R160, R109 ;  /* 0x0000006da0a17221 */ /* 0x000fe20000010100 */
[----:B------:R-:W-:Y:S02]  /*19410*/  STG.E.64 desc[UR8][R136.64], R146 ;  /* 0x0000009288007986 */ /* 0x000fe4000c101b08 */
        /* <DEDUP_REMOVED lines=80> */
.L_x_12803:
[----:B------:R-:W-:Y:S05]  /*19920*/  BSYNC.RECONVERGENT B0 ;  /* 0x0000000000007941 */ /* 0x000fea0003800200 */
.L_x_12802:
        /* <DEDUP_REMOVED lines=15> */
.L_x_12805:
[----:B------:R-:W-:Y:S05]  /*19a20*/  BSYNC.RECONVERGENT B0 ;  /* 0x0000000000007941 */ /* 0x000fea0003800200 */
.L_x_12804:
[----:B------:R-:W1:Y:S01]  /*19a30*/  SHFL.DOWN PT, R147, R0, 0x4, 0x1f ;  /* 0x08801f0000937f89 */ /* 0x000e6200000e0000 */
[----:B------:R-:W-:Y:S01]  /*19a40*/  I2FP.F32.U32 R163, R0 ;  /* 0x0000000000a37245 */ /* 0x000fe20000201000 */
[----:B------:R-:W-:Y:S01]  /*19a50*/  UPLOP3.LUT UP0, UPT, UPT, UPT, UP0, 0x40, 0x4 ;  /* 0x000000000004789c */ /* 0x000fe20003f0e800 */
[----:B------:R-:W-:Y:S01]  /*19a60*/  ISETP.NE.AND P0, PT, R152, RZ, PT ;  /* 0x000000ff9800720c */ /* 0x000fe20003f05270 */
[----:B0-----:R-:W0:Y:S01]  /*19a70*/  SHFL.DOWN PT, R161, R136, 0x4, 0x1f ;  /* 0x08801f0088a17f89 */ /* 0x001e2200000e0000 */
[----:B------:R-:W-:Y:S02]  /*19a80*/  ISETP.NE.AND P1, PT, RZ, UR14, PT ;  /* 0x0000000eff007c0c */ /* 0x000fe4000bf25270 */
[----:B-1----:R-:W-:Y:S01]  /*19a90*/  I2FP.F32.S32 R160, R147 ;  /* 0x0000009300a07245 */ /* 0x002fe20000201400 */
[----:B------:R-:W-:Y:S02]  /*19aa0*/  IMAD.IADD R147, R147, 0x1, R0 ;  /* 0x0000000193937824 */ /* 0x000fe400078e0200 */
[----:B0-----:R-:W-:-:S02]  /*19ab0*/  FADD.FTZ R146, -R161, R136 ;  /* 0x00000088a1927221 */ /* 0x001fc40000010100 */
[----:B------:R-:W-:Y:S01]  /*19ac0*/  FMUL.FTZ R162, R161, R160 ;  /* 0x000000a0a1a27220 */ /* 0x000fe20000410000 */
[----:B------:R-:W-:Y:S01]  /*19ad0*/  I2FP.F32.S32 R0, R147 ;  /* 0x0000009300007245 */ /* 0x000fe20000201400 */
[----:B------:R-:W-:Y:S02]  /*19ae0*/  FMUL.FTZ R146, R146, R146 ;  /* 0x0000009292927220 */ /* 0x000fe40000410000 */
[----:B------:R-:W-:Y:S02]  /*19af0*/  FFMA.FTZ R165, R163, R136, R162 ;  /* 0x00000088a3a57223 */ /* 0x000fe400000100a2 */
[----:B------:R-:W0:Y:S01]  /*19b00*/  MUFU.RCP R136, R0 ;  /* 0x0000000000887308 */ /* 0x000e220000001000 */
[----:B------:R-:W-:Y:S02]  /*19b10*/  FMUL.FTZ R163, R146, R163 ;  /* 0x000000a392a37220 */ /* 0x000fe40000410000 */
[----:B------:R-:W1:Y:S02]  /*19b20*/  SHFL.DOWN PT, R146, R137, 0x4, 0x1f ;  /* 0x08801f0089927f89 */ /* 0x000e6400000e0000 */
[----:B------:R-:W-:Y:S01]  /*19b30*/  FMUL.FTZ R163, R163, R160 ;  /* 0x000000a0a3a37220 */ /* 0x000fe20000410000 */
[----:B0-----:R-:W-:Y:S01]  /*19b40*/  FMUL.FTZ R165, R136, R165 ;  /* 0x000000a588a57220 */ /* 0x001fe20000410000 */
[----:B-1----:R-:W-:-:S04]  /*19b50*/  FADD.FTZ R161, R146, R137 ;  /* 0x0000008992a17221 */ /* 0x002fc80000010000 */
[----:B------:R-:W-:Y:S01]  /*19b60*/  SHFL.DOWN PT, R146, R165, 0x2, 0x1f ;  /* 0x08401f00a5927f89 */ /* 0x000fe200000e0000 */
[----:B------:R-:W-:-:S03]  /*19b70*/  FFMA.FTZ R161, R136, R163, R161 ;  /* 0x000000a388a17223 */ /* 0x000fc600000100a1 */
[----:B------:R-:W0:Y:S02]  /*19b80*/  SHFL.DOWN PT, R136, R147, 0x2, 0x1f ;  /* 0x08401f0093887f89 */ /* 0x000e2400000e0000 */
[-C--:B0-----:R-:W-:Y:S02]  /*19b90*/  IADD3 R160, PT, PT, R147, R136.reuse, RZ ;  /* 0x0000008893a07210 */ /* 0x081fe40007ffe0ff */
[----:B------:R-:W-:Y:S01]  /*19ba0*/  I2FP.F32.S32 R162, R136 ;  /* 0x0000008800a27245 */ /* 0x000fe20000201400 */
[----:B------:R-:W-:-:S04]  /*19bb0*/  FADD.FTZ R136, R165, -R146 ;  /* 0x80000092a5887221 */ /* 0x000fc80000010000 */
[----:B------:R-:W-:Y:S01]  /*19bc0*/  FMUL.FTZ R137, R136, R136 ;  /* 0x0000008888897220 */ /* 0x000fe20000410000 */
[----:B------:R-:W-:Y:S01]  /*19bd0*/  FMUL.FTZ R163, R146, R162 ;  /* 0x000000a292a37220 */ /* 0x000fe20000410000 */
[----:B------:R-:W-:Y:S02]  /*19be0*/  I2FP.F32.S32 R136, R160 ;  /* 0x000000a000887245 */ /* 0x000fe40000201400 */
[C---:B------:R-:W-:Y:S01]  /*19bf0*/  FMUL.FTZ R137, R0.reuse, R137 ;  /* 0x0000008900897220 */ /* 0x040fe20000410000 */
[----:B------:R-:W-:Y:S02]  /*19c00*/  FFMA.FTZ R146, R0, R165, R163 ;  /* 0x000000a500927223 */ /* 0x000fe400000100a3 */
[----:B------:R-:W0:Y:S01]  /*19c10*/  SHFL.DOWN PT, R0, R161, 0x2, 0x1f ;  /* 0x08401f00a1007f89 */ /* 0x000e2200000e0000 */
[----:B------:R-:W-:Y:S02]  /*19c20*/  FMUL.FTZ R162, R137, R162 ;  /* 0x000000a289a27220 */ /* 0x000fe40000410000 */
[----:B------:R-:W1:Y:S01]  /*19c30*/  MUFU.RCP R137, R136 ;  /* 0x0000008800897308 */ /* 0x000e620000001000 */
[----:B------:R-:W2:Y:S01]  /*19c40*/  SHFL.DOWN PT, R163, R160, 0x1, 0x1f ;  /* 0x08201f00a0a37f89 */ /* 0x000ea200000e0000 */
[----:B-1----:R-:W-:Y:S01]  /*19c50*/  FMUL.FTZ R147, R137, R146 ;  /* 0x0000009289937220 */ /* 0x002fe20000410000 */
[----:B0-----:R-:W-:-:S04]  /*19c60*/  FADD.FTZ R0, R161, R0 ;  /* 0x00000000a1007221 */ /* 0x001fc80000010000 */
[----:B------:R-:W0:Y:S01]  /*19c70*/  SHFL.DOWN PT, R146, R147, 0x1, 0x1f ;  /* 0x08201f0093927f89 */ /* 0x000e2200000e0000 */
[----:B------:R-:W-:Y:S01]  /*19c80*/  FFMA.FTZ R0, R137, R162, R0 ;  /* 0x000000a289007223 */ /* 0x000fe20000010000 */
[----:B--2---:R-:W-:Y:S01]  /*19c90*/  IMAD.IADD R162, R160, 0x1, R163 ;  /* 0x00000001a0a27824 */ /* 0x004fe200078e02a3 */
[----:B------:R-:W-:-:S03]  /*19ca0*/  I2FP.F32.S32 R163, R163 ;  /* 0x000000a300a37245 */ /* 0x000fc60000201400 */
[----:B------:R-:W1:Y:S01]  /*19cb0*/  SHFL.DOWN PT, R137, R0, 0x1, 0x1f ;  /* 0x08201f0000897f89 */ /* 0x000e6200000e0000 */
[----:B------:R-:W-:-:S06]  /*19cc0*/  I2FP.F32.S32 R162, R162 ;  /* 0x000000a200a27245 */ /* 0x000fcc0000201400 */
        /* <DEDUP_REMOVED lines=12> */
[----:B------:R-:W2:Y:S01]  /*19d90*/  @!P0 LDC.64 R136, c[0x0][0x3c0] ;  /* 0x0000f000ff888b82 */ /* 0x000ea20000000a00 */
[----:B------:R-:W0:Y:S01]  /*19da0*/  SHFL.IDX PT, R161, R161, RZ, 0x1f ;  /* 0x00001fffa1a17589 */ /* 0x000e2200000e0000 */
[----:B-1----:R-:W-:-:S05]  /*19db0*/  FMUL.FTZ R146, R165, R165 ;  /* 0x000000a5a5927220 */ /* 0x002fca0000410000 */
[----:B------:R-:W-:Y:S01]  /*19dc0*/  FSEL R147, R146, RZ, P1 ;  /* 0x000000ff92937208 */ /* 0x000fe20000800000 */
[----:B--2---:R-:W-:-:S04]  /*19dd0*/  @!P0 IMAD.WIDE R136, R140, 0x4, R136 ;  /* 0x000000048c888825 */ /* 0x004fc800078e0288 */
[----:B0-----:R-:W-:Y:S01]  /*19de0*/  FFMA.FTZ R0, R161, UR13, R0 ;  /* 0x0000000da1007c23 */ /* 0x001fe20008010000 */
[----:B------:R-:W-:-:S03]  /*19df0*/  FSEL R146, R165, RZ, !P1 ;  /* 0x000000ffa5927208 */ /* 0x000fc60004800000 */
[----:B------:R-:W-:Y:S01]  /*19e00*/  FADD.FTZ R0, R0, R147 ;  /* 0x0000009300007221 */ /* 0x000fe20000010000 */
[----:B------:R0:W-:Y:S01]  /*19e10*/  @!P0 STG.E desc[UR8][R136.64], R165 ;  /* 0x000000a588008986 */ /* 0x0001e2000c101908 */
        /* <DEDUP_REMOVED lines=38> */
[----:B------:R-:W-:Y:S01]  /*1a080*/  FMUL.FTZ R128, R0, R189 ;  /* 0x000000bd00807220 */ /* 0x000fe20000410000 */
[----:B------:R-:W-:Y:S01]  /*1a090*/  FFMA.FTZ R111, R165, R102, R70 ;  /* 0x00000066a56f7223 */ /* 0x000fe20000010046 */
[----:B------:R-:W-:Y:S01]  /*1a0a0*/  FFMA.FTZ R122, R122, R103, R71 ;  /* 0x000000677a7a7223 */ /* 0x000fe20000010047 */
[C---:B------:R-:W-:Y:S01]  /*1a0b0*/  FMUL.FTZ R147, R0.reuse, R147 ;  /* 0x0000009300937220 */ /* 0x040fe20000410000 */
[----:B------:R-:W-:Y:S01]  /*1a0c0*/  FMUL.FTZ R120, R0, R161 ;  /* 0x000000a100787220 */ /* 0x000fe20000410000 */
[----:B------:R-:W-:Y:S01]  /*1a0d0*/  FFMA.FTZ R123, R181, R94, R62 ;  /* 0x0000005eb57b7223 */ /* 0x000fe2000001003e */
[----:B------:R-:W-:Y:S01]  /*1a0e0*/  FFMA.FTZ R126, R126, R95, R63 ;  /* 0x0000005f7e7e7223 */ /* 0x000fe2000001003f */
[C---:B------:R-:W-:Y:S01]  /*1a0f0*/  FMUL.FTZ R177, R0.reuse, R177 ;  /* 0x000000b100b17220 */ /* 0x040fe20000410000 */
[----:B------:R-:W-:Y:S01]  /*1a100*/  FMUL.FTZ R124, R0, R179 ;  /* 0x000000b3007c7220 */ /* 0x000fe20000410000 */
[C---:B------:R-:W-:Y:S01]  /*1a110*/  FADD.FTZ R175, -R146.reuse, R119 ;  /* 0x0000007792af7221 */ /* 0x040fe20000010100 */
[C---:B------:R-:W-:Y:S01]  /*1a120*/  FADD.FTZ R193, -R146.reuse, R132 ;  /* 0x0000008492c17221 */ /* 0x040fe20000010100 */
[C---:B------:R-:W-:Y:S01]  /*1a130*/  FADD.FTZ R169, -R146.reuse, R116 ;  /* 0x0000007492a97221 */ /* 0x040fe20000010100 */
[----:B------:R-:W-:Y:S01]  /*1a140*/  FADD.FTZ R171, -R146, R117 ;  /* 0x0000007592ab7221 */ /* 0x000fe20000010100 */
[----:B------:R-:W-:Y:S01]  /*1a150*/  F2FP.BF16.F32.PACK_AB R110, R121, R110 ;  /* 0x0000006e796e723e */ /* 0x000fe200000010ff */
[----:B------:R-:W-:Y:S01]  /*1a160*/  FMUL.FTZ R132, R0, R129 ;  /* 0x0000008100847220 */ /* 0x000fe20000410000 */
[----:B------:R-:W-:Y:S01]  /*1a170*/  F2FP.BF16.F32.PACK_AB R109, R108, R109 ;  /* 0x0000006d6c6d723e */ /* 0x000fe200000010ff */
[----:B------:R-:W-:Y:S01]  /*1a180*/  FFMA.FTZ R130, R128, R91, R59 ;  /* 0x0000005b80827223 */ /* 0x000fe2000001003b */
[----:B------:R-:W-:Y:S01]  /*1a190*/  FADD.FTZ R185, -R146, R125 ;  /* 0x0000007d92b97221 */ /* 0x000fe20000010100 */
[----:B------:R-:W-:Y:S01]  /*1a1a0*/  F2FP.BF16.F32.PACK_AB R111, R122, R111 ;  /* 0x0000006f7a6f723e */ /* 0x000fe200000010ff */
[----:B------:R-:W-:Y:S01]  /*1a1b0*/  FFMA.FTZ R108, R147, R104, R72 ;  /* 0x00000068936c7223 */ /* 0x000fe20000010048 */
[----:B------:R-:W-:Y:S01]  /*1a1c0*/  FFMA.FTZ R121, R120, R105, R73 ;  /* 0x0000006978797223 */ /* 0x000fe20000010049 */
[----:B------:R-:W0:Y:S01]  /*1a1d0*/  @!P0 LDC.64 R128, c[0x0][0x3c8] ;  /* 0x0000f200ff808b82 */ /* 0x000e220000000a00 */
[----:B------:R-:W-:Y:S01]  /*1a1e0*/  FFMA.FTZ R122, R177, R92, R60 ;  /* 0x0000005cb17a7223 */ /* 0x000fe2000001003c */
[----:B------:R-:W-:Y:S01]  /*1a1f0*/  FFMA.FTZ R125, R124, R93, R61 ;  /* 0x0000005d7c7d7223 */ /* 0x000fe2000001003d */
[----:B------:R-:W-:Y:S01]  /*1a200*/  F2FP.BF16.F32.PACK_AB R123, R126, R123 ;  /* 0x0000007b7e7b723e */ /* 0x000fe200000010ff */
[C---:B------:R-:W-:Y:S01]  /*1a210*/  FMUL.FTZ R173, R0.reuse, R173 ;  /* 0x000000ad00ad7220 */ /* 0x040fe20000410000 */
[C---:B------:R-:W-:Y:S01]  /*1a220*/  FMUL.FTZ R126, R0.reuse, R175 ;  /* 0x000000af007e7220 */ /* 0x040fe20000410000 */
[C---:B------:R-:W-:Y:S01]  /*1a230*/  FMUL.FTZ R169, R0.reuse, R169 ;  /* 0x000000a900a97220 */ /* 0x040fe20000410000 */
[----:B------:R-:W-:Y:S01]  /*1a240*/  FMUL.FTZ R124, R0, R171 ;  /* 0x000000ab007c7220 */ /* 0x000fe20000410000 */
[----:B------:R-:W1:Y:S01]  /*1a250*/  LDC.64 R118, c[0x0][0x428] ;  /* 0x00010a00ff767b82 */ /* 0x000e620000000a00 */
[----:B------:R-:W-:Y:S01]  /*1a260*/  F2FP.BF16.F32.PACK_AB R108, R121, R108 ;  /* 0x0000006c796c723e */ /* 0x000fe200000010ff */
[----:B------:R-:W-:Y:S01]  /*1a270*/  FFMA.FTZ R121, R173, R98, R66 ;  /* 0x00000062ad797223 */ /* 0x000fe20000010042 */
[----:B------:R-:W-:Y:S01]  /*1a280*/  F2FP.BF16.F32.PACK_AB R122, R125, R122 ;  /* 0x0000007a7d7a723e */ /* 0x000fe200000010ff */
[----:B------:R-:W-:Y:S01]  /*1a290*/  FFMA.FTZ R126, R126, R99, R67 ;  /* 0x000000637e7e7223 */ /* 0x000fe20000010043 */
[----:B------:R-:W-:Y:S01]  /*1a2a0*/  FFMA.FTZ R120, R169, R96, R64 ;  /* 0x00000060a9787223 */ /* 0x000fe20000010040 */
[----:B------:R-:W-:Y:S01]  /*1a2b0*/  FFMA.FTZ R125, R124, R97, R65 ;  /* 0x000000617c7d7223 */ /* 0x000fe20000010041 */
        /* <DEDUP_REMOVED lines=9> */
[----:B------:R-:W2:Y:S01]  /*1a350*/  LDC.64 R146, c[0x0][0x380] ;  /* 0x0000e000ff927b82 */ /* 0x000ea20000000a00 */
[----:B------:R-:W-:Y:S01]  /*1a360*/  F2FP.BF16.F32.PACK_AB R121, R126, R121 ;  /* 0x000000797e79723e */ /* 0x000fe200000010ff */
[----:B------:R-:W-:Y:S01]  /*1a370*/  FMUL.FTZ R126, R0, R185 ;  /* 0x000000b9007e7220 */ /* 0x000fe20000410000 */
[----:B------:R-:W-:Y:S01]  /*1a380*/  F2FP.BF16.F32.PACK_AB R120, R125, R120 ;  /* 0x000000787d78723e */ /* 0x000fe200000010ff */
[----:B------:R-:W-:Y:S01]  /*1a390*/  FFMA.FTZ R191, R191, R84, R52 ;  /* 0x00000054bfbf7223 */ /* 0x000fe20000010034 */
[----:B------:R-:W-:Y:S01]  /*1a3a0*/  FFMA.FTZ R132, R132, R85, R53 ;  /* 0x0000005584847223 */ /* 0x000fe20000010035 */
[----:B------:R-:W-:Y:S01]  /*1a3b0*/  FFMA.FTZ R125, R187, R90, R58 ;  /* 0x0000005abb7d7223 */ /* 0x000fe2000001003a */
[----:B------:R-:W-:Y:S01]  /*1a3c0*/  FFMA.FTZ R131, R126, R89, R57 ;  /* 0x000000597e837223 */ /* 0x000fe20000010039 */
        /* <DEDUP_REMOVED lines=23> */
[--C-:B-1----:R-:W-:Y:S01]  /*1a540*/  IMAD.WIDE.U32 R112, R153, 0x10, R118.reuse ;  /* 0x0000001099707825 */ /* 0x102fe200078e0076 */
[----:B------:R-:W-:Y:S01]  /*1a550*/  F2FP.BF16.F32.PACK_AB R135, R136, R199 ;  /* 0x000000c78887723e */ /* 0x000fe200000010ff */
[----:B------:R0:W-:Y:S01]  /*1a560*/  @!P0 STG.E desc[UR8][R128.64], R0 ;  /* 0x0000000080008986 */ /* 0x0001e2000c101908 */
[----:B------:R-:W-:Y:S01]  /*1a570*/  F2FP.BF16.F32.PACK_AB R134, R134, R197 ;  /* 0x000000c58686723e */ /* 0x000fe200000010ff */
[--C-:B------:R-:W-:Y:S01]  /*1a580*/  IMAD.WIDE.U32 R114, R155, 0x10, R118.reuse ;  /* 0x000000109b727825 */ /* 0x100fe200078e0076 */
[----:B------:R-:W-:Y:S01]  /*1a590*/  F2FP.BF16.F32.PACK_AB R132, R130, R193 ;  /* 0x000000c18284723e */ /* 0x000fe200000010ff */
[----:B------:R0:W-:Y:S01]  /*1a5a0*/  STG.E.128 desc[UR8][R112.64], R108 ;  /* 0x0000006c70007986 */ /* 0x0001e2000c101d08 */
[----:B--2---:R-:W-:Y:S01]  /*1a5b0*/  IADD3 R140, PT, PT, R140, R146, RZ ;  /* 0x000000928c8c7210 */ /* 0x004fe20007ffe0ff */
[--C-:B------:R-:W-:Y:S02]  /*1a5c0*/  IMAD.WIDE.U32 R116, R157, 0x10, R118.reuse ;  /* 0x000000109d747825 */ /* 0x100fe400078e0076 */
[----:B------:R0:W-:Y:S01]  /*1a5d0*/  STG.E.128 desc[UR8][R114.64], R120 ;  /* 0x0000007872007986 */ /* 0x0001e2000c101d08 */
[----:B------:R-:W-:Y:S01]  /*1a5e0*/  ISETP.GE.AND P0, PT, R140, R147, PT ;  /* 0x000000938c00720c */ /* 0x000fe20003f06270 */
[----:B------:R-:W-:-:S02]  /*1a5f0*/  IMAD.WIDE.U32 R118, R159, 0x10, R118 ;  /* 0x000000109f767825 */ /* 0x000fc400078e0076 */
[----:B------:R0:W-:Y:S04]  /*1a600*/  STG.E.128 desc[UR8][R116.64], R124 ;  /* 0x0000007c74007986 */ /* 0x0001e8000c101d08 */
[----:B------:R0:W-:Y:S06]  /*1a610*/  STG.E.128 desc[UR8][R118.64], R132 ;  /* 0x0000008476007986 */ /* 0x0001ec000c101d08 */
[----:B------:R-:W-:Y:S05]  /*1a620*/  @!P0 BRA `(.L_x_12806) ;  /* 0xfffffe6400648947 */ /* 0x000fea000383ffff */
[----:B------:R-:W-:Y:S05]  /*1a630*/  EXIT ;  /* 0x000000000000794d */ /* 0x000fea0003800000 */
.L_x_12807:
        /* <DEDUP_REMOVED lines=12> */
.L_x_27537:


//--------------------- .text._ZN10layer_norm13ln_fwd_kernelINS_13Kernel_traitsIf13__nv_bfloat16fS2_fjLj8192ELj1ELj1ELj8ELj16ENS_18Kernel_traits_baseILj8192EfS2_fS2_fjLj256EEEEELb1ELb1ELb1ELb0EEEvNS_9FwdParamsE --------------------------
	.section	.text._ZN10layer_norm13ln_fwd_kernelINS_13Kernel_traitsIf13__nv_bfloat16fS2_fjLj8192ELj1ELj1ELj8ELj16ENS_18Kernel_traits_baseILj8192EfS2_fS2_fjLj256EEEEELb1ELb1ELb1ELb0EEEvNS_9FwdParamsE,"ax",@progbits
	.align	128
        .global         _ZN10layer_norm13ln_fwd_kernelINS_13Kernel_traitsIf13__nv_bfloat16fS2_fjLj8192ELj1ELj1ELj8ELj16ENS_18Kernel_traits_baseILj8192EfS2_fS2_fjLj256EEEEELb1ELb1ELb1ELb0EEEvNS_9FwdParamsE
        .type           _ZN10layer_norm13ln_fwd_kernelINS_13Kernel_traitsIf13__nv_bfloat16fS2_fjLj8192ELj1ELj1ELj8ELj16ENS_18Kernel_traits_baseILj8192EfS2_fS2_fjLj256EEEEELb1ELb1ELb1ELb0EEEvNS_9FwdParamsE,@function
        .size           _ZN10layer_norm13ln_fwd_kernelINS_13Kernel_traitsIf13__nv_bfloat16fS2_fjLj8192ELj1ELj1ELj8ELj16ENS_18Kernel_traits_baseILj8192EfS2_fS2_fjLj256EEEEELb1ELb1ELb1ELb0EEEvNS_9FwdParamsE,(.L_x_27538 - _ZN10layer_norm13ln_fwd_kernelINS_13Kernel_traitsIf13__nv_bfloat16fS2_fjLj8192ELj1ELj1ELj8ELj16ENS_18Kernel_traits_baseILj8192EfS2_fS2_fjLj256EEEEELb1ELb1ELb1ELb0EEEvNS_9FwdParamsE)
        .other          _ZN10layer_norm13ln_fwd_kernelINS_13Kernel_traitsIf13__nv_bfloat16fS2_fjLj8192ELj1ELj1ELj8ELj16ENS_18Kernel_traits_baseILj8192EfS2_fS2_fjLj256EEEEELb1ELb1ELb1ELb0EEEvNS_9FwdParamsE,@"STO_CUDA_ENTRY STV_DEFAULT"
_ZN10layer_norm13ln_fwd_kernelINS_13Kernel_traitsIf13__nv_bfloat16fS2_fjLj8192ELj1ELj1ELj8ELj16ENS_18Kernel_traits_baseILj8192EfS2_fS2_fjLj256EEEEELb1ELb1ELb1ELb0EEEvNS_9FwdParamsE:
.text._ZN10layer_norm13ln_fwd_kernelINS_13Kernel_traitsIf13__nv_bfloat16fS2_fjLj8192ELj1ELj1ELj8ELj16ENS_18Kernel_traits_baseILj8192EfS2_fS2_fjLj256EEEEELb1ELb1ELb1ELb0EEEvNS_9FwdParamsE:
        /* <DEDUP_REMOVED lines=87> */
.L_x_12809:
        /* <DEDUP_REMOVED lines=17> */
[----:B------:R-:W5:Y:S04]  /*0680*/  @P0 LDG.E.128 R88, desc[UR6][R10.64+0x10] ;  /* 0x000010060a580981 */ /* 0x000f68000c1e1d00 */
[----:B------:R-:W5:Y:S01]  /*0690*/  @P1 LDG.E.128 R84, desc[UR6][R12.64] ;  /* 0x000000060c541981 */ /* 0x000f62000c1e1d00 */
[----:B------:R-:W2:Y:S01]  /*06a0*/  @P3 LDC.64 R54, c[0x0][0x3d0] ;  /* 0x0000f400ff363b82 */ /* 0x000ea20000000a00 */
[C---:B---3--:R-:W-:Y:S01]  /*06b0*/  @P1 IMAD.WIDE.U32 R14, R113.reuse, 0x20, R14 ;  /* 0x00000020710e1825 */ /* 0x048fe200078e000e */
[----:B------:R-:W-:Y:S01]  /*06c0*/  @P1 IADD3 R113, PT, PT, R113, 0x100, RZ ;  /* 0x0000010071711810 */ /* 0x000fe20007ffe0ff */
[----:B------:R-:W5:Y:S04]  /*06d0*/  @P1 LDG.E.128 R80, desc[UR6][R12.64+0x10] ;  /* 0x000010060c501981 */ /* 0x000f68000c1e1d00 */
[----:B------:R-:W5:Y:S01]  /*06e0*/  @P1 LDG.E.128 R68, desc[UR6][R14.64] ;  /* 0x000000060e441981 */ /* 0x000f62000c1e1d00 */
[----:B------:R-:W3:Y:S01]  /*06f0*/  @P3 LDC.64 R74, c[0x0][0x3e8] ;  /* 0x0000fa00ff4a3b82 */ /* 0x000ee20000000a00 */
[----:B0-----:R-:W-:-:S02]  /*0700*/  @P2 IMAD.WIDE.U32 R52, R113, 0x20, R48 ;  /* 0x0000002071342825 */ /* 0x001fc400078e0030 */
[----:B------:R-:W5:Y:S02]  /*0710*/  @P1 LDG.E.128 R64, desc[UR6][R14.64+0x10] ;  /* 0x000010060e401981 */ /* 0x000f64000c1e1d00 */
[C---:B-1----:R-:W-:Y:S02]  /*0720*/  @P2 IMAD.WIDE.U32 R72, R113.reuse, 0x20, R50 ;  /* 0x0000002071482825 */ /* 0x042fe400078e0032 */
[----:B------:R-:W5:Y:S02]  /*0730*/  @P2 LDG.E.128 R60, desc[UR6][R52.64] ;  /* 0x00000006343c2981 */ /* 0x000f64000c1e1d00 */
[----:B------:R-:W-:Y:S02]  /*0740*/  @P2 VIADD R113, R113, 0x100 ;  /* 0x0000010071712836 */ /* 0x000fe40000000000 */
[----:B------:R0:W5:Y:S02]  /*0750*/  @P2 LDG.E.128 R56, desc[UR6][R52.64+0x10] ;  /* 0x0000100634382981 */ /* 0x000164000c1e1d00 */
[----:B--2---:R-:W-:-:S02]  /*0760*/  @P3 IMAD.WIDE.U32 R4, R113, 0x20, R54 ;  /* 0x0000002071043825 */ /* 0x004fc400078e0036 */
[----:B------:R-:W5:Y:S04]  /*0770*/  @P2 LDG.E.128 R44, desc[UR6][R72.64] ;  /* 0x00000006482c2981 */ /* 0x000f68000c1e1d00 */
[----:B------:R-:W5:Y:S01]  /*0780*/  @P3 LDG.E.128 R36, desc[UR6][R4.64] ;  /* 0x0000000604243981 */ /* 0x000f62000c1e1d00 */
[----:B---3--:R-:W-:-:S03]  /*0790*/  @P3 IMAD.WIDE.U32 R6, R113, 0x20, R74 ;  /* 0x0000002071063825 */ /* 0x008fc600078e004a */
[----:B------:R-:W5:Y:S04]  /*07a0*/  @P3 LDG.E.128 R32, desc[UR6][R4.64+0x10] ;  /* 0x0000100604203981 */ /* 0x000f68000c1e1d00 */
[----:B------:R-:W5:Y:S04]  /*07b0*/  @P3 LDG.E.128 R20, desc[UR6][R6.64] ;  /* 0x0000000606143981 */ /* 0x000f68000c1e1d00 */
[----:B------:R-:W5:Y:S01]  /*07c0*/  @P3 LDG.E.128 R16, desc[UR6][R6.64+0x10] ;  /* 0x0000100606103981 */ /* 0x000f62000c1e1d00 */
[----:B------:R-:W-:Y:S02]  /*07d0*/  CS2R R50, SRZ ;  /* 0x0000000000327805 */ /* 0x000fe4000001ff00 */
[----:B------:R-:W-:-:S02]  /*07e0*/  CS2R R48, SRZ ;  /* 0x0000000000307805 */ /* 0x000fc4000001ff00 */
[----:B------:R-:W-:Y:S01]  /*07f0*/  CS2R R54, SRZ ;  /* 0x0000000000367805 */ /* 0x000fe2000001ff00 */
[----:B------:R1:W5:Y:S01]  /*0800*/  @P2 LDG.E.128 R40, desc[UR6][R72.64+0x10] ;  /* 0x0000100648282981 */ /* 0x000362000c1e1d00 */
[----:B0-----:R-:W-:Y:S02]  /*0810*/  CS2R R52, SRZ ;  /* 0x0000000000347805 */ /* 0x001fe4000001ff00 */
[----:B------:R-:W-:Y:S02]  /*0820*/  CS2R R74, SRZ ;  /* 0x00000000004a7805 */ /* 0x000fe4000001ff00 */
[----:B------:R-:W-:Y:S02]  /*0830*/  CS2R R78, SRZ ;  /* 0x00000000004e7805 */ /* 0x000fe4000001ff00 */
[----:B------:R-:W-:Y:S02]  /*0840*/  CS2R R76, SRZ ;  /* 0x00000000004c7805 */ /* 0x000fe4000001ff00 */
[----:B------:R-:W-:-:S02]  /*0850*/  CS2R R98, SRZ ;  /* 0x0000000000627805 */ /* 0x000fc4000001ff00 */
[----:B------:R-:W-:Y:S02]  /*0860*/  CS2R R96, SRZ ;  /* 0x0000000000607805 */ /* 0x000fe4000001ff00 */
[----:B------:R-:W-:Y:S02]  /*0870*/  CS2R R102, SRZ ;  /* 0x0000000000667805 */ /* 0x000fe4000001ff00 */
[----:B------:R-:W-:Y:S02]  /*0880*/  CS2R R100, SRZ ;  /* 0x0000000000647805 */ /* 0x000fe4000001ff00 */
[----:B------:R-:W-:Y:S02]  /*0890*/  @P3 CS2R R26, SRZ ;  /* 0x00000000001a3805 */ /* 0x000fe4000001ff00 */
[----:B-1----:R-:W-:Y:S02]  /*08a0*/  CS2R R72, SRZ ;  /* 0x0000000000487805 */ /* 0x002fe4000001ff00 */
[----:B------:R-:W-:-:S02]  /*08b0*/  @P3 CS2R R24, SRZ ;  /* 0x0000000000183805 */ /* 0x000fc4000001ff00 */
[----:B------:R-:W-:Y:S02]  /*08c0*/  @P3 CS2R R30, SRZ ;  /* 0x00000000001e3805 */ /* 0x000fe4000001ff00 */
[----:B------:R-:W-:-:S07]  /*08d0*/  @P3 CS2R R28, SRZ ;  /* 0x00000000001c3805 */ /* 0x000fce000001ff00 */
.L_x_12810:
[----:B------:R-:W-:Y:S05]  /*08e0*/  BSYNC.RECONVERGENT B0 ;  /* 0x0000000000007941 */ /* 0x000fea0003800200 */
.L_x_12808:
        /* <DEDUP_REMOVED lines=14> */
[C---:B------:R-:W-:Y:S01]  /*09d0*/  LOP3.LUT R12, R112.reuse, 0xff, RZ, 0xc0, !PT ;  /* 0x000000ff700c7812 */ /* 0x040fe200078ec0ff */
[----:B------:R-:W1:Y:S01]  /*09e0*/  LDCU UR10, c[0x0][0x404] ;  /* 0x00008080ff0a77ac */ /* 0x000e620008000800 */
[----:B------:R-:W-:Y:S01]  /*09f0*/  LOP3.LUT R112, R112, 0xffffff00, RZ, 0xc0, !PT ;  /* 0xffffff0070707812 */ /* 0x000fe200078ec0ff */
[C---:B------:R-:W-:Y:S01]  /*0a00*/  IMAD.HI.U32 R6, R5.reuse, -0x326172a9, RZ ;  /* 0xcd9e8d5705067827 */ /* 0x040fe200078e00ff */
[----:B------:R-:W-:Y:S01]  /*0a10*/  VIADDMNMX R13, R12, -R13, RZ, !PT ;  /* 0x8000000d0c0d7246 */ /* 0x000fe200078001ff */
[----:B------:R-:W2:Y:S01]  /*0a20*/  LDCU.U8 UR11, c[0x0][0x410] ;  /* 0x00008200ff0b77ac */ /* 0x000ea20008000000 */
[----:B------:R-:W-:Y:S01]  /*0a30*/  LOP3.LUT R167, R0, 0x3, RZ, 0xc0, !PT ;  /* 0x0000000300a77812 */ /* 0x000fe200078ec0ff */
[----:B------:R-:W-:Y:S01]  /*0a40*/  IMAD R5, R5, -0x326172a9, RZ ;  /* 0xcd9e8d5705057824 */ /* 0x000fe200078e02ff */
[----:B------:R-:W-:Y:S01]  /*0a50*/  VIMNMX R13, PT, PT, R13, 0x20, PT ;  /* 0x000000200d0d7848 */ /* 0x000fe20003fe0100 */
[----:B0-----:R-:W-:Y:S01]  /*0a60*/  IMAD R175, R146, UR5, R115 ;  /* 0x0000000592af7c24 */ /* 0x001fe2000f8e0273 */
[----:B------:R-:W0:Y:S03]  /*0a70*/  LDCU UR14, c[0x0][0x400] ;  /* 0x00008000ff0e77ac */ /* 0x000e260008000800 */
[C---:B------:R-:W-:Y:S01]  /*0a80*/  IMAD.HI.U32 R4, R175.reuse, -0x326172a9, RZ ;  /* 0xcd9e8d57af047827 */ /* 0x040fe200078e00ff */
[----:B------:R-:W3:Y:S03]  /*0a90*/  LDCU.64 UR12, c[0x0][0x408] ;  /* 0x00008100ff0c77ac */ /* 0x000ee60008000a00 */
[----:B------:R-:W-:Y:S01]  /*0aa0*/  IMAD R7, R175, -0x326172a9, RZ ;  /* 0xcd9e8d57af077824 */ /* 0x000fe200078e02ff */
[----:B------:R-:W-:Y:S01]  /*0ab0*/  LOP3.LUT R4, R145, R4, R2, 0x96, !PT ;  /* 0x0000000491047212 */ /* 0x000fe200078e9602 */
[----:B------:R-:W-:Y:S01]  /*0ac0*/  IMAD R13, R13, 0x8, R112 ;  /* 0x000000080d0d7824 */ /* 0x000fe200078e0270 */
[----:B------:R-:W4:Y:S02]  /*0ad0*/  LDCU.64 UR8, c[0x0][0x3a0] ;  /* 0x00007400ff0877ac */ /* 0x000f240008000a00 */
[----:B------:R-:W-:Y:S01]  /*0ae0*/  LOP3.LUT R6, R8, R7, R6, 0x96, !PT ;  /* 0x0000000708067212 */ /* 0x000fe200078e9606 */
[----:B------:R-:W-:Y:S01]  /*0af0*/  IMAD.HI.U32 R9, R4, -0x2daee0ad, RZ ;  /* 0xd2511f5304097827 */ /* 0x000fe200078e00ff */
[----:B------:R-:W-:Y:S01]  /*0b00*/  IADD3 R7, PT, PT, R2, 0x3c6ef372, RZ ;  /* 0x3c6ef37202077810 */ /* 0x000fe20007ffe0ff */
[----:B------:R-:W-:Y:S01]  /*0b10*/  UPLOP3.LUT UP1, UPT, UPT, UPT, UPT, 0x40, 0x4 ;  /* 0x000000000004789c */ /* 0x000fe20003f2e870 */
[----:B------:R-:W-:Y:S01]  /*0b20*/  I2FP.F32.U32 R13, R13 ;  /* 0x0000000d000d7245 */ /* 0x000fe20000201000 */
[----:B------:R-:W-:Y:S01]  /*0b30*/  IMAD.HI.U32 R8, R6, -0x2daee0ad, RZ ;  /* 0xd2511f5306087827 */ /* 0x000fe200078e00ff */
[----:B------:R-:W-:-:S02]  /*0b40*/  LOP3.LUT R9, R11, R10, R9, 0x96, !PT ;  /* 0x0000000a0b097212 */ /* 0x000fc400078e9609 */
[----:B------:R0:W0:Y:S01]  /*0b50*/  MUFU.RCP R147, R13 ;  /* 0x0000000d00937308 */ /* 0x0000220000001000 */
        /* <DEDUP_REMOVED lines=36> */
[----:B------:R-:W-:Y:S01]  /*0da0*/  SHF.L.U32 R9, R115, 0x5, RZ ;  /* 0x0000000573097819 */ /* 0x000fe200000006ff */
[----:B------:R-:W-:Y:S01]  /*0db0*/  VIADD R7, R2, 0x5384540f ;  /* 0x5384540f02077836 */ /* 0x000fe20000000000 */
[----:B------:R-:W-:Y:S01]  /*0dc0*/  LOP3.LUT R8, R10, R11, R8, 0x96, !PT ;  /* 0x0000000b0a087212 */ /* 0x000fe200078e9608 */
[----:B------:R-:W-:Y:S01]  /*0dd0*/  IMAD R10, R6, -0x2daee0ad, RZ ;  /* 0xd2511f53060a7824 */ /* 0x000fe200078e02ff */
[----:B------:R-:W-:Y:S01]  /*0de0*/  LOP3.LUT R15, R9, 0x3e0, RZ, 0xc0, !PT ;  /* 0x000003e0090f7812 */ /* 0x000fe200078ec0ff */
[----:B------:R-:W-:-:S02]  /*0df0*/  IMAD R6, R5, -0x326172a9, RZ ;  /* 0xcd9e8d5705067824 */ /* 0x000fc400078e02ff */
[----:B------:R-:W-:Y:S01]  /*0e00*/  IMAD.HI.U32 R5, R8, -0x326172a9, RZ ;  /* 0xcd9e8d5708057827 */ /* 0x000fe200078e00ff */
[----:B------:R-:W-:Y:S02]  /*0e10*/  VIADDMNMX R15, R12, -R15, RZ, !PT ;  /* 0x8000000f0c0f7246 */ /* 0x000fe400078001ff */
[----:B------:R-:W-:Y:S01]  /*0e20*/  IADD3 R12, PT, PT, R3, -0x24c28bd8, RZ ;  /* 0xdb3d7428030c7810 */ /* 0x000fe20007ffe0ff */
[----:B------:R-:W-:Y:S01]  /*0e30*/  IMAD.HI.U32 R9, R4, -0x2daee0ad, RZ ;  /* 0xd2511f5304097827 */ /* 0x000fe200078e00ff */
[----:B------:R-:W-:Y:S02]  /*0e40*/  LOP3.LUT R5, R7, R6, R5, 0x96, !PT ;  /* 0x0000000607057212 */ /* 0x000fe400078e9605 */
[----:B------:R-:W-:Y:S01]  /*0e50*/  VIMNMX R15, PT, PT, R15, 0x20, PT ;  /* 0x000000200f0f7848 */ /* 0x000fe20003fe0100 */
[----:B------:R-:W-:Y:S02]  /*0e60*/  VIADD R11, R3, 0x1fd5c5a3 ;  /* 0x1fd5c5a3030b7836 */ /* 0x000fe40000000000 */
[----:B------:R-:W-:-:S02]  /*0e70*/  IMAD R7, R8, -0x326172a9, RZ ;  /* 0xcd9e8d5708077824 */ /* 0x000fc400078e02ff */
[----:B------:R-:W-:Y:S01]  /*0e80*/  VIADD R6, R2, 0xf1bbcdc8 ;  /* 0xf1bbcdc802067836 */ /* 0x000fe20000000000 */
        /* <DEDUP_REMOVED lines=12> */
[----:B------:R-:W-:Y:S02]  /*0f50*/  VIADD R6, R3, 0x96a522ad ;  /* 0x96a522ad03067836 */ /* 0x000fe40000000000 */
[----:B------:R-:W-:Y:S02]  /*0f60*/  IMAD R148, R15, 0x8, R112 ;  /* 0x000000080f947824 */ /* 0x000fe400078e0270 */
[----:B------:R-:W-:Y:S01]  /*0f70*/  IMAD R164, R10, -0x326172a9, RZ ;  /* 0xcd9e8d570aa47824 */ /* 0x000fe200078e02ff */
[----:B------:R-:W-:Y:S01]  /*0f80*/  LOP3.LUT R162, R6, R5, R162, 0x96, !PT ;  /* 0x0000000506a27212 */ /* 0x000fe200078e96a2 */
[----:B01234-:R-:W-:-:S07]  /*0f90*/  IMAD R158, R4, -0x2daee0ad, RZ ;  /* 0xd2511f53049e7824 */ /* 0x01ffce00078e02ff */
.L_x_13219:
        /* <DEDUP_REMOVED lines=11> */
[----:B------:R-:W-:-:S04]  /*1050*/  @P0 VIADD R166, R0, 0xffffffff ;  /* 0xffffffff00a60836 */ /* 0x000fc80000000000 */
[-C--:B--2---:R-:W-:Y:S02]  /*1060*/  @P0 IMAD R165, R166, R161.reuse, RZ ;  /* 0x000000a1a6a50224 */ /* 0x084fe400078e02ff */
[----:B------:R-:W-:-:S03]  /*1070*/  IMAD R166, R146, R161, RZ ;  /* 0x000000a192a67224 */ /* 0x000fc600078e02ff */
[----:B------:R-:W-:Y:S02]  /*1080*/  @P0 SHF.R.S32.HI R172, RZ, 0x1f, R165 ;  /* 0x0000001fffac0819 */ /* 0x000fe400000114a5 */
[----:B------:R-:W-:Y:S02]  /*1090*/  SHF.R.S32.HI R169, RZ, 0x1f, R166 ;  /* 0x0000001fffa97819 */ /* 0x000fe400000114a6 */
[----:B------:R-:W-:Y:S01]  /*10a0*/  @P0 LEA.HI R172, R172, R165, RZ, 0x3 ;  /* 0x000000a5acac0211 */ /* 0x000fe200078f18ff */
[----:B------:R-:W-:Y:S01]  /*10b0*/  IMAD.MOV.U32 R165, RZ, RZ, RZ ;  /* 0x000000ffffa57224 */ /* 0x000fe200078e00ff */
        /* <DEDUP_REMOVED lines=10> */
.L_x_12813:
        /* <DEDUP_REMOVED lines=26> */
.L_x_12818:
        /* <DEDUP_REMOVED lines=13> */
.L_x_12820:
[----:B------:R-:W-:Y:S05]  /*13d0*/  BSYNC.RECONVERGENT B2 ;  /* 0x0000000000027941 */ /* 0x000fea0003800200 */
.L_x_12819:
        /* <DEDUP_REMOVED lines=60> */
.L_x_12817:
[----:B------:R-:W-:Y:S05]  /*17a0*/  BSYNC.RECONVERGENT B1 ;  /* 0x0000000000017941 */ /* 0x000fea0003800200 */
.L_x_12816:
        /* <DEDUP_REMOVED lines=10> */
.L_x_12815:
        /* <DEDUP_REMOVED lines=16> */
.L_x_12824:
        /* <DEDUP_REMOVED lines=13> */
.L_x_12826:
[----:B------:R-:W-:Y:S05]  /*1a20*/  BSYNC.RECONVERGENT B2 ;  /* 0x0000000000027941 */ /* 0x000fea0003800200 */
.L_x_12825:
        /* <DEDUP_REMOVED lines=56> */
[----:B------:R-:W-:Y:S01]  /*1db0*/  MOV R164, R170 ;  /* 0x000000aa00a47202 */ /* 0x000fe20000000f00 */
[----:B------:R-:W-:-:S05]  /*1dc0*/  VIADD R113, R3, 0x96a522ad ;  /* 0x96a522ad03717836 */ /* 0x000fca0000000000 */
[----:B------:R-:W-:Y:S01]  /*1dd0*/  LOP3.LUT R162, R113, R114, R119, 0x96, !PT ;  /* 0x0000007271a27212 */ /* 0x000fe200078e9677 */
[----:B------:R-:W-:Y:S02]  /*1de0*/  IMAD.MOV.U32 R113, RZ, RZ, R168 ;  /* 0x000000ffff717224 */ /* 0x000fe400078e00a8 */
[----:B------:R-:W-:-:S07]  /*1df0*/  IMAD.MOV.U32 R168, RZ, RZ, R118 ;  /* 0x000000ffffa87224 */ /* 0x000fce00078e0076 */
.L_x_12823:
[----:B------:R-:W-:Y:S05]  /*1e00*/  BSYNC.RECONVERGENT B1 ;  /* 0x0000000000017941 */ /* 0x000fea0003800200 */
.L_x_12822:
        /* <DEDUP_REMOVED lines=11> */
.L_x_12821:
        /* <DEDUP_REMOVED lines=16> */
.L_x_12830:
        /* <DEDUP_REMOVED lines=13> */
.L_x_12832:
[----:B------:R-:W-:Y:S05]  /*2090*/  BSYNC.RECONVERGENT B2 ;  /* 0x0000000000027941 */ /* 0x000fea0003800200 */
.L_x_12831:
        /* <DEDUP_REMOVED lines=61> */
.L_x_12829:
[----:B------:R-:W-:Y:S05]  /*2470*/  BSYNC.RECONVERGENT B1 ;  /* 0x0000000000017941 */ /* 0x000fea0003800200 */
.L_x_12828:
        /* <DEDUP_REMOVED lines=10> */
.L_x_12827:
        /* <DEDUP_REMOVED lines=16> */
.L_x_12836:
        /* <DEDUP_REMOVED lines=13> */
.L_x_12838:
[----:B------:R-:W-:Y:S05]  /*26f0*/  BSYNC.RECONVERGENT B2 ;  /* 0x0000000000027941 */ /* 0x000fea0003800200 */
.L_x_12837:
        /* <DEDUP_REMOVED lines=61> */
.L_x_12835:
[----:B------:R-:W-:Y:S05]  /*2ad0*/  BSYNC.RECONVERGENT B1 ;  /* 0x0000000000017941 */ /* 0x000fea0003800200 */
.L_x_12834:
        /* <DEDUP_REMOVED lines=11> */
.L_x_12833:
        /* <DEDUP_REMOVED lines=16> */
.L_x_12842:
        /* <DEDUP_REMOVED lines=13> */
.L_x_12844:
[----:B------:R-:W-:Y:S05]  /*2d60*/  BSYNC.RECONVERGENT B2 ;  /* 0x0000000000027941 */ /* 0x000fea0003800200 */
.L_x_12843:
        /* <DEDUP_REMOVED lines=61> */
.L_x_12841:
[----:B------:R-:W-:Y:S05]  /*3140*/  BSYNC.RECONVERGENT B1 ;  /* 0x0000000000017941 */ /* 0x000fea0003800200 */
.L_x_12840:
        /* <DEDUP_REMOVED lines=10> */
.L_x_12839:
        /* <DEDUP_REMOVED lines=16> */
.L_x_12848:
        /* <DEDUP_REMOVED lines=13> */
.L_x_12850:
[----:B------:R-:W-:Y:S05]  /*33c0*/  BSYNC.RECONVERGENT B2 ;  /* 0x0000000000027941 */ /* 0x000fea0003800200 */
.L_x_12849:
        /* <DEDUP_REMOVED lines=61> */
.L_x_12847:
[----:B------:R-:W-:Y:S05]  /*37a0*/  BSYNC.RECONVERGENT B1 ;  /* 0x0000000000017941 */ /* 0x000fea0003800200 */
.L_x_12846:
[----:B------:R-:W-:Y:S01]  /*37b0*/  PRMT R118, R14, 0x7632, R118 ;  /* 0x000076320e767816 */ /* 0x000fe20000000076 */
        /* <DEDUP_REMOVED lines=10> */
.L_x_12845:
        /* <DEDUP_REMOVED lines=16> */
.L_x_12854:
        /* <DEDUP_REMOVED lines=13> */
.L_x_12856:
[----:B------:R-:W-:Y:S05]  /*3a30*/  BSYNC.RECONVERGENT B2 ;  /* 0x0000000000027941 */ /* 0x000fea0003800200 */
.L_x_12855:
        /* <DEDUP_REMOVED lines=57> */
[----:B------:R-:W-:-:S05]  /*3dd0*/  VIADD R155, R3, 0x96a522ad ;  /* 0x96a522ad039b7836 */ /* 0x000fca0000000000 */
[----:B------:R-:W-:Y:S01]  /*3de0*/  LOP3.LUT R162, R155, R118, R173, 0x96, !PT ;  /* 0x000000769ba27212 */ /* 0x000fe200078e96ad */
[----:B------:R-:W-:Y:S02]  /*3df0*/  IMAD.MOV.U32 R118, RZ, RZ, R168 ;  /* 0x000000ffff767224 */ /* 0x000fe400078e00a8 */
[----:B------:R-:W-:-:S07]  /*3e00*/  IMAD.MOV.U32 R168, RZ, RZ, R172 ;  /* 0x000000ffffa87224 */ /* 0x000fce00078e00ac */
.L_x_12853:
[----:B------:R-:W-:Y:S05]  /*3e10*/  BSYNC.RECONVERGENT B1 ;  /* 0x0000000000017941 */ /* 0x000fea0003800200 */
.L_x_12852:
        /* <DEDUP_REMOVED lines=10> */
.L_x_12851:
        /* <DEDUP_REMOVED lines=16> */
.L_x_12860:
        /* <DEDUP_REMOVED lines=13> */
.L_x_12862:
[----:B------:R-:W-:Y:S05]  /*4090*/  BSYNC.RECONVERGENT B2 ;  /* 0x0000000000027941 */ /* 0x000fea0003800200 */
.L_x_12861:
        /* <DEDUP_REMOVED lines=57> */
[----:B------:R-:W-:-:S03]  /*4430*/  HFMA2 R167, -RZ, RZ, 0, 0 ;  /* 0x00000000ffa77431 */ /* 0x000fc600000001ff */
[----:B------:R-:W-:Y:S01]  /*4440*/  LOP3.LUT R162, R119, R170, R177, 0x96, !PT ;  /* 0x000000aa77a27212 */ /* 0x000fe200078e96b1 */
[----:B------:R-:W-:Y:S02]  /*4450*/  IMAD.MOV.U32 R119, RZ, RZ, R168 ;  /* 0x000000ffff777224 */ /* 0x000fe400078e00a8 */
[----:B------:R-:W-:-:S07]  /*4460*/  IMAD.MOV.U32 R168, RZ, RZ, R176 ;  /* 0x000000ffffa87224 */ /* 0x000fce00078e00b0 */
.L_x_12859:
[----:B------:R-:W-:Y:S05]  /*4470*/  BSYNC.RECONVERGENT B1 ;  /* 0x0000000000017941 */ /* 0x000fea0003800200 */
.L_x_12858:
        /* <DEDUP_REMOVED lines=12> */
.L_x_12814:
[----:B------:R-:W-:Y:S01]  /*4540*/  MOV R114, R167 ;  /* 0x000000a700727202 */ /* 0x000fe20000000f00 */
[----:B------:R-:W-:Y:S02]  /*4550*/  IMAD.MOV.U32 R168, RZ, RZ, R158 ;  /* 0x000000ffffa87224 */ /* 0x000fe400078e009e */
[----:B------:R-:W-:Y:S01]  /*4560*/  IMAD.MOV.U32 R112, RZ, RZ, RZ ;  /* 0x000000ffff707224 */ /* 0x000fe200078e00ff */
        /* <DEDUP_REMOVED lines=17> */
.L_x_12866:
        /* <DEDUP_REMOVED lines=13> */
.L_x_12868:
[----:B------:R-:W-:Y:S05]  /*4750*/  BSYNC.RECONVERGENT B2 ;  /* 0x0000000000027941 */ /* 0x000fea0003800200 */
.L_x_12867:
        /* <DEDUP_REMOVED lines=56> */
[----:B------:R-:W-:Y:S02]  /*4ae0*/  IMAD.MOV.U32 R164, RZ, RZ, R114 ;  /* 0x000000ffffa47224 */ /* 0x000fe400078e0072 */
[----:B------:R-:W-:Y:S01]  /*4af0*/  HFMA2 R114, -RZ, RZ, 0, 0 ;  /* 0x00000000ff727431 */ /* 0x000fe200000001ff */
[----:B------:R-:W-:Y:S01]  /*4b00*/  LOP3.LUT R162, R117, R162, R169, 0x96, !PT ;  /* 0x000000a275a27212 */ /* 0x000fe200078e96a9 */
[----:B------:R-:W-:-:S07]  /*4b10*/  IMAD.MOV.U32 R112, RZ, RZ, R158 ;  /* 0x000000ffff707224 */ /* 0x000fce00078e009e */
.L_x_12865:
[----:B------:R-:W-:Y:S05]  /*4b20*/  BSYNC.RECONVERGENT B1 ;  /* 0x0000000000017941 */ /* 0x000fea0003800200 */
.L_x_12864:
        /* <DEDUP_REMOVED lines=10> */
.L_x_12863:
        /* <DEDUP_REMOVED lines=16> */
.L_x_12872:
        /* <DEDUP_REMOVED lines=13> */
.L_x_12874:
[----:B------:R-:W-:Y:S05]  /*4da0*/  BSYNC.RECONVERGENT B2 ;  /* 0x0000000000027941 */ /* 0x000fea0003800200 */
.L_x_12873:
        /* <DEDUP_REMOVED lines=61> */
.L_x_12871:
[----:B------:R-:W-:Y:S05]  /*5180*/  BSYNC.RECONVERGENT B1 ;  /* 0x0000000000017941 */ /* 0x000fea0003800200 */
.L_x_12870:
        /* <DEDUP_REMOVED lines=11> */
.L_x_12869:
        /* <DEDUP_REMOVED lines=16> */
.L_x_12878:
        /* <DEDUP_REMOVED lines=13> */
.L_x_12880:
[----:B------:R-:W-:Y:S05]  /*5410*/  BSYNC.RECONVERGENT B2 ;  /* 0x0000000000027941 */ /* 0x000fea0003800200 */
.L_x_12879:
        /* <DEDUP_REMOVED lines=61> */
.L_x_12877:
[----:B------:R-:W-:Y:S05]  /*57f0*/  BSYNC.RECONVERGENT B1 ;  /* 0x0000000000017941 */ /* 0x000fea0003800200 */
.L_x_12876:
        /* <DEDUP_REMOVED lines=10> */
.L_x_12875:
        /* <DEDUP_REMOVED lines=16> */
.L_x_12884:
        /* <DEDUP_REMOVED lines=13> */
.L_x_12886:
[----:B------:R-:W-:Y:S05]  /*5a70*/  BSYNC.RECONVERGENT B2 ;  /* 0x0000000000027941 */ /* 0x000fea0003800200 */
.L_x_12885:
        /* <DEDUP_REMOVED lines=61> */
.L_x_12883:
[----:B------:R-:W-:Y:S05]  /*5e50*/  BSYNC.RECONVERGENT B1 ;  /* 0x0000000000017941 */ /* 0x000fea0003800200 */
.L_x_12882:
        /* <DEDUP_REMOVED lines=11> */
.L_x_12881:
        /* <DEDUP_REMOVED lines=16> */
.L_x_12890:
        /* <DEDUP_REMOVED lines=13> */
.L_x_12892:
[----:B------:R-:W-:Y:S05]  /*60e0*/  BSYNC.RECONVERGENT B2 ;  /* 0x0000000000027941 */ /* 0x000fea0003800200 */
.L_x_12891:
        /* <DEDUP_REMOVED lines=61> */
.L_x_12889:
[----:B------:R-:W-:Y:S05]  /*64c0*/  BSYNC.RECONVERGENT B1 ;  /* 0x0000000000017941 */ /* 0x000fea0003800200 */
.L_x_12888:
        /* <DEDUP_REMOVED lines=10> */
.L_x_12887:
        /* <DEDUP_REMOVED lines=16> */
.L_x_12896:
        /* <DEDUP_REMOVED lines=13> */
.L_x_12898:
[----:B------:R-:W-:Y:S05]  /*6740*/  BSYNC.RECONVERGENT B2 ;  /* 0x0000000000027941 */ /* 0x000fea0003800200 */
.L_x_12897:
        /* <DEDUP_REMOVED lines=61> */
.L_x_12895:
[----:B------:R-:W-:Y:S05]  /*6b20*/  BSYNC.RECONVERGENT B1 ;  /* 0x0000000000017941 */ /* 0x000fea0003800200 */
.L_x_12894:
        /* <DEDUP_REMOVED lines=11> */
.L_x_12893:
        /* <DEDUP_REMOVED lines=16> */
.L_x_12902:
        /* <DEDUP_REMOVED lines=13> */
.L_x_12904:
[----:B------:R-:W-:Y:S05]  /*6db0*/  BSYNC.RECONVERGENT B2 ;  /* 0x0000000000027941 */ /* 0x000fea0003800200 */
.L_x_12903:
        /* <DEDUP_REMOVED lines=61> */
.L_x_12901:
[----:B------:R-:W-:Y:S05]  /*7190*/  BSYNC.RECONVERGENT B1 ;  /* 0x0000000000017941 */ /* 0x000fea0003800200 */
.L_x_12900:
        /* <DEDUP_REMOVED lines=10> */
.L_x_12899:
        /* <DEDUP_REMOVED lines=16> */
.L_x_12907:
        /* <DEDUP_REMOVED lines=13> */
.L_x_12909:
[----:B------:R-:W-:Y:S05]  /*7410*/  BSYNC.RECONVERGENT B2 ;  /* 0x0000000000027941 */ /* 0x000fea0003800200 */
.L_x_12908:
        /* <DEDUP_REMOVED lines=61> */
.L_x_12906:
[----:B------:R-:W-:Y:S05]  /*77f0*/  BSYNC.RECONVERGENT B1 ;  /* 0x0000000000017941 */ /* 0x000fea0003800200 */
.L_x_12905:
        /* <DEDUP_REMOVED lines=11> */
.L_x_12857:
[----:B------:R-:W0:Y:S01]  /*78b0*/  LDC.64 R170, c[0x0][0x3a8] ;  /* 0x0000ea00ffaa7b82 */ /* 0x000e220000000a00 */
[----:B------:R-:W-:Y:S01]  /*78c0*/  MOV R158, R168 ;  /* 0x000000a8009e7202 */ /* 0x000fe20000000f00 */
[----:B0-----:R-:W-:-:S05]  /*78d0*/  IMAD.WIDE.U32 R170, R166, 0x20, R170 ;  /* 0x00000020a6aa7825 */ /* 0x001fca00078e00aa */
[----:B------:R0:W-:Y:S04]  /*78e0*/  STG.E.128 desc[UR6][R170.64], R112 ;  /* 0x00000070aa007986 */ /* 0x0001e8000c101d06 */
[----:B------:R0:W-:Y:S01]  /*78f0*/  STG.E.128 desc[UR6][R170.64+0x10], R116 ;  /* 0x00001074aa007986 */ /* 0x0001e2000c101d06 */
[----:B------:R-:W-:Y:S05]  /*7900*/  @!P0 BRA `(.L_x_12910) ;  /* 0x0000000000508947 */ /* 0x000fea0003800000 */
[----:B------:R-:W-:Y:S01]  /*7910*/  IMAD.U32 R169, R155, 0x10000, RZ ;  /* 0x000100009ba97824 */ /* 0x000fe200078e00ff */
[----:B------:R-:W1:Y:S01]  /*7920*/  LDC.64 R176, c[0x0][0x3b0] ;  /* 0x0000ec00ffb07b82 */ /* 0x000e620000000a00 */
[----:B------:R-:W-:Y:S02]  /*7930*/  LOP3.LUT R168, R156, 0xffff, RZ, 0xc0, !PT ;  /* 0x0000ffff9ca87812 */ /* 0x000fe400078ec0ff */
[----:B0-----:R-:W-:Y:S02]  /*7940*/  LOP3.LUT R170, R151, 0xff, RZ, 0xc0, !PT ;  /* 0x000000ff97aa7812 */ /* 0x001fe400078ec0ff */
        /* <DEDUP_REMOVED lines=16> */
.L_x_12910:
[----:B------:R-:W-:Y:S01]  /*7a50*/  VIADD R166, R166, 0x100 ;  /* 0x00000100a6a67836 */ /* 0x000fe20000000000 */
[----:B------:R-:W-:-:S07]  /*7a60*/  IADD3 R165, PT, PT, R165, 0x100, RZ ;  /* 0x00000100a5a57810 */ /* 0x000fce0007ffe0ff */
.L_x_12812:
[----:B------:R-:W-:Y:S05]  /*7a70*/  BSYNC.RECONVERGENT B0 ;  /* 0x0000000000007941 */ /* 0x000fea0003800200 */
.L_x_12811:
        /* <DEDUP_REMOVED lines=16> */
[----:B-----5:R-:W-:Y:S01]  /*7b80*/  MOV R120, R8 ;  /* 0x0000000800787202 */ /* 0x020fe20000000f00 */
[----:B-1----:R-:W-:-:S10]  /*7b90*/  IMAD.MOV.U32 R168, RZ, RZ, R158 ;  /* 0x000000ffffa87224 */ /* 0x002fd400078e009e */
        /* <DEDUP_REMOVED lines=17> */
.L_x_12917:
        /* <DEDUP_REMOVED lines=13> */
.L_x_12919:
[----:B------:R-:W-:Y:S05]  /*7d80*/  BSYNC.RECONVERGENT B2 ;  /* 0x0000000000027941 */ /* 0x000fea0003800200 */
.L_x_12918:
        /* <DEDUP_REMOVED lines=60> */
.L_x_12916:
[----:B------:R-:W-:Y:S05]  /*8150*/  BSYNC.RECONVERGENT B1 ;  /* 0x0000000000017941 */ /* 0x000fea0003800200 */
.L_x_12915:
        /* <DEDUP_REMOVED lines=10> */
.L_x_12914:
[----:B------:R-:W-:Y:S02]  /*8200*/  IMAD.MOV.U32 R123, RZ, RZ, R122 ;  /* 0x000000ffff7b7224 */ /* 0x000fe400078e007a */
        /* <DEDUP_REMOVED lines=15> */
.L_x_12923:
        /* <DEDUP_REMOVED lines=13> */
.L_x_12925:
[----:B------:R-:W-:Y:S05]  /*83d0*/  BSYNC.RECONVERGENT B2 ;  /* 0x0000000000027941 */ /* 0x000fea0003800200 */
.L_x_12924:
[----:B------:R-:W-:Y:S01]  /*83e0*/  IMAD.WIDE.U32 R124, R175, -0x326172a9, RZ ;  /* 0xcd9e8d57af7c7825 */ /* 0x000fe200078e00ff */
[----:B0-----:R-:W-:-:S03]  /*83f0*/  LOP3.LUT R170, R149, R123, R3, 0x96, !PT ;  /* 0x0000007b95aa7212 */ /* 0x001fc600078e9603 */
        /* <DEDUP_REMOVED lines=59> */
.L_x_12922:
[----:B------:R-:W-:Y:S05]  /*87b0*/  BSYNC.RECONVERGENT B1 ;  /* 0x0000000000017941 */ /* 0x000fea0003800200 */
.L_x_12921:
[----:B------:R-:W-:Y:S01]  /*87c0*/  PRMT R122, R12, 0x7632, R122 ;  /* 0x000076320c7a7816 */ /* 0x000fe2000000007a */
        /* <DEDUP_REMOVED lines=10> */
.L_x_12920:
        /* <DEDUP_REMOVED lines=16> */
.L_x_12929:
        /* <DEDUP_REMOVED lines=13> */
.L_x_12931:
[----:B------:R-:W-:Y:S05]  /*8a40*/  BSYNC.RECONVERGENT B2 ;  /* 0x0000000000027941 */ /* 0x000fea0003800200 */
.L_x_12930:
[----:B------:R-:W-:Y:S01]  /*8a50*/  IMAD.WIDE.U32 R124, R175, -0x326172a9, RZ ;  /* 0xcd9e8d57af7c7825 */ /* 0x000fe200078e00ff */
[----:B0-----:R-:W-:Y:S02]  /*8a60*/  LOP3.LUT R170, R149, R123, R3, 0x96, !PT ;  /* 0x0000007b95aa7212 */ /* 0x001fe400078e9603 */
        /* <DEDUP_REMOVED lines=59> */
.L_x_12928:
[----:B------:R-:W-:Y:S05]  /*8e20*/  BSYNC.RECONVERGENT B1 ;  /* 0x0000000000017941 */ /* 0x000fea0003800200 */
.L_x_12927:
        /* <DEDUP_REMOVED lines=10> */
.L_x_12926:
        /* <DEDUP_REMOVED lines=16> */
.L_x_12935:
        /* <DEDUP_REMOVED lines=13> */
.L_x_12937:
[----:B------:R-:W-:Y:S05]  /*90a0*/  BSYNC.RECONVERGENT B2 ;  /* 0x0000000000027941 */ /* 0x000fea0003800200 */
.L_x_12936:
        /* <DEDUP_REMOVED lines=61> */
.L_x_12934:
[----:B------:R-:W-:Y:S05]  /*9480*/  BSYNC.RECONVERGENT B1 ;  /* 0x0000000000017941 */ /* 0x000fea0003800200 */
.L_x_12933:
[----:B------:R-:W-:Y:S01]  /*9490*/  HFMA2 R126, -RZ, RZ, 0.1171875, 0 ;  /* 0x2f800000ff7e7431 */ /* 0x000fe200000001ff */
[----:B------:R-:W-:Y:S02]  /*94a0*/  PRMT R124, R13, 0x7632, R124 ;  /* 0x000076320d7c7816 */ /* 0x000fe4000000007c */
        /* <DEDUP_REMOVED lines=9> */
.L_x_12932:
[----:B------:R-:W-:Y:S01]  /*9540*/  MOV R126, R125 ;  /* 0x0000007d007e7202 */ /* 0x000fe20000000f00 */
        /* <DEDUP_REMOVED lines=15> */
.L_x_12941:
        /* <DEDUP_REMOVED lines=13> */
.L_x_12943:
[----:B------:R-:W-:Y:S05]  /*9710*/  BSYNC.RECONVERGENT B2 ;  /* 0x0000000000027941 */ /* 0x000fea0003800200 */
.L_x_12942:
[----:B------:R-:W-:Y:S01]  /*9720*/  IMAD.WIDE.U32 R126, R175, -0x326172a9, RZ ;  /* 0xcd9e8d57af7e7825 */ /* 0x000fe200078e00ff */
[----:B------:R-:W-:Y:S02]  /*9730*/  LOP3.LUT R172, R149, R125, R3, 0x96, !PT ;  /* 0x0000007d95ac7212 */ /* 0x000fe400078e9603 */
[C---:B------:R-:W-:Y:S01]  /*9740*/  IADD3 R153, PT, PT, R2.reuse, 0x3c6ef372, RZ ;  /* 0x3c6ef37202997810 */ /* 0x040fe20007ffe0ff */
[----:B------:R-:W-:Y:S01]  /*9750*/  VIADD R125, R2, 0x9e3779b9 ;  /* 0x9e3779b9027d7836 */ /* 0x000fe20000000000 */
        /* <DEDUP_REMOVED lines=57> */
.L_x_12940:
[----:B------:R-:W-:Y:S05]  /*9af0*/  BSYNC.RECONVERGENT B1 ;  /* 0x0000000000017941 */ /* 0x000fea0003800200 */
.L_x_12939:
        /* <DEDUP_REMOVED lines=10> */
.L_x_12938:
        /* <DEDUP_REMOVED lines=16> */
.L_x_12947:
        /* <DEDUP_REMOVED lines=13> */
.L_x_12949:
[----:B------:R-:W-:Y:S05]  /*9d70*/  BSYNC.RECONVERGENT B2 ;  /* 0x0000000000027941 */ /* 0x000fea0003800200 */
.L_x_12948:
[----:B0-----:R-:W-:Y:S01]  /*9d80*/  IMAD.WIDE.U32 R170, R175, -0x326172a9, RZ ;  /* 0xcd9e8d57afaa7825 */ /* 0x001fe200078e00ff */
        /* <DEDUP_REMOVED lines=60> */
.L_x_12946:
[----:B------:R-:W-:Y:S05]  /*a150*/  BSYNC.RECONVERGENT B1 ;  /* 0x0000000000017941 */ /* 0x000fea0003800200 */
.L_x_12945:
        /* <DEDUP_REMOVED lines=11> */
.L_x_12944:
        /* <DEDUP_REMOVED lines=16> */
.L_x_12953:
        /* <DEDUP_REMOVED lines=13> */
.L_x_12955:
[----:B------:R-:W-:Y:S05]  /*a3e0*/  BSYNC.RECONVERGENT B2 ;  /* 0x0000000000027941 */ /* 0x000fea0003800200 */
.L_x_12954:
[----:B0-----:R-:W-:Y:S01]  /*a3f0*/  IMAD.WIDE.U32 R170, R175, -0x326172a9, RZ ;  /* 0xcd9e8d57afaa7825 */ /* 0x001fe200078e00ff */
        /* <DEDUP_REMOVED lines=60> */
.L_x_12952:
[----:B------:R-:W-:Y:S05]  /*a7c0*/  BSYNC.RECONVERGENT B1 ;  /* 0x0000000000017941 */ /* 0x000fea0003800200 */
.L_x_12951:
        /* <DEDUP_REMOVED lines=10> */
.L_x_12950:
        /* <DEDUP_REMOVED lines=16> */
.L_x_12959:
        /* <DEDUP_REMOVED lines=13> */
.L_x_12961:
[----:B------:R-:W-:Y:S05]  /*aa40*/  BSYNC.RECONVERGENT B2 ;  /* 0x0000000000027941 */ /* 0x000fea0003800200 */
.L_x_12960:
        /* <DEDUP_REMOVED lines=61> */
.L_x_12958:
[----:B------:R-:W-:Y:S05]  /*ae20*/  BSYNC.RECONVERGENT B1 ;  /* 0x0000000000017941 */ /* 0x000fea0003800200 */
.L_x_12957:
[----:B------:R-:W-:Y:S01]  /*ae30*/  HFMA2 R158, -RZ, RZ, 0.1171875, 0 ;  /* 0x2f800000ff9e7431 */ /* 0x000fe200000001ff */
[----:B------:R-:W-:Y:S02]  /*ae40*/  PRMT R156, R15, 0x7632, R156 ;  /* 0x000076320f9c7816 */ /* 0x000fe4000000009c */
        /* <DEDUP_REMOVED lines=10> */
.L_x_12913:
[----:B--2---:R-:W-:Y:S01]  /*aef0*/  HFMA2 R120, -RZ, RZ, 0, 0 ;  /* 0x00000000ff787431 */ /* 0x004fe200000001ff */
[----:B------:R-:W-:Y:S01]  /*af00*/  MOV R122, R167 ;  /* 0x000000a7007a7202 */ /* 0x000fe20000000f00 */
[----:B-1----:R-:W-:Y:S01]  /*af10*/  IMAD.MOV.U32 R168, RZ, RZ, R158 ;  /* 0x000000ffffa87224 */ /* 0x002fe200078e009e */
        /* <DEDUP_REMOVED lines=17> */
.L_x_12965:
        /* <DEDUP_REMOVED lines=13> */
.L_x_12967:
[----:B------:R-:W-:Y:S05]  /*b100*/  BSYNC.RECONVERGENT B2 ;  /* 0x0000000000027941 */ /* 0x000fea0003800200 */
.L_x_12966:
        /* <DEDUP_REMOVED lines=60> */
.L_x_12964:
[----:B------:R-:W-:Y:S05]  /*b4d0*/  BSYNC.RECONVERGENT B1 ;  /* 0x0000000000017941 */ /* 0x000fea0003800200 */
.L_x_12963:
        /* <DEDUP_REMOVED lines=10> */
.L_x_12962:
        /* <DEDUP_REMOVED lines=16> */
.L_x_12971:
        /* <DEDUP_REMOVED lines=13> */
.L_x_12973:
[----:B------:R-:W-:Y:S05]  /*b750*/  BSYNC.RECONVERGENT B2 ;  /* 0x0000000000027941 */ /* 0x000fea0003800200 */
.L_x_12972:
        /* <DEDUP_REMOVED lines=57> */
[----:B------:R-:W-:Y:S01]  /*baf0*/  LOP3.LUT R162, R121, R122, R127, 0x96, !PT ;  /* 0x0000007a79a27212 */ /* 0x000fe200078e967f */
[----:B------:R-:W-:Y:S01]  /*bb00*/  IMAD.MOV.U32 R164, RZ, RZ, R170 ;  /* 0x000000ffffa47224 */ /* 0x000fe200078e00aa */
[----:B------:R-:W-:Y:S01]  /*bb10*/  MOV R121, R168 ;  /* 0x000000a800797202 */ /* 0x000fe20000000f00 */
[----:B------:R-:W-:-:S07]  /*bb20*/  IMAD.MOV.U32 R168, RZ, RZ, R126 ;  /* 0x000000ffffa87224 */ /* 0x000fce00078e007e */
.L_x_12970:
[----:B------:R-:W-:Y:S05]  /*bb30*/  BSYNC.RECONVERGENT B1 ;  /* 0x0000000000017941 */ /* 0x000fea0003800200 */
.L_x_12969:
        /* <DEDUP_REMOVED lines=11> */
.L_x_12968:
        /* <DEDUP_REMOVED lines=16> */
.L_x_12977:
        /* <DEDUP_REMOVED lines=13> */
.L_x_12979:
[----:B------:R-:W-:Y:S05]  /*bdc0*/  BSYNC.RECONVERGENT B2 ;  /* 0x0000000000027941 */ /* 0x000fea0003800200 */
.L_x_12978:
[----:B------:R-:W-:Y:S01]  /*bdd0*/  IMAD.WIDE.U32 R124, R175, -0x326172a9, RZ ;  /* 0xcd9e8d57af7c7825 */ /* 0x000fe200078e00ff */
[----:B0-----:R-:W-:Y:S02]  /*bde0*/  LOP3.LUT R170, R149, R123, R3, 0x96, !PT ;  /* 0x0000007b95aa7212 */ /* 0x001fe400078e9603 */
[----:B------:R-:W-:Y:S02]  /*bdf0*/  IADD3 R123, PT, PT, R2, -0x61c88647, RZ ;  /* 0x9e3779b9027b7810 */ /* 0x000fe40007ffe0ff */
        /* <DEDUP_REMOVED lines=58> */
.L_x_12976:
[----:B------:R-:W-:Y:S05]  /*c1a0*/  BSYNC.RECONVERGENT B1 ;  /* 0x0000000000017941 */ /* 0x000fea0003800200 */
.L_x_12975:
        /* <DEDUP_REMOVED lines=10> */
.L_x_12974:
        /* <DEDUP_REMOVED lines=16> */
.L_x_12983:
        /* <DEDUP_REMOVED lines=13> */
.L_x_12985:
[----:B------:R-:W-:Y:S05]  /*c420*/  BSYNC.RECONVERGENT B2 ;  /* 0x0000000000027941 */ /* 0x000fea0003800200 */
.L_x_12984:
[----:B------:R-:W-:Y:S01]  /*c430*/  IMAD.WIDE.U32 R126, R175, -0x326172a9, RZ ;  /* 0xcd9e8d57af7e7825 */ /* 0x000fe200078e00ff */
[----:B------:R-:W-:Y:S02]  /*c440*/  LOP3.LUT R172, R149, R125, R3, 0x96, !PT ;  /* 0x0000007d95ac7212 */ /* 0x000fe400078e9603 */
        /* <DEDUP_REMOVED lines=59> */
.L_x_12982:
[----:B------:R-:W-:Y:S05]  /*c800*/  BSYNC.RECONVERGENT B1 ;  /* 0x0000000000017941 */ /* 0x000fea0003800200 */
.L_x_12981:
        /* <DEDUP_REMOVED lines=11> */
.L_x_12980:
        /* <DEDUP_REMOVED lines=16> */
.L_x_12989:
        /* <DEDUP_REMOVED lines=13> */
.L_x_12991:
[----:B------:R-:W-:Y:S05]  /*ca90*/  BSYNC.RECONVERGENT B2 ;  /* 0x0000000000027941 */ /* 0x000fea0003800200 */
.L_x_12990:
[----:B------:R-:W-:Y:S01]  /*caa0*/  IMAD.WIDE.U32 R126, R175, -0x326172a9, RZ ;  /* 0xcd9e8d57af7e7825 */ /* 0x000fe200078e00ff */
[----:B------:R-:W-:Y:S02]  /*cab0*/  LOP3.LUT R172, R149, R125, R3, 0x96, !PT ;  /* 0x0000007d95ac7212 */ /* 0x000fe400078e9603 */
[C---:B------:R-:W-:Y:S01]  /*cac0*/  IADD3 R125, PT, PT, R2.reuse, -0x61c88647, RZ ;  /* 0x9e3779b9027d7810 */ /* 0x040fe20007ffe0ff */
[----:B------:R-:W-:Y:S01]  /*cad0*/  VIADD R153, R2, 0x3c6ef372 ;  /* 0x3c6ef37202997836 */ /* 0x000fe20000000000 */
[----:B0-----:R-:W-:Y:S01]  /*cae0*/  LOP3.LUT R170, R145, R127, R2, 0x96, !PT ;  /* 0x0000007f91aa7212 */ /* 0x001fe200078e9602 */
        /* <DEDUP_REMOVED lines=56> */
.L_x_12988:
[----:B------:R-:W-:Y:S05]  /*ce70*/  BSYNC.RECONVERGENT B1 ;  /* 0x0000000000017941 */ /* 0x000fea0003800200 */
.L_x_12987:
        /* <DEDUP_REMOVED lines=10> */
.L_x_12986:
        /* <DEDUP_REMOVED lines=16> */
.L_x_12995:
        /* <DEDUP_REMOVED lines=13> */
.L_x_12997:
[----:B------:R-:W-:Y:S05]  /*d0f0*/  BSYNC.RECONVERGENT B2 ;  /* 0x0000000000027941 */ /* 0x000fea0003800200 */
.L_x_12996:
        /* <DEDUP_REMOVED lines=61> */
.L_x_12994:
[----:B------:R-:W-:Y:S05]  /*d4d0*/  BSYNC.RECONVERGENT B1 ;  /* 0x0000000000017941 */ /* 0x000fea0003800200 */
.L_x_12993:
        /* <DEDUP_REMOVED lines=11> */
.L_x_12992:
        /* <DEDUP_REMOVED lines=16> */
.L_x_13001:
        /* <DEDUP_REMOVED lines=13> */
.L_x_13003:
[----:B------:R-:W-:Y:S05]  /*d760*/  BSYNC.RECONVERGENT B2 ;  /* 0x0000000000027941 */ /* 0x000fea0003800200 */
.L_x_13002:
        /* <DEDUP_REMOVED lines=61> */
.L_x_13000:
[----:B------:R-:W-:Y:S05]  /*db40*/  BSYNC.RECONVERGENT B1 ;  /* 0x0000000000017941 */ /* 0x000fea0003800200 */
.L_x_12999:
        /* <DEDUP_REMOVED lines=10> */
.L_x_12998:
        /* <DEDUP_REMOVED lines=16> */
.L_x_13006:
[----:B------:R-:W-:Y:S01]  /*dcf0*/  IADD3 R174, PT, PT, R174, 0x1, RZ ;  /* 0x00000001aeae7810 */ /* 0x000fe20007ffe0ff */
[----:B------:R-:W-:Y:S03]  /*dd00*/  BSSY.RECONVERGENT B2, `(.L_x_13007) ;  /* 0x000000c000027945 */ /* 0x000fe60003800200 */
        /* <DEDUP_REMOVED lines=11> */
.L_x_13008:
[----:B------:R-:W-:Y:S05]  /*ddc0*/  BSYNC.RECONVERGENT B2 ;  /* 0x0000000000027941 */ /* 0x000fea0003800200 */
.L_x_13007:
        /* <DEDUP_REMOVED lines=61> */
.L_x_13005:
[----:B------:R-:W-:Y:S05]  /*e1a0*/  BSYNC.RECONVERGENT B1 ;  /* 0x0000000000017941 */ /* 0x000fea0003800200 */
.L_x_13004:
        /* <DEDUP_REMOVED lines=11> */
.L_x_12956:
[----:B0-----:R-:W0:Y:S01]  /*e260*/  LDC.64 R170, c[0x0][0x3a8] ;  /* 0x0000ea00ffaa7b82 */ /* 0x001e220000000a00 */
[----:B------:R-:W-:Y:S02]  /*e270*/  IMAD.MOV.U32 R158, RZ, RZ, R168 ;  /* 0x000000ffff9e7224 */ /* 0x000fe400078e00a8 */
[----:B0-----:R-:W-:-:S05]  /*e280*/  IMAD.WIDE.U32 R170, R166, 0x20, R170 ;  /* 0x00000020a6aa7825 */ /* 0x001fca00078e00aa */
[----:B------:R0:W-:Y:S04]  /*e290*/  STG.E.128 desc[UR6][R170.64], R120 ;  /* 0x00000078aa007986 */ /* 0x0001e8000c101d06 */
        /* <DEDUP_REMOVED lines=22> */
.L_x_13009:
[----:B------:R-:W-:Y:S01]  /*e400*/  VIADD R166, R166, 0x100 ;  /* 0x00000100a6a67836 */ /* 0x000fe20000000000 */
[----:B------:R-:W-:-:S07]  /*e410*/  IADD3 R165, PT, PT, R165, 0x100, RZ ;  /* 0x00000100a5a57810 */ /* 0x000fce0007ffe0ff */
.L_x_12912:
[----:B------:R-:W-:Y:S05]  /*e420*/  BSYNC.RECONVERGENT B0 ;  /* 0x0000000000007941 */ /* 0x000fea0003800200 */
.L_x_12911:
        /* <DEDUP_REMOVED lines=34> */
.L_x_13016:
        /* <DEDUP_REMOVED lines=13> */
.L_x_13018:
[----:B------:R-:W-:Y:S05]  /*e720*/  BSYNC.RECONVERGENT B2 ;  /* 0x0000000000027941 */ /* 0x000fea0003800200 */
.L_x_13017:
        /* <DEDUP_REMOVED lines=54> */
[----:B------:R-:W-:-:S03]  /*ea90*/  MOV R164, R130 ;  /* 0x0000008200a47202 */ /* 0x000fc60000000f00 */
[----:B------:R-:W-:Y:S01]  /*eaa0*/  HFMA2 R130, -RZ, RZ, 0, 0 ;  /* 0x00000000ff827431 */ /* 0x000fe200000001ff */
[----:B------:R-:W-:Y:S01]  /*eab0*/  LOP3.LUT R160, R129, R128, R131, 0x96, !PT ;  /* 0x0000008081a07212 */ /* 0x000fe200078e9683 */
[----:B------:R-:W-:Y:S02]  /*eac0*/  VIADD R133, R3, 0x96a522ad ;  /* 0x96a522ad03857836 */ /* 0x000fe40000000000 */
[----:B------:R-:W-:-:S03]  /*ead0*/  IMAD.MOV.U32 R128, RZ, RZ, R158 ;  /* 0x000000ffff807224 */ /* 0x000fc600078e009e */
[----:B------:R-:W-:-:S07]  /*eae0*/  LOP3.LUT R162, R133, R162, R169, 0x96, !PT ;  /* 0x000000a285a27212 */ /* 0x000fce00078e96a9 */
.L_x_13015:
[----:B------:R-:W-:Y:S05]  /*eaf0*/  BSYNC.RECONVERGENT B1 ;  /* 0x0000000000017941 */ /* 0x000fea0003800200 */
.L_x_13014:
        /* <DEDUP_REMOVED lines=10> */
.L_x_13013:
        /* <DEDUP_REMOVED lines=16> */
.L_x_13022:
        /* <DEDUP_REMOVED lines=13> */
.L_x_13024:
[----:B------:R-:W-:Y:S05]  /*ed70*/  BSYNC.RECONVERGENT B2 ;  /* 0x0000000000027941 */ /* 0x000fea0003800200 */
.L_x_13023:
        /* <DEDUP_REMOVED lines=61> */
.L_x_13021:
[----:B------:R-:W-:Y:S05]  /*f150*/  BSYNC.RECONVERGENT B1 ;  /* 0x0000000000017941 */ /* 0x000fea0003800200 */
.L_x_13020:
        /* <DEDUP_REMOVED lines=11> */
.L_x_13019:
        /* <DEDUP_REMOVED lines=16> */
.L_x_13028:
        /* <DEDUP_REMOVED lines=13> */
.L_x_13030:
[----:B------:R-:W-:Y:S05]  /*f3e0*/  BSYNC.RECONVERGENT B2 ;  /* 0x0000000000027941 */ /* 0x000fea0003800200 */
.L_x_13029:
[----:B------:R-:W-:Y:S01]  /*f3f0*/  IMAD.WIDE.U32 R132, R175, -0x326172a9, RZ ;  /* 0xcd9e8d57af847825 */ /* 0x000fe200078e00ff */
[----:B0-----:R-:W-:-:S03]  /*f400*/  LOP3.LUT R170, R149, R131, R3, 0x96, !PT ;  /* 0x0000008395aa7212 */ /* 0x001fc600078e9603 */
        /* <DEDUP_REMOVED lines=59> */
.L_x_13027:
[----:B------:R-:W-:Y:S05]  /*f7c0*/  BSYNC.RECONVERGENT B1 ;  /* 0x0000000000017941 */ /* 0x000fea0003800200 */
.L_x_13026:
        /* <DEDUP_REMOVED lines=10> */
.L_x_13025:
        /* <DEDUP_REMOVED lines=16> */
.L_x_13034:
        /* <DEDUP_REMOVED lines=13> */
.L_x_13036:
[----:B------:R-:W-:Y:S05]  /*fa40*/  BSYNC.RECONVERGENT B2 ;  /* 0x0000000000027941 */ /* 0x000fea0003800200 */
.L_x_13035:
        /* <DEDUP_REMOVED lines=61> */
.L_x_13033:
[----:B------:R-:W-:Y:S05]  /*fe20*/  BSYNC.RECONVERGENT B1 ;  /* 0x0000000000017941 */ /* 0x000fea0003800200 */
.L_x_13032:
        /* <DEDUP_REMOVED lines=11> */
.L_x_13031:
        /* <DEDUP_REMOVED lines=16> */
.L_x_13040:
        /* <DEDUP_REMOVED lines=13> */
.L_x_13042:
[----:B------:R-:W-:Y:S05]  /*100b0*/  BSYNC.RECONVERGENT B2 ;  /* 0x0000000000027941 */ /* 0x000fea0003800200 */
.L_x_13041:
        /* <DEDUP_REMOVED lines=61> */
.L_x_13039:
[----:B------:R-:W-:Y:S05]  /*10490*/  BSYNC.RECONVERGENT B1 ;  /* 0x0000000000017941 */ /* 0x000fea0003800200 */
.L_x_13038:
        /* <DEDUP_REMOVED lines=10> */
.L_x_13037:
        /* <DEDUP_REMOVED lines=16> */
.L_x_13046:
        /* <DEDUP_REMOVED lines=13> */
.L_x_13048:
[----:B------:R-:W-:Y:S05]  /*10710*/  BSYNC.RECONVERGENT B2 ;  /* 0x0000000000027941 */ /* 0x000fea0003800200 */
.L_x_13047:
        /* <DEDUP_REMOVED lines=61> */
.L_x_13045:
[----:B------:R-:W-:Y:S05]  /*10af0*/  BSYNC.RECONVERGENT B1 ;  /* 0x0000000000017941 */ /* 0x000fea0003800200 */
.L_x_13044:
        /* <DEDUP_REMOVED lines=11> */
.L_x_13043:
        /* <DEDUP_REMOVED lines=16> */
.L_x_13052:
        /* <DEDUP_REMOVED lines=13> */
.L_x_13054:
[----:B------:R-:W-:Y:S05]  /*10d80*/  BSYNC.RECONVERGENT B2 ;  /* 0x0000000000027941 */ /* 0x000fea0003800200 */
.L_x_13053:
        /* <DEDUP_REMOVED lines=61> */
.L_x_13051:
[----:B------:R-:W-:Y:S05]  /*11160*/  BSYNC.RECONVERGENT B1 ;  /* 0x0000000000017941 */ /* 0x000fea0003800200 */
.L_x_13050:
        /* <DEDUP_REMOVED lines=10> */
.L_x_13049:
        /* <DEDUP_REMOVED lines=16> */
.L_x_13058:
        /* <DEDUP_REMOVED lines=13> */
.L_x_13060:
[----:B------:R-:W-:Y:S05]  /*113e0*/  BSYNC.RECONVERGENT B2 ;  /* 0x0000000000027941 */ /* 0x000fea0003800200 */
.L_x_13059:
        /* <DEDUP_REMOVED lines=61> */
.L_x_13057:
[----:B------:R-:W-:Y:S05]  /*117c0*/  BSYNC.RECONVERGENT B1 ;  /* 0x0000000000017941 */ /* 0x000fea0003800200 */
.L_x_13056:
        /* <DEDUP_REMOVED lines=12> */
.L_x_13012:
        /* <DEDUP_REMOVED lines=20> */
.L_x_13064:
        /* <DEDUP_REMOVED lines=13> */
.L_x_13066:
[----:B------:R-:W-:Y:S05]  /*11aa0*/  BSYNC.RECONVERGENT B2 ;  /* 0x0000000000027941 */ /* 0x000fea0003800200 */
.L_x_13065:
        /* <DEDUP_REMOVED lines=60> */
.L_x_13063:
[----:B------:R-:W-:Y:S05]  /*11e70*/  BSYNC.RECONVERGENT B1 ;  /* 0x0000000000017941 */ /* 0x000fea0003800200 */
.L_x_13062:
        /* <DEDUP_REMOVED lines=10> */
.L_x_13061:
        /* <DEDUP_REMOVED lines=16> */
.L_x_13070:
        /* <DEDUP_REMOVED lines=13> */
.L_x_13072:
[----:B------:R-:W-:Y:S05]  /*120f0*/  BSYNC.RECONVERGENT B2 ;  /* 0x0000000000027941 */ /* 0x000fea0003800200 */
.L_x_13071:
        /* <DEDUP_REMOVED lines=61> */
.L_x_13069:
[----:B------:R-:W-:Y:S05]  /*124d0*/  BSYNC.RECONVERGENT B1 ;  /* 0x0000000000017941 */ /* 0x000fea0003800200 */
.L_x_13068:
        /* <DEDUP_REMOVED lines=11> */
.L_x_13067:
        /* <DEDUP_REMOVED lines=16> */
.L_x_13076:
        /* <DEDUP_REMOVED lines=13> */
.L_x_13078:
[----:B------:R-:W-:Y:S05]  /*12760*/  BSYNC.RECONVERGENT B2 ;  /* 0x0000000000027941 */ /* 0x000fea0003800200 */
.L_x_13077:
        /* <DEDUP_REMOVED lines=61> */
.L_x_13075:
[----:B------:R-:W-:Y:S05]  /*12b40*/  BSYNC.RECONVERGENT B1 ;  /* 0x0000000000017941 */ /* 0x000fea0003800200 */
.L_x_13074:
        /* <DEDUP_REMOVED lines=10> */
.L_x_13073:
        /* <DEDUP_REMOVED lines=16> */
.L_x_13082:
        /* <DEDUP_REMOVED lines=13> */
.L_x_13084:
[----:B------:R-:W-:Y:S05]  /*12dc0*/  BSYNC.RECONVERGENT B2 ;  /* 0x0000000000027941 */ /* 0x000fea0003800200 */
.L_x_13083:
        /* <DEDUP_REMOVED lines=61> */
.L_x_13081:
[----:B------:R-:W-:Y:S05]  /*131a0*/  BSYNC.RECONVERGENT B1 ;  /* 0x0000000000017941 */ /* 0x000fea0003800200 */
.L_x_13080:
        /* <DEDUP_REMOVED lines=11> */
.L_x_13079:
        /* <DEDUP_REMOVED lines=16> */
.L_x_13088:
        /* <DEDUP_REMOVED lines=13> */
.L_x_13090:
[----:B------:R-:W-:Y:S05]  /*13430*/  BSYNC.RECONVERGENT B2 ;  /* 0x0000000000027941 */ /* 0x000fea0003800200 */
.L_x_13089:
        /* <DEDUP_REMOVED lines=61> */
.L_x_13087:
[----:B------:R-:W-:Y:S05]  /*13810*/  BSYNC.RECONVERGENT B1 ;  /* 0x0000000000017941 */ /* 0x000fea0003800200 */
.L_x_13086:
        /* <DEDUP_REMOVED lines=10> */
.L_x_13085:
        /* <DEDUP_REMOVED lines=16> */
.L_x_13094:
        /* <DEDUP_REMOVED lines=13> */
.L_x_13096:
[----:B------:R-:W-:Y:S05]  /*13a90*/  BSYNC.RECONVERGENT B2 ;  /* 0x0000000000027941 */ /* 0x000fea0003800200 */
.L_x_13095:
        /* <DEDUP_REMOVED lines=61> */
.L_x_13093:
[----:B------:R-:W-:Y:S05]  /*13e70*/  BSYNC.RECONVERGENT B1 ;  /* 0x0000000000017941 */ /* 0x000fea0003800200 */
.L_x_13092:
        /* <DEDUP_REMOVED lines=11> */
.L_x_13091:
        /* <DEDUP_REMOVED lines=16> */
.L_x_13100:
        /* <DEDUP_REMOVED lines=13> */
.L_x_13102:
[----:B------:R-:W-:Y:S05]  /*14100*/  BSYNC.RECONVERGENT B2 ;  /* 0x0000000000027941 */ /* 0x000fea0003800200 */
.L_x_13101:
        /* <DEDUP_REMOVED lines=61> */
.L_x_13099:
[----:B------:R-:W-:Y:S05]  /*144e0*/  BSYNC.RECONVERGENT B1 ;  /* 0x0000000000017941 */ /* 0x000fea0003800200 */
.L_x_13098:
        /* <DEDUP_REMOVED lines=10> */
.L_x_13097:
        /* <DEDUP_REMOVED lines=16> */
.L_x_13105:
        /* <DEDUP_REMOVED lines=13> */
.L_x_13107:
[----:B------:R-:W-:Y:S05]  /*14760*/  BSYNC.RECONVERGENT B2 ;  /* 0x0000000000027941 */ /* 0x000fea0003800200 */
.L_x_13106:
        /* <DEDUP_REMOVED lines=61> */
.L_x_13104:
[----:B------:R-:W-:Y:S05]  /*14b40*/  BSYNC.RECONVERGENT B1 ;  /* 0x0000000000017941 */ /* 0x000fea0003800200 */
.L_x_13103:
        /* <DEDUP_REMOVED lines=11> */
.L_x_13055:
        /* <DEDUP_REMOVED lines=26> */
.L_x_13108:
[----:B------:R-:W-:Y:S01]  /*14da0*/  VIADD R166, R166, 0x100 ;  /* 0x00000100a6a67836 */ /* 0x000fe20000000000 */
[----:B------:R-:W-:-:S07]  /*14db0*/  IADD3 R165, PT, PT, R165, 0x100, RZ ;  /* 0x00000100a5a57810 */ /* 0x000fce0007ffe0ff */
.L_x_13011:
[----:B------:R-:W-:Y:S05]  /*14dc0*/  BSYNC.RECONVERGENT B0 ;  /* 0x0000000000007941 */ /* 0x000fea0003800200 */
.L_x_13010:
        /* <DEDUP_REMOVED lines=34> */
.L_x_13115:
        /* <DEDUP_REMOVED lines=13> */
.L_x_13117:
[----:B------:R-:W-:Y:S05]  /*150c0*/  BSYNC.RECONVERGENT B2 ;  /* 0x0000000000027941 */ /* 0x000fea0003800200 */
.L_x_13116:
        /* <DEDUP_REMOVED lines=61> */
.L_x_13114:
[----:B------:R-:W-:Y:S05]  /*154a0*/  BSYNC.RECONVERGENT B1 ;  /* 0x0000000000017941 */ /* 0x000fea0003800200 */
.L_x_13113:
[----:B------:R-:W-:Y:S01]  /*154b0*/  HFMA2 R137, -RZ, RZ, 0.1171875, 0 ;  /* 0x2f800000ff897431 */ /* 0x000fe200000001ff */
[----:B------:R-:W-:Y:S01]  /*154c0*/  I2FP.F32.U32 R136, R136 ;  /* 0x0000008800887245 */ /* 0x000fe20000201000 */
[----:B------:R-:W-:-:S04]  /*154d0*/  IMAD.U32 R139, R12, 0x10000, RZ ;  /* 0x000100000c8b7824 */ /* 0x000fc800078e00ff */
[----:B------:R-:W-:Y:S01]  /*154e0*/  FMUL.FTZ R139, R139, UR13 ;  /* 0x0000000d8b8b7c20 */ /* 0x000fe20008410000 */
[----:B------:R-:W-:-:S03]  /*154f0*/  FFMA.FTZ R136, R136, R137, 1.1641532182693481445e-10 ;  /* 0x2f00000088887423 */ /* 0x000fc60000010089 */
[----:B------:R-:W-:Y:S02]  /*15500*/  FMUL.FTZ R137, R139, UR12 ;  /* 0x0000000c8b897c20 */ /* 0x000fe40008410000 */
[----:B------:R-:W-:-:S04]  /*15510*/  FSETP.GTU.FTZ.AND P5, PT, R136, UR10, PT ;  /* 0x0000000a88007c0b */ /* 0x000fc8000bfbc000 */
[----:B------:R-:W-:Y:S02]  /*15520*/  FSEL R137, R137, RZ, !P5 ;  /* 0x000000ff89897208 */ /* 0x000fe40006800000 */
[----:B------:R-:W-:-:S03]  /*15530*/  SEL R163, RZ, 0x1, P5 ;  /* 0x00000001ffa37807 */ /* 0x000fc60002800000 */
[----:B------:R-:W-:-:S07]  /*15540*/  FFMA.FTZ R136, R137, R20, R8 ;  /* 0x0000001489887223 */ /* 0x000fce0000010008 */
.L_x_13112:
        /* <DEDUP_REMOVED lines=16> */
.L_x_13121:
        /* <DEDUP_REMOVED lines=13> */
.L_x_13123:
[----:B------:R-:W-:Y:S05]  /*15720*/  BSYNC.RECONVERGENT B2 ;  /* 0x0000000000027941 */ /* 0x000fea0003800200 */
.L_x_13122:
        /* <DEDUP_REMOVED lines=61> */
.L_x_13120:
[----:B------:R-:W-:Y:S05]  /*15b00*/  BSYNC.RECONVERGENT B1 ;  /* 0x0000000000017941 */ /* 0x000fea0003800200 */
.L_x_13119:
        /* <DEDUP_REMOVED lines=11> */
.L_x_13118:
        /* <DEDUP_REMOVED lines=16> */
.L_x_13127:
        /* <DEDUP_REMOVED lines=13> */
.L_x_13129:
[----:B------:R-:W-:Y:S05]  /*15d90*/  BSYNC.RECONVERGENT B2 ;  /* 0x0000000000027941 */ /* 0x000fea0003800200 */
.L_x_13128:
[----:B------:R-:W-:Y:S01]  /*15da0*/  IMAD.WIDE.U32 R140, R175, -0x326172a9, RZ ;  /* 0xcd9e8d57af8c7825 */ /* 0x000fe200078e00ff */
[----:B-1----:R-:W-:Y:S02]  /*15db0*/  LOP3.LUT R168, R149, R139, R3, 0x96, !PT ;  /* 0x0000008b95a87212 */ /* 0x002fe400078e9603 */
        /* <DEDUP_REMOVED lines=59> */
.L_x_13126:
[----:B------:R-:W-:Y:S05]  /*16170*/  BSYNC.RECONVERGENT B1 ;  /* 0x0000000000017941 */ /* 0x000fea0003800200 */
.L_x_13125:
        /* <DEDUP_REMOVED lines=10> */
.L_x_13124:
        /* <DEDUP_REMOVED lines=16> */
.L_x_13133:
        /* <DEDUP_REMOVED lines=13> */
.L_x_13135:
[----:B------:R-:W-:Y:S05]  /*163f0*/  BSYNC.RECONVERGENT B2 ;  /* 0x0000000000027941 */ /* 0x000fea0003800200 */
.L_x_13134:
        /* <DEDUP_REMOVED lines=61> */
.L_x_13132:
[----:B------:R-:W-:Y:S05]  /*167d0*/  BSYNC.RECONVERGENT B1 ;  /* 0x0000000000017941 */ /* 0x000fea0003800200 */
.L_x_13131:
        /* <DEDUP_REMOVED lines=11> */
.L_x_13130:
        /* <DEDUP_REMOVED lines=16> */
.L_x_13139:
        /* <DEDUP_REMOVED lines=13> */
.L_x_13141:
[----:B------:R-:W-:Y:S05]  /*16a60*/  BSYNC.RECONVERGENT B2 ;  /* 0x0000000000027941 */ /* 0x000fea0003800200 */
.L_x_13140:
[----:B------:R-:W-:Y:S01]  /*16a70*/  IMAD.WIDE.U32 R142, R175, -0x326172a9, RZ ;  /* 0xcd9e8d57af8e7825 */ /* 0x000fe200078e00ff */
[----:B01----:R-:W-:Y:S02]  /*16a80*/  LOP3.LUT R170, R149, R141, R3, 0x96, !PT ;  /* 0x0000008d95aa7212 */ /* 0x003fe400078e9603 */
        /* <DEDUP_REMOVED lines=59> */
.L_x_13138:
[----:B------:R-:W-:Y:S05]  /*16e40*/  BSYNC.RECONVERGENT B1 ;  /* 0x0000000000017941 */ /* 0x000fea0003800200 */
.L_x_13137:
        /* <DEDUP_REMOVED lines=10> */
.L_x_13136:
        /* <DEDUP_REMOVED lines=16> */
.L_x_13145:
        /* <DEDUP_REMOVED lines=13> */
.L_x_13147:
[----:B------:R-:W-:Y:S05]  /*170c0*/  BSYNC.RECONVERGENT B2 ;  /* 0x0000000000027941 */ /* 0x000fea0003800200 */
.L_x_13146:
[----:B-1----:R-:W-:Y:S01]  /*170d0*/  IMAD.WIDE.U32 R168, R175, -0x326172a9, RZ ;  /* 0xcd9e8d57afa87825 */ /* 0x002fe200078e00ff */
        /* <DEDUP_REMOVED lines=60> */
.L_x_13144:
[----:B------:R-:W-:Y:S05]  /*174a0*/  BSYNC.RECONVERGENT B1 ;  /* 0x0000000000017941 */ /* 0x000fea0003800200 */
.L_x_13143:
        /* <DEDUP_REMOVED lines=11> */
.L_x_13142:
[----:B-1----:R-:W-:Y:S01]  /*17560*/  IMAD.MOV.U32 R168, RZ, RZ, R143 ;  /* 0x000000ffffa87224 */ /* 0x002fe200078e008f */
        /* <DEDUP_REMOVED lines=15> */
.L_x_13151:
        /* <DEDUP_REMOVED lines=13> */
.L_x_13153:
[----:B------:R-:W-:Y:S05]  /*17730*/  BSYNC.RECONVERGENT B2 ;  /* 0x0000000000027941 */ /* 0x000fea0003800200 */
.L_x_13152:
        /* <DEDUP_REMOVED lines=61> */
.L_x_13150:
[----:B------:R-:W-:Y:S05]  /*17b10*/  BSYNC.RECONVERGENT B1 ;  /* 0x0000000000017941 */ /* 0x000fea0003800200 */
.L_x_13149:
        /* <DEDUP_REMOVED lines=10> */
.L_x_13148:
[----:B------:R-:W-:Y:S01]  /*17bc0*/  MOV R167, R168 ;  /* 0x000000a800a77202 */ /* 0x000fe20000000f00 */
[----:B------:R-:W-:Y:S01]  /*17bd0*/  IMAD.MOV.U32 R158, RZ, RZ, R0 ;  /* 0x000000ffff9e7224 */ /* 0x000fe200078e0000 */
        /* <DEDUP_REMOVED lines=18> */
.L_x_13157:
        /* <DEDUP_REMOVED lines=13> */
.L_x_13159:
[----:B------:R-:W-:Y:S05]  /*17dd0*/  BSYNC.RECONVERGENT B2 ;  /* 0x0000000000027941 */ /* 0x000fea0003800200 */
.L_x_13158:
[----:B0-----:R-:W-:Y:S01]  /*17de0*/  IMAD.WIDE.U32 R170, R175, -0x326172a9, RZ ;  /* 0xcd9e8d57afaa7825 */ /* 0x001fe200078e00ff */
        /* <DEDUP_REMOVED lines=60> */
.L_x_13156:
[----:B------:R-:W-:Y:S05]  /*181b0*/  BSYNC.RECONVERGENT B1 ;  /* 0x0000000000017941 */ /* 0x000fea0003800200 */
.L_x_13155:
[----:B------:R-:W-:Y:S02]  /*181c0*/  PRMT R156, R15, 0x7632, R156 ;  /* 0x000076320f9c7816 */ /* 0x000fe4000000009c */
        /* <DEDUP_REMOVED lines=11> */
.L_x_13111:
[----:B--2---:R-:W-:Y:S01]  /*18280*/  IMAD.MOV.U32 R138, RZ, RZ, R167 ;  /* 0x000000ffff8a7224 */ /* 0x004fe200078e00a7 */
        /* <DEDUP_REMOVED lines=19> */
.L_x_13163:
        /* <DEDUP_REMOVED lines=13> */
.L_x_13165:
[----:B------:R-:W-:Y:S05]  /*18490*/  BSYNC.RECONVERGENT B2 ;  /* 0x0000000000027941 */ /* 0x000fea0003800200 */
.L_x_13164:
        /* <DEDUP_REMOVED lines=61> */
.L_x_13162:
[----:B------:R-:W-:Y:S05]  /*18870*/  BSYNC.RECONVERGENT B1 ;  /* 0x0000000000017941 */ /* 0x000fea0003800200 */
.L_x_13161:
        /* <DEDUP_REMOVED lines=10> */
.L_x_13160:
        /* <DEDUP_REMOVED lines=16> */
.L_x_13169:
        /* <DEDUP_REMOVED lines=13> */
.L_x_13171:
[----:B------:R-:W-:Y:S05]  /*18af0*/  BSYNC.RECONVERGENT B2 ;  /* 0x0000000000027941 */ /* 0x000fea0003800200 */
.L_x_13170:
        /* <DEDUP_REMOVED lines=61> */
.L_x_13168:
[----:B------:R-:W-:Y:S05]  /*18ed0*/  BSYNC.RECONVERGENT B1 ;  /* 0x0000000000017941 */ /* 0x000fea0003800200 */
.L_x_13167:
        /* <DEDUP_REMOVED lines=11> */
.L_x_13166:
        /* <DEDUP_REMOVED lines=16> */
.L_x_13175:
        /* <DEDUP_REMOVED lines=13> */
.L_x_13177:
[----:B------:R-:W-:Y:S05]  /*19160*/  BSYNC.RECONVERGENT B2 ;  /* 0x0000000000027941 */ /* 0x000fea0003800200 */
.L_x_13176:
        /* <DEDUP_REMOVED lines=61> */
.L_x_13174:
[----:B------:R-:W-:Y:S05]  /*19540*/  BSYNC.RECONVERGENT B1 ;  /* 0x0000000000017941 */ /* 0x000fea0003800200 */
.L_x_13173:
        /* <DEDUP_REMOVED lines=10> */
.L_x_13172:
        /* <DEDUP_REMOVED lines=16> */
.L_x_13181:
        /* <DEDUP_REMOVED lines=13> */
.L_x_13183:
[----:B------:R-:W-:Y:S05]  /*197c0*/  BSYNC.RECONVERGENT B2 ;  /* 0x0000000000027941 */ /* 0x000fea0003800200 */
.L_x_13182:
        /* <DEDUP_REMOVED lines=61> */
.L_x_13180:
[----:B------:R-:W-:Y:S05]  /*19ba0*/  BSYNC.RECONVERGENT B1 ;  /* 0x0000000000017941 */ /* 0x000fea0003800200 */
.L_x_13179:
        /* <DEDUP_REMOVED lines=11> */
.L_x_13178:
        /* <DEDUP_REMOVED lines=16> */
.L_x_13187:
        /* <DEDUP_REMOVED lines=13> */
.L_x_13189:
[----:B------:R-:W-:Y:S05]  /*19e30*/  BSYNC.RECONVERGENT B2 ;  /* 0x0000000000027941 */ /* 0x000fea0003800200 */
.L_x_13188:
        /* <DEDUP_REMOVED lines=61> */
.L_x_13186:
[----:B------:R-:W-:Y:S05]  /*1a210*/  BSYNC.RECONVERGENT B1 ;  /* 0x0000000000017941 */ /* 0x000fea0003800200 */
.L_x_13185:
        /* <DEDUP_REMOVED lines=10> */
.L_x_13184:
        /* <DEDUP_REMOVED lines=16> */
.L_x_13193:
        /* <DEDUP_REMOVED lines=13> */
.L_x_13195:
[----:B------:R-:W-:Y:S05]  /*1a490*/  BSYNC.RECONVERGENT B2 ;  /* 0x0000000000027941 */ /* 0x000fea0003800200 */
.L_x_13194:
        /* <DEDUP_REMOVED lines=61> */
.L_x_13192:
[----:B------:R-:W-:Y:S05]  /*1a870*/  BSYNC.RECONVERGENT B1 ;  /* 0x0000000000017941 */ /* 0x000fea0003800200 */
.L_x_13191:
        /* <DEDUP_REMOVED lines=11> */
.L_x_13190:
[----:B-1----:R-:W-:Y:S01]  /*1a930*/  IMAD.MOV.U32 R168, RZ, RZ, R143 ;  /* 0x000000ffffa87224 */ /* 0x002fe200078e008f */
        /* <DEDUP_REMOVED lines=15> */
.L_x_13199:
        /* <DEDUP_REMOVED lines=13> */
.L_x_13201:
[----:B------:R-:W-:Y:S05]  /*1ab00*/  BSYNC.RECONVERGENT B2 ;  /* 0x0000000000027941 */ /* 0x000fea0003800200 */
.L_x_13200:
        /* <DEDUP_REMOVED lines=61> */
.L_x_13198:
[----:B------:R-:W-:Y:S05]  /*1aee0*/  BSYNC.RECONVERGENT B1 ;  /* 0x0000000000017941 */ /* 0x000fea0003800200 */
.L_x_13197:
        /* <DEDUP_REMOVED lines=10> */
.L_x_13196:
        /* <DEDUP_REMOVED lines=20> */
.L_x_13204:
        /* <DEDUP_REMOVED lines=13> */
.L_x_13206:
[----:B------:R-:W-:Y:S05]  /*1b1a0*/  BSYNC.RECONVERGENT B2 ;  /* 0x0000000000027941 */ /* 0x000fea0003800200 */
.L_x_13205:
        /* <DEDUP_REMOVED lines=61> */
.L_x_13203:
[----:B------:R-:W-:Y:S05]  /*1b580*/  BSYNC.RECONVERGENT B1 ;  /* 0x0000000000017941 */ /* 0x000fea0003800200 */
.L_x_13202:
        /* <DEDUP_REMOVED lines=11> */
.L_x_13154:
[----:B------:R-:W1:Y:S02]  /*1b640*/  LDC.64 R168, c[0x0][0x3a8] ;  /* 0x0000ea00ffa87b82 */ /* 0x000e640000000a00 */
[----:B-1----:R-:W-:-:S05]  /*1b650*/  IMAD.WIDE.U32 R168, R166, 0x20, R168 ;  /* 0x00000020a6a87825 */ /* 0x002fca00078e00a8 */
[----:B------:R2:W-:Y:S04]  /*1b660*/  STG.E.128 desc[UR6][R168.64], R136 ;  /* 0x00000088a8007986 */ /* 0x0005e8000c101d06 */
[----:B------:R2:W-:Y:S01]  /*1b670*/  STG.E.128 desc[UR6][R168.64+0x10], R140 ;  /* 0x0000108ca8007986 */ /* 0x0005e2000c101d06 */
[----:B------:R-:W-:Y:S05]  /*1b680*/  @!P0 BRA `(.L_x_13110) ;  /* 0x0000000000508947 */ /* 0x000fea0003800000 */
[----:B------:R-:W-:Y:S01]  /*1b690*/  IMAD.U32 R166, R155, 0x10000, RZ ;  /* 0x000100009ba67824 */ /* 0x000fe200078e00ff */
[----:B------:R-:W1:Y:S01]  /*1b6a0*/  LDC.64 R178, c[0x0][0x3b0] ;  /* 0x0000ec00ffb27b82 */ /* 0x000e620000000a00 */
[----:B------:R-:W-:Y:S02]  /*1b6b0*/  LOP3.LUT R0, R156, 0xffff, RZ, 0xc0, !PT ;  /* 0x0000ffff9c007812 */ /* 0x000fe400078ec0ff */
[----:B0-----:R-:W-:Y:S02]  /*1b6c0*/  PRMT R171, R154, 0x7104, RZ ;  /* 0x000071049aab7816 */ /* 0x001fe400000000ff */
        /* <DEDUP_REMOVED lines=16> */
.L_x_13110:
[----:B------:R-:W-:Y:S05]  /*1b7d0*/  BSYNC.RECONVERGENT B0 ;  /* 0x0000000000007941 */ /* 0x000fea0003800200 */
.L_x_13109:
        /* <DEDUP_REMOVED lines=14> */
[----:B-123--:R-:W-:-:S04]  /*1b8c0*/  FADD.FTZ R169, R121, R0 ;  /* 0x0000000079a97221 */ /* 0x00efc80000010000 */
        /* <DEDUP_REMOVED lines=120> */
.L_x_13208:
[----:B------:R-:W-:Y:S05]  /*1c050*/  BSYNC.RECONVERGENT B0 ;  /* 0x0000000000007941 */ /* 0x000fea0003800200 */
.L_x_13207:
        /* <DEDUP_REMOVED lines=12> */
.L_x_13210:
[----:B------:R-:W-:Y:S05]  /*1c120*/  BSYNC.RECONVERGENT B0 ;  /* 0x0000000000007941 */ /* 0x000fea0003800200 */
.L_x_13209:
        /* <DEDUP_REMOVED lines=107> */
.L_x_13213:
[----:B------:R-:W-:Y:S05]  /*1c7e0*/  BSYNC.RECONVERGENT B0 ;  /* 0x0000000000007941 */ /* 0x000fea0003800200 */
.L_x_13212:
        /* <DEDUP_REMOVED lines=35> */
.L_x_13215:
[----:B------:R-:W-:Y:S05]  /*1ca20*/  BSYNC.RECONVERGENT B0 ;  /* 0x0000000000007941 */ /* 0x000fea0003800200 */
.L_x_13214:
        /* <DEDUP_REMOVED lines=34> */
.L_x_13217:
[----:B------:R-:W-:Y:S05]  /*1cc50*/  BSYNC.RECONVERGENT B0 ;  /* 0x0000000000007941 */ /* 0x000fea0003800200 */
.L_x_13216:
        /* <DEDUP_REMOVED lines=33> */
.L_x_13218:
[----:B------:R-:W-:Y:S05]  /*1ce70*/  BSYNC.RECONVERGENT B0 ;  /* 0x0000000000007941 */ /* 0x000fea0003800200 */
.L_x_13211:
[----:B0123--:R-:W0:Y:S01]  /*1ce80*/  LDC.64 R168, c[0x0][0x380] ;  /* 0x0000e000ffa87b82 */ /* 0x00fe220000000a00 */
[----:B------:R-:W-:Y:S01]  /*1ce90*/  UPLOP3.LUT UP1, UPT, UPT, UPT, UP1, 0x40, 0x4 ;  /* 0x000000000004789c */ /* 0x000fe20003f2e810 */
[----:B0-----:R-:W-:-:S04]  /*1cea0*/  IADD3 R146, PT, PT, R146, R168, RZ ;  /* 0x000000a892927210 */ /* 0x001fc80007ffe0ff */
[----:B------:R-:W-:-:S13]  /*1ceb0*/  ISETP.GE.AND P0, PT, R146, R169, PT ;  /* 0x000000a99200720c */ /* 0x000fda0003f06270 */
[----:B------:R-:W-:Y:S05]  /*1cec0*/  @!P0 BRA `(.L_x_13219) ;  /* 0xfffffe4000348947 */ /* 0x000fea000383ffff */
[----:B------:R-:W-:Y:S05]  /*1ced0*/  EXIT ;  /* 0x000000000000794d */ /* 0x000fea0003800000 */
.L_x_13220:
        /* <DEDUP_REMOVED lines=10> */
.L_x_27538:


//--------------------- .text._ZN10layer_norm13ln_fwd_kernelINS_13Kernel_traitsIf13__nv_bfloat16fS2_fjLj8192ELj1ELj1ELj8ELj16ENS_18Kernel_traits_baseILj8192EfS2_fS2_fjLj256EEEEELb1ELb1ELb1ELb1EEEvNS_9FwdParamsE --------------------------
	.section	.text._ZN10layer_norm13ln_fwd_kernelINS_13Kernel_traitsIf13__nv_bfloat16fS2_fjLj8192ELj1ELj1ELj8ELj16ENS_18Kernel_traits_baseILj8192EfS2_fS2_fjLj256EEEEELb1ELb1ELb1ELb1EEEvNS_9FwdParamsE,"ax",@progbits
	.align	128
        .global         _ZN10layer_norm13ln_fwd_kernelINS_13Kernel_traitsIf13__nv_bfloat16fS2_fjLj8192ELj1ELj1ELj8ELj16ENS_18Kernel_traits_baseILj8192EfS2_fS2_fjLj256EEEEELb1ELb1ELb1ELb1EEEvNS_9FwdParamsE
        .type           _ZN10layer_norm13ln_fwd_kernelINS_13Kernel_traitsIf13__nv_bfloat16fS2_fjLj8192ELj1ELj1ELj8ELj16ENS_18Kernel_traits_baseILj8192EfS2_fS2_fjLj256EEEEELb1ELb1ELb1ELb1EEEvNS_9FwdParamsE,@function
        .size           _ZN10layer_norm13ln_fwd_kernelINS_13Kernel_traitsIf13__nv_bfloat16fS2_fjLj8192ELj1ELj1ELj8ELj16ENS_18Kernel_traits_baseILj8192EfS2_fS2_fjLj256EEEEELb1ELb1ELb1ELb1EEEvNS_9FwdParamsE,(.L_x_27539 - _ZN10layer_norm13ln_fwd_kernelINS_13Kernel_traitsIf13__nv_bfloat16fS2_fjLj8192ELj1ELj1ELj8ELj16ENS_18Kernel_traits_baseILj8192EfS2_fS2_fjLj256EEEEELb1ELb1ELb1ELb1EEEvNS_9FwdParamsE)
        .other          _ZN10layer_norm13ln_fwd_kernelINS_13Kernel_traitsIf13__nv_bfloat16fS2_fjLj8192ELj1ELj1ELj8ELj16ENS_18Kernel_traits_baseILj8192EfS2_fS2_fjLj256EEEEELb1ELb1ELb1ELb1EEEvNS_9FwdParamsE,@"STO_CUDA_ENTRY STV_DEFAULT"
_ZN10layer_norm13ln_fwd_kernelINS_13Kernel_traitsIf13__nv_bfloat16fS2_fjLj8192ELj1ELj1ELj8ELj16ENS_18Kernel_traits_baseILj8192EfS2_fS2_fjLj256EEEEELb1ELb1ELb1ELb1EEEvNS_9FwdParamsE:
.text._ZN10layer_norm13ln_fwd_kernelINS_13Kernel_traitsIf13__nv_bfloat16fS2_fjLj8192ELj1ELj1ELj8ELj16ENS_18Kernel_traits_baseILj8192EfS2_fS2_fjLj256EEEEELb1ELb1ELb1ELb1EEEvNS_9FwdParamsE:
        /* <DEDUP_REMOVED lines=54> */
.L_x_13221:
        /* <DEDUP_REMOVED lines=36> */
.L_x_13222:
        /* <DEDUP_REMOVED lines=81> */
[----:B------:R-:W-:Y:S02]  /*0ab0*/  VIADD R5, R2, 0xf1bbcdc8 ;  /* 0xf1bbcdc802057836 */ /* 0x000fe40000000000 */
[----:B------:R-:W-:Y:S02]  /*0ac0*/  IMAD R4, R4, -0x2daee0ad, RZ ;  /* 0xd2511f5304047824 */ /* 0x000fe400078e02ff */
[----:B------:R-:W-:Y:S01]  /*0ad0*/  IMAD R8, R7, -0x326172a9, RZ ;  /* 0xcd9e8d5707087824 */ /* 0x000fe200078e02ff */
[----:B------:R-:W-:Y:S01]  /*0ae0*/  LOP3.LUT R0, R5, R9, R0, 0x96, !PT ;  /* 0x0000000905007212 */ /* 0x000fe200078e9600 */
[----:B------:R-:W-:Y:S01]  /*0af0*/  VIADD R9, R2, 0x8ff34781 ;  /* 0x8ff3478102097836 */ /* 0x000fe20000000000 */
[----:B------:R-:W-:Y:S01]  /*0b00*/  IADD3 R5, PT, PT, R3, -0x695add53, RZ ;  /* 0x96a522ad03057810 */ /* 0x000fe20007ffe0ff */
[----:B------:R-:W-:-:S04]  /*0b10*/  IMAD.HI.U32 R159, R6, -0x326172a9, RZ ;  /* 0xcd9e8d57069f7827 */ /* 0x000fc800078e00ff */
[----:B------:R-:W-:Y:S01]  /*0b20*/  IMAD.HI.U32 R161, R0, -0x2daee0ad, RZ ;  /* 0xd2511f5300a17827 */ /* 0x000fe200078e00ff */
[----:B------:R-:W-:-:S03]  /*0b30*/  LOP3.LUT R159, R9, R8, R159, 0x96, !PT ;  /* 0x00000008099f7212 */ /* 0x000fc600078e969f */
[----:B------:R-:W-:Y:S01]  /*0b40*/  IMAD R162, R6, -0x326172a9, RZ ;  /* 0xcd9e8d5706a27824 */ /* 0x000fe200078e02ff */
[----:B------:R-:W-:Y:S01]  /*0b50*/  LOP3.LUT R161, R5, R4, R161, 0x96, !PT ;  /* 0x0000000405a17212 */ /* 0x000fe200078e96a1 */
[----:B01234-:R-:W-:-:S07]  /*0b60*/  IMAD R160, R0, -0x2daee0ad, RZ ;  /* 0xd2511f5300a07824 */ /* 0x01ffce00078e02ff */
.L_x_13488:
[----:B------:R-:W0:Y:S01]  /*0b70*/  LDC.64 R4, c[0x0][0x3f0] ;  /* 0x0000fc00ff047b82 */ /* 0x000e220000000a00 */
[----:B------:R-:W1:Y:S07]  /*0b80*/  S2R R156, SR_TID.X ;  /* 0x00000000009c7919 */ /* 0x000e6e0000002100 */
[----:B------:R-:W2:Y:S08]  /*0b90*/  LDC R157, c[0x0][0x388] ;  /* 0x0000e200ff9d7b82 */ /* 0x000eb00000000800 */
[----:B------:R-:W3:Y:S01]  /*0ba0*/  LDC.64 R6, c[0x0][0x3f8] ;  /* 0x0000fe00ff067b82 */ /* 0x000ee20000000a00 */
[----:B0-----:R-:W-:-:S05]  /*0bb0*/  IMAD.WIDE R4, R146, 0x4, R4 ;  /* 0x0000000492047825 */ /* 0x001fca00078e0204 */
[----:B------:R3:W4:Y:S01]  /*0bc0*/  LDG.E R0, desc[UR6][R4.64] ;  /* 0x0000000604007981 */ /* 0x000722000c1e1900 */
[----:B------:R-:W-:Y:S02]  /*0bd0*/  HFMA2 R136, -RZ, RZ, 0, 0 ;  /* 0x00000000ff887431 */ /* 0x000fe400000001ff */
[----:B---3--:R-:W-:-:S05]  /*0be0*/  IMAD.WIDE R4, R146, 0x4, R6 ;  /* 0x0000000492047825 */ /* 0x008fca00078e0206 */
        /* <DEDUP_REMOVED lines=22> */
[----:B------:R-:W-:Y:S02]  /*0d50*/  @!P2 IMAD.MOV.U32 R6, RZ, RZ, R168 ;  /* 0x000000ffff06a224 */ /* 0x000fe400078e00a8 */
[----:B------:R-:W-:Y:S01]  /*0d60*/  @!P2 IMAD.MOV.U32 R122, RZ, RZ, R160 ;  /* 0x000000ffff7aa224 */ /* 0x000fe200078e00a0 */
[----:B--2---:R-:W-:Y:S01]  /*0d70*/  @!P2 MOV R8, R16 ;  /* 0x000000100008a202 */ /* 0x004fe20000000f00 */
        /* <DEDUP_REMOVED lines=16> */
.L_x_13226:
        /* <DEDUP_REMOVED lines=12> */
.L_x_13227:
        /* <DEDUP_REMOVED lines=54> */
[----:B------:R-:W-:Y:S01]  /*12a0*/  LOP3.LUT R159, R159, R6, R163, 0x96, !PT ;  /* 0x000000069f9f7212 */ /* 0x000fe200078e96a3 */
[----:B------:R-:W-:Y:S02]  /*12b0*/  HFMA2 R6, -RZ, RZ, 0, 0 ;  /* 0x00000000ff067431 */ /* 0x000fe400000001ff */
[----:B------:R-:W-:-:S05]  /*12c0*/  IMAD.WIDE.U32 R122, R122, -0x2daee0ad, RZ ;  /* 0xd2511f537a7a7825 */ /* 0x000fca00078e00ff */
[----:B------:R-:W-:Y:S01]  /*12d0*/  LOP3.LUT R161, R161, R4, R123, 0x96, !PT ;  /* 0x00000004a1a17212 */ /* 0x000fe200078e967b */
[----:B------:R-:W-:-:S07]  /*12e0*/  IMAD.MOV.U32 R4, RZ, RZ, R160 ;  /* 0x000000ffff047224 */ /* 0x000fce00078e00a0 */
.L_x_13225:
        /* <DEDUP_REMOVED lines=10> */
.L_x_13224:
        /* <DEDUP_REMOVED lines=15> */
.L_x_13230:
        /* <DEDUP_REMOVED lines=12> */
.L_x_13231:
        /* <DEDUP_REMOVED lines=53> */
[----:B------:R-:W-:-:S03]  /*1890*/  LOP3.LUT R9, R9, R120, R7, 0x96, !PT ;  /* 0x0000007809097212 */ /* 0x000fc600078e9607 */
[----:B------:R-:W-:-:S04]  /*18a0*/  IMAD.WIDE.U32 R120, R11, -0x326172a9, RZ ;  /* 0xcd9e8d570b787825 */ /* 0x000fc800078e00ff */
[----:B------:R-:W-:Y:S01]  /*18b0*/  IMAD.WIDE.U32 R10, R9, -0x2daee0ad, RZ ;  /* 0xd2511f53090a7825 */ /* 0x000fe200078e00ff */
[----:B------:R-:W-:Y:S02]  /*18c0*/  LOP3.LUT R159, R159, R6, R121, 0x96, !PT ;  /* 0x000000069f9f7212 */ /* 0x000fe400078e9679 */
[----:B------:R-:W-:Y:S01]  /*18d0*/  MOV R162, R120 ;  /* 0x0000007800a27202 */ /* 0x000fe20000000f00 */
[----:B------:R-:W-:Y:S01]  /*18e0*/  IMAD.MOV.U32 R122, RZ, RZ, R10 ;  /* 0x000000ffff7a7224 */ /* 0x000fe200078e000a */
[----:B------:R-:W-:Y:S01]  /*18f0*/  LOP3.LUT R161, R161, R4, R11, 0x96, !PT ;  /* 0x00000004a1a17212 */ /* 0x000fe200078e960b */
[----:B------:R-:W-:-:S07]  /*1900*/  HFMA2 R4, -RZ, RZ, 0, 0 ;  /* 0x00000000ff047431 */ /* 0x000fce00000001ff */
.L_x_13229:
        /* <DEDUP_REMOVED lines=11> */
.L_x_13228:
        /* <DEDUP_REMOVED lines=15> */
.L_x_13234:
        /* <DEDUP_REMOVED lines=12> */
.L_x_13235:
        /* <DEDUP_REMOVED lines=9> */
[C---:B------:R-:W-:Y:S02]  /*1c00*/  VIADD R121, R3.reuse, 0x76cf5d0a ;  /* 0x76cf5d0a03797836 */ /* 0x040fe40000000000 */
        /* <DEDUP_REMOVED lines=51> */
.L_x_13233:
        /* <DEDUP_REMOVED lines=10> */
.L_x_13232:
        /* <DEDUP_REMOVED lines=15> */
.L_x_13238:
        /* <DEDUP_REMOVED lines=12> */
.L_x_13239:
        /* <DEDUP_REMOVED lines=61> */
.L_x_13237:
        /* <DEDUP_REMOVED lines=11> */
.L_x_13236:
[----:B------:R-:W-:Y:S01]  /*2610*/  MOV R7, R6 ;  /* 0x0000000600077202 */ /* 0x000fe20000000f00 */
[----:B-----5:R-:W-:Y:S01]  /*2620*/  IMAD.MOV.U32 R4, RZ, RZ, R12 ;  /* 0x000000ffff047224 */ /* 0x020fe200078e000c */
        /* <DEDUP_REMOVED lines=13> */
.L_x_13242:
        /* <DEDUP_REMOVED lines=12> */
.L_x_13243:
        /* <DEDUP_REMOVED lines=21> */
[----:B------:R-:W-:-:S03]  /*2910*/  LOP3.LUT R5, R5, R6, R125, 0x96, !PT ;  /* 0x0000000605057212 */ /* 0x000fc600078e967d */
        /* <DEDUP_REMOVED lines=32> */
[----:B------:R-:W-:Y:S02]  /*2b20*/  HFMA2 R7, -RZ, RZ, 0, 0 ;  /* 0x00000000ff077431 */ /* 0x000fe400000001ff */
[----:B------:R-:W-:Y:S01]  /*2b30*/  IMAD.WIDE.U32 R120, R121, -0x2daee0ad, RZ ;  /* 0xd2511f5379787825 */ /* 0x000fe200078e00ff */
[----:B------:R-:W-:Y:S02]  /*2b40*/  LOP3.LUT R159, R159, R6, R125, 0x96, !PT ;  /* 0x000000069f9f7212 */ /* 0x000fe400078e967d */
[----:B------:R-:W-:Y:S02]  /*2b50*/  MOV R162, R124 ;  /* 0x0000007c00a27202 */ /* 0x000fe40000000f00 */
[----:B------:R-:W-:Y:S01]  /*2b60*/  LOP3.LUT R161, R161, R4, R121, 0x96, !PT ;  /* 0x00000004a1a17212 */ /* 0x000fe200078e9679 */
[----:B------:R-:W-:Y:S02]  /*2b70*/  IMAD.MOV.U32 R4, RZ, RZ, R122 ;  /* 0x000000ffff047224 */ /* 0x000fe400078e007a */
[----:B------:R-:W-:-:S07]  /*2b80*/  IMAD.MOV.U32 R122, RZ, RZ, R120 ;  /* 0x000000ffff7a7224 */ /* 0x000fce00078e0078 */
.L_x_13241:
        /* <DEDUP_REMOVED lines=10> */
.L_x_13240:
        /* <DEDUP_REMOVED lines=15> */
.L_x_13246:
        /* <DEDUP_REMOVED lines=12> */
.L_x_13247:
        /* <DEDUP_REMOVED lines=20> */
[C---:B------:R-:W-:Y:S02]  /*2f20*/  VIADD R5, R3.reuse, 0x32370b8f ;  /* 0x32370b8f03057836 */ /* 0x040fe40000000000 */
[----:B------:R-:W-:Y:S02]  /*2f30*/  VIADD R159, R2, 0x8ff34781 ;  /* 0x8ff34781029f7836 */ /* 0x000fe40000000000 */
        /* <DEDUP_REMOVED lines=30> */
[----:B------:R-:W-:-:S03]  /*3120*/  LOP3.LUT R5, R5, R126, R121, 0x96, !PT ;  /* 0x0000007e05057212 */ /* 0x000fc600078e9679 */
        /* <DEDUP_REMOVED lines=8> */
.L_x_13245:
        /* <DEDUP_REMOVED lines=11> */
.L_x_13244:
        /* <DEDUP_REMOVED lines=15> */
.L_x_13250:
        /* <DEDUP_REMOVED lines=12> */
.L_x_13251:
        /* <DEDUP_REMOVED lines=53> */
[----:B------:R-:W-:Y:S02]  /*3760*/  HFMA2 R121, -RZ, RZ, 0, 0 ;  /* 0x00000000ff797431 */ /* 0x000fe400000001ff */
[----:B------:R-:W-:-:S04]  /*3770*/  IMAD.WIDE.U32 R126, R125, -0x326172a9, RZ ;  /* 0xcd9e8d577d7e7825 */ /* 0x000fc800078e00ff */
[----:B------:R-:W-:Y:S01]  /*3780*/  IMAD.WIDE.U32 R124, R123, -0x2daee0ad, RZ ;  /* 0xd2511f537b7c7825 */ /* 0x000fe200078e00ff */
[----:B------:R-:W-:Y:S02]  /*3790*/  LOP3.LUT R159, R159, R120, R127, 0x96, !PT ;  /* 0x000000789f9f7212 */ /* 0x000fe400078e967f */
[----:B------:R-:W-:Y:S02]  /*37a0*/  MOV R162, R126 ;  /* 0x0000007e00a27202 */ /* 0x000fe40000000f00 */
[----:B------:R-:W-:Y:S01]  /*37b0*/  LOP3.LUT R161, R161, R6, R125, 0x96, !PT ;  /* 0x00000006a1a17212 */ /* 0x000fe200078e967d */
[----:B------:R-:W-:Y:S02]  /*37c0*/  IMAD.MOV.U32 R6, RZ, RZ, R122 ;  /* 0x000000ffff067224 */ /* 0x000fe400078e007a */
[----:B------:R-:W-:-:S07]  /*37d0*/  IMAD.MOV.U32 R122, RZ, RZ, R124 ;  /* 0x000000ffff7a7224 */ /* 0x000fce00078e007c */
.L_x_13249:
        /* <DEDUP_REMOVED lines=10> */
.L_x_13248:
        /* <DEDUP_REMOVED lines=15> */
.L_x_13254:
        /* <DEDUP_REMOVED lines=12> */
.L_x_13255:
        /* <DEDUP_REMOVED lines=54> */
[----:B------:R-:W-:Y:S02]  /*3d90*/  HFMA2 R123, -RZ, RZ, 0, 0 ;  /* 0x00000000ff7b7431 */ /* 0x000fe400000001ff */
[----:B------:R-:W-:Y:S01]  /*3da0*/  IMAD.WIDE.U32 R126, R7, -0x2daee0ad, RZ ;  /* 0xd2511f53077e7825 */ /* 0x000fe200078e00ff */
[----:B------:R-:W-:Y:S02]  /*3db0*/  LOP3.LUT R159, R159, R124, R129, 0x96, !PT ;  /* 0x0000007c9f9f7212 */ /* 0x000fe400078e9681 */
[----:B------:R-:W-:Y:S01]  /*3dc0*/  MOV R162, R128 ;  /* 0x0000008000a27202 */ /* 0x000fe20000000f00 */
[----:B------:R-:W-:Y:S01]  /*3dd0*/  IMAD.MOV.U32 R7, RZ, RZ, R122 ;  /* 0x000000ffff077224 */ /* 0x000fe200078e007a */
[----:B------:R-:W-:Y:S01]  /*3de0*/  LOP3.LUT R161, R161, R120, R127, 0x96, !PT ;  /* 0x00000078a1a17212 */ /* 0x000fe200078e967f */
[----:B------:R-:W-:-:S07]  /*3df0*/  IMAD.MOV.U32 R122, RZ, RZ, R126 ;  /* 0x000000ffff7a7224 */ /* 0x000fce00078e007e */
.L_x_13253:
        /* <DEDUP_REMOVED lines=12> */
.L_x_13223:
[----:B------:R-:W-:Y:S01]  /*3ec0*/  MOV R4, R168 ;  /* 0x000000a800047202 */ /* 0x000fe20000000f00 */
[----:B------:R-:W-:Y:S02]  /*3ed0*/  IMAD.MOV.U32 R122, RZ, RZ, R160 ;  /* 0x000000ffff7a7224 */ /* 0x000fe400078e00a0 */
[----:B------:R-:W-:Y:S01]  /*3ee0*/  IMAD.MOV.U32 R8, RZ, RZ, RZ ;  /* 0x000000ffff087224 */ /* 0x000fe200078e00ff */
        /* <DEDUP_REMOVED lines=16> */
.L_x_13258:
        /* <DEDUP_REMOVED lines=12> */
.L_x_13259:
        /* <DEDUP_REMOVED lines=58> */
[----:B------:R-:W-:-:S07]  /*4450*/  IMAD.MOV.U32 R4, RZ, RZ, RZ ;  /* 0x000000ffff047224 */ /* 0x000fce00078e00ff */
.L_x_13257:
        /* <DEDUP_REMOVED lines=10> */
.L_x_13256:
        /* <DEDUP_REMOVED lines=15> */
.L_x_13262:
        /* <DEDUP_REMOVED lines=12> */
.L_x_13263:
        /* <DEDUP_REMOVED lines=56> */
[----:B------:R-:W-:Y:S02]  /*4a30*/  LOP3.LUT R159, R159, R6, R121, 0x96, !PT ;  /* 0x000000069f9f7212 */ /* 0x000fe400078e9679 */
[----:B------:R-:W-:Y:S01]  /*4a40*/  MOV R6, R122 ;  /* 0x0000007a00067202 */ /* 0x000fe20000000f00 */
[----:B------:R-:W-:Y:S01]  /*4a50*/  IMAD.MOV.U32 R162, RZ, RZ, R120 ;  /* 0x000000ffffa27224 */ /* 0x000fe200078e0078 */
[----:B------:R-:W-:Y:S01]  /*4a60*/  LOP3.LUT R161, R161, R4, R11, 0x96, !PT ;  /* 0x00000004a1a17212 */ /* 0x000fe200078e960b */
[----:B------:R-:W-:-:S07]  /*4a70*/  IMAD.MOV.U32 R122, RZ, RZ, R10 ;  /* 0x000000ffff7a7224 */ /* 0x000fce00078e000a */
.L_x_13261:
        /* <DEDUP_REMOVED lines=11> */
.L_x_13260:
        /* <DEDUP_REMOVED lines=15> */
.L_x_13266:
        /* <DEDUP_REMOVED lines=12> */
.L_x_13267:
        /* <DEDUP_REMOVED lines=61> */
.L_x_13265:
        /* <DEDUP_REMOVED lines=9> */
[----:B------:R-:W-:-:S07]  /*5140*/  FMUL.FTZ R10, R5, R54 ;  /* 0x00000036050a7220 */ /* 0x000fce0000410000 */
.L_x_13264:
        /* <DEDUP_REMOVED lines=15> */
.L_x_13270:
        /* <DEDUP_REMOVED lines=12> */
.L_x_13271:
        /* <DEDUP_REMOVED lines=61> */
.L_x_13269:
        /* <DEDUP_REMOVED lines=11> */
.L_x_13268:
        /* <DEDUP_REMOVED lines=15> */
.L_x_13274:
        /* <DEDUP_REMOVED lines=12> */
.L_x_13275:
        /* <DEDUP_REMOVED lines=61> */
.L_x_13273:
        /* <DEDUP_REMOVED lines=10> */
.L_x_13272:
        /* <DEDUP_REMOVED lines=15> */
.L_x_13278:
        /* <DEDUP_REMOVED lines=12> */
.L_x_13279:
        /* <DEDUP_REMOVED lines=56> */
[----:B------:R-:W-:Y:S02]  /*62d0*/  MOV R5, R122 ;  /* 0x0000007a00057202 */ /* 0x000fe40000000f00 */
[----:B------:R-:W-:Y:S01]  /*62e0*/  LOP3.LUT R159, R159, R120, R127, 0x96, !PT ;  /* 0x000000789f9f7212 */ /* 0x000fe200078e967f */
[----:B------:R-:W-:Y:S01]  /*62f0*/  IMAD.MOV.U32 R162, RZ, RZ, R126 ;  /* 0x000000ffffa27224 */ /* 0x000fe200078e007e */
[----:B------:R-:W-:Y:S01]  /*6300*/  LOP3.LUT R161, R161, R6, R125, 0x96, !PT ;  /* 0x00000006a1a17212 */ /* 0x000fe200078e967d */
[----:B------:R-:W-:-:S07]  /*6310*/  IMAD.MOV.U32 R122, RZ, RZ, R124 ;  /* 0x000000ffff7a7224 */ /* 0x000fce00078e007c */
.L_x_13277:
        /* <DEDUP_REMOVED lines=11> */
.L_x_13276:
        /* <DEDUP_REMOVED lines=15> */
.L_x_13282:
        /* <DEDUP_REMOVED lines=12> */
.L_x_13283:
        /* <DEDUP_REMOVED lines=61> */
.L_x_13281:
        /* <DEDUP_REMOVED lines=10> */
.L_x_13280:
        /* <DEDUP_REMOVED lines=15> */
.L_x_13285:
        /* <DEDUP_REMOVED lines=12> */
.L_x_13286:
        /* <DEDUP_REMOVED lines=53> */
[----:B------:R-:W-:-:S04]  /*6ef0*/  IMAD.WIDE.U32 R128, R123, -0x326172a9, RZ ;  /* 0xcd9e8d577b807825 */ /* 0x000fc800078e00ff */
[----:B------:R-:W-:Y:S01]  /*6f00*/  IMAD.WIDE.U32 R126, R7, -0x2daee0ad, RZ ;  /* 0xd2511f53077e7825 */ /* 0x000fe200078e00ff */
[----:B------:R-:W-:Y:S02]  /*6f10*/  MOV R7, R122 ;  /* 0x0000007a00077202 */ /* 0x000fe40000000f00 */
[----:B------:R-:W-:Y:S01]  /*6f20*/  LOP3.LUT R159, R159, R124, R129, 0x96, !PT ;  /* 0x0000007c9f9f7212 */ /* 0x000fe200078e9681 */
[----:B------:R-:W-:Y:S01]  /*6f30*/  IMAD.MOV.U32 R162, RZ, RZ, R128 ;  /* 0x000000ffffa27224 */ /* 0x000fe200078e0080 */
[----:B------:R-:W-:Y:S01]  /*6f40*/  LOP3.LUT R161, R161, R120, R127, 0x96, !PT ;  /* 0x00000078a1a17212 */ /* 0x000fe200078e967f */
[----:B------:R-:W-:Y:S02]  /*6f50*/  IMAD.MOV.U32 R122, RZ, RZ, R126 ;  /* 0x000000ffff7a7224 */ /* 0x000fe400078e007e */
[----:B------:R-:W-:-:S07]  /*6f60*/  IMAD.MOV.U32 R123, RZ, RZ, RZ ;  /* 0x000000ffff7b7224 */ /* 0x000fce00078e00ff */
.L_x_13284:
        /* <DEDUP_REMOVED lines=11> */
.L_x_13252:
        /* <DEDUP_REMOVED lines=31> */
.L_x_13287:
[----:B-----5:R2:W5:Y:S04]  /*7210*/  @P1 LDG.E.128 R20, desc[UR6][R128.64] ;  /* 0x0000000680141981 */ /* 0x020568000c1e1d00 */
[----:B------:R2:W5:Y:S04]  /*7220*/  @P0 LDG.E.128 R16, desc[UR6][R130.64] ;  /* 0x0000000682100981 */ /* 0x000568000c1e1d00 */
[----:B------:R2:W5:Y:S01]  /*7230*/  @P0 LDG.E.128 R12, desc[UR6][R130.64+0x10] ;  /* 0x00001006820c0981 */ /* 0x000562000c1e1d00 */
[----:B------:R-:W-:Y:S05]  /*7240*/  @!P0 BRA `(.L_x_13288) ;  /* 0x0000003000608947 */ /* 0x000fea0003800000 */
[----:B------:R-:W-:Y:S01]  /*7250*/  ISETP.GT.AND P2, PT, R0, RZ, PT ;  /* 0x000000ff0000720c */ /* 0x000fe20003f44270 */
[----:B-1----:R-:W-:Y:S01]  /*7260*/  IMAD.MOV.U32 R124, RZ, RZ, R123 ;  /* 0x000000ffff7c7224 */ /* 0x002fe200078e007b */
[----:B--2---:R-:W-:Y:S01]  /*7270*/  MOV R130, R122 ;  /* 0x0000007a00827202 */ /* 0x004fe20000000f00 */
[----:B0----5:R-:W-:-:S10]  /*7280*/  IMAD.MOV.U32 R120, RZ, RZ, R16 ;  /* 0x000000ffff787224 */ /* 0x021fd400078e0010 */
        /* <DEDUP_REMOVED lines=16> */
.L_x_13291:
        /* <DEDUP_REMOVED lines=12> */
.L_x_13292:
        /* <DEDUP_REMOVED lines=12> */
[----:B------:R-:W-:Y:S01]  /*7510*/  IMAD.WIDE.U32 R124, R123, -0x326172a9, RZ ;  /* 0xcd9e8d577b7c7825 */ /* 0x000fe200078e00ff */
[C---:B------:R-:W-:Y:S02]  /*7520*/  IADD3 R123, PT, PT, R2.reuse, 0x3c6ef372, RZ ;  /* 0x3c6ef372027b7810 */ /* 0x040fe40007ffe0ff */
[----:B------:R-:W-:Y:S01]  /*7530*/  LOP3.LUT R127, R127, R126, R121, 0x96, !PT ;  /* 0x0000007e7f7f7212 */ /* 0x000fe200078e9679 */
[----:B------:R-:W-:Y:S01]  /*7540*/  VIADD R121, R2, 0xdaa66d2b ;  /* 0xdaa66d2b02797836 */ /* 0x000fe20000000000 */
        /* <DEDUP_REMOVED lines=39> */
[----:B------:R-:W-:-:S03]  /*77c0*/  LOP3.LUT R159, R159, R124, R163, 0x96, !PT ;  /* 0x0000007c9f9f7212 */ /* 0x000fc600078e96a3 */
[----:B------:R-:W-:Y:S01]  /*77d0*/  IMAD.MOV.U32 R124, RZ, RZ, RZ ;  /* 0x000000ffff7c7224 */ /* 0x000fe200078e00ff */
[----:B------:R-:W-:Y:S02]  /*77e0*/  LOP3.LUT R161, R161, R120, R131, 0x96, !PT ;  /* 0x00000078a1a17212 */ /* 0x000fe400078e9683 */
[----:B------:R-:W-:-:S07]  /*77f0*/  MOV R120, R122 ;  /* 0x0000007a00787202 */ /* 0x000fce0000000f00 */
.L_x_13290:
        /* <DEDUP_REMOVED lines=10> */
.L_x_13289:
[----:B------:R-:W-:Y:S02]  /*78a0*/  IMAD.MOV.U32 R123, RZ, RZ, R124 ;  /* 0x000000ffff7b7224 */ /* 0x000fe400078e007c */
        /* <DEDUP_REMOVED lines=14> */
.L_x_13295:
        /* <DEDUP_REMOVED lines=12> */
.L_x_13296:
        /* <DEDUP_REMOVED lines=52> */
[----:B------:R-:W-:Y:S01]  /*7d90*/  HFMA2 R123, -RZ, RZ, 0, 0 ;  /* 0x00000000ff7b7431 */ /* 0x000fe200000001ff */
[----:B------:R-:W-:-:S03]  /*7da0*/  LOP3.LUT R121, R121, R128, R125, 0x96, !PT ;  /* 0x0000008079797212 */ /* 0x000fc600078e967d */
[----:B------:R-:W-:-:S04]  /*7db0*/  IMAD.WIDE.U32 R128, R127, -0x326172a9, RZ ;  /* 0xcd9e8d577f807825 */ /* 0x000fc800078e00ff */
[----:B------:R-:W-:Y:S01]  /*7dc0*/  IMAD.WIDE.U32 R126, R121, -0x2daee0ad, RZ ;  /* 0xd2511f53797e7825 */ /* 0x000fe200078e00ff */
[----:B------:R-:W-:Y:S02]  /*7dd0*/  MOV R121, R130 ;  /* 0x0000008200797202 */ /* 0x000fe40000000f00 */
[----:B------:R-:W-:Y:S01]  /*7de0*/  LOP3.LUT R159, R159, R124, R129, 0x96, !PT ;  /* 0x0000007c9f9f7212 */ /* 0x000fe200078e9681 */
[----:B------:R-:W-:Y:S01]  /*7df0*/  IMAD.MOV.U32 R162, RZ, RZ, R128 ;  /* 0x000000ffffa27224 */ /* 0x000fe200078e0080 */
[----:B------:R-:W-:Y:S01]  /*7e00*/  LOP3.LUT R161, R161, R122, R127, 0x96, !PT ;  /* 0x0000007aa1a17212 */ /* 0x000fe200078e967f */
[----:B------:R-:W-:-:S07]  /*7e10*/  IMAD.MOV.U32 R130, RZ, RZ, R126 ;  /* 0x000000ffff827224 */ /* 0x000fce00078e007e */
.L_x_13294:
        /* <DEDUP_REMOVED lines=11> */
.L_x_13293:
        /* <DEDUP_REMOVED lines=15> */
.L_x_13299:
        /* <DEDUP_REMOVED lines=12> */
.L_x_13300:
[----:B------:R-:W-:Y:S01]  /*8080*/  IMAD.WIDE.U32 R124, R147, -0x326172a9, RZ ;  /* 0xcd9e8d57937c7825 */ /* 0x000fe200078e00ff */
[----:B------:R-:W-:Y:S02]  /*8090*/  LOP3.LUT R128, R149, R123, R3, 0x96, !PT ;  /* 0x0000007b95807212 */ /* 0x000fe400078e9603 */
[C---:B------:R-:W-:Y:S01]  /*80a0*/  IADD3 R123, PT, PT, R2.reuse, -0x61c88647, RZ ;  /* 0x9e3779b9027b7810 */ /* 0x040fe20007ffe0ff */
        /* <DEDUP_REMOVED lines=58> */
.L_x_13298:
        /* <DEDUP_REMOVED lines=10> */
.L_x_13297:
[----:B------:R-:W-:Y:S01]  /*84f0*/  MOV R125, R124 ;  /* 0x0000007c007d7202 */ /* 0x000fe20000000f00 */
        /* <DEDUP_REMOVED lines=14> */
.L_x_13303:
        /* <DEDUP_REMOVED lines=12> */
.L_x_13304:
        /* <DEDUP_REMOVED lines=61> */
.L_x_13302:
        /* <DEDUP_REMOVED lines=11> */
.L_x_13301:
        /* <DEDUP_REMOVED lines=15> */
.L_x_13307:
        /* <DEDUP_REMOVED lines=12> */
.L_x_13308:
[----:B------:R-:W-:Y:S01]  /*8cd0*/  IMAD.WIDE.U32 R126, R147, -0x326172a9, RZ ;  /* 0xcd9e8d57937e7825 */ /* 0x000fe200078e00ff */
[----:B------:R-:W-:Y:S02]  /*8ce0*/  LOP3.LUT R132, R149, R125, R3, 0x96, !PT ;  /* 0x0000007d95847212 */ /* 0x000fe400078e9603 */
[----:B------:R-:W-:Y:S01]  /*8cf0*/  IADD3 R125, PT, PT, R2, -0x61c88647, RZ ;  /* 0x9e3779b9027d7810 */ /* 0x000fe20007ffe0ff */
[----:B------:R-:W-:Y:S01]  /*8d00*/  VIADD R161, R3, 0x96a522ad ;  /* 0x96a522ad03a17836 */ /* 0x000fe20000000000 */
[----:B------:R-:W-:Y:S01]  /*8d10*/  LOP3.LUT R128, R145, R127, R2, 0x96, !PT ;  /* 0x0000007f91807212 */ /* 0x000fe200078e9602 */
[C---:B------:R-:W-:Y:S01]  /*8d20*/  VIADD R127, R3.reuse, 0xbb67ae85 ;  /* 0xbb67ae85037f7836 */ /* 0x040fe20000000000 */
[----:B------:R-:W-:Y:S01]  /*8d30*/  IADD3 R131, PT, PT, R3, 0x76cf5d0a, RZ ;  /* 0x76cf5d0a03837810 */ /* 0x000fe20007ffe0ff */
        /* <DEDUP_REMOVED lines=54> */
.L_x_13306:
        /* <DEDUP_REMOVED lines=10> */
.L_x_13305:
        /* <DEDUP_REMOVED lines=15> */
.L_x_13311:
        /* <DEDUP_REMOVED lines=12> */
.L_x_13312:
        /* <DEDUP_REMOVED lines=61> */
.L_x_13310:
        /* <DEDUP_REMOVED lines=11> */
.L_x_13309:
        /* <DEDUP_REMOVED lines=15> */
.L_x_13315:
        /* <DEDUP_REMOVED lines=12> */
.L_x_13316:
        /* <DEDUP_REMOVED lines=61> */
.L_x_13314:
        /* <DEDUP_REMOVED lines=10> */
.L_x_13313:
        /* <DEDUP_REMOVED lines=15> */
.L_x_13319:
        /* <DEDUP_REMOVED lines=12> */
.L_x_13320:
        /* <DEDUP_REMOVED lines=56> */
[----:B------:R-:W-:Y:S02]  /*a2c0*/  MOV R127, R130 ;  /* 0x00000082007f7202 */ /* 0x000fe40000000f00 */
[----:B------:R-:W-:Y:S01]  /*a2d0*/  LOP3.LUT R159, R159, R132, R139, 0x96, !PT ;  /* 0x000000849f9f7212 */ /* 0x000fe200078e968b */
[----:B------:R-:W-:Y:S01]  /*a2e0*/  IMAD.MOV.U32 R162, RZ, RZ, R138 ;  /* 0x000000ffffa27224 */ /* 0x000fe200078e008a */
[----:B------:R-:W-:Y:S01]  /*a2f0*/  LOP3.LUT R161, R161, R128, R135, 0x96, !PT ;  /* 0x00000080a1a17212 */ /* 0x000fe200078e9687 */
[----:B------:R-:W-:-:S07]  /*a300*/  IMAD.MOV.U32 R130, RZ, RZ, R134 ;  /* 0x000000ffff827224 */ /* 0x000fce00078e0086 */
.L_x_13318:
        /* <DEDUP_REMOVED lines=12> */
.L_x_13288:
[----:B-1----:R-:W-:Y:S01]  /*a3d0*/  IMAD.MOV.U32 R124, RZ, RZ, R123 ;  /* 0x000000ffff7c7224 */ /* 0x002fe200078e007b */
[----:B--2---:R-:W-:Y:S01]  /*a3e0*/  MOV R130, R122 ;  /* 0x0000007a00827202 */ /* 0x004fe20000000f00 */
[----:B0-----:R-:W-:Y:S01]  /*a3f0*/  IMAD.MOV.U32 R120, RZ, RZ, RZ ;  /* 0x000000ffff787224 */ /* 0x001fe200078e00ff */
        /* <DEDUP_REMOVED lines=16> */
.L_x_13323:
        /* <DEDUP_REMOVED lines=12> */
.L_x_13324:
        /* <DEDUP_REMOVED lines=53> */
[----:B------:R-:W-:Y:S02]  /*a910*/  LOP3.LUT R123, R123, R128, R125, 0x96, !PT ;  /* 0x000000807b7b7212 */ /* 0x000fe400078e967d */
[----:B------:R-:W-:Y:S01]  /*a920*/  LOP3.LUT R159, R159, R124, R163, 0x96, !PT ;  /* 0x0000007c9f9f7212 */ /* 0x000fe200078e96a3 */
[----:B------:R-:W-:Y:S02]  /*a930*/  IMAD.MOV.U32 R124, RZ, RZ, RZ ;  /* 0x000000ffff7c7224 */ /* 0x000fe400078e00ff */
[----:B------:R-:W-:-:S05]  /*a940*/  IMAD.WIDE.U32 R130, R123, -0x2daee0ad, RZ ;  /* 0xd2511f537b827825 */ /* 0x000fca00078e00ff */
[----:B------:R-:W-:Y:S02]  /*a950*/  LOP3.LUT R161, R161, R120, R131, 0x96, !PT ;  /* 0x00000078a1a17212 */ /* 0x000fe400078e9683 */
[----:B------:R-:W-:-:S07]  /*a960*/  MOV R120, R122 ;  /* 0x0000007a00787202 */ /* 0x000fce0000000f00 */
.L_x_13322:
        /* <DEDUP_REMOVED lines=10> */
.L_x_13321:
        /* <DEDUP_REMOVED lines=15> */
.L_x_13327:
        /* <DEDUP_REMOVED lines=12> */
.L_x_13328:
        /* <DEDUP_REMOVED lines=61> */
.L_x_13326:
        /* <DEDUP_REMOVED lines=11> */
.L_x_13325:
        /* <DEDUP_REMOVED lines=15> */
.L_x_13331:
        /* <DEDUP_REMOVED lines=12> */
.L_x_13332:
        /* <DEDUP_REMOVED lines=61> */
.L_x_13330:
        /* <DEDUP_REMOVED lines=10> */
.L_x_13329:
        /* <DEDUP_REMOVED lines=15> */
.L_x_13335:
        /* <DEDUP_REMOVED lines=12> */
.L_x_13336:
        /* <DEDUP_REMOVED lines=61> */
.L_x_13334:
        /* <DEDUP_REMOVED lines=11> */
.L_x_13333:
        /* <DEDUP_REMOVED lines=15> */
.L_x_13339:
        /* <DEDUP_REMOVED lines=12> */
.L_x_13340:
        /* <DEDUP_REMOVED lines=61> */
.L_x_13338:
        /* <DEDUP_REMOVED lines=10> */
.L_x_13337:
        /* <DEDUP_REMOVED lines=15> */
.L_x_13343:
        /* <DEDUP_REMOVED lines=12> */
.L_x_13344:
        /* <DEDUP_REMOVED lines=61> */
.L_x_13342:
        /* <DEDUP_REMOVED lines=11> */
.L_x_13341:
        /* <DEDUP_REMOVED lines=15> */
.L_x_13347:
        /* <DEDUP_REMOVED lines=12> */
.L_x_13348:
        /* <DEDUP_REMOVED lines=61> */
.L_x_13346:
        /* <DEDUP_REMOVED lines=10> */
.L_x_13345:
        /* <DEDUP_REMOVED lines=15> */
.L_x_13350:
        /* <DEDUP_REMOVED lines=12> */
.L_x_13351:
        /* <DEDUP_REMOVED lines=61> */
.L_x_13349:
        /* <DEDUP_REMOVED lines=11> */
.L_x_13317:
[C---:B------:R-:W-:Y:S01]  /*d530*/  VIADD R129, R137.reuse, 0x100 ;  /* 0x0000010089817836 */ /* 0x040fe20000000000 */
        /* <DEDUP_REMOVED lines=31> */
.L_x_13352:
[----:B-----5:R1:W5:Y:S04]  /*d730*/  @P1 LDG.E.128 R20, desc[UR6][R132.64] ;  /* 0x0000000684141981 */ /* 0x020368000c1e1d00 */
[----:B------:R1:W5:Y:S04]  /*d740*/  @P0 LDG.E.128 R16, desc[UR6][R134.64] ;  /* 0x0000000686100981 */ /* 0x000368000c1e1d00 */
[----:B------:R1:W5:Y:S01]  /*d750*/  @P0 LDG.E.128 R12, desc[UR6][R134.64+0x10] ;  /* 0x00001006860c0981 */ /* 0x000362000c1e1d00 */
[----:B------:R-:W-:Y:S05]  /*d760*/  @!P0 BRA `(.L_x_13353) ;  /* 0x0000003000608947 */ /* 0x000fea0003800000 */
[----:B------:R-:W-:Y:S01]  /*d770*/  ISETP.GT.AND P2, PT, R0, RZ, PT ;  /* 0x000000ff0000720c */ /* 0x000fe20003f44270 */
[----:B------:R-:W-:Y:S01]  /*d780*/  IMAD.MOV.U32 R138, RZ, RZ, R130 ;  /* 0x000000ffff8a7224 */ /* 0x000fe200078e0082 */
[----:B-1----:R-:W-:Y:S02]  /*d790*/  MOV R132, R131 ;  /* 0x0000008300847202 */ /* 0x002fe40000000f00 */
[----:B0----5:R-:W-:-:S09]  /*d7a0*/  MOV R128, R16 ;  /* 0x0000001000807202 */ /* 0x021fd20000000f00 */
        /* <DEDUP_REMOVED lines=16> */
.L_x_13356:
        /* <DEDUP_REMOVED lines=12> */
.L_x_13357:
        /* <DEDUP_REMOVED lines=57> */
[----:B------:R-:W-:Y:S01]  /*dd00*/  LOP3.LUT R161, R161, R128, R139, 0x96, !PT ;  /* 0x00000080a1a17212 */ /* 0x000fe200078e968b */
[----:B------:R-:W-:-:S07]  /*dd10*/  IMAD.MOV.U32 R128, RZ, RZ, R130 ;  /* 0x000000ffff807224 */ /* 0x000fce00078e0082 */
.L_x_13355:
        /* <DEDUP_REMOVED lines=10> */
.L_x_13354:
        /* <DEDUP_REMOVED lines=15> */
.L_x_13360:
        /* <DEDUP_REMOVED lines=12> */
.L_x_13361:
        /* <DEDUP_REMOVED lines=61> */
.L_x_13359:
        /* <DEDUP_REMOVED lines=11> */
.L_x_13358:
        /* <DEDUP_REMOVED lines=15> */
.L_x_13364:
        /* <DEDUP_REMOVED lines=12> */
.L_x_13365:
        /* <DEDUP_REMOVED lines=61> */
.L_x_13363:
        /* <DEDUP_REMOVED lines=10> */
.L_x_13362:
        /* <DEDUP_REMOVED lines=15> */
.L_x_13368:
        /* <DEDUP_REMOVED lines=12> */
.L_x_13369:
[----:B------:R-:W-:Y:S01]  /*ebc0*/  IMAD.WIDE.U32 R134, R147, -0x326172a9, RZ ;  /* 0xcd9e8d5793867825 */ /* 0x000fe200078e00ff */
[----:B------:R-:W-:Y:S02]  /*ebd0*/  LOP3.LUT R142, R149, R133, R3, 0x96, !PT ;  /* 0x00000085958e7212 */ /* 0x000fe400078e9603 */
[----:B------:R-:W-:Y:S01]  /*ebe0*/  IADD3 R131, PT, PT, R2, -0x61c88647, RZ ;  /* 0x9e3779b902837810 */ /* 0x000fe20007ffe0ff */
        /* <DEDUP_REMOVED lines=58> */
.L_x_13367:
        /* <DEDUP_REMOVED lines=11> */
.L_x_13366:
        /* <DEDUP_REMOVED lines=15> */
.L_x_13372:
        /* <DEDUP_REMOVED lines=12> */
.L_x_13373:
[----:B------:R-:W-:Y:S01]  /*f1f0*/  IMAD.WIDE.U32 R134, R147, -0x326172a9, RZ ;  /* 0xcd9e8d5793867825 */ /* 0x000fe200078e00ff */
[----:B------:R-:W-:Y:S02]  /*f200*/  LOP3.LUT R142, R149, R133, R3, 0x96, !PT ;  /* 0x00000085958e7212 */ /* 0x000fe400078e9603 */
[C---:B------:R-:W-:Y:S01]  /*f210*/  IADD3 R139, PT, PT, R2.reuse, 0x3c6ef372, RZ ;  /* 0x3c6ef372028b7810 */ /* 0x040fe20007ffe0ff */
[----:B------:R-:W-:Y:S01]  /*f220*/  VIADD R133, R2, 0x9e3779b9 ;  /* 0x9e3779b902857836 */ /* 0x000fe20000000000 */
[----:B------:R-:W-:Y:S01]  /*f230*/  LOP3.LUT R140, R145, R135, R2, 0x96, !PT ;  /* 0x00000087918c7212 */ /* 0x000fe200078e9602 */
[----:B------:R-:W-:Y:S01]  /*f240*/  IMAD.WIDE.U32 R142, R142, -0x326172a9, RZ ;  /* 0xcd9e8d578e8e7825 */ /* 0x000fe200078e00ff */
[C---:B------:R-:W-:Y:S02]  /*f250*/  IADD3 R135, PT, PT, R3.reuse, -0x4498517b, RZ ;  /* 0xbb67ae8503877810 */ /* 0x040fe40007ffe0ff */
[----:B------:R-:W-:Y:S01]  /*f260*/  IADD3 R161, PT, PT, R3, -0x695add53, RZ ;  /* 0x96a522ad03a17810 */ /* 0x000fe20007ffe0ff */
        /* <DEDUP_REMOVED lines=53> */
.L_x_13371:
        /* <DEDUP_REMOVED lines=10> */
.L_x_13370:
        /* <DEDUP_REMOVED lines=15> */
.L_x_13376:
        /* <DEDUP_REMOVED lines=12> */
.L_x_13377:
        /* <DEDUP_REMOVED lines=61> */
.L_x_13375:
        /* <DEDUP_REMOVED lines=11> */
.L_x_13374:
        /* <DEDUP_REMOVED lines=15> */
.L_x_13380:
        /* <DEDUP_REMOVED lines=12> */
.L_x_13381:
        /* <DEDUP_REMOVED lines=61> */
.L_x_13379:
        /* <DEDUP_REMOVED lines=10> */
.L_x_13378:
        /* <DEDUP_REMOVED lines=15> */
.L_x_13384:
        /* <DEDUP_REMOVED lines=12> */
.L_x_13385:
        /* <DEDUP_REMOVED lines=61> */
.L_x_13383:
        /* <DEDUP_REMOVED lines=10> */
[----:B------:R-:W-:Y:S01]  /*108d0*/  FFMA.FTZ R135, R140, R35, R15 ;  /* 0x000000238c877223 */ /* 0x000fe2000001000f */
[----:B------:R-:W-:Y:S06]  /*108e0*/  BRA `(.L_x_13382) ;  /* 0x0000003000587947 */ /* 0x000fec0003800000 */
.L_x_13353:
[----:B0-----:R-:W-:Y:S01]  /*108f0*/  HFMA2 R128, -RZ, RZ, 0, 0 ;  /* 0x00000000ff807431 */ /* 0x001fe200000001ff */
        /* <DEDUP_REMOVED lines=18> */
.L_x_13388:
        /* <DEDUP_REMOVED lines=12> */
.L_x_13389:
        /* <DEDUP_REMOVED lines=59> */
.L_x_13387:
        /* <DEDUP_REMOVED lines=10> */
.L_x_13386:
        /* <DEDUP_REMOVED lines=15> */
.L_x_13392:
        /* <DEDUP_REMOVED lines=12> */
.L_x_13393:
        /* <DEDUP_REMOVED lines=61> */
.L_x_13391:
        /* <DEDUP_REMOVED lines=11> */
.L_x_13390:
        /* <DEDUP_REMOVED lines=15> */
.L_x_13396:
        /* <DEDUP_REMOVED lines=12> */
.L_x_13397:
        /* <DEDUP_REMOVED lines=61> */
.L_x_13395:
        /* <DEDUP_REMOVED lines=10> */
.L_x_13394:
        /* <DEDUP_REMOVED lines=15> */
.L_x_13400:
        /* <DEDUP_REMOVED lines=12> */
.L_x_13401:
        /* <DEDUP_REMOVED lines=61> */
.L_x_13399:
        /* <DEDUP_REMOVED lines=11> */
.L_x_13398:
        /* <DEDUP_REMOVED lines=15> */
.L_x_13404:
        /* <DEDUP_REMOVED lines=12> */
.L_x_13405:
        /* <DEDUP_REMOVED lines=61> */
.L_x_13403:
        /* <DEDUP_REMOVED lines=10> */
.L_x_13402:
        /* <DEDUP_REMOVED lines=15> */
.L_x_13408:
        /* <DEDUP_REMOVED lines=12> */
.L_x_13409:
        /* <DEDUP_REMOVED lines=61> */
.L_x_13407:
        /* <DEDUP_REMOVED lines=11> */
.L_x_13406:
        /* <DEDUP_REMOVED lines=15> */
.L_x_13412:
        /* <DEDUP_REMOVED lines=12> */
.L_x_13413:
        /* <DEDUP_REMOVED lines=61> */
.L_x_13411:
        /* <DEDUP_REMOVED lines=10> */
.L_x_13410:
        /* <DEDUP_REMOVED lines=15> */
.L_x_13415:
        /* <DEDUP_REMOVED lines=12> */
.L_x_13416:
        /* <DEDUP_REMOVED lines=61> */
.L_x_13414:
        /* <DEDUP_REMOVED lines=11> */
.L_x_13382:
        /* <DEDUP_REMOVED lines=32> */
.L_x_13417:
[----:B-----5:R1:W5:Y:S04]  /*13c50*/  @P1 LDG.E.128 R20, desc[UR6][R142.64] ;  /* 0x000000068e141981 */ /* 0x020368000c1e1d00 */
[----:B------:R1:W5:Y:S04]  /*13c60*/  @P0 LDG.E.128 R16, desc[UR6][R168.64] ;  /* 0x00000006a8100981 */ /* 0x000368000c1e1d00 */
[----:B------:R1:W5:Y:S01]  /*13c70*/  @P0 LDG.E.128 R12, desc[UR6][R168.64+0x10] ;  /* 0x00001006a80c0981 */ /* 0x000362000c1e1d00 */
[----:B------:R-:W-:Y:S05]  /*13c80*/  @!P0 BRA `(.L_x_13418) ;  /* 0x0000003000608947 */ /* 0x000fea0003800000 */
[----:B------:R-:W-:Y:S01]  /*13c90*/  ISETP.GT.AND P0, PT, R0, RZ, PT ;  /* 0x000000ff0000720c */ /* 0x000fe20003f04270 */
[----:B------:R-:W-:Y:S01]  /*13ca0*/  IMAD.MOV.U32 R0, RZ, RZ, R176 ;  /* 0x000000ffff007224 */ /* 0x000fe200078e00b0 */
[----:B------:R-:W-:Y:S01]  /*13cb0*/  MOV R160, R138 ;  /* 0x0000008a00a07202 */ /* 0x000fe20000000f00 */
[----:B0----5:R-:W-:-:S10]  /*13cc0*/  IMAD.MOV.U32 R136, RZ, RZ, R16 ;  /* 0x000000ffff887224 */ /* 0x021fd400078e0010 */
        /* <DEDUP_REMOVED lines=16> */
.L_x_13421:
        /* <DEDUP_REMOVED lines=12> */
.L_x_13422:
[----:B------:R-:W-:Y:S01]  /*13e90*/  IMAD.WIDE.U32 R140, R147, -0x326172a9, RZ ;  /* 0xcd9e8d57938c7825 */ /* 0x000fe200078e00ff */
[----:B------:R-:W-:Y:S02]  /*13ea0*/  LOP3.LUT R160, R149, R137, R3, 0x96, !PT ;  /* 0x0000008995a07212 */ /* 0x000fe400078e9603 */
[----:B------:R-:W-:Y:S01]  /*13eb0*/  IADD3 R137, PT, PT, R2, -0x61c88647, RZ ;  /* 0x9e3779b902897810 */ /* 0x000fe20007ffe0ff */
[----:B------:R-:W-:Y:S01]  /*13ec0*/  VIADD R139, R3, 0xbb67ae85 ;  /* 0xbb67ae85038b7836 */ /* 0x000fe20000000000 */
[----:B-1----:R-:W-:Y:S01]  /*13ed0*/  LOP3.LUT R142, R145, R141, R2, 0x96, !PT ;  /* 0x0000008d918e7212 */ /* 0x002fe200078e9602 */
[----:B------:R-:W-:Y:S01]  /*13ee0*/  IMAD.WIDE.U32 R160, R160, -0x326172a9, RZ ;  /* 0xcd9e8d57a0a07825 */ /* 0x000fe200078e00ff */
[----:B------:R-:W-:-:S03]  /*13ef0*/  IADD3 R159, PT, PT, R2, -0x700cb87f, RZ ;  /* 0x8ff34781029f7810 */ /* 0x000fc60007ffe0ff */
        /* <DEDUP_REMOVED lines=45> */
[----:B------:R-:W-:Y:S02]  /*141d0*/  VIADD R137, R3, 0x96a522ad ;  /* 0x96a522ad03897836 */ /* 0x000fe40000000000 */
[----:B------:R-:W-:Y:S01]  /*141e0*/  IMAD.WIDE.U32 R162, R143, -0x326172a9, RZ ;  /* 0xcd9e8d578fa27825 */ /* 0x000fe200078e00ff */
[----:B------:R-:W-:-:S04]  /*141f0*/  LOP3.LUT R160, R139, R160, R141, 0x96, !PT ;  /* 0x000000a08ba07212 */ /* 0x000fc800078e968d */
[----:B------:R-:W-:Y:S01]  /*14200*/  LOP3.LUT R159, R159, R140, R163, 0x96, !PT ;  /* 0x0000008c9f9f7212 */ /* 0x000fe200078e96a3 */
[----:B------:R-:W-:-:S05]  /*14210*/  IMAD.WIDE.U32 R160, R160, -0x2daee0ad, RZ ;  /* 0xd2511f53a0a07825 */ /* 0x000fca00078e00ff */
[----:B------:R-:W-:Y:S02]  /*14220*/  LOP3.LUT R161, R137, R136, R161, 0x96, !PT ;  /* 0x0000008889a17212 */ /* 0x000fe400078e96a1 */
[----:B------:R-:W-:-:S07]  /*14230*/  MOV R136, R138 ;  /* 0x0000008a00887202 */ /* 0x000fce0000000f00 */
.L_x_13420:
[----:B------:R-:W-:Y:S01]  /*14240*/  I2FP.F32.U32 R136, R136 ;  /* 0x0000008800887245 */ /* 0x000fe20000201000 */
[----:B------:R-:W-:Y:S01]  /*14250*/  IMAD.U32 R138, R20, 0x10000, RZ ;  /* 0x00010000148a7824 */ /* 0x000fe200078e00ff */
[----:B------:R-:W-:-:S03]  /*14260*/  MOV R137, 0x2f800000 ;  /* 0x2f80000000897802 */ /* 0x000fc60000000f00 */
[----:B------:R-:W-:Y:S02]  /*14270*/  FMUL.FTZ R138, R138, UR13 ;  /* 0x0000000d8a8a7c20 */ /* 0x000fe40008410000 */
[----:B------:R-:W-:Y:S02]  /*14280*/  FFMA.FTZ R136, R136, R137, 1.1641532182693481445e-10 ;  /* 0x2f00000088887423 */ /* 0x000fe40000010089 */
[----:B------:R-:W-:-:S03]  /*14290*/  FMUL.FTZ R137, R138, UR12 ;  /* 0x0000000c8a897c20 */ /* 0x000fc60008410000 */
[----:B------:R-:W-:-:S04]  /*142a0*/  FSETP.GTU.FTZ.AND P2, PT, R136, UR10, PT ;  /* 0x0000000a88007c0b */ /* 0x000fc8000bf5c000 */
[----:B------:R-:W-:Y:S02]  /*142b0*/  FSEL R137, R137, RZ, !P2 ;  /* 0x000000ff89897208 */ /* 0x000fe40005000000 */
[----:B------:R-:W-:-:S03]  /*142c0*/  SEL R163, RZ, 0x1, P2 ;  /* 0x00000001ffa37807 */ /* 0x000fc60001000000 */
[----:B------:R-:W-:-:S07]  /*142d0*/  FFMA.FTZ R136, R137, R28, R16 ;  /* 0x0000001c89887223 */ /* 0x000fce0000010010 */
.L_x_13419:
        /* <DEDUP_REMOVED lines=15> */
.L_x_13425:
        /* <DEDUP_REMOVED lines=12> */
.L_x_13426:
[----:B------:R-:W-:Y:S01]  /*14490*/  IMAD.WIDE.U32 R140, R147, -0x326172a9, RZ ;  /* 0xcd9e8d57938c7825 */ /* 0x000fe200078e00ff */
[----:B-1----:R-:W-:Y:S02]  /*144a0*/  LOP3.LUT R168, R149, R139, R3, 0x96, !PT ;  /* 0x0000008b95a87212 */ /* 0x002fe400078e9603 */
        /* <DEDUP_REMOVED lines=59> */
.L_x_13424:
        /* <DEDUP_REMOVED lines=11> */
.L_x_13423:
        /* <DEDUP_REMOVED lines=15> */
.L_x_13429:
        /* <DEDUP_REMOVED lines=12> */
.L_x_13430:
[----:B------:R-:W-:Y:S01]  /*14ac0*/  IMAD.WIDE.U32 R140, R147, -0x326172a9, RZ ;  /* 0xcd9e8d57938c7825 */ /* 0x000fe200078e00ff */
[----:B-1----:R-:W-:Y:S02]  /*14ad0*/  LOP3.LUT R168, R149, R139, R3, 0x96, !PT ;  /* 0x0000008b95a87212 */ /* 0x002fe400078e9603 */
[----:B------:R-:W-:Y:S01]  /*14ae0*/  IADD3 R139, PT, PT, R2, -0x61c88647, RZ ;  /* 0x9e3779b9028b7810 */ /* 0x000fe20007ffe0ff */
[----:B------:R-:W-:Y:S01]  /*14af0*/  VIADD R161, R3, 0x96a522ad ;  /* 0x96a522ad03a17836 */ /* 0x000fe20000000000 */
[----:B------:R-:W-:Y:S01]  /*14b00*/  LOP3.LUT R142, R145, R141, R2, 0x96, !PT ;  /* 0x0000008d918e7212 */ /* 0x000fe200078e9602 */
[C---:B------:R-:W-:Y:S01]  /*14b10*/  VIADD R141, R3.reuse, 0xbb67ae85 ;  /* 0xbb67ae85038d7836 */ /* 0x040fe20000000000 */
[----:B------:R-:W-:Y:S01]  /*14b20*/  IADD3 R159, PT, PT, R3, 0x76cf5d0a, RZ ;  /* 0x76cf5d0a039f7810 */ /* 0x000fe20007ffe0ff */
        /* <DEDUP_REMOVED lines=54> */
.L_x_13428:
        /* <DEDUP_REMOVED lines=10> */
.L_x_13427:
        /* <DEDUP_REMOVED lines=15> */
.L_x_13433:
        /* <DEDUP_REMOVED lines=12> */
.L_x_13434:
[----:B-1----:R-:W-:Y:S01]  /*150e0*/  IMAD.WIDE.U32 R142, R147, -0x326172a9, RZ ;  /* 0xcd9e8d57938e7825 */ /* 0x002fe200078e00ff */
        /* <DEDUP_REMOVED lines=60> */
.L_x_13432:
        /* <DEDUP_REMOVED lines=11> */
.L_x_13431:
        /* <DEDUP_REMOVED lines=15> */
.L_x_13437:
        /* <DEDUP_REMOVED lines=12> */
.L_x_13438:
[----:B-1----:R-:W-:Y:S01]  /*15710*/  IMAD.WIDE.U32 R142, R147, -0x326172a9, RZ ;  /* 0xcd9e8d57938e7825 */ /* 0x002fe200078e00ff */
        /* <DEDUP_REMOVED lines=60> */
.L_x_13436:
[----:B------:R-:W-:Y:S01]  /*15ae0*/  HFMA2 R141, -RZ, RZ, 0.1171875, 0 ;  /* 0x2f800000ff8d7431 */ /* 0x000fe200000001ff */
[----:B------:R-:W-:Y:S01]  /*15af0*/  I2FP.F32.U32 R140, R140 ;  /* 0x0000008c008c7245 */ /* 0x000fe20000201000 */
[----:B-1----:R-:W-:-:S04]  /*15b00*/  IMAD.U32 R142, R22, 0x10000, RZ ;  /* 0x00010000168e7824 */ /* 0x002fc800078e00ff */
[----:B------:R-:W-:Y:S01]  /*15b10*/  FMUL.FTZ R142, R142, UR13 ;  /* 0x0000000d8e8e7c20 */ /* 0x000fe20008410000 */
[----:B------:R-:W-:-:S03]  /*15b20*/  FFMA.FTZ R140, R140, R141, 1.1641532182693481445e-10 ;  /* 0x2f0000008c8c7423 */ /* 0x000fc6000001008d */
[----:B------:R-:W-:Y:S02]  /*15b30*/  FMUL.FTZ R141, R142, UR12 ;  /* 0x0000000c8e8d7c20 */ /* 0x000fe40008410000 */
[----:B------:R-:W-:-:S04]  /*15b40*/  FSETP.GTU.FTZ.AND P2, PT, R140, UR10, PT ;  /* 0x0000000a8c007c0b */ /* 0x000fc8000bf5c000 */
[----:B------:R-:W-:Y:S02]  /*15b50*/  FSEL R141, R141, RZ, !P2 ;  /* 0x000000ff8d8d7208 */ /* 0x000fe40005000000 */
[----:B------:R-:W-:-:S03]  /*15b60*/  SEL R154, RZ, 0x1, P2 ;  /* 0x00000001ff9a7807 */ /* 0x000fc60001000000 */
[----:B------:R-:W-:-:S07]  /*15b70*/  FFMA.FTZ R140, R141, R24, R12 ;  /* 0x000000188d8c7223 */ /* 0x000fce000001000c */
.L_x_13435:
[----:B-1----:R-:W-:Y:S01]  /*15b80*/  MOV R143, R0 ;  /* 0x00000000008f7202 */ /* 0x002fe20000000f00 */
        /* <DEDUP_REMOVED lines=14> */
.L_x_13441:
        /* <DEDUP_REMOVED lines=12> */
.L_x_13442:
        /* <DEDUP_REMOVED lines=61> */
.L_x_13440:
        /* <DEDUP_REMOVED lines=11> */
.L_x_13439:
        /* <DEDUP_REMOVED lines=15> */
.L_x_13445:
        /* <DEDUP_REMOVED lines=12> */
.L_x_13446:
        /* <DEDUP_REMOVED lines=61> */
.L_x_13444:
        /* <DEDUP_REMOVED lines=10> */
.L_x_13443:
        /* <DEDUP_REMOVED lines=15> */
.L_x_13449:
        /* <DEDUP_REMOVED lines=12> */
.L_x_13450:
        /* <DEDUP_REMOVED lines=53> */
[----:B------:R-:W-:-:S03]  /*16cd0*/  MOV R143, R160 ;  /* 0x000000a0008f7202 */ /* 0x000fc60000000f00 */
[----:B------:R-:W-:Y:S01]  /*16ce0*/  IMAD.WIDE.U32 R174, R159, -0x326172a9, RZ ;  /* 0xcd9e8d579fae7825 */ /* 0x000fe200078e00ff */
[----:B------:R-:W-:-:S03]  /*16cf0*/  LOP3.LUT R161, R161, R168, R173, 0x96, !PT ;  /* 0x000000a8a1a17212 */ /* 0x000fc600078e96ad */
[----:B------:R-:W-:Y:S02]  /*16d00*/  HFMA2 R168, -RZ, RZ, 0, 0 ;  /* 0x00000000ffa87431 */ /* 0x000fe400000001ff */
[----:B------:R-:W-:Y:S02]  /*16d10*/  VIADD R159, R2, 0x8ff34781 ;  /* 0x8ff34781029f7836 */ /* 0x000fe40000000000 */
[----:B------:R-:W-:Y:S02]  /*16d20*/  IMAD.MOV.U32 R162, RZ, RZ, R174 ;  /* 0x000000ffffa27224 */ /* 0x000fe400078e00ae */
[----:B------:R-:W-:Y:S01]  /*16d30*/  IMAD.MOV.U32 R160, RZ, RZ, R172 ;  /* 0x000000ffffa07224 */ /* 0x000fe200078e00ac */
[----:B------:R-:W-:-:S07]  /*16d40*/  LOP3.LUT R159, R159, R170, R175, 0x96, !PT ;  /* 0x000000aa9f9f7212 */ /* 0x000fce00078e96af */
.L_x_13448:
        /* <DEDUP_REMOVED lines=12> */
.L_x_13418:
[----:B------:R-:W-:Y:S01]  /*16e10*/  IMAD.MOV.U32 R0, RZ, RZ, R176 ;  /* 0x000000ffff007224 */ /* 0x000fe200078e00b0 */
[----:B------:R-:W-:Y:S01]  /*16e20*/  MOV R160, R138 ;  /* 0x0000008a00a07202 */ /* 0x000fe20000000f00 */
        /* <DEDUP_REMOVED lines=17> */
.L_x_13453:
        /* <DEDUP_REMOVED lines=12> */
.L_x_13454:
        /* <DEDUP_REMOVED lines=59> */
.L_x_13452:
        /* <DEDUP_REMOVED lines=10> */
.L_x_13451:
        /* <DEDUP_REMOVED lines=15> */
.L_x_13457:
        /* <DEDUP_REMOVED lines=12> */
.L_x_13458:
        /* <DEDUP_REMOVED lines=61> */
.L_x_13456:
        /* <DEDUP_REMOVED lines=11> */
.L_x_13455:
        /* <DEDUP_REMOVED lines=15> */
.L_x_13461:
        /* <DEDUP_REMOVED lines=12> */
.L_x_13462:
        /* <DEDUP_REMOVED lines=61> */
.L_x_13460:
        /* <DEDUP_REMOVED lines=10> */
.L_x_13459:
        /* <DEDUP_REMOVED lines=15> */
.L_x_13465:
        /* <DEDUP_REMOVED lines=12> */
.L_x_13466:
        /* <DEDUP_REMOVED lines=61> */
.L_x_13464:
        /* <DEDUP_REMOVED lines=11> */
.L_x_13463:
        /* <DEDUP_REMOVED lines=15> */
.L_x_13469:
        /* <DEDUP_REMOVED lines=12> */
.L_x_13470:
        /* <DEDUP_REMOVED lines=61> */
.L_x_13468:
[----:B------:R-:W-:Y:S01]  /*18c50*/  HFMA2 R141, -RZ, RZ, 0.1171875, 0 ;  /* 0x2f800000ff8d7431 */ /* 0x000fe200000001ff */
[----:B------:R-:W-:Y:S01]  /*18c60*/  I2FP.F32.U32 R140, R140 ;  /* 0x0000008c008c7245 */ /* 0x000fe20000201000 */
[----:B-1---5:R-:W-:-:S04]  /*18c70*/  IMAD.U32 R142, R22, 0x10000, RZ ;  /* 0x00010000168e7824 */ /* 0x022fc800078e00ff */
[----:B------:R-:W-:Y:S01]  /*18c80*/  FMUL.FTZ R142, R142, UR13 ;  /* 0x0000000d8e8e7c20 */ /* 0x000fe20008410000 */
[----:B------:R-:W-:-:S03]  /*18c90*/  FFMA.FTZ R140, R140, R141, 1.1641532182693481445e-10 ;  /* 0x2f0000008c8c7423 */ /* 0x000fc6000001008d */
[----:B------:R-:W-:Y:S02]  /*18ca0*/  FMUL.FTZ R141, R142, UR12 ;  /* 0x0000000c8e8d7c20 */ /* 0x000fe40008410000 */
[----:B------:R-:W-:-:S04]  /*18cb0*/  FSETP.GTU.FTZ.AND P0, PT, R140, UR10, PT ;  /* 0x0000000a8c007c0b */ /* 0x000fc8000bf1c000 */
[----:B------:R-:W-:Y:S02]  /*18cc0*/  FSEL R141, R141, RZ, !P0 ;  /* 0x000000ff8d8d7208 */ /* 0x000fe40004000000 */
[----:B------:R-:W-:-:S03]  /*18cd0*/  SEL R154, RZ, 0x1, P0 ;  /* 0x00000001ff9a7807 */ /* 0x000fc60000000000 */
[----:B------:R-:W-:-:S07]  /*18ce0*/  FMUL.FTZ R140, R141, R24 ;  /* 0x000000188d8c7220 */ /* 0x000fce0000410000 */
.L_x_13467:
[----:B-1----:R-:W-:Y:S01]  /*18cf0*/  MOV R143, R0 ;  /* 0x00000000008f7202 */ /* 0x002fe20000000f00 */
        /* <DEDUP_REMOVED lines=14> */
.L_x_13473:
        /* <DEDUP_REMOVED lines=12> */
.L_x_13474:
        /* <DEDUP_REMOVED lines=61> */
.L_x_13472:
        /* <DEDUP_REMOVED lines=11> */
.L_x_13471:
        /* <DEDUP_REMOVED lines=15> */
.L_x_13477:
        /* <DEDUP_REMOVED lines=12> */
.L_x_13478:
        /* <DEDUP_REMOVED lines=61> */
.L_x_13476:
        /* <DEDUP_REMOVED lines=10> */
.L_x_13475:
        /* <DEDUP_REMOVED lines=15> */
.L_x_13480:
        /* <DEDUP_REMOVED lines=12> */
.L_x_13481:
        /* <DEDUP_REMOVED lines=61> */
.L_x_13479:
        /* <DEDUP_REMOVED lines=11> */
.L_x_13447:
        /* <DEDUP_REMOVED lines=56> */
.L_x_13482:
        /* <DEDUP_REMOVED lines=23> */
[----:B------:R-:W-:-:S03]  /*1a460*/  LOP3.LUT R171, R156, 0x1f, RZ, 0xc0, !PT ;  /* 0x0000001f9cab7812 */ /* 0x000fc600078ec0ff */
[----:B------:R-:W-:Y:S01]  /*1a470*/  FFMA.FTZ R0, R165, R165, R0 ;  /* 0x000000a5a5007223 */ /* 0x000fe20000010000 */
[C---:B------:R-:W-:Y:S01]  /*1a480*/  FADD.FTZ R165, -R164.reuse, R6 ;  /* 0x00000006a4a57221 */ /* 0x040fe20000010100 */
[----:B------:R-:W-:Y:S02]  /*1a490*/  ISETP.GT.U32.AND P1, PT, R171, 0x7, PT ;  /* 0x00000007ab00780c */ /* 0x000fe40003f24070 */
[----:B------:R-:W-:Y:S01]  /*1a4a0*/  FFMA.FTZ R0, R167, R167, R0 ;  /* 0x000000a7a7007223 */ /* 0x000fe20000010000 */
[C---:B------:R-:W-:Y:S01]  /*1a4b0*/  FADD.FTZ R167, -R164.reuse, R7 ;  /* 0x00000007a4a77221 */ /* 0x040fe20000010100 */
[----:B------:R-:W-:Y:S02]  /*1a4c0*/  MOV R171, RZ ;  /* 0x000000ff00ab7202 */ /* 0x000fe40000000f00 */
        /* <DEDUP_REMOVED lines=68> */
.L_x_13484:
[----:B------:R-:W-:Y:S05]  /*1a910*/  BSYNC.RECONVERGENT B0 ;  /* 0x0000000000007941 */ /* 0x000fea0003800200 */
.L_x_13483:
        /* <DEDUP_REMOVED lines=12> */
.L_x_13486:
[----:B------:R-:W-:Y:S05]  /*1a9e0*/  BSYNC.RECONVERGENT B0 ;  /* 0x0000000000007941 */ /* 0x000fea0003800200 */
.L_x_13485:
[----:B0-----:R-:W0:Y:S01]  /*1a9f0*/  SHFL.DOWN PT, R0, R171, 0x4, 0x1f ;  /* 0x08801f00ab007f89 */ /* 0x001e2200000e0000 */
[----:B------:R-:W-:Y:S02]  /*1aa00*/  ISETP.NE.AND P0, PT, R156, RZ, PT ;  /* 0x000000ff9c00720c */ /* 0x000fe40003f05270 */
[----:B------:R-:W-:Y:S01]  /*1aa10*/  ISETP.NE.AND P1, PT, RZ, UR11, PT ;  /* 0x0000000bff007c0c */ /* 0x000fe2000bf25270 */
[----:B-1----:R-:W1:Y:S04]  /*1aa20*/  SHFL.DOWN PT, R167, R164, 0x4, 0x1f ;  /* 0x08801f00a4a77f89 */ /* 0x002e6800000e0000 */
[----:B------:R-:W2:Y:S01]  /*1aa30*/  SHFL.DOWN PT, R166, R165, 0x4, 0x1f ;  /* 0x08801f00a5a67f89 */ /* 0x000ea200000e0000 */
[----:B0-----:R-:W-:Y:S01]  /*1aa40*/  IMAD.IADD R169, R0, 0x1, R171 ;  /* 0x0000000100a97824 */ /* 0x001fe200078e02ab */
[----:B------:R-:W-:-:S02]  /*1aa50*/  I2FP.F32.S32 R174, R0 ;  /* 0x0000000000ae7245 */ /* 0x000fc40000201400 */
[----:B------:R-:W-:Y:S02]  /*1aa60*/  I2FP.F32.U32 R0, R171 ;  /* 0x000000ab00007245 */ /* 0x000fe40000201000 */
        /* <DEDUP_REMOVED lines=27> */
[----:B------:R-:W-:Y:S01]  /*1ac20*/  I2FP.F32.S32 R174, R174 ;  /* 0x000000ae00ae7245 */ /* 0x000fe20000201400 */
[----:B------:R-:W0:Y:S01]  /*1ac30*/  LDC R172, c[0x0][0x448] ;  /* 0x00011200ffac7b82 */ /* 0x000e220000000800 */
        /* <DEDUP_REMOVED lines=46> */
[----:B------:R-:W0:Y:S01]  /*1af20*/  LDC.64 R4, c[0x0][0x428] ;  /* 0x00010a00ff047b82 */ /* 0x000e220000000a00 */
[C---:B------:R-:W-:Y:S01]  /*1af30*/  FMUL.FTZ R9, R185.reuse, R8 ;  /* 0x00000008b9097220 */ /* 0x040fe20000410000 */
[C---:B------:R-:W-:Y:S01]  /*1af40*/  FADD.FTZ R124, -R0.reuse, R124 ;  /* 0x0000007c007c7221 */ /* 0x040fe20000010100 */
[C---:B------:R-:W-:Y:S01]  /*1af50*/  FADD.FTZ R172, -R0.reuse, R130 ;  /* 0x0000008200ac7221 */ /* 0x040fe20000010100 */
[C---:B------:R-:W-:Y:S01]  /*1af60*/  FADD.FTZ R174, -R0.reuse, R132 ;  /* 0x0000008400ae7221 */ /* 0x040fe20000010100 */
[C---:B------:R-:W-:Y:S01]  /*1af70*/  FMUL.FTZ R8, R185.reuse, R125 ;  /* 0x0000007db9087220 */ /* 0x040fe20000410000 */
[C---:B------:R-:W-:Y:S01]  /*1af80*/  FADD.FTZ R120, -R0.reuse, R120 ;  /* 0x0000007800787221 */ /* 0x040fe20000010100 */
[C---:B------:R-:W-:Y:S01]  /*1af90*/  FADD.FTZ R122, -R0.reuse, R122 ;  /* 0x0000007a007a7221 */ /* 0x040fe20000010100 */
[----:B------:R-:W-:Y:S01]  /*1afa0*/  FADD.FTZ R126, -R0, R126 ;  /* 0x0000007e007e7221 */ /* 0x000fe20000010100 */
[C---:B------:R-:W-:Y:S01]  /*1afb0*/  FMUL.FTZ R130, R185.reuse, R123 ;  /* 0x0000007bb9827220 */ /* 0x040fe20000410000 */
[----:B------:R-:W-:Y:S01]  /*1afc0*/  FMUL.FTZ R132, R185, R127 ;  /* 0x0000007fb9847220 */ /* 0x000fe20000410000 */
[----:B------:R-:W-:Y:S01]  /*1afd0*/  IADD3 R125, PT, PT, R121, 0x200, RZ ;  /* 0x00000200797d7810 */ /* 0x000fe20007ffe0ff */
[----:B------:R-:W-:Y:S01]  /*1afe0*/  FMUL.FTZ R7, R185, R6 ;  /* 0x00000006b9077220 */ /* 0x000fe20000410000 */
[----:B------:R-:W-:-:S02]  /*1aff0*/  VIADD R123, R121, 0x100 ;  /* 0x00000100797b7836 */ /* 0x000fc40000000000 */
[C---:B------:R-:W-:Y:S01]  /*1b000*/  FADD.FTZ R10, -R0.reuse, R10 ;  /* 0x0000000a000a7221 */ /* 0x040fe20000010100 */
[----:B------:R-:W-:Y:S02]  /*1b010*/  VIADD R127, R121, 0x300 ;  /* 0x00000300797f7836 */ /* 0x000fe40000000000 */
        /* <DEDUP_REMOVED lines=20> */
[----:B------:R-:W-:Y:S01]  /*1b160*/  FMUL.FTZ R135, R185, R126 ;  /* 0x0000007eb9877220 */ /* 0x000fe20000410000 */
[----:B0-----:R-:W-:-:S04]  /*1b170*/  IMAD.WIDE.U32 R120, R121, 0x10, R4 ;  /* 0x0000001079787825 */ /* 0x001fc800078e0004 */
[----:B------:R-:W-:Y:S01]  /*1b180*/  FMUL.FTZ R11, R185, R10 ;  /* 0x0000000ab90b7220 */ /* 0x000fe20000410000 */
        /* <DEDUP_REMOVED lines=8> */
[----:B------:R-:W-:Y:S01]  /*1b210*/  FFMA.FTZ R133, R8, R105, R73 ;  /* 0x0000006908857223 */ /* 0x000fe20000010049 */
        /* <DEDUP_REMOVED lines=66> */
.L_x_13487:
[----:B0-----:R-:W0:Y:S01]  /*1b640*/  LDC.64 R4, c[0x0][0x380] ;  /* 0x0000e000ff047b82 */ /* 0x001e220000000a00 */
[----:B------:R-:W-:Y:S01]  /*1b650*/  UPLOP3.LUT UP0, UPT, UPT, UPT, UP0, 0x40, 0x4 ;  /* 0x000000000004789c */ /* 0x000fe20003f0e800 */
[----:B0-----:R-:W-:-:S04]  /*1b660*/  IADD3 R146, PT, PT, R146, R4, RZ ;  /* 0x0000000492927210 */ /* 0x001fc80007ffe0ff */
[----:B------:R-:W-:-:S13]  /*1b670*/  ISETP.GE.AND P0, PT, R146, R5, PT ;  /* 0x000000059200720c */ /* 0x000fda0003f06270 */
[----:B------:R-:W-:Y:S05]  /*1b680*/  @!P0 BRA `(.L_x_13488) ;  /* 0xfffffe5400388947 */ /* 0x000fea000383ffff */
[----:B------:R-:W-:Y:S05]  /*1b690*/  EXIT ;  /* 0x000000000000794d */ /* 0x000fea0003800000 */
.L_x_13489:
        /* <DEDUP_REMOVED lines=14> */
.L_x_27539:


//--------------------- .text._ZN10layer_norm13ln_fwd_kernelINS_13Kernel_traitsIf6__halfS2_S2_fjLj8192ELj1ELj1ELj8ELj16ENS_18Kernel_traits_baseILj8192EfS2_S2_S2_fjLj256EEEEELb0ELb0ELb0ELb0EEEvNS_9FwdParamsE --------------------------
	.section	.text._ZN10layer_norm13ln_fwd_kernelINS_13Kernel_traitsIf6__halfS2_S2_fjLj8192ELj1ELj1ELj8ELj16ENS_18Kernel_traits_baseILj8192EfS2_S2_S2_fjLj256EEEEELb0ELb0ELb0ELb0EEEvNS_9FwdParamsE,"ax",@progbits
	.align	128
        .global         _ZN10layer_norm13ln_fwd_kernelINS_13Kernel_traitsIf6__halfS2_S2_fjLj8192ELj1ELj1ELj8ELj16ENS_18Kernel_traits_baseILj8192EfS2_S2_S2_fjLj256EEEEELb0ELb0ELb0ELb0EEEvNS_9FwdParamsE
        .type           _ZN10layer_norm13ln_fwd_kernelINS_13Kernel_traitsIf6__halfS2_S2_fjLj8192ELj1ELj1ELj8ELj16ENS_18Kernel_traits_baseILj8192EfS2_S2_S2_fjLj256EEEEELb0ELb0ELb0ELb0EEEvNS_9FwdParamsE,@function
        .size           _ZN10layer_norm13ln_fwd_kernelINS_13Kernel_traitsIf6__halfS2_S2_fjLj8192ELj1ELj1ELj8ELj16ENS_18Kernel_traits_baseILj8192EfS2_S2_S2_fjLj256EEEEELb0ELb0ELb0ELb0EEEvNS_9FwdParamsE,(.L_x_27540 - _ZN10layer_norm13ln_fwd_kernelINS_13Kernel_traitsIf6__halfS2_S2_fjLj8192ELj1ELj1ELj8ELj16ENS_18Kernel_traits_baseILj8192EfS2_S2_S2_fjLj256EEEEELb0ELb0ELb0ELb0EEEvNS_9FwdParamsE)
        .other          _ZN10layer_norm13ln_fwd_kernelINS_13Kernel_traitsIf6__halfS2_S2_fjLj8192ELj1ELj1ELj8ELj16ENS_18Kernel_traits_baseILj8192EfS2_S2_S2_fjLj256EEEEELb0ELb0ELb0ELb0EEEvNS_9FwdParamsE,@"STO_CUDA_ENTRY STV_DEFAULT"
_ZN10layer_norm13ln_fwd_kernelINS_13Kernel_traitsIf6__halfS2_S2_fjLj8192ELj1ELj1ELj8ELj16ENS_18Kernel_traits_baseILj8192EfS2_S2_S2_fjLj256EEEEELb0ELb0ELb0ELb0EEEvNS_9FwdParamsE:
.text._ZN10layer_norm13ln_fwd_kernelINS_13Kernel_traitsIf6__halfS2_S2_fjLj8192ELj1ELj1ELj8ELj16ENS_18Kernel_traits_baseILj8192EfS2_S2_S2_fjLj256EEEEELb0ELb0ELb0ELb0EEEvNS_9FwdParamsE:
        /* <DEDUP_REMOVED lines=62> */
.L_x_13491:
        /* <DEDUP_REMOVED lines=39> */
.L_x_13492:
[----:B------:R-:W-:Y:S05]  /*0650*/  BSYNC.RECONVERGENT B0 ;  /* 0x0000000000007941 */ /* 0x000fea0003800200 */
.L_x_13490:
        /* <DEDUP_REMOVED lines=26> */
.L_x_13525:
        /* <DEDUP_REMOVED lines=12> */
[----:B------:R-:W-:Y:S01]  /*08c0*/  MOV R111, R13 ;  /* 0x0000000d006f7202 */ /* 0x000fe20000000f00 */
[----:B--2---:R-:W-:Y:S01]  /*08d0*/  @P0 HADD2.F32 R110, -RZ, R84.H0_H0 ;  /* 0x20000054ff6e0230 */ /* 0x004fe20000004100 */
        /* <DEDUP_REMOVED lines=9> */
[----:B------:R-:W2:Y:S01]  /*0970*/  LDG.E.128 R16, desc[UR8][R2.64] ;  /* 0x0000000802107981 */ /* 0x000ea2000c1e1d00 */
[--C-:B-----5:R-:W-:Y:S02]  /*0980*/  HADD2.F32 R111, -RZ, R6.reuse.H0_H0 ;  /* 0x20000006ff6f7230 */ /* 0x120fe40000004100 */
[----:B------:R-:W-:Y:S02]  /*0990*/  HADD2.F32 R113, -RZ, R6.H1_H1 ;  /* 0x30000006ff717230 */ /* 0x000fe40000004100 */
[--C-:B------:R-:W-:Y:S02]  /*09a0*/  HADD2.F32 R9, -RZ, R4.reuse.H0_H0 ;  /* 0x20000004ff097230 */ /* 0x100fe40000004100 */
[----:B------:R-:W-:Y:S02]  /*09b0*/  HADD2.F32 R115, -RZ, R7.H0_H0 ;  /* 0x20000007ff737230 */ /* 0x000fe40000004100 */
[----:B------:R-:W-:Y:S02]  /*09c0*/  HADD2.F32 R85, -RZ, R4.H1_H1 ;  /* 0x30000004ff557230 */ /* 0x000fe40000004100 */
[----:B------:R-:W-:-:S02]  /*09d0*/  HADD2.F32 R87, -RZ, R5.H0_H0 ;  /* 0x20000005ff577230 */ /* 0x000fc40000004100 */
[----:B------:R-:W-:Y:S02]  /*09e0*/  HADD2.F32 R7, -RZ, R7.H1_H1 ;  /* 0x30000007ff077230 */ /* 0x000fe40000004100 */
[----:B------:R-:W-:Y:S02]  /*09f0*/  HADD2.F32 R5, -RZ, R5.H1_H1 ;  /* 0x30000005ff057230 */ /* 0x000fe40000004100 */
[----:B--2---:R-:W-:Y:S02]  /*0a00*/  HADD2.F32 R6, -RZ, R16.H0_H0 ;  /* 0x20000010ff067230 */ /* 0x004fe40000004100 */
[----:B------:R-:W-:Y:S02]  /*0a10*/  HADD2.F32 R2, -RZ, R18.H0_H0 ;  /* 0x20000012ff027230 */ /* 0x000fe40000004100 */
[----:B------:R-:W-:Y:S02]  /*0a20*/  HADD2.F32 R86, -RZ, R19.H1_H1 ;  /* 0x30000013ff567230 */ /* 0x000fe40000004100 */
        /* <DEDUP_REMOVED lines=18> */
.L_x_13495:
[----:B----4-:R-:W-:-:S04]  /*0b50*/  UISETP.NE.U32.AND UP1, UPT, UR18, URZ, UPT ;  /* 0x000000ff1200728c */ /* 0x010fc8000bf25070 */
[----:B------:R-:W-:-:S06]  /*0b60*/  UISETP.NE.AND.EX UP1, UPT, UR19, URZ, UPT, UP1 ;  /* 0x000000ff1300728c */ /* 0x000fcc000bf25310 */
[----:B------:R-:W-:-:S13]  /*0b70*/  PLOP3.LUT P0, PT, PT, PT, UP1, 0x80, 0x8 ;  /* 0x000000000008781c */ /* 0x000fda0003f0f018 */
[----:B------:R-:W-:Y:S05]  /*0b80*/  @!P0 BRA `(.L_x_13497) ;  /* 0x0000000000548947 */ /* 0x000fea0003800000 */
[----:B-----5:R-:W-:Y:S02]  /*0b90*/  HADD2.F32 R9, -RZ, R5.H0_H0 ;  /* 0x20000005ff097230 */ /* 0x020fe40000004100 */
[--C-:B------:R-:W-:Y:S02]  /*0ba0*/  HADD2.F32 R87, -RZ, R7.reuse.H0_H0 ;  /* 0x20000007ff577230 */ /* 0x100fe40000004100 */
[--C-:B------:R-:W-:Y:S02]  /*0bb0*/  HADD2.F32 R3, -RZ, R4.reuse.H0_H0 ;  /* 0x20000004ff037230 */ /* 0x100fe40000004100 */
[----:B------:R-:W-:Y:S02]  /*0bc0*/  HADD2.F32 R7, -RZ, R7.H1_H1 ;  /* 0x30000007ff077230 */ /* 0x000fe40000004100 */
[-C--:B------:R-:W-:Y:S01]  /*0bd0*/  FMUL.FTZ R0, R87, R110.reuse ;  /* 0x0000006e57007220 */ /* 0x080fe20000410000 */
[----:B------:R-:W-:Y:S02]  /*0be0*/  HADD2.F32 R17, -RZ, R4.H1_H1 ;  /* 0x30000004ff117230 */ /* 0x000fe40000004100 */
[----:B------:R-:W-:Y:S01]  /*0bf0*/  FMUL.FTZ R4, R9, R110 ;  /* 0x0000006e09047220 */ /* 0x000fe20000410000 */
[----:B------:R-:W-:-:S02]  /*0c00*/  HADD2.F32 R5, -RZ, R5.H1_H1 ;  /* 0x30000005ff057230 */ /* 0x000fc40000004100 */
[-C--:B------:R-:W-:Y:S01]  /*0c10*/  FMUL.FTZ R9, R7, R110.reuse ;  /* 0x0000006e07097220 */ /* 0x080fe20000410000 */
[--C-:B------:R-:W-:Y:S02]  /*0c20*/  HADD2.F32 R19, -RZ, R6.reuse.H0_H0 ;  /* 0x20000006ff137230 */ /* 0x100fe40000004100 */
[----:B------:R-:W-:Y:S02]  /*0c30*/  HADD2.F32 R85, -RZ, R6.H1_H1 ;  /* 0x30000006ff557230 */ /* 0x000fe40000004100 */
[-C--:B------:R-:W-:Y:S01]  /*0c40*/  FMUL.FTZ R6, R3, R110.reuse ;  /* 0x0000006e03067220 */ /* 0x080fe20000410000 */
[-C--:B------:R-:W-:Y:S01]  /*0c50*/  FMUL.FTZ R5, R5, R110.reuse ;  /* 0x0000006e05057220 */ /* 0x080fe20000410000 */
[-C--:B------:R-:W-:Y:S01]  /*0c60*/  FMUL.FTZ R2, R19, R110.reuse ;  /* 0x0000006e13027220 */ /* 0x080fe20000410000 */
[-C--:B------:R-:W-:Y:S01]  /*0c70*/  FMUL.FTZ R3, R17, R110.reuse ;  /* 0x0000006e11037220 */ /* 0x080fe20000410000 */
[----:B------:R-:W-:Y:S01]  /*0c80*/  FMUL.FTZ R7, R85, R110 ;  /* 0x0000006e55077220 */ /* 0x000fe20000410000 */
[----:B------:R-:W-:-:S02]  /*0c90*/  F2FP.F16.F32.PACK_AB R19, R9, R0 ;  /* 0x000000000913723e */ /* 0x000fc400000000ff */
[----:B------:R-:W-:Y:S02]  /*0ca0*/  F2FP.F16.F32.PACK_AB R17, R5, R4 ;  /* 0x000000040511723e */ /* 0x000fe400000000ff */
[----:B------:R-:W-:Y:S02]  /*0cb0*/  F2FP.F16.F32.PACK_AB R18, R7, R2 ;  /* 0x000000020712723e */ /* 0x000fe400000000ff */
[----:B------:R-:W-:Y:S01]  /*0cc0*/  F2FP.F16.F32.PACK_AB R16, R3, R6 ;  /* 0x000000060310723e */ /* 0x000fe200000000ff */
[----:B------:R-:W-:Y:S06]  /*0cd0*/  BRA `(.L_x_13496) ;  /* 0x0000000000407947 */ /* 0x000fec0003800000 */
.L_x_13497:
[--C-:B-----5:R-:W-:Y:S02]  /*0ce0*/  HADD2.F32 R3, -RZ, R4.reuse.H0_H0 ;  /* 0x20000004ff037230 */ /* 0x120fe40000004100 */
[----:B------:R-:W-:Y:S02]  /*0cf0*/  HADD2.F32 R9, -RZ, R4.H1_H1 ;  /* 0x30000004ff097230 */ /* 0x000fe40000004100 */
[--C-:B------:R-:W-:Y:S02]  /*0d00*/  HADD2.F32 R85, -RZ, R5.reuse.H0_H0 ;  /* 0x20000005ff557230 */ /* 0x100fe40000004100 */
[----:B------:R-:W-:Y:S02]  /*0d10*/  HADD2.F32 R5, -RZ, R5.H1_H1 ;  /* 0x30000005ff057230 */ /* 0x000fe40000004100 */
[--C-:B------:R-:W-:Y:S02]  /*0d20*/  HADD2.F32 R87, -RZ, R6.reuse.H0_H0 ;  /* 0x20000006ff577230 */ /* 0x100fe40000004100 */
[----:B------:R-:W-:Y:S01]  /*0d30*/  FMUL.FTZ R4, R85, R110 ;  /* 0x0000006e55047220 */ /* 0x000fe20000410000 */
[----:B------:R-:W-:-:S02]  /*0d40*/  HADD2.F32 R111, -RZ, R6.H1_H1 ;  /* 0x30000006ff6f7230 */ /* 0x000fc40000004100 */
[-C--:B------:R-:W-:Y:S01]  /*0d50*/  FMUL.FTZ R6, R3, R110.reuse ;  /* 0x0000006e03067220 */ /* 0x080fe20000410000 */
[--C-:B------:R-:W-:Y:S02]  /*0d60*/  HADD2.F32 R113, -RZ, R7.reuse.H0_H0 ;  /* 0x20000007ff717230 */ /* 0x100fe40000004100 */
[-C--:B------:R-:W-:Y:S01]  /*0d70*/  FMUL.FTZ R3, R9, R110.reuse ;  /* 0x0000006e09037220 */ /* 0x080fe20000410000 */
[----:B------:R-:W-:Y:S02]  /*0d80*/  HADD2.F32 R115, -RZ, R7.H1_H1 ;  /* 0x30000007ff737230 */ /* 0x000fe40000004100 */
[-C--:B------:R-:W-:Y:S01]  /*0d90*/  FMUL.FTZ R5, R5, R110.reuse ;  /* 0x0000006e05057220 */ /* 0x080fe20000410000 */
[-C--:B------:R-:W-:Y:S01]  /*0da0*/  FMUL.FTZ R2, R87, R110.reuse ;  /* 0x0000006e57027220 */ /* 0x080fe20000410000 */
[-C--:B------:R-:W-:Y:S01]  /*0db0*/  FMUL.FTZ R7, R111, R110.reuse ;  /* 0x0000006e6f077220 */ /* 0x080fe20000410000 */
[-C--:B------:R-:W-:Y:S01]  /*0dc0*/  FMUL.FTZ R0, R113, R110.reuse ;  /* 0x0000006e71007220 */ /* 0x080fe20000410000 */
[----:B------:R-:W-:-:S07]  /*0dd0*/  FMUL.FTZ R9, R115, R110 ;  /* 0x0000006e73097220 */ /* 0x000fce0000410000 */
.L_x_13496:
[----:B------:R-:W1:Y:S01]  /*0de0*/  @UP0 LDCU.64 UR4, c[0x0][0x3a8] ;  /* 0x00007500ff0407ac */ /* 0x000e620008000a00 */
[----:B------:R-:W-:Y:S01]  /*0df0*/  PLOP3.LUT P2, PT, PT, PT, UP0, 0x80, 0x8 ;  /* 0x000000000008781c */ /* 0x000fe20003f4f008 */
[----:B------:R-:W-:Y:S01]  /*0e00*/  HFMA2 R84, -RZ, RZ, 0, 9.5367431640625e-07 ;  /* 0x00000010ff547431 */ /* 0x000fe200000001ff */
[----:B------:R-:W-:Y:S02]  /*0e10*/  PLOP3.LUT P3, PT, PT, PT, UP0, 0x80, 0x8 ;  /* 0x000000000008781c */ /* 0x000fe40003f6f008 */
[----:B------:R-:W-:-:S09]  /*0e20*/  IADD3 R111, PT, PT, R13, 0x100, RZ ;  /* 0x000001000d6f7810 */ /* 0x000fd20007ffe0ff */
[----:B-1----:R-:W-:-:S05]  /*0e30*/  @P2 IMAD.WIDE.U32 R84, R13, R84, UR4 ;  /* 0x000000040d542e25 */ /* 0x002fca000f8e0054 */
[----:B------:R1:W-:Y:S02]  /*0e40*/  @P3 STG.E.128 desc[UR8][R84.64], R16 ;  /* 0x0000001054003986 */ /* 0x0003e4000c101d08 */
.L_x_13494:
[----:B0--34-:R-:W-:Y:S05]  /*0e50*/  BSYNC.RECONVERGENT B0 ;  /* 0x0000000000007941 */ /* 0x019fea0003800200 */
.L_x_13493:
        /* <DEDUP_REMOVED lines=20> */
[----:B--2---:R-:W-:Y:S02]  /*0fa0*/  HADD2.F32 R84, -RZ, R16.H0_H0 ;  /* 0x20000010ff547230 */ /* 0x004fe40000004100 */
[----:B------:R-:W-:Y:S02]  /*0fb0*/  HADD2.F32 R14, -RZ, R17.H0_H0 ;  /* 0x20000011ff0e7230 */ /* 0x000fe40000004100 */
        /* <DEDUP_REMOVED lines=8> */
[----:B------:R-:W-:Y:S02]  /*1040*/  HADD2.F32 R18, -RZ, R18.H1_H1 ;  /* 0x30000012ff127230 */ /* 0x000fe40000004100 */
[----:B------:R-:W-:Y:S01]  /*1050*/  FFMA.FTZ R90, R113, R110, R16 ;  /* 0x0000006e715a7223 */ /* 0x000fe20000010010 */
[----:B------:R-:W-:-:S02]  /*1060*/  HADD2.F32 R92, -RZ, R19.H1_H1 ;  /* 0x30000013ff5c7230 */ /* 0x000fc40000004100 */
[-C--:B------:R-:W-:Y:S01]  /*1070*/  FFMA.FTZ R88, R85, R110.reuse, R88 ;  /* 0x0000006e55587223 */ /* 0x080fe20000010058 */
[-C--:B------:R-:W-:Y:S01]  /*1080*/  FFMA.FTZ R14, R115, R110.reuse, R18 ;  /* 0x0000006e730e7223 */ /* 0x080fe20000010012 */
[----:B------:R-:W-:Y:S01]  /*1090*/  F2FP.F16.F32.PACK_AB R16, R90, R15 ;  /* 0x0000000f5a10723e */ /* 0x000fe200000000ff */
[----:B------:R-:W-:Y:S02]  /*10a0*/  FFMA.FTZ R92, R87, R110, R92 ;  /* 0x0000006e575c7223 */ /* 0x000fe4000001005c */
[----:B------:R-:W-:Y:S02]  /*10b0*/  F2FP.F16.F32.PACK_AB R17, R88, R89 ;  /* 0x000000595811723e */ /* 0x000fe400000000ff */
[----:B------:R-:W-:Y:S02]  /*10c0*/  F2FP.F16.F32.PACK_AB R18, R14, R91 ;  /* 0x0000005b0e12723e */ /* 0x000fe400000000ff */
[----:B------:R-:W-:Y:S01]  /*10d0*/  F2FP.F16.F32.PACK_AB R19, R92, R93 ;  /* 0x0000005d5c13723e */ /* 0x000fe200000000ff */
[----:B------:R-:W-:Y:S06]  /*10e0*/  BRA `(.L_x_13501) ;  /* 0x0000000000a07947 */ /* 0x000fec0003800000 */
.L_x_13500:
        /* <DEDUP_REMOVED lines=20> */
.L_x_13502:
        /* <DEDUP_REMOVED lines=20> */
.L_x_13501:
[----:B------:R-:W0:Y:S01]  /*1370*/  @UP0 LDCU.64 UR4, c[0x0][0x3a8] ;  /* 0x00007500ff0407ac */ /* 0x000e220008000a00 */
[----:B------:R-:W-:Y:S02]  /*1380*/  PLOP3.LUT P3, PT, PT, PT, UP0, 0x80, 0x8 ;  /* 0x000000000008781c */ /* 0x000fe40003f6f008 */
[----:B------:R-:W-:Y:S02]  /*1390*/  PLOP3.LUT P4, PT, PT, PT, UP0, 0x80, 0x8 ;  /* 0x000000000008781c */ /* 0x000fe40003f8f008 */
[----:B------:R-:W-:-:S09]  /*13a0*/  MOV R84, 0x10 ;  /* 0x0000001000547802 */ /* 0x000fd20000000f00 */
[C---:B0-----:R-:W-:Y:S01]  /*13b0*/  @P3 IMAD.WIDE.U32 R84, R111.reuse, R84, UR4 ;  /* 0x000000046f543e25 */ /* 0x041fe2000f8e0054 */
[----:B------:R-:W-:-:S04]  /*13c0*/  IADD3 R111, PT, PT, R111, 0x100, RZ ;  /* 0x000001006f6f7810 */ /* 0x000fc80007ffe0ff */
[----:B------:R0:W-:Y:S03]  /*13d0*/  @P4 STG.E.128 desc[UR8][R84.64], R16 ;  /* 0x0000001054004986 */ /* 0x0001e6000c101d08 */
.L_x_13499:
[----:B------:R-:W-:Y:S05]  /*13e0*/  BSYNC.RECONVERGENT B0 ;  /* 0x0000000000007941 */ /* 0x000fea0003800200 */
.L_x_13498:
        /* <DEDUP_REMOVED lines=41> */
.L_x_13505:
        /* <DEDUP_REMOVED lines=20> */
.L_x_13507:
        /* <DEDUP_REMOVED lines=20> */
.L_x_13506:
[----:B------:R-:W0:Y:S01]  /*1900*/  @UP0 LDCU.64 UR4, c[0x0][0x3a8] ;  /* 0x00007500ff0407ac */ /* 0x000e220008000a00 */
[----:B------:R-:W-:Y:S01]  /*1910*/  PLOP3.LUT P4, PT, PT, PT, UP0, 0x80, 0x8 ;  /* 0x000000000008781c */ /* 0x000fe20003f8f008 */
[----:B------:R-:W-:Y:S01]  /*1920*/  HFMA2 R84, -RZ, RZ, 0, 9.5367431640625e-07 ;  /* 0x00000010ff547431 */ /* 0x000fe200000001ff */
[----:B------:R-:W-:-:S11]  /*1930*/  PLOP3.LUT P5, PT, PT, PT, UP0, 0x80, 0x8 ;  /* 0x000000000008781c */ /* 0x000fd60003faf008 */
[C---:B0-----:R-:W-:Y:S01]  /*1940*/  @P4 IMAD.WIDE.U32 R84, R111.reuse, R84, UR4 ;  /* 0x000000046f544e25 */ /* 0x041fe2000f8e0054 */
[----:B------:R-:W-:-:S04]  /*1950*/  IADD3 R111, PT, PT, R111, 0x100, RZ ;  /* 0x000001006f6f7810 */ /* 0x000fc80007ffe0ff */
[----:B------:R2:W-:Y:S03]  /*1960*/  @P5 STG.E.128 desc[UR8][R84.64], R16 ;  /* 0x0000001054005986 */ /* 0x0005e6000c101d08 */
.L_x_13504:
[----:B------:R-:W-:Y:S05]  /*1970*/  BSYNC.RECONVERGENT B0 ;  /* 0x0000000000007941 */ /* 0x000fea0003800200 */
.L_x_13503:
        /* <DEDUP_REMOVED lines=21> */
[----:B------:R-:W-:Y:S02]  /*1ad0*/  HADD2.F32 R84, -RZ, R16.H0_H0 ;  /* 0x20000010ff547230 */ /* 0x000fe40000004100 */
[----:B------:R-:W-:Y:S02]  /*1ae0*/  HADD2.F32 R102, -RZ, R18.H0_H0 ;  /* 0x20000012ff667230 */ /* 0x000fe40000004100 */
[----:B------:R-:W-:Y:S01]  /*1af0*/  FFMA.FTZ R109, R109, R110, R106 ;  /* 0x0000006e6d6d7223 */ /* 0x000fe2000001006a */
[----:B------:R-:W-:-:S02]  /*1b00*/  HADD2.F32 R108, -RZ, R19.H1_H1 ;  /* 0x30000013ff6c7230 */ /* 0x000fc40000004100 */
        /* <DEDUP_REMOVED lines=16> */
.L_x_13510:
        /* <DEDUP_REMOVED lines=20> */
.L_x_13512:
        /* <DEDUP_REMOVED lines=20> */
.L_x_13511:
[----:B------:R-:W0:Y:S01]  /*1e90*/  @UP0 LDCU.64 UR4, c[0x0][0x3a8] ;  /* 0x00007500ff0407ac */ /* 0x000e220008000a00 */
[----:B------:R-:W-:Y:S02]  /*1ea0*/  PLOP3.LUT P5, PT, PT, PT, UP0, 0x80, 0x8 ;  /* 0x000000000008781c */ /* 0x000fe40003faf008 */
[----:B------:R-:W-:Y:S02]  /*1eb0*/  PLOP3.LUT P6, PT, PT, PT, UP0, 0x80, 0x8 ;  /* 0x000000000008781c */ /* 0x000fe40003fcf008 */
[----:B------:R-:W-:-:S09]  /*1ec0*/  MOV R84, 0x10 ;  /* 0x0000001000547802 */ /* 0x000fd20000000f00 */
[----:B0-----:R-:W-:-:S05]  /*1ed0*/  @P5 IMAD.WIDE.U32 R84, R111, R84, UR4 ;  /* 0x000000046f545e25 */ /* 0x001fca000f8e0054 */
[----:B------:R3:W-:Y:S02]  /*1ee0*/  @P6 STG.E.128 desc[UR8][R84.64], R16 ;  /* 0x0000001054006986 */ /* 0x0007e4000c101d08 */
.L_x_13509:
[----:B------:R-:W-:Y:S05]  /*1ef0*/  BSYNC.RECONVERGENT B0 ;  /* 0x0000000000007941 */ /* 0x000fea0003800200 */
.L_x_13508:
        /* <DEDUP_REMOVED lines=138> */
.L_x_13514:
[----:B------:R-:W-:Y:S05]  /*27a0*/  BSYNC.RECONVERGENT B0 ;  /* 0x0000000000007941 */ /* 0x000fea0003800200 */
.L_x_13513:
        /* <DEDUP_REMOVED lines=12> */
.L_x_13516:
[----:B------:R-:W-:Y:S05]  /*2870*/  BSYNC.RECONVERGENT B0 ;  /* 0x0000000000007941 */ /* 0x000fea0003800200 */
.L_x_13515:
        /* <DEDUP_REMOVED lines=84> */
[----:B------:R-:W-:Y:S01]  /*2dc0*/  F2FP.F16.F32.PACK_AB R84, R85, R84 ;  /* 0x000000545554723e */ /* 0x000fe200000000ff */
        /* <DEDUP_REMOVED lines=12> */
[----:B------:R-:W-:-:S02]  /*2e90*/  F2FP.F16.F32.PACK_AB R85, R114, R85 ;  /* 0x000000557255723e */ /* 0x000fc400000000ff */
[----:B------:R-:W-:Y:S02]  /*2ea0*/  F2FP.F16.F32.PACK_AB R86, R87, R86 ;  /* 0x000000565756723e */ /* 0x000fe400000000ff */
[----:B------:R-:W-:Y:S02]  /*2eb0*/  F2FP.F16.F32.PACK_AB R87, R120, R115 ;  /* 0x000000737857723e */ /* 0x000fe400000000ff */
[----:B------:R-:W-:-:S03]  /*2ec0*/  IADD3 R13, PT, PT, R13, 0x100, RZ ;  /* 0x000001000d0d7810 */ /* 0x000fc60007ffe0ff */
[----:B------:R0:W-:Y:S04]  /*2ed0*/  STG.E.128 desc[UR8][R110.64], R84 ;  /* 0x000000546e007986 */ /* 0x0001e8000c101d08 */
.L_x_13518:
[----:B------:R-:W-:Y:S05]  /*2ee0*/  BSYNC.RECONVERGENT B0 ;  /* 0x0000000000007941 */ /* 0x000fea0003800200 */
.L_x_13517:
        /* <DEDUP_REMOVED lines=34> */
.L_x_13520:
[----:B------:R-:W-:Y:S05]  /*3110*/  BSYNC.RECONVERGENT B0 ;  /* 0x0000000000007941 */ /* 0x000fea0003800200 */
.L_x_13519:
        /* <DEDUP_REMOVED lines=34> */
.L_x_13522:
[----:B------:R-:W-:Y:S05]  /*3340*/  BSYNC.RECONVERGENT B0 ;  /* 0x0000000000007941 */ /* 0x000fea0003800200 */
.L_x_13521:
        /* <DEDUP_REMOVED lines=31> */
[----:B------:R-:W-:-:S05]  /*3540*/  F2FP.F16.F32.PACK_AB R84, R113, R112 ;  /* 0x000000707154723e */ /* 0x000fca00000000ff */
[----:B------:R4:W-:Y:S02]  /*3550*/  STG.E.128 desc[UR8][R110.64], R84 ;  /* 0x000000546e007986 */ /* 0x0009e4000c101d08 */
.L_x_13524:
[----:B------:R-:W-:Y:S05]  /*3560*/  BSYNC.RECONVERGENT B0 ;  /* 0x0000000000007941 */ /* 0x000fea0003800200 */
.L_x_13523:
[----:B------:R-:W-:Y:S02]  /*3570*/  UIADD3 UR6, UPT, UPT, UR6, UR14, URZ ;  /* 0x0000000e06067290 */ /* 0x000fe4000fffe0ff */
[----:B------:R-:W-:Y:S02]  /*3580*/  UPLOP3.LUT UP2, UPT, UPT, UPT, UP2, 0x40, 0x4 ;  /* 0x000000000004789c */ /* 0x000fe40003f4e820 */
[----:B------:R-:W-:-:S09]  /*3590*/  UISETP.GE.AND UP1, UPT, UR6, UR15, UPT ;  /* 0x0000000f0600728c */ /* 0x000fd2000bf26270 */
[----:B------:R-:W-:Y:S05]  /*35a0*/  BRA.U !UP1, `(.L_x_13525) ;  /* 0xffffffd109947547 */ /* 0x000fea000b83ffff */
[----:B------:R-:W-:Y:S05]  /*35b0*/  EXIT ;  /* 0x000000000000794d */ /* 0x000fea0003800000 */
.L_x_13526:
        /* <DEDUP_REMOVED lines=12> */
.L_x_27540:


//--------------------- .text._ZN10layer_norm13ln_fwd_kernelINS_13Kernel_traitsIf6__halfS2_S2_fjLj8192ELj1ELj1ELj8ELj16ENS_18Kernel_traits_baseILj8192EfS2_S2_S2_fjLj256EEEEELb0ELb0ELb0ELb1EEEvNS_9FwdParamsE --------------------------
	.section	.text._ZN10layer_norm13ln_fwd_kernelINS_13Kernel_traitsIf6__halfS2_S2_fjLj8192ELj1ELj1ELj8ELj16ENS_18Kernel_traits_baseILj8192EfS2_S2_S2_fjLj256EEEEELb0ELb0ELb0ELb1EEEvNS_9FwdParamsE,"ax",@progbits
	.align	128
        .global         _ZN10layer_norm13ln_fwd_kernelINS_13Kernel_traitsIf6__halfS2_S2_fjLj8192ELj1ELj1ELj8ELj16ENS_18Kernel_traits_baseILj8192EfS2_S2_S2_fjLj256EEEEELb0ELb0ELb0ELb1EEEvNS_9FwdParamsE
        .type           _ZN10layer_norm13ln_fwd_kernelINS_13Kernel_traitsIf6__halfS2_S2_fjLj8192ELj1ELj1ELj8ELj16ENS_18Kernel_traits_baseILj8192EfS2_S2_S2_fjLj256EEEEELb0ELb0ELb0ELb1EEEvNS_9FwdParamsE,@function
        .size           _ZN10layer_norm13ln_fwd_kernelINS_13Kernel_traitsIf6__halfS2_S2_fjLj8192ELj1ELj1ELj8ELj16ENS_18Kernel_traits_baseILj8192EfS2_S2_S2_fjLj256EEEEELb0ELb0ELb0ELb1EEEvNS_9FwdParamsE,(.L_x_27541 - _ZN10layer_norm13ln_fwd_kernelINS_13Kernel_traitsIf6__halfS2_S2_fjLj8192ELj1ELj1ELj8ELj16ENS_18Kernel_traits_baseILj8192EfS2_S2_S2_fjLj256EEEEELb0ELb0ELb0ELb1EEEvNS_9FwdParamsE)
        .other          _ZN10layer_norm13ln_fwd_kernelINS_13Kernel_traitsIf6__halfS2_S2_fjLj8192ELj1ELj1ELj8ELj16ENS_18Kernel_traits_baseILj8192EfS2_S2_S2_fjLj256EEEEELb0ELb0ELb0ELb1EEEvNS_9FwdParamsE,@"STO_CUDA_ENTRY STV_DEFAULT"
_ZN10layer_norm13ln_fwd_kernelINS_13Kernel_traitsIf6__halfS2_S2_fjLj8192ELj1ELj1ELj8ELj16ENS_18Kernel_traits_baseILj8192EfS2_S2_S2_fjLj256EEEEELb0ELb0ELb0ELb1EEEvNS_9FwdParamsE:
.text._ZN10layer_norm13ln_fwd_kernelINS_13Kernel_traitsIf6__halfS2_S2_fjLj8192ELj1ELj1ELj8ELj16ENS_18Kernel_traits_baseILj8192EfS2_S2_S2_fjLj256EEEEELb0ELb0ELb0ELb1EEEvNS_9FwdParamsE:
        /* <DEDUP_REMOVED lines=35> */
.L_x_13527:
        /* <DEDUP_REMOVED lines=26> */
.L_x_13528:
        /* <DEDUP_REMOVED lines=11> */
.L_x_13543:
        /* <DEDUP_REMOVED lines=24> */
[--C-:B------:R-:W-:Y:S02]  /*0600*/  HADD2.F32 R17, -RZ, R5.reuse.H0_H0 ;  /* 0x20000005ff117230 */ /* 0x100fe40000004100 */
[----:B------:R-:W-:-:S02]  /*0610*/  HADD2.F32 R5, -RZ, R5.H1_H1 ;  /* 0x30000005ff057230 */ /* 0x000fc40000004100 */
[--C-:B------:R-:W-:Y:S02]  /*0620*/  HADD2.F32 R87, -RZ, R7.reuse.H0_H0 ;  /* 0x20000007ff577230 */ /* 0x100fe40000004100 */
[----:B------:R-:W-:Y:S02]  /*0630*/  HADD2.F32 R7, -RZ, R7.H1_H1 ;  /* 0x30000007ff077230 */ /* 0x000fe40000004100 */
[--C-:B--2---:R-:W-:Y:S02]  /*0640*/  HADD2.F32 R4, -RZ, R8.reuse.H0_H0 ;  /* 0x20000008ff047230 */ /* 0x104fe40000004100 */
[----:B------:R-:W-:Y:S02]  /*0650*/  HADD2.F32 R16, -RZ, R8.H1_H1 ;  /* 0x30000008ff107230 */ /* 0x000fe40000004100 */
[----:B------:R-:W-:Y:S02]  /*0660*/  HADD2.F32 R6, -RZ, R9.H0_H0 ;  /* 0x20000009ff067230 */ /* 0x000fe40000004100 */
[----:B------:R-:W-:Y:S01]  /*0670*/  FFMA.FTZ R13, R13, R14, R4 ;  /* 0x0000000e0d0d7223 */ /* 0x000fe20000010004 */
[----:B------:R-:W-:-:S02]  /*0680*/  HADD2.F32 R8, -RZ, R10.H0_H0 ;  /* 0x2000000aff087230 */ /* 0x000fc40000004100 */
[----:B------:R-:W-:Y:S02]  /*0690*/  HADD2.F32 R10, -RZ, R10.H1_H1 ;  /* 0x3000000aff0a7230 */ /* 0x000fe40000004100 */
[----:B------:R-:W-:Y:S02]  /*06a0*/  HADD2.F32 R18, -RZ, R9.H1_H1 ;  /* 0x30000009ff127230 */ /* 0x000fe40000004100 */
[-C--:B------:R-:W-:Y:S01]  /*06b0*/  FFMA.FTZ R9, R17, R14.reuse, R6 ;  /* 0x0000000e11097223 */ /* 0x080fe20000010006 */
[--C-:B------:R-:W-:Y:S02]  /*06c0*/  HADD2.F32 R84, -RZ, R11.reuse.H0_H0 ;  /* 0x2000000bff547230 */ /* 0x100fe40000004100 */
[-C--:B------:R-:W-:Y:S01]  /*06d0*/  FFMA.FTZ R6, R19, R14.reuse, R8 ;  /* 0x0000000e13067223 */ /* 0x080fe20000010008 */
[----:B------:R-:W-:Y:S02]  /*06e0*/  HADD2.F32 R86, -RZ, R11.H1_H1 ;  /* 0x3000000bff567230 */ /* 0x000fe40000004100 */
[-C--:B------:R-:W-:Y:S01]  /*06f0*/  FFMA.FTZ R8, R85, R14.reuse, R10 ;  /* 0x0000000e55087223 */ /* 0x080fe2000001000a */
[-C--:B------:R-:W-:Y:S01]  /*0700*/  FFMA.FTZ R10, R5, R14.reuse, R18 ;  /* 0x0000000e050a7223 */ /* 0x080fe20000010012 */
[-C--:B------:R-:W-:Y:S01]  /*0710*/  FFMA.FTZ R11, R87, R14.reuse, R84 ;  /* 0x0000000e570b7223 */ /* 0x080fe20000010054 */
[-C--:B------:R-:W-:Y:S01]  /*0720*/  FFMA.FTZ R5, R15, R14.reuse, R16 ;  /* 0x0000000e0f057223 */ /* 0x080fe20000010010 */
[----:B------:R-:W-:Y:S01]  /*0730*/  FFMA.FTZ R4, R7, R14, R86 ;  /* 0x0000000e07047223 */ /* 0x000fe20000010056 */
[----:B------:R-:W-:-:S02]  /*0740*/  F2FP.F16.F32.PACK_AB R18, R8, R6 ;  /* 0x000000060812723e */ /* 0x000fc400000000ff */
[----:B------:R-:W-:Y:S02]  /*0750*/  F2FP.F16.F32.PACK_AB R17, R10, R9 ;  /* 0x000000090a11723e */ /* 0x000fe400000000ff */
[----:B------:R-:W-:Y:S02]  /*0760*/  F2FP.F16.F32.PACK_AB R19, R4, R11 ;  /* 0x0000000b0413723e */ /* 0x000fe400000000ff */
[----:B------:R-:W-:Y:S01]  /*0770*/  F2FP.F16.F32.PACK_AB R16, R5, R13 ;  /* 0x0000000d0510723e */ /* 0x000fe200000000ff */
[----:B------:R-:W-:Y:S06]  /*0780*/  BRA `(.L_x_13530) ;  /* 0x0000000000a47947 */ /* 0x000fec0003800000 */
.L_x_13529:
[----:B------:R-:W0:Y:S02]  /*0790*/  LDC.64 R8, c[0x0][0x3e0] ;  /* 0x0000f800ff087b82 */ /* 0x000e240000000a00 */
[----:B0-----:R-:W-:-:S04]  /*07a0*/  ISETP.NE.U32.AND P1, PT, R8, RZ, PT ;  /* 0x000000ff0800720c */ /* 0x001fc80003f25070 */
[----:B------:R-:W-:-:S13]  /*07b0*/  ISETP.NE.AND.EX P1, PT, R9, RZ, PT, P1 ;  /* 0x000000ff0900720c */ /* 0x000fda0003f25310 */
[----:B------:R-:W-:Y:S05]  /*07c0*/  @!P1 BRA `(.L_x_13531) ;  /* 0x0000000000549947 */ /* 0x000fea0003800000 */
[--C-:B-----5:R-:W-:Y:S02]  /*07d0*/  HADD2.F32 R9, -RZ, R5.reuse.H0_H0 ;  /* 0x20000005ff097230 */ /* 0x120fe40000004100 */
[----:B------:R-:W-:Y:S02]  /*07e0*/  HADD2.F32 R5, -RZ, R5.H1_H1 ;  /* 0x30000005ff057230 */ /* 0x000fe40000004100 */
[----:B------:R-:W-:Y:S02]  /*07f0*/  HADD2.F32 R11, -RZ, R6.H0_H0 ;  /* 0x20000006ff0b7230 */ /* 0x000fe40000004100 */
[-C--:B------:R-:W-:Y:S01]  /*0800*/  FMUL.FTZ R9, R9, R14.reuse ;  /* 0x0000000e09097220 */ /* 0x080fe20000410000 */
[----:B------:R-:W-:Y:S02]  /*0810*/  HADD2.F32 R19, -RZ, R7.H0_H0 ;  /* 0x20000007ff137230 */ /* 0x000fe40000004100 */
[----:B------:R-:W-:Y:S01]  /*0820*/  FMUL.FTZ R10, R5, R14 ;  /* 0x0000000e050a7220 */ /* 0x000fe20000410000 */
[----:B------:R-:W-:-:S02]  /*0830*/  HADD2.F32 R13, -RZ, R4.H0_H0 ;  /* 0x20000004ff0d7230 */ /* 0x000fc40000004100 */
[----:B------:R-:W-:Y:S02]  /*0840*/  HADD2.F32 R15, -RZ, R4.H1_H1 ;  /* 0x30000004ff0f7230 */ /* 0x000fe40000004100 */
[----:B------:R-:W-:Y:S02]  /*0850*/  HADD2.F32 R17, -RZ, R6.H1_H1 ;  /* 0x30000006ff117230 */ /* 0x000fe40000004100 */
[-C--:B------:R-:W-:Y:S01]  /*0860*/  FMUL.FTZ R6, R11, R14.reuse ;  /* 0x0000000e0b067220 */ /* 0x080fe20000410000 */
        /* <DEDUP_REMOVED lines=11> */
.L_x_13531:
[--C-:B-----5:R-:W-:Y:S02]  /*0920*/  HADD2.F32 R9, -RZ, R4.reuse.H1_H1 ;  /* 0x30000004ff097230 */ /* 0x120fe40000004100 */
[----:B------:R-:W-:Y:S02]  /*0930*/  HADD2.F32 R11, -RZ, R5.H0_H0 ;  /* 0x20000005ff0b7230 */ /* 0x000fe40000004100 */
[----:B------:R-:W-:Y:S02]  /*0940*/  HADD2.F32 R89, -RZ, R7.H0_H0 ;  /* 0x20000007ff597230 */ /* 0x000fe40000004100 */
[----:B------:R-:W-:Y:S02]  /*0950*/  HADD2.F32 R13, -RZ, R4.H0_H0 ;  /* 0x20000004ff0d7230 */ /* 0x000fe40000004100 */
[----:B------:R-:W-:Y:S02]  /*0960*/  HADD2.F32 R15, -RZ, R5.H1_H1 ;  /* 0x30000005ff0f7230 */ /* 0x000fe40000004100 */
[----:B------:R-:W-:Y:S01]  /*0970*/  FMUL.FTZ R5, R9, R14 ;  /* 0x0000000e09057220 */ /* 0x000fe20000410000 */
[----:B------:R-:W-:-:S02]  /*0980*/  HADD2.F32 R85, -RZ, R6.H0_H0 ;  /* 0x20000006ff557230 */ /* 0x000fc40000004100 */
[-C--:B------:R-:W-:Y:S01]  /*0990*/  FMUL.FTZ R9, R11, R14.reuse ;  /* 0x0000000e0b097220 */ /* 0x080fe20000410000 */
[----:B------:R-:W-:Y:S02]  /*09a0*/  HADD2.F32 R87, -RZ, R6.H1_H1 ;  /* 0x30000006ff577230 */ /* 0x000fe40000004100 */
[-C--:B------:R-:W-:Y:S01]  /*09b0*/  FMUL.FTZ R13, R13, R14.reuse ;  /* 0x0000000e0d0d7220 */ /* 0x080fe20000410000 */
[----:B------:R-:W-:Y:S02]  /*09c0*/  HADD2.F32 R7, -RZ, R7.H1_H1 ;  /* 0x30000007ff077230 */ /* 0x000fe40000004100 */
[-C--:B------:R-:W-:Y:S01]  /*09d0*/  FMUL.FTZ R10, R15, R14.reuse ;  /* 0x0000000e0f0a7220 */ /* 0x080fe20000410000 */
[-C--:B------:R-:W-:Y:S01]  /*09e0*/  FMUL.FTZ R6, R85, R14.reuse ;  /* 0x0000000e55067220 */ /* 0x080fe20000410000 */
[-C--:B------:R-:W-:Y:S01]  /*09f0*/  FMUL.FTZ R8, R87, R14.reuse ;  /* 0x0000000e57087220 */ /* 0x080fe20000410000 */
[-C--:B------:R-:W-:Y:S01]  /*0a00*/  FMUL.FTZ R11, R89, R14.reuse ;  /* 0x0000000e590b7220 */ /* 0x080fe20000410000 */
[----:B------:R-:W-:-:S07]  /*0a10*/  FMUL.FTZ R4, R7, R14 ;  /* 0x0000000e07047220 */ /* 0x000fce0000410000 */
.L_x_13530:
        /* <DEDUP_REMOVED lines=39> */
.L_x_13532:
[----:B----4-:R-:W-:-:S04]  /*0c90*/  UISETP.NE.U32.AND UP1, UPT, UR12, URZ, UPT ;  /* 0x000000ff0c00728c */ /* 0x010fc8000bf25070 */
[----:B------:R-:W-:-:S09]  /*0ca0*/  UISETP.NE.AND.EX UP1, UPT, UR13, URZ, UPT, UP1 ;  /* 0x000000ff0d00728c */ /* 0x000fd2000bf25310 */
[----:B------:R-:W-:Y:S05]  /*0cb0*/  BRA.U UP1, `(.L_x_13534) ;  /* 0x0000000101447547 */ /* 0x000fea000b800000 */
[----:B0----5:R-:W-:Y:S02]  /*0cc0*/  HADD2.F32 R89, -RZ, R85.H0_H0 ;  /* 0x20000055ff597230 */ /* 0x021fe40000004100 */
        /* <DEDUP_REMOVED lines=9> */
[----:B------:R-:W-:Y:S02]  /*0d60*/  HADD2.F32 R93, -RZ, R86.H0_H0 ;  /* 0x20000056ff5d7230 */ /* 0x000fe40000004100 */
[-C--:B------:R-:W-:Y:S01]  /*0d70*/  FMUL.FTZ R88, R15, R14.reuse ;  /* 0x0000000e0f587220 */ /* 0x080fe20000410000 */
[----:B------:R-:W-:Y:S02]  /*0d80*/  HADD2.F32 R87, -RZ, R87.H1_H1 ;  /* 0x30000057ff577230 */ /* 0x000fe40000004100 */
[-C--:B------:R-:W-:Y:S01]  /*0d90*/  FMUL.FTZ R89, R85, R14.reuse ;  /* 0x0000000e55597220 */ /* 0x080fe20000410000 */
[----:B------:R-:W-:-:S02]  /*0da0*/  FMUL.FTZ R93, R93, R14 ;  /* 0x0000000e5d5d7220 */ /* 0x000fc40000410000 */
[----:B------:R-:W-:Y:S01]  /*0db0*/  FMUL.FTZ R91, R87, R14 ;  /* 0x0000000e575b7220 */ /* 0x000fe20000410000 */
[----:B------:R-:W-:Y:S06]  /*0dc0*/  BRA `(.L_x_13533) ;  /* 0x0000000000507947 */ /* 0x000fec0003800000 */
.L_x_13534:
        /* <DEDUP_REMOVED lines=20> */
.L_x_13533:
        /* <DEDUP_REMOVED lines=33> */
[----:B------:R-:W-:Y:S01]  /*1120*/  FFMA.FTZ R102, R109, R14, R102 ;  /* 0x0000000e6d667223 */ /* 0x000fe20000010066 */
[----:B------:R-:W-:Y:S01]  /*1130*/  F2FP.F16.F32.PACK_AB R17, R96, R100 ;  /* 0x000000646011723e */ /* 0x000fe200000000ff */
[----:B------:R-:W-:Y:S01]  /*1140*/  FFMA.FTZ R98, R87, R14, R98 ;  /* 0x0000000e57627223 */ /* 0x000fe20000010062 */
[----:B------:R-:W-:-:S04]  /*1150*/  F2FP.F16.F32.PACK_AB R18, R97, R101 ;  /* 0x000000656112723e */ /* 0x000fc800000000ff */
[----:B------:R-:W-:Y:S01]  /*1160*/  F2FP.F16.F32.PACK_AB R19, R98, R102 ;  /* 0x000000666213723e */ /* 0x000fe200000000ff */
[----:B------:R-:W-:Y:S06]  /*1170*/  BRA `(.L_x_13536) ;  /* 0x0000000000a07947 */ /* 0x000fec0003800000 */
.L_x_13535:
[----:B----4-:R-:W-:-:S04]  /*1180*/  UISETP.NE.U32.AND UP1, UPT, UR12, URZ, UPT ;  /* 0x000000ff0c00728c */ /* 0x010fc8000bf25070 */
        /* <DEDUP_REMOVED lines=19> */
.L_x_13537:
        /* <DEDUP_REMOVED lines=20> */
.L_x_13536:
        /* <DEDUP_REMOVED lines=39> */
.L_x_13538:
[----:B----4-:R-:W-:-:S04]  /*1670*/  UISETP.NE.U32.AND UP0, UPT, UR12, URZ, UPT ;  /* 0x000000ff0c00728c */ /* 0x010fc8000bf05070 */
[----:B------:R-:W-:-:S09]  /*1680*/  UISETP.NE.AND.EX UP0, UPT, UR13, URZ, UPT, UP0 ;  /* 0x000000ff0d00728c */ /* 0x000fd2000bf05300 */
[----:B------:R-:W-:Y:S05]  /*1690*/  BRA.U UP0, `(.L_x_13540) ;  /* 0x0000000100447547 */ /* 0x000fea000b800000 */
[--C-:B-----5:R-:W-:Y:S02]  /*16a0*/  HADD2.F32 R109, -RZ, R87.reuse.H0_H0 ;  /* 0x20000057ff6d7230 */ /* 0x120fe40000004100 */
        /* <DEDUP_REMOVED lines=10> */
[----:B------:R-:W-:Y:S02]  /*1750*/  HADD2.F32 R115, -RZ, R86.H1_H1 ;  /* 0x30000056ff737230 */ /* 0x000fe40000004100 */
[-C--:B------:R-:W-:Y:S01]  /*1760*/  FMUL.FTZ R86, R111, R14.reuse ;  /* 0x0000000e6f567220 */ /* 0x080fe20000410000 */
[-C--:B------:R-:W-:Y:S01]  /*1770*/  FMUL.FTZ R106, R85, R14.reuse ;  /* 0x0000000e556a7220 */ /* 0x080fe20000410000 */
[-C--:B------:R-:W-:Y:S01]  /*1780*/  FMUL.FTZ R108, R113, R14.reuse ;  /* 0x0000000e716c7220 */ /* 0x080fe20000410000 */
[----:B------:R-:W-:Y:S01]  /*1790*/  FMUL.FTZ R107, R115, R14 ;  /* 0x0000000e736b7220 */ /* 0x000fe20000410000 */
[----:B------:R-:W-:Y:S06]  /*17a0*/  BRA `(.L_x_13539) ;  /* 0x0000000000507947 */ /* 0x000fec0003800000 */
.L_x_13540:
        /* <DEDUP_REMOVED lines=8> */
[-C--:B------:R-:W-:Y:S01]  /*1830*/  FMUL.FTZ R108, R107, R14.reuse ;  /* 0x0000000e6b6c7220 */ /* 0x080fe20000410000 */
[----:B------:R-:W-:Y:S02]  /*1840*/  HADD2.F32 R85, -RZ, R85.H1_H1 ;  /* 0x30000055ff557230 */ /* 0x000fe40000004100 */
[-C--:B------:R-:W-:Y:S01]  /*1850*/  FMUL.FTZ R110, R17, R14.reuse ;  /* 0x0000000e116e7220 */ /* 0x080fe20000410000 */
[----:B------:R-:W-:Y:S02]  /*1860*/  HADD2.F32 R111, -RZ, R86.H1_H1 ;  /* 0x30000056ff6f7230 */ /* 0x000fe40000004100 */
[-C--:B------:R-:W-:Y:S01]  /*1870*/  FMUL.FTZ R86, R19, R14.reuse ;  /* 0x0000000e13567220 */ /* 0x080fe20000410000 */
[-C--:B------:R-:W-:Y:S01]  /*1880*/  FMUL.FTZ R87, R87, R14.reuse ;  /* 0x0000000e57577220 */ /* 0x080fe20000410000 */
[-C--:B------:R-:W-:Y:S01]  /*1890*/  FMUL.FTZ R106, R85, R14.reuse ;  /* 0x0000000e556a7220 */ /* 0x080fe20000410000 */
[----:B------:R-:W-:Y:S01]  /*18a0*/  F2FP.F16.F32.PACK_AB R19, R105, R109 ;  /* 0x0000006d6913723e */ /* 0x000fe200000000ff */
[----:B------:R-:W-:-:S02]  /*18b0*/  FMUL.FTZ R107, R111, R14 ;  /* 0x0000000e6f6b7220 */ /* 0x000fc40000410000 */
[----:B------:R-:W-:Y:S02]  /*18c0*/  F2FP.F16.F32.PACK_AB R16, R87, R110 ;  /* 0x0000006e5710723e */ /* 0x000fe400000000ff */
[----:B------:R-:W-:Y:S02]  /*18d0*/  F2FP.F16.F32.PACK_AB R17, R106, R86 ;  /* 0x000000566a11723e */ /* 0x000fe400000000ff */
[----:B------:R-:W-:-:S07]  /*18e0*/  F2FP.F16.F32.PACK_AB R18, R107, R108 ;  /* 0x0000006c6b12723e */ /* 0x000fce00000000ff */
.L_x_13539:
        /* <DEDUP_REMOVED lines=130> */
.L_x_13542:
[----:B---34-:R-:W-:Y:S05]  /*2110*/  BSYNC.RECONVERGENT B0 ;  /* 0x0000000000007941 */ /* 0x018fea0003800200 */
.L_x_13541:
        /* <DEDUP_REMOVED lines=131> */
[----:B------:R-:W-:Y:S01]  /*2950*/  F2FP.F16.F32.PACK_AB R6, R11, R6 ;  /* 0x000000060b06723e */ /* 0x000fe200000000ff */
[----:B------:R-:W-:Y:S01]  /*2960*/  FMUL.FTZ R11, R112, R94 ;  /* 0x0000005e700b7220 */ /* 0x000fe20000410000 */
[----:B------:R-:W-:Y:S01]  /*2970*/  FFMA.FTZ R5, R5, R82, R50 ;  /* 0x0000005205057223 */ /* 0x000fe20000010032 */
[----:B------:R-:W-:-:S04]  /*2980*/  IMAD.WIDE.U32 R116, R7, 0x10, R114 ;  /* 0x0000001007747825 */ /* 0x000fc800078e0072 */
[----:B------:R-:W-:Y:S01]  /*2990*/  FMUL.FTZ R14, R112, R91 ;  /* 0x0000005b700e7220 */ /* 0x000fe20000410000 */
[----:B------:R-:W-:Y:S01]  /*29a0*/  FFMA.FTZ R90, R90, R69, R37 ;  /* 0x000000455a5a7223 */ /* 0x000fe20000010025 */
[----:B------:R-:W-:Y:S01]  /*29b0*/  F2FP.F16.F32.PACK_AB R7, R111, R4 ;  /* 0x000000046f07723e */ /* 0x000fe200000000ff */
[----:B------:R-:W-:Y:S01]  /*29c0*/  FFMA.FTZ R4, R13, R80, R48 ;  /* 0x000000500d047223 */ /* 0x000fe20000010030 */
[----:B------:R-:W-:Y:S01]  /*29d0*/  FFMA.FTZ R9, R8, R81, R49 ;  /* 0x0000005108097223 */ /* 0x000fe20000010031 */
[----:B------:R-:W-:Y:S01]  /*29e0*/  FFMA.FTZ R8, R11, R74, R42 ;  /* 0x0000004a0b087223 */ /* 0x000fe2000001002a */
[----:B------:R-:W-:Y:S01]  /*29f0*/  FFMA.FTZ R13, R12, R75, R43 ;  /* 0x0000004b0c0d7223 */ /* 0x000fe2000001002b */
[----:B------:R-:W-:Y:S01]  /*2a00*/  FFMA.FTZ R11, R15, R70, R38 ;  /* 0x000000460f0b7223 */ /* 0x000fe20000010026 */
[----:B------:R-:W-:Y:S01]  /*2a10*/  FFMA.FTZ R14, R14, R71, R39 ;  /* 0x000000470e0e7223 */ /* 0x000fe20000010027 */
[----:B------:R-:W-:Y:S01]  /*2a20*/  F2FP.F16.F32.PACK_AB R5, R10, R5 ;  /* 0x000000050a05723e */ /* 0x000fe200000000ff */
[----:B------:R-:W-:Y:S01]  /*2a30*/  FMUL.FTZ R95, R112, R95 ;  /* 0x0000005f705f7220 */ /* 0x000fe20000410000 */
[----:B------:R-:W-:Y:S01]  /*2a40*/  F2FP.F16.F32.PACK_AB R10, R90, R93 ;  /* 0x0000005d5a0a723e */ /* 0x000fe200000000ff */
[C---:B------:R-:W-:Y:S01]  /*2a50*/  FMUL.FTZ R88, R112.reuse, R88 ;  /* 0x0000005870587220 */ /* 0x040fe20000410000 */
[----:B------:R-:W0:Y:S01]  /*2a60*/  @!P2 LDC.64 R90, c[0x0][0x3c8] ;  /* 0x0000f200ff5aab82 */ /* 0x000e220000000a00 */
[C---:B------:R-:W-:Y:S01]  /*2a70*/  FMUL.FTZ R15, R112.reuse, R100 ;  /* 0x00000064700f7220 */ /* 0x040fe20000410000 */
[C---:B------:R-:W-:Y:S01]  /*2a80*/  FMUL.FTZ R96, R112.reuse, R96 ;  /* 0x0000006070607220 */ /* 0x040fe20000410000 */
[C---:B------:R-:W-:Y:S01]  /*2a90*/  FMUL.FTZ R101, R112.reuse, R101 ;  /* 0x0000006570657220 */ /* 0x040fe20000410000 */
[C---:B------:R-:W-:Y:S01]  /*2aa0*/  FMUL.FTZ R92, R112.reuse, R97 ;  /* 0x00000061705c7220 */ /* 0x040fe20000410000 */
[----:B------:R-:W-:Y:S01]  /*2ab0*/  F2FP.F16.F32.PACK_AB R4, R9, R4 ;  /* 0x000000040904723e */ /* 0x000fe200000000ff */
[----:B------:R-:W-:Y:S01]  /*2ac0*/  FMUL.FTZ R89, R112, R102 ;  /* 0x0000006670597220 */ /* 0x000fe20000410000 */
[----:B------:R-:W-:Y:S01]  /*2ad0*/  F2FP.F16.F32.PACK_AB R9, R13, R8 ;  /* 0x000000080d09723e */ /* 0x000fe200000000ff */
[----:B------:R-:W-:Y:S01]  /*2ae0*/  FFMA.FTZ R8, R95, R72, R40 ;  /* 0x000000485f087223 */ /* 0x000fe20000010028 */
[----:B------:R-:W-:Y:S01]  /*2af0*/  F2FP.F16.F32.PACK_AB R11, R14, R11 ;  /* 0x0000000b0e0b723e */ /* 0x000fe200000000ff */
        /* <DEDUP_REMOVED lines=9> */
[----:B------:R-:W-:Y:S01]  /*2b90*/  F2FP.F16.F32.PACK_AB R8, R13, R8 ;  /* 0x000000080d08723e */ /* 0x000fe200000000ff */
[----:B------:R-:W-:Y:S01]  /*2ba0*/  FMUL.FTZ R98, R112, R98 ;  /* 0x0000006270627220 */ /* 0x000fe20000410000 */
[----:B------:R-:W-:Y:S01]  /*2bb0*/  F2FP.F16.F32.PACK_AB R14, R92, R101 ;  /* 0x000000655c0e723e */ /* 0x000fe200000000ff */
[----:B------:R-:W-:Y:S01]  /*2bc0*/  FFMA.FTZ R12, R103, R64, R32 ;  /* 0x00000040670c7223 */ /* 0x000fe20000010020 */
[----:B------:R-:W-:Y:S01]  /*2bd0*/  F2FP.F16.F32.PACK_AB R13, R93, R88 ;  /* 0x000000585d0d723e */ /* 0x000fe200000000ff */
[----:B------:R-:W-:Y:S01]  /*2be0*/  FFMA.FTZ R98, R98, R63, R31 ;  /* 0x0000003f62627223 */ /* 0x000fe2000001001f */
[----:B------:R-:W1:Y:S01]  /*2bf0*/  LDC.64 R92, c[0x0][0x380] ;  /* 0x0000e000ff5c7b82 */ /* 0x000e620000000a00 */
[C---:B------:R-:W-:Y:S01]  /*2c00*/  FMUL.FTZ R94, R112.reuse, R87 ;  /* 0x00000057705e7220 */ /* 0x040fe20000410000 */
[----:B------:R-:W-:Y:S01]  /*2c10*/  F2FP.F16.F32.PACK_AB R12, R89, R12 ;  /* 0x0000000c590c723e */ /* 0x000fe200000000ff */
[----:B------:R-:W-:Y:S01]  /*2c20*/  FMUL.FTZ R89, R112, R110 ;  /* 0x0000006e70597220 */ /* 0x000fe20000410000 */
[----:B------:R-:W-:Y:S01]  /*2c30*/  F2FP.F16.F32.PACK_AB R15, R98, R15 ;  /* 0x0000000f620f723e */ /* 0x000fe200000000ff */
        /* <DEDUP_REMOVED lines=15> */
[----:B------:R-:W-:-:S02]  /*2d30*/  F2FP.F16.F32.PACK_AB R91, R98, R109 ;  /* 0x0000006d625b723e */ /* 0x000fc400000000ff */
[----:B------:R-:W-:Y:S01]  /*2d40*/  F2FP.F16.F32.PACK_AB R90, R97, R96 ;  /* 0x00000060615a723e */ /* 0x000fe200000000ff */
[----:B------:R-:W-:Y:S01]  /*2d50*/  IMAD.WIDE.U32 R114, R104, 0x10, R114 ;  /* 0x0000001068727825 */ /* 0x000fe200078e0072 */
[----:B------:R-:W-:Y:S01]  /*2d60*/  F2FP.F16.F32.PACK_AB R89, R106, R89 ;  /* 0x000000596a59723e */ /* 0x000fe200000000ff */
[----:B------:R0:W-:Y:S01]  /*2d70*/  @!P2 STG.E desc[UR6][R86.64], R112 ;  /* 0x000000705600a986 */ /* 0x0001e2000c101906 */
[----:B------:R-:W-:Y:S02]  /*2d80*/  F2FP.F16.F32.PACK_AB R88, R95, R88 ;  /* 0x000000585f58723e */ /* 0x000fe400000000ff */
        /* <DEDUP_REMOVED lines=8> */
.L_x_13544:
        /* <DEDUP_REMOVED lines=15> */
.L_x_27541:


//--------------------- .text._ZN10layer_norm13ln_fwd_kernelINS_13Kernel_traitsIf6__halfS2_S2_fjLj8192ELj1ELj1ELj8ELj16ENS_18Kernel_traits_baseILj8192EfS2_S2_S2_fjLj256EEEEELb0ELb0ELb1ELb0EEEvNS_9FwdParamsE --------------------------
	.section	.text._ZN10layer_norm13ln_fwd_kernelINS_13Kernel_traitsIf6__halfS2_S2_fjLj8192ELj1ELj1ELj8ELj16ENS_18Kernel_traits_baseILj8192EfS2_S2_S2_fjLj256EEEEELb0ELb0ELb1ELb0EEEvNS_9FwdParamsE,"ax",@progbits
	.align	128
        .global         _ZN10layer_norm13ln_fwd_kernelINS_13Kernel_traitsIf6__halfS2_S2_fjLj8192ELj1ELj1ELj8ELj16ENS_18Kernel_traits_baseILj8192EfS2_S2_S2_fjLj256EEEEELb0ELb0ELb1ELb0EEEvNS_9FwdParamsE
        .type           _ZN10layer_norm13ln_fwd_kernelINS_13Kernel_traitsIf6__halfS2_S2_fjLj8192ELj1ELj1ELj8ELj16ENS_18Kernel_traits_baseILj8192EfS2_S2_S2_fjLj256EEEEELb0ELb0ELb1ELb0EEEvNS_9FwdParamsE,@function
        .size           _ZN10layer_norm13ln_fwd_kernelINS_13Kernel_traitsIf6__halfS2_S2_fjLj8192ELj1ELj1ELj8ELj16ENS_18Kernel_traits_baseILj8192EfS2_S2_S2_fjLj256EEEEELb0ELb0ELb1ELb0EEEvNS_9FwdParamsE,(.L_x_27542 - _ZN10layer_norm13ln_fwd_kernelINS_13Kernel_traitsIf6__halfS2_S2_fjLj8192ELj1ELj1ELj8ELj16ENS_18Kernel_traits_baseILj8192EfS2_S2_S2_fjLj256EEEEELb0ELb0ELb1ELb0EEEvNS_9FwdParamsE)
        .other          _ZN10layer_norm13ln_fwd_kernelINS_13Kernel_traitsIf6__halfS2_S2_fjLj8192ELj1ELj1ELj8ELj16ENS_18Kernel_traits_baseILj8192EfS2_S2_S2_fjLj256EEEEELb0ELb0ELb1ELb0EEEvNS_9FwdParamsE,@"STO_CUDA_ENTRY STV_DEFAULT"
_ZN10layer_norm13ln_fwd_kernelINS_13Kernel_traitsIf6__halfS2_S2_fjLj8192ELj1ELj1ELj8ELj16ENS_18Kernel_traits_baseILj8192EfS2_S2_S2_fjLj256EEEEELb0ELb0ELb1ELb0EEEvNS_9FwdParamsE:
.text._ZN10layer_norm13ln_fwd_kernelINS_13Kernel_traitsIf6__halfS2_S2_fjLj8192ELj1ELj1ELj8ELj16ENS_18Kernel_traits_baseILj8192EfS2_S2_S2_fjLj256EEEEELb0ELb0ELb1ELb0EEEvNS_9FwdParamsE:
        /* <DEDUP_REMOVED lines=58> */
.L_x_13546:
        /* <DEDUP_REMOVED lines=39> */
.L_x_13547:
[----:B------:R-:W-:Y:S05]  /*0610*/  BSYNC.RECONVERGENT B0 ;  /* 0x0000000000007941 */ /* 0x000fea0003800200 */
.L_x_13545:
        /* <DEDUP_REMOVED lines=23> */
.L_x_13580:
[----:B----4-:R-:W-:-:S06]  /*0790*/  UIMAD.WIDE UR4, UR18, 0x4, UR8 ;  /* 0x00000004120478a5 */ /* 0x010fcc000f8e0208 */
[----:B0123--:R-:W-:Y:S02]  /*07a0*/  MOV R92, UR4 ;  /* 0x00000004005c7c02 */ /* 0x00ffe40008000f00 */
[----:B------:R-:W-:-:S05]  /*07b0*/  MOV R93, UR5 ;  /* 0x00000005005d7c02 */ /* 0x000fca0008000f00 */
        /* <DEDUP_REMOVED lines=22> */
[-C--:B-1----:R-:W-:Y:S02]  /*0920*/  LEA.HI.SX32 R98, R23, R96.reuse, 0x1d ;  /* 0x0000006017627211 */ /* 0x082fe400078feaff */
        /* <DEDUP_REMOVED lines=8> */
.L_x_13550:
[----:B------:R-:W-:Y:S05]  /*09b0*/  BRA.U !UP0, `(.L_x_13551) ;  /* 0x0000000108c87547 */ /* 0x000fea000b800000 */
[----:B01----:R-:W0:Y:S02]  /*09c0*/  LDC.64 R4, c[0x0][0x3a0] ;  /* 0x0000e800ff047b82 */ /* 0x003e240000000a00 */
[----:B0-----:R-:W-:-:S06]  /*09d0*/  IMAD.WIDE.U32 R92, R98, 0x10, R4 ;  /* 0x00000010625c7825 */ /* 0x001fcc00078e0004 */
[----:B------:R-:W2:Y:S01]  /*09e0*/  LDG.E.128 R92, desc[UR12][R92.64] ;  /* 0x0000000c5c5c7981 */ /* 0x000ea2000c1e1d00 */
[----:B------:R-:W-:-:S13]  /*09f0*/  ISETP.LT.AND P1, PT, RZ, UR21, PT ;  /* 0x00000015ff007c0c */ /* 0x000fda000bf21270 */
[----:B------:R-:W0:Y:S01]  /*0a00*/  @P1 LDC R17, c[0x0][0x40c] ;  /* 0x00010300ff111b82 */ /* 0x000e220000000800 */
[----:B-----5:R-:W-:Y:S02]  /*0a10*/  @P1 HADD2.F32 R4, -RZ, R24.H1_H1 ;  /* 0x30000018ff041230 */ /* 0x020fe40000004100 */
[--C-:B------:R-:W-:Y:S02]  /*0a20*/  @P1 HADD2.F32 R22, -RZ, R25.reuse.H1_H1 ;  /* 0x30000019ff161230 */ /* 0x100fe40000004100 */
[----:B------:R-:W-:-:S03]  /*0a30*/  @P1 HADD2.F32 R20, -RZ, R25.H0_H0 ;  /* 0x20000019ff141230 */ /* 0x000fc60000004100 */
[----:B------:R-:W1:Y:S08]  /*0a40*/  @P1 LDC R23, c[0x0][0x40c] ;  /* 0x00010300ff171b82 */ /* 0x000e700000000800 */
[----:B------:R-:W3:Y:S08]  /*0a50*/  @P1 LDC R19, c[0x0][0x40c] ;  /* 0x00010300ff131b82 */ /* 0x000ef00000000800 */
[----:B------:R-:W4:Y:S08]  /*0a60*/  @P1 LDC R102, c[0x0][0x40c] ;  /* 0x00010300ff661b82 */ /* 0x000f300000000800 */
[----:B------:R-:W4:Y:S01]  /*0a70*/  @P1 LDC R104, c[0x0][0x40c] ;  /* 0x00010300ff681b82 */ /* 0x000f220000000800 */
[----:B--2---:R-:W-:-:S02]  /*0a80*/  HADD2.F32 R5, -RZ, R92.H1_H1 ;  /* 0x3000005cff057230 */ /* 0x004fc40000004100 */
[--C-:B------:R-:W-:Y:S02]  /*0a90*/  HADD2.F32 R15, -RZ, R93.reuse.H0_H0 ;  /* 0x2000005dff0f7230 */ /* 0x100fe40000004100 */
[--C-:B------:R-:W-:Y:S02]  /*0aa0*/  HADD2.F32 R109, -RZ, R94.reuse.H1_H1 ;  /* 0x3000005eff6d7230 */ /* 0x100fe40000004100 */
[----:B0-----:R-:W-:Y:S01]  /*0ab0*/  @P1 FFMA.FTZ R5, R4, R17, R5 ;  /* 0x0000001104051223 */ /* 0x001fe20000010005 */
[----:B------:R-:W-:Y:S01]  /*0ac0*/  HADD2.F32 R17, -RZ, R93.H1_H1 ;  /* 0x3000005dff117230 */ /* 0x000fe20000004100 */
[----:B------:R-:W0:Y:S01]  /*0ad0*/  @P1 LDC R4, c[0x0][0x40c] ;  /* 0x00010300ff041b82 */ /* 0x000e220000000800 */
[----:B---3--:R-:W-:Y:S01]  /*0ae0*/  @P1 FFMA.FTZ R15, R20, R19, R15 ;  /* 0x00000013140f1223 */ /* 0x008fe2000001000f */
[----:B------:R-:W-:Y:S02]  /*0af0*/  HADD2.F32 R19, -RZ, R94.H0_H0 ;  /* 0x2000005eff137230 */ /* 0x000fe40000004100 */
[----:B-1----:R-:W-:Y:S01]  /*0b00*/  @P1 FFMA.FTZ R17, R22, R23, R17 ;  /* 0x0000001716111223 */ /* 0x002fe20000010011 */
[----:B------:R-:W-:-:S02]  /*0b10*/  @P1 HADD2.F32 R20, -RZ, R26.H0_H0 ;  /* 0x2000001aff141230 */ /* 0x000fc40000004100 */
[----:B------:R-:W-:Y:S01]  /*0b20*/  HADD2.F32 R111, -RZ, R95.H0_H0 ;  /* 0x2000005fff6f7230 */ /* 0x000fe20000004100 */
[----:B------:R-:W1:Y:S01]  /*0b30*/  @P1 LDC R93, c[0x0][0x40c] ;  /* 0x00010300ff5d1b82 */ /* 0x000e620000000800 */
[----:B------:R-:W-:Y:S02]  /*0b40*/  @P1 HADD2.F32 R22, -RZ, R27.H0_H0 ;  /* 0x2000001bff161230 */ /* 0x000fe40000004100 */
[----:B----4-:R-:W-:Y:S01]  /*0b50*/  @P1 FFMA.FTZ R19, R20, R102, R19 ;  /* 0x0000006614131223 */ /* 0x010fe20000010013 */
[----:B------:R-:W-:Y:S02]  /*0b60*/  @P1 HADD2.F32 R20, -RZ, R26.H1_H1 ;  /* 0x3000001aff141230 */ /* 0x000fe40000004100 */
[----:B------:R-:W-:Y:S02]  /*0b70*/  HADD2.F32 R95, -RZ, R95.H1_H1 ;  /* 0x3000005fff5f7230 */ /* 0x000fe40000004100 */
[----:B------:R-:W-:Y:S01]  /*0b80*/  HADD2.F32 R125, -RZ, R92.H0_H0 ;  /* 0x2000005cff7d7230 */ /* 0x000fe20000004100 */
[----:B------:R-:W2:Y:S01]  /*0b90*/  @P1 LDC R23, c[0x0][0x40c] ;  /* 0x00010300ff171b82 */ /* 0x000ea20000000800 */
[----:B------:R-:W-:Y:S01]  /*0ba0*/  F2FP.F16.F32.PACK_AB R94, RZ, R19 ;  /* 0x00000013ff5e723e */ /* 0x000fe200000000ff */
[----:B0-----:R-:W-:Y:S01]  /*0bb0*/  @P1 FFMA.FTZ R111, R22, R4, R111 ;  /* 0x00000004166f1223 */ /* 0x001fe2000001006f */
[----:B------:R-:W-:Y:S01]  /*0bc0*/  @P1 HADD2.F32 R22, -RZ, R27.H1_H1 ;  /* 0x3000001bff161230 */ /* 0x000fe20000004100 */
[----:B------:R-:W-:-:S03]  /*0bd0*/  @!P1 MOV R4, R95 ;  /* 0x0000005f00049202 */ /* 0x000fc60000000f00 */
[----:B------:R-:W-:Y:S01]  /*0be0*/  F2FP.F16.F32.PACK_AB R102, RZ, R111 ;  /* 0x0000006fff66723e */ /* 0x000fe200000000ff */
[----:B------:R-:W-:Y:S01]  /*0bf0*/  @P1 FFMA.FTZ R4, R22, R104, R95 ;  /* 0x0000006816041223 */ /* 0x000fe2000001005f */
[----:B------:R-:W-:Y:S01]  /*0c00*/  F2FP.F16.F32.PACK_AB R22, RZ, R17 ;  /* 0x00000011ff16723e */ /* 0x000fe200000000ff */
[----:B-1----:R-:W-:Y:S01]  /*0c10*/  @P1 FFMA.FTZ R109, R20, R93, R109 ;  /* 0x0000005d146d1223 */ /* 0x002fe2000001006d */
[----:B------:R-:W-:Y:S01]  /*0c20*/  @P1 HADD2.F32 R20, -RZ, R24.H0_H0 ;  /* 0x20000018ff141230 */ /* 0x000fe20000004100 */
[----:B------:R-:W-:Y:S02]  /*0c30*/  F2FP.F16.F32.PACK_AB R93, RZ, R15 ;  /* 0x0000000fff5d723e */ /* 0x000fe400000000ff */
[----:B------:R-:W-:Y:S02]  /*0c40*/  F2FP.F16.F32.PACK_AB R95, RZ, R4 ;  /* 0x00000004ff5f723e */ /* 0x000fe400000000ff */
[----:B------:R-:W-:Y:S01]  /*0c50*/  PRMT R93, R93, 0x5410, R22 ;  /* 0x000054105d5d7816 */ /* 0x000fe20000000016 */
[----:B--2---:R-:W-:Y:S01]  /*0c60*/  @P1 FFMA.FTZ R125, R20, R23, R125 ;  /* 0x00000017147d1223 */ /* 0x004fe2000001007d */
[----:B------:R-:W-:-:S02]  /*0c70*/  F2FP.F16.F32.PACK_AB R20, RZ, R5 ;  /* 0x00000005ff14723e */ /* 0x000fc400000000ff */
[----:B------:R-:W-:Y:S02]  /*0c80*/  F2FP.F16.F32.PACK_AB R23, RZ, R109 ;  /* 0x0000006dff17723e */ /* 0x000fe400000000ff */
[----:B------:R-:W-:Y:S02]  /*0c90*/  F2FP.F16.F32.PACK_AB R92, RZ, R125 ;  /* 0x0000007dff5c723e */ /* 0x000fe400000000ff */
[----:B------:R-:W-:Y:S02]  /*0ca0*/  PRMT R94, R94, 0x5410, R23 ;  /* 0x000054105e5e7816 */ /* 0x000fe40000000017 */
[----:B------:R-:W-:Y:S02]  /*0cb0*/  PRMT R92, R92, 0x5410, R20 ;  /* 0x000054105c5c7816 */ /* 0x000fe40000000014 */
[----:B------:R-:W-:Y:S01]  /*0cc0*/  PRMT R95, R102, 0x5410, R95 ;  /* 0x00005410665f7816 */ /* 0x000fe2000000005f */
[----:B------:R-:W-:Y:S06]  /*0cd0*/  BRA `(.L_x_13552) ;  /* 0x0000000000b07947 */ /* 0x000fec0003800000 */
.L_x_13551:
[----:B------:R-:W2:Y:S01]  /*0ce0*/  @UP2 LDCU UR4, c[0x0][0x40c] ;  /* 0x00008180ff0427ac */ /* 0x000ea20008000800 */
[----:B------:R-:W-:Y:S02]  /*0cf0*/  HFMA2 R125, -RZ, RZ, 0, 0 ;  /* 0x00000000ff7d7431 */ /* 0x000fe400000001ff */
[--C-:B01---5:R-:W-:Y:S02]  /*0d00*/  @P4 HADD2.F32 R4, -RZ, R24.reuse.H0_H0 ;  /* 0x20000018ff044230 */ /* 0x123fe40000004100 */
[----:B------:R-:W-:Y:S01]  /*0d10*/  HFMA2 R15, -RZ, RZ, 0, 0 ;  /* 0x00000000ff0f7431 */ /* 0x000fe200000001ff */
[----:B------:R-:W0:Y:S01]  /*0d20*/  @UP2 LDCU UR7, c[0x0][0x40c] ;  /* 0x00008180ff0727ac */ /* 0x000e220008000800 */
[--C-:B------:R-:W-:Y:S01]  /*0d30*/  @P4 HADD2.F32 R19, -RZ, R25.reuse.H0_H0 ;  /* 0x20000019ff134230 */ /* 0x100fe20000004100 */
[----:B------:R-:W-:Y:S01]  /*0d40*/  MOV R5, RZ ;  /* 0x000000ff00057202 */ /* 0x000fe20000000f00 */
[----:B------:R-:W-:Y:S01]  /*0d50*/  @P4 HADD2.F32 R17, -RZ, R24.H1_H1 ;  /* 0x30000018ff114230 */ /* 0x000fe20000004100 */
[----:B------:R-:W1:Y:S01]  /*0d60*/  @UP2 LDCU UR5, c[0x0][0x40c] ;  /* 0x00008180ff0527ac */ /* 0x000e620008000800 */
[----:B------:R-:W-:Y:S01]  /*0d70*/  @P4 HADD2.F32 R20, -RZ, R25.H1_H1 ;  /* 0x30000019ff144230 */ /* 0x000fe20000004100 */
[----:B------:R-:W-:Y:S01]  /*0d80*/  MOV R111, RZ ;  /* 0x000000ff006f7202 */ /* 0x000fe20000000f00 */
[--C-:B------:R-:W-:Y:S01]  /*0d90*/  @P4 HADD2.F32 R92, -RZ, R27.reuse.H0_H0 ;  /* 0x2000001bff5c4230 */ /* 0x100fe20000004100 */
[----:B------:R-:W3:Y:S01]  /*0da0*/  @UP2 LDCU UR23, c[0x0][0x40c] ;  /* 0x00008180ff1727ac */ /* 0x000ee20008000800 */
[----:B------:R-:W-:Y:S01]  /*0db0*/  @P4 HADD2.F32 R93, -RZ, R27.H1_H1 ;  /* 0x3000001bff5d4230 */ /* 0x000fe20000004100 */
[----:B------:R-:W-:Y:S01]  /*0dc0*/  MOV R109, RZ ;  /* 0x000000ff006d7202 */ /* 0x000fe20000000f00 */
[--C-:B------:R-:W-:Y:S01]  /*0dd0*/  @P4 HADD2.F32 R22, -RZ, R26.reuse.H0_H0 ;  /* 0x2000001aff164230 */ /* 0x100fe20000004100 */
[----:B------:R-:W4:Y:S01]  /*0de0*/  @UP2 LDCU UR24, c[0x0][0x40c] ;  /* 0x00008180ff1827ac */ /* 0x000f220008000800 */
[----:B------:R-:W-:-:S02]  /*0df0*/  @P4 HADD2.F32 R23, -RZ, R26.H1_H1 ;  /* 0x3000001aff174230 */ /* 0x000fc40000004100 */
[----:B--2---:R-:W-:Y:S01]  /*0e00*/  @P4 FMUL.FTZ R125, R4, UR4 ;  /* 0x00000004047d4c20 */ /* 0x004fe20008410000 */
[----:B------:R-:W-:Y:S01]  /*0e10*/  HFMA2 R4, -RZ, RZ, 0, 0 ;  /* 0x00000000ff047431 */ /* 0x000fe200000001ff */
[----:B------:R-:W2:Y:S01]  /*0e20*/  @UP2 LDCU UR26, c[0x0][0x40c] ;  /* 0x00008180ff1a27ac */ /* 0x000ea20008000800 */
[----:B0-----:R-:W-:Y:S01]  /*0e30*/  @P4 FMUL.FTZ R15, R19, UR7 ;  /* 0x00000007130f4c20 */ /* 0x001fe20008410000 */
[----:B------:R-:W-:Y:S01]  /*0e40*/  HFMA2 R19, -RZ, RZ, 0, 0 ;  /* 0x00000000ff137431 */ /* 0x000fe200000001ff */
[----:B------:R-:W0:Y:S01]  /*0e50*/  @UP2 LDCU UR27, c[0x0][0x40c] ;  /* 0x00008180ff1b27ac */ /* 0x000e220008000800 */
[----:B-1----:R-:W-:Y:S01]  /*0e60*/  @P4 FMUL.FTZ R5, R17, UR5 ;  /* 0x0000000511054c20 */ /* 0x002fe20008410000 */
[----:B------:R-:W-:Y:S01]  /*0e70*/  MOV R17, RZ ;  /* 0x000000ff00117202 */ /* 0x000fe20000000f00 */
[----:B------:R-:W1:Y:S01]  /*0e80*/  @UP2 LDCU UR25, c[0x0][0x40c] ;  /* 0x00008180ff1927ac */ /* 0x000e620008000800 */
[----:B---3--:R-:W-:Y:S02]  /*0e90*/  @P4 FMUL.FTZ R17, R20, UR23 ;  /* 0x0000001714114c20 */ /* 0x008fe40008410000 */
[----:B------:R-:W-:Y:S01]  /*0ea0*/  F2FP.F16.F32.PACK_AB R20, RZ, R5 ;  /* 0x00000005ff14723e */ /* 0x000fe200000000ff */
[----:B----4-:R-:W-:-:S02]  /*0eb0*/  @P4 FMUL.FTZ R19, R22, UR24 ;  /* 0x0000001816134c20 */ /* 0x010fc40008410000 */
[----:B------:R-:W-:Y:S01]  /*0ec0*/  F2FP.F16.F32.PACK_AB R22, RZ, R17 ;  /* 0x00000011ff16723e */ /* 0x000fe200000000ff */
[----:B--2---:R-:W-:Y:S01]  /*0ed0*/  @P4 FMUL.FTZ R111, R92, UR26 ;  /* 0x0000001a5c6f4c20 */ /* 0x004fe20008410000 */
[----:B------:R-:W-:Y:S02]  /*0ee0*/  F2FP.F16.F32.PACK_AB R92, RZ, R125 ;  /* 0x0000007dff5c723e */ /* 0x000fe400000000ff */
[----:B------:R-:W-:Y:S01]  /*0ef0*/  F2FP.F16.F32.PACK_AB R94, RZ, R19 ;  /* 0x00000013ff5e723e */ /* 0x000fe200000000ff */
[----:B0-----:R-:W-:Y:S01]  /*0f00*/  @P4 FMUL.FTZ R4, R93, UR27 ;  /* 0x0000001b5d044c20 */ /* 0x001fe20008410000 */
[----:B------:R-:W-:Y:S02]  /*0f10*/  F2FP.F16.F32.PACK_AB R95, RZ, R111 ;  /* 0x0000006fff5f723e */ /* 0x000fe400000000ff */
[----:B------:R-:W-:Y:S01]  /*0f20*/  F2FP.F16.F32.PACK_AB R93, RZ, R15 ;  /* 0x0000000fff5d723e */ /* 0x000fe200000000ff */
[----:B-1----:R-:W-:Y:S01]  /*0f30*/  @P4 FMUL.FTZ R109, R23, UR25 ;  /* 0x00000019176d4c20 */ /* 0x002fe20008410000 */
[----:B------:R-:W-:-:S02]  /*0f40*/  F2FP.F16.F32.PACK_AB R102, RZ, R4 ;  /* 0x00000004ff66723e */ /* 0x000fc400000000ff */
[----:B------:R-:W-:Y:S02]  /*0f50*/  PRMT R92, R92, 0x5410, R20 ;  /* 0x000054105c5c7816 */ /* 0x000fe40000000014 */
[----:B------:R-:W-:Y:S02]  /*0f60*/  F2FP.F16.F32.PACK_AB R23, RZ, R109 ;  /* 0x0000006dff17723e */ /* 0x000fe400000000ff */
[----:B------:R-:W-:Y:S02]  /*0f70*/  PRMT R95, R95, 0x5410, R102 ;  /* 0x000054105f5f7816 */ /* 0x000fe40000000066 */
[----:B------:R-:W-:Y:S02]  /*0f80*/  PRMT R93, R93, 0x5410, R22 ;  /* 0x000054105d5d7816 */ /* 0x000fe40000000016 */
[----:B------:R-:W-:-:S07]  /*0f90*/  PRMT R94, R94, 0x5410, R23 ;  /* 0x000054105e5e7816 */ /* 0x000fce0000000017 */
.L_x_13552:
[----:B------:R-:W0:Y:S01]  /*0fa0*/  LDC.64 R22, c[0x0][0x3a8] ;  /* 0x0000ea00ff167b82 */ /* 0x000e220000000a00 */
[----:B------:R-:W-:Y:S01]  /*0fb0*/  IADD3 R100, PT, PT, R100, 0x100, RZ ;  /* 0x0000010064647810 */ /* 0x000fe20007ffe0ff */
[C---:B0-----:R-:W-:Y:S01]  /*0fc0*/  IMAD.WIDE.U32 R22, R98.reuse, 0x10, R22 ;  /* 0x0000001062167825 */ /* 0x041fe200078e0016 */
[----:B------:R-:W-:-:S04]  /*0fd0*/  IADD3 R98, PT, PT, R98, 0x100, RZ ;  /* 0x0000010062627810 */ /* 0x000fc80007ffe0ff */
[----:B------:R1:W-:Y:S03]  /*0fe0*/  STG.E.128 desc[UR12][R22.64], R92 ;  /* 0x0000005c16007986 */ /* 0x0003e6000c101d0c */
.L_x_13549:
[----:B0--3--:R-:W-:Y:S05]  /*0ff0*/  BSYNC.RECONVERGENT B0 ;  /* 0x0000000000007941 */ /* 0x009fea0003800200 */
.L_x_13548:
        /* <DEDUP_REMOVED lines=9> */
.L_x_13555:
[----:B------:R-:W-:Y:S05]  /*1090*/  BRA.U !UP0, `(.L_x_13556) ;  /* 0x0000000108cc7547 */ /* 0x000fea000b800000 */
[----:B------:R-:W0:Y:S02]  /*10a0*/  LDC.64 R20, c[0x0][0x3a0] ;  /* 0x0000e800ff147b82 */ /* 0x000e240000000a00 */
[----:B0-----:R-:W-:-:S06]  /*10b0*/  IMAD.WIDE.U32 R20, R98, 0x10, R20 ;  /* 0x0000001062147825 */ /* 0x001fcc00078e0014 */
[----:B-1----:R-:W2:Y:S01]  /*10c0*/  LDG.E.128 R20, desc[UR12][R20.64] ;  /* 0x0000000c14147981 */ /* 0x002ea2000c1e1d00 */
[----:B------:R-:W-:-:S13]  /*10d0*/  ISETP.LT.AND P2, PT, RZ, UR21, PT ;  /* 0x00000015ff007c0c */ /* 0x000fda000bf41270 */
[----:B------:R-:W0:Y:S01]  /*10e0*/  @P2 LDC R92, c[0x0][0x40c] ;  /* 0x00010300ff5c2b82 */ /* 0x000e220000000800 */
[----:B-----5:R-:W-:Y:S02]  /*10f0*/  @P2 HADD2.F32 R6, -RZ, R24.H1_H1 ;  /* 0x30000018ff062230 */ /* 0x020fe40000004100 */
[----:B------:R-:W-:-:S05]  /*1100*/  @P2 HADD2.F32 R93, -RZ, R25.H0_H0 ;  /* 0x20000019ff5d2230 */ /* 0x000fca0000004100 */
[----:B------:R-:W1:Y:S08]  /*1110*/  @P2 LDC R94, c[0x0][0x40c] ;  /* 0x00010300ff5e2b82 */ /* 0x000e700000000800 */
[----:B------:R-:W3:Y:S08]  /*1120*/  @P2 LDC R95, c[0x0][0x40c] ;  /* 0x00010300ff5f2b82 */ /* 0x000ef00000000800 */
[----:B------:R-:W4:Y:S08]  /*1130*/  @P2 LDC R102, c[0x0][0x40c] ;  /* 0x00010300ff662b82 */ /* 0x000f300000000800 */
[----:B------:R-:W4:Y:S01]  /*1140*/  @P2 LDC R104, c[0x0][0x40c] ;  /* 0x00010300ff682b82 */ /* 0x000f220000000800 */
[----:B--2---:R-:W-:-:S02]  /*1150*/  HADD2.F32 R7, -RZ, R20.H1_H1 ;  /* 0x30000014ff077230 */ /* 0x004fc40000004100 */
[--C-:B------:R-:W-:Y:S02]  /*1160*/  HADD2.F32 R8, -RZ, R21.reuse.H0_H0 ;  /* 0x20000015ff087230 */ /* 0x100fe40000004100 */
[----:B------:R-:W-:Y:S02]  /*1170*/  HADD2.F32 R97, -RZ, R21.H1_H1 ;  /* 0x30000015ff617230 */ /* 0x000fe40000004100 */
[----:B0-----:R-:W-:Y:S01]  /*1180*/  @P2 FFMA.FTZ R7, R6, R92, R7 ;  /* 0x0000005c06072223 */ /* 0x001fe20000010007 */
[----:B------:R-:W-:Y:S01]  /*1190*/  @P2 HADD2.F32 R92, -RZ, R25.H1_H1 ;  /* 0x30000019ff5c2230 */ /* 0x000fe20000004100 */
[----:B------:R-:W-:Y:S01]  /*11a0*/  @!P2 MOV R21, R8 ;  /* 0x000000080015a202 */ /* 0x000fe20000000f00 */
[----:B------:R-:W0:Y:S01]  /*11b0*/  @P2 LDC R6, c[0x0][0x40c] ;  /* 0x00010300ff062b82 */ /* 0x000e220000000800 */
[----:B-1----:R-:W-:Y:S01]  /*11c0*/  @P2 FFMA.FTZ R21, R93, R94, R8 ;  /* 0x0000005e5d152223 */ /* 0x002fe20000010008 */
[----:B------:R-:W-:Y:S02]  /*11d0*/  HADD2.F32 R99, -RZ, R22.H0_H0 ;  /* 0x20000016ff637230 */ /* 0x000fe40000004100 */
[----:B---3--:R-:W-:Y:S01]  /*11e0*/  @P2 FFMA.FTZ R97, R92, R95, R97 ;  /* 0x0000005f5c612223 */ /* 0x008fe20000010061 */
[----:B------:R-:W-:-:S02]  /*11f0*/  @P2 HADD2.F32 R8, -RZ, R26.H0_H0 ;  /* 0x2000001aff082230 */ /* 0x000fc40000004100 */
[----:B------:R-:W-:Y:S01]  /*1200*/  HADD2.F32 R113, -RZ, R22.H1_H1 ;  /* 0x30000016ff717230 */ /* 0x000fe20000004100 */
[----:B------:R-:W1:Y:S02]  /*1210*/  @P2 LDC R92, c[0x0][0x40c] ;  /* 0x00010300ff5c2b82 */ /* 0x000e640000000800 */
[----:B----4-:R-:W-:Y:S01]  /*1220*/  @P2 FFMA.FTZ R99, R8, R102, R99 ;  /* 0x0000006608632223 */ /* 0x010fe20000010063 */
[----:B------:R-:W-:Y:S02]  /*1230*/  @P2 HADD2.F32 R8, -RZ, R26.H1_H1 ;  /* 0x3000001aff082230 */ /* 0x000fe40000004100 */
[----:B------:R-:W-:Y:S02]  /*1240*/  HADD2.F32 R115, -RZ, R23.H0_H0 ;  /* 0x20000017ff737230 */ /* 0x000fe40000004100 */
[----:B------:R-:W-:Y:S02]  /*1250*/  @P2 HADD2.F32 R22, -RZ, R27.H0_H0 ;  /* 0x2000001bff162230 */ /* 0x000fe40000004100 */
[----:B------:R-:W-:Y:S01]  /*1260*/  @P2 FFMA.FTZ R113, R8, R104, R113 ;  /* 0x0000006808712223 */ /* 0x000fe20000010071 */
[----:B------:R-:W2:Y:S01]  /*1270*/  @P2 LDC R94, c[0x0][0x40c] ;  /* 0x00010300ff5e2b82 */ /* 0x000ea20000000800 */
[----:B------:R-:W-:-:S02]  /*1280*/  HADD2.F32 R20, -RZ, R20.H0_H0 ;  /* 0x20000014ff147230 */ /* 0x000fc40000004100 */
[----:B------:R-:W-:Y:S02]  /*1290*/  HADD2.F32 R8, -RZ, R23.H1_H1 ;  /* 0x30000017ff087230 */ /* 0x000fe40000004100 */
[----:B------:R-:W-:Y:S02]  /*12a0*/  @P2 HADD2.F32 R23, -RZ, R24.H0_H0 ;  /* 0x20000018ff172230 */ /* 0x000fe40000004100 */
[----:B------:R-:W-:Y:S02]  /*12b0*/  @P2 HADD2.F32 R93, -RZ, R27.H1_H1 ;  /* 0x3000001bff5d2230 */ /* 0x000fe40000004100 */
[----:B0-----:R-:W-:Y:S01]  /*12c0*/  @P2 FFMA.FTZ R115, R22, R6, R115 ;  /* 0x0000000616732223 */ /* 0x001fe20000010073 */
[----:B------:R-:W-:Y:S02]  /*12d0*/  @!P2 MOV R6, R20 ;  /* 0x000000140006a202 */ /* 0x000fe40000000f00 */
[----:B------:R-:W-:Y:S02]  /*12e0*/  F2FP.F16.F32.PACK_AB R22, RZ, R97 ;  /* 0x00000061ff16723e */ /* 0x000fe400000000ff */
[----:B------:R-:W-:Y:S01]  /*12f0*/  F2FP.F16.F32.PACK_AB R102, RZ, R115 ;  /* 0x00000073ff66723e */ /* 0x000fe200000000ff */
[----:B-1----:R-:W-:Y:S01]  /*1300*/  @P2 FFMA.FTZ R6, R23, R92, R20 ;  /* 0x0000005c17062223 */ /* 0x002fe20000010014 */
[----:B------:R-:W-:-:S02]  /*1310*/  F2FP.F16.F32.PACK_AB R20, RZ, R7 ;  /* 0x00000007ff14723e */ /* 0x000fc400000000ff */
[----:B------:R-:W-:Y:S02]  /*1320*/  F2FP.F16.F32.PACK_AB R23, RZ, R113 ;  /* 0x00000071ff17723e */ /* 0x000fe400000000ff */
[----:B------:R-:W-:Y:S01]  /*1330*/  F2FP.F16.F32.PACK_AB R92, RZ, R6 ;  /* 0x00000006ff5c723e */ /* 0x000fe200000000ff */
[----:B--2---:R-:W-:Y:S01]  /*1340*/  @P2 FFMA.FTZ R8, R93, R94, R8 ;  /* 0x0000005e5d082223 */ /* 0x004fe20000010008 */
        /* <DEDUP_REMOVED lines=8> */
.L_x_13556:
[----:B------:R-:W0:Y:S01]  /*13d0*/  @UP2 LDCU UR4, c[0x0][0x40c] ;  /* 0x00008180ff0427ac */ /* 0x000e220008000800 */
[--C-:B-----5:R-:W-:Y:S02]  /*13e0*/  @P4 HADD2.F32 R8, -RZ, R24.reuse.H0_H0 ;  /* 0x20000018ff084230 */ /* 0x120fe40000004100 */
[----:B------:R-:W-:Y:S02]  /*13f0*/  HFMA2 R21, -RZ, RZ, 0, 0 ;  /* 0x00000000ff157431 */ /* 0x000fe400000001ff */
[----:B------:R-:W-:Y:S01]  /*1400*/  @P4 HADD2.F32 R20, -RZ, R24.H1_H1 ;  /* 0x30000018ff144230 */ /* 0x000fe20000004100 */
[----:B------:R-:W2:Y:S01]  /*1410*/  @UP2 LDCU UR5, c[0x0][0x40c] ;  /* 0x00008180ff0527ac */ /* 0x000ea20008000800 */
[----:B-1----:R-:W-:Y:S01]  /*1420*/  @P4 HADD2.F32 R22, -RZ, R25.H0_H0 ;  /* 0x20000019ff164230 */ /* 0x002fe20000004100 */
[----:B------:R-:W-:Y:S01]  /*1430*/  CS2R R6, SRZ ;  /* 0x0000000000067805 */ /* 0x000fe2000001ff00 */
[----:B------:R-:W-:Y:S01]  /*1440*/  HFMA2 R99, -RZ, RZ, 0, 0 ;  /* 0x00000000ff637431 */ /* 0x000fe200000001ff */
[----:B------:R-:W1:Y:S01]  /*1450*/  @UP2 LDCU UR7, c[0x0][0x40c] ;  /* 0x00008180ff0727ac */ /* 0x000e620008000800 */
[--C-:B------:R-:W-:Y:S01]  /*1460*/  @P4 HADD2.F32 R92, -RZ, R27.reuse.H0_H0 ;  /* 0x2000001bff5c4230 */ /* 0x100fe20000004100 */
[----:B------:R-:W-:Y:S01]  /*1470*/  MOV R97, RZ ;  /* 0x000000ff00617202 */ /* 0x000fe20000000f00 */
[----:B------:R-:W-:Y:S01]  /*1480*/  @P4 HADD2.F32 R93, -RZ, R27.H1_H1 ;  /* 0x3000001bff5d4230 */ /* 0x000fe20000004100 */
[----:B------:R-:W3:Y:S01]  /*1490*/  @UP2 LDCU UR23, c[0x0][0x40c] ;  /* 0x00008180ff1727ac */ /* 0x000ee20008000800 */
[--C-:B------:R-:W-:Y:S01]  /*14a0*/  @P4 HADD2.F32 R23, -RZ, R26.reuse.H1_H1 ;  /* 0x3000001aff174230 */ /* 0x100fe20000004100 */
[----:B------:R-:W-:Y:S01]  /*14b0*/  MOV R115, RZ ;  /* 0x000000ff00737202 */ /* 0x000fe20000000f00 */
[----:B------:R-:W4:Y:S01]  /*14c0*/  @UP2 LDCU UR24, c[0x0][0x40c] ;  /* 0x00008180ff1827ac */ /* 0x000f220008000800 */
[----:B------:R-:W-:Y:S01]  /*14d0*/  MOV R113, RZ ;  /* 0x000000ff00717202 */ /* 0x000fe20000000f00 */
[----:B0-----:R-:W-:Y:S01]  /*14e0*/  @P4 FMUL.FTZ R6, R8, UR4 ;  /* 0x0000000408064c20 */ /* 0x001fe20008410000 */
[----:B------:R-:W-:Y:S01]  /*14f0*/  HFMA2 R8, -RZ, RZ, 0, 0 ;  /* 0x00000000ff087431 */ /* 0x000fe200000001ff */
[----:B------:R-:W0:Y:S01]  /*1500*/  @UP2 LDCU UR26, c[0x0][0x40c] ;  /* 0x00008180ff1a27ac */ /* 0x000e220008000800 */
[----:B--2---:R-:W-:Y:S01]  /*1510*/  @P4 FMUL.FTZ R7, R20, UR5 ;  /* 0x0000000514074c20 */ /* 0x004fe20008410000 */
[----:B------:R-:W-:Y:S01]  /*1520*/  @P4 HADD2.F32 R20, -RZ, R25.H1_H1 ;  /* 0x30000019ff144230 */ /* 0x000fe20000004100 */
[----:B------:R-:W2:Y:S01]  /*1530*/  @UP2 LDCU UR27, c[0x0][0x40c] ;  /* 0x00008180ff1b27ac */ /* 0x000ea20008000800 */
[----:B-1----:R-:W-:Y:S01]  /*1540*/  @P4 FMUL.FTZ R21, R22, UR7 ;  /* 0x0000000716154c20 */ /* 0x002fe20008410000 */
[----:B------:R-:W-:Y:S01]  /*1550*/  @P4 HADD2.F32 R22, -RZ, R26.H0_H0 ;  /* 0x2000001aff164230 */ /* 0x000fe20000004100 */
[----:B------:R-:W1:Y:S01]  /*1560*/  @UP2 LDCU UR25, c[0x0][0x40c] ;  /* 0x00008180ff1927ac */ /* 0x000e620008000800 */
[----:B---3--:R-:W-:Y:S01]  /*1570*/  @P4 FMUL.FTZ R97, R20, UR23 ;  /* 0x0000001714614c20 */ /* 0x008fe20008410000 */
[----:B------:R-:W-:-:S02]  /*1580*/  F2FP.F16.F32.PACK_AB R20, RZ, R7 ;  /* 0x00000007ff14723e */ /* 0x000fc400000000ff */
[----:B----4-:R-:W-:Y:S02]  /*1590*/  @P4 FMUL.FTZ R99, R22, UR24 ;  /* 0x0000001816634c20 */ /* 0x010fe40008410000 */
[----:B------:R-:W-:Y:S01]  /*15a0*/  F2FP.F16.F32.PACK_AB R22, RZ, R97 ;  /* 0x00000061ff16723e */ /* 0x000fe200000000ff */
[----:B0-----:R-:W-:Y:S01]  /*15b0*/  @P4 FMUL.FTZ R115, R92, UR26 ;  /* 0x0000001a5c734c20 */ /* 0x001fe20008410000 */
[----:B------:R-:W-:Y:S02]  /*15c0*/  F2FP.F16.F32.PACK_AB R92, RZ, R6 ;  /* 0x00000006ff5c723e */ /* 0x000fe400000000ff */
[----:B------:R-:W-:Y:S01]  /*15d0*/  F2FP.F16.F32.PACK_AB R94, RZ, R99 ;  /* 0x00000063ff5e723e */ /* 0x000fe200000000ff */
[----:B--2---:R-:W-:Y:S01]  /*15e0*/  @P4 FMUL.FTZ R8, R93, UR27 ;  /* 0x0000001b5d084c20 */ /* 0x004fe20008410000 */
        /* <DEDUP_REMOVED lines=9> */
.L_x_13557:
[----:B------:R-:W0:Y:S01]  /*1680*/  LDC.64 R22, c[0x0][0x3a8] ;  /* 0x0000ea00ff167b82 */ /* 0x000e220000000a00 */
[----:B------:R-:W-:Y:S01]  /*1690*/  IADD3 R100, PT, PT, R100, 0x100, RZ ;  /* 0x0000010064647810 */ /* 0x000fe20007ffe0ff */
[C---:B0-----:R-:W-:Y:S01]  /*16a0*/  IMAD.WIDE.U32 R22, R98.reuse, 0x10, R22 ;  /* 0x0000001062167825 */ /* 0x041fe200078e0016 */
[----:B------:R-:W-:-:S04]  /*16b0*/  IADD3 R98, PT, PT, R98, 0x100, RZ ;  /* 0x0000010062627810 */ /* 0x000fc80007ffe0ff */
[----:B------:R0:W-:Y:S03]  /*16c0*/  STG.E.128 desc[UR12][R22.64], R92 ;  /* 0x0000005c16007986 */ /* 0x0001e6000c101d0c */
.L_x_13554:
[----:B------:R-:W-:Y:S05]  /*16d0*/  BSYNC.RECONVERGENT B0 ;  /* 0x0000000000007941 */ /* 0x000fea0003800200 */
.L_x_13553:
        /* <DEDUP_REMOVED lines=9> */
.L_x_13560:
[----:B------:R-:W-:Y:S05]  /*1770*/  BRA.U !UP0, `(.L_x_13561) ;  /* 0x0000000108c87547 */ /* 0x000fea000b800000 */
[----:B01----:R-:W0:Y:S02]  /*1780*/  LDC.64 R92, c[0x0][0x3a0] ;  /* 0x0000e800ff5c7b82 */ /* 0x003e240000000a00 */
[----:B0-----:R-:W-:-:S06]  /*1790*/  IMAD.WIDE.U32 R92, R98, 0x10, R92 ;  /* 0x00000010625c7825 */ /* 0x001fcc00078e005c */
[----:B------:R-:W2:Y:S01]  /*17a0*/  LDG.E.128 R92, desc[UR12][R92.64] ;  /* 0x0000000c5c5c7981 */ /* 0x000ea2000c1e1d00 */
[----:B------:R-:W-:-:S13]  /*17b0*/  ISETP.LT.AND P3, PT, RZ, UR21, PT ;  /* 0x00000015ff007c0c */ /* 0x000fda000bf61270 */
[----:B------:R-:W0:Y:S01]  /*17c0*/  @P3 LDC R12, c[0x0][0x40c] ;  /* 0x00010300ff0c3b82 */ /* 0x000e220000000800 */
[----:B-----5:R-:W-:Y:S02]  /*17d0*/  @P3 HADD2.F32 R10, -RZ, R24.H1_H1 ;  /* 0x30000018ff0a3230 */ /* 0x020fe40000004100 */
[----:B------:R-:W-:-:S05]  /*17e0*/  @P3 HADD2.F32 R22, -RZ, R25.H1_H1 ;  /* 0x30000019ff163230 */ /* 0x000fca0000004100 */
[----:B------:R-:W1:Y:S08]  /*17f0*/  @P3 LDC R20, c[0x0][0x40c] ;  /* 0x00010300ff143b82 */ /* 0x000e700000000800 */
[----:B------:R-:W3:Y:S08]  /*1800*/  @P3 LDC R102, c[0x0][0x40c] ;  /* 0x00010300ff663b82 */ /* 0x000ef00000000800 */
[----:B------:R-:W4:Y:S08]  /*1810*/  @P3 LDC R23, c[0x0][0x40c] ;  /* 0x00010300ff173b82 */ /* 0x000f300000000800 */
[----:B------:R-:W3:Y:S01]  /*1820*/  @P3 LDC R104, c[0x0][0x40c] ;  /* 0x00010300ff683b82 */ /* 0x000ee20000000800 */
[----:B--2---:R-:W-:-:S02]  /*1830*/  HADD2.F32 R9, -RZ, R92.H1_H1 ;  /* 0x3000005cff097230 */ /* 0x004fc40000004100 */
[--C-:B------:R-:W-:Y:S02]  /*1840*/  HADD2.F32 R101, -RZ, R93.reuse.H0_H0 ;  /* 0x2000005dff657230 */ /* 0x100fe40000004100 */
[----:B------:R-:W-:Y:S02]  /*1850*/  HADD2.F32 R103, -RZ, R93.H1_H1 ;  /* 0x3000005dff677230 */ /* 0x000fe40000004100 */
[----:B0-----:R-:W-:Y:S01]  /*1860*/  @P3 FFMA.FTZ R9, R10, R12, R9 ;  /* 0x0000000c0a093223 */ /* 0x001fe20000010009 */
[----:B------:R-:W-:Y:S01]  /*1870*/  @P3 HADD2.F32 R12, -RZ, R25.H0_H0 ;  /* 0x20000019ff0c3230 */ /* 0x000fe20000004100 */
[----:B------:R-:W0:Y:S01]  /*1880*/  @P3 LDC R93, c[0x0][0x40c] ;  /* 0x00010300ff5d3b82 */ /* 0x000e220000000800 */
[--C-:B------:R-:W-:Y:S02]  /*1890*/  HADD2.F32 R105, -RZ, R94.reuse.H0_H0 ;  /* 0x2000005eff697230 */ /* 0x100fe40000004100 */
[----:B----4-:R-:W-:Y:S01]  /*18a0*/  @P3 FFMA.FTZ R103, R22, R23, R103 ;  /* 0x0000001716673223 */ /* 0x010fe20000010067 */
[----:B------:R-:W-:-:S02]  /*18b0*/  HADD2.F32 R117, -RZ, R94.H1_H1 ;  /* 0x3000005eff757230 */ /* 0x000fc40000004100 */
[----:B-1----:R-:W-:Y:S01]  /*18c0*/  @P3 FFMA.FTZ R101, R12, R20, R101 ;  /* 0x000000140c653223 */ /* 0x002fe20000010065 */
[--C-:B------:R-:W-:Y:S02]  /*18d0*/  @P3 HADD2.F32 R12, -RZ, R26.reuse.H0_H0 ;  /* 0x2000001aff0c3230 */ /* 0x100fe40000004100 */
[----:B------:R-:W-:Y:S01]  /*18e0*/  HADD2.F32 R119, -RZ, R95.H0_H0 ;  /* 0x2000005fff777230 */ /* 0x000fe20000004100 */
[----:B------:R-:W1:Y:S01]  /*18f0*/  @P3 LDC R10, c[0x0][0x40c] ;  /* 0x00010300ff0a3b82 */ /* 0x000e620000000800 */
[----:B------:R-:W-:Y:S02]  /*1900*/  @P3 HADD2.F32 R22, -RZ, R27.H0_H0 ;  /* 0x2000001bff163230 */ /* 0x000fe40000004100 */
[----:B---3--:R-:W-:Y:S01]  /*1910*/  @P3 FFMA.FTZ R105, R12, R102, R105 ;  /* 0x000000660c693223 */ /* 0x008fe20000010069 */
[----:B------:R-:W-:Y:S02]  /*1920*/  @P3 HADD2.F32 R12, -RZ, R26.H1_H1 ;  /* 0x3000001aff0c3230 */ /* 0x000fe40000004100 */
[----:B------:R-:W-:-:S02]  /*1930*/  HADD2.F32 R92, -RZ, R92.H0_H0 ;  /* 0x2000005cff5c7230 */ /* 0x000fc40000004100 */
[----:B------:R-:W-:Y:S01]  /*1940*/  @P3 HADD2.F32 R23, -RZ, R24.H0_H0 ;  /* 0x20000018ff173230 */ /* 0x000fe20000004100 */
[----:B------:R-:W2:Y:S01]  /*1950*/  @P3 LDC R20, c[0x0][0x40c] ;  /* 0x00010300ff143b82 */ /* 0x000ea20000000800 */
[----:B------:R-:W-:Y:S01]  /*1960*/  F2FP.F16.F32.PACK_AB R94, RZ, R105 ;  /* 0x00000069ff5e723e */ /* 0x000fe200000000ff */
[----:B0-----:R-:W-:Y:S01]  /*1970*/  @P3 FFMA.FTZ R117, R12, R93, R117 ;  /* 0x0000005d0c753223 */ /* 0x001fe20000010075 */
[----:B------:R-:W-:Y:S02]  /*1980*/  HADD2.F32 R12, -RZ, R95.H1_H1 ;  /* 0x3000005fff0c7230 */ /* 0x000fe40000004100 */
[----:B------:R-:W-:Y:S02]  /*1990*/  @P3 HADD2.F32 R93, -RZ, R27.H1_H1 ;  /* 0x3000001bff5d3230 */ /* 0x000fe40000004100 */
[----:B-1----:R-:W-:Y:S01]  /*19a0*/  @P3 FFMA.FTZ R119, R22, R10, R119 ;  /* 0x0000000a16773223 */ /* 0x002fe20000010077 */
[----:B------:R-:W-:Y:S02]  /*19b0*/  @!P3 MOV R10, R92 ;  /* 0x0000005c000ab202 */ /* 0x000fe40000000f00 */
[----:B------:R-:W-:Y:S01]  /*19c0*/  @P3 FFMA.FTZ R12, R93, R104, R12 ;  /* 0x000000685d0c3223 */ /* 0x000fe2000001000c */
[----:B------:R-:W-:-:S02]  /*19d0*/  F2FP.F16.F32.PACK_AB R93, RZ, R101 ;  /* 0x00000065ff5d723e */ /* 0x000fc400000000ff */
[----:B------:R-:W-:Y:S02]  /*19e0*/  F2FP.F16.F32.PACK_AB R22, RZ, R103 ;  /* 0x00000067ff16723e */ /* 0x000fe400000000ff */
[----:B------:R-:W-:Y:S01]  /*19f0*/  F2FP.F16.F32.PACK_AB R102, RZ, R119 ;  /* 0x00000077ff66723e */ /* 0x000fe200000000ff */
[----:B--2---:R-:W-:Y:S01]  /*1a00*/  @P3 FFMA.FTZ R10, R23, R20, R92 ;  /* 0x00000014170a3223 */ /* 0x004fe2000001005c */
[----:B------:R-:W-:Y:S02]  /*1a10*/  F2FP.F16.F32.PACK_AB R20, RZ, R9 ;  /* 0x00000009ff14723e */ /* 0x000fe400000000ff */
[----:B------:R-:W-:Y:S02]  /*1a20*/  F2FP.F16.F32.PACK_AB R23, RZ, R117 ;  /* 0x00000075ff17723e */ /* 0x000fe400000000ff */
[----:B------:R-:W-:Y:S02]  /*1a30*/  F2FP.F16.F32.PACK_AB R92, RZ, R10 ;  /* 0x0000000aff5c723e */ /* 0x000fe400000000ff */
[----:B------:R-:W-:-:S02]  /*1a40*/  F2FP.F16.F32.PACK_AB R95, RZ, R12 ;  /* 0x0000000cff5f723e */ /* 0x000fc400000000ff */
[----:B------:R-:W-:Y:S02]  /*1a50*/  PRMT R93, R93, 0x5410, R22 ;  /* 0x000054105d5d7816 */ /* 0x000fe40000000016 */
[----:B------:R-:W-:Y:S02]  /*1a60*/  PRMT R94, R94, 0x5410, R23 ;  /* 0x000054105e5e7816 */ /* 0x000fe40000000017 */
[----:B------:R-:W-:Y:S02]  /*1a70*/  PRMT R92, R92, 0x5410, R20 ;  /* 0x000054105c5c7816 */ /* 0x000fe40000000014 */
[----:B------:R-:W-:Y:S01]  /*1a80*/  PRMT R95, R102, 0x5410, R95 ;  /* 0x00005410665f7816 */ /* 0x000fe2000000005f */
[----:B------:R-:W-:Y:S06]  /*1a90*/  BRA `(.L_x_13562) ;  /* 0x0000000000b07947 */ /* 0x000fec0003800000 */
.L_x_13561:
[----:B------:R-:W2:Y:S01]  /*1aa0*/  @UP2 LDCU UR4, c[0x0][0x40c] ;  /* 0x00008180ff0427ac */ /* 0x000ea20008000800 */
[----:B------:R-:W-:Y:S02]  /*1ab0*/  HFMA2 R10, -RZ, RZ, 0, 0 ;  /* 0x00000000ff0a7431 */ /* 0x000fe400000001ff */
[--C-:B-----5:R-:W-:Y:S02]  /*1ac0*/  @P4 HADD2.F32 R12, -RZ, R24.reuse.H0_H0 ;  /* 0x20000018ff0c4230 */ /* 0x120fe40000004100 */
[----:B------:R-:W-:Y:S01]  /*1ad0*/  HFMA2 R101, -RZ, RZ, 0, 0 ;  /* 0x00000000ff657431 */ /* 0x000fe200000001ff */
[----:B------:R-:W3:Y:S01]  /*1ae0*/  @UP2 LDCU UR5, c[0x0][0x40c] ;  /* 0x00008180ff0527ac */ /* 0x000ee20008000800 */
[----:B------:R-:W-:Y:S01]  /*1af0*/  @P4 HADD2.F32 R20, -RZ, R24.H1_H1 ;  /* 0x30000018ff144230 */ /* 0x000fe20000004100 */
[----:B------:R-:W-:Y:S01]  /*1b00*/  MOV R9, RZ ;  /* 0x000000ff00097202 */ /* 0x000fe20000000f00 */
[----:B01----:R-:W-:Y:S01]  /*1b10*/  @P4 HADD2.F32 R22, -RZ, R25.H0_H0 ;  /* 0x20000019ff164230 */ /* 0x003fe20000004100 */
[----:B------:R-:W0:Y:S01]  /*1b20*/  @UP2 LDCU UR7, c[0x0][0x40c] ;  /* 0x00008180ff0727ac */ /* 0x000e220008000800 */
[----:B------:R-:W-:-:S02]  /*1b30*/  HFMA2 R105, -RZ, RZ, 0, 0 ;  /* 0x00000000ff697431 */ /* 0x000fc400000001ff */
[--C-:B------:R-:W-:Y:S01]  /*1b40*/  @P4 HADD2.F32 R92, -RZ, R27.reuse.H0_H0 ;  /* 0x2000001bff5c4230 */ /* 0x100fe20000004100 */
[----:B------:R-:W-:Y:S01]  /*1b50*/  MOV R103, RZ ;  /* 0x000000ff00677202 */ /* 0x000fe20000000f00 */
[----:B------:R-:W1:Y:S01]  /*1b60*/  @UP2 LDCU UR23, c[0x0][0x40c] ;  /* 0x00008180ff1727ac */ /* 0x000e620008000800 */
[----:B------:R-:W-:Y:S01]  /*1b70*/  @P4 HADD2.F32 R93, -RZ, R27.H1_H1 ;  /* 0x3000001bff5d4230 */ /* 0x000fe20000004100 */
[----:B------:R-:W-:Y:S01]  /*1b80*/  MOV R119, RZ ;  /* 0x000000ff00777202 */ /* 0x000fe20000000f00 */
[--C-:B------:R-:W-:Y:S01]  /*1b90*/  @P4 HADD2.F32 R23, -RZ, R26.reuse.H1_H1 ;  /* 0x3000001aff174230 */ /* 0x100fe20000004100 */
[----:B------:R-:W4:Y:S01]  /*1ba0*/  @UP2 LDCU UR24, c[0x0][0x40c] ;  /* 0x00008180ff1827ac */ /* 0x000f220008000800 */
[----:B------:R-:W-:Y:S01]  /*1bb0*/  MOV R117, RZ ;  /* 0x000000ff00757202 */ /* 0x000fe20000000f00 */
[----:B--2---:R-:W-:Y:S01]  /*1bc0*/  @P4 FMUL.FTZ R10, R12, UR4 ;  /* 0x000000040c0a4c20 */ /* 0x004fe20008410000 */
[----:B------:R-:W-:Y:S01]  /*1bd0*/  HFMA2 R12, -RZ, RZ, 0, 0 ;  /* 0x00000000ff0c7431 */ /* 0x000fe200000001ff */
[----:B------:R-:W2:Y:S01]  /*1be0*/  @UP2 LDCU UR26, c[0x0][0x40c] ;  /* 0x00008180ff1a27ac */ /* 0x000ea20008000800 */
[----:B---3--:R-:W-:Y:S01]  /*1bf0*/  @P4 FMUL.FTZ R9, R20, UR5 ;  /* 0x0000000514094c20 */ /* 0x008fe20008410000 */
[----:B------:R-:W-:Y:S01]  /*1c00*/  @P4 HADD2.F32 R20, -RZ, R25.H1_H1 ;  /* 0x30000019ff144230 */ /* 0x000fe20000004100 */
[----:B------:R-:W3:Y:S01]  /*1c10*/  @UP2 LDCU UR27, c[0x0][0x40c] ;  /* 0x00008180ff1b27ac */ /* 0x000ee20008000800 */
[----:B0-----:R-:W-:Y:S01]  /*1c20*/  @P4 FMUL.FTZ R101, R22, UR7 ;  /* 0x0000000716654c20 */ /* 0x001fe20008410000 */
[----:B------:R-:W-:Y:S01]  /*1c30*/  @P4 HADD2.F32 R22, -RZ, R26.H0_H0 ;  /* 0x2000001aff164230 */ /* 0x000fe20000004100 */
[----:B------:R-:W0:Y:S01]  /*1c40*/  @UP2 LDCU UR25, c[0x0][0x40c] ;  /* 0x00008180ff1927ac */ /* 0x000e220008000800 */
[----:B-1----:R-:W-:Y:S01]  /*1c50*/  @P4 FMUL.FTZ R103, R20, UR23 ;  /* 0x0000001714674c20 */ /* 0x002fe20008410000 */
[----:B------:R-:W-:-:S02]  /*1c60*/  F2FP.F16.F32.PACK_AB R20, RZ, R9 ;  /* 0x00000009ff14723e */ /* 0x000fc400000000ff */
[----:B----4-:R-:W-:Y:S02]  /*1c70*/  @P4 FMUL.FTZ R105, R22, UR24 ;  /* 0x0000001816694c20 */ /* 0x010fe40008410000 */
[----:B------:R-:W-:Y:S01]  /*1c80*/  F2FP.F16.F32.PACK_AB R22, RZ, R103 ;  /* 0x00000067ff16723e */ /* 0x000fe200000000ff */
[----:B--2---:R-:W-:Y:S01]  /*1c90*/  @P4 FMUL.FTZ R119, R92, UR26 ;  /* 0x0000001a5c774c20 */ /* 0x004fe20008410000 */
[----:B------:R-:W-:Y:S02]  /*1ca0*/  F2FP.F16.F32.PACK_AB R92, RZ, R10 ;  /* 0x0000000aff5c723e */ /* 0x000fe400000000ff */
[----:B------:R-:W-:Y:S01]  /*1cb0*/  F2FP.F16.F32.PACK_AB R94, RZ, R105 ;  /* 0x00000069ff5e723e */ /* 0x000fe200000000ff */
[----:B---3--:R-:W-:Y:S01]  /*1cc0*/  @P4 FMUL.FTZ R12, R93, UR27 ;  /* 0x0000001b5d0c4c20 */ /* 0x008fe20008410000 */
[----:B------:R-:W-:Y:S02]  /*1cd0*/  F2FP.F16.F32.PACK_AB R95, RZ, R119 ;  /* 0x00000077ff5f723e */ /* 0x000fe400000000ff */
[----:B------:R-:W-:Y:S01]  /*1ce0*/  F2FP.F16.F32.PACK_AB R93, RZ, R101 ;  /* 0x00000065ff5d723e */ /* 0x000fe200000000ff */
[----:B0-----:R-:W-:Y:S01]  /*1cf0*/  @P4 FMUL.FTZ R117, R23, UR25 ;  /* 0x0000001917754c20 */ /* 0x001fe20008410000 */
[----:B------:R-:W-:-:S02]  /*1d00*/  F2FP.F16.F32.PACK_AB R102, RZ, R12 ;  /* 0x0000000cff66723e */ /* 0x000fc400000000ff */
[----:B------:R-:W-:Y:S02]  /*1d10*/  PRMT R92, R92, 0x5410, R20 ;  /* 0x000054105c5c7816 */ /* 0x000fe40000000014 */
[----:B------:R-:W-:Y:S02]  /*1d20*/  F2FP.F16.F32.PACK_AB R23, RZ, R117 ;  /* 0x00000075ff17723e */ /* 0x000fe400000000ff */
[----:B------:R-:W-:Y:S02]  /*1d30*/  PRMT R95, R95, 0x5410, R102 ;  /* 0x000054105f5f7816 */ /* 0x000fe40000000066 */
[----:B------:R-:W-:Y:S02]  /*1d40*/  PRMT R93, R93, 0x5410, R22 ;  /* 0x000054105d5d7816 */ /* 0x000fe40000000016 */
[----:B------:R-:W-:-:S07]  /*1d50*/  PRMT R94, R94, 0x5410, R23 ;  /* 0x000054105e5e7816 */ /* 0x000fce0000000017 */
.L_x_13562:
[----:B------:R-:W0:Y:S01]  /*1d60*/  LDC.64 R22, c[0x0][0x3a8] ;  /* 0x0000ea00ff167b82 */ /* 0x000e220000000a00 */
[----:B------:R-:W-:Y:S01]  /*1d70*/  IADD3 R100, PT, PT, R100, 0x100, RZ ;  /* 0x0000010064647810 */ /* 0x000fe20007ffe0ff */
[C---:B0-----:R-:W-:Y:S01]  /*1d80*/  IMAD.WIDE.U32 R22, R98.reuse, 0x10, R22 ;  /* 0x0000001062167825 */ /* 0x041fe200078e0016 */
[----:B------:R-:W-:-:S04]  /*1d90*/  IADD3 R98, PT, PT, R98, 0x100, RZ ;  /* 0x0000010062627810 */ /* 0x000fc80007ffe0ff */
[----:B------:R2:W-:Y:S03]  /*1da0*/  STG.E.128 desc[UR12][R22.64], R92 ;  /* 0x0000005c16007986 */ /* 0x0005e6000c101d0c */
.L_x_13559:
[----:B------:R-:W-:Y:S05]  /*1db0*/  BSYNC.RECONVERGENT B0 ;  /* 0x0000000000007941 */ /* 0x000fea0003800200 */
.L_x_13558:
        /* <DEDUP_REMOVED lines=9> */
.L_x_13565:
[----:B------:R-:W-:Y:S05]  /*1e50*/  BRA.U !UP0, `(.L_x_13566) ;  /* 0x0000000108c87547 */ /* 0x000fea000b800000 */
[----:B0123--:R-:W0:Y:S02]  /*1e60*/  LDC.64 R22, c[0x0][0x3a0] ;  /* 0x0000e800ff167b82 */ /* 0x00fe240000000a00 */
[----:B0-----:R-:W-:-:S05]  /*1e70*/  IMAD.WIDE.U32 R22, R98, 0x10, R22 ;  /* 0x0000001062167825 */ /* 0x001fca00078e0016 */
[----:B------:R0:W2:Y:S01]  /*1e80*/  LDG.E.128 R92, desc[UR12][R22.64] ;  /* 0x0000000c165c7981 */ /* 0x0000a2000c1e1d00 */
[----:B------:R-:W-:-:S13]  /*1e90*/  ISETP.LT.AND P4, PT, RZ, UR21, PT ;  /* 0x00000015ff007c0c */ /* 0x000fda000bf81270 */
[----:B------:R-:W1:Y:S01]  /*1ea0*/  @P4 LDC R100, c[0x0][0x40c] ;  /* 0x00010300ff644b82 */ /* 0x000e620000000800 */
[----:B-----5:R-:W-:Y:S02]  /*1eb0*/  @P4 HADD2.F32 R20, -RZ, R25.H0_H0 ;  /* 0x20000019ff144230 */ /* 0x020fe40000004100 */
[----:B------:R-:W-:-:S05]  /*1ec0*/  @P4 HADD2.F32 R16, -RZ, R24.H1_H1 ;  /* 0x30000018ff104230 */ /* 0x000fca0000004100 */
[----:B------:R-:W3:Y:S08]  /*1ed0*/  @P4 LDC R18, c[0x0][0x40c] ;  /* 0x00010300ff124b82 */ /* 0x000ef00000000800 */
[----:B------:R-:W4:Y:S08]  /*1ee0*/  @P4 LDC R102, c[0x0][0x40c] ;  /* 0x00010300ff664b82 */ /* 0x000f300000000800 */
[----:B------:R-:W4:Y:S08]  /*1ef0*/  @P4 LDC R104, c[0x0][0x40c] ;  /* 0x00010300ff684b82 */ /* 0x000f300000000800 */
[----:B------:R-:W4:Y:S08]  /*1f00*/  @P4 LDC R14, c[0x0][0x40c] ;  /* 0x00010300ff0e4b82 */ /* 0x000f300000000800 */
[----:B0-----:R-:W0:Y:S08]  /*1f10*/  @P4 LDC R23, c[0x0][0x40c] ;  /* 0x00010300ff174b82 */ /* 0x001e300000000800 */
[----:B------:R-:W0:Y:S01]  /*1f20*/  @P4 LDC R22, c[0x0][0x40c] ;  /* 0x00010300ff164b82 */ /* 0x000e220000000800 */
[----:B--2---:R-:W-:-:S02]  /*1f30*/  HADD2.F32 R13, -RZ, R93.H0_H0 ;  /* 0x2000005dff0d7230 */ /* 0x004fc40000004100 */
[----:B------:R-:W-:Y:S02]  /*1f40*/  HADD2.F32 R11, -RZ, R92.H1_H1 ;  /* 0x3000005cff0b7230 */ /* 0x000fe40000004100 */
[----:B------:R-:W-:Y:S02]  /*1f50*/  HADD2.F32 R107, -RZ, R93.H1_H1 ;  /* 0x3000005dff6b7230 */ /* 0x000fe40000004100 */
[----:B-1----:R-:W-:Y:S01]  /*1f60*/  @P4 FFMA.FTZ R13, R20, R100, R13 ;  /* 0x00000064140d4223 */ /* 0x002fe2000001000d */
[----:B------:R-:W-:Y:S01]  /*1f70*/  HADD2.F32 R121, -RZ, R94.H0_H0 ;  /* 0x2000005eff797230 */ /* 0x000fe20000004100 */
[----:B------:R-:W1:Y:S01]  /*1f80*/  @P4 LDC R20, c[0x0][0x40c] ;  /* 0x00010300ff144b82 */ /* 0x000e620000000800 */
[----:B---3--:R-:W-:Y:S01]  /*1f90*/  @P4 FFMA.FTZ R11, R16, R18, R11 ;  /* 0x00000012100b4223 */ /* 0x008fe2000001000b */
[----:B------:R-:W-:Y:S02]  /*1fa0*/  @P4 HADD2.F32 R16, -RZ, R25.H1_H1 ;  /* 0x30000019ff104230 */ /* 0x000fe40000004100 */
[----:B------:R-:W-:-:S02]  /*1fb0*/  @P4 HADD2.F32 R18, -RZ, R26.H0_H0 ;  /* 0x2000001aff124230 */ /* 0x000fc40000004100 */
[----:B------:R-:W-:Y:S02]  /*1fc0*/  HADD2.F32 R123, -RZ, R94.H1_H1 ;  /* 0x3000005eff7b7230 */ /* 0x000fe40000004100 */
[----:B----4-:R-:W-:Y:S01]  /*1fd0*/  @P4 FFMA.FTZ R107, R16, R102, R107 ;  /* 0x00000066106b4223 */ /* 0x010fe2000001006b */
[----:B------:R-:W-:Y:S02]  /*1fe0*/  @P4 HADD2.F32 R94, -RZ, R26.H1_H1 ;  /* 0x3000001aff5e4230 */ /* 0x000fe40000004100 */
[----:B------:R-:W-:Y:S01]  /*1ff0*/  @P4 FFMA.FTZ R121, R18, R104, R121 ;  /* 0x0000006812794223 */ /* 0x000fe20000010079 */
[----:B------:R-:W-:Y:S02]  /*2000*/  HADD2.F32 R92, -RZ, R92.H0_H0 ;  /* 0x2000005cff5c7230 */ /* 0x000fe40000004100 */
[--C-:B------:R-:W-:Y:S02]  /*2010*/  HADD2.F32 R16, -RZ, R95.reuse.H0_H0 ;  /* 0x2000005fff107230 */ /* 0x100fe40000004100 */
[----:B------:R-:W-:Y:S01]  /*2020*/  @P4 FFMA.FTZ R123, R94, R14, R123 ;  /* 0x0000000e5e7b4223 */ /* 0x000fe2000001007b */
[----:B------:R-:W-:Y:S01]  /*2030*/  HADD2.F32 R18, -RZ, R95.H1_H1 ;  /* 0x3000005fff127230 */ /* 0x000fe20000004100 */
[----:B------:R-:W-:Y:S01]  /*2040*/  @!P4 MOV R14, R92 ;  /* 0x0000005c000ec202 */ /* 0x000fe20000000f00 */
[----:B------:R-:W-:-:S02]  /*2050*/  @P4 HADD2.F32 R95, -RZ, R27.H0_H0 ;  /* 0x2000001bff5f4230 */ /* 0x000fc40000004100 */
[----:B------:R-:W-:Y:S02]  /*2060*/  @P4 HADD2.F32 R93, -RZ, R24.H0_H0 ;  /* 0x20000018ff5d4230 */ /* 0x000fe40000004100 */
[----:B------:R-:W-:-:S03]  /*2070*/  @P4 HADD2.F32 R94, -RZ, R27.H1_H1 ;  /* 0x3000001bff5e4230 */ /* 0x000fc60000004100 */
[----:B0-----:R-:W-:Y:S01]  /*2080*/  @P4 FFMA.FTZ R14, R93, R23, R92 ;  /* 0x000000175d0e4223 */ /* 0x001fe2000001005c */
[----:B-1----:R-:W-:Y:S01]  /*2090*/  @P4 FFMA.FTZ R16, R95, R20, R16 ;  /* 0x000000145f104223 */ /* 0x002fe20000010010 */
[----:B------:R-:W-:Y:S01]  /*20a0*/  @P4 FFMA.FTZ R18, R94, R22, R18 ;  /* 0x000000165e124223 */ /* 0x000fe20000010012 */
[----:B------:R-:W-:Y:S02]  /*20b0*/  F2FP.F16.F32.PACK_AB R20, RZ, R11 ;  /* 0x0000000bff14723e */ /* 0x000fe400000000ff */
[----:B------:R-:W-:Y:S02]  /*20c0*/  F2FP.F16.F32.PACK_AB R93, RZ, R13 ;  /* 0x0000000dff5d723e */ /* 0x000fe400000000ff */
[----:B------:R-:W-:Y:S02]  /*20d0*/  F2FP.F16.F32.PACK_AB R22, RZ, R107 ;  /* 0x0000006bff16723e */ /* 0x000fe400000000ff */
        /* <DEDUP_REMOVED lines=10> */
.L_x_13566:
[----:B------:R-:W4:Y:S01]  /*2180*/  @UP2 LDCU UR5, c[0x0][0x40c] ;  /* 0x00008180ff0527ac */ /* 0x000f220008000800 */
[--C-:B-----5:R-:W-:Y:S02]  /*2190*/  @P4 HADD2.F32 R18, -RZ, R24.reuse.H1_H1 ;  /* 0x30000018ff124230 */ /* 0x120fe40000004100 */
[----:B------:R-:W-:Y:S02]  /*21a0*/  HFMA2 R13, -RZ, RZ, 0, 0 ;  /* 0x00000000ff0d7431 */ /* 0x000fe400000001ff */
[----:B------:R-:W-:Y:S01]  /*21b0*/  @P4 HADD2.F32 R20, -RZ, R25.H0_H0 ;  /* 0x20000019ff144230 */ /* 0x000fe20000004100 */
[----:B------:R-:W4:Y:S01]  /*21c0*/  @UP2 LDCU UR7, c[0x0][0x40c] ;  /* 0x00008180ff0727ac */ /* 0x000f220008000800 */
[----:B------:R-:W-:Y:S01]  /*21d0*/  HFMA2 R14, -RZ, RZ, 0, 0 ;  /* 0x00000000ff0e7431 */ /* 0x000fe200000001ff */
[----:B------:R-:W-:Y:S01]  /*21e0*/  MOV R11, RZ ;  /* 0x000000ff000b7202 */ /* 0x000fe20000000f00 */
[----:B------:R-:W-:Y:S01]  /*21f0*/  @P4 HADD2.F32 R16, -RZ, R24.H0_H0 ;  /* 0x20000018ff104230 */ /* 0x000fe20000004100 */
[----:B------:R-:W4:Y:S01]  /*2200*/  @UP2 LDCU UR4, c[0x0][0x40c] ;  /* 0x00008180ff0427ac */ /* 0x000f220008000800 */
[----:B------:R-:W-:-:S02]  /*2210*/  HFMA2 R121, -RZ, RZ, 0, 0 ;  /* 0x00000000ff797431 */ /* 0x000fc400000001ff */
[--C-:B012---:R-:W-:Y:S01]  /*2220*/  @P4 HADD2.F32 R92, -RZ, R27.reuse.H0_H0 ;  /* 0x2000001bff5c4230 */ /* 0x107fe20000004100 */
[----:B------:R-:W-:Y:S01]  /*2230*/  MOV R107, RZ ;  /* 0x000000ff006b7202 */ /* 0x000fe20000000f00 */
[----:B------:R-:W0:Y:S01]  /*2240*/  @UP2 LDCU UR23, c[0x0][0x40c] ;  /* 0x00008180ff1727ac */ /* 0x000e220008000800 */
[----:B------:R-:W-:Y:S01]  /*2250*/  @P4 HADD2.F32 R93, -RZ, R27.H1_H1 ;  /* 0x3000001bff5d4230 */ /* 0x000fe20000004100 */
[----:B------:R-:W-:Y:S01]  /*2260*/  MOV R123, RZ ;  /* 0x000000ff007b7202 */ /* 0x000fe20000000f00 */
[--C-:B---3--:R-:W-:Y:S01]  /*2270*/  @P4 HADD2.F32 R22, -RZ, R26.reuse.H0_H0 ;  /* 0x2000001aff164230 */ /* 0x108fe20000004100 */
[----:B------:R-:W1:Y:S01]  /*2280*/  @UP2 LDCU UR24, c[0x0][0x40c] ;  /* 0x00008180ff1827ac */ /* 0x000e620008000800 */
[----:B------:R-:W-:Y:S02]  /*2290*/  @P4 HADD2.F32 R23, -RZ, R26.H1_H1 ;  /* 0x3000001aff174230 */ /* 0x000fe40000004100 */
[----:B----4-:R-:W-:Y:S01]  /*22a0*/  @P4 FMUL.FTZ R11, R18, UR5 ;  /* 0x00000005120b4c20 */ /* 0x010fe20008410000 */
[----:B------:R-:W-:Y:S01]  /*22b0*/  HFMA2 R18, -RZ, RZ, 0, 0 ;  /* 0x00000000ff127431 */ /* 0x000fe200000001ff */
[----:B------:R-:W2:Y:S01]  /*22c0*/  @UP2 LDCU UR26, c[0x0][0x40c] ;  /* 0x00008180ff1a27ac */ /* 0x000ea20008000800 */
[----:B------:R-:W-:Y:S01]  /*22d0*/  @P4 FMUL.FTZ R13, R20, UR7 ;  /* 0x00000007140d4c20 */ /* 0x000fe20008410000 */
[----:B------:R-:W-:Y:S01]  /*22e0*/  @P4 HADD2.F32 R20, -RZ, R25.H1_H1 ;  /* 0x30000019ff144230 */ /* 0x000fe20000004100 */
[----:B------:R-:W3:Y:S01]  /*22f0*/  @UP2 LDCU UR27, c[0x0][0x40c] ;  /* 0x00008180ff1b27ac */ /* 0x000ee20008000800 */
[----:B------:R-:W-:Y:S01]  /*2300*/  @P4 FMUL.FTZ R14, R16, UR4 ;  /* 0x00000004100e4c20 */ /* 0x000fe20008410000 */
[----:B------:R-:W-:Y:S01]  /*2310*/  MOV R16, RZ ;  /* 0x000000ff00107202 */ /* 0x000fe20000000f00 */
[----:B------:R-:W4:Y:S01]  /*2320*/  @UP2 LDCU UR25, c[0x0][0x40c] ;  /* 0x00008180ff1927ac */ /* 0x000f220008000800 */
[----:B0-----:R-:W-:Y:S01]  /*2330*/  @P4 FMUL.FTZ R107, R20, UR23 ;  /* 0x00000017146b4c20 */ /* 0x001fe20008410000 */
[----:B------:R-:W-:Y:S01]  /*2340*/  F2FP.F16.F32.PACK_AB R20, RZ, R11 ;  /* 0x0000000bff14723e */ /* 0x000fe200000000ff */
[----:B-1----:R-:W-:-:S03]  /*2350*/  @P4 FMUL.FTZ R121, R22, UR24 ;  /* 0x0000001816794c20 */ /* 0x002fc60008410000 */
[----:B------:R-:W-:Y:S01]  /*2360*/  F2FP.F16.F32.PACK_AB R22, RZ, R107 ;  /* 0x0000006bff16723e */ /* 0x000fe200000000ff */
[----:B--2---:R-:W-:Y:S01]  /*2370*/  @P4 FMUL.FTZ R16, R92, UR26 ;  /* 0x0000001a5c104c20 */ /* 0x004fe20008410000 */
[----:B------:R-:W-:Y:S02]  /*2380*/  F2FP.F16.F32.PACK_AB R92, RZ, R14 ;  /* 0x0000000eff5c723e */ /* 0x000fe400000000ff */
[----:B------:R-:W-:Y:S01]  /*2390*/  F2FP.F16.F32.PACK_AB R94, RZ, R121 ;  /* 0x00000079ff5e723e */ /* 0x000fe200000000ff */
[----:B---3--:R-:W-:Y:S01]  /*23a0*/  @P4 FMUL.FTZ R18, R93, UR27 ;  /* 0x0000001b5d124c20 */ /* 0x008fe20008410000 */
[----:B------:R-:W-:Y:S02]  /*23b0*/  F2FP.F16.F32.PACK_AB R95, RZ, R16 ;  /* 0x00000010ff5f723e */ /* 0x000fe400000000ff */
[----:B------:R-:W-:Y:S01]  /*23c0*/  F2FP.F16.F32.PACK_AB R93, RZ, R13 ;  /* 0x0000000dff5d723e */ /* 0x000fe200000000ff */
[----:B----4-:R-:W-:Y:S01]  /*23d0*/  @P4 FMUL.FTZ R123, R23, UR25 ;  /* 0x00000019177b4c20 */ /* 0x010fe20008410000 */
[----:B------:R-:W-:-:S02]  /*23e0*/  F2FP.F16.F32.PACK_AB R100, RZ, R18 ;  /* 0x00000012ff64723e */ /* 0x000fc400000000ff */
[----:B------:R-:W-:Y:S02]  /*23f0*/  PRMT R92, R92, 0x5410, R20 ;  /* 0x000054105c5c7816 */ /* 0x000fe40000000014 */
[----:B------:R-:W-:Y:S02]  /*2400*/  F2FP.F16.F32.PACK_AB R23, RZ, R123 ;  /* 0x0000007bff17723e */ /* 0x000fe400000000ff */
[----:B------:R-:W-:Y:S02]  /*2410*/  PRMT R95, R95, 0x5410, R100 ;  /* 0x000054105f5f7816 */ /* 0x000fe40000000064 */
[----:B------:R-:W-:Y:S02]  /*2420*/  PRMT R93, R93, 0x5410, R22 ;  /* 0x000054105d5d7816 */ /* 0x000fe40000000016 */
[----:B------:R-:W-:-:S07]  /*2430*/  PRMT R94, R94, 0x5410, R23 ;  /* 0x000054105e5e7816 */ /* 0x000fce0000000017 */
.L_x_13567:
[----:B------:R-:W0:Y:S02]  /*2440*/  LDC.64 R22, c[0x0][0x3a8] ;  /* 0x0000ea00ff167b82 */ /* 0x000e240000000a00 */
[----:B0-----:R-:W-:-:S05]  /*2450*/  IMAD.WIDE.U32 R22, R98, 0x10, R22 ;  /* 0x0000001062167825 */ /* 0x001fca00078e0016 */
[----:B------:R3:W-:Y:S02]  /*2460*/  STG.E.128 desc[UR12][R22.64], R92 ;  /* 0x0000005c16007986 */ /* 0x0007e4000c101d0c */
.L_x_13564:
[----:B------:R-:W-:Y:S05]  /*2470*/  BSYNC.RECONVERGENT B0 ;  /* 0x0000000000007941 */ /* 0x000fea0003800200 */
.L_x_13563:
[----:B------:R-:W-:Y:S01]  /*2480*/  FADD.FTZ R20, RZ, R125 ;  /* 0x0000007dff147221 */ /* 0x000fe20000010000 */
[C---:B------:R-:W-:Y:S01]  /*2490*/  ISETP.GT.U32.AND P6, PT, R0.reuse, 0x1ff, PT ;  /* 0x000001ff0000780c */ /* 0x040fe20003fc4070 */
[----:B------:R-:W-:Y:S01]  /*24a0*/  BSSY.RECONVERGENT B0, `(.L_x_13568) ;  /* 0x0000084000007945 */ /* 0x000fe20003800200 */
[C---:B------:R-:W-:Y:S01]  /*24b0*/  ISETP.GT.U32.AND P5, PT, R0.reuse, 0x2ff, PT ;  /* 0x000002ff0000780c */ /* 0x040fe20003fa4070 */
[----:B------:R-:W-:Y:S01]  /*24c0*/  FADD.FTZ R20, R5, R20 ;  /* 0x0000001405147221 */ /* 0x000fe20000010000 */
[----:B------:R-:W-:Y:S01]  /*24d0*/  ISETP.GT.U32.AND P4, PT, R0, 0x3ff, PT ;  /* 0x000003ff0000780c */ /* 0x000fe20003f84070 */
[----:B------:R-:W-:Y:S02]  /*24e0*/  HFMA2 R100, -RZ, RZ, 0, 0 ;  /* 0x00000000ff647431 */ /* 0x000fe400000001ff */
        /* <DEDUP_REMOVED lines=127> */
.L_x_13569:
[----:B------:R-:W-:Y:S05]  /*2ce0*/  BSYNC.RECONVERGENT B0 ;  /* 0x0000000000007941 */ /* 0x000fea0003800200 */
.L_x_13568:
        /* <DEDUP_REMOVED lines=12> */
.L_x_13571:
[----:B------:R-:W-:Y:S05]  /*2db0*/  BSYNC.RECONVERGENT B0 ;  /* 0x0000000000007941 */ /* 0x000fea0003800200 */
.L_x_13570:
        /* <DEDUP_REMOVED lines=60> */
[----:B------:R-:W-:-:S03]  /*3180*/  MOV R94, UR18 ;  /* 0x00000012005e7c02 */ /* 0x000fc60008000f00 */
        /* <DEDUP_REMOVED lines=31> */
[----:B------:R-:W-:Y:S01]  /*3380*/  F2FP.F16.F32.PACK_AB R92, R93, R92 ;  /* 0x0000005c5d5c723e */ /* 0x000fe200000000ff */
        /* <DEDUP_REMOVED lines=11> */
[----:B------:R-:W-:-:S02]  /*3440*/  F2FP.F16.F32.PACK_AB R93, R94, R93 ;  /* 0x0000005d5e5d723e */ /* 0x000fc400000000ff */
[----:B------:R-:W-:Y:S02]  /*3450*/  F2FP.F16.F32.PACK_AB R94, R95, R100 ;  /* 0x000000645f5e723e */ /* 0x000fe400000000ff */
[----:B------:R-:W-:Y:S01]  /*3460*/  F2FP.F16.F32.PACK_AB R95, R106, R104 ;  /* 0x000000686a5f723e */ /* 0x000fe200000000ff */
[C---:B0-----:R-:W-:Y:S01]  /*3470*/  IMAD.WIDE.U32 R22, R96.reuse, 0x10, R22 ;  /* 0x0000001060167825 */ /* 0x041fe200078e0016 */
[----:B------:R-:W-:-:S04]  /*3480*/  IADD3 R96, PT, PT, R96, 0x100, RZ ;  /* 0x0000010060607810 */ /* 0x000fc80007ffe0ff */
[----:B------:R0:W-:Y:S03]  /*3490*/  STG.E.128 desc[UR12][R22.64], R92 ;  /* 0x0000005c16007986 */ /* 0x0001e6000c101d0c */
.L_x_13574:
[----:B------:R-:W-:Y:S05]  /*34a0*/  BSYNC.RECONVERGENT B0 ;  /* 0x0000000000007941 */ /* 0x000fea0003800200 */
.L_x_13573:
        /* <DEDUP_REMOVED lines=34> */
.L_x_13576:
[----:B------:R-:W-:Y:S05]  /*36d0*/  BSYNC.RECONVERGENT B0 ;  /* 0x0000000000007941 */ /* 0x000fea0003800200 */
.L_x_13575:
        /* <DEDUP_REMOVED lines=34> */
.L_x_13578:
[----:B------:R-:W-:Y:S05]  /*3900*/  BSYNC.RECONVERGENT B0 ;  /* 0x0000000000007941 */ /* 0x000fea0003800200 */
.L_x_13577:
        /* <DEDUP_REMOVED lines=33> */
.L_x_13579:
[----:B------:R-:W-:Y:S05]  /*3b20*/  BSYNC.RECONVERGENT B0 ;  /* 0x0000000000007941 */ /* 0x000fea0003800200 */
.L_x_13572:
[----:B------:R-:W-:Y:S02]  /*3b30*/  UIADD3 UR18, UPT, UPT, UR18, UR16, URZ ;  /* 0x0000001012127290 */ /* 0x000fe4000fffe0ff */
[----:B------:R-:W-:Y:S02]  /*3b40*/  UPLOP3.LUT UP1, UPT, UPT, UPT, UP1, 0x40, 0x4 ;  /* 0x000000000004789c */ /* 0x000fe40003f2e810 */
[----:B------:R-:W-:-:S09]  /*3b50*/  UISETP.GE.AND UP0, UPT, UR18, UR17, UPT ;  /* 0x000000111200728c */ /* 0x000fd2000bf06270 */
[----:B------:R-:W-:Y:S05]  /*3b60*/  BRA.U !UP0, `(.L_x_13580) ;  /* 0xffffffcd08087547 */ /* 0x000fea000b83ffff */
[----:B------:R-:W-:Y:S05]  /*3b70*/  EXIT ;  /* 0x000000000000794d */ /* 0x000fea0003800000 */
.L_x_13581:
        /* <DEDUP_REMOVED lines=16> */
.L_x_27542:


//--------------------- .text._ZN10layer_norm13ln_fwd_kernelINS_13Kernel_traitsIf6__halfS2_S2_fjLj8192ELj1ELj1ELj8ELj16ENS_18Kernel_traits_baseILj8192EfS2_S2_S2_fjLj256EEEEELb0ELb0ELb1ELb1EEEvNS_9FwdParamsE --------------------------
	.section	.text._ZN10layer_norm13ln_fwd_kernelINS_13Kernel_traitsIf6__halfS2_S2_fjLj8192ELj1ELj1ELj8ELj16ENS_18Kernel_traits_baseILj8192EfS2_S2_S2_fjLj256EEEEELb0ELb0ELb1ELb1EEEvNS_9FwdParamsE,"ax",@progbits
	.align	128
        .global         _ZN10layer_norm13ln_fwd_kernelINS_13Kernel_traitsIf6__halfS2_S2_fjLj8192ELj1ELj1ELj8ELj16ENS_18Kernel_traits_baseILj8192EfS2_S2_S2_fjLj256EEEEELb0ELb0ELb1ELb1EEEvNS_9FwdParamsE
        .type           _ZN10layer_norm13ln_fwd_kernelINS_13Kernel_traitsIf6__halfS2_S2_fjLj8192ELj1ELj1ELj8ELj16ENS_18Kernel_traits_baseILj8192EfS2_S2_S2_fjLj256EEEEELb0ELb0ELb1ELb1EEEvNS_9FwdParamsE,@function
        .size           _ZN10layer_norm13ln_fwd_kernelINS_13Kernel_traitsIf6__halfS2_S2_fjLj8192ELj1ELj1ELj8ELj16ENS_18Kernel_traits_baseILj8192EfS2_S2_S2_fjLj256EEEEELb0ELb0ELb1ELb1EEEvNS_9FwdParamsE,(.L_x_27543 - _ZN10layer_norm13ln_fwd_kernelINS_13Kernel_traitsIf6__halfS2_S2_fjLj8192ELj1ELj1ELj8ELj16ENS_18Kernel_traits_baseILj8192EfS2_S2_S2_fjLj256EEEEELb0ELb0ELb1ELb1EEEvNS_9FwdParamsE)
        .other          _ZN10layer_norm13ln_fwd_kernelINS_13Kernel_traitsIf6__halfS2_S2_fjLj8192ELj1ELj1ELj8ELj16ENS_18Kernel_traits_baseILj8192EfS2_S2_S2_fjLj256EEEEELb0ELb0ELb1ELb1EEEvNS_9FwdParamsE,@"STO_CUDA_ENTRY STV_DEFAULT"
_ZN10layer_norm13ln_fwd_kernelINS_13Kernel_traitsIf6__halfS2_S2_fjLj8192ELj1ELj1ELj8ELj16ENS_18Kernel_traits_baseILj8192EfS2_S2_S2_fjLj256EEEEELb0ELb0ELb1ELb1EEEvNS_9FwdParamsE:
.text._ZN10layer_norm13ln_fwd_kernelINS_13Kernel_traitsIf6__halfS2_S2_fjLj8192ELj1ELj1ELj8ELj16ENS_18Kernel_traits_baseILj8192EfS2_S2_S2_fjLj256EEEEELb0ELb0ELb1ELb1EEEvNS_9FwdParamsE:
        /* <DEDUP_REMOVED lines=30> */
.L_x_13582:
        /* <DEDUP_REMOVED lines=26> */
.L_x_13583:
        /* <DEDUP_REMOVED lines=12> */
.L_x_13593:
        /* <DEDUP_REMOVED lines=25> */
[----:B------:R-:W-:-:S06]  /*05d0*/  ULEA.HI UR5, UR5, UR4, URZ, 0x3 ;  /* 0x0000000405057291 */ /* 0x000fcc000f8f18ff */
[----:B------:R-:W-:-:S04]  /*05e0*/  MOV R73, UR5 ;  /* 0x0000000500497c02 */ /* 0x000fc80008000f00 */
[----:B------:R-:W-:Y:S02]  /*05f0*/  LEA.HI.SX32 R0, R73, R76, 0x1d ;  /* 0x0000004c49007211 */ /* 0x000fe400078feaff */
[----:B--2---:R-:W-:Y:S01]  /*0600*/  R2UR UR6, R74 ;  /* 0x000000004a0672ca */ /* 0x004fe200000e0000 */
[----:B0-----:R-:W-:-:S14]  /*0610*/  BRA.U !UP0, `(.L_x_13584) ;  /* 0x0000000108c47547 */ /* 0x001fdc000b800000 */
[----:B------:R-:W0:Y:S02]  /*0620*/  LDC.64 R72, c[0x0][0x3a0] ;  /* 0x0000e800ff487b82 */ /* 0x000e240000000a00 */
[----:B0-----:R-:W-:-:S06]  /*0630*/  IMAD.WIDE.U32 R72, R0, 0x10, R72 ;  /* 0x0000001000487825 */ /* 0x001fcc00078e0048 */
[----:B------:R-:W2:Y:S01]  /*0640*/  LDG.E.128 R72, desc[UR12][R72.64] ;  /* 0x0000000c48487981 */ /* 0x000ea2000c1e1d00 */
[----:B------:R-:W-:-:S13]  /*0650*/  ISETP.LT.AND P2, PT, RZ, UR20, PT ;  /* 0x00000014ff007c0c */ /* 0x000fda000bf41270 */
[----:B------:R-:W0:Y:S01]  /*0660*/  @P2 LDC R86, c[0x0][0x40c] ;  /* 0x00010300ff562b82 */ /* 0x000e220000000800 */
[----:B-----5:R-:W-:Y:S02]  /*0670*/  @P2 HADD2.F32 R2, -RZ, R4.H1_H1 ;  /* 0x30000004ff022230 */ /* 0x020fe40000004100 */
[--C-:B------:R-:W-:Y:S02]  /*0680*/  @P2 HADD2.F32 R80, -RZ, R5.reuse.H0_H0 ;  /* 0x20000005ff502230 */ /* 0x100fe40000004100 */
[----:B------:R-:W-:-:S03]  /*0690*/  @P2 HADD2.F32 R84, -RZ, R5.H1_H1 ;  /* 0x30000005ff542230 */ /* 0x000fc60000004100 */
[----:B------:R-:W3:Y:S08]  /*06a0*/  @P2 LDC R88, c[0x0][0x40c] ;  /* 0x00010300ff582b82 */ /* 0x000ef00000000800 */
[----:B------:R-:W4:Y:S08]  /*06b0*/  @P2 LDC R90, c[0x0][0x40c] ;  /* 0x00010300ff5a2b82 */ /* 0x000f300000000800 */
[----:B------:R-:W1:Y:S08]  /*06c0*/  @P2 LDC R92, c[0x0][0x40c] ;  /* 0x00010300ff5c2b82 */ /* 0x000e700000000800 */
[----:B------:R-:W1:Y:S08]  /*06d0*/  @P2 LDC R93, c[0x0][0x40c] ;  /* 0x00010300ff5d2b82 */ /* 0x000e700000000800 */
[----:B------:R-:W1:Y:S08]  /*06e0*/  @P2 LDC R94, c[0x0][0x40c] ;  /* 0x00010300ff5e2b82 */ /* 0x000e700000000800 */
[----:B------:R-:W1:Y:S08]  /*06f0*/  @P2 LDC R3, c[0x0][0x40c] ;  /* 0x00010300ff032b82 */ /* 0x000e700000000800 */
[----:B------:R-:W1:Y:S01]  /*0700*/  @P2 LDC R95, c[0x0][0x40c] ;  /* 0x00010300ff5f2b82 */ /* 0x000e620000000800 */
[----:B--2---:R-:W-:-:S02]  /*0710*/  HADD2.F32 R91, -RZ, R72.H1_H1 ;  /* 0x30000048ff5b7230 */ /* 0x004fc40000004100 */
[--C-:B------:R-:W-:Y:S02]  /*0720*/  HADD2.F32 R89, -RZ, R73.reuse.H0_H0 ;  /* 0x20000049ff597230 */ /* 0x100fe40000004100 */
[----:B------:R-:W-:Y:S02]  /*0730*/  HADD2.F32 R87, -RZ, R73.H1_H1 ;  /* 0x30000049ff577230 */ /* 0x000fe40000004100 */
[----:B0-----:R-:W-:Y:S01]  /*0740*/  @P2 FFMA.FTZ R91, R2, R86, R91 ;  /* 0x00000056025b2223 */ /* 0x001fe2000001005b */
        /* <DEDUP_REMOVED lines=11> */
[----:B-1----:R-:W-:Y:S01]  /*0800*/  @P2 FFMA.FTZ R85, R72, R92, R85 ;  /* 0x0000005c48552223 */ /* 0x002fe20000010055 */
        /* <DEDUP_REMOVED lines=18> */
.L_x_13584:
[----:B------:R-:W0:Y:S01]  /*0930*/  @P1 LDC R3, c[0x0][0x40c] ;  /* 0x00010300ff031b82 */ /* 0x000e220000000800 */
        /* <DEDUP_REMOVED lines=14> */
[----:B0-----:R-:W-:Y:S01]  /*0a20*/  @P1 FMUL.FTZ R79, R2, R3 ;  /* 0x00000003024f1220 */ /* 0x001fe20000410000 */
[----:B------:R-:W-:Y:S02]  /*0a30*/  @P1 HADD2.F32 R3, -RZ, R6.H0_H0 ;  /* 0x20000006ff031230 */ /* 0x000fe40000004100 */
[----:B------:R-:W-:-:S04]  /*0a40*/  @P1 HADD2.F32 R2, -RZ, R5.H1_H1 ;  /* 0x30000005ff021230 */ /* 0x000fc80000004100 */
[----:B------:R-:W0:Y:S01]  /*0a50*/  @P1 LDC R95, c[0x0][0x40c] ;  /* 0x00010300ff5f1b82 */ /* 0x000e220000000800 */
        /* <DEDUP_REMOVED lines=9> */
[----:B0-----:R-:W-:Y:S01]  /*0af0*/  @P1 FMUL.FTZ R83, R72, R95 ;  /* 0x0000005f48531220 */ /* 0x001fe20000410000 */
        /* <DEDUP_REMOVED lines=15> */
.L_x_13585:
[----:B------:R-:W0:Y:S01]  /*0bf0*/  LDC.64 R2, c[0x0][0x3a8] ;  /* 0x0000ea00ff027b82 */ /* 0x000e220000000a00 */
[----:B------:R-:W-:-:S07]  /*0c00*/  @P1 IADD3 R97, PT, PT, R82, 0x100, RZ ;  /* 0x0000010052611810 */ /* 0x000fce0007ffe0ff */
[----:B------:R-:W2:Y:S01]  /*0c10*/  @P1 LDC.64 R94, c[0x0][0x390] ;  /* 0x0000e400ff5e1b82 */ /* 0x000ea20000000a00 */
[----:B0-----:R-:W-:-:S05]  /*0c20*/  IMAD.WIDE.U32 R92, R0, 0x10, R2 ;  /* 0x00000010005c7825 */ /* 0x001fca00078e0002 */
[----:B------:R0:W-:Y:S01]  /*0c30*/  STG.E.128 desc[UR12][R92.64], R72 ;  /* 0x000000485c007986 */ /* 0x0001e2000c101d0c */
[----:B--2---:R-:W-:-:S05]  /*0c40*/  @P1 IMAD.WIDE.U32 R94, R97, 0x10, R94 ;  /* 0x00000010615e1825 */ /* 0x004fca00078e005e */
[----:B------:R0:W5:Y:S01]  /*0c50*/  @P1 LDG.E.128 R4, desc[UR12][R94.64] ;  /* 0x0000000c5e041981 */ /* 0x000162000c1e1d00 */
[----:B------:R-:W-:Y:S01]  /*0c60*/  IADD3 R99, PT, PT, R0, 0x100, RZ ;  /* 0x0000010000637810 */ /* 0x000fe20007ffe0ff */
[----:B------:R-:W-:Y:S06]  /*0c70*/  BRA.U !UP0, `(.L_x_13586) ;  /* 0x0000000108c47547 */ /* 0x000fec000b800000 */
[----:B0-----:R-:W0:Y:S02]  /*0c80*/  LDC.64 R72, c[0x0][0x3a0] ;  /* 0x0000e800ff487b82 */ /* 0x001e240000000a00 */
        /* <DEDUP_REMOVED lines=16> */
[----:B------:R-:W-:Y:S02]  /*0d90*/  HADD2.F32 R103, -RZ, R72.H0_H0 ;  /* 0x20000048ff677230 */ /* 0x000fe40000004100 */
[----:B0-----:R-:W-:Y:S01]  /*0da0*/  @P2 FFMA.FTZ R97, R84, R86, R97 ;  /* 0x0000005654612223 */ /* 0x001fe20000010061 */
        /* <DEDUP_REMOVED lines=30> */
.L_x_13586:
[----:B0-----:R-:W0:Y:S01]  /*0f90*/  @P1 LDC R93, c[0x0][0x40c] ;  /* 0x00010300ff5d1b82 */ /* 0x001e220000000800 */
[----:B-----5:R-:W-:Y:S02]  /*0fa0*/  @P1 HADD2.F32 R80, -RZ, R5.H0_H0 ;  /* 0x20000005ff501230 */ /* 0x020fe40000004100 */
[----:B------:R-:W-:Y:S02]  /*0fb0*/  HFMA2 R97, -RZ, RZ, 0, 0 ;  /* 0x00000000ff617431 */ /* 0x000fe400000001ff */
[--C-:B------:R-:W-:Y:S01]  /*0fc0*/  @P1 HADD2.F32 R72, -RZ, R4.reuse.H0_H0 ;  /* 0x20000004ff481230 */ /* 0x100fe20000004100 */
[----:B------:R-:W-:Y:S01]  /*0fd0*/  MOV R95, RZ ;  /* 0x000000ff005f7202 */ /* 0x000fe20000000f00 */
[----:B------:R-:W-:Y:S01]  /*0fe0*/  @P1 HADD2.F32 R74, -RZ, R4.H1_H1 ;  /* 0x30000004ff4a1230 */ /* 0x000fe20000004100 */
[----:B------:R-:W-:Y:S01]  /*0ff0*/  MOV R103, RZ ;  /* 0x000000ff00677202 */ /* 0x000fe20000000f00 */
[----:B------:R-:W-:Y:S01]  /*1000*/  HFMA2 R107, -RZ, RZ, 0, 0 ;  /* 0x00000000ff6b7431 */ /* 0x000fe200000001ff */
[----:B------:R-:W2:Y:S01]  /*1010*/  @P1 LDC R73, c[0x0][0x40c] ;  /* 0x00010300ff491b82 */ /* 0x000ea20000000800 */
[----:B------:R-:W-:Y:S01]  /*1020*/  HFMA2 R101, -RZ, RZ, 0, 0 ;  /* 0x00000000ff657431 */ /* 0x000fe200000001ff */
[----:B------:R-:W-:-:S02]  /*1030*/  MOV R109, RZ ;  /* 0x000000ff006d7202 */ /* 0x000fc40000000f00 */
[----:B------:R-:W-:-:S04]  /*1040*/  MOV R105, RZ ;  /* 0x000000ff00697202 */ /* 0x000fc80000000f00 */
[----:B------:R-:W3:Y:S08]  /*1050*/  @P1 LDC R75, c[0x0][0x40c] ;  /* 0x00010300ff4b1b82 */ /* 0x000ef00000000800 */
[----:B------:R-:W4:Y:S01]  /*1060*/  @P1 LDC R111, c[0x0][0x40c] ;  /* 0x00010300ff6f1b82 */ /* 0x000f220000000800 */
[----:B0-----:R-:W-:Y:S01]  /*1070*/  @P1 FMUL.FTZ R95, R80, R93 ;  /* 0x0000005d505f1220 */ /* 0x001fe20000410000 */
[----:B------:R-:W-:-:S02]  /*1080*/  HFMA2 R93, -RZ, RZ, 0, 0 ;  /* 0x00000000ff5d7431 */ /* 0x000fc400000001ff */
[----:B------:R-:W-:-:S04]  /*1090*/  @P1 HADD2.F32 R80, -RZ, R7.H1_H1 ;  /* 0x30000007ff501230 */ /* 0x000fc80000004100 */
[----:B------:R-:W0:Y:S01]  /*10a0*/  @P1 LDC R84, c[0x0][0x40c] ;  /* 0x00010300ff541b82 */ /* 0x000e220000000800 */
[----:B--2---:R-:W-:Y:S01]  /*10b0*/  @P1 FMUL.FTZ R103, R72, R73 ;  /* 0x0000004948671220 */ /* 0x004fe20000410000 */
[----:B------:R-:W-:Y:S02]  /*10c0*/  @P1 HADD2.F32 R72, -RZ, R5.H1_H1 ;  /* 0x30000005ff481230 */ /* 0x000fe40000004100 */
[----:B------:R-:W-:-:S04]  /*10d0*/  @P1 HADD2.F32 R73, -RZ, R6.H0_H0 ;  /* 0x20000006ff491230 */ /* 0x000fc80000004100 */
[----:B------:R-:W2:Y:S01]  /*10e0*/  @P1 LDC R113, c[0x0][0x40c] ;  /* 0x00010300ff711b82 */ /* 0x000ea20000000800 */
[----:B---3--:R-:W-:Y:S01]  /*10f0*/  @P1 FMUL.FTZ R97, R74, R75 ;  /* 0x0000004b4a611220 */ /* 0x008fe20000410000 */
[----:B------:R-:W-:Y:S02]  /*1100*/  @P1 HADD2.F32 R74, -RZ, R6.H1_H1 ;  /* 0x30000006ff4a1230 */ /* 0x000fe40000004100 */
[----:B------:R-:W-:-:S04]  /*1110*/  @P1 HADD2.F32 R75, -RZ, R7.H0_H0 ;  /* 0x20000007ff4b1230 */ /* 0x000fc80000004100 */
[----:B------:R-:W3:Y:S01]  /*1120*/  @P1 LDC R86, c[0x0][0x40c] ;  /* 0x00010300ff561b82 */ /* 0x000ee20000000800 */
[----:B----4-:R-:W-:Y:S01]  /*1130*/  @P1 FMUL.FTZ R93, R72, R111 ;  /* 0x0000006f485d1220 */ /* 0x010fe20000410000 */
[----:B------:R-:W-:-:S06]  /*1140*/  F2FP.F16.F32.PACK_AB R72, RZ, R103 ;  /* 0x00000067ff48723e */ /* 0x000fcc00000000ff */
[----:B------:R-:W4:Y:S01]  /*1150*/  @P1 LDC R115, c[0x0][0x40c] ;  /* 0x00010300ff731b82 */ /* 0x000f220000000800 */
[----:B0-----:R-:W-:Y:S01]  /*1160*/  @P1 FMUL.FTZ R109, R73, R84 ;  /* 0x00000054496d1220 */ /* 0x001fe20000410000 */
        /* <DEDUP_REMOVED lines=14> */
.L_x_13587:
        /* <DEDUP_REMOVED lines=24> */
[----:B------:R-:W-:Y:S02]  /*13d0*/  HADD2.F32 R125, -RZ, R72.H0_H0 ;  /* 0x20000048ff7d7230 */ /* 0x000fe40000004100 */
[--C-:B------:R-:W-:Y:S02]  /*13e0*/  HADD2.F32 R115, -RZ, R73.reuse.H0_H0 ;  /* 0x20000049ff737230 */ /* 0x100fe40000004100 */
[----:B0-----:R-:W-:Y:S01]  /*13f0*/  @P2 FFMA.FTZ R113, R94, R96, R113 ;  /* 0x000000605e712223 */ /* 0x001fe20000010071 */
[----:B------:R-:W-:Y:S02]  /*1400*/  HADD2.F32 R117, -RZ, R73.H1_H1 ;  /* 0x30000049ff757230 */ /* 0x000fe40000004100 */
[--C-:B------:R-:W-:Y:S02]  /*1410*/  HADD2.F32 R119, -RZ, R74.reuse.H0_H0 ;  /* 0x2000004aff777230 */ /* 0x100fe40000004100 */
[----:B---3--:R-:W-:Y:S01]  /*1420*/  @P2 FFMA.FTZ R115, R98, R99, R115 ;  /* 0x0000006362732223 */ /* 0x008fe20000010073 */
[----:B------:R-:W-:-:S02]  /*1430*/  HADD2.F32 R121, -RZ, R74.H1_H1 ;  /* 0x3000004aff797230 */ /* 0x000fc40000004100 */
[----:B----4-:R-:W-:Y:S01]  /*1440*/  @P2 FFMA.FTZ R117, R100, R102, R117 ;  /* 0x0000006664752223 */ /* 0x010fe20000010075 */
[--C-:B------:R-:W-:Y:S02]  /*1450*/  HADD2.F32 R123, -RZ, R75.reuse.H0_H0 ;  /* 0x2000004bff7b7230 */ /* 0x100fe40000004100 */
        /* <DEDUP_REMOVED lines=24> */
.L_x_13588:
[----:B--2---:R-:W0:Y:S01]  /*15e0*/  @P1 LDC R73, c[0x0][0x40c] ;  /* 0x00010300ff491b82 */ /* 0x004e220000000800 */
[--C-:B-----5:R-:W-:Y:S02]  /*15f0*/  @P1 HADD2.F32 R72, -RZ, R4.reuse.H0_H0 ;  /* 0x20000004ff481230 */ /* 0x120fe40000004100 */
[----:B------:R-:W-:Y:S02]  /*1600*/  HFMA2 R113, -RZ, RZ, 0, 0 ;  /* 0x00000000ff717431 */ /* 0x000fe400000001ff */
[----:B------:R-:W-:Y:S01]  /*1610*/  @P1 HADD2.F32 R80, -RZ, R5.H0_H0 ;  /* 0x20000005ff501230 */ /* 0x000fe20000004100 */
[----:B------:R-:W-:Y:S01]  /*1620*/  MOV R125, RZ ;  /* 0x000000ff007d7202 */ /* 0x000fe20000000f00 */
[----:B------:R-:W-:Y:S01]  /*1630*/  @P1 HADD2.F32 R74, -RZ, R4.H1_H1 ;  /* 0x30000004ff4a1230 */ /* 0x000fe20000004100 */
[----:B------:R-:W-:Y:S01]  /*1640*/  MOV R115, RZ ;  /* 0x000000ff00737202 */ /* 0x000fe20000000f00 */
[----:B------:R-:W-:Y:S01]  /*1650*/  HFMA2 R117, -RZ, RZ, 0, 0 ;  /* 0x00000000ff757431 */ /* 0x000fe200000001ff */
[----:B------:R-:W2:Y:S01]  /*1660*/  @P1 LDC R99, c[0x0][0x40c] ;  /* 0x00010300ff631b82 */ /* 0x000ea20000000800 */
[----:B------:R-:W-:-:S02]  /*1670*/  HFMA2 R121, -RZ, RZ, 0, 0 ;  /* 0x00000000ff797431 */ /* 0x000fc400000001ff */
[----:B------:R-:W-:Y:S01]  /*1680*/  @P1 HADD2.F32 R90, -RZ, R7.H1_H1 ;  /* 0x30000007ff5a1230 */ /* 0x000fe20000004100 */
[----:B------:R-:W-:Y:S02]  /*1690*/  MOV R119, RZ ;  /* 0x000000ff00777202 */ /* 0x000fe40000000f00 */
[----:B------:R-:W-:Y:S02]  /*16a0*/  MOV R123, RZ ;  /* 0x000000ff007b7202 */ /* 0x000fe40000000f00 */
[----:B------:R-:W3:Y:S08]  /*16b0*/  @P1 LDC R75, c[0x0][0x40c] ;  /* 0x00010300ff4b1b82 */ /* 0x000ef00000000800 */
[----:B------:R-:W4:Y:S01]  /*16c0*/  @P1 LDC R111, c[0x0][0x40c] ;  /* 0x00010300ff6f1b82 */ /* 0x000f220000000800 */
[----:B0-----:R-:W-:Y:S01]  /*16d0*/  @P1 FMUL.FTZ R125, R72, R73 ;  /* 0x00000049487d1220 */ /* 0x001fe20000410000 */
[----:B------:R-:W-:-:S02]  /*16e0*/  @P1 HADD2.F32 R72, -RZ, R5.H1_H1 ;  /* 0x30000005ff481230 */ /* 0x000fc40000004100 */
[----:B------:R-:W-:-:S04]  /*16f0*/  @P1 HADD2.F32 R73, -RZ, R6.H0_H0 ;  /* 0x20000006ff491230 */ /* 0x000fc80000004100 */
[----:B------:R-:W0:Y:S01]  /*1700*/  @P1 LDC R84, c[0x0][0x40c] ;  /* 0x00010300ff541b82 */ /* 0x000e220000000800 */
[----:B--2---:R-:W-:Y:S01]  /*1710*/  @P1 FMUL.FTZ R115, R80, R99 ;  /* 0x0000006350731220 */ /* 0x004fe20000410000 */
[----:B------:R-:W-:-:S06]  /*1720*/  HFMA2 R80, -RZ, RZ, 0, 0 ;  /* 0x00000000ff507431 */ /* 0x000fcc00000001ff */
        /* <DEDUP_REMOVED lines=10> */
[----:B------:R-:W-:Y:S01]  /*17d0*/  F2FP.F16.F32.PACK_AB R84, RZ, R119 ;  /* 0x00000077ff54723e */ /* 0x000fe200000000ff */
[----:B--2---:R-:W-:Y:S01]  /*17e0*/  @P1 FMUL.FTZ R121, R74, R86 ;  /* 0x000000564a791220 */ /* 0x004fe20000410000 */
[----:B------:R-:W-:Y:S02]  /*17f0*/  F2FP.F16.F32.PACK_AB R74, RZ, R115 ;  /* 0x00000073ff4a723e */ /* 0x000fe400000000ff */
[----:B------:R-:W-:Y:S02]  /*1800*/  PRMT R72, R72, 0x5410, R73 ;  /* 0x0000541048487816 */ /* 0x000fe40000000049 */
[----:B------:R-:W-:Y:S01]  /*1810*/  F2FP.F16.F32.PACK_AB R86, RZ, R121 ;  /* 0x00000079ff56723e */ /* 0x000fe200000000ff */
[----:B---3--:R-:W-:Y:S01]  /*1820*/  @P1 FMUL.FTZ R123, R75, R88 ;  /* 0x000000584b7b1220 */ /* 0x008fe20000410000 */
[----:B------:R-:W-:-:S04]  /*1830*/  F2FP.F16.F32.PACK_AB R75, RZ, R117 ;  /* 0x00000075ff4b723e */ /* 0x000fc800000000ff */
[----:B------:R-:W-:Y:S02]  /*1840*/  F2FP.F16.F32.PACK_AB R88, RZ, R123 ;  /* 0x0000007bff58723e */ /* 0x000fe400000000ff */
[----:B------:R-:W-:Y:S01]  /*1850*/  PRMT R73, R74, 0x5410, R75 ;  /* 0x000054104a497816 */ /* 0x000fe2000000004b */
[----:B----4-:R-:W-:Y:S01]  /*1860*/  @P1 FMUL.FTZ R80, R90, R92 ;  /* 0x0000005c5a501220 */ /* 0x010fe20000410000 */
[----:B------:R-:W-:-:S04]  /*1870*/  PRMT R74, R84, 0x5410, R86 ;  /* 0x00005410544a7816 */ /* 0x000fc80000000056 */
[----:B------:R-:W-:-:S04]  /*1880*/  F2FP.F16.F32.PACK_AB R90, RZ, R80 ;  /* 0x00000050ff5a723e */ /* 0x000fc800000000ff */
[----:B------:R-:W-:-:S07]  /*1890*/  PRMT R75, R88, 0x5410, R90 ;  /* 0x00005410584b7816 */ /* 0x000fce000000005a */
.L_x_13589:
[----:B------:R-:W0:Y:S01]  /*18a0*/  @P1 LDC.64 R110, c[0x0][0x390] ;  /* 0x0000e400ff6e1b82 */ /* 0x000e220000000a00 */
[----:B------:R-:W-:Y:S02]  /*18b0*/  IADD3 R99, PT, PT, R0, 0x200, RZ ;  /* 0x0000020000637810 */ /* 0x000fe40007ffe0ff */
[----:B------:R-:W-:-:S03]  /*18c0*/  @P1 IADD3 R82, PT, PT, R82, 0x300, RZ ;  /* 0x0000030052521810 */ /* 0x000fc60007ffe0ff */
        /* <DEDUP_REMOVED lines=14> */
[----:B-----5:R-:W-:Y:S02]  /*19b0*/  @P1 HADD2.F32 R99, -RZ, R4.H1_H1 ;  /* 0x30000004ff631230 */ /* 0x020fe40000004100 */
[--C-:B------:R-:W-:Y:S01]  /*19c0*/  @P1 HADD2.F32 R111, -RZ, R5.reuse.H0_H0 ;  /* 0x20000005ff6f1230 */ /* 0x100fe20000004100 */
[----:B------:R-:W1:Y:S01]  /*19d0*/  @UP0 LDCU UR4, c[0x0][0x40c] ;  /* 0x00008180ff0407ac */ /* 0x000e620008000800 */
[----:B------:R-:W-:-:S02]  /*19e0*/  @P1 HADD2.F32 R0, -RZ, R5.H1_H1 ;  /* 0x30000005ff001230 */ /* 0x000fc40000004100 */
[----:B------:R-:W-:Y:S01]  /*19f0*/  @P1 HADD2.F32 R98, -RZ, R7.H0_H0 ;  /* 0x20000007ff621230 */ /* 0x000fe20000004100 */
[----:B------:R-:W1:Y:S01]  /*1a00*/  @UP0 LDCU UR22, c[0x0][0x40c] ;  /* 0x00008180ff1607ac */ /* 0x000e620008000800 */
[----:B------:R-:W1:Y:S01]  /*1a10*/  @UP0 LDCU UR23, c[0x0][0x40c] ;  /* 0x00008180ff1707ac */ /* 0x000e620008000800 */
[----:B------:R-:W1:Y:S01]  /*1a20*/  @UP0 LDCU UR24, c[0x0][0x40c] ;  /* 0x00008180ff1807ac */ /* 0x000e620008000800 */
[----:B------:R-:W1:Y:S01]  /*1a30*/  @UP0 LDCU UR25, c[0x0][0x40c] ;  /* 0x00008180ff1907ac */ /* 0x000e620008000800 */
[----:B--2---:R-:W-:Y:S02]  /*1a40*/  HADD2.F32 R88, -RZ, R72.H1_H1 ;  /* 0x30000048ff587230 */ /* 0x004fe40000004100 */
[--C-:B------:R-:W-:Y:S02]  /*1a50*/  HADD2.F32 R82, -RZ, R73.reuse.H0_H0 ;  /* 0x20000049ff527230 */ /* 0x100fe40000004100 */
[----:B------:R-:W-:Y:S02]  /*1a60*/  HADD2.F32 R84, -RZ, R73.H1_H1 ;  /* 0x30000049ff547230 */ /* 0x000fe40000004100 */
[----:B0-----:R-:W-:Y:S01]  /*1a70*/  @P1 FFMA.FTZ R88, R99, UR5, R88 ;  /* 0x0000000563581c23 */ /* 0x001fe20008010058 */
[----:B------:R-:W-:-:S02]  /*1a80*/  HADD2.F32 R86, -RZ, R75.H0_H0 ;  /* 0x2000004bff567230 */ /* 0x000fc40000004100 */
[----:B---3--:R-:W-:Y:S01]  /*1a90*/  @P1 FFMA.FTZ R82, R111, UR20, R82 ;  /* 0x000000146f521c23 */ /* 0x008fe20008010052 */
[----:B------:R-:W-:Y:S02]  /*1aa0*/  HADD2.F32 R92, -RZ, R75.H1_H1 ;  /* 0x3000004bff5c7230 */ /* 0x000fe40000004100 */
[----:B----4-:R-:W-:Y:S01]  /*1ab0*/  @P1 FFMA.FTZ R84, R0, UR21, R84 ;  /* 0x0000001500541c23 */ /* 0x010fe20008010054 */
[----:B------:R-:W-:Y:S02]  /*1ac0*/  HADD2.F32 R96, -RZ, R72.H0_H0 ;  /* 0x20000048ff607230 */ /* 0x000fe40000004100 */
[----:B-1----:R-:W-:Y:S01]  /*1ad0*/  @P1 FFMA.FTZ R86, R98, UR24, R86 ;  /* 0x0000001862561c23 */ /* 0x002fe20008010056 */
[--C-:B------:R-:W-:Y:S01]  /*1ae0*/  HADD2.F32 R94, -RZ, R74.reuse.H0_H0 ;  /* 0x2000004aff5e7230 */ /* 0x100fe20000004100 */
[----:B------:R-:W-:Y:S01]  /*1af0*/  F2FP.F16.F32.PACK_AB R0, RZ, R88 ;  /* 0x00000058ff00723e */ /* 0x000fe200000000ff */
[----:B------:R-:W-:Y:S01]  /*1b00*/  HADD2.F32 R90, -RZ, R74.H1_H1 ;  /* 0x3000004aff5a7230 */ /* 0x000fe20000004100 */
[----:B------:R-:W-:Y:S01]  /*1b10*/  F2FP.F16.F32.PACK_AB R74, RZ, R84 ;  /* 0x00000054ff4a723e */ /* 0x000fe200000000ff */
[--C-:B------:R-:W-:Y:S01]  /*1b20*/  @P1 HADD2.F32 R75, -RZ, R6.reuse.H0_H0 ;  /* 0x20000006ff4b1230 */ /* 0x100fe20000004100 */
[----:B------:R-:W-:Y:S01]  /*1b30*/  F2FP.F16.F32.PACK_AB R102, RZ, R86 ;  /* 0x00000056ff66723e */ /* 0x000fe200000000ff */
[----:B------:R-:W-:-:S02]  /*1b40*/  @P1 HADD2.F32 R99, -RZ, R6.H1_H1 ;  /* 0x30000006ff631230 */ /* 0x000fc40000004100 */
[----:B------:R-:W-:Y:S02]  /*1b50*/  @P1 HADD2.F32 R73, -RZ, R4.H0_H0 ;  /* 0x20000004ff491230 */ /* 0x000fe40000004100 */
[----:B------:R-:W-:Y:S01]  /*1b60*/  @P1 FFMA.FTZ R94, R75, UR22, R94 ;  /* 0x000000164b5e1c23 */ /* 0x000fe2000801005e */
[----:B------:R-:W-:Y:S02]  /*1b70*/  @P1 HADD2.F32 R111, -RZ, R7.H1_H1 ;  /* 0x30000007ff6f1230 */ /* 0x000fe40000004100 */
[----:B------:R-:W-:Y:S01]  /*1b80*/  @P1 FFMA.FTZ R90, R99, UR23, R90 ;  /* 0x00000017635a1c23 */ /* 0x000fe2000801005a */
[----:B------:R-:W-:Y:S01]  /*1b90*/  @P1 FFMA.FTZ R96, R73, UR4, R96 ;  /* 0x0000000449601c23 */ /* 0x000fe20008010060 */
[----:B------:R-:W-:Y:S01]  /*1ba0*/  F2FP.F16.F32.PACK_AB R73, RZ, R82 ;  /* 0x00000052ff49723e */ /* 0x000fe200000000ff */
[----:B------:R-:W-:Y:S01]  /*1bb0*/  @P1 FFMA.FTZ R92, R111, UR25, R92 ;  /* 0x000000196f5c1c23 */ /* 0x000fe2000801005c */
[----:B------:R-:W-:Y:S02]  /*1bc0*/  F2FP.F16.F32.PACK_AB R98, RZ, R94 ;  /* 0x0000005eff62723e */ /* 0x000fe400000000ff */
        /* <DEDUP_REMOVED lines=8> */
.L_x_13590:
[----:B--2---:R-:W0:Y:S01]  /*1c50*/  @P1 LDC R73, c[0x0][0x40c] ;  /* 0x00010300ff491b82 */ /* 0x004e220000000800 */
[----:B------:R-:W-:Y:S02]  /*1c60*/  HFMA2 R88, -RZ, RZ, 0, 0 ;  /* 0x00000000ff587431 */ /* 0x000fe400000001ff */
[--C-:B-----5:R-:W-:Y:S01]  /*1c70*/  @P1 HADD2.F32 R0, -RZ, R4.reuse.H0_H0 ;  /* 0x20000004ff001230 */ /* 0x120fe20000004100 */
[----:B------:R-:W-:Y:S01]  /*1c80*/  MOV R96, RZ ;  /* 0x000000ff00607202 */ /* 0x000fe20000000f00 */
[----:B------:R-:W-:Y:S02]  /*1c90*/  @P1 HADD2.F32 R72, -RZ, R4.H1_H1 ;  /* 0x30000004ff481230 */ /* 0x000fe40000004100 */
[----:B------:R-:W-:Y:S02]  /*1ca0*/  HFMA2 R84, -RZ, RZ, 0, 0 ;  /* 0x00000000ff547431 */ /* 0x000fe400000001ff */
[--C-:B------:R-:W-:Y:S01]  /*1cb0*/  @P1 HADD2.F32 R74, -RZ, R5.reuse.H0_H0 ;  /* 0x20000005ff4a1230 */ /* 0x100fe20000004100 */
[----:B------:R-:W-:Y:S01]  /*1cc0*/  MOV R82, RZ ;  /* 0x000000ff00527202 */ /* 0x000fe20000000f00 */
[----:B------:R-:W2:Y:S01]  /*1cd0*/  @P1 LDC R75, c[0x0][0x40c] ;  /* 0x00010300ff4b1b82 */ /* 0x000ea20000000800 */
[----:B------:R-:W-:-:S02]  /*1ce0*/  @P1 HADD2.F32 R86, -RZ, R5.H1_H1 ;  /* 0x30000005ff561230 */ /* 0x000fc40000004100 */
[----:B------:R-:W-:Y:S01]  /*1cf0*/  HFMA2 R90, -RZ, RZ, 0, 0 ;  /* 0x00000000ff5a7431 */ /* 0x000fe200000001ff */
[----:B------:R-:W-:Y:S01]  /*1d00*/  MOV R94, RZ ;  /* 0x000000ff005e7202 */ /* 0x000fe20000000f00 */
[----:B------:R-:W-:-:S03]  /*1d10*/  HFMA2 R92, -RZ, RZ, 0, 0 ;  /* 0x00000000ff5c7431 */ /* 0x000fc600000001ff */
[----:B------:R-:W3:Y:S08]  /*1d20*/  @P1 LDC R99, c[0x0][0x40c] ;  /* 0x00010300ff631b82 */ /* 0x000ef00000000800 */
[----:B------:R-:W4:Y:S01]  /*1d30*/  @P1 LDC R111, c[0x0][0x40c] ;  /* 0x00010300ff6f1b82 */ /* 0x000f220000000800 */
[----:B0-----:R-:W-:Y:S01]  /*1d40*/  @P1 FMUL.FTZ R96, R0, R73 ;  /* 0x0000004900601220 */ /* 0x001fe20000410000 */
[----:B------:R-:W-:-:S02]  /*1d50*/  @P1 HADD2.F32 R0, -RZ, R6.H0_H0 ;  /* 0x20000006ff001230 */ /* 0x000fc40000004100 */
[----:B------:R-:W-:-:S04]  /*1d60*/  @P1 HADD2.F32 R73, -RZ, R7.H0_H0 ;  /* 0x20000007ff491230 */ /* 0x000fc80000004100 */
[----:B------:R-:W0:Y:S01]  /*1d70*/  @P1 LDC R98, c[0x0][0x40c] ;  /* 0x00010300ff621b82 */ /* 0x000e220000000800 */
[----:B--2---:R-:W-:Y:S01]  /*1d80*/  @P1 FMUL.FTZ R88, R72, R75 ;  /* 0x0000004b48581220 */ /* 0x004fe20000410000 */
[----:B------:R-:W-:-:S06]  /*1d90*/  @P1 HADD2.F32 R72, -RZ, R6.H1_H1 ;  /* 0x30000006ff481230 */ /* 0x000fcc0000004100 */
[----:B------:R-:W2:Y:S01]  /*1da0*/  @P1 LDC R102, c[0x0][0x40c] ;  /* 0x00010300ff661b82 */ /* 0x000ea20000000800 */
[----:B---3--:R-:W-:Y:S01]  /*1db0*/  @P1 FMUL.FTZ R82, R74, R99 ;  /* 0x000000634a521220 */ /* 0x008fe20000410000 */
[----:B------:R-:W-:-:S06]  /*1dc0*/  @P1 HADD2.F32 R74, -RZ, R7.H1_H1 ;  /* 0x30000007ff4a1230 */ /* 0x000fcc0000004100 */
[----:B------:R-:W3:Y:S01]  /*1dd0*/  @P1 LDC R104, c[0x0][0x40c] ;  /* 0x00010300ff681b82 */ /* 0x000ee20000000800 */
[----:B----4-:R-:W-:Y:S01]  /*1de0*/  @P1 FMUL.FTZ R84, R86, R111 ;  /* 0x0000006f56541220 */ /* 0x010fe20000410000 */
[----:B------:R-:W-:-:S06]  /*1df0*/  MOV R86, RZ ;  /* 0x000000ff00567202 */ /* 0x000fcc0000000f00 */
        /* <DEDUP_REMOVED lines=10> */
[----:B------:R-:W-:Y:S01]  /*1ea0*/  F2FP.F16.F32.PACK_AB R99, RZ, R86 ;  /* 0x00000056ff63723e */ /* 0x000fe200000000ff */
[----:B----4-:R-:W-:Y:S01]  /*1eb0*/  @P1 FMUL.FTZ R92, R74, R106 ;  /* 0x0000006a4a5c1220 */ /* 0x010fe20000410000 */
[----:B------:R-:W-:-:S04]  /*1ec0*/  F2FP.F16.F32.PACK_AB R74, RZ, R84 ;  /* 0x00000054ff4a723e */ /* 0x000fc800000000ff */
[----:B------:R-:W-:Y:S02]  /*1ed0*/  F2FP.F16.F32.PACK_AB R102, RZ, R92 ;  /* 0x0000005cff66723e */ /* 0x000fe400000000ff */
[----:B------:R-:W-:Y:S02]  /*1ee0*/  PRMT R73, R73, 0x5410, R74 ;  /* 0x0000541049497816 */ /* 0x000fe4000000004a */
[----:B------:R-:W-:Y:S02]  /*1ef0*/  PRMT R74, R75, 0x5410, R98 ;  /* 0x000054104b4a7816 */ /* 0x000fe40000000062 */
[----:B------:R-:W-:-:S07]  /*1f00*/  PRMT R75, R99, 0x5410, R102 ;  /* 0x00005410634b7816 */ /* 0x000fce0000000066 */
.L_x_13591:
        /* <DEDUP_REMOVED lines=136> */
[----:B------:R-:W-:-:S02]  /*2790*/  ISETP.NE.AND P1, PT, R76, RZ, PT ;  /* 0x000000ff4c00720c */ /* 0x000fc40003f25270 */
[----:B0-----:R-:W-:Y:S02]  /*27a0*/  IADD3 R112, PT, PT, R106, R102, RZ ;  /* 0x000000666a707210 */ /* 0x001fe40007ffe0ff */
[----:B------:R-:W-:Y:S02]  /*27b0*/  I2FP.F32.S32 R75, R106 ;  /* 0x0000006a004b7245 */ /* 0x000fe40000201400 */
        /* <DEDUP_REMOVED lines=149> */
[----:B------:R-:W-:Y:S01]  /*3110*/  IMAD.WIDE.U32 R88, R91, 0x10, R72 ;  /* 0x000000105b587825 */ /* 0x000fe200078e0048 */
[----:B------:R-:W-:-:S03]  /*3120*/  F2FP.F16.F32.PACK_AB R82, R81, R82 ;  /* 0x000000525152723e */ /* 0x000fc600000000ff */
[----:B------:R-:W-:Y:S01]  /*3130*/  FFMA.FTZ R122, R122, R59, R27 ;  /* 0x0000003b7a7a7223 */ /* 0x000fe2000001001b */
[----:B------:R-:W-:Y:S01]  /*3140*/  FFMA.FTZ R79, R79, R60, R28 ;  /* 0x0000003c4f4f7223 */ /* 0x000fe2000001001c */
[----:B------:R-:W-:Y:S01]  /*3150*/  IMAD.WIDE.U32 R90, R99, 0x10, R72 ;  /* 0x00000010635a7825 */ /* 0x000fe200078e0048 */
[----:B------:R-:W-:-:S03]  /*3160*/  F2FP.F16.F32.PACK_AB R72, R2, R3 ;  /* 0x000000030248723e */ /* 0x000fc600000000ff */
[----:B------:R-:W-:Y:S01]  /*3170*/  FFMA.FTZ R73, R77, R70, R38 ;  /* 0x000000464d497223 */ /* 0x000fe20000010026 */
[----:B------:R-:W-:Y:S01]  /*3180*/  FFMA.FTZ R99, R123, R50, R18 ;  /* 0x000000327b637223 */ /* 0x000fe20000010012 */
[----:B------:R-:W-:Y:S01]  /*3190*/  FFMA.FTZ R2, R80, R51, R19 ;  /* 0x0000003350027223 */ /* 0x000fe20000010013 */
[----:B------:R-:W-:Y:S01]  /*31a0*/  FFMA.FTZ R77, R102, R65, R33 ;  /* 0x00000041664d7223 */ /* 0x000fe20000010021 */
[----:B------:R-:W-:Y:S01]  /*31b0*/  FFMA.FTZ R110, R110, R61, R29 ;  /* 0x0000003d6e6e7223 */ /* 0x000fe2000001001d */
[----:B------:R-:W-:Y:S01]  /*31c0*/  F2FP.F16.F32.PACK_AB R73, R98, R73 ;  /* 0x000000496249723e */ /* 0x000fe200000000ff */
[----:B------:R-:W-:Y:S01]  /*31d0*/  FFMA.FTZ R81, R93, R62, R30 ;  /* 0x0000003e5d517223 */ /* 0x000fe2000001001e */
        /* <DEDUP_REMOVED lines=16> */
[----:B------:R-:W-:-:S02]  /*32e0*/  F2FP.F16.F32.PACK_AB R75, R106, R75 ;  /* 0x0000004b6a4b723e */ /* 0x000fc400000000ff */
[----:B------:R-:W-:Y:S02]  /*32f0*/  F2FP.F16.F32.PACK_AB R74, R77, R74 ;  /* 0x0000004a4d4a723e */ /* 0x000fe400000000ff */
[----:B------:R-:W-:Y:S02]  /*3300*/  F2FP.F16.F32.PACK_AB R83, R122, R83 ;  /* 0x000000537a53723e */ /* 0x000fe400000000ff */
[----:B------:R-:W-:Y:S01]  /*3310*/  F2FP.F16.F32.PACK_AB R81, R114, R81 ;  /* 0x000000517251723e */ /* 0x000fe200000000ff */
[----:B------:R0:W-:Y:S01]  /*3320*/  STG.E.128 desc[UR12][R84.64], R72 ;  /* 0x0000004854007986 */ /* 0x0001e2000c101d0c */
[----:B------:R-:W-:Y:S02]  /*3330*/  F2FP.F16.F32.PACK_AB R80, R110, R79 ;  /* 0x0000004f6e50723e */ /* 0x000fe400000000ff */
[----:B------:R-:W-:Y:S02]  /*3340*/  F2FP.F16.F32.PACK_AB R98, R3, R98 ;  /* 0x000000620362723e */ /* 0x000fe400000000ff */
[----:B------:R-:W-:Y:S01]  /*3350*/  F2FP.F16.F32.PACK_AB R97, R100, R97 ;  /* 0x000000616461723e */ /* 0x000fe200000000ff */
[----:B------:R0:W-:Y:S01]  /*3360*/  STG.E.128 desc[UR12][R86.64], R80 ;  /* 0x0000005056007986 */ /* 0x0001e2000c101d0c */
[----:B------:R-:W-:-:S02]  /*3370*/  F2FP.F16.F32.PACK_AB R96, R0, R95 ;  /* 0x0000005f0060723e */ /* 0x000fc400000000ff */
[----:B------:R-:W-:Y:S02]  /*3380*/  F2FP.F16.F32.PACK_AB R95, R2, R107 ;  /* 0x0000006b025f723e */ /* 0x000fe400000000ff */
[----:B------:R-:W-:Y:S01]  /*3390*/  F2FP.F16.F32.PACK_AB R94, R94, R105 ;  /* 0x000000695e5e723e */ /* 0x000fe200000000ff */
[----:B------:R0:W-:Y:S01]  /*33a0*/  STG.E.128 desc[UR12][R88.64], R96 ;  /* 0x0000006058007986 */ /* 0x0001e2000c101d0c */
[----:B------:R-:W-:Y:S02]  /*33b0*/  F2FP.F16.F32.PACK_AB R93, R108, R93 ;  /* 0x0000005d6c5d723e */ /* 0x000fe400000000ff */
[----:B------:R-:W-:-:S05]  /*33c0*/  F2FP.F16.F32.PACK_AB R92, R92, R101 ;  /* 0x000000655c5c723e */ /* 0x000fca00000000ff */
[----:B------:R0:W-:Y:S02]  /*33d0*/  STG.E.128 desc[UR12][R90.64], R92 ;  /* 0x0000005c5a007986 */ /* 0x0001e4000c101d0c */
.L_x_13592:
[----:B-1----:R-:W-:Y:S02]  /*33e0*/  UIADD3 UR7, UPT, UPT, UR7, UR18, URZ ;  /* 0x0000001207077290 */ /* 0x002fe4000fffe0ff */
[----:B------:R-:W-:Y:S02]  /*33f0*/  UPLOP3.LUT UP1, UPT, UPT, UPT, UP1, 0x40, 0x4 ;  /* 0x000000000004789c */ /* 0x000fe40003f2e810 */
[----:B------:R-:W-:-:S09]  /*3400*/  UISETP.GE.AND UP0, UPT, UR7, UR19, UPT ;  /* 0x000000130700728c */ /* 0x000fd2000bf06270 */
[----:B------:R-:W-:Y:S05]  /*3410*/  BRA.U !UP0, `(.L_x_13593) ;  /* 0xffffffd108087547 */ /* 0x000fea000b83ffff */
[----:B------:R-:W-:Y:S05]  /*3420*/  EXIT ;  /* 0x000000000000794d */ /* 0x000fea0003800000 */
.L_x_13594:
        /* <DEDUP_REMOVED lines=13> */
.L_x_27543:


//--------------------- .text._ZN10layer_norm13ln_fwd_kernelINS_13Kernel_traitsIf6__halfS2_S2_fjLj8192ELj1ELj1ELj8ELj16ENS_18Kernel_traits_baseILj8192EfS2_S2_S2_fjLj256EEEEELb0ELb1ELb0ELb0EEEvNS_9FwdParamsE --------------------------
	.section	.text._ZN10layer_norm13ln_fwd_kernelINS_13Kernel_traitsIf6__halfS2_S2_fjLj8192ELj1ELj1ELj8ELj16ENS_18Kernel_traits_baseILj8192EfS2_S2_S2_fjLj256EEEEELb0ELb1ELb0ELb0EEEvNS_9FwdParamsE,"ax",@progbits
	.align	128
        .global         _ZN10layer_norm13ln_fwd_kernelINS_13Kernel_traitsIf6__halfS2_S2_fjLj8192ELj1ELj1ELj8ELj16ENS_18Kernel_traits_baseILj8192EfS2_S2_S2_fjLj256EEEEELb0ELb1ELb0ELb0EEEvNS_9FwdParamsE
        .type           _ZN10layer_norm13ln_fwd_kernelINS_13Kernel_traitsIf6__halfS2_S2_fjLj8192ELj1ELj1ELj8ELj16ENS_18Kernel_traits_baseILj8192EfS2_S2_S2_fjLj256EEEEELb0ELb1ELb0ELb0EEEvNS_9FwdParamsE,@function
        .size           _ZN10layer_norm13ln_fwd_kernelINS_13Kernel_traitsIf6__halfS2_S2_fjLj8192ELj1ELj1ELj8ELj16ENS_18Kernel_traits_baseILj8192EfS2_S2_S2_fjLj256EEEEELb0ELb1ELb0ELb0EEEvNS_9FwdParamsE,(.L_x_27544 - _ZN10layer_norm13ln_fwd_kernelINS_13Kernel_traitsIf6__halfS2_S2_fjLj8192ELj1ELj1ELj8ELj16ENS_18Kernel_traits_baseILj8192EfS2_S2_S2_fjLj256EEEEELb0ELb1ELb0ELb0EEEvNS_9FwdParamsE)
        .other          _ZN10layer_norm13ln_fwd_kernelINS_13Kernel_traitsIf6__halfS2_S2_fjLj8192ELj1ELj1ELj8ELj16ENS_18Kernel_traits_baseILj8192EfS2_S2_S2_fjLj256EEEEELb0ELb1ELb0ELb0EEEvNS_9FwdParamsE,@"STO_CUDA_ENTRY STV_DEFAULT"
_ZN10layer_norm13ln_fwd_kernelINS_13Kernel_traitsIf6__halfS2_S2_fjLj8192ELj1ELj1ELj8ELj16ENS_18Kernel_traits_baseILj8192EfS2_S2_S2_fjLj256EEEEELb0ELb1ELb0ELb0EEEvNS_9FwdParamsE:
.text._ZN10layer_norm13ln_fwd_kernelINS_13Kernel_traitsIf6__halfS2_S2_fjLj8192ELj1ELj1ELj8ELj16ENS_18Kernel_traits_baseILj8192EfS2_S2_S2_fjLj256EEEEELb0ELb1ELb0ELb0EEEvNS_9FwdParamsE:
        /* <DEDUP_REMOVED lines=73> */
.L_x_13596:
        /* <DEDUP_REMOVED lines=56> */
.L_x_13597:
[----:B------:R-:W-:Y:S05]  /*0810*/  BSYNC.RECONVERGENT B0 ;  /* 0x0000000000007941 */ /* 0x000fea0003800200 */
.L_x_13595:
        /* <DEDUP_REMOVED lines=25> */
.L_x_13626:
        /* <DEDUP_REMOVED lines=11> */
[----:B------:R-:W-:Y:S01]  /*0a60*/  MOV R144, R110 ;  /* 0x0000006e00907202 */ /* 0x000fe20000000f00 */
        /* <DEDUP_REMOVED lines=12> */
[----:B------:R-:W-:Y:S02]  /*0b30*/  HADD2.F32 R117, -RZ, R107.H0_H0 ;  /* 0x2000006bff757230 */ /* 0x000fe40000004100 */
[--C-:B------:R-:W-:Y:S02]  /*0b40*/  HADD2.F32 R113, -RZ, R105.reuse.H0_H0 ;  /* 0x20000069ff717230 */ /* 0x100fe40000004100 */
[-C--:B------:R-:W-:Y:S01]  /*0b50*/  FMUL.FTZ R115, R115, R0.reuse ;  /* 0x0000000073737220 */ /* 0x080fe20000410000 */
[----:B------:R-:W-:Y:S02]  /*0b60*/  HADD2.F32 R105, -RZ, R105.H1_H1 ;  /* 0x30000069ff697230 */ /* 0x000fe40000004100 */
[----:B------:R-:W-:Y:S01]  /*0b70*/  FMUL.FTZ R117, R117, R0 ;  /* 0x0000000075757220 */ /* 0x000fe20000410000 */
[----:B------:R-:W-:-:S02]  /*0b80*/  HADD2.F32 R147, -RZ, R106.H1_H1 ;  /* 0x3000006aff937230 */ /* 0x000fc40000004100 */
[-C--:B------:R-:W-:Y:S01]  /*0b90*/  FMUL.FTZ R113, R113, R0.reuse ;  /* 0x0000000071717220 */ /* 0x080fe20000410000 */
[----:B------:R-:W-:Y:S02]  /*0ba0*/  HADD2.F32 R107, -RZ, R107.H1_H1 ;  /* 0x3000006bff6b7230 */ /* 0x000fe40000004100 */
[----:B------:R-:W-:Y:S01]  /*0bb0*/  FMUL.FTZ R116, R105, R0 ;  /* 0x0000000069747220 */ /* 0x000fe20000410000 */
[--C-:B------:R-:W-:Y:S02]  /*0bc0*/  HADD2.F32 R111, -RZ, R104.reuse.H0_H0 ;  /* 0x20000068ff6f7230 */ /* 0x100fe40000004100 */
[----:B------:R-:W-:-:S03]  /*0bd0*/  HADD2.F32 R145, -RZ, R104.H1_H1 ;  /* 0x30000068ff917230 */ /* 0x000fc60000004100 */
[-C--:B------:R-:W-:Y:S02]  /*0be0*/  FMUL.FTZ R111, R111, R0.reuse ;  /* 0x000000006f6f7220 */ /* 0x080fe40000410000 */
[----:B------:R-:W-:Y:S01]  /*0bf0*/  FMUL.FTZ R118, R145, R0 ;  /* 0x0000000091767220 */ /* 0x000fe20000410000 */
[----:B--2---:R-:W-:Y:S02]  /*0c00*/  HADD2.F32 R112, -RZ, R6.H0_H0 ;  /* 0x20000006ff707230 */ /* 0x004fe40000004100 */
[----:B------:R-:W-:Y:S02]  /*0c10*/  HADD2.F32 R114, -RZ, R7.H0_H0 ;  /* 0x20000007ff727230 */ /* 0x000fe40000004100 */
[----:B------:R-:W-:Y:S02]  /*0c20*/  HADD2.F32 R104, -RZ, R4.H0_H0 ;  /* 0x20000004ff687230 */ /* 0x000fe40000004100 */
[----:B------:R-:W-:Y:S01]  /*0c30*/  FFMA.FTZ R115, R115, R80, R112 ;  /* 0x0000005073737223 */ /* 0x000fe20000010070 */
[----:B------:R-:W-:Y:S01]  /*0c40*/  FMUL.FTZ R112, R107, R0 ;  /* 0x000000006b707220 */ /* 0x000fe20000410000 */
[----:B------:R-:W-:Y:S01]  /*0c50*/  FFMA.FTZ R117, R117, R82, R114 ;  /* 0x0000005275757223 */ /* 0x000fe20000010072 */
[----:B------:R-:W-:Y:S01]  /*0c60*/  FMUL.FTZ R114, R147, R0 ;  /* 0x0000000093727220 */ /* 0x000fe20000410000 */
[----:B------:R-:W-:-:S02]  /*0c70*/  HADD2.F32 R106, -RZ, R5.H0_H0 ;  /* 0x20000005ff6a7230 */ /* 0x000fc40000004100 */
[----:B------:R-:W-:Y:S01]  /*0c80*/  FFMA.FTZ R111, R111, R84, R104 ;  /* 0x000000546f6f7223 */ /* 0x000fe20000010068 */
[----:B------:R-:W-:Y:S02]  /*0c90*/  HADD2.F32 R149, -RZ, R7.H1_H1 ;  /* 0x30000007ff957230 */ /* 0x000fe40000004100 */
[----:B------:R-:W-:Y:S02]  /*0ca0*/  HADD2.F32 R147, -RZ, R6.H1_H1 ;  /* 0x30000006ff937230 */ /* 0x000fe40000004100 */
[----:B------:R-:W-:Y:S01]  /*0cb0*/  FFMA.FTZ R113, R113, R86, R106 ;  /* 0x0000005671717223 */ /* 0x000fe2000001006a */
        /* <DEDUP_REMOVED lines=11> */
.L_x_13600:
[----:B-----5:R-:W-:Y:S02]  /*0d70*/  HADD2.F32 R115, -RZ, R105.H0_H0 ;  /* 0x20000069ff737230 */ /* 0x020fe40000004100 */
[----:B------:R-:W-:Y:S02]  /*0d80*/  HADD2.F32 R117, -RZ, R106.H0_H0 ;  /* 0x2000006aff757230 */ /* 0x000fe40000004100 */
        /* <DEDUP_REMOVED lines=8> */
[----:B------:R-:W-:Y:S02]  /*0e10*/  HADD2.F32 R145, -RZ, R106.H1_H1 ;  /* 0x3000006aff917230 */ /* 0x000fe40000004100 */
[-C--:B------:R-:W-:Y:S01]  /*0e20*/  FMUL.FTZ R118, R113, R0.reuse ;  /* 0x0000000071767220 */ /* 0x080fe20000410000 */
[----:B------:R-:W-:Y:S02]  /*0e30*/  HADD2.F32 R107, -RZ, R107.H1_H1 ;  /* 0x3000006bff6b7230 */ /* 0x000fe40000004100 */
        /* <DEDUP_REMOVED lines=15> */
.L_x_13601:
[----:B------:R-:W0:Y:S01]  /*0f30*/  LDC.64 R146, c[0x0][0x3a8] ;  /* 0x0000ea00ff927b82 */ /* 0x000e220000000a00 */
[C---:B------:R-:W-:Y:S01]  /*0f40*/  IADD3 R144, PT, PT, R110.reuse, 0x100, RZ ;  /* 0x000001006e907810 */ /* 0x040fe20007ffe0ff */
[----:B0-----:R-:W-:-:S05]  /*0f50*/  IMAD.WIDE.U32 R146, R110, 0x10, R146 ;  /* 0x000000106e927825 */ /* 0x001fca00078e0092 */
[----:B------:R0:W-:Y:S02]  /*0f60*/  STG.E.128 desc[UR6][R146.64], R104 ;  /* 0x0000006892007986 */ /* 0x0001e4000c101d06 */
.L_x_13599:
[----:B------:R-:W-:Y:S05]  /*0f70*/  BSYNC.RECONVERGENT B0 ;  /* 0x0000000000007941 */ /* 0x000fea0003800200 */
.L_x_13598:
        /* <DEDUP_REMOVED lines=12> */
[--C-:B0----5:R-:W-:Y:S02]  /*1040*/  HADD2.F32 R121, -RZ, R105.reuse.H0_H0 ;  /* 0x20000069ff797230 */ /* 0x121fe40000004100 */
[----:B------:R-:W-:Y:S02]  /*1050*/  HADD2.F32 R147, -RZ, R105.H1_H1 ;  /* 0x30000069ff937230 */ /* 0x000fe40000004100 */
[----:B------:R-:W-:Y:S02]  /*1060*/  HADD2.F32 R105, -RZ, R106.H0_H0 ;  /* 0x2000006aff697230 */ /* 0x000fe40000004100 */
[-C--:B------:R-:W-:Y:S01]  /*1070*/  FMUL.FTZ R121, R121, R0.reuse ;  /* 0x0000000079797220 */ /* 0x080fe20000410000 */
[----:B------:R-:W-:Y:S02]  /*1080*/  HADD2.F32 R123, -RZ, R107.H0_H0 ;  /* 0x2000006bff7b7230 */ /* 0x000fe40000004100 */
[----:B------:R-:W-:Y:S01]  /*1090*/  FMUL.FTZ R124, R147, R0 ;  /* 0x00000000937c7220 */ /* 0x000fe20000410000 */
[----:B------:R-:W-:-:S02]  /*10a0*/  HADD2.F32 R120, -RZ, R6.H0_H0 ;  /* 0x20000006ff787230 */ /* 0x000fc40000004100 */
[-C--:B------:R-:W-:Y:S01]  /*10b0*/  FMUL.FTZ R105, R105, R0.reuse ;  /* 0x0000000069697220 */ /* 0x080fe20000410000 */
[----:B------:R-:W-:Y:S02]  /*10c0*/  HADD2.F32 R122, -RZ, R7.H0_H0 ;  /* 0x20000007ff7a7230 */ /* 0x000fe40000004100 */
[----:B------:R-:W-:Y:S01]  /*10d0*/  FMUL.FTZ R125, R123, R0 ;  /* 0x000000007b7d7220 */ /* 0x000fe20000410000 */
[--C-:B------:R-:W-:Y:S02]  /*10e0*/  HADD2.F32 R119, -RZ, R104.reuse.H0_H0 ;  /* 0x20000068ff777230 */ /* 0x100fe40000004100 */
[----:B------:R-:W-:Y:S01]  /*10f0*/  FFMA.FTZ R123, R105, R56, R120 ;  /* 0x00000038697b7223 */ /* 0x000fe20000010078 */
[----:B------:R-:W-:Y:S02]  /*1100*/  HADD2.F32 R145, -RZ, R104.H1_H1 ;  /* 0x30000068ff917230 */ /* 0x000fe40000004100 */
[----:B------:R-:W-:Y:S01]  /*1110*/  FFMA.FTZ R125, R125, R58, R122 ;  /* 0x0000003a7d7d7223 */ /* 0x000fe2000001007a */
[----:B------:R-:W-:-:S02]  /*1120*/  HADD2.F32 R149, -RZ, R106.H1_H1 ;  /* 0x3000006aff957230 */ /* 0x000fc40000004100 */
[-C--:B------:R-:W-:Y:S01]  /*1130*/  FMUL.FTZ R119, R119, R0.reuse ;  /* 0x0000000077777220 */ /* 0x080fe20000410000 */
[----:B------:R-:W-:Y:S02]  /*1140*/  HADD2.F32 R153, -RZ, R107.H1_H1 ;  /* 0x3000006bff997230 */ /* 0x000fe40000004100 */
[-C--:B------:R-:W-:Y:S01]  /*1150*/  FMUL.FTZ R126, R145, R0.reuse ;  /* 0x00000000917e7220 */ /* 0x080fe20000410000 */
[--C-:B------:R-:W-:Y:S02]  /*1160*/  HADD2.F32 R104, -RZ, R4.reuse.H0_H0 ;  /* 0x20000004ff687230 */ /* 0x100fe40000004100 */
[-C--:B------:R-:W-:Y:S01]  /*1170*/  FMUL.FTZ R122, R149, R0.reuse ;  /* 0x00000000957a7220 */ /* 0x080fe20000410000 */
[----:B------:R-:W-:Y:S02]  /*1180*/  HADD2.F32 R106, -RZ, R5.H0_H0 ;  /* 0x20000005ff6a7230 */ /* 0x000fe40000004100 */
[----:B------:R-:W-:Y:S01]  /*1190*/  FMUL.FTZ R120, R153, R0 ;  /* 0x0000000099787220 */ /* 0x000fe20000410000 */
[----:B------:R-:W-:-:S02]  /*11a0*/  HADD2.F32 R105, -RZ, R4.H1_H1 ;  /* 0x30000004ff697230 */ /* 0x000fc40000004100 */
[----:B------:R-:W-:Y:S01]  /*11b0*/  FFMA.FTZ R119, R119, R60, R104 ;  /* 0x0000003c77777223 */ /* 0x000fe20000010068 */
        /* <DEDUP_REMOVED lines=13> */
.L_x_13604:
[----:B-----5:R-:W-:Y:S02]  /*1290*/  HADD2.F32 R123, -RZ, R105.H0_H0 ;  /* 0x20000069ff7b7230 */ /* 0x020fe40000004100 */
[----:B------:R-:W-:Y:S02]  /*12a0*/  HADD2.F32 R125, -RZ, R106.H0_H0 ;  /* 0x2000006aff7d7230 */ /* 0x000fe40000004100 */
[----:B------:R-:W-:Y:S02]  /*12b0*/  HADD2.F32 R147, -RZ, R107.H0_H0 ;  /* 0x2000006bff937230 */ /* 0x000fe40000004100 */
[-C--:B------:R-:W-:Y:S01]  /*12c0*/  FMUL.FTZ R123, R123, R0.reuse ;  /* 0x000000007b7b7220 */ /* 0x080fe20000410000 */
[--C-:B------:R-:W-:Y:S02]  /*12d0*/  HADD2.F32 R119, -RZ, R104.reuse.H0_H0 ;  /* 0x20000068ff777230 */ /* 0x100fe40000004100 */
[----:B------:R-:W-:Y:S01]  /*12e0*/  FMUL.FTZ R125, R125, R0 ;  /* 0x000000007d7d7220 */ /* 0x000fe20000410000 */
[----:B0-----:R-:W-:-:S02]  /*12f0*/  HADD2.F32 R121, -RZ, R104.H1_H1 ;  /* 0x30000068ff797230 */ /* 0x001fc40000004100 */
        /* <DEDUP_REMOVED lines=21> */
.L_x_13605:
[----:B------:R-:W0:Y:S02]  /*1450*/  LDC.64 R146, c[0x0][0x3a8] ;  /* 0x0000ea00ff927b82 */ /* 0x000e240000000a00 */
[C---:B0-----:R-:W-:Y:S01]  /*1460*/  IMAD.WIDE.U32 R146, R144.reuse, 0x10, R146 ;  /* 0x0000001090927825 */ /* 0x041fe200078e0092 */
[----:B------:R-:W-:-:S04]  /*1470*/  IADD3 R144, PT, PT, R144, 0x100, RZ ;  /* 0x0000010090907810 */ /* 0x000fc80007ffe0ff */
[----:B------:R1:W-:Y:S03]  /*1480*/  STG.E.128 desc[UR6][R146.64], R104 ;  /* 0x0000006892007986 */ /* 0x0003e6000c101d06 */
.L_x_13603:
[----:B------:R-:W-:Y:S05]  /*1490*/  BSYNC.RECONVERGENT B0 ;  /* 0x0000000000007941 */ /* 0x000fea0003800200 */
.L_x_13602:
        /* <DEDUP_REMOVED lines=12> */
[----:B-----5:R-:W-:Y:S02]  /*1560*/  HADD2.F32 R131, -RZ, R106.H0_H0 ;  /* 0x2000006aff837230 */ /* 0x020fe40000004100 */
[----:B------:R-:W-:Y:S02]  /*1570*/  HADD2.F32 R133, -RZ, R107.H0_H0 ;  /* 0x2000006bff857230 */ /* 0x000fe40000004100 */
[----:B0-----:R-:W-:Y:S02]  /*1580*/  HADD2.F32 R129, -RZ, R105.H0_H0 ;  /* 0x20000069ff817230 */ /* 0x001fe40000004100 */
[-C--:B------:R-:W-:Y:S01]  /*1590*/  FMUL.FTZ R131, R131, R0.reuse ;  /* 0x0000000083837220 */ /* 0x080fe20000410000 */
[----:B------:R-:W-:Y:S02]  /*15a0*/  HADD2.F32 R128, -RZ, R6.H0_H0 ;  /* 0x20000006ff807230 */ /* 0x000fe40000004100 */
[----:B------:R-:W-:Y:S01]  /*15b0*/  FMUL.FTZ R133, R133, R0 ;  /* 0x0000000085857220 */ /* 0x000fe20000410000 */
[----:B------:R-:W-:-:S02]  /*15c0*/  HADD2.F32 R130, -RZ, R7.H0_H0 ;  /* 0x20000007ff827230 */ /* 0x000fc40000004100 */
[----:B------:R-:W-:Y:S01]  /*15d0*/  FMUL.FTZ R129, R129, R0 ;  /* 0x0000000081817220 */ /* 0x000fe20000410000 */
[--C-:B------:R-:W-:Y:S02]  /*15e0*/  HADD2.F32 R127, -RZ, R104.reuse.H0_H0 ;  /* 0x20000068ff7f7230 */ /* 0x100fe40000004100 */
[----:B------:R-:W-:Y:S01]  /*15f0*/  FFMA.FTZ R131, R131, R32, R128 ;  /* 0x0000002083837223 */ /* 0x000fe20000010080 */
[----:B------:R-:W-:Y:S02]  /*1600*/  HADD2.F32 R145, -RZ, R104.H1_H1 ;  /* 0x30000068ff917230 */ /* 0x000fe40000004100 */
[----:B------:R-:W-:Y:S01]  /*1610*/  FFMA.FTZ R133, R133, R34, R130 ;  /* 0x0000002285857223 */ /* 0x000fe20000010082 */
[----:B------:R-:W-:Y:S02]  /*1620*/  HADD2.F32 R105, -RZ, R105.H1_H1 ;  /* 0x30000069ff697230 */ /* 0x000fe40000004100 */
[----:B------:R-:W-:Y:S01]  /*1630*/  FMUL.FTZ R127, R127, R0 ;  /* 0x000000007f7f7220 */ /* 0x000fe20000410000 */
        /* <DEDUP_REMOVED lines=23> */
.L_x_13608:
        /* <DEDUP_REMOVED lines=28> */
.L_x_13609:
[----:B------:R-:W0:Y:S02]  /*1970*/  LDC.64 R146, c[0x0][0x3a8] ;  /* 0x0000ea00ff927b82 */ /* 0x000e240000000a00 */
[C---:B0-----:R-:W-:Y:S01]  /*1980*/  IMAD.WIDE.U32 R146, R144.reuse, 0x10, R146 ;  /* 0x0000001090927825 */ /* 0x041fe200078e0092 */
[----:B------:R-:W-:-:S04]  /*1990*/  IADD3 R144, PT, PT, R144, 0x100, RZ ;  /* 0x0000010090907810 */ /* 0x000fc80007ffe0ff */
[----:B------:R2:W-:Y:S03]  /*19a0*/  STG.E.128 desc[UR6][R146.64], R104 ;  /* 0x0000006892007986 */ /* 0x0005e6000c101d06 */
.L_x_13607:
[----:B------:R-:W-:Y:S05]  /*19b0*/  BSYNC.RECONVERGENT B0 ;  /* 0x0000000000007941 */ /* 0x000fea0003800200 */
.L_x_13606:
        /* <DEDUP_REMOVED lines=12> */
[--C-:B-----5:R-:W-:Y:S02]  /*1a80*/  HADD2.F32 R135, -RZ, R104.reuse.H0_H0 ;  /* 0x20000068ff877230 */ /* 0x120fe40000004100 */
[--C-:B------:R-:W-:Y:S02]  /*1a90*/  HADD2.F32 R139, -RZ, R105.reuse.H0_H0 ;  /* 0x20000069ff8b7230 */ /* 0x100fe40000004100 */
[----:B0-----:R-:W-:Y:S02]  /*1aa0*/  HADD2.F32 R137, -RZ, R104.H1_H1 ;  /* 0x30000068ff897230 */ /* 0x001fe40000004100 */
        /* <DEDUP_REMOVED lines=16> */
[----:B------:R-:W-:Y:S01]  /*1bb0*/  FFMA.FTZ R135, R135, R12, R104 ;  /* 0x0000000c87877223 */ /* 0x000fe20000010068 */
[--C-:B------:R-:W-:Y:S02]  /*1bc0*/  HADD2.F32 R104, -RZ, R7.reuse.H0_H0 ;  /* 0x20000007ff687230 */ /* 0x100fe40000004100 */
[----:B------:R-:W-:Y:S01]  /*1bd0*/  FFMA.FTZ R137, R139, R14, R106 ;  /* 0x0000000e8b897223 */ /* 0x000fe2000001006a */
        /* <DEDUP_REMOVED lines=15> */
.L_x_13612:
        /* <DEDUP_REMOVED lines=28> */
.L_x_13613:
[----:B------:R-:W0:Y:S02]  /*1e90*/  LDC.64 R146, c[0x0][0x3a8] ;  /* 0x0000ea00ff927b82 */ /* 0x000e240000000a00 */
[----:B0-----:R-:W-:-:S05]  /*1ea0*/  IMAD.WIDE.U32 R144, R144, 0x10, R146 ;  /* 0x0000001090907825 */ /* 0x001fca00078e0092 */
[----:B------:R3:W-:Y:S02]  /*1eb0*/  STG.E.128 desc[UR6][R144.64], R104 ;  /* 0x0000006890007986 */ /* 0x0007e4000c101d06 */
.L_x_13611:
[----:B------:R-:W-:Y:S05]  /*1ec0*/  BSYNC.RECONVERGENT B0 ;  /* 0x0000000000007941 */ /* 0x000fea0003800200 */
.L_x_13610:
        /* <DEDUP_REMOVED lines=138> */
.L_x_13615:
[----:B------:R-:W-:Y:S05]  /*2770*/  BSYNC.RECONVERGENT B0 ;  /* 0x0000000000007941 */ /* 0x000fea0003800200 */
.L_x_13614:
        /* <DEDUP_REMOVED lines=12> */
.L_x_13617:
[----:B------:R-:W-:Y:S05]  /*2840*/  BSYNC.RECONVERGENT B0 ;  /* 0x0000000000007941 */ /* 0x000fea0003800200 */
.L_x_13616:
        /* <DEDUP_REMOVED lines=93> */
[----:B------:R-:W-:Y:S01]  /*2e20*/  F2FP.F16.F32.PACK_AB R104, R105, R104 ;  /* 0x000000686968723e */ /* 0x000fe200000000ff */
[----:B0-----:R-:W-:Y:S01]  /*2e30*/  IMAD.WIDE.U32 R144, R110, 0x10, R144 ;  /* 0x000000106e907825 */ /* 0x001fe200078e0090 */
[----:B------:R-:W-:-:S02]  /*2e40*/  F2FP.F16.F32.PACK_AB R106, R107, R106 ;  /* 0x0000006a6b6a723e */ /* 0x000fc400000000ff */
[----:B------:R-:W-:Y:S02]  /*2e50*/  F2FP.F16.F32.PACK_AB R105, R146, R143 ;  /* 0x0000008f9269723e */ /* 0x000fe400000000ff */
[----:B------:R-:W-:Y:S02]  /*2e60*/  F2FP.F16.F32.PACK_AB R107, R150, R153 ;  /* 0x00000099966b723e */ /* 0x000fe400000000ff */
[----:B------:R-:W-:-:S03]  /*2e70*/  IADD3 R110, PT, PT, R110, 0x100, RZ ;  /* 0x000001006e6e7810 */ /* 0x000fc60007ffe0ff */
[----:B------:R1:W-:Y:S04]  /*2e80*/  STG.E.128 desc[UR6][R144.64], R104 ;  /* 0x0000006890007986 */ /* 0x0003e8000c101d06 */
.L_x_13619:
[----:B------:R-:W-:Y:S05]  /*2e90*/  BSYNC.RECONVERGENT B0 ;  /* 0x0000000000007941 */ /* 0x000fea0003800200 */
.L_x_13618:
        /* <DEDUP_REMOVED lines=34> */
.L_x_13621:
[----:B------:R-:W-:Y:S05]  /*30c0*/  BSYNC.RECONVERGENT B0 ;  /* 0x0000000000007941 */ /* 0x000fea0003800200 */
.L_x_13620:
        /* <DEDUP_REMOVED lines=34> */
.L_x_13623:
[----:B------:R-:W-:Y:S05]  /*32f0*/  BSYNC.RECONVERGENT B0 ;  /* 0x0000000000007941 */ /* 0x000fea0003800200 */
.L_x_13622:
        /* <DEDUP_REMOVED lines=33> */
.L_x_13625:
[----:B------:R-:W-:Y:S05]  /*3510*/  BSYNC.RECONVERGENT B0 ;  /* 0x0000000000007941 */ /* 0x000fea0003800200 */
.L_x_13624:
[----:B01234-:R-:W0:Y:S01]  /*3520*/  LDC.64 R104, c[0x0][0x380] ;  /* 0x0000e000ff687b82 */ /* 0x01fe220000000a00 */
[----:B------:R-:W-:Y:S01]  /*3530*/  UPLOP3.LUT UP1, UPT, UPT, UPT, UP1, 0x40, 0x4 ;  /* 0x000000000004789c */ /* 0x000fe20003f2e810 */
[----:B0-----:R-:W-:-:S04]  /*3540*/  IADD3 R2, PT, PT, R2, R104, RZ ;  /* 0x0000006802027210 */ /* 0x001fc80007ffe0ff */
[----:B------:R-:W-:-:S13]  /*3550*/  ISETP.GE.AND P1, PT, R2, R105, PT ;  /* 0x000000690200720c */ /* 0x000fda0003f26270 */
[----:B------:R-:W-:Y:S05]  /*3560*/  @!P1 BRA `(.L_x_13626) ;  /* 0xffffffd400109947 */ /* 0x000fea000383ffff */
[----:B------:R-:W-:Y:S05]  /*3570*/  EXIT ;  /* 0x000000000000794d */ /* 0x000fea0003800000 */
.L_x_13627:
        /* <DEDUP_REMOVED lines=16> */
.L_x_27544:


//--------------------- .text._ZN10layer_norm13ln_fwd_kernelINS_13Kernel_traitsIf6__halfS2_S2_fjLj8192ELj1ELj1ELj8ELj16ENS_18Kernel_traits_baseILj8192EfS2_S2_S2_fjLj256EEEEELb0ELb1ELb0ELb1EEEvNS_9FwdParamsE --------------------------
	.section	.text._ZN10layer_norm13ln_fwd_kernelINS_13Kernel_traitsIf6__halfS2_S2_fjLj8192ELj1ELj1ELj8ELj16ENS_18Kernel_traits_baseILj8192EfS2_S2_S2_fjLj256EEEEELb0ELb1ELb0ELb1EEEvNS_9FwdParamsE,"ax",@progbits
	.align	128
        .global         _ZN10layer_norm13ln_fwd_kernelINS_13Kernel_traitsIf6__halfS2_S2_fjLj8192ELj1ELj1ELj8ELj16ENS_18Kernel_traits_baseILj8192EfS2_S2_S2_fjLj256EEEEELb0ELb1ELb0ELb1EEEvNS_9FwdParamsE
        .type           _ZN10layer_norm13ln_fwd_kernelINS_13Kernel_traitsIf6__halfS2_S2_fjLj8192ELj1ELj1ELj8ELj16ENS_18Kernel_traits_baseILj8192EfS2_S2_S2_fjLj256EEEEELb0ELb1ELb0ELb1EEEvNS_9FwdParamsE,@function
        .size           _ZN10layer_norm13ln_fwd_kernelINS_13Kernel_traitsIf6__halfS2_S2_fjLj8192ELj1ELj1ELj8ELj16ENS_18Kernel_traits_baseILj8192EfS2_S2_S2_fjLj256EEEEELb0ELb1ELb0ELb1EEEvNS_9FwdParamsE,(.L_x_27545 - _ZN10layer_norm13ln_fwd_kernelINS_13Kernel_traitsIf6__halfS2_S2_fjLj8192ELj1ELj1ELj8ELj16ENS_18Kernel_traits_baseILj8192EfS2_S2_S2_fjLj256EEEEELb0ELb1ELb0ELb1EEEvNS_9FwdParamsE)
        .other          _ZN10layer_norm13ln_fwd_kernelINS_13Kernel_traitsIf6__halfS2_S2_fjLj8192ELj1ELj1ELj8ELj16ENS_18Kernel_traits_baseILj8192EfS2_S2_S2_fjLj256EEEEELb0ELb1ELb0ELb1EEEvNS_9FwdParamsE,@"STO_CUDA_ENTRY STV_DEFAULT"
_ZN10layer_norm13ln_fwd_kernelINS_13Kernel_traitsIf6__halfS2_S2_fjLj8192ELj1ELj1ELj8ELj16ENS_18Kernel_traits_baseILj8192EfS2_S2_S2_fjLj256EEEEELb0ELb1ELb0ELb1EEEvNS_9FwdParamsE:
.text._ZN10layer_norm13ln_fwd_kernelINS_13Kernel_traitsIf6__halfS2_S2_fjLj8192ELj1ELj1ELj8ELj16ENS_18Kernel_traits_baseILj8192EfS2_S2_S2_fjLj256EEEEELb0ELb1ELb0ELb1EEEvNS_9FwdParamsE:
        /* <DEDUP_REMOVED lines=40> */
.L_x_13628:
        /* <DEDUP_REMOVED lines=36> */
.L_x_13629:
        /* <DEDUP_REMOVED lines=11> */
.L_x_13642:
        /* <DEDUP_REMOVED lines=13> */
[----:B------:R-:W-:Y:S02]  /*0640*/  HFMA2 R0, -RZ, RZ, 1.875, 0 ;  /* 0x3f800000ff007431 */ /* 0x000fe400000001ff */
[----:B---3--:R-:W-:-:S10]  /*0650*/  @P0 HADD2.F32 R0, -RZ, R104.H0_H0 ;  /* 0x20000068ff000230 */ /* 0x008fd40000004100 */
[----:B0-----:R-:W-:Y:S05]  /*0660*/  @!P1 BRA `(.L_x_13630) ;  /* 0x0000000000a09947 */ /* 0x001fea0003800000 */
        /* <DEDUP_REMOVED lines=12> */
[----:B------:R-:W-:Y:S02]  /*0730*/  HADD2.F32 R125, -RZ, R119.H1_H1 ;  /* 0x30000077ff7d7230 */ /* 0x000fe40000004100 */
[-C--:B------:R-:W-:Y:S01]  /*0740*/  FMUL.FTZ R119, R115, R0.reuse ;  /* 0x0000000073777220 */ /* 0x080fe20000410000 */
[----:B------:R-:W-:Y:S02]  /*0750*/  HADD2.F32 R107, -RZ, R116.H1_H1 ;  /* 0x30000074ff6b7230 */ /* 0x000fe40000004100 */
[-C--:B------:R-:W-:Y:S01]  /*0760*/  FMUL.FTZ R118, R121, R0.reuse ;  /* 0x0000000079767220 */ /* 0x080fe20000410000 */
[-C--:B------:R-:W-:Y:S02]  /*0770*/  FMUL.FTZ R116, R123, R0.reuse ;  /* 0x000000007b747220 */ /* 0x080fe40000410000 */
[----:B------:R-:W-:Y:S01]  /*0780*/  FMUL.FTZ R120, R107, R0 ;  /* 0x000000006b787220 */ /* 0x000fe20000410000 */
[----:B--2---:R-:W-:-:S02]  /*0790*/  HADD2.F32 R104, -RZ, R4.H0_H0 ;  /* 0x20000004ff687230 */ /* 0x004fc40000004100 */
[----:B------:R-:W-:Y:S02]  /*07a0*/  HADD2.F32 R106, -RZ, R5.H0_H0 ;  /* 0x20000005ff6a7230 */ /* 0x000fe40000004100 */
[--C-:B------:R-:W-:Y:S02]  /*07b0*/  HADD2.F32 R114, -RZ, R7.reuse.H0_H0 ;  /* 0x20000007ff727230 */ /* 0x100fe40000004100 */
[----:B------:R-:W-:Y:S01]  /*07c0*/  FFMA.FTZ R113, R105, R36, R104 ;  /* 0x0000002469717223 */ /* 0x000fe20000010068 */
[--C-:B------:R-:W-:Y:S02]  /*07d0*/  HADD2.F32 R110, -RZ, R6.reuse.H0_H0 ;  /* 0x20000006ff6e7230 */ /* 0x100fe40000004100 */
[----:B------:R-:W-:Y:S01]  /*07e0*/  FFMA.FTZ R115, R111, R38, R106 ;  /* 0x000000266f737223 */ /* 0x000fe2000001006a */
[----:B------:R-:W-:Y:S02]  /*07f0*/  HADD2.F32 R123, -RZ, R7.H1_H1 ;  /* 0x30000007ff7b7230 */ /* 0x000fe40000004100 */
[----:B------:R-:W-:Y:S01]  /*0800*/  FFMA.FTZ R119, R119, R34, R114 ;  /* 0x0000002277777223 */ /* 0x000fe20000010072 */
[----:B------:R-:W-:-:S02]  /*0810*/  HADD2.F32 R121, -RZ, R6.H1_H1 ;  /* 0x30000006ff797230 */ /* 0x000fc40000004100 */
[----:B------:R-:W-:Y:S01]  /*0820*/  FMUL.FTZ R114, R125, R0 ;  /* 0x000000007d727220 */ /* 0x000fe20000410000 */
[----:B------:R-:W-:Y:S02]  /*0830*/  HADD2.F32 R111, -RZ, R5.H1_H1 ;  /* 0x30000005ff6f7230 */ /* 0x000fe40000004100 */
[----:B------:R-:W-:Y:S01]  /*0840*/  FFMA.FTZ R117, R117, R32, R110 ;  /* 0x0000002075757223 */ /* 0x000fe2000001006e */
[----:B------:R-:W-:Y:S02]  /*0850*/  HADD2.F32 R105, -RZ, R4.H1_H1 ;  /* 0x30000004ff697230 */ /* 0x000fe40000004100 */
[----:B------:R-:W-:Y:S01]  /*0860*/  FFMA.FTZ R114, R114, R35, R123 ;  /* 0x0000002372727223 */ /* 0x000fe2000001007b */
[----:B------:R-:W-:Y:S01]  /*0870*/  FFMA.FTZ R116, R116, R33, R121 ;  /* 0x0000002174747223 */ /* 0x000fe20000010079 */
[----:B------:R-:W-:Y:S01]  /*0880*/  FFMA.FTZ R118, R118, R39, R111 ;  /* 0x0000002776767223 */ /* 0x000fe2000001006f */
[----:B------:R-:W-:Y:S02]  /*0890*/  FFMA.FTZ R120, R120, R37, R105 ;  /* 0x0000002578787223 */ /* 0x000fe40000010069 */
[----:B------:R-:W-:-:S02]  /*08a0*/  F2FP.F16.F32.PACK_AB R127, R114, R119 ;  /* 0x00000077727f723e */ /* 0x000fc400000000ff */
[----:B------:R-:W-:Y:S02]  /*08b0*/  F2FP.F16.F32.PACK_AB R126, R116, R117 ;  /* 0x00000075747e723e */ /* 0x000fe400000000ff */
[----:B------:R-:W-:Y:S02]  /*08c0*/  F2FP.F16.F32.PACK_AB R125, R118, R115 ;  /* 0x00000073767d723e */ /* 0x000fe400000000ff */
[----:B------:R-:W-:Y:S01]  /*08d0*/  F2FP.F16.F32.PACK_AB R124, R120, R113 ;  /* 0x00000071787c723e */ /* 0x000fe200000000ff */
[----:B------:R-:W-:Y:S06]  /*08e0*/  BRA `(.L_x_13631) ;  /* 0x0000000000707947 */ /* 0x000fec0003800000 */
.L_x_13630:
[--C-:B-----5:R-:W-:Y:S02]  /*08f0*/  HADD2.F32 R111, -RZ, R117.reuse.H0_H0 ;  /* 0x20000075ff6f7230 */ /* 0x120fe40000004100 */
[----:B------:R-:W-:Y:S02]  /*0900*/  HADD2.F32 R117, -RZ, R117.H1_H1 ;  /* 0x30000075ff757230 */ /* 0x000fe40000004100 */
[----:B------:R-:W-:Y:S02]  /*0910*/  HADD2.F32 R121, -RZ, R119.H0_H0 ;  /* 0x20000077ff797230 */ /* 0x000fe40000004100 */
[-C--:B------:R-:W-:Y:S01]  /*0920*/  FMUL.FTZ R111, R111, R0.reuse ;  /* 0x000000006f6f7220 */ /* 0x080fe20000410000 */
[--C-:B------:R-:W-:Y:S02]  /*0930*/  HADD2.F32 R105, -RZ, R116.reuse.H0_H0 ;  /* 0x20000074ff697230 */ /* 0x100fe40000004100 */
        /* <DEDUP_REMOVED lines=23> */
.L_x_13631:
        /* <DEDUP_REMOVED lines=20> */
[----:B------:R-:W-:Y:S02]  /*0bf0*/  HADD2.F32 R107, -RZ, R136.H1_H1 ;  /* 0x30000088ff6b7230 */ /* 0x000fe40000004100 */
[----:B------:R-:W-:Y:S01]  /*0c00*/  FFMA.FTZ R123, R105, R28, R104 ;  /* 0x0000001c697b7223 */ /* 0x000fe20000010068 */
[----:B------:R-:W-:Y:S02]  /*0c10*/  HADD2.F32 R125, -RZ, R137.H1_H1 ;  /* 0x30000089ff7d7230 */ /* 0x000fe40000004100 */
[----:B------:R-:W-:Y:S01]  /*0c20*/  FFMA.FTZ R131, R127, R24, R122 ;  /* 0x000000187f837223 */ /* 0x000fe2000001007a */
        /* <DEDUP_REMOVED lines=23> */
.L_x_13632:
        /* <DEDUP_REMOVED lines=28> */
.L_x_13633:
        /* <DEDUP_REMOVED lines=9> */
[--C-:B-1---5:R-:W-:Y:S02]  /*0ff0*/  HADD2.F32 R125, -RZ, R104.reuse.H0_H0 ;  /* 0x20000068ff7d7230 */ /* 0x122fe40000004100 */
[----:B------:R-:W-:Y:S02]  /*1000*/  HADD2.F32 R127, -RZ, R104.H1_H1 ;  /* 0x30000068ff7f7230 */ /* 0x000fe40000004100 */
[----:B------:R-:W-:Y:S02]  /*1010*/  HADD2.F32 R137, -RZ, R105.H0_H0 ;  /* 0x20000069ff897230 */ /* 0x000fe40000004100 */
[-C--:B------:R-:W-:Y:S01]  /*1020*/  FMUL.FTZ R125, R125, R0.reuse ;  /* 0x000000007d7d7220 */ /* 0x080fe20000410000 */
[----:B------:R-:W-:Y:S02]  /*1030*/  HADD2.F32 R104, -RZ, R4.H0_H0 ;  /* 0x20000004ff687230 */ /* 0x000fe40000004100 */
[----:B------:R-:W-:Y:S01]  /*1040*/  FMUL.FTZ R140, R127, R0 ;  /* 0x000000007f8c7220 */ /* 0x000fe20000410000 */
[----:B------:R-:W-:-:S02]  /*1050*/  HADD2.F32 R143, -RZ, R107.H0_H0 ;  /* 0x2000006bff8f7230 */ /* 0x000fc40000004100 */
[----:B------:R-:W-:Y:S01]  /*1060*/  FMUL.FTZ R139, R137, R0 ;  /* 0x00000000898b7220 */ /* 0x000fe20000410000 */
[----:B------:R-:W-:Y:S02]  /*1070*/  HADD2.F32 R105, -RZ, R105.H1_H1 ;  /* 0x30000069ff697230 */ /* 0x000fe40000004100 */
[----:B------:R-:W-:Y:S01]  /*1080*/  FFMA.FTZ R137, R125, R20, R104 ;  /* 0x000000147d897223 */ /* 0x000fe20000010068 */
[--C-:B------:R-:W-:Y:S02]  /*1090*/  HADD2.F32 R141, -RZ, R106.reuse.H0_H0 ;  /* 0x2000006aff8d7230 */ /* 0x100fe40000004100 */
[-C--:B------:R-:W-:Y:S01]  /*10a0*/  FMUL.FTZ R143, R143, R0.reuse ;  /* 0x000000008f8f7220 */ /* 0x080fe20000410000 */
[----:B------:R-:W-:Y:S02]  /*10b0*/  HADD2.F32 R145, -RZ, R106.H1_H1 ;  /* 0x3000006aff917230 */ /* 0x000fe40000004100 */
[----:B------:R-:W-:Y:S01]  /*10c0*/  FMUL.FTZ R138, R105, R0 ;  /* 0x00000000698a7220 */ /* 0x000fe20000410000 */
[----:B------:R-:W-:-:S02]  /*10d0*/  HADD2.F32 R107, -RZ, R107.H1_H1 ;  /* 0x3000006bff6b7230 */ /* 0x000fc40000004100 */
[-C--:B------:R-:W-:Y:S01]  /*10e0*/  FMUL.FTZ R141, R141, R0.reuse ;  /* 0x000000008d8d7220 */ /* 0x080fe20000410000 */
[----:B------:R-:W-:Y:S02]  /*10f0*/  HADD2.F32 R106, -RZ, R5.H0_H0 ;  /* 0x20000005ff6a7230 */ /* 0x000fe40000004100 */
[-C--:B------:R-:W-:Y:S01]  /*1100*/  FMUL.FTZ R136, R145, R0.reuse ;  /* 0x0000000091887220 */ /* 0x080fe20000410000 */
[----:B------:R-:W-:Y:S02]  /*1110*/  HADD2.F32 R124, -RZ, R6.H0_H0 ;  /* 0x20000006ff7c7230 */ /* 0x000fe40000004100 */
[----:B------:R-:W-:Y:S01]  /*1120*/  FMUL.FTZ R134, R107, R0 ;  /* 0x000000006b867220 */ /* 0x000fe20000410000 */
[----:B------:R-:W-:Y:S02]  /*1130*/  HADD2.F32 R126, -RZ, R7.H0_H0 ;  /* 0x20000007ff7e7230 */ /* 0x000fe40000004100 */
        /* <DEDUP_REMOVED lines=16> */
.L_x_13634:
        /* <DEDUP_REMOVED lines=28> */
.L_x_13635:
        /* <DEDUP_REMOVED lines=10> */
[--C-:B------:R-:W-:Y:S02]  /*14a0*/  HADD2.F32 R109, -RZ, R125.reuse.H0_H0 ;  /* 0x2000007dff6d7230 */ /* 0x100fe40000004100 */
[----:B------:R-:W-:Y:S02]  /*14b0*/  HADD2.F32 R107, -RZ, R124.H1_H1 ;  /* 0x3000007cff6b7230 */ /* 0x000fe40000004100 */
        /* <DEDUP_REMOVED lines=34> */
.L_x_13636:
[--C-:B-----5:R-:W-:Y:S02]  /*16e0*/  HADD2.F32 R109, -RZ, R125.reuse.H0_H0 ;  /* 0x2000007dff6d7230 */ /* 0x120fe40000004100 */
[--C-:B-1----:R-:W-:Y:S02]  /*16f0*/  HADD2.F32 R105, -RZ, R124.reuse.H0_H0 ;  /* 0x2000007cff697230 */ /* 0x102fe40000004100 */
        /* <DEDUP_REMOVED lines=26> */
.L_x_13637:
        /* <DEDUP_REMOVED lines=129> */
.L_x_13639:
[----:B------:R-:W-:Y:S05]  /*20b0*/  BSYNC.RECONVERGENT B0 ;  /* 0x0000000000007941 */ /* 0x000fea0003800200 */
.L_x_13638:
        /* <DEDUP_REMOVED lines=15> */
.L_x_13641:
[----:B------:R-:W-:Y:S05]  /*21b0*/  BSYNC.RECONVERGENT B0 ;  /* 0x0000000000007941 */ /* 0x000fea0003800200 */
.L_x_13640:
[----:B------:R-:W1:Y:S01]  /*21c0*/  SHFL.DOWN PT, R107, R0, 0x4, 0x1f ;  /* 0x08801f00006b7f89 */ /* 0x000e6200000e0000 */
[----:B------:R-:W-:Y:S01]  /*21d0*/  ISETP.NE.AND P1, PT, R112, RZ, PT ;  /* 0x000000ff7000720c */ /* 0x000fe20003f25270 */
[----:B------:R-:W-:Y:S01]  /*21e0*/  UPLOP3.LUT UP0, UPT, UPT, UPT, UP0, 0x40, 0x4 ;  /* 0x000000000004789c */ /* 0x000fe20003f0e800 */
        /* <DEDUP_REMOVED lines=100> */
[C---:B------:R-:W-:Y:S01]  /*2830*/  FMUL.FTZ R113, R155.reuse, R113 ;  /* 0x000000719b717220 */ /* 0x040fe20000410000 */
[C---:B------:R-:W-:Y:S01]  /*2840*/  FMUL.FTZ R120, R155.reuse, R120 ;  /* 0x000000789b787220 */ /* 0x040fe20000410000 */
[C---:B------:R-:W-:Y:S01]  /*2850*/  FMUL.FTZ R115, R155.reuse, R115 ;  /* 0x000000739b737220 */ /* 0x040fe20000410000 */
[----:B------:R-:W-:Y:S01]  /*2860*/  FMUL.FTZ R112, R155, R112 ;  /* 0x000000709b707220 */ /* 0x000fe20000410000 */
[----:B------:R-:W0:Y:S01]  /*2870*/  @!P1 LDC.64 R124, c[0x0][0x3c8] ;  /* 0x0000f200ff7c9b82 */ /* 0x000e220000000a00 */
[----:B------:R1:W-:Y:S01]  /*2880*/  @!P1 STG.E desc[UR6][R106.64], R153 ;  /* 0x000000996a009986 */ /* 0x0003e2000c101906 */
        /* <DEDUP_REMOVED lines=10> */
[----:B------:R-:W-:Y:S01]  /*2930*/  IMAD.WIDE.U32 R118, R145, 0x10, R104 ;  /* 0x0000001091767825 */ /* 0x000fe200078e0068 */
[----:B-1----:R-:W-:-:S03]  /*2940*/  F2FP.F16.F32.PACK_AB R106, R3, R0 ;  /* 0x00000000036a723e */ /* 0x002fc600000000ff */
[----:B------:R-:W-:Y:S01]  /*2950*/  FFMA.FTZ R104, R113, R100, R68 ;  /* 0x0000006471687223 */ /* 0x000fe20000010044 */
[----:B------:R-:W-:Y:S01]  /*2960*/  FFMA.FTZ R3, R120, R101, R69 ;  /* 0x0000006578037223 */ /* 0x000fe20000010045 */
[----:B------:R-:W-:Y:S01]  /*2970*/  FFMA.FTZ R105, R115, R102, R70 ;  /* 0x0000006673697223 */ /* 0x000fe20000010046 */
[----:B------:R-:W-:Y:S01]  /*2980*/  FFMA.FTZ R115, R133, R90, R58 ;  /* 0x0000005a85737223 */ /* 0x000fe2000001003a */
[C---:B------:R-:W-:Y:S01]  /*2990*/  FMUL.FTZ R128, R155.reuse, R128 ;  /* 0x000000809b807220 */ /* 0x040fe20000410000 */
[----:B------:R-:W-:Y:S01]  /*29a0*/  FMUL.FTZ R122, R155, R122 ;  /* 0x0000007a9b7a7220 */ /* 0x000fe20000410000 */
[----:B------:R-:W-:Y:S01]  /*29b0*/  F2FP.F16.F32.PACK_AB R104, R3, R104 ;  /* 0x000000680368723e */ /* 0x000fe200000000ff */
[----:B------:R-:W-:Y:S01]  /*29c0*/  FMUL.FTZ R3, R155, R146 ;  /* 0x000000929b037220 */ /* 0x000fe20000410000 */
[----:B------:R-:W-:Y:S01]  /*29d0*/  F2FP.F16.F32.PACK_AB R105, R112, R105 ;  /* 0x000000697069723e */ /* 0x000fe200000000ff */
[----:B------:R-:W-:Y:S01]  /*29e0*/  FFMA.FTZ R112, R132, R93, R61 ;  /* 0x0000005d84707223 */ /* 0x000fe2000001003d */
[----:B------:R-:W-:Y:S01]  /*29f0*/  FFMA.FTZ R120, R137, R84, R52 ;  /* 0x0000005489787223 */ /* 0x000fe20000010034 */
[----:B------:R-:W1:Y:S01]  /*2a00*/  LDC.64 R132, c[0x0][0x380] ;  /* 0x0000e000ff847b82 */ /* 0x000e620000000a00 */
[----:B------:R-:W-:Y:S01]  /*2a10*/  FFMA.FTZ R3, R3, R92, R60 ;  /* 0x0000005c03037223 */ /* 0x000fe2000001003c */
[----:B------:R-:W-:Y:S01]  /*2a20*/  FFMA.FTZ R127, R140, R85, R53 ;  /* 0x000000558c7f7223 */ /* 0x000fe20000010035 */
[----:B------:R-:W-:Y:S01]  /*2a30*/  F2FP.F16.F32.PACK_AB R107, R123, R114 ;  /* 0x000000727b6b723e */ /* 0x000fe200000000ff */
        /* <DEDUP_REMOVED lines=23> */
[----:B------:R-:W-:Y:S01]  /*2bb0*/  F2FP.F16.F32.PACK_AB R115, R122, R115 ;  /* 0x000000737a73723e */ /* 0x000fe200000000ff */
        /* <DEDUP_REMOVED lines=17> */
[----:B------:R-:W-:Y:S02]  /*2cd0*/  F2FP.F16.F32.PACK_AB R123, R134, R123 ;  /* 0x0000007b867b723e */ /* 0x000fe400000000ff */
[----:B------:R-:W-:Y:S01]  /*2ce0*/  F2FP.F16.F32.PACK_AB R122, R129, R122 ;  /* 0x0000007a817a723e */ /* 0x000fe200000000ff */
[----:B------:R0:W-:Y:S01]  /*2cf0*/  @!P1 STG.E desc[UR6][R124.64], R155 ;  /* 0x0000009b7c009986 */ /* 0x0001e2000c101906 */
[----:B------:R-:W-:Y:S02]  /*2d00*/  F2FP.F16.F32.PACK_AB R121, R138, R121 ;  /* 0x000000798a79723e */ /* 0x000fe400000000ff */
[----:B------:R-:W-:Y:S01]  /*2d10*/  F2FP.F16.F32.PACK_AB R131, R0, R149 ;  /* 0x000000950083723e */ /* 0x000fe200000000ff */
[----:B------:R0:W-:Y:S01]  /*2d20*/  STG.E.128 desc[UR6][R108.64], R104 ;  /* 0x000000686c007986 */ /* 0x0001e2000c101d06 */
[----:B------:R-:W-:Y:S02]  /*2d30*/  F2FP.F16.F32.PACK_AB R130, R126, R147 ;  /* 0x000000937e82723e */ /* 0x000fe400000000ff */
[----:B------:R-:W-:Y:S01]  /*2d40*/  F2FP.F16.F32.PACK_AB R129, R142, R127 ;  /* 0x0000007f8e81723e */ /* 0x000fe200000000ff */
[----:B------:R0:W-:Y:S01]  /*2d50*/  STG.E.128 desc[UR6][R110.64], R112 ;  /* 0x000000706e007986 */ /* 0x0001e2000c101d06 */
[----:B------:R-:W-:-:S02]  /*2d60*/  F2FP.F16.F32.PACK_AB R128, R144, R3 ;  /* 0x000000039080723e */ /* 0x000fc400000000ff */
[----:B-1----:R-:W-:Y:S01]  /*2d70*/  IADD3 R2, PT, PT, R2, R132, RZ ;  /* 0x0000008402027210 */ /* 0x002fe20007ffe0ff */
[----:B------:R0:W-:Y:S03]  /*2d80*/  STG.E.128 desc[UR6][R116.64], R120 ;  /* 0x0000007874007986 */ /* 0x0001e6000c101d06 */
[----:B------:R-:W-:Y:S01]  /*2d90*/  ISETP.GE.AND P1, PT, R2, R133, PT ;  /* 0x000000850200720c */ /* 0x000fe20003f26270 */
[----:B------:R0:W-:-:S12]  /*2da0*/  STG.E.128 desc[UR6][R118.64], R128 ;  /* 0x0000008076007986 */ /* 0x0001d8000c101d06 */
[----:B------:R-:W-:Y:S05]  /*2db0*/  @!P1 BRA `(.L_x_13642) ;  /* 0xffffffd400ec9947 */ /* 0x000fea000383ffff */
[----:B------:R-:W-:Y:S05]  /*2dc0*/  EXIT ;  /* 0x000000000000794d */ /* 0x000fea0003800000 */
.L_x_13643:
        /* <DEDUP_REMOVED lines=11> */
.L_x_27545:


//--------------------- .text._ZN10layer_norm13ln_fwd_kernelINS_13Kernel_traitsIf6__halfS2_S2_fjLj8192ELj1ELj1ELj8ELj16ENS_18Kernel_traits_baseILj8192EfS2_S2_S2_fjLj256EEEEELb0ELb1ELb1ELb0EEEvNS_9FwdParamsE --------------------------
	.section	.text._ZN10layer_norm13ln_fwd_kernelINS_13Kernel_traitsIf6__halfS2_S2_fjLj8192ELj1ELj1ELj8ELj16ENS_18Kernel_traits_baseILj8192EfS2_S2_S2_fjLj256EEEEELb0ELb1ELb1ELb0EEEvNS_9FwdParamsE,"ax",@progbits
	.align	128
        .global         _ZN10layer_norm13ln_fwd_kernelINS_13Kernel_traitsIf6__halfS2_S2_fjLj8192ELj1ELj1ELj8ELj16ENS_18Kernel_traits_baseILj8192EfS2_S2_S2_fjLj256EEEEELb0ELb1ELb1ELb0EEEvNS_9FwdParamsE
        .type           _ZN10layer_norm13ln_fwd_kernelINS_13Kernel_traitsIf6__halfS2_S2_fjLj8192ELj1ELj1ELj8ELj16ENS_18Kernel_traits_baseILj8192EfS2_S2_S2_fjLj256EEEEELb0ELb1ELb1ELb0EEEvNS_9FwdParamsE,@function
        .size           _ZN10layer_norm13ln_fwd_kernelINS_13Kernel_traitsIf6__halfS2_S2_fjLj8192ELj1ELj1ELj8ELj16ENS_18Kernel_traits_baseILj8192EfS2_S2_S2_fjLj256EEEEELb0ELb1ELb1ELb0EEEvNS_9FwdParamsE,(.L_x_27546 - _ZN10layer_norm13ln_fwd_kernelINS_13Kernel_traitsIf6__halfS2_S2_fjLj8192ELj1ELj1ELj8ELj16ENS_18Kernel_traits_baseILj8192EfS2_S2_S2_fjLj256EEEEELb0ELb1ELb1ELb0EEEvNS_9FwdParamsE)
        .other          _ZN10layer_norm13ln_fwd_kernelINS_13Kernel_traitsIf6__halfS2_S2_fjLj8192ELj1ELj1ELj8ELj16ENS_18Kernel_traits_baseILj8192EfS2_S2_S2_fjLj256EEEEELb0ELb1ELb1ELb0EEEvNS_9FwdParamsE,@"STO_CUDA_ENTRY STV_DEFAULT"
_ZN10layer_norm13ln_fwd_kernelINS_13Kernel_traitsIf6__halfS2_S2_fjLj8192ELj1ELj1ELj8ELj16ENS_18Kernel_traits_baseILj8192EfS2_S2_S2_fjLj256EEEEELb0ELb1ELb1ELb0EEEvNS_9FwdParamsE:
.text._ZN10layer_norm13ln_fwd_kernelINS_13Kernel_traitsIf6__halfS2_S2_fjLj8192ELj1ELj1ELj8ELj16ENS_18Kernel_traits_baseILj8192EfS2_S2_S2_fjLj256EEEEELb0ELb1ELb1ELb0EEEvNS_9FwdParamsE:
        /* <DEDUP_REMOVED lines=74> */
.L_x_13645:
        /* <DEDUP_REMOVED lines=55> */
.L_x_13646:
[----:B------:R-:W-:Y:S05]  /*0810*/  BSYNC.RECONVERGENT B0 ;  /* 0x0000000000007941 */ /* 0x000fea0003800200 */
.L_x_13644:
        /* <DEDUP_REMOVED lines=20> */
.L_x_13676:
        /* <DEDUP_REMOVED lines=28> */
.L_x_13649:
[----:B------:R-:W-:Y:S05]  /*0b20*/  BRA.U !UP0, `(.L_x_13650) ;  /* 0x0000000508047547 */ /* 0x000fea000b800000 */
[----:B------:R-:W0:Y:S02]  /*0b30*/  LDC.64 R4, c[0x0][0x3a0] ;  /* 0x0000e800ff047b82 */ /* 0x000e240000000a00 */
[----:B0-----:R-:W-:-:S06]  /*0b40*/  IMAD.WIDE.U32 R4, R118, 0x10, R4 ;  /* 0x0000001076047825 */ /* 0x001fcc00078e0004 */
[----:B------:R-:W2:Y:S01]  /*0b50*/  LDG.E.128 R4, desc[UR6][R4.64] ;  /* 0x0000000604047981 */ /* 0x000ea2000c1e1d00 */
[----:B------:R-:W-:-:S13]  /*0b60*/  ISETP.GT.AND P0, PT, R0, RZ, PT ;  /* 0x000000ff0000720c */ /* 0x000fda0003f04270 */
[----:B------:R-:W0:Y:S01]  /*0b70*/  @P0 LDC R109, c[0x0][0x40c] ;  /* 0x00010300ff6d0b82 */ /* 0x000e220000000800 */
[----:B-----5:R-:W-:Y:S02]  /*0b80*/  @P0 HADD2.F32 R108, -RZ, R8.H0_H0 ;  /* 0x20000008ff6c0230 */ /* 0x020fe40000004100 */
[----:B------:R-:W-:-:S05]  /*0b90*/  @P0 HADD2.F32 R110, -RZ, R9.H0_H0 ;  /* 0x20000009ff6e0230 */ /* 0x000fca0000004100 */
[----:B------:R-:W1:Y:S08]  /*0ba0*/  @P0 LDC R117, c[0x0][0x40c] ;  /* 0x00010300ff750b82 */ /* 0x000e700000000800 */
[----:B------:R-:W3:Y:S08]  /*0bb0*/  @P0 LDC R111, c[0x0][0x40c] ;  /* 0x00010300ff6f0b82 */ /* 0x000ef00000000800 */
[----:B------:R-:W4:Y:S01]  /*0bc0*/  @P0 LDC R121, c[0x0][0x40c] ;  /* 0x00010300ff790b82 */ /* 0x000f220000000800 */
[----:B0-----:R-:W-:Y:S01]  /*0bd0*/  @P0 FMUL.FTZ R109, R108, R109 ;  /* 0x0000006d6c6d0220 */ /* 0x001fe20000410000 */
[----:B------:R-:W-:-:S06]  /*0be0*/  @P0 HADD2.F32 R108, -RZ, R8.H1_H1 ;  /* 0x30000008ff6c0230 */ /* 0x000fcc0000004100 */
[----:B------:R-:W0:Y:S08]  /*0bf0*/  @P0 LDC R123, c[0x0][0x40c] ;  /* 0x00010300ff7b0b82 */ /* 0x000e300000000800 */
[----:B------:R-:W0:Y:S01]  /*0c00*/  @P0 LDC R125, c[0x0][0x40c] ;  /* 0x00010300ff7d0b82 */ /* 0x000e220000000800 */
[----:B---3--:R-:W-:-:S07]  /*0c10*/  @P0 FMUL.FTZ R108, R108, R111 ;  /* 0x0000006f6c6c0220 */ /* 0x008fce0000410000 */
[----:B------:R-:W3:Y:S01]  /*0c20*/  @P0 LDC R127, c[0x0][0x40c] ;  /* 0x00010300ff7f0b82 */ /* 0x000ee20000000800 */
[--C-:B--2---:R-:W-:Y:S02]  /*0c30*/  @P0 HADD2.F32 R122, -RZ, R4.reuse.H0_H0 ;  /* 0x20000004ff7a0230 */ /* 0x104fe40000004100 */
[--C-:B------:R-:W-:Y:S02]  /*0c40*/  @!P0 HADD2.F32 R115, -RZ, R4.reuse.H0_H0 ;  /* 0x20000004ff738230 */ /* 0x100fe40000004100 */
[--C-:B------:R-:W-:Y:S02]  /*0c50*/  @!P0 HADD2.F32 R119, -RZ, R5.reuse.H0_H0 ;  /* 0x20000005ff778230 */ /* 0x100fe40000004100 */
[----:B------:R-:W-:Y:S01]  /*0c60*/  @P0 FFMA.FTZ R115, R109, R88, R122 ;  /* 0x000000586d730223 */ /* 0x000fe2000001007a */
[----:B------:R-:W-:Y:S02]  /*0c70*/  @P0 HADD2.F32 R122, -RZ, R5.H0_H0 ;  /* 0x20000005ff7a0230 */ /* 0x000fe40000004100 */
[----:B-1----:R-:W-:Y:S01]  /*0c80*/  @P0 FMUL.FTZ R109, R110, R117 ;  /* 0x000000756e6d0220 */ /* 0x002fe20000410000 */
[----:B------:R-:W-:-:S02]  /*0c90*/  @P0 HADD2.F32 R111, -RZ, R4.H1_H1 ;  /* 0x30000004ff6f0230 */ /* 0x000fc40000004100 */
[----:B------:R-:W-:Y:S02]  /*0ca0*/  @P0 HADD2.F32 R110, -RZ, R9.H1_H1 ;  /* 0x30000009ff6e0230 */ /* 0x000fe40000004100 */
[----:B------:R-:W-:Y:S01]  /*0cb0*/  @P0 FFMA.FTZ R119, R109, R90, R122 ;  /* 0x0000005a6d770223 */ /* 0x000fe2000001007a */
[----:B------:R-:W-:Y:S01]  /*0cc0*/  @!P0 HADD2.F32 R117, -RZ, R4.H1_H1 ;  /* 0x30000004ff758230 */ /* 0x000fe20000004100 */
[----:B------:R-:W1:Y:S01]  /*0cd0*/  @P0 LDC R122, c[0x0][0x40c] ;  /* 0x00010300ff7a0b82 */ /* 0x000e620000000800 */
[----:B------:R-:W-:Y:S01]  /*0ce0*/  @P0 FFMA.FTZ R117, R108, R89, R111 ;  /* 0x000000596c750223 */ /* 0x000fe2000001006f */
[--C-:B------:R-:W-:Y:S02]  /*0cf0*/  @P0 HADD2.F32 R109, -RZ, R5.reuse.H1_H1 ;  /* 0x30000005ff6d0230 */ /* 0x100fe40000004100 */
[----:B----4-:R-:W-:Y:S01]  /*0d00*/  @P0 FMUL.FTZ R110, R110, R121 ;  /* 0x000000796e6e0220 */ /* 0x010fe20000410000 */
[----:B------:R-:W-:Y:S02]  /*0d10*/  @P0 HADD2.F32 R108, -RZ, R10.H0_H0 ;  /* 0x2000000aff6c0230 */ /* 0x000fe40000004100 */
[----:B------:R-:W-:-:S02]  /*0d20*/  @!P0 HADD2.F32 R121, -RZ, R5.H1_H1 ;  /* 0x30000005ff798230 */ /* 0x000fc40000004100 */
[----:B------:R-:W-:Y:S01]  /*0d30*/  @P0 FFMA.FTZ R121, R110, R91, R109 ;  /* 0x0000005b6e790223 */ /* 0x000fe2000001006d */
[----:B------:R-:W-:Y:S02]  /*0d40*/  @P0 HADD2.F32 R110, -RZ, R6.H0_H0 ;  /* 0x20000006ff6e0230 */ /* 0x000fe40000004100 */
[----:B0-----:R-:W-:Y:S01]  /*0d50*/  @P0 FMUL.FTZ R109, R108, R123 ;  /* 0x0000007b6c6d0220 */ /* 0x001fe20000410000 */
[----:B------:R-:W-:Y:S02]  /*0d60*/  @P0 HADD2.F32 R108, -RZ, R10.H1_H1 ;  /* 0x3000000aff6c0230 */ /* 0x000fe40000004100 */
[--C-:B------:R-:W-:Y:S02]  /*0d70*/  @!P0 HADD2.F32 R123, -RZ, R6.reuse.H0_H0 ;  /* 0x20000006ff7b8230 */ /* 0x100fe40000004100 */
[----:B------:R-:W-:Y:S01]  /*0d80*/  @P0 FFMA.FTZ R123, R109, R84, R110 ;  /* 0x000000546d7b0223 */ /* 0x000fe2000001006e */
[----:B------:R-:W-:Y:S02]  /*0d90*/  @P0 HADD2.F32 R111, -RZ, R6.H1_H1 ;  /* 0x30000006ff6f0230 */ /* 0x000fe40000004100 */
[----:B------:R-:W-:Y:S01]  /*0da0*/  @P0 FMUL.FTZ R108, R108, R125 ;  /* 0x0000007d6c6c0220 */ /* 0x000fe20000410000 */
[----:B------:R-:W-:-:S02]  /*0db0*/  @P0 HADD2.F32 R109, -RZ, R11.H0_H0 ;  /* 0x2000000bff6d0230 */ /* 0x000fc40000004100 */
[----:B------:R-:W-:Y:S01]  /*0dc0*/  @P0 HADD2.F32 R110, -RZ, R11.H1_H1 ;  /* 0x3000000bff6e0230 */ /* 0x000fe20000004100 */
[----:B------:R-:W-:Y:S01]  /*0dd0*/  F2FP.F16.F32.PACK_AB R124, RZ, R123 ;  /* 0x0000007bff7c723e */ /* 0x000fe200000000ff */
[----:B------:R-:W-:Y:S02]  /*0de0*/  @!P0 HADD2.F32 R125, -RZ, R6.H1_H1 ;  /* 0x30000006ff7d8230 */ /* 0x000fe40000004100 */
[----:B------:R-:W-:Y:S01]  /*0df0*/  @P0 FFMA.FTZ R125, R108, R85, R111 ;  /* 0x000000556c7d0223 */ /* 0x000fe2000001006f */
[--C-:B------:R-:W-:Y:S02]  /*0e00*/  @P0 HADD2.F32 R108, -RZ, R7.reuse.H0_H0 ;  /* 0x20000007ff6c0230 */ /* 0x100fe40000004100 */
[----:B---3--:R-:W-:Y:S01]  /*0e10*/  @P0 FMUL.FTZ R110, R110, R127 ;  /* 0x0000007f6e6e0220 */ /* 0x008fe20000410000 */
[--C-:B------:R-:W-:Y:S02]  /*0e20*/  @P0 HADD2.F32 R111, -RZ, R7.reuse.H1_H1 ;  /* 0x30000007ff6f0230 */ /* 0x100fe40000004100 */
[----:B-1----:R-:W-:Y:S01]  /*0e30*/  @P0 FMUL.FTZ R109, R109, R122 ;  /* 0x0000007a6d6d0220 */ /* 0x002fe20000410000 */
[--C-:B------:R-:W-:Y:S01]  /*0e40*/  @!P0 HADD2.F32 R127, -RZ, R7.reuse.H0_H0 ;  /* 0x20000007ff7f8230 */ /* 0x100fe20000004100 */
[----:B------:R-:W-:Y:S01]  /*0e50*/  F2FP.F16.F32.PACK_AB R122, RZ, R121 ;  /* 0x00000079ff7a723e */ /* 0x000fe200000000ff */
[----:B------:R-:W-:-:S02]  /*0e60*/  @!P0 HADD2.F32 R129, -RZ, R7.H1_H1 ;  /* 0x30000007ff818230 */ /* 0x000fc40000004100 */
[----:B------:R-:W-:Y:S01]  /*0e70*/  @P0 FFMA.FTZ R127, R109, R86, R108 ;  /* 0x000000566d7f0223 */ /* 0x000fe2000001006c */
[----:B------:R-:W-:Y:S01]  /*0e80*/  @P0 FFMA.FTZ R129, R110, R87, R111 ;  /* 0x000000576e810223 */ /* 0x000fe2000001006f */
        /* <DEDUP_REMOVED lines=11> */
.L_x_13650:
[----:B------:R-:W0:Y:S01]  /*0f40*/  @P1 LDC R111, c[0x0][0x40c] ;  /* 0x00010300ff6f1b82 */ /* 0x000e220000000800 */
[----:B-----5:R-:W-:Y:S02]  /*0f50*/  @P1 HADD2.F32 R108, -RZ, R8.H1_H1 ;  /* 0x30000008ff6c1230 */ /* 0x020fe40000004100 */
[----:B------:R-:W-:Y:S02]  /*0f60*/  HFMA2 R123, -RZ, RZ, 0, 0 ;  /* 0x00000000ff7b7431 */ /* 0x000fe400000001ff */
[----:B------:R-:W-:Y:S02]  /*0f70*/  @P1 HADD2.F32 R119, -RZ, R10.H0_H0 ;  /* 0x2000000aff771230 */ /* 0x000fe40000004100 */
[----:B------:R-:W-:Y:S02]  /*0f80*/  HFMA2 R127, -RZ, RZ, 0, 0 ;  /* 0x00000000ff7f7431 */ /* 0x000fe400000001ff */
[--C-:B------:R-:W-:Y:S01]  /*0f90*/  @P1 HADD2.F32 R110, -RZ, R9.reuse.H0_H0 ;  /* 0x20000009ff6e1230 */ /* 0x100fe20000004100 */
[----:B------:R-:W-:Y:S01]  /*0fa0*/  MOV R121, RZ ;  /* 0x000000ff00797202 */ /* 0x000fe20000000f00 */
[----:B------:R-:W-:Y:S01]  /*0fb0*/  @P1 HADD2.F32 R117, -RZ, R9.H1_H1 ;  /* 0x30000009ff751230 */ /* 0x000fe20000004100 */
[----:B------:R-:W1:Y:S01]  /*0fc0*/  @P1 LDC R124, c[0x0][0x40c] ;  /* 0x00010300ff7c1b82 */ /* 0x000e620000000800 */
[----:B------:R-:W-:-:S07]  /*0fd0*/  MOV R129, RZ ;  /* 0x000000ff00817202 */ /* 0x000fce0000000f00 */
[----:B------:R-:W2:Y:S08]  /*0fe0*/  @P1 LDC R115, c[0x0][0x40c] ;  /* 0x00010300ff731b82 */ /* 0x000eb00000000800 */
[----:B------:R-:W3:Y:S01]  /*0ff0*/  @P1 LDC R122, c[0x0][0x40c] ;  /* 0x00010300ff7a1b82 */ /* 0x000ee20000000800 */
[----:B0-----:R-:W-:-:S07]  /*1000*/  @P1 FMUL.FTZ R108, R108, R111 ;  /* 0x0000006f6c6c1220 */ /* 0x001fce0000410000 */
[----:B------:R-:W0:Y:S01]  /*1010*/  @P1 LDC R128, c[0x0][0x40c] ;  /* 0x00010300ff801b82 */ /* 0x000e220000000800 */
[----:B-1----:R-:W-:Y:S01]  /*1020*/  @P1 FMUL.FTZ R111, R119, R124 ;  /* 0x0000007c776f1220 */ /* 0x002fe20000410000 */
[----:B------:R-:W-:-:S03]  /*1030*/  HFMA2 R119, -RZ, RZ, 0, 0 ;  /* 0x00000000ff777431 */ /* 0x000fc600000001ff */
[----:B------:R-:W-:Y:S01]  /*1040*/  @P1 FMUL.FTZ R123, R111, R84 ;  /* 0x000000546f7b1220 */ /* 0x000fe20000410000 */
[----:B------:R-:W-:Y:S02]  /*1050*/  @P1 HADD2.F32 R111, -RZ, R11.H0_H0 ;  /* 0x2000000bff6f1230 */ /* 0x000fe40000004100 */
[----:B------:R-:W1:Y:S01]  /*1060*/  @P1 LDC R125, c[0x0][0x40c] ;  /* 0x00010300ff7d1b82 */ /* 0x000e620000000800 */
[----:B--2---:R-:W-:Y:S01]  /*1070*/  @P1 FMUL.FTZ R115, R110, R115 ;  /* 0x000000736e731220 */ /* 0x004fe20000410000 */
[----:B------:R-:W-:-:S03]  /*1080*/  @P1 HADD2.F32 R110, -RZ, R10.H1_H1 ;  /* 0x3000000aff6e1230 */ /* 0x000fc60000004100 */
[----:B------:R-:W-:Y:S01]  /*1090*/  @P1 FMUL.FTZ R119, R115, R90 ;  /* 0x0000005a73771220 */ /* 0x000fe20000410000 */
[----:B------:R-:W-:Y:S02]  /*10a0*/  @P1 HADD2.F32 R115, -RZ, R11.H1_H1 ;  /* 0x3000000bff731230 */ /* 0x000fe40000004100 */
[----:B------:R-:W2:Y:S01]  /*10b0*/  @P1 LDC R126, c[0x0][0x40c] ;  /* 0x00010300ff7e1b82 */ /* 0x000ea20000000800 */
[----:B---3--:R-:W-:Y:S01]  /*10c0*/  @P1 FMUL.FTZ R122, R117, R122 ;  /* 0x0000007a757a1220 */ /* 0x008fe20000410000 */
[----:B------:R-:W-:Y:S01]  /*10d0*/  MOV R117, RZ ;  /* 0x000000ff00757202 */ /* 0x000fe20000000f00 */
[----:B------:R-:W-:Y:S01]  /*10e0*/  @P1 FMUL.FTZ R117, R108, R89 ;  /* 0x000000596c751220 */ /* 0x000fe20000410000 */
[----:B------:R-:W-:Y:S02]  /*10f0*/  @P1 HADD2.F32 R108, -RZ, R8.H0_H0 ;  /* 0x20000008ff6c1230 */ /* 0x000fe40000004100 */
[----:B------:R-:W-:Y:S02]  /*1100*/  @P1 FMUL.FTZ R121, R122, R91 ;  /* 0x0000005b7a791220 */ /* 0x000fe40000410000 */
[----:B------:R-:W3:Y:S01]  /*1110*/  @P1 LDC R109, c[0x0][0x40c] ;  /* 0x00010300ff6d1b82 */ /* 0x000ee20000000800 */
[----:B0-----:R-:W-:Y:S01]  /*1120*/  @P1 FMUL.FTZ R128, R115, R128 ;  /* 0x0000008073801220 */ /* 0x001fe20000410000 */
[----:B------:R-:W-:Y:S01]  /*1130*/  HFMA2 R115, -RZ, RZ, 0, 0 ;  /* 0x00000000ff737431 */ /* 0x000fe200000001ff */
[----:B------:R-:W-:-:S02]  /*1140*/  F2FP.F16.F32.PACK_AB R122, RZ, R117 ;  /* 0x00000075ff7a723e */ /* 0x000fc400000000ff */
[----:B------:R-:W-:Y:S01]  /*1150*/  @P1 FMUL.FTZ R129, R128, R87 ;  /* 0x0000005780811220 */ /* 0x000fe20000410000 */
[----:B-1----:R-:W-:Y:S01]  /*1160*/  @P1 FMUL.FTZ R110, R110, R125 ;  /* 0x0000007d6e6e1220 */ /* 0x002fe20000410000 */
[----:B------:R-:W-:-:S03]  /*1170*/  MOV R125, RZ ;  /* 0x000000ff007d7202 */ /* 0x000fc60000000f00 */
[----:B------:R-:W-:Y:S01]  /*1180*/  F2FP.F16.F32.PACK_AB R128, RZ, R129 ;  /* 0x00000081ff80723e */ /* 0x000fe200000000ff */
[----:B------:R-:W-:Y:S01]  /*1190*/  @P1 FMUL.FTZ R125, R110, R85 ;  /* 0x000000556e7d1220 */ /* 0x000fe20000410000 */
[----:B------:R-:W-:Y:S01]  /*11a0*/  F2FP.F16.F32.PACK_AB R110, RZ, R121 ;  /* 0x00000079ff6e723e */ /* 0x000fe200000000ff */
[----:B--2---:R-:W-:-:S03]  /*11b0*/  @P1 FMUL.FTZ R111, R111, R126 ;  /* 0x0000007e6f6f1220 */ /* 0x004fc60000410000 */
[----:B------:R-:W-:Y:S01]  /*11c0*/  F2FP.F16.F32.PACK_AB R124, RZ, R125 ;  /* 0x0000007dff7c723e */ /* 0x000fe200000000ff */
[----:B------:R-:W-:Y:S01]  /*11d0*/  @P1 FMUL.FTZ R127, R111, R86 ;  /* 0x000000566f7f1220 */ /* 0x000fe20000410000 */
[----:B------:R-:W-:Y:S01]  /*11e0*/  F2FP.F16.F32.PACK_AB R111, RZ, R123 ;  /* 0x0000007bff6f723e */ /* 0x000fe200000000ff */
[----:B---3--:R-:W-:-:S03]  /*11f0*/  @P1 FMUL.FTZ R109, R108, R109 ;  /* 0x0000006d6c6d1220 */ /* 0x008fc60000410000 */
[----:B------:R-:W-:Y:S01]  /*1200*/  F2FP.F16.F32.PACK_AB R126, RZ, R127 ;  /* 0x0000007fff7e723e */ /* 0x000fe200000000ff */
[----:B------:R-:W-:Y:S01]  /*1210*/  @P1 FMUL.FTZ R115, R109, R88 ;  /* 0x000000586d731220 */ /* 0x000fe20000410000 */
[----:B------:R-:W-:-:S04]  /*1220*/  F2FP.F16.F32.PACK_AB R109, RZ, R119 ;  /* 0x00000077ff6d723e */ /* 0x000fc800000000ff */
[----:B------:R-:W-:Y:S02]  /*1230*/  F2FP.F16.F32.PACK_AB R108, RZ, R115 ;  /* 0x00000073ff6c723e */ /* 0x000fe400000000ff */
[----:B------:R-:W-:Y:S02]  /*1240*/  PRMT R109, R109, 0x5410, R110 ;  /* 0x000054106d6d7816 */ /* 0x000fe4000000006e */
[----:B------:R-:W-:Y:S02]  /*1250*/  PRMT R110, R111, 0x5410, R124 ;  /* 0x000054106f6e7816 */ /* 0x000fe4000000007c */
[----:B------:R-:W-:Y:S02]  /*1260*/  PRMT R111, R126, 0x5410, R128 ;  /* 0x000054107e6f7816 */ /* 0x000fe40000000080 */
[----:B------:R-:W-:-:S07]  /*1270*/  PRMT R108, R108, 0x5410, R122 ;  /* 0x000054106c6c7816 */ /* 0x000fce000000007a */
.L_x_13651:
[----:B------:R-:W0:Y:S01]  /*1280*/  LDC.64 R180, c[0x0][0x3a8] ;  /* 0x0000ea00ffb47b82 */ /* 0x000e220000000a00 */
[----:B------:R-:W-:Y:S01]  /*1290*/  IADD3 R120, PT, PT, R120, 0x100, RZ ;  /* 0x0000010078787810 */ /* 0x000fe20007ffe0ff */
[C---:B0-----:R-:W-:Y:S01]  /*12a0*/  IMAD.WIDE.U32 R180, R118.reuse, 0x10, R180 ;  /* 0x0000001076b47825 */ /* 0x041fe200078e00b4 */
[----:B------:R-:W-:-:S04]  /*12b0*/  IADD3 R118, PT, PT, R118, 0x100, RZ ;  /* 0x0000010076767810 */ /* 0x000fc80007ffe0ff */
[----:B------:R0:W-:Y:S03]  /*12c0*/  STG.E.128 desc[UR6][R180.64], R108 ;  /* 0x0000006cb4007986 */ /* 0x0001e6000c101d06 */
.L_x_13648:
[----:B------:R-:W-:Y:S05]  /*12d0*/  BSYNC.RECONVERGENT B0 ;  /* 0x0000000000007941 */ /* 0x000fea0003800200 */
.L_x_13647:
        /* <DEDUP_REMOVED lines=13> */
[----:B-----5:R-:W-:Y:S02]  /*13b0*/  HADD2.F32 R131, -RZ, R4.H1_H1 ;  /* 0x30000004ff837230 */ /* 0x020fe40000004100 */
[--C-:B------:R-:W-:Y:S02]  /*13c0*/  HADD2.F32 R133, -RZ, R5.reuse.H0_H0 ;  /* 0x20000005ff857230 */ /* 0x100fe40000004100 */
[----:B------:R-:W-:Y:S02]  /*13d0*/  HADD2.F32 R135, -RZ, R5.H1_H1 ;  /* 0x30000005ff877230 */ /* 0x000fe40000004100 */
[----:B------:R-:W-:Y:S02]  /*13e0*/  HADD2.F32 R139, -RZ, R6.H1_H1 ;  /* 0x30000006ff8b7230 */ /* 0x000fe40000004100 */
[----:B------:R-:W-:-:S04]  /*13f0*/  HADD2.F32 R145, -RZ, R7.H1_H1 ;  /* 0x30000007ff917230 */ /* 0x000fc80000004100 */
[----:B0-----:R-:W0:Y:S01]  /*1400*/  @P0 LDC R109, c[0x0][0x40c] ;  /* 0x00010300ff6d0b82 */ /* 0x001e220000000800 */
[----:B------:R-:W-:Y:S02]  /*1410*/  @P0 HADD2.F32 R108, -RZ, R8.H1_H1 ;  /* 0x30000008ff6c0230 */ /* 0x000fe40000004100 */
[----:B------:R-:W-:-:S05]  /*1420*/  @P0 HADD2.F32 R110, -RZ, R9.H0_H0 ;  /* 0x20000009ff6e0230 */ /* 0x000fca0000004100 */
[----:B------:R-:W1:Y:S08]  /*1430*/  @P0 LDC R122, c[0x0][0x40c] ;  /* 0x00010300ff7a0b82 */ /* 0x000e700000000800 */
[----:B------:R-:W2:Y:S08]  /*1440*/  @P0 LDC R111, c[0x0][0x40c] ;  /* 0x00010300ff6f0b82 */ /* 0x000eb00000000800 */
[----:B------:R-:W3:Y:S01]  /*1450*/  @P0 LDC R137, c[0x0][0x40c] ;  /* 0x00010300ff890b82 */ /* 0x000ee20000000800 */
[----:B0-----:R-:W-:Y:S01]  /*1460*/  @P0 FMUL.FTZ R108, R108, R109 ;  /* 0x0000006d6c6c0220 */ /* 0x001fe20000410000 */
[----:B------:R-:W-:-:S03]  /*1470*/  @P0 HADD2.F32 R109, -RZ, R10.H0_H0 ;  /* 0x2000000aff6d0230 */ /* 0x000fc60000004100 */
[----:B------:R-:W-:Y:S01]  /*1480*/  @P0 FFMA.FTZ R131, R108, R65, R131 ;  /* 0x000000416c830223 */ /* 0x000fe20000010083 */
[----:B------:R-:W-:Y:S02]  /*1490*/  @P0 HADD2.F32 R108, -RZ, R9.H1_H1 ;  /* 0x30000009ff6c0230 */ /* 0x000fe40000004100 */
[----:B------:R-:W0:Y:S01]  /*14a0*/  @P0 LDC R141, c[0x0][0x40c] ;  /* 0x00010300ff8d0b82 */ /* 0x000e220000000800 */
[----:B-1----:R-:W-:-:S07]  /*14b0*/  @P0 FMUL.FTZ R122, R109, R122 ;  /* 0x0000007a6d7a0220 */ /* 0x002fce0000410000 */
[----:B------:R-:W1:Y:S01]  /*14c0*/  @P0 LDC R143, c[0x0][0x40c] ;  /* 0x00010300ff8f0b82 */ /* 0x000e620000000800 */
[----:B--2---:R-:W-:Y:S01]  /*14d0*/  @P0 FMUL.FTZ R110, R110, R111 ;  /* 0x0000006f6e6e0220 */ /* 0x004fe20000410000 */
[----:B------:R-:W-:-:S03]  /*14e0*/  HADD2.F32 R111, -RZ, R6.H0_H0 ;  /* 0x20000006ff6f7230 */ /* 0x000fc60000004100 */
[----:B------:R-:W-:Y:S01]  /*14f0*/  @P0 FFMA.FTZ R133, R110, R66, R133 ;  /* 0x000000426e850223 */ /* 0x000fe20000010085 */
[----:B------:R-:W-:Y:S02]  /*1500*/  @P0 HADD2.F32 R110, -RZ, R11.H0_H0 ;  /* 0x2000000bff6e0230 */ /* 0x000fe40000004100 */
[----:B------:R-:W2:Y:S01]  /*1510*/  @P0 LDC R109, c[0x0][0x40c] ;  /* 0x00010300ff6d0b82 */ /* 0x000ea20000000800 */
[----:B---3--:R-:W-:Y:S01]  /*1520*/  @P0 FMUL.FTZ R108, R108, R137 ;  /* 0x000000896c6c0220 */ /* 0x008fe20000410000 */
[----:B------:R-:W-:Y:S01]  /*1530*/  @!P0 MOV R137, R111 ;  /* 0x0000006f00898202 */ /* 0x000fe20000000f00 */
[----:B------:R-:W-:Y:S01]  /*1540*/  @P0 FFMA.FTZ R137, R122, R60, R111 ;  /* 0x0000003c7a890223 */ /* 0x000fe2000001006f */
[----:B------:R-:W-:Y:S02]  /*1550*/  HADD2.F32 R111, -RZ, R7.H0_H0 ;  /* 0x20000007ff6f7230 */ /* 0x000fe40000004100 */
[----:B------:R-:W-:Y:S01]  /*1560*/  @P0 FFMA.FTZ R135, R108, R67, R135 ;  /* 0x000000436c870223 */ /* 0x000fe20000010087 */
[----:B------:R-:W-:Y:S01]  /*1570*/  @P0 HADD2.F32 R108, -RZ, R10.H1_H1 ;  /* 0x3000000aff6c0230 */ /* 0x000fe20000004100 */
[----:B------:R-:W-:Y:S01]  /*1580*/  F2FP.F16.F32.PACK_AB R122, RZ, R131 ;  /* 0x00000083ff7a723e */ /* 0x000fe200000000ff */
[----:B------:R-:W3:Y:S01]  /*1590*/  @P0 LDC R181, c[0x0][0x40c] ;  /* 0x00010300ffb50b82 */ /* 0x000ee20000000800 */
[----:B------:R-:W-:-:S02]  /*15a0*/  F2FP.F16.F32.PACK_AB R124, RZ, R137 ;  /* 0x00000089ff7c723e */ /* 0x000fc400000000ff */
[----:B0-----:R-:W-:Y:S01]  /*15b0*/  @P0 FMUL.FTZ R108, R108, R141 ;  /* 0x0000008d6c6c0220 */ /* 0x001fe20000410000 */
[----:B------:R-:W-:-:S03]  /*15c0*/  @!P0 MOV R141, R111 ;  /* 0x0000006f008d8202 */ /* 0x000fc60000000f00 */
[----:B------:R-:W-:Y:S01]  /*15d0*/  @P0 FFMA.FTZ R139, R108, R61, R139 ;  /* 0x0000003d6c8b0223 */ /* 0x000fe2000001008b */
[----:B-1----:R-:W-:Y:S01]  /*15e0*/  @P0 FMUL.FTZ R110, R110, R143 ;  /* 0x0000008f6e6e0220 */ /* 0x002fe20000410000 */
[----:B------:R-:W-:Y:S02]  /*15f0*/  @P0 HADD2.F32 R108, -RZ, R8.H0_H0 ;  /* 0x20000008ff6c0230 */ /* 0x000fe40000004100 */
[----:B------:R-:W-:Y:S02]  /*1600*/  HADD2.F32 R143, -RZ, R4.H0_H0 ;  /* 0x20000004ff8f7230 */ /* 0x000fe40000004100 */
[----:B------:R-:W-:Y:S01]  /*1610*/  @P0 FFMA.FTZ R141, R110, R62, R111 ;  /* 0x0000003e6e8d0223 */ /* 0x000fe2000001006f */
[----:B------:R-:W-:Y:S01]  /*1620*/  @P0 HADD2.F32 R110, -RZ, R11.H1_H1 ;  /* 0x3000000bff6e0230 */ /* 0x000fe20000004100 */
[----:B------:R-:W-:Y:S01]  /*1630*/  F2FP.F16.F32.PACK_AB R126, RZ, R139 ;  /* 0x0000008bff7e723e */ /* 0x000fe200000000ff */
[----:B--2---:R-:W-:Y:S01]  /*1640*/  @P0 FMUL.FTZ R108, R108, R109 ;  /* 0x0000006d6c6c0220 */ /* 0x004fe20000410000 */
[----:B------:R-:W-:-:S02]  /*1650*/  F2FP.F16.F32.PACK_AB R109, RZ, R133 ;  /* 0x00000085ff6d723e */ /* 0x000fc400000000ff */
[----:B------:R-:W-:Y:S01]  /*1660*/  F2FP.F16.F32.PACK_AB R128, RZ, R141 ;  /* 0x0000008dff80723e */ /* 0x000fe200000000ff */
[----:B------:R-:W-:Y:S01]  /*1670*/  @P0 FFMA.FTZ R143, R108, R64, R143 ;  /* 0x000000406c8f0223 */ /* 0x000fe2000001008f */
[----:B---3--:R-:W-:-:S04]  /*1680*/  @P0 FMUL.FTZ R110, R110, R181 ;  /* 0x000000b56e6e0220 */ /* 0x008fc80000410000 */
[----:B------:R-:W-:Y:S01]  /*1690*/  F2FP.F16.F32.PACK_AB R108, RZ, R143 ;  /* 0x0000008fff6c723e */ /* 0x000fe200000000ff */
[----:B------:R-:W-:Y:S01]  /*16a0*/  @P0 FFMA.FTZ R145, R110, R63, R145 ;  /* 0x0000003f6e910223 */ /* 0x000fe20000010091 */
[----:B------:R-:W-:Y:S02]  /*16b0*/  F2FP.F16.F32.PACK_AB R110, RZ, R135 ;  /* 0x00000087ff6e723e */ /* 0x000fe400000000ff */
[----:B------:R-:W-:Y:S02]  /*16c0*/  PRMT R108, R108, 0x5410, R122 ;  /* 0x000054106c6c7816 */ /* 0x000fe4000000007a */
[----:B------:R-:W-:Y:S02]  /*16d0*/  F2FP.F16.F32.PACK_AB R111, RZ, R145 ;  /* 0x00000091ff6f723e */ /* 0x000fe400000000ff */
[----:B------:R-:W-:Y:S02]  /*16e0*/  PRMT R109, R109, 0x5410, R110 ;  /* 0x000054106d6d7816 */ /* 0x000fe4000000006e */
[----:B------:R-:W-:-:S02]  /*16f0*/  PRMT R110, R124, 0x5410, R126 ;  /* 0x000054107c6e7816 */ /* 0x000fc4000000007e */
[----:B------:R-:W-:Y:S01]  /*1700*/  PRMT R111, R128, 0x5410, R111 ;  /* 0x00005410806f7816 */ /* 0x000fe2000000006f */
[----:B------:R-:W-:Y:S06]  /*1710*/  BRA `(.L_x_13655) ;  /* 0x0000000000d07947 */ /* 0x000fec0003800000 */
.L_x_13654:
[----:B0-----:R-:W0:Y:S01]  /*1720*/  @P1 LDC R111, c[0x0][0x40c] ;  /* 0x00010300ff6f1b82 */ /* 0x001e220000000800 */
[----:B-----5:R-:W-:Y:S01]  /*1730*/  @P1 HADD2.F32 R108, -RZ, R8.H1_H1 ;  /* 0x30000008ff6c1230 */ /* 0x020fe20000004100 */
[----:B------:R-:W-:Y:S01]  /*1740*/  MOV R137, RZ ;  /* 0x000000ff00897202 */ /* 0x000fe20000000f00 */
[--C-:B------:R-:W-:Y:S02]  /*1750*/  @P1 HADD2.F32 R110, -RZ, R9.reuse.H0_H0 ;  /* 0x20000009ff6e1230 */ /* 0x100fe40000004100 */
[----:B------:R-:W-:Y:S02]  /*1760*/  HFMA2 R145, -RZ, RZ, 0, 0 ;  /* 0x00000000ff917431 */ /* 0x000fe400000001ff */
[----:B------:R-:W-:Y:S02]  /*1770*/  @P1 HADD2.F32 R124, -RZ, R10.H0_H0 ;  /* 0x2000000aff7c1230 */ /* 0x000fe40000004100 */
[----:B------:R-:W-:Y:S01]  /*1780*/  @P1 HADD2.F32 R122, -RZ, R9.H1_H1 ;  /* 0x30000009ff7a1230 */ /* 0x000fe20000004100 */
[----:B------:R-:W1:Y:S08]  /*1790*/  @P1 LDC R131, c[0x0][0x40c] ;  /* 0x00010300ff831b82 */ /* 0x000e700000000800 */
[----:B------:R-:W2:Y:S08]  /*17a0*/  @P1 LDC R135, c[0x0][0x40c] ;  /* 0x00010300ff871b82 */ /* 0x000eb00000000800 */
[----:B------:R-:W3:Y:S01]  /*17b0*/  @P1 LDC R133, c[0x0][0x40c] ;  /* 0x00010300ff851b82 */ /* 0x000ee20000000800 */
[----:B0-----:R-:W-:-:S07]  /*17c0*/  @P1 FMUL.FTZ R108, R108, R111 ;  /* 0x0000006f6c6c1220 */ /* 0x001fce0000410000 */
[----:B------:R-:W0:Y:S01]  /*17d0*/  @P1 LDC R141, c[0x0][0x40c] ;  /* 0x00010300ff8d1b82 */ /* 0x000e220000000800 */
[----:B-1----:R-:W-:Y:S01]  /*17e0*/  @P1 FMUL.FTZ R111, R110, R131 ;  /* 0x000000836e6f1220 */ /* 0x002fe20000410000 */
[----:B------:R-:W-:Y:S02]  /*17f0*/  HFMA2 R131, -RZ, RZ, 0, 0 ;  /* 0x00000000ff837431 */ /* 0x000fe400000001ff */
[----:B------:R-:W-:-:S04]  /*1800*/  @P1 HADD2.F32 R110, -RZ, R10.H1_H1 ;  /* 0x3000000aff6e1230 */ /* 0x000fc80000004100 */
[----:B------:R-:W1:Y:S01]  /*1810*/  @P1 LDC R126, c[0x0][0x40c] ;  /* 0x00010300ff7e1b82 */ /* 0x000e620000000800 */
[----:B--2---:R-:W-:Y:S01]  /*1820*/  @P1 FMUL.FTZ R139, R124, R135 ;  /* 0x000000877c8b1220 */ /* 0x004fe20000410000 */
[----:B------:R-:W-:Y:S02]  /*1830*/  HFMA2 R135, -RZ, RZ, 0, 0 ;  /* 0x00000000ff877431 */ /* 0x000fe400000001ff */
[----:B------:R-:W-:Y:S01]  /*1840*/  @P1 FMUL.FTZ R131, R108, R65 ;  /* 0x000000416c831220 */ /* 0x000fe20000410000 */
[----:B------:R-:W-:Y:S02]  /*1850*/  @P1 HADD2.F32 R108, -RZ, R8.H0_H0 ;  /* 0x20000008ff6c1230 */ /* 0x000fe40000004100 */
[----:B------:R-:W-:Y:S01]  /*1860*/  @P1 FMUL.FTZ R137, R139, R60 ;  /* 0x0000003c8b891220 */ /* 0x000fe20000410000 */
[----:B------:R-:W-:Y:S01]  /*1870*/  HFMA2 R139, -RZ, RZ, 0, 0 ;  /* 0x00000000ff8b7431 */ /* 0x000fe200000001ff */
[----:B------:R-:W2:Y:S01]  /*1880*/  @P1 LDC R143, c[0x0][0x40c] ;  /* 0x00010300ff8f1b82 */ /* 0x000ea20000000800 */
[----:B---3--:R-:W-:Y:S01]  /*1890*/  @P1 FMUL.FTZ R122, R122, R133 ;  /* 0x000000857a7a1220 */ /* 0x008fe20000410000 */
[----:B------:R-:W-:Y:S01]  /*18a0*/  MOV R133, RZ ;  /* 0x000000ff00857202 */ /* 0x000fe20000000f00 */
[----:B------:R-:W-:Y:S01]  /*18b0*/  @P1 FMUL.FTZ R133, R111, R66 ;  /* 0x000000426f851220 */ /* 0x000fe20000410000 */
[----:B------:R-:W-:-:S02]  /*18c0*/  @P1 HADD2.F32 R111, -RZ, R11.H0_H0 ;  /* 0x2000000bff6f1230 */ /* 0x000fc40000004100 */
[----:B------:R-:W-:Y:S01]  /*18d0*/  @P1 FMUL.FTZ R135, R122, R67 ;  /* 0x000000437a871220 */ /* 0x000fe20000410000 */
[----:B------:R-:W-:Y:S01]  /*18e0*/  @P1 HADD2.F32 R122, -RZ, R11.H1_H1 ;  /* 0x3000000bff7a1230 */ /* 0x000fe20000004100 */
[----:B------:R-:W3:Y:S01]  /*18f0*/  @P1 LDC R109, c[0x0][0x40c] ;  /* 0x00010300ff6d1b82 */ /* 0x000ee20000000800 */
[----:B0-----:R-:W-:Y:S01]  /*1900*/  @P1 FMUL.FTZ R110, R110, R141 ;  /* 0x0000008d6e6e1220 */ /* 0x001fe20000410000 */
[----:B------:R-:W-:-:S03]  /*1910*/  MOV R141, RZ ;  /* 0x000000ff008d7202 */ /* 0x000fc60000000f00 */
[----:B------:R-:W-:Y:S01]  /*1920*/  @P1 FMUL.FTZ R139, R110, R61 ;  /* 0x0000003d6e8b1220 */ /* 0x000fe20000410000 */
[----:B------:R-:W-:Y:S01]  /*1930*/  F2FP.F16.F32.PACK_AB R110, RZ, R135 ;  /* 0x00000087ff6e723e */ /* 0x000fe200000000ff */
[----:B-1----:R-:W-:-:S03]  /*1940*/  @P1 FMUL.FTZ R111, R111, R126 ;  /* 0x0000007e6f6f1220 */ /* 0x002fc60000410000 */
[----:B------:R-:W-:Y:S01]  /*1950*/  F2FP.F16.F32.PACK_AB R124, RZ, R139 ;  /* 0x0000008bff7c723e */ /* 0x000fe200000000ff */
[----:B------:R-:W-:Y:S01]  /*1960*/  @P1 FMUL.FTZ R141, R111, R62 ;  /* 0x0000003e6f8d1220 */ /* 0x000fe20000410000 */
[----:B------:R-:W-:Y:S01]  /*1970*/  F2FP.F16.F32.PACK_AB R111, RZ, R137 ;  /* 0x00000089ff6f723e */ /* 0x000fe200000000ff */
[----:B--2---:R-:W-:Y:S01]  /*1980*/  @P1 FMUL.FTZ R122, R122, R143 ;  /* 0x0000008f7a7a1220 */ /* 0x004fe20000410000 */
[----:B------:R-:W-:Y:S02]  /*1990*/  MOV R143, RZ ;  /* 0x000000ff008f7202 */ /* 0x000fe40000000f00 */
        /* <DEDUP_REMOVED lines=12> */
.L_x_13655:
[----:B------:R-:W0:Y:S01]  /*1a60*/  LDC.64 R180, c[0x0][0x3a8] ;  /* 0x0000ea00ffb47b82 */ /* 0x000e220000000a00 */
[----:B------:R-:W-:Y:S01]  /*1a70*/  IADD3 R120, PT, PT, R120, 0x100, RZ ;  /* 0x0000010078787810 */ /* 0x000fe20007ffe0ff */
[C---:B0-----:R-:W-:Y:S01]  /*1a80*/  IMAD.WIDE.U32 R180, R118.reuse, 0x10, R180 ;  /* 0x0000001076b47825 */ /* 0x041fe200078e00b4 */
[----:B------:R-:W-:-:S04]  /*1a90*/  IADD3 R118, PT, PT, R118, 0x100, RZ ;  /* 0x0000010076767810 */ /* 0x000fc80007ffe0ff */
[----:B------:R1:W-:Y:S03]  /*1aa0*/  STG.E.128 desc[UR6][R180.64], R108 ;  /* 0x0000006cb4007986 */ /* 0x0003e6000c101d06 */
.L_x_13653:
[----:B------:R-:W-:Y:S05]  /*1ab0*/  BSYNC.RECONVERGENT B0 ;  /* 0x0000000000007941 */ /* 0x000fea0003800200 */
.L_x_13652:
        /* <DEDUP_REMOVED lines=68> */
.L_x_13658:
        /* <DEDUP_REMOVED lines=52> */
.L_x_13659:
[----:B------:R-:W0:Y:S01]  /*2240*/  LDC.64 R180, c[0x0][0x3a8] ;  /* 0x0000ea00ffb47b82 */ /* 0x000e220000000a00 */
[----:B------:R-:W-:Y:S01]  /*2250*/  IADD3 R120, PT, PT, R120, 0x100, RZ ;  /* 0x0000010078787810 */ /* 0x000fe20007ffe0ff */
[C---:B0-----:R-:W-:Y:S01]  /*2260*/  IMAD.WIDE.U32 R180, R118.reuse, 0x10, R180 ;  /* 0x0000001076b47825 */ /* 0x041fe200078e00b4 */
[----:B------:R-:W-:-:S04]  /*2270*/  IADD3 R118, PT, PT, R118, 0x100, RZ ;  /* 0x0000010076767810 */ /* 0x000fc80007ffe0ff */
[----:B------:R2:W-:Y:S03]  /*2280*/  STG.E.128 desc[UR6][R180.64], R108 ;  /* 0x0000006cb4007986 */ /* 0x0005e6000c101d06 */
.L_x_13657:
[----:B------:R-:W-:Y:S05]  /*2290*/  BSYNC.RECONVERGENT B0 ;  /* 0x0000000000007941 */ /* 0x000fea0003800200 */
.L_x_13656:
        /* <DEDUP_REMOVED lines=14> */
[--C-:B------:R-:W-:Y:S02]  /*2380*/  HADD2.F32 R167, -RZ, R5.reuse.H1_H1 ;  /* 0x30000005ffa77230 */ /* 0x100fe40000004100 */
[----:B------:R-:W-:Y:S02]  /*2390*/  HADD2.F32 R165, -RZ, R5.H0_H0 ;  /* 0x20000005ffa57230 */ /* 0x000fe40000004100 */
[----:B------:R-:W-:Y:S02]  /*23a0*/  HADD2.F32 R169, -RZ, R6.H0_H0 ;  /* 0x20000006ffa97230 */ /* 0x000fe40000004100 */
        /* <DEDUP_REMOVED lines=8> */
[----:B------:R-:W-:-:S03]  /*2430*/  @P0 HADD2.F32 R109, -RZ, R9.H1_H1 ;  /* 0x30000009ff6d0230 */ /* 0x000fc60000004100 */
[----:B------:R-:W-:Y:S01]  /*2440*/  @P0 FFMA.FTZ R163, R0, R17, R163 ;  /* 0x0000001100a30223 */ /* 0x000fe200000100a3 */
[----:B------:R-:W-:Y:S02]  /*2450*/  @P0 HADD2.F32 R0, -RZ, R10.H0_H0 ;  /* 0x2000000aff000230 */ /* 0x000fe40000004100 */
[----:B------:R-:W0:Y:S01]  /*2460*/  @P0 LDC R173, c[0x0][0x40c] ;  /* 0x00010300ffad0b82 */ /* 0x000e220000000800 */
[----:B-1----:R-:W-:-:S04]  /*2470*/  @P0 FMUL.FTZ R108, R108, R111 ;  /* 0x0000006f6c6c0220 */ /* 0x002fc80000410000 */
[----:B------:R-:W-:Y:S01]  /*2480*/  @P0 FFMA.FTZ R165, R108, R18, R165 ;  /* 0x000000126ca50223 */ /* 0x000fe200000100a5 */
[----:B------:R-:W-:Y:S02]  /*2490*/  HADD2.F32 R108, -RZ, R6.H1_H1 ;  /* 0x30000006ff6c7230 */ /* 0x000fe40000004100 */
[----:B------:R-:W1:Y:S01]  /*24a0*/  @P0 LDC R175, c[0x0][0x40c] ;  /* 0x00010300ffaf0b82 */ /* 0x000e620000000800 */
[----:B--2---:R-:W-:-:S04]  /*24b0*/  @P0 FMUL.FTZ R110, R109, R110 ;  /* 0x0000006e6d6e0220 */ /* 0x004fc80000410000 */
[----:B------:R-:W-:Y:S01]  /*24c0*/  @P0 FFMA.FTZ R167, R110, R19, R167 ;  /* 0x000000136ea70223 */ /* 0x000fe200000100a7 */
[----:B------:R-:W-:Y:S02]  /*24d0*/  @P0 HADD2.F32 R110, -RZ, R10.H1_H1 ;  /* 0x3000000aff6e0230 */ /* 0x000fe40000004100 */
[----:B------:R-:W2:Y:S01]  /*24e0*/  @P0 LDC R109, c[0x0][0x40c] ;  /* 0x00010300ff6d0b82 */ /* 0x000ea20000000800 */
[----:B---3--:R-:W-:Y:S01]  /*24f0*/  @P0 FMUL.FTZ R0, R0, R171 ;  /* 0x000000ab00000220 */ /* 0x008fe20000410000 */
[----:B------:R-:W-:-:S03]  /*2500*/  @!P0 MOV R171, R108 ;  /* 0x0000006c00ab8202 */ /* 0x000fc60000000f00 */
[----:B------:R-:W-:Y:S01]  /*2510*/  @P0 FFMA.FTZ R169, R0, R12, R169 ;  /* 0x0000000c00a90223 */ /* 0x000fe200000100a9 */
[----:B------:R-:W-:Y:S02]  /*2520*/  @P0 HADD2.F32 R0, -RZ, R8.H0_H0 ;  /* 0x20000008ff000230 */ /* 0x000fe40000004100 */
[----:B------:R-:W3:Y:S01]  /*2530*/  @P0 LDC R111, c[0x0][0x40c] ;  /* 0x00010300ff6f0b82 */ /* 0x000ee20000000800 */
[----:B0-----:R-:W-:Y:S01]  /*2540*/  @P0 FMUL.FTZ R173, R110, R173 ;  /* 0x000000ad6ead0220 */ /* 0x001fe20000410000 */
[--C-:B------:R-:W-:Y:S01]  /*2550*/  @P0 HADD2.F32 R110, -RZ, R11.reuse.H0_H0 ;  /* 0x2000000bff6e0230 */ /* 0x100fe20000004100 */
[----:B------:R-:W-:Y:S02]  /*2560*/  F2FP.F16.F32.PACK_AB R120, RZ, R169 ;  /* 0x000000a9ff78723e */ /* 0x000fe400000000ff */
[----:B------:R-:W-:Y:S01]  /*2570*/  @P0 FFMA.FTZ R171, R173, R13, R108 ;  /* 0x0000000dadab0223 */ /* 0x000fe2000001006c */
[----:B------:R-:W-:Y:S02]  /*2580*/  @P0 HADD2.F32 R108, -RZ, R11.H1_H1 ;  /* 0x3000000bff6c0230 */ /* 0x000fe40000004100 */
[----:B-1----:R-:W-:Y:S01]  /*2590*/  @P0 FMUL.FTZ R110, R110, R175 ;  /* 0x000000af6e6e0220 */ /* 0x002fe20000410000 */
[----:B------:R-:W-:Y:S01]  /*25a0*/  HADD2.F32 R173, -RZ, R7.H0_H0 ;  /* 0x20000007ffad7230 */ /* 0x000fe20000004100 */
[----:B------:R-:W-:Y:S01]  /*25b0*/  F2FP.F16.F32.PACK_AB R122, RZ, R171 ;  /* 0x000000abff7a723e */ /* 0x000fe200000000ff */
[----:B------:R-:W-:-:S03]  /*25c0*/  HADD2.F32 R175, -RZ, R4.H0_H0 ;  /* 0x20000004ffaf7230 */ /* 0x000fc60000004100 */
[----:B------:R-:W-:Y:S01]  /*25d0*/  @P0 FFMA.FTZ R173, R110, R14, R173 ;  /* 0x0000000e6ead0223 */ /* 0x000fe200000100ad */
[----:B------:R-:W-:Y:S01]  /*25e0*/  F2FP.F16.F32.PACK_AB R110, RZ, R167 ;  /* 0x000000a7ff6e723e */ /* 0x000fe200000000ff */
[----:B--2---:R-:W-:Y:S01]  /*25f0*/  @P0 FMUL.FTZ R0, R0, R109 ;  /* 0x0000006d00000220 */ /* 0x004fe20000410000 */
[----:B------:R-:W-:Y:S02]  /*2600*/  F2FP.F16.F32.PACK_AB R109, RZ, R165 ;  /* 0x000000a5ff6d723e */ /* 0x000fe400000000ff */
[----:B------:R-:W-:Y:S01]  /*2610*/  F2FP.F16.F32.PACK_AB R124, RZ, R173 ;  /* 0x000000adff7c723e */ /* 0x000fe200000000ff */
[----:B------:R-:W-:Y:S01]  /*2620*/  @P0 FFMA.FTZ R175, R0, R16, R175 ;  /* 0x0000001000af0223 */ /* 0x000fe200000100af */
[----:B------:R-:W-:Y:S02]  /*2630*/  F2FP.F16.F32.PACK_AB R0, RZ, R163 ;  /* 0x000000a3ff00723e */ /* 0x000fe400000000ff */
[----:B------:R-:W-:Y:S01]  /*2640*/  PRMT R109, R109, 0x5410, R110 ;  /* 0x000054106d6d7816 */ /* 0x000fe2000000006e */
[----:B---3--:R-:W-:Y:S01]  /*2650*/  @P0 FMUL.FTZ R108, R108, R111 ;  /* 0x0000006f6c6c0220 */ /* 0x008fe20000410000 */
[----:B------:R-:W-:-:S03]  /*2660*/  PRMT R110, R120, 0x5410, R122 ;  /* 0x00005410786e7816 */ /* 0x000fc6000000007a */
[----:B------:R-:W-:Y:S01]  /*2670*/  @P0 FFMA.FTZ R177, R108, R15, R177 ;  /* 0x0000000f6cb10223 */ /* 0x000fe200000100b1 */
[----:B------:R-:W-:-:S04]  /*2680*/  F2FP.F16.F32.PACK_AB R108, RZ, R175 ;  /* 0x000000afff6c723e */ /* 0x000fc800000000ff */
[----:B------:R-:W-:Y:S02]  /*2690*/  F2FP.F16.F32.PACK_AB R111, RZ, R177 ;  /* 0x000000b1ff6f723e */ /* 0x000fe400000000ff */
[----:B------:R-:W-:Y:S02]  /*26a0*/  PRMT R108, R108, 0x5410, R0 ;  /* 0x000054106c6c7816 */ /* 0x000fe40000000000 */
[----:B------:R-:W-:Y:S01]  /*26b0*/  PRMT R111, R124, 0x5410, R111 ;  /* 0x000054107c6f7816 */ /* 0x000fe2000000006f */
[----:B------:R-:W-:Y:S06]  /*26c0*/  BRA `(.L_x_13663) ;  /* 0x0000000000d07947 */ /* 0x000fec0003800000 */
.L_x_13662:
[----:B0-----:R-:W0:Y:S01]  /*26d0*/  @P1 LDC R109, c[0x0][0x40c] ;  /* 0x00010300ff6d1b82 */ /* 0x001e220000000800 */
[----:B-----5:R-:W-:Y:S02]  /*26e0*/  @P1 HADD2.F32 R0, -RZ, R8.H1_H1 ;  /* 0x30000008ff001230 */ /* 0x020fe40000004100 */
[----:B------:R-:W-:Y:S02]  /*26f0*/  HFMA2 R163, -RZ, RZ, 0, 0 ;  /* 0x00000000ffa37431 */ /* 0x000fe400000001ff */
[----:B------:R-:W-:Y:S01]  /*2700*/  @P1 HADD2.F32 R108, -RZ, R9.H0_H0 ;  /* 0x20000009ff6c1230 */ /* 0x000fe20000004100 */
[----:B------:R-:W-:Y:S01]  /*2710*/  MOV R165, RZ ;  /* 0x000000ff00a57202 */ /* 0x000fe20000000f00 */
[----:B------:R-:W-:Y:S02]  /*2720*/  @P1 HADD2.F32 R110, -RZ, R10.H0_H0 ;  /* 0x2000000aff6e1230 */ /* 0x000fe40000004100 */
[----:B------:R-:W-:Y:S02]  /*2730*/  HFMA2 R177, -RZ, RZ, 0, 0 ;  /* 0x00000000ffb17431 */ /* 0x000fe400000001ff */
[----:B------:R-:W-:Y:S01]  /*2740*/  @P1 HADD2.F32 R120, -RZ, R11.H1_H1 ;  /* 0x3000000bff781230 */ /* 0x000fe20000004100 */
[----:B------:R-:W1:Y:S08]  /*2750*/  @P1 LDC R111, c[0x0][0x40c] ;  /* 0x00010300ff6f1b82 */ /* 0x000e700000000800 */
[----:B------:R-:W2:Y:S08]  /*2760*/  @P1 LDC R167, c[0x0][0x40c] ;  /* 0x00010300ffa71b82 */ /* 0x000eb00000000800 */
[----:B------:R-:W3:Y:S01]  /*2770*/  @P1 LDC R169, c[0x0][0x40c] ;  /* 0x00010300ffa91b82 */ /* 0x000ee20000000800 */
[----:B0-----:R-:W-:-:S04]  /*2780*/  @P1 FMUL.FTZ R0, R0, R109 ;  /* 0x0000006d00001220 */ /* 0x001fc80000410000 */
[----:B------:R-:W-:Y:S01]  /*2790*/  @P1 FMUL.FTZ R163, R0, R17 ;  /* 0x0000001100a31220 */ /* 0x000fe20000410000 */
[----:B------:R-:W-:Y:S02]  /*27a0*/  @P1 HADD2.F32 R0, -RZ, R10.H1_H1 ;  /* 0x3000000aff001230 */ /* 0x000fe40000004100 */
[----:B------:R-:W0:Y:S01]  /*27b0*/  @P1 LDC R171, c[0x0][0x40c] ;  /* 0x00010300ffab1b82 */ /* 0x000e220000000800 */
[----:B-1----:R-:W-:Y:S01]  /*27c0*/  @P1 FMUL.FTZ R111, R108, R111 ;  /* 0x0000006f6c6f1220 */ /* 0x002fe20000410000 */
[----:B------:R-:W-:-:S03]  /*27d0*/  @P1 HADD2.F32 R108, -RZ, R9.H1_H1 ;  /* 0x30000009ff6c1230 */ /* 0x000fc60000004100 */
[----:B------:R-:W-:-:S03]  /*27e0*/  @P1 FMUL.FTZ R165, R111, R18 ;  /* 0x000000126fa51220 */ /* 0x000fc60000410000 */
[----:B------:R-:W1:Y:S01]  /*27f0*/  @P1 LDC R173, c[0x0][0x40c] ;  /* 0x00010300ffad1b82 */ /* 0x000e620000000800 */
[----:B--2---:R-:W-:Y:S01]  /*2800*/  @P1 FMUL.FTZ R108, R108, R167 ;  /* 0x000000a76c6c1220 */ /* 0x004fe20000410000 */
[----:B------:R-:W-:-:S06]  /*2810*/  HFMA2 R167, -RZ, RZ, 0, 0 ;  /* 0x00000000ffa77431 */ /* 0x000fcc00000001ff */
[----:B------:R-:W2:Y:S01]  /*2820*/  @P1 LDC R175, c[0x0][0x40c] ;  /* 0x00010300ffaf1b82 */ /* 0x000ea20000000800 */
[----:B------:R-:W-:Y:S01]  /*2830*/  @P1 FMUL.FTZ R167, R108, R19 ;  /* 0x000000136ca71220 */ /* 0x000fe20000410000 */
[----:B---3--:R-:W-:Y:S01]  /*2840*/  @P1 FMUL.FTZ R111, R110, R169 ;  /* 0x000000a96e6f1220 */ /* 0x008fe20000410000 */
[----:B------:R-:W-:Y:S01]  /*2850*/  @P1 HADD2.F32 R110, -RZ, R11.H0_H0 ;  /* 0x2000000bff6e1230 */ /* 0x000fe20000004100 */
[----:B------:R-:W-:Y:S02]  /*2860*/  MOV R169, RZ ;  /* 0x000000ff00a97202 */ /* 0x000fe40000000f00 */
[----:B------:R-:W-:Y:S02]  /*2870*/  @P1 FMUL.FTZ R169, R111, R12 ;  /* 0x0000000c6fa91220 */ /* 0x000fe40000410000 */
[----:B------:R-:W3:Y:S01]  /*2880*/  @P1 LDC R109, c[0x0][0x40c] ;  /* 0x00010300ff6d1b82 */ /* 0x000ee20000000800 */
[----:B0-----:R-:W-:Y:S01]  /*2890*/  @P1 FMUL.FTZ R108, R0, R171 ;  /* 0x000000ab006c1220 */ /* 0x001fe20000410000 */
[----:B------:R-:W-:-:S02]  /*28a0*/  @P1 HADD2.F32 R0, -RZ, R8.H0_H0 ;  /* 0x20000008ff001230 */ /* 0x000fc40000004100 */
[----:B------:R-:W-:Y:S02]  /*28b0*/  HFMA2 R171, -RZ, RZ, 0, 0 ;  /* 0x00000000ffab7431 */ /* 0x000fe400000001ff */
[----:B-1----:R-:W-:Y:S01]  /*28c0*/  @P1 FMUL.FTZ R111, R110, R173 ;  /* 0x000000ad6e6f1220 */ /* 0x002fe20000410000 */
[----:B------:R-:W-:Y:S01]  /*28d0*/  MOV R173, RZ ;  /* 0x000000ff00ad7202 */ /* 0x000fe20000000f00 */
[----:B------:R-:W-:Y:S01]  /*28e0*/  @P1 FMUL.FTZ R171, R108, R13 ;  /* 0x0000000d6cab1220 */ /* 0x000fe20000410000 */
        /* <DEDUP_REMOVED lines=8> */
[----:B---3--:R-:W-:Y:S01]  /*2970*/  @P1 FMUL.FTZ R109, R0, R109 ;  /* 0x0000006d006d1220 */ /* 0x008fe20000410000 */
[----:B------:R-:W-:-:S02]  /*2980*/  F2FP.F16.F32.PACK_AB R0, RZ, R163 ;  /* 0x000000a3ff00723e */ /* 0x000fc400000000ff */
        /* <DEDUP_REMOVED lines=8> */
.L_x_13663:
[----:B------:R-:W0:Y:S02]  /*2a10*/  LDC.64 R180, c[0x0][0x3a8] ;  /* 0x0000ea00ffb47b82 */ /* 0x000e240000000a00 */
[----:B0-----:R-:W-:-:S05]  /*2a20*/  IMAD.WIDE.U32 R180, R118, 0x10, R180 ;  /* 0x0000001076b47825 */ /* 0x001fca00078e00b4 */
[----:B------:R3:W-:Y:S02]  /*2a30*/  STG.E.128 desc[UR6][R180.64], R108 ;  /* 0x0000006cb4007986 */ /* 0x0007e4000c101d06 */
.L_x_13661:
[----:B------:R-:W-:Y:S05]  /*2a40*/  BSYNC.RECONVERGENT B0 ;  /* 0x0000000000007941 */ /* 0x000fea0003800200 */
.L_x_13660:
        /* <DEDUP_REMOVED lines=135> */
.L_x_13665:
[----:B------:R-:W-:Y:S05]  /*32c0*/  BSYNC.RECONVERGENT B0 ;  /* 0x0000000000007941 */ /* 0x000fea0003800200 */
.L_x_13664:
        /* <DEDUP_REMOVED lines=12> */
.L_x_13667:
[----:B------:R-:W-:Y:S05]  /*3390*/  BSYNC.RECONVERGENT B0 ;  /* 0x0000000000007941 */ /* 0x000fea0003800200 */
.L_x_13666:
        /* <DEDUP_REMOVED lines=103> */
[----:B------:R-:W-:Y:S02]  /*3a10*/  F2FP.F16.F32.PACK_AB R109, R110, R109 ;  /* 0x0000006d6e6d723e */ /* 0x000fe400000000ff */
[----:B------:R-:W-:Y:S02]  /*3a20*/  F2FP.F16.F32.PACK_AB R110, R114, R181 ;  /* 0x000000b5726e723e */ /* 0x000fe400000000ff */
[----:B------:R-:W-:-:S05]  /*3a30*/  F2FP.F16.F32.PACK_AB R111, R118, R111 ;  /* 0x0000006f766f723e */ /* 0x000fca00000000ff */
[----:B------:R0:W-:Y:S02]  /*3a40*/  STG.E.128 desc[UR6][R178.64], R108 ;  /* 0x0000006cb2007986 */ /* 0x0001e4000c101d06 */
.L_x_13670:
[----:B------:R-:W-:Y:S05]  /*3a50*/  BSYNC.RECONVERGENT B0 ;  /* 0x0000000000007941 */ /* 0x000fea0003800200 */
.L_x_13669:
        /* <DEDUP_REMOVED lines=34> */
.L_x_13672:
[----:B------:R-:W-:Y:S05]  /*3c80*/  BSYNC.RECONVERGENT B0 ;  /* 0x0000000000007941 */ /* 0x000fea0003800200 */
.L_x_13671:
        /* <DEDUP_REMOVED lines=34> */
.L_x_13674:
[----:B------:R-:W-:Y:S05]  /*3eb0*/  BSYNC.RECONVERGENT B0 ;  /* 0x0000000000007941 */ /* 0x000fea0003800200 */
.L_x_13673:
        /* <DEDUP_REMOVED lines=21> */
[----:B------:R-:W-:Y:S01]  /*4010*/  F2FP.F16.F32.PACK_AB R111, R108, R111 ;  /* 0x0000006f6c6f723e */ /* 0x000fe200000000ff */
[----:B------:R-:W-:Y:S01]  /*4020*/  FFMA.FTZ R108, R109, R32, R24 ;  /* 0x000000206d6c7223 */ /* 0x000fe20000010018 */
[----:B------:R-:W-:Y:S01]  /*4030*/  FFMA.FTZ R109, R181, R34, R26 ;  /* 0x00000022b56d7223 */ /* 0x000fe2000001001a */
[----:B------:R-:W-:Y:S01]  /*4040*/  FFMA.FTZ R185, R185, R28, R20 ;  /* 0x0000001cb9b97223 */ /* 0x000fe20000010014 */
[----:B------:R-:W-:Y:S01]  /*4050*/  FFMA.FTZ R0, R0, R29, R21 ;  /* 0x0000001d00007223 */ /* 0x000fe20000010015 */
[----:B------:R-:W-:Y:S01]  /*4060*/  FFMA.FTZ R114, R114, R35, R27 ;  /* 0x0000002372727223 */ /* 0x000fe2000001001b */
[----:B------:R-:W-:Y:S01]  /*4070*/  FFMA.FTZ R181, R110, R33, R25 ;  /* 0x000000216eb57223 */ /* 0x000fe20000010019 */
[----:B0-----:R-:W-:-:S02]  /*4080*/  IMAD.WIDE.U32 R178, R116, 0x10, R178 ;  /* 0x0000001074b27825 */ /* 0x001fc400078e00b2 */
[----:B------:R-:W-:Y:S02]  /*4090*/  F2FP.F16.F32.PACK_AB R110, R0, R185 ;  /* 0x000000b9006e723e */ /* 0x000fe400000000ff */
[----:B------:R-:W-:Y:S02]  /*40a0*/  F2FP.F16.F32.PACK_AB R109, R114, R109 ;  /* 0x0000006d726d723e */ /* 0x000fe400000000ff */
[----:B------:R-:W-:-:S05]  /*40b0*/  F2FP.F16.F32.PACK_AB R108, R181, R108 ;  /* 0x0000006cb56c723e */ /* 0x000fca00000000ff */
[----:B------:R3:W-:Y:S02]  /*40c0*/  STG.E.128 desc[UR6][R178.64], R108 ;  /* 0x0000006cb2007986 */ /* 0x0007e4000c101d06 */
.L_x_13675:
[----:B------:R-:W-:Y:S05]  /*40d0*/  BSYNC.RECONVERGENT B0 ;  /* 0x0000000000007941 */ /* 0x000fea0003800200 */
.L_x_13668:
[----:B0123--:R-:W0:Y:S01]  /*40e0*/  LDC.64 R108, c[0x0][0x380] ;  /* 0x0000e000ff6c7b82 */ /* 0x00fe220000000a00 */
[----:B------:R-:W-:Y:S01]  /*40f0*/  UPLOP3.LUT UP1, UPT, UPT, UPT, UP1, 0x40, 0x4 ;  /* 0x000000000004789c */ /* 0x000fe20003f2e810 */
[----:B0-----:R-:W-:-:S04]  /*4100*/  IADD3 R2, PT, PT, R2, R108, RZ ;  /* 0x0000006c02027210 */ /* 0x001fc80007ffe0ff */
[----:B------:R-:W-:-:S13]  /*4110*/  ISETP.GE.AND P0, PT, R2, R109, PT ;  /* 0x0000006d0200720c */ /* 0x000fda0003f06270 */
[----:B------:R-:W-:Y:S05]  /*4120*/  @!P0 BRA `(.L_x_13676) ;  /* 0xffffffc8000c8947 */ /* 0x000fea000383ffff */
[----:B------:R-:W-:Y:S05]  /*4130*/  EXIT ;  /* 0x000000000000794d */ /* 0x000fea0003800000 */
.L_x_13677:
        /* <DEDUP_REMOVED lines=12> */
.L_x_27546:


//--------------------- .text._ZN10layer_norm13ln_fwd_kernelINS_13Kernel_traitsIf6__halfS2_S2_fjLj8192ELj1ELj1ELj8ELj16ENS_18Kernel_traits_baseILj8192EfS2_S2_S2_fjLj256EEEEELb0ELb1ELb1ELb1EEEvNS_9FwdParamsE --------------------------
	.section	.text._ZN10layer_norm13ln_fwd_kernelINS_13Kernel_traitsIf6__halfS2_S2_fjLj8192ELj1ELj1ELj8ELj16ENS_18Kernel_traits_baseILj8192EfS2_S2_S2_fjLj256EEEEELb0ELb1ELb1ELb1EEEvNS_9FwdParamsE,"ax",@progbits
	.align	128
        .global         _ZN10layer_norm13ln_fwd_kernelINS_13Kernel_traitsIf6__halfS2_S2_fjLj8192ELj1ELj1ELj8ELj16ENS_18Kernel_traits_baseILj8192EfS2_S2_S2_fjLj256EEEEELb0ELb1ELb1ELb1EEEvNS_9FwdParamsE
        .type           _ZN10layer_norm13ln_fwd_kernelINS_13Kernel_traitsIf6__halfS2_S2_fjLj8192ELj1ELj1ELj8ELj16ENS_18Kernel_traits_baseILj8192EfS2_S2_S2_fjLj256EEEEELb0ELb1ELb1ELb1EEEvNS_9FwdParamsE,@function
        .size           _ZN10layer_norm13ln_fwd_kernelINS_13Kernel_traitsIf6__halfS2_S2_fjLj8192ELj1ELj1ELj8ELj16ENS_18Kernel_traits_baseILj8192EfS2_S2_S2_fjLj256EEEEELb0ELb1ELb1ELb1EEEvNS_9FwdParamsE,(.L_x_27547 - _ZN10layer_norm13ln_fwd_kernelINS_13Kernel_traitsIf6__halfS2_S2_fjLj8192ELj1ELj1ELj8ELj16ENS_18Kernel_traits_baseILj8192EfS2_S2_S2_fjLj256EEEEELb0ELb1ELb1ELb1EEEvNS_9FwdParamsE)
        .other          _ZN10layer_norm13ln_fwd_kernelINS_13Kernel_traitsIf6__halfS2_S2_fjLj8192ELj1ELj1ELj8ELj16ENS_18Kernel_traits_baseILj8192EfS2_S2_S2_fjLj256EEEEELb0ELb1ELb1ELb1EEEvNS_9FwdParamsE,@"STO_CUDA_ENTRY STV_DEFAULT"
_ZN10layer_norm13ln_fwd_kernelINS_13Kernel_traitsIf6__halfS2_S2_fjLj8192ELj1ELj1ELj8ELj16ENS_18Kernel_traits_baseILj8192EfS2_S2_S2_fjLj256EEEEELb0ELb1ELb1ELb1EEEvNS_9FwdParamsE:
.text._ZN10layer_norm13ln_fwd_kernelINS_13Kernel_traitsIf6__halfS2_S2_fjLj8192ELj1ELj1ELj8ELj16ENS_18Kernel_traits_baseILj8192EfS2_S2_S2_fjLj256EEEEELb0ELb1ELb1ELb1EEEvNS_9FwdParamsE:
        /* <DEDUP_REMOVED lines=40> */
.L_x_13678:
        /* <DEDUP_REMOVED lines=36> */
.L_x_13679:
[----:B------:R-:W0:Y:S02]  /*04c0*/  LDCU UR4, c[0x0][0x384] ;  /* 0x00007080ff0477ac */ /* 0x000e240008000800 */
[----:B0-----:R-:W-:-:S13]  /*04d0*/  ISETP.GE.AND P0, PT, R2, UR4, PT ;  /* 0x0000000402007c0c */ /* 0x001fda000bf06270 */
[----:B------:R-:W-:Y:S05]  /*04e0*/  @P0 EXIT ;  /* 0x000000000000094d */ /* 0x000fea0003800000 */
[----:B------:R-:W0:Y:S01]  /*04f0*/  LDCU.U8 UR10, c[0x0][0x410] ;  /* 0x00008200ff0a77ac */ /* 0x000e220008000000 */
[----:B------:R-:W1:Y:S01]  /*0500*/  LDCU UR11, c[0x0][0x400] ;  /* 0x00008000ff0b77ac */ /* 0x000e620008000800 */
[----:B------:R-:W3:Y:S01]  /*0510*/  LDCU.64 UR8, c[0x0][0x3a0] ;  /* 0x00007400ff0877ac */ /* 0x000ee20008000a00 */
[----:B------:R-:W-:-:S11]  /*0520*/  UPLOP3.LUT UP0, UPT, UPT, UPT, UPT, 0x40, 0x4 ;  /* 0x000000000004789c */ /* 0x000fd60003f0e870 */
.L_x_13693:
[----:B------:R-:W4:Y:S08]  /*0530*/  LDC.64 R116, c[0x0][0x3f0] ;  /* 0x0000fc00ff747b82 */ /* 0x000f300000000a00 */
[----:B------:R-:W2:Y:S08]  /*0540*/  LDC R3, c[0x0][0x388] ;  /* 0x0000e200ff037b82 */ /* 0x000eb00000000800 */
[----:B------:R-:W0:Y:S01]  /*0550*/  LDC.64 R114, c[0x0][0x3f8] ;  /* 0x0000fe00ff727b82 */ /* 0x000e220000000a00 */
[----:B----4-:R-:W-:-:S06]  /*0560*/  IMAD.WIDE R116, R2, 0x4, R116 ;  /* 0x0000000402747825 */ /* 0x010fcc00078e0274 */
        /* <DEDUP_REMOVED lines=26> */
[----:B-----5:R-:W-:Y:S02]  /*0710*/  @P2 HADD2.F32 R0, -RZ, R8.H0_H0 ;  /* 0x20000008ff002230 */ /* 0x020fe40000004100 */
[--C-:B------:R-:W-:Y:S02]  /*0720*/  @P2 HADD2.F32 R108, -RZ, R9.reuse.H0_H0 ;  /* 0x20000009ff6c2230 */ /* 0x100fe40000004100 */
[----:B------:R-:W-:-:S03]  /*0730*/  @P2 HADD2.F32 R110, -RZ, R9.H1_H1 ;  /* 0x30000009ff6e2230 */ /* 0x000fc60000004100 */
        /* <DEDUP_REMOVED lines=8> */
[----:B------:R-:W1:Y:S08]  /*07c0*/  @P2 LDC R125, c[0x0][0x40c] ;  /* 0x00010300ff7d2b82 */ /* 0x000e700000000800 */
[----:B------:R-:W3:Y:S01]  /*07d0*/  @P2 LDC R120, c[0x0][0x40c] ;  /* 0x00010300ff782b82 */ /* 0x000ee20000000800 */
[----:B----4-:R-:W-:-:S07]  /*07e0*/  @P2 FMUL.FTZ R110, R110, R121 ;  /* 0x000000796e6e2220 */ /* 0x010fce0000410000 */
[----:B------:R-:W4:Y:S01]  /*07f0*/  @P2 LDC R131, c[0x0][0x40c] ;  /* 0x00010300ff832b82 */ /* 0x000f220000000800 */
[----:B---3--:R-:W-:Y:S01]  /*0800*/  @P2 FMUL.FTZ R111, R111, R120 ;  /* 0x000000786f6f2220 */ /* 0x008fe20000410000 */
[--C-:B--2---:R-:W-:Y:S02]  /*0810*/  @P2 HADD2.F32 R112, -RZ, R4.reuse.H0_H0 ;  /* 0x20000004ff702230 */ /* 0x104fe40000004100 */
[--C-:B------:R-:W-:Y:S02]  /*0820*/  @P2 HADD2.F32 R113, -RZ, R4.reuse.H1_H1 ;  /* 0x30000004ff712230 */ /* 0x100fe40000004100 */
[--C-:B------:R-:W-:Y:S02]  /*0830*/  @!P2 HADD2.F32 R115, -RZ, R4.reuse.H0_H0 ;  /* 0x20000004ff73a230 */ /* 0x100fe40000004100 */
[----:B------:R-:W-:Y:S01]  /*0840*/  @P2 FFMA.FTZ R115, R109, R40, R112 ;  /* 0x000000286d732223 */ /* 0x000fe20000010070 */
[----:B------:R-:W-:Y:S02]  /*0850*/  @!P2 HADD2.F32 R117, -RZ, R4.H1_H1 ;  /* 0x30000004ff75a230 */ /* 0x000fe40000004100 */
[----:B------:R-:W-:Y:S01]  /*0860*/  @P2 FFMA.FTZ R117, R0, R41, R113 ;  /* 0x0000002900752223 */ /* 0x000fe20000010071 */
[----:B------:R-:W-:-:S02]  /*0870*/  @P2 HADD2.F32 R112, -RZ, R5.H0_H0 ;  /* 0x20000005ff702230 */ /* 0x000fc40000004100 */
[----:B------:R-:W-:Y:S01]  /*0880*/  @P2 FMUL.FTZ R109, R108, R119 ;  /* 0x000000776c6d2220 */ /* 0x000fe20000410000 */
[--C-:B------:R-:W-:Y:S01]  /*0890*/  @P2 HADD2.F32 R0, -RZ, R10.reuse.H0_H0 ;  /* 0x2000000aff002230 */ /* 0x100fe20000004100 */
[----:B------:R-:W-:Y:S01]  /*08a0*/  F2FP.F16.F32.PACK_AB R132, RZ, R115 ;  /* 0x00000073ff84723e */ /* 0x000fe200000000ff */
[--C-:B------:R-:W-:Y:S02]  /*08b0*/  @!P2 HADD2.F32 R119, -RZ, R5.reuse.H0_H0 ;  /* 0x20000005ff77a230 */ /* 0x100fe40000004100 */
[----:B------:R-:W-:Y:S01]  /*08c0*/  @P2 FFMA.FTZ R119, R109, R42, R112 ;  /* 0x0000002a6d772223 */ /* 0x000fe20000010070 */
[----:B------:R-:W-:Y:S02]  /*08d0*/  @P2 HADD2.F32 R113, -RZ, R5.H1_H1 ;  /* 0x30000005ff712230 */ /* 0x000fe40000004100 */
[----:B0-----:R-:W-:Y:S01]  /*08e0*/  @P2 FMUL.FTZ R109, R0, R123 ;  /* 0x0000007b006d2220 */ /* 0x001fe20000410000 */
[----:B------:R-:W-:Y:S02]  /*08f0*/  @P2 HADD2.F32 R108, -RZ, R10.H1_H1 ;  /* 0x3000000aff6c2230 */ /* 0x000fe40000004100 */
[----:B------:R-:W-:-:S02]  /*0900*/  @P2 HADD2.F32 R0, -RZ, R11.H1_H1 ;  /* 0x3000000bff002230 */ /* 0x000fc40000004100 */
[----:B------:R-:W-:Y:S02]  /*0910*/  @!P2 HADD2.F32 R121, -RZ, R5.H1_H1 ;  /* 0x30000005ff79a230 */ /* 0x000fe40000004100 */
[----:B------:R-:W-:Y:S01]  /*0920*/  @P2 FFMA.FTZ R121, R110, R43, R113 ;  /* 0x0000002b6e792223 */ /* 0x000fe20000010071 */
[--C-:B------:R-:W-:Y:S02]  /*0930*/  @P2 HADD2.F32 R110, -RZ, R6.reuse.H0_H0 ;  /* 0x20000006ff6e2230 */ /* 0x100fe40000004100 */
[----:B-1----:R-:W-:Y:S01]  /*0940*/  @P2 FMUL.FTZ R108, R108, R125 ;  /* 0x0000007d6c6c2220 */ /* 0x002fe20000410000 */
[----:B------:R-:W-:Y:S02]  /*0950*/  @P2 HADD2.F32 R113, -RZ, R6.H1_H1 ;  /* 0x30000006ff712230 */ /* 0x000fe40000004100 */
[----:B----4-:R-:W-:Y:S01]  /*0960*/  @P2 FMUL.FTZ R0, R0, R131 ;  /* 0x0000008300002220 */ /* 0x010fe20000410000 */
[--C-:B------:R-:W-:Y:S02]  /*0970*/  @P2 HADD2.F32 R112, -RZ, R7.reuse.H0_H0 ;  /* 0x20000007ff702230 */ /* 0x100fe40000004100 */
[----:B------:R-:W-:-:S02]  /*0980*/  @P2 HADD2.F32 R133, -RZ, R7.H1_H1 ;  /* 0x30000007ff852230 */ /* 0x000fc40000004100 */
[--C-:B------:R-:W-:Y:S02]  /*0990*/  @!P2 HADD2.F32 R123, -RZ, R6.reuse.H0_H0 ;  /* 0x20000006ff7ba230 */ /* 0x100fe40000004100 */
        /* <DEDUP_REMOVED lines=19> */
.L_x_13680:
[----:B------:R-:W0:Y:S01]  /*0ad0*/  @P1 LDC R109, c[0x0][0x40c] ;  /* 0x00010300ff6d1b82 */ /* 0x000e220000000800 */
[----:B-----5:R-:W-:Y:S01]  /*0ae0*/  @P1 HADD2.F32 R0, -RZ, R8.H1_H1 ;  /* 0x30000008ff001230 */ /* 0x020fe20000004100 */
[----:B------:R-:W-:Y:S01]  /*0af0*/  MOV R117, RZ ;  /* 0x000000ff00757202 */ /* 0x000fe20000000f00 */
[----:B------:R-:W-:Y:S01]  /*0b00*/  @P1 HADD2.F32 R108, -RZ, R9.H0_H0 ;  /* 0x20000009ff6c1230 */ /* 0x000fe20000004100 */
[----:B------:R-:W-:Y:S01]  /*0b10*/  MOV R121, RZ ;  /* 0x000000ff00797202 */ /* 0x000fe20000000f00 */
[----:B------:R-:W-:Y:S01]  /*0b20*/  @P1 HADD2.F32 R110, -RZ, R10.H0_H0 ;  /* 0x2000000aff6e1230 */ /* 0x000fe20000004100 */
[----:B------:R-:W-:Y:S01]  /*0b30*/  MOV R119, RZ ;  /* 0x000000ff00777202 */ /* 0x000fe20000000f00 */
[----:B------:R-:W-:Y:S01]  /*0b40*/  @P1 HADD2.F32 R112, -RZ, R11.H1_H1 ;  /* 0x3000000bff701230 */ /* 0x000fe20000004100 */
[----:B------:R-:W1:Y:S01]  /*0b50*/  @P1 LDC R111, c[0x0][0x40c] ;  /* 0x00010300ff6f1b82 */ /* 0x000e620000000800 */
[----:B------:R-:W-:-:S07]  /*0b60*/  MOV R123, RZ ;  /* 0x000000ff007b7202 */ /* 0x000fce0000000f00 */
        /* <DEDUP_REMOVED lines=11> */
[----:B------:R-:W-:-:S03]  /*0c20*/  F2FP.F16.F32.PACK_AB R133, RZ, R119 ;  /* 0x00000077ff85723e */ /* 0x000fc600000000ff */
[----:B------:R-:W-:-:S03]  /*0c30*/  @P1 FMUL.FTZ R121, R108, R43 ;  /* 0x0000002b6c791220 */ /* 0x000fc60000410000 */
[----:B------:R-:W2:Y:S01]  /*0c40*/  @P1 LDC R129, c[0x0][0x40c] ;  /* 0x00010300ff811b82 */ /* 0x000ea20000000800 */
[----:B---3--:R-:W-:Y:S01]  /*0c50*/  @P1 FMUL.FTZ R115, R110, R115 ;  /* 0x000000736e731220 */ /* 0x008fe20000410000 */
[----:B------:R-:W-:-:S03]  /*0c60*/  @P1 HADD2.F32 R110, -RZ, R11.H0_H0 ;  /* 0x2000000bff6e1230 */ /* 0x000fc60000004100 */
[----:B------:R-:W-:Y:S01]  /*0c70*/  @P1 FMUL.FTZ R123, R115, R36 ;  /* 0x00000024737b1220 */ /* 0x000fe20000410000 */
[----:B------:R-:W-:Y:S02]  /*0c80*/  MOV R115, RZ ;  /* 0x000000ff00737202 */ /* 0x000fe40000000f00 */
[----:B------:R-:W3:Y:S01]  /*0c90*/  @P1 LDC R109, c[0x0][0x40c] ;  /* 0x00010300ff6d1b82 */ /* 0x000ee20000000800 */
[----:B0-----:R-:W-:Y:S01]  /*0ca0*/  @P1 FMUL.FTZ R108, R0, R125 ;  /* 0x0000007d006c1220 */ /* 0x001fe20000410000 */
[----:B------:R-:W-:Y:S01]  /*0cb0*/  @P1 HADD2.F32 R0, -RZ, R8.H0_H0 ;  /* 0x20000008ff001230 */ /* 0x000fe20000004100 */
[----:B------:R-:W-:Y:S02]  /*0cc0*/  MOV R125, RZ ;  /* 0x000000ff007d7202 */ /* 0x000fe40000000f00 */
[----:B------:R-:W-:Y:S01]  /*0cd0*/  @P1 FMUL.FTZ R125, R108, R37 ;  /* 0x000000256c7d1220 */ /* 0x000fe20000410000 */
[----:B------:R-:W-:Y:S01]  /*0ce0*/  F2FP.F16.F32.PACK_AB R108, RZ, R121 ;  /* 0x00000079ff6c723e */ /* 0x000fe200000000ff */
[----:B-1----:R-:W-:Y:S01]  /*0cf0*/  @P1 FMUL.FTZ R111, R110, R127 ;  /* 0x0000007f6e6f1220 */ /* 0x002fe20000410000 */
[----:B------:R-:W-:-:S02]  /*0d00*/  MOV R127, RZ ;  /* 0x000000ff007f7202 */ /* 0x000fc40000000f00 */
[----:B------:R-:W-:Y:S01]  /*0d10*/  F2FP.F16.F32.PACK_AB R134, RZ, R123 ;  /* 0x0000007bff86723e */ /* 0x000fe200000000ff */
[----:B------:R-:W-:Y:S01]  /*0d20*/  @P1 FMUL.FTZ R127, R111, R38 ;  /* 0x000000266f7f1220 */ /* 0x000fe20000410000 */
[----:B------:R-:W-:Y:S01]  /*0d30*/  PRMT R133, R133, 0x5410, R108 ;  /* 0x0000541085857816 */ /* 0x000fe2000000006c */
[----:B--2---:R-:W-:Y:S01]  /*0d40*/  @P1 FMUL.FTZ R112, R112, R129 ;  /* 0x0000008170701220 */ /* 0x004fe20000410000 */
[----:B------:R-:W-:Y:S02]  /*0d50*/  MOV R129, RZ ;  /* 0x000000ff00817202 */ /* 0x000fe40000000f00 */
[----:B------:R-:W-:Y:S01]  /*0d60*/  F2FP.F16.F32.PACK_AB R135, RZ, R127 ;  /* 0x0000007fff87723e */ /* 0x000fe200000000ff */
[----:B------:R-:W-:Y:S01]  /*0d70*/  @P1 FMUL.FTZ R129, R112, R39 ;  /* 0x0000002770811220 */ /* 0x000fe20000410000 */
[----:B---3--:R-:W-:Y:S01]  /*0d80*/  @P1 FMUL.FTZ R109, R0, R109 ;  /* 0x0000006d006d1220 */ /* 0x008fe20000410000 */
[----:B------:R-:W-:-:S03]  /*0d90*/  F2FP.F16.F32.PACK_AB R0, RZ, R117 ;  /* 0x00000075ff00723e */ /* 0x000fc600000000ff */
[----:B------:R-:W-:Y:S01]  /*0da0*/  F2FP.F16.F32.PACK_AB R110, RZ, R129 ;  /* 0x00000081ff6e723e */ /* 0x000fe200000000ff */
[----:B------:R-:W-:Y:S01]  /*0db0*/  @P1 FMUL.FTZ R115, R109, R40 ;  /* 0x000000286d731220 */ /* 0x000fe20000410000 */
[----:B------:R-:W-:Y:S02]  /*0dc0*/  F2FP.F16.F32.PACK_AB R109, RZ, R125 ;  /* 0x0000007dff6d723e */ /* 0x000fe400000000ff */
[----:B------:R-:W-:Y:S02]  /*0dd0*/  PRMT R135, R135, 0x5410, R110 ;  /* 0x0000541087877816 */ /* 0x000fe4000000006e */
[----:B------:R-:W-:Y:S02]  /*0de0*/  F2FP.F16.F32.PACK_AB R132, RZ, R115 ;  /* 0x00000073ff84723e */ /* 0x000fe400000000ff */
[----:B------:R-:W-:Y:S02]  /*0df0*/  PRMT R134, R134, 0x5410, R109 ;  /* 0x0000541086867816 */ /* 0x000fe4000000006d */
[----:B------:R-:W-:-:S07]  /*0e00*/  PRMT R132, R132, 0x5410, R0 ;  /* 0x0000541084847816 */ /* 0x000fce0000000000 */
.L_x_13681:
        /* <DEDUP_REMOVED lines=13> */
[----:B0----5:R-:W-:Y:S02]  /*0ee0*/  HADD2.F32 R131, -RZ, R4.H1_H1 ;  /* 0x30000004ff837230 */ /* 0x021fe40000004100 */
[--C-:B------:R-:W-:Y:S02]  /*0ef0*/  HADD2.F32 R133, -RZ, R5.reuse.H0_H0 ;  /* 0x20000005ff857230 */ /* 0x100fe40000004100 */
[----:B------:R-:W-:Y:S02]  /*0f00*/  HADD2.F32 R135, -RZ, R5.H1_H1 ;  /* 0x30000005ff877230 */ /* 0x000fe40000004100 */
[----:B------:R-:W-:-:S06]  /*0f10*/  HADD2.F32 R145, -RZ, R7.H1_H1 ;  /* 0x30000007ff917230 */ /* 0x000fcc0000004100 */
[----:B------:R-:W0:Y:S01]  /*0f20*/  @P2 LDC R109, c[0x0][0x40c] ;  /* 0x00010300ff6d2b82 */ /* 0x000e220000000800 */
[----:B------:R-:W-:Y:S02]  /*0f30*/  @P2 HADD2.F32 R0, -RZ, R8.H1_H1 ;  /* 0x30000008ff002230 */ /* 0x000fe40000004100 */
[----:B------:R-:W-:Y:S02]  /*0f40*/  @P2 HADD2.F32 R108, -RZ, R9.H0_H0 ;  /* 0x20000009ff6c2230 */ /* 0x000fe40000004100 */
[--C-:B------:R-:W-:Y:S02]  /*0f50*/  @P2 HADD2.F32 R110, -RZ, R10.reuse.H0_H0 ;  /* 0x2000000aff6e2230 */ /* 0x100fe40000004100 */
[----:B------:R-:W-:Y:S01]  /*0f60*/  @P2 HADD2.F32 R120, -RZ, R10.H1_H1 ;  /* 0x3000000aff782230 */ /* 0x000fe20000004100 */
[----:B------:R-:W1:Y:S01]  /*0f70*/  @P2 LDC R111, c[0x0][0x40c] ;  /* 0x00010300ff6f2b82 */ /* 0x000e620000000800 */
[----:B------:R-:W-:-:S07]  /*0f80*/  @P2 HADD2.F32 R122, -RZ, R11.H0_H0 ;  /* 0x2000000bff7a2230 */ /* 0x000fce0000004100 */
[----:B------:R-:W2:Y:S08]  /*0f90*/  @P2 LDC R137, c[0x0][0x40c] ;  /* 0x00010300ff892b82 */ /* 0x000eb00000000800 */
[----:B------:R-:W3:Y:S01]  /*0fa0*/  @P2 LDC R139, c[0x0][0x40c] ;  /* 0x00010300ff8b2b82 */ /* 0x000ee20000000800 */
[----:B0-----:R-:W-:-:S04]  /*0fb0*/  @P2 FMUL.FTZ R0, R0, R109 ;  /* 0x0000006d00002220 */ /* 0x001fc80000410000 */
[----:B------:R-:W-:Y:S01]  /*0fc0*/  @P2 FFMA.FTZ R131, R0, R33, R131 ;  /* 0x0000002100832223 */ /* 0x000fe20000010083 */
[----:B------:R-:W-:Y:S02]  /*0fd0*/  @P2 HADD2.F32 R0, -RZ, R9.H1_H1 ;  /* 0x30000009ff002230 */ /* 0x000fe40000004100 */
[----:B------:R-:W0:Y:S01]  /*0fe0*/  @P2 LDC R141, c[0x0][0x40c] ;  /* 0x00010300ff8d2b82 */ /* 0x000e220000000800 */
[----:B-1----:R-:W-:Y:S01]  /*0ff0*/  @P2 FMUL.FTZ R108, R108, R111 ;  /* 0x0000006f6c6c2220 */ /* 0x002fe20000410000 */
[----:B------:R-:W-:-:S03]  /*1000*/  HADD2.F32 R111, -RZ, R6.H0_H0 ;  /* 0x20000006ff6f7230 */ /* 0x000fc60000004100 */
[----:B------:R-:W-:-:S03]  /*1010*/  @P2 FFMA.FTZ R133, R108, R34, R133 ;  /* 0x000000226c852223 */ /* 0x000fc60000010085 */
[----:B------:R-:W1:Y:S01]  /*1020*/  @P2 LDC R143, c[0x0][0x40c] ;  /* 0x00010300ff8f2b82 */ /* 0x000e620000000800 */
[----:B--2---:R-:W-:Y:S01]  /*1030*/  @P2 FMUL.FTZ R108, R0, R137 ;  /* 0x00000089006c2220 */ /* 0x004fe20000410000 */
[----:B------:R-:W-:Y:S01]  /*1040*/  @P2 HADD2.F32 R0, -RZ, R8.H0_H0 ;  /* 0x20000008ff002230 */ /* 0x000fe20000004100 */
[----:B------:R-:W-:Y:S02]  /*1050*/  @!P2 MOV R137, R111 ;  /* 0x0000006f0089a202 */ /* 0x000fe40000000f00 */
[----:B------:R-:W-:Y:S01]  /*1060*/  @P2 FFMA.FTZ R135, R108, R35, R135 ;  /* 0x000000236c872223 */ /* 0x000fe20000010087 */
[----:B------:R-:W-:Y:S02]  /*1070*/  @P2 HADD2.F32 R108, -RZ, R11.H1_H1 ;  /* 0x3000000bff6c2230 */ /* 0x000fe40000004100 */
[----:B------:R-:W2:Y:S01]  /*1080*/  @P2 LDC R109, c[0x0][0x40c] ;  /* 0x00010300ff6d2b82 */ /* 0x000ea20000000800 */
[----:B---3--:R-:W-:Y:S01]  /*1090*/  @P2 FMUL.FTZ R110, R110, R139 ;  /* 0x0000008b6e6e2220 */ /* 0x008fe20000410000 */
[----:B------:R-:W-:-:S03]  /*10a0*/  HADD2.F32 R139, -RZ, R6.H1_H1 ;  /* 0x30000006ff8b7230 */ /* 0x000fc60000004100 */
[----:B------:R-:W-:Y:S01]  /*10b0*/  @P2 FFMA.FTZ R137, R110, R28, R111 ;  /* 0x0000001c6e892223 */ /* 0x000fe2000001006f */
[----:B------:R-:W-:Y:S02]  /*10c0*/  F2FP.F16.F32.PACK_AB R110, RZ, R135 ;  /* 0x00000087ff6e723e */ /* 0x000fe400000000ff */
[----:B------:R-:W3:Y:S01]  /*10d0*/  @P2 LDC R147, c[0x0][0x40c] ;  /* 0x00010300ff932b82 */ /* 0x000ee20000000800 */
[----:B0-----:R-:W-:Y:S01]  /*10e0*/  @P2 FMUL.FTZ R120, R120, R141 ;  /* 0x0000008d78782220 */ /* 0x001fe20000410000 */
[----:B------:R-:W-:-:S03]  /*10f0*/  HADD2.F32 R141, -RZ, R7.H0_H0 ;  /* 0x20000007ff8d7230 */ /* 0x000fc60000004100 */
[----:B------:R-:W-:Y:S01]  /*1100*/  @P2 FFMA.FTZ R139, R120, R29, R139 ;  /* 0x0000001d788b2223 */ /* 0x000fe2000001008b */
[----:B------:R-:W-:Y:S01]  /*1110*/  F2FP.F16.F32.PACK_AB R120, RZ, R137 ;  /* 0x00000089ff78723e */ /* 0x000fe200000000ff */
[----:B-1----:R-:W-:Y:S01]  /*1120*/  @P2 FMUL.FTZ R122, R122, R143 ;  /* 0x0000008f7a7a2220 */ /* 0x002fe20000410000 */
        /* <DEDUP_REMOVED lines=17> */
.L_x_13682:
        /* <DEDUP_REMOVED lines=52> */
.L_x_13683:
        /* <DEDUP_REMOVED lines=13> */
[----:B--2--5:R-:W-:Y:S02]  /*1650*/  HADD2.F32 R147, -RZ, R4.H1_H1 ;  /* 0x30000004ff937230 */ /* 0x024fe40000004100 */
        /* <DEDUP_REMOVED lines=53> */
.L_x_13684:
[----:B--2---:R-:W0:Y:S01]  /*19b0*/  @P1 LDC R109, c[0x0][0x40c] ;  /* 0x00010300ff6d1b82 */ /* 0x004e220000000800 */
        /* <DEDUP_REMOVED lines=51> */
.L_x_13685:
        /* <DEDUP_REMOVED lines=14> */
[----:B------:R-:W-:Y:S02]  /*1dd0*/  HADD2.F32 R167, -RZ, R5.H0_H0 ;  /* 0x20000005ffa77230 */ /* 0x000fe40000004100 */
[----:B------:R-:W-:Y:S02]  /*1de0*/  HADD2.F32 R171, -RZ, R6.H0_H0 ;  /* 0x20000006ffab7230 */ /* 0x000fe40000004100 */
[----:B------:R-:W-:Y:S02]  /*1df0*/  HADD2.F32 R177, -RZ, R4.H0_H0 ;  /* 0x20000004ffb17230 */ /* 0x000fe40000004100 */
[----:B------:R-:W-:-:S04]  /*1e00*/  HADD2.F32 R179, -RZ, R7.H1_H1 ;  /* 0x30000007ffb37230 */ /* 0x000fc80000004100 */
[----:B------:R-:W0:Y:S01]  /*1e10*/  @P0 LDC R109, c[0x0][0x40c] ;  /* 0x00010300ff6d0b82 */ /* 0x000e220000000800 */
[----:B------:R-:W-:Y:S02]  /*1e20*/  @P0 HADD2.F32 R0, -RZ, R8.H1_H1 ;  /* 0x30000008ff000230 */ /* 0x000fe40000004100 */
[--C-:B------:R-:W-:Y:S02]  /*1e30*/  @P0 HADD2.F32 R108, -RZ, R9.reuse.H0_H0 ;  /* 0x20000009ff6c0230 */ /* 0x100fe40000004100 */
[----:B------:R-:W-:-:S03]  /*1e40*/  @P0 HADD2.F32 R110, -RZ, R9.H1_H1 ;  /* 0x30000009ff6e0230 */ /* 0x000fc60000004100 */
[----:B------:R-:W1:Y:S08]  /*1e50*/  @P0 LDC R111, c[0x0][0x40c] ;  /* 0x00010300ff6f0b82 */ /* 0x000e700000000800 */
[----:B------:R-:W2:Y:S08]  /*1e60*/  @P0 LDC R173, c[0x0][0x40c] ;  /* 0x00010300ffad0b82 */ /* 0x000eb00000000800 */
[----:B------:R-:W3:Y:S01]  /*1e70*/  @P0 LDC R116, c[0x0][0x40c] ;  /* 0x00010300ff740b82 */ /* 0x000ee20000000800 */
[----:B0-----:R-:W-:-:S04]  /*1e80*/  @P0 FMUL.FTZ R0, R0, R109 ;  /* 0x0000006d00000220 */ /* 0x001fc80000410000 */
[----:B------:R-:W-:Y:S01]  /*1e90*/  @P0 FFMA.FTZ R165, R0, R17, R165 ;  /* 0x0000001100a50223 */ /* 0x000fe200000100a5 */
[--C-:B------:R-:W-:Y:S02]  /*1ea0*/  @P0 HADD2.F32 R0, -RZ, R10.reuse.H0_H0 ;  /* 0x2000000aff000230 */ /* 0x100fe40000004100 */
[----:B------:R-:W0:Y:S01]  /*1eb0*/  @P0 LDC R169, c[0x0][0x40c] ;  /* 0x00010300ffa90b82 */ /* 0x000e220000000800 */
[----:B-1----:R-:W-:Y:S01]  /*1ec0*/  @P0 FMUL.FTZ R108, R108, R111 ;  /* 0x0000006f6c6c0220 */ /* 0x002fe20000410000 */
[----:B------:R-:W-:-:S03]  /*1ed0*/  @P0 HADD2.F32 R111, -RZ, R10.H1_H1 ;  /* 0x3000000aff6f0230 */ /* 0x000fc60000004100 */
[----:B------:R-:W-:Y:S01]  /*1ee0*/  @P0 FFMA.FTZ R167, R108, R18, R167 ;  /* 0x000000126ca70223 */ /* 0x000fe200000100a7 */
[----:B------:R-:W-:Y:S02]  /*1ef0*/  HADD2.F32 R108, -RZ, R6.H1_H1 ;  /* 0x30000006ff6c7230 */ /* 0x000fe40000004100 */
[----:B------:R-:W1:Y:S01]  /*1f00*/  @P0 LDC R175, c[0x0][0x40c] ;  /* 0x00010300ffaf0b82 */ /* 0x000e620000000800 */
[----:B--2---:R-:W-:Y:S02]  /*1f10*/  @P0 FMUL.FTZ R0, R0, R173 ;  /* 0x000000ad00000220 */ /* 0x004fe40000410000 */
[----:B------:R-:W-:Y:S02]  /*1f20*/  @!P0 MOV R173, R108 ;  /* 0x0000006c00ad8202 */ /* 0x000fe40000000f00 */
[----:B------:R-:W-:Y:S01]  /*1f30*/  @P0 FFMA.FTZ R171, R0, R12, R171 ;  /* 0x0000000c00ab0223 */ /* 0x000fe200000100ab */
[----:B------:R-:W-:Y:S02]  /*1f40*/  @P0 HADD2.F32 R0, -RZ, R8.H0_H0 ;  /* 0x20000008ff000230 */ /* 0x000fe40000004100 */
[----:B------:R-:W2:Y:S01]  /*1f50*/  @P0 LDC R109, c[0x0][0x40c] ;  /* 0x00010300ff6d0b82 */ /* 0x000ea20000000800 */
[----:B---3--:R-:W-:Y:S01]  /*1f60*/  @P0 FMUL.FTZ R111, R111, R116 ;  /* 0x000000746f6f0220 */ /* 0x008fe20000410000 */
[----:B------:R-:W-:-:S03]  /*1f70*/  @P0 HADD2.F32 R116, -RZ, R11.H0_H0 ;  /* 0x2000000bff740230 */ /* 0x000fc60000004100 */
[----:B------:R-:W-:Y:S01]  /*1f80*/  @P0 FFMA.FTZ R173, R111, R13, R108 ;  /* 0x0000000d6fad0223 */ /* 0x000fe2000001006c */
[----:B------:R-:W-:Y:S02]  /*1f90*/  @P0 HADD2.F32 R108, -RZ, R11.H1_H1 ;  /* 0x3000000bff6c0230 */ /* 0x000fe40000004100 */
[----:B------:R-:W3:Y:S01]  /*1fa0*/  @P0 LDC R181, c[0x0][0x40c] ;  /* 0x00010300ffb50b82 */ /* 0x000ee20000000800 */
[----:B0-----:R-:W-:Y:S01]  /*1fb0*/  @P0 FMUL.FTZ R110, R110, R169 ;  /* 0x000000a96e6e0220 */ /* 0x001fe20000410000 */
[----:B------:R-:W-:Y:S01]  /*1fc0*/  HADD2.F32 R169, -RZ, R5.H1_H1 ;  /* 0x30000005ffa97230 */ /* 0x000fe20000004100 */
[----:B------:R-:W-:-:S04]  /*1fd0*/  F2FP.F16.F32.PACK_AB R118, RZ, R173 ;  /* 0x000000adff76723e */ /* 0x000fc800000000ff */
[----:B------:R-:W-:Y:S01]  /*1fe0*/  @P0 FFMA.FTZ R169, R110, R19, R169 ;  /* 0x000000136ea90223 */ /* 0x000fe200000100a9 */
[----:B-1----:R-:W-:Y:S01]  /*1ff0*/  @P0 FMUL.FTZ R116, R116, R175 ;  /* 0x000000af74740220 */ /* 0x002fe20000410000 */
[----:B------:R-:W-:-:S03]  /*2000*/  HADD2.F32 R175, -RZ, R7.H0_H0 ;  /* 0x20000007ffaf7230 */ /* 0x000fc60000004100 */
[----:B------:R-:W-:Y:S02]  /*2010*/  F2FP.F16.F32.PACK_AB R110, RZ, R169 ;  /* 0x000000a9ff6e723e */ /* 0x000fe400000000ff */
        /* <DEDUP_REMOVED lines=16> */
.L_x_13686:
        /* <DEDUP_REMOVED lines=52> */
.L_x_13687:
        /* <DEDUP_REMOVED lines=132> */
.L_x_13689:
[----:B------:R-:W-:Y:S05]  /*2ca0*/  BSYNC.RECONVERGENT B0 ;  /* 0x0000000000007941 */ /* 0x000fea0003800200 */
.L_x_13688:
        /* <DEDUP_REMOVED lines=13> */
.L_x_13691:
[----:B------:R-:W-:Y:S05]  /*2d80*/  BSYNC.RECONVERGENT B0 ;  /* 0x0000000000007941 */ /* 0x000fea0003800200 */
.L_x_13690:
        /* <DEDUP_REMOVED lines=61> */
[----:B---3--:R-:W-:-:S03]  /*3160*/  @!P0 IMAD.WIDE R108, R2, 0x4, R108 ;  /* 0x00000004026c8825 */ /* 0x008fc600078e026c */
[----:B------:R-:W0:Y:S02]  /*3170*/  MUFU.RSQ R148, R116 ;  /* 0x0000007400947308 */ /* 0x000e240000001400 */
[----:B------:R1:W-:Y:S04]  /*3180*/  @!P0 STG.E desc[UR6][R108.64], R113 ;  /* 0x000000716c008986 */ /* 0x0003e8000c101906 */
[----:B0-----:R1:W-:Y:S01]  /*3190*/  @!P0 STG.E desc[UR6][R110.64], R148 ;  /* 0x000000946e008986 */ /* 0x0013e2000c101906 */
[----:B------:R-:W-:-:S13]  /*31a0*/  ISETP.GE.AND P0, PT, R114, 0x1, PT ;  /* 0x000000017200780c */ /* 0x000fda0003f06270 */
[----:B-1----:R-:W-:Y:S05]  /*31b0*/  @!P0 BRA `(.L_x_13692) ;  /* 0x0000000800088947 */ /* 0x002fea0003800000 */
        /* <DEDUP_REMOVED lines=34> */
[----:B------:R-:W-:Y:S01]  /*33e0*/  IMAD R114, R114, R3, RZ ;  /* 0x0000000372727224 */ /* 0x000fe200078e02ff */
[----:B------:R-:W0:Y:S01]  /*33f0*/  LDC.64 R108, c[0x0][0x428] ;  /* 0x00010a00ff6c7b82 */ /* 0x000e220000000a00 */
[C---:B------:R-:W-:Y:S01]  /*3400*/  FMUL.FTZ R113, R148.reuse, R119 ;  /* 0x0000007794717220 */ /* 0x040fe20000410000 */
[C---:B------:R-:W-:Y:S01]  /*3410*/  FMUL.FTZ R112, R148.reuse, R121 ;  /* 0x0000007994707220 */ /* 0x040fe20000410000 */
[C---:B------:R-:W-:Y:S01]  /*3420*/  FMUL.FTZ R125, R148.reuse, R123 ;  /* 0x0000007b947d7220 */ /* 0x040fe20000410000 */
[----:B------:R-:W-:Y:S01]  /*3430*/  SHF.R.S32.HI R3, RZ, 0x1f, R114 ;  /* 0x0000001fff037819 */ /* 0x000fe20000011472 */
[C---:B------:R-:W-:Y:S01]  /*3440*/  FMUL.FTZ R116, R148.reuse, R129 ;  /* 0x0000008194747220 */ /* 0x040fe20000410000 */
[C---:B------:R-:W-:Y:S01]  /*3450*/  FMUL.FTZ R110, R148.reuse, R117 ;  /* 0x00000075946e7220 */ /* 0x040fe20000410000 */
[C---:B------:R-:W-:Y:S01]  /*3460*/  FMUL.FTZ R115, R148.reuse, R115 ;  /* 0x0000007394737220 */ /* 0x040fe20000410000 */
[----:B------:R-:W-:Y:S01]  /*3470*/  LEA.HI R3, R3, R114, RZ, 0x3 ;  /* 0x0000007203037211 */ /* 0x000fe200078f18ff */
[----:B------:R-:W-:Y:S01]  /*3480*/  FMUL.FTZ R114, R148, R111 ;  /* 0x0000006f94727220 */ /* 0x000fe20000410000 */
[----:B------:R-:W-:Y:S01]  /*3490*/  FFMA.FTZ R124, R116, R103, R71 ;  /* 0x00000067747c7223 */ /* 0x000fe20000010047 */
[----:B------:R-:W-:Y:S01]  /*34a0*/  FFMA.FTZ R112, R112, R107, R75 ;  /* 0x0000006b70707223 */ /* 0x000fe2000001004b */
        /* <DEDUP_REMOVED lines=39> */
[----:B------:R-:W-:Y:S01]  /*3720*/  F2FP.F16.F32.PACK_AB R110, R113, R110 ;  /* 0x0000006e716e723e */ /* 0x000fe200000000ff */
        /* <DEDUP_REMOVED lines=41> */
[----:B------:R-:W-:-:S05]  /*39c0*/  F2FP.F16.F32.PACK_AB R144, R142, R177 ;  /* 0x000000b18e90723e */ /* 0x000fca00000000ff */
[----:B------:R0:W-:Y:S02]  /*39d0*/  STG.E.128 desc[UR6][R122.64], R144 ;  /* 0x000000907a007986 */ /* 0x0001e4000c101d06 */
.L_x_13692:
[----:B0-----:R-:W0:Y:S01]  /*39e0*/  LDC.64 R108, c[0x0][0x380] ;  /* 0x0000e000ff6c7b82 */ /* 0x001e220000000a00 */
[----:B------:R-:W-:Y:S01]  /*39f0*/  UPLOP3.LUT UP0, UPT, UPT, UPT, UP0, 0x40, 0x4 ;  /* 0x000000000004789c */ /* 0x000fe20003f0e800 */
[----:B0-----:R-:W-:-:S04]  /*3a00*/  IADD3 R2, PT, PT, R2, R108, RZ ;  /* 0x0000006c02027210 */ /* 0x001fc80007ffe0ff */
[----:B------:R-:W-:-:S13]  /*3a10*/  ISETP.GE.AND P0, PT, R2, R109, PT ;  /* 0x0000006d0200720c */ /* 0x000fda0003f06270 */
[----:B------:R-:W-:Y:S05]  /*3a20*/  @!P0 BRA `(.L_x_13693) ;  /* 0xffffffc800c08947 */ /* 0x000fea000383ffff */
[----:B------:R-:W-:Y:S05]  /*3a30*/  EXIT ;  /* 0x000000000000794d */ /* 0x000fea0003800000 */
.L_x_13694:
        /* <DEDUP_REMOVED lines=12> */
.L_x_27547:


//--------------------- .text._ZN10layer_norm13ln_fwd_kernelINS_13Kernel_traitsIf6__halfS2_S2_fjLj8192ELj1ELj1ELj8ELj16ENS_18Kernel_traits_baseILj8192EfS2_S2_S2_fjLj256EEEEELb1ELb0ELb0ELb0EEEvNS_9FwdParamsE --------------------------
	.section	.text._ZN10layer_norm13ln_fwd_kernelINS_13Kernel_traitsIf6__halfS2_S2_fjLj8192ELj1ELj1ELj8ELj16ENS_18Kernel_traits_baseILj8192EfS2_S2_S2_fjLj256EEEEELb1ELb0ELb0ELb0EEEvNS_9FwdParamsE,"ax",@progbits
	.align	128
        .global         _ZN10layer_norm13ln_fwd_kernelINS_13Kernel_traitsIf6__halfS2_S2_fjLj8192ELj1ELj1ELj8ELj16ENS_18Kernel_traits_baseILj8192EfS2_S2_S2_fjLj256EEEEELb1ELb0ELb0ELb0EEEvNS_9FwdParamsE
        .type           _ZN10layer_norm13ln_fwd_kernelINS_13Kernel_traitsIf6__halfS2_S2_fjLj8192ELj1ELj1ELj8ELj16ENS_18Kernel_traits_baseILj8192EfS2_S2_S2_fjLj256EEEEELb1ELb0ELb0ELb0EEEvNS_9FwdParamsE,@function
        .size           _ZN10layer_norm13ln_fwd_kernelINS_13Kernel_traitsIf6__halfS2_S2_fjLj8192ELj1ELj1ELj8ELj16ENS_18Kernel_traits_baseILj8192EfS2_S2_S2_fjLj256EEEEELb1ELb0ELb0ELb0EEEvNS_9FwdParamsE,(.L_x_27548 - _ZN10layer_norm13ln_fwd_kernelINS_13Kernel_traitsIf6__halfS2_S2_fjLj8192ELj1ELj1ELj8ELj16ENS_18Kernel_traits_baseILj8192EfS2_S2_S2_fjLj256EEEEELb1ELb0ELb0ELb0EEEvNS_9FwdParamsE)
        .other          _ZN10layer_norm13ln_fwd_kernelINS_13Kernel_traitsIf6__halfS2_S2_fjLj8192ELj1ELj1ELj8ELj16ENS_18Kernel_traits_baseILj8192EfS2_S2_S2_fjLj256EEEEELb1ELb0ELb0ELb0EEEvNS_9FwdParamsE,@"STO_CUDA_ENTRY STV_DEFAULT"
_ZN10layer_norm13ln_fwd_kernelINS_13Kernel_traitsIf6__halfS2_S2_fjLj8192ELj1ELj1ELj8ELj16ENS_18Kernel_traits_baseILj8192EfS2_S2_S2_fjLj256EEEEELb1ELb0ELb0ELb0EEEvNS_9FwdParamsE:
.text._ZN10layer_norm13ln_fwd_kernelINS_13Kernel_traitsIf6__halfS2_S2_fjLj8192ELj1ELj1ELj8ELj16ENS_18Kernel_traits_baseILj8192EfS2_S2_S2_fjLj256EEEEELb1ELb0ELb0ELb0EEEvNS_9FwdParamsE:
        /* <DEDUP_REMOVED lines=91> */
.L_x_13696:
        /* <DEDUP_REMOVED lines=39> */
.L_x_13697:
[----:B------:R-:W-:Y:S05]  /*0820*/  BSYNC.RECONVERGENT B0 ;  /* 0x0000000000007941 */ /* 0x000fea0003800200 */
.L_x_13695:
[----:B------:R-:W1:Y:S02]  /*0830*/  LDCU UR5, c[0x0][0x384] ;  /* 0x00007080ff0577ac */ /* 0x000e640008000800 */
[----:B-1----:R-:W-:-:S06]  /*0840*/  UISETP.GE.AND UP0, UPT, UR14, UR5, UPT ;  /* 0x000000050e00728c */ /* 0x002fcc000bf06270 */
[----:B------:R-:W-:-:S13]  /*0850*/  PLOP3.LUT P0, PT, PT, PT, UP0, 0x80, 0x8 ;  /* 0x000000000008781c */ /* 0x000fda0003f0f008 */
[----:B------:R-:W-:Y:S05]  /*0860*/  @P0 EXIT ;  /* 0x000000000000094d */ /* 0x000fea0003800000 */
[----:B------:R-:W1:Y:S01]  /*0870*/  LDC R11, c[0x0][0x360] ;  /* 0x0000d800ff0b7b82 */ /* 0x000e620000000800 */
[C---:B0-----:R-:W-:Y:S01]  /*0880*/  IMAD.HI.U32 R4, R13.reuse, -0x2daee0ad, RZ ;  /* 0xd2511f530d047827 */ /* 0x041fe200078e00ff */
[----:B------:R-:W-:Y:S01]  /*0890*/  UIADD3 UR5, UPT, UPT, UR9, -0x4498517b, URZ ;  /* 0xbb67ae8509057890 */ /* 0x000fe2000fffe0ff */
[----:B------:R-:W-:Y:S01]  /*08a0*/  LOP3.LUT R8, R8, 0x3, RZ, 0xc0, !PT ;  /* 0x0000000308087812 */ /* 0x000fe200078ec0ff */
[----:B------:R-:W0:Y:S01]  /*08b0*/  LDCU.64 UR10, c[0x0][0x3e0] ;  /* 0x00007c00ff0a77ac */ /* 0x000e220008000a00 */
[----:B------:R-:W-:Y:S01]  /*08c0*/  IMAD R10, R13, -0x2daee0ad, RZ ;  /* 0xd2511f530d0a7824 */ /* 0x000fe200078e02ff */
[----:B------:R-:W-:Y:S01]  /*08d0*/  LOP3.LUT R4, R4, UR9, RZ, 0x3c, !PT ;  /* 0x0000000904047c12 */ /* 0x000fe2000f8e3cff */
[----:B------:R-:W-:-:S04]  /*08e0*/  UPLOP3.LUT UP2, UPT, UPT, UPT, UPT, 0x40, 0x4 ;  /* 0x000000000004789c */ /* 0x000fc80003f4e870 */
[----:B------:R-:W-:-:S04]  /*08f0*/  IMAD.HI.U32 R5, R4, -0x326172a9, RZ ;  /* 0xcd9e8d5704057827 */ /* 0x000fc800078e00ff */
[----:B------:R-:W-:Y:S01]  /*0900*/  IMAD R4, R4, -0x326172a9, RZ ;  /* 0xcd9e8d5704047824 */ /* 0x000fe200078e02ff */
[----:B0-----:R-:W-:Y:S01]  /*0910*/  UISETP.NE.U32.AND UP0, UPT, UR10, URZ, UPT ;  /* 0x000000ff0a00728c */ /* 0x001fe2000bf05070 */
[----:B-1----:R-:W-:Y:S01]  /*0920*/  IMAD R11, R11, UR14, R0 ;  /* 0x0000000e0b0b7c24 */ /* 0x002fe2000f8e0200 */
        /* <DEDUP_REMOVED lines=36> */
[----:B------:R-:W1:Y:S01]  /*0b70*/  LDCU.64 UR12, c[0x0][0x380] ;  /* 0x00007000ff0c77ac */ /* 0x000e620008000a00 */
[----:B------:R-:W-:-:S04]  /*0b80*/  IMAD.HI.U32 R9, R5, -0x2daee0ad, RZ ;  /* 0xd2511f5305097827 */ /* 0x000fc800078e00ff */
[----:B------:R-:W-:Y:S01]  /*0b90*/  IMAD.HI.U32 R3, R4, -0x326172a9, RZ ;  /* 0xcd9e8d5704037827 */ /* 0x000fe200078e00ff */
[----:B------:R-:W-:Y:S01]  /*0ba0*/  LOP3.LUT R9, R10, UR17, R9, 0x96, !PT ;  /* 0x000000110a097c12 */ /* 0x000fe2000f8e9609 */
[----:B------:R-:W2:Y:S02]  /*0bb0*/  LDCU.U8 UR17, c[0x0][0x410] ;  /* 0x00008200ff1177ac */ /* 0x000ea40008000000 */
        /* <DEDUP_REMOVED lines=13> */
[----:B------:R-:W-:-:S03]  /*0c90*/  LOP3.LUT R15, R10, UR26, R7, 0x96, !PT ;  /* 0x0000001a0a0f7c12 */ /* 0x000fc6000f8e9607 */
[----:B------:R-:W-:Y:S01]  /*0ca0*/  IMAD R4, R4, -0x2daee0ad, RZ ;  /* 0xd2511f5304047824 */ /* 0x000fe200078e02ff */
[----:B------:R-:W-:Y:S01]  /*0cb0*/  LOP3.LUT R3, R6, UR19, R3, 0x96, !PT ;  /* 0x0000001306037c12 */ /* 0x000fe2000f8e9603 */
[----:B------:R-:W-:Y:S01]  /*0cc0*/  ULOP3.LUT UR19, UR4, 0xff, URZ, 0xc0, !UPT ;  /* 0x000000ff04137892 */ /* 0x000fe2000f8ec0ff */
[----:B------:R-:W-:Y:S02]  /*0cd0*/  IMAD R5, R5, -0x326172a9, RZ ;  /* 0xcd9e8d5705057824 */ /* 0x000fe400078e02ff */
[----:B------:R-:W-:-:S04]  /*0ce0*/  IMAD.HI.U32 R10, R15, -0x326172a9, RZ ;  /* 0xcd9e8d570f0a7827 */ /* 0x000fc800078e00ff */
[----:B------:R-:W-:Y:S01]  /*0cf0*/  IMAD.HI.U32 R9, R3, -0x2daee0ad, RZ ;  /* 0xd2511f5303097827 */ /* 0x000fe200078e00ff */
[----:B------:R-:W-:-:S03]  /*0d00*/  LOP3.LUT R10, R5, UR27, R10, 0x96, !PT ;  /* 0x0000001b050a7c12 */ /* 0x000fc6000f8e960a */
[----:B------:R-:W-:Y:S01]  /*0d10*/  IMAD.MOV.U32 R7, RZ, RZ, RZ ;  /* 0x000000ffff077224 */ /* 0x000fe200078e00ff */
[----:B------:R-:W-:Y:S01]  /*0d20*/  LOP3.LUT R9, R4, UR28, R9, 0x96, !PT ;  /* 0x0000001c04097c12 */ /* 0x000fe2000f8e9609 */
[----:B------:R-:W-:Y:S01]  /*0d30*/  IMAD.MOV R4, RZ, RZ, -R2 ;  /* 0x000000ffff047224 */ /* 0x000fe200078e0a02 */
[----:B------:R-:W-:Y:S01]  /*0d40*/  LOP3.LUT R2, R0, 0x3e0, RZ, 0xc0, !PT ;  /* 0x000003e000027812 */ /* 0x000fe200078ec0ff */
[----:B------:R-:W-:Y:S02]  /*0d50*/  IMAD R6, R15, -0x326172a9, RZ ;  /* 0xcd9e8d570f067824 */ /* 0x000fe400078e02ff */
[----:B------:R-:W-:Y:S01]  /*0d60*/  IMAD R77, R3, -0x2daee0ad, RZ ;  /* 0xd2511f53034d7824 */ /* 0x000fe200078e02ff */
[----:B------:R-:W-:Y:S01]  /*0d70*/  VIADDMNMX R0, R4, UR19, RZ, !PT ;  /* 0x0000001304007c46 */ /* 0x000fe2000f8001ff */
[----:B------:R-:W-:-:S03]  /*0d80*/  IMAD.MOV R2, RZ, RZ, -R2 ;  /* 0x000000ffff027224 */ /* 0x000fc600078e0a02 */
[----:B------:R-:W-:Y:S02]  /*0d90*/  VIMNMX R0, PT, PT, R0, 0x20, PT ;  /* 0x0000002000007848 */ /* 0x000fe40003fe0100 */
[----:B------:R-:W-:Y:S02]  /*0da0*/  VIADDMNMX R2, R2, UR19, RZ, !PT ;  /* 0x0000001302027c46 */ /* 0x000fe4000f8001ff */
[----:B------:R-:W-:Y:S02]  /*0db0*/  LEA R0, R0, UR5, 0x3 ;  /* 0x0000000500007c11 */ /* 0x000fe4000f8e18ff */
[----:B------:R-:W-:Y:S02]  /*0dc0*/  VIMNMX R2, PT, PT, R2, 0x20, PT ;  /* 0x0000002002027848 */ /* 0x000fe40003fe0100 */
[----:B------:R-:W-:-:S06]  /*0dd0*/  I2FP.F32.U32 R0, R0 ;  /* 0x0000000000007245 */ /* 0x000fcc0000201000 */
[----:B------:R-:W0:Y:S02]  /*0de0*/  MUFU.RCP R0, R0 ;  /* 0x0000000000007308 */ /* 0x000e240000001000 */
[----:B0-----:R0:W-:Y:S02]  /*0df0*/  STL [R1+0x8], R0 ;  /* 0x0000080001007387 */ /* 0x0011e40000100800 */
[----:B0-----:R-:W-:-:S05]  /*0e00*/  LEA R0, R2, UR5, 0x3 ;  /* 0x0000000502007c11 */ /* 0x001fca000f8e18ff */
[----:B-1234-:R0:W-:Y:S02]  /*0e10*/  STL [R1+0x4], R0 ;  /* 0x0000040001007387 */ /* 0x01e1e40000100800 */
.L_x_14045:
        /* <DEDUP_REMOVED lines=10> */
[----:B------:R-:W-:Y:S01]  /*0ec0*/  PLOP3.LUT P1, PT, PT, PT, UP0, 0x80, 0x8 ;  /* 0x000000000008781c */ /* 0x000fe20003f2f008 */
[----:B------:R-:W-:Y:S01]  /*0ed0*/  USHF.R.S32.HI UR5, URZ, 0x1f, UR4 ;  /* 0x0000001fff057899 */ /* 0x000fe20008011404 */
[----:B------:R-:W-:Y:S03]  /*0ee0*/  BSSY.RECONVERGENT B0, `(.L_x_13698) ;  /* 0x000065f000007945 */ /* 0x000fe60003800200 */
[----:B------:R-:W-:-:S03]  /*0ef0*/  ULEA.HI UR5, UR5, UR4, URZ, 0x3 ;  /* 0x0000000405057291 */ /* 0x000fc6000f8f18ff */
[----:B------:R-:W-:-:S03]  /*0f00*/  UMOV UR4, 0x3f800000 ;  /* 0x3f80000000047882 */ /* 0x000fc60000000000 */
[----:B------:R-:W-:Y:S02]  /*0f10*/  IMAD.U32 R50, RZ, RZ, UR5 ;  /* 0x00000005ff327e24 */ /* 0x000fe4000f8e00ff */
[----:B--2---:R-:W-:Y:S01]  /*0f20*/  @P0 HADD2.F32 R5, -RZ, R48.H0_H0 ;  /* 0x20000030ff050230 */ /* 0x004fe20000004100 */
[----:B------:R-:W-:-:S04]  /*0f30*/  P2R R48, PR, RZ, 0x4 ;  /* 0x00000004ff307803 */ /* 0x000fc80000000000 */
[----:B------:R-:W-:Y:S01]  /*0f40*/  @P1 R2UR UR4, R5 ;  /* 0x00000000050412ca */ /* 0x000fe200000e0000 */
[----:B------:R2:W-:Y:S01]  /*0f50*/  STL [R1], R48 ;  /* 0x0000003001007387 */ /* 0x0005e20000100800 */
[----:B-1----:R-:W-:-:S04]  /*0f60*/  LEA.HI.SX32 R5, R50, R51, 0x1d ;  /* 0x0000003332057211 */ /* 0x002fc800078feaff */
[----:B------:R-:W-:Y:S01]  /*0f70*/  MOV R75, R5 ;  /* 0x00000005004b7202 */ /* 0x000fe20000000f00 */
[----:B------:R-:W-:Y:S08]  /*0f80*/  @!P2 BRA `(.L_x_13699) ;  /* 0x000000640050a947 */ /* 0x000ff00003800000 */
[----:B--2---:R-:W1:Y:S02]  /*0f90*/  LDC.64 R48, c[0x0][0x390] ;  /* 0x0000e400ff307b82 */ /* 0x004e640000000a00 */
[----:B-1----:R-:W-:-:S05]  /*0fa0*/  IMAD.WIDE.U32 R48, R5, 0x10, R48 ;  /* 0x0000001005307825 */ /* 0x002fca00078e0030 */
[----:B------:R1:W5:Y:S01]  /*0fb0*/  LDG.E.128 R52, desc[UR6][R48.64] ;  /* 0x0000000630347981 */ /* 0x000362000c1e1d00 */
[----:B------:R-:W-:-:S04]  /*0fc0*/  UISETP.NE.U32.AND UP1, UPT, UR10, URZ, UPT ;  /* 0x000000ff0a00728c */ /* 0x000fc8000bf25070 */
[----:B------:R-:W-:-:S09]  /*0fd0*/  UISETP.NE.AND.EX UP1, UPT, UR11, URZ, UPT, UP1 ;  /* 0x000000ff0b00728c */ /* 0x000fd2000bf25310 */
[----:B-1----:R-:W-:Y:S05]  /*0fe0*/  BRA.U !UP1, `(.L_x_13700) ;  /* 0x0000003109a47547 */ /* 0x002fea000b800000 */
[----:B------:R-:W1:Y:S02]  /*0ff0*/  LDC.64 R48, c[0x0][0x3a0] ;  /* 0x0000e800ff307b82 */ /* 0x000e640000000a00 */
[----:B-1----:R-:W-:-:S06]  /*1000*/  IMAD.WIDE.U32 R48, R5, 0x10, R48 ;  /* 0x0000001005307825 */ /* 0x002fcc00078e0030 */
        /* <DEDUP_REMOVED lines=10> */
[----:B------:R-:W1:Y:S02]  /*10b0*/  LDC R78, c[0x2][R4] ;  /* 0x00800000044e7b82 */ /* 0x000e640000000800 */
[----:B-1----:R-:W-:-:S04]  /*10c0*/  SHF.R.S32.HI R79, RZ, 0x1f, R78 ;  /* 0x0000001fff4f7819 */ /* 0x002fc8000001144e */
.L_x_27380:
[----:B------:R-:W-:Y:S05]  /*10d0*/  BRX R78 -0x10e0                                        (*"BRANCH_TARGETS .L_x_27381,.L_x_27382,.L_x_27383"*) ;  /* 0xffffffec4ec87949 */ /* 0x000fea000383ffff */
.L_x_27383:
[----:B------:R-:W-:Y:S01]  /*10e0*/  IADD3 R17, PT, PT, R8, 0x1, RZ ;  /* 0x0000000108117810 */ /* 0x000fe20007ffe0ff */
[----:B------:R-:W-:Y:S02]  /*10f0*/  IMAD.MOV.U32 R75, RZ, RZ, R77 ;  /* 0x000000ffff4b7224 */ /* 0x000fe400078e004d */
[----:B------:R-:W-:Y:S01]  /*1100*/  IMAD.MOV.U32 R4, RZ, RZ, R10 ;  /* 0x000000ffff047224 */ /* 0x000fe200078e000a */
[----:B------:R-:W-:Y:S06]  /*1110*/  BRA `(.L_x_13702) ;  /* 0x0000000400387947 */ /* 0x000fec0003800000 */
.L_x_27381:
[----:B------:R-:W-:Y:S01]  /*1120*/  MOV R75, R77 ;  /* 0x0000004d004b7202 */ /* 0x000fe20000000f00 */
[----:B------:R-:W-:Y:S02]  /*1130*/  IMAD.MOV.U32 R17, RZ, RZ, 0x3 ;  /* 0x00000003ff117424 */ /* 0x000fe400078e00ff */
[----:B------:R-:W-:Y:S01]  /*1140*/  IMAD.MOV.U32 R4, RZ, RZ, R9 ;  /* 0x000000ffff047224 */ /* 0x000fe200078e0009 */
[----:B------:R-:W-:Y:S06]  /*1150*/  BRA `(.L_x_13702) ;  /* 0x0000000400287947 */ /* 0x000fec0003800000 */
.L_x_27382:
        /* <DEDUP_REMOVED lines=13> */
.L_x_13704:
[----:B------:R-:W-:Y:S05]  /*1230*/  BSYNC.RECONVERGENT B2 ;  /* 0x0000000000027941 */ /* 0x000fea0003800200 */
.L_x_13703:
        /* <DEDUP_REMOVED lines=60> */
.L_x_13702:
[----:B------:R-:W-:Y:S05]  /*1600*/  BSYNC.RECONVERGENT B1 ;  /* 0x0000000000017941 */ /* 0x000fea0003800200 */
.L_x_13701:
[----:B------:R-:W1:Y:S01]  /*1610*/  LDC R73, c[0x0][0x408] ;  /* 0x00010200ff497b82 */ /* 0x000e620000000800 */
[----:B------:R-:W-:Y:S01]  /*1620*/  I2FP.F32.U32 R4, R4 ;  /* 0x0000000400047245 */ /* 0x000fe20000201000 */
[----:B-----5:R-:W-:Y:S01]  /*1630*/  HADD2.F32 R8, -RZ, R52.H0_H0 ;  /* 0x20000034ff087230 */ /* 0x020fe20000004100 */
[----:B------:R-:W-:Y:S01]  /*1640*/  ISETP.NE.AND P1, PT, R17, 0x1, PT ;  /* 0x000000011100780c */ /* 0x000fe20003f25270 */
[----:B------:R-:W-:Y:S01]  /*1650*/  IMAD.MOV.U32 R83, RZ, RZ, 0x2f800000 ;  /* 0x2f800000ff537424 */ /* 0x000fe200078e00ff */
[----:B------:R-:W-:Y:S01]  /*1660*/  BSSY.RECONVERGENT B1, `(.L_x_13705) ;  /* 0x0000060000017945 */ /* 0x000fe20003800200 */
[----:B------:R-:W-:Y:S02]  /*1670*/  IMAD.MOV.U32 R18, RZ, RZ, R6 ;  /* 0x000000ffff127224 */ /* 0x000fe400078e0006 */
[----:B------:R-:W-:Y:S01]  /*1680*/  FMUL.FTZ R8, R8, UR4 ;  /* 0x0000000408087c20 */ /* 0x000fe20008410000 */
[----:B------:R-:W2:Y:S01]  /*1690*/  LDC R82, c[0x0][0x404] ;  /* 0x00010100ff527b82 */ /* 0x000ea20000000800 */
[----:B------:R-:W-:-:S02]  /*16a0*/  FFMA.FTZ R61, R4, R83, 1.1641532182693481445e-10 ;  /* 0x2f000000043d7423 */ /* 0x000fc40000010053 */
[----:B-1----:R-:W-:-:S03]  /*16b0*/  FMUL.FTZ R8, R8, R73 ;  /* 0x0000004908087220 */ /* 0x002fc60000410000 */
[----:B--2---:R-:W-:Y:S01]  /*16c0*/  FSETP.GTU.FTZ.AND P0, PT, R61, R82, PT ;  /* 0x000000523d00720b */ /* 0x004fe20003f1c000 */
[----:B------:R-:W-:-:S03]  /*16d0*/  HADD2.F32 R61, -RZ, R48.H0_H0 ;  /* 0x20000030ff3d7230 */ /* 0x000fc60000004100 */
        /* <DEDUP_REMOVED lines=14> */
.L_x_13707:
        /* <DEDUP_REMOVED lines=13> */
.L_x_13709:
[----:B------:R-:W-:Y:S05]  /*1890*/  BSYNC.RECONVERGENT B2 ;  /* 0x0000000000027941 */ /* 0x000fea0003800200 */
.L_x_13708:
        /* <DEDUP_REMOVED lines=60> */
.L_x_13706:
[----:B------:R-:W-:Y:S05]  /*1c60*/  BSYNC.RECONVERGENT B1 ;  /* 0x0000000000017941 */ /* 0x000fea0003800200 */
.L_x_13705:
[----:B------:R-:W-:Y:S01]  /*1c70*/  I2FP.F32.U32 R8, R18 ;  /* 0x0000001200087245 */ /* 0x000fe20000201000 */
[----:B------:R-:W-:Y:S01]  /*1c80*/  HADD2.F32 R52, -RZ, R52.H1_H1 ;  /* 0x30000034ff347230 */ /* 0x000fe20000004100 */
[----:B------:R-:W-:Y:S01]  /*1c90*/  ISETP.NE.AND P1, PT, R61, 0x1, PT ;  /* 0x000000013d00780c */ /* 0x000fe20003f25270 */
[----:B------:R-:W-:Y:S02]  /*1ca0*/  BSSY.RECONVERGENT B1, `(.L_x_13710) ;  /* 0x000005e000017945 */ /* 0x000fe40003800200 */
[----:B------:R-:W-:Y:S01]  /*1cb0*/  FFMA.FTZ R17, R8, R83, 1.1641532182693481445e-10 ;  /* 0x2f00000008117423 */ /* 0x000fe20000010053 */
[----:B------:R-:W-:-:S04]  /*1cc0*/  FMUL.FTZ R52, R52, UR4 ;  /* 0x0000000434347c20 */ /* 0x000fc80008410000 */
[----:B------:R-:W-:Y:S01]  /*1cd0*/  FMUL.FTZ R52, R52, R73 ;  /* 0x0000004934347220 */ /* 0x000fe20000410000 */
[----:B------:R-:W-:Y:S01]  /*1ce0*/  FSETP.GTU.FTZ.AND P0, PT, R17, R82, PT ;  /* 0x000000521100720b */ /* 0x000fe20003f1c000 */
[----:B------:R-:W-:-:S03]  /*1cf0*/  HADD2.F32 R17, -RZ, R48.H1_H1 ;  /* 0x30000030ff117230 */ /* 0x000fc60000004100 */
        /* <DEDUP_REMOVED lines=14> */
.L_x_13712:
        /* <DEDUP_REMOVED lines=13> */
.L_x_13714:
[----:B------:R-:W-:Y:S05]  /*1eb0*/  BSYNC.RECONVERGENT B2 ;  /* 0x0000000000027941 */ /* 0x000fea0003800200 */
.L_x_13713:
        /* <DEDUP_REMOVED lines=60> */
.L_x_13711:
[----:B------:R-:W-:Y:S05]  /*2280*/  BSYNC.RECONVERGENT B1 ;  /* 0x0000000000017941 */ /* 0x000fea0003800200 */
.L_x_13710:
        /* <DEDUP_REMOVED lines=23> */
.L_x_13717:
        /* <DEDUP_REMOVED lines=13> */
.L_x_13719:
[----:B------:R-:W-:Y:S05]  /*24d0*/  BSYNC.RECONVERGENT B2 ;  /* 0x0000000000027941 */ /* 0x000fea0003800200 */
.L_x_13718:
        /* <DEDUP_REMOVED lines=60> */
.L_x_13716:
[----:B------:R-:W-:Y:S05]  /*28a0*/  BSYNC.RECONVERGENT B1 ;  /* 0x0000000000017941 */ /* 0x000fea0003800200 */
.L_x_13715:
        /* <DEDUP_REMOVED lines=24> */
.L_x_13722:
        /* <DEDUP_REMOVED lines=13> */
.L_x_13724:
[----:B------:R-:W-:Y:S05]  /*2b00*/  BSYNC.RECONVERGENT B2 ;  /* 0x0000000000027941 */ /* 0x000fea0003800200 */
.L_x_13723:
        /* <DEDUP_REMOVED lines=60> */
.L_x_13721:
[----:B------:R-:W-:Y:S05]  /*2ed0*/  BSYNC.RECONVERGENT B1 ;  /* 0x0000000000017941 */ /* 0x000fea0003800200 */
.L_x_13720:
        /* <DEDUP_REMOVED lines=12> */
[----:B------:R-:W-:Y:S01]  /*2fa0*/  FADD.FTZ R49, R8, R49 ;  /* 0x0000003108317221 */ /* 0x000fe20000010000 */
[----:B------:R-:W-:-:S03]  /*2fb0*/  HFMA2 R8, -RZ, RZ, 0, 1.1920928955078125e-07 ;  /* 0x00000002ff087431 */ /* 0x000fc600000001ff */
        /* <DEDUP_REMOVED lines=10> */
.L_x_13727:
        /* <DEDUP_REMOVED lines=12> */
.L_x_13729:
[----:B------:R-:W-:Y:S05]  /*3120*/  BSYNC.RECONVERGENT B2 ;  /* 0x0000000000027941 */ /* 0x000fea0003800200 */
.L_x_13728:
        /* <DEDUP_REMOVED lines=61> */
.L_x_13726:
[----:B------:R-:W-:Y:S05]  /*3500*/  BSYNC.RECONVERGENT B1 ;  /* 0x0000000000017941 */ /* 0x000fea0003800200 */
.L_x_13725:
[----:B------:R-:W-:Y:S01]  /*3510*/  I2FP.F32.U32 R52, R67 ;  /* 0x0000004300347245 */ /* 0x000fe20000201000 */
[----:B------:R-:W-:Y:S01]  /*3520*/  HADD2.F32 R54, -RZ, R54.H1_H1 ;  /* 0x30000036ff367230 */ /* 0x000fe20000004100 */
[----:B------:R-:W-:Y:S01]  /*3530*/  ISETP.NE.AND P5, PT, R8, 0x1, PT ;  /* 0x000000010800780c */ /* 0x000fe20003fa5270 */
[----:B------:R-:W-:Y:S02]  /*3540*/  BSSY.RECONVERGENT B1, `(.L_x_13730) ;  /* 0x000005f000017945 */ /* 0x000fe40003800200 */
[----:B------:R-:W-:Y:S01]  /*3550*/  FFMA.FTZ R53, R52, R83, 1.1641532182693481445e-10 ;  /* 0x2f00000034357423 */ /* 0x000fe20000010053 */
[----:B------:R-:W-:Y:S01]  /*3560*/  FMUL.FTZ R54, R54, UR4 ;  /* 0x0000000436367c20 */ /* 0x000fe20008410000 */
[----:B------:R-:W-:-:S03]  /*3570*/  HFMA2 R52, -RZ, RZ, 0, 1.1920928955078125e-07 ;  /* 0x00000002ff347431 */ /* 0x000fc600000001ff */
[----:B------:R-:W-:Y:S01]  /*3580*/  FMUL.FTZ R54, R54, R73 ;  /* 0x0000004936367220 */ /* 0x000fe20000410000 */
[----:B------:R-:W-:Y:S01]  /*3590*/  FSETP.GTU.FTZ.AND P4, PT, R53, R82, PT ;  /* 0x000000523500720b */ /* 0x000fe20003f9c000 */
[----:B------:R-:W-:-:S03]  /*35a0*/  HADD2.F32 R53, -RZ, R50.H1_H1 ;  /* 0x30000032ff357230 */ /* 0x000fc60000004100 */
[----:B------:R-:W-:Y:S01]  /*35b0*/  FSEL R50, R54, RZ, !P4 ;  /* 0x000000ff36327208 */ /* 0x000fe20006000000 */
[----:B------:R-:W-:Y:S01]  /*35c0*/  IMAD.MOV.U32 R54, RZ, RZ, R6 ;  /* 0x000000ffff367224 */ /* 0x000fe200078e0006 */
        /* <DEDUP_REMOVED lines=12> */
.L_x_13732:
        /* <DEDUP_REMOVED lines=12> */
.L_x_13734:
[----:B------:R-:W-:Y:S05]  /*3750*/  BSYNC.RECONVERGENT B2 ;  /* 0x0000000000027941 */ /* 0x000fea0003800200 */
.L_x_13733:
        /* <DEDUP_REMOVED lines=61> */
.L_x_13731:
[----:B------:R-:W-:Y:S05]  /*3b30*/  BSYNC.RECONVERGENT B1 ;  /* 0x0000000000017941 */ /* 0x000fea0003800200 */
.L_x_13730:
[----:B------:R-:W-:Y:S01]  /*3b40*/  I2FP.F32.U32 R8, R54 ;  /* 0x0000003600087245 */ /* 0x000fe20000201000 */
[----:B------:R-:W-:Y:S01]  /*3b50*/  HADD2.F32 R54, -RZ, R55.H0_H0 ;  /* 0x20000037ff367230 */ /* 0x000fe20000004100 */
[----:B------:R-:W-:Y:S01]  /*3b60*/  ISETP.NE.AND P6, PT, R52, 0x1, PT ;  /* 0x000000013400780c */ /* 0x000fe20003fc5270 */
[----:B------:R-:W-:Y:S01]  /*3b70*/  BSSY.RECONVERGENT B1, `(.L_x_13735) ;  /* 0x0000061000017945 */ /* 0x000fe20003800200 */
[----:B------:R-:W-:Y:S02]  /*3b80*/  IMAD.MOV.U32 R77, RZ, RZ, R6 ;  /* 0x000000ffff4d7224 */ /* 0x000fe400078e0006 */
[----:B------:R-:W-:Y:S01]  /*3b90*/  FFMA.FTZ R53, R8, R83, 1.1641532182693481445e-10 ;  /* 0x2f00000008357423 */ /* 0x000fe20000010053 */
[----:B------:R-:W-:Y:S01]  /*3ba0*/  FMUL.FTZ R54, R54, UR4 ;  /* 0x0000000436367c20 */ /* 0x000fe20008410000 */
[----:B------:R-:W-:-:S03]  /*3bb0*/  HFMA2 R8, -RZ, RZ, 0, 1.1920928955078125e-07 ;  /* 0x00000002ff087431 */ /* 0x000fc600000001ff */
[----:B------:R-:W-:Y:S01]  /*3bc0*/  FMUL.FTZ R54, R54, R73 ;  /* 0x0000004936367220 */ /* 0x000fe20000410000 */
[----:B------:R-:W-:Y:S01]  /*3bd0*/  FSETP.GTU.FTZ.AND P5, PT, R53, R82, PT ;  /* 0x000000523500720b */ /* 0x000fe20003fbc000 */
[----:B------:R-:W-:-:S03]  /*3be0*/  HADD2.F32 R53, -RZ, R51.H0_H0 ;  /* 0x20000033ff357230 */ /* 0x000fc60000004100 */
        /* <DEDUP_REMOVED lines=13> */
.L_x_13737:
        /* <DEDUP_REMOVED lines=14> */
.L_x_13739:
[----:B------:R-:W-:Y:S05]  /*3da0*/  BSYNC.RECONVERGENT B2 ;  /* 0x0000000000027941 */ /* 0x000fea0003800200 */
.L_x_13738:
        /* <DEDUP_REMOVED lines=61> */
.L_x_13736:
[----:B------:R-:W-:Y:S05]  /*4180*/  BSYNC.RECONVERGENT B1 ;  /* 0x0000000000017941 */ /* 0x000fea0003800200 */
.L_x_13735:
        /* <DEDUP_REMOVED lines=8> */
[----:B------:R-:W-:Y:S01]  /*4210*/  FMUL.FTZ R52, R52, R73 ;  /* 0x0000004934347220 */ /* 0x000fe20000410000 */
[----:B------:R-:W-:-:S04]  /*4220*/  FSETP.GTU.FTZ.AND P6, PT, R83, R82, PT ;  /* 0x000000525300720b */ /* 0x000fc80003fdc000 */
[----:B------:R-:W-:Y:S02]  /*4230*/  FSEL R52, R52, RZ, !P6 ;  /* 0x000000ff34347208 */ /* 0x000fe40007000000 */
[----:B------:R-:W-:-:S03]  /*4240*/  PLOP3.LUT P6, PT, P6, PT, PT, 0x8, 0x80 ;  /* 0x000000000080781c */ /* 0x000fc600037ce170 */
[----:B------:R-:W-:-:S05]  /*4250*/  FADD.FTZ R73, R52, R51 ;  /* 0x0000003334497221 */ /* 0x000fca0000010000 */
[----:B------:R-:W-:Y:S01]  /*4260*/  F2FP.F16.F32.PACK_AB R51, R73, R54 ;  /* 0x000000364933723e */ /* 0x000fe200000000ff */
[----:B------:R-:W-:Y:S06]  /*4270*/  BRA `(.L_x_13740) ;  /* 0x0000003000407947 */ /* 0x000fec0003800000 */
.L_x_13700:
        /* <DEDUP_REMOVED lines=16> */
.L_x_13743:
        /* <DEDUP_REMOVED lines=13> */
.L_x_13745:
[----:B------:R-:W-:Y:S05]  /*4450*/  BSYNC.RECONVERGENT B2 ;  /* 0x0000000000027941 */ /* 0x000fea0003800200 */
.L_x_13744:
        /* <DEDUP_REMOVED lines=60> */
.L_x_13742:
[----:B------:R-:W-:Y:S05]  /*4820*/  BSYNC.RECONVERGENT B1 ;  /* 0x0000000000017941 */ /* 0x000fea0003800200 */
.L_x_13741:
[----:B------:R-:W1:Y:S01]  /*4830*/  LDC R77, c[0x0][0x404] ;  /* 0x00010100ff4d7b82 */ /* 0x000e620000000800 */
[----:B------:R-:W-:Y:S01]  /*4840*/  I2FP.F32.U32 R17, R4 ;  /* 0x0000000400117245 */ /* 0x000fe20000201000 */
[----:B------:R-:W-:Y:S01]  /*4850*/  IMAD.MOV.U32 R80, RZ, RZ, 0x2f800000 ;  /* 0x2f800000ff507424 */ /* 0x000fe200078e00ff */
[----:B------:R-:W-:Y:S01]  /*4860*/  ISETP.NE.AND P1, PT, R18, 0x1, PT ;  /* 0x000000011200780c */ /* 0x000fe20003f25270 */
[----:B-----5:R-:W-:Y:S01]  /*4870*/  HADD2.F32 R8, -RZ, R52.H0_H0 ;  /* 0x20000034ff087230 */ /* 0x020fe20000004100 */
[----:B------:R-:W-:Y:S01]  /*4880*/  BSSY.RECONVERGENT B1, `(.L_x_13746) ;  /* 0x000005e000017945 */ /* 0x000fe20003800200 */
[----:B------:R-:W-:Y:S01]  /*4890*/  FFMA.FTZ R4, R17, R80, 1.1641532182693481445e-10 ;  /* 0x2f00000011047423 */ /* 0x000fe20000010050 */
[----:B------:R-:W-:Y:S01]  /*48a0*/  HFMA2 R48, -RZ, RZ, 0, 1.1920928955078125e-07 ;  /* 0x00000002ff307431 */ /* 0x000fe200000001ff */
[----:B------:R-:W2:Y:S01]  /*48b0*/  LDC R73, c[0x0][0x408] ;  /* 0x00010200ff497b82 */ /* 0x000ea20000000800 */
[----:B------:R-:W-:Y:S01]  /*48c0*/  FMUL.FTZ R8, R8, UR4 ;  /* 0x0000000408087c20 */ /* 0x000fe20008410000 */
[----:B------:R-:W-:Y:S01]  /*48d0*/  IMAD.MOV.U32 R17, RZ, RZ, R6 ;  /* 0x000000ffff117224 */ /* 0x000fe200078e0006 */
[----:B-1----:R-:W-:-:S04]  /*48e0*/  FSETP.GTU.FTZ.AND P0, PT, R4, R77, PT ;  /* 0x0000004d0400720b */ /* 0x002fc80003f1c000 */
[----:B------:R-:W-:Y:S01]  /*48f0*/  PLOP3.LUT P2, PT, P0, PT, PT, 0x8, 0x80 ;  /* 0x000000000080781c */ /* 0x000fe2000074e170 */
[----:B--2---:R-:W-:-:S03]  /*4900*/  FMUL.FTZ R4, R8, R73 ;  /* 0x0000004908047220 */ /* 0x004fc60000410000 */
        /* <DEDUP_REMOVED lines=11> */
.L_x_13748:
        /* <DEDUP_REMOVED lines=13> */
.L_x_13750:
[----:B------:R-:W-:Y:S05]  /*4a90*/  BSYNC.RECONVERGENT B2 ;  /* 0x0000000000027941 */ /* 0x000fea0003800200 */
.L_x_13749:
        /* <DEDUP_REMOVED lines=60> */
.L_x_13747:
[----:B------:R-:W-:Y:S05]  /*4e60*/  BSYNC.RECONVERGENT B1 ;  /* 0x0000000000017941 */ /* 0x000fea0003800200 */
.L_x_13746:
[----:B------:R-:W-:Y:S01]  /*4e70*/  ISETP.NE.AND P2, PT, R48, 0x1, PT ;  /* 0x000000013000780c */ /* 0x000fe20003f45270 */
[----:B------:R-:W-:Y:S01]  /*4e80*/  HADD2.F32 R52, -RZ, R52.H1_H1 ;  /* 0x30000034ff347230 */ /* 0x000fe20000004100 */
[----:B------:R-:W-:Y:S01]  /*4e90*/  I2FP.F32.U32 R17, R17 ;  /* 0x0000001100117245 */ /* 0x000fe20000201000 */
[----:B------:R-:W-:Y:S01]  /*4ea0*/  BSSY.RECONVERGENT B1, `(.L_x_13751) ;  /* 0x000005c000017945 */ /* 0x000fe20003800200 */
[----:B------:R-:W-:Y:S02]  /*4eb0*/  IMAD.MOV.U32 R49, RZ, RZ, 0x2 ;  /* 0x00000002ff317424 */ /* 0x000fe400078e00ff */
[----:B------:R-:W-:Y:S01]  /*4ec0*/  FMUL.FTZ R52, R52, UR4 ;  /* 0x0000000434347c20 */ /* 0x000fe20008410000 */
[----:B------:R-:W-:Y:S01]  /*4ed0*/  FFMA.FTZ R8, R17, R80, 1.1641532182693481445e-10 ;  /* 0x2f00000011087423 */ /* 0x000fe20000010050 */
[----:B------:R-:W-:Y:S02]  /*4ee0*/  MOV R17, R6 ;  /* 0x0000000600117202 */ /* 0x000fe40000000f00 */
[----:B------:R-:W-:-:S02]  /*4ef0*/  FMUL.FTZ R18, R52, R73 ;  /* 0x0000004934127220 */ /* 0x000fc40000410000 */
        /* <DEDUP_REMOVED lines=12> */
.L_x_13753:
        /* <DEDUP_REMOVED lines=13> */
.L_x_13755:
[----:B------:R-:W-:Y:S05]  /*5090*/  BSYNC.RECONVERGENT B2 ;  /* 0x0000000000027941 */ /* 0x000fea0003800200 */
.L_x_13754:
        /* <DEDUP_REMOVED lines=56> */
[----:B------:R-:W-:Y:S01]  /*5420*/  IMAD.WIDE.U32 R8, R9, -0x2daee0ad, RZ ;  /* 0xd2511f5309087825 */ /* 0x000fe200078e00ff */
[----:B------:R-:W-:-:S03]  /*5430*/  MOV R6, R50 ;  /* 0x0000003200067202 */ /* 0x000fc60000000f00 */
[----:B------:R-:W-:Y:S01]  /*5440*/  IMAD.MOV.U32 R75, RZ, RZ, R8 ;  /* 0x000000ffff4b7224 */ /* 0x000fe200078e0008 */
[----:B------:R-:W-:-:S07]  /*5450*/  LOP3.LUT R9, R48, UR5, R9, 0x96, !PT ;  /* 0x0000000530097c12 */ /* 0x000fce000f8e9609 */
.L_x_13752:
[----:B------:R-:W-:Y:S05]  /*5460*/  BSYNC.RECONVERGENT B1 ;  /* 0x0000000000017941 */ /* 0x000fea0003800200 */
.L_x_13751:
[----:B------:R-:W-:Y:S01]  /*5470*/  ISETP.NE.AND P3, PT, R49, 0x1, PT ;  /* 0x000000013100780c */ /* 0x000fe20003f65270 */
[----:B------:R-:W-:Y:S01]  /*5480*/  HADD2.F32 R48, -RZ, R53.H0_H0 ;  /* 0x20000035ff307230 */ /* 0x000fe20000004100 */
[----:B------:R-:W-:Y:S01]  /*5490*/  I2FP.F32.U32 R17, R17 ;  /* 0x0000001100117245 */ /* 0x000fe20000201000 */
[----:B------:R-:W-:Y:S01]  /*54a0*/  BSSY.RECONVERGENT B1, `(.L_x_13756) ;  /* 0x000005c000017945 */ /* 0x000fe20003800200 */
[----:B------:R-:W-:Y:S02]  /*54b0*/  IMAD.MOV.U32 R50, RZ, RZ, 0x2 ;  /* 0x00000002ff327424 */ /* 0x000fe400078e00ff */
[----:B------:R-:W-:Y:S01]  /*54c0*/  FMUL.FTZ R48, R48, UR4 ;  /* 0x0000000430307c20 */ /* 0x000fe20008410000 */
[----:B------:R-:W-:-:S03]  /*54d0*/  FFMA.FTZ R8, R17, R80, 1.1641532182693481445e-10 ;  /* 0x2f00000011087423 */ /* 0x000fc60000010050 */
[----:B------:R-:W-:Y:S01]  /*54e0*/  FMUL.FTZ R17, R48, R73 ;  /* 0x0000004930117220 */ /* 0x000fe20000410000 */
[----:B------:R-:W-:Y:S01]  /*54f0*/  IMAD.MOV.U32 R48, RZ, RZ, R6 ;  /* 0x000000ffff307224 */ /* 0x000fe200078e0006 */
[----:B------:R-:W-:-:S04]  /*5500*/  FSETP.GTU.FTZ.AND P2, PT, R8, R77, PT ;  /* 0x0000004d0800720b */ /* 0x000fc80003f5c000 */
        /* <DEDUP_REMOVED lines=11> */
.L_x_13758:
        /* <DEDUP_REMOVED lines=13> */
.L_x_13760:
[----:B------:R-:W-:Y:S05]  /*5690*/  BSYNC.RECONVERGENT B2 ;  /* 0x0000000000027941 */ /* 0x000fea0003800200 */
.L_x_13759:
        /* <DEDUP_REMOVED lines=60> */
.L_x_13757:
[----:B------:R-:W-:Y:S05]  /*5a60*/  BSYNC.RECONVERGENT B1 ;  /* 0x0000000000017941 */ /* 0x000fea0003800200 */
.L_x_13756:
        /* <DEDUP_REMOVED lines=22> */
.L_x_13763:
        /* <DEDUP_REMOVED lines=13> */
.L_x_13765:
[----:B------:R-:W-:Y:S05]  /*5ca0*/  BSYNC.RECONVERGENT B2 ;  /* 0x0000000000027941 */ /* 0x000fea0003800200 */
.L_x_13764:
        /* <DEDUP_REMOVED lines=60> */
.L_x_13762:
[----:B------:R-:W-:Y:S05]  /*6070*/  BSYNC.RECONVERGENT B1 ;  /* 0x0000000000017941 */ /* 0x000fea0003800200 */
.L_x_13761:
[----:B------:R-:W-:Y:S01]  /*6080*/  I2FP.F32.U32 R49, R49 ;  /* 0x0000003100317245 */ /* 0x000fe20000201000 */
[----:B------:R-:W-:Y:S01]  /*6090*/  HADD2.F32 R50, -RZ, R54.H0_H0 ;  /* 0x20000036ff327230 */ /* 0x000fe20000004100 */
        /* <DEDUP_REMOVED lines=20> */
.L_x_13768:
        /* <DEDUP_REMOVED lines=13> */
.L_x_13770:
[----:B------:R-:W-:Y:S05]  /*62b0*/  BSYNC.RECONVERGENT B2 ;  /* 0x0000000000027941 */ /* 0x000fea0003800200 */
.L_x_13769:
        /* <DEDUP_REMOVED lines=60> */
.L_x_13767:
[----:B------:R-:W-:Y:S05]  /*6680*/  BSYNC.RECONVERGENT B1 ;  /* 0x0000000000017941 */ /* 0x000fea0003800200 */
.L_x_13766:
        /* <DEDUP_REMOVED lines=22> */
.L_x_13773:
        /* <DEDUP_REMOVED lines=12> */
.L_x_13775:
[----:B------:R-:W-:Y:S05]  /*68b0*/  BSYNC.RECONVERGENT B2 ;  /* 0x0000000000027941 */ /* 0x000fea0003800200 */
.L_x_13774:
        /* <DEDUP_REMOVED lines=58> */
[----:B------:R-:W-:Y:S01]  /*6c60*/  IMAD.MOV.U32 R50, RZ, RZ, RZ ;  /* 0x000000ffff327224 */ /* 0x000fe200078e00ff */
[----:B------:R-:W-:Y:S01]  /*6c70*/  MOV R51, R75 ;  /* 0x0000004b00337202 */ /* 0x000fe20000000f00 */
[----:B------:R-:W-:-:S07]  /*6c80*/  IMAD.MOV.U32 R75, RZ, RZ, R8 ;  /* 0x000000ffff4b7224 */ /* 0x000fce00078e0008 */
.L_x_13772:
[----:B------:R-:W-:Y:S05]  /*6c90*/  BSYNC.RECONVERGENT B1 ;  /* 0x0000000000017941 */ /* 0x000fea0003800200 */
.L_x_13771:
[----:B------:R-:W-:Y:S01]  /*6ca0*/  I2FP.F32.U32 R51, R51 ;  /* 0x0000003300337245 */ /* 0x000fe20000201000 */
[----:B------:R-:W-:Y:S01]  /*6cb0*/  HADD2.F32 R52, -RZ, R55.H0_H0 ;  /* 0x20000037ff347230 */ /* 0x000fe20000004100 */
[----:B------:R-:W-:Y:S01]  /*6cc0*/  ISETP.NE.AND P6, PT, R50, 0x1, PT ;  /* 0x000000013200780c */ /* 0x000fe20003fc5270 */
[----:B------:R-:W-:Y:S02]  /*6cd0*/  BSSY.RECONVERGENT B1, `(.L_x_13776) ;  /* 0x000005e000017945 */ /* 0x000fe40003800200 */
[----:B------:R-:W-:Y:S01]  /*6ce0*/  FFMA.FTZ R8, R51, R80, 1.1641532182693481445e-10 ;  /* 0x2f00000033087423 */ /* 0x000fe20000010050 */
[----:B------:R-:W-:-:S04]  /*6cf0*/  FMUL.FTZ R52, R52, UR4 ;  /* 0x0000000434347c20 */ /* 0x000fc80008410000 */
        /* <DEDUP_REMOVED lines=15> */
.L_x_13778:
        /* <DEDUP_REMOVED lines=14> */
.L_x_13780:
[----:B------:R-:W-:Y:S05]  /*6ed0*/  BSYNC.RECONVERGENT B2 ;  /* 0x0000000000027941 */ /* 0x000fea0003800200 */
.L_x_13779:
        /* <DEDUP_REMOVED lines=61> */
.L_x_13777:
[----:B------:R-:W-:Y:S05]  /*72b0*/  BSYNC.RECONVERGENT B1 ;  /* 0x0000000000017941 */ /* 0x000fea0003800200 */
.L_x_13776:
[----:B------:R-:W-:Y:S01]  /*72c0*/  I2FP.F32.U32 R51, R52 ;  /* 0x0000003400337245 */ /* 0x000fe20000201000 */
[----:B------:R-:W-:-:S04]  /*72d0*/  HADD2.F32 R55, -RZ, R55.H1_H1 ;  /* 0x30000037ff377230 */ /* 0x000fc80000004100 */
[----:B------:R-:W-:Y:S01]  /*72e0*/  FFMA.FTZ R80, R51, R80, 1.1641532182693481445e-10 ;  /* 0x2f00000033507423 */ /* 0x000fe20000010050 */
[----:B------:R-:W-:-:S04]  /*72f0*/  FMUL.FTZ R50, R55, UR4 ;  /* 0x0000000437327c20 */ /* 0x000fc80008410000 */
[----:B------:R-:W-:Y:S01]  /*7300*/  FMUL.FTZ R50, R50, R73 ;  /* 0x0000004932327220 */ /* 0x000fe20000410000 */
[----:B------:R-:W-:-:S04]  /*7310*/  FSETP.GTU.FTZ.AND P6, PT, R80, R77, PT ;  /* 0x0000004d5000720b */ /* 0x000fc80003fdc000 */
[----:B------:R-:W-:Y:S02]  /*7320*/  FSEL R73, R50, RZ, !P6 ;  /* 0x000000ff32497208 */ /* 0x000fe40007000000 */
[----:B------:R-:W-:Y:S02]  /*7330*/  F2FP.F16.F32.PACK_AB R50, R54, R49 ;  /* 0x000000313632723e */ /* 0x000fe400000000ff */
[----:B------:R-:W-:Y:S02]  /*7340*/  F2FP.F16.F32.PACK_AB R49, R48, R17 ;  /* 0x000000113031723e */ /* 0x000fe400000000ff */
[----:B------:R-:W-:Y:S02]  /*7350*/  PLOP3.LUT P6, PT, P6, PT, PT, 0x8, 0x80 ;  /* 0x000000000080781c */ /* 0x000fe400037ce170 */
[----:B------:R-:W-:Y:S02]  /*7360*/  F2FP.F16.F32.PACK_AB R48, R18, R4 ;  /* 0x000000041230723e */ /* 0x000fe400000000ff */
[----:B------:R-:W-:-:S09]  /*7370*/  F2FP.F16.F32.PACK_AB R51, R73, R67 ;  /* 0x000000434933723e */ /* 0x000fd200000000ff */
.L_x_13740:
[----:B------:R-:W1:Y:S01]  /*7380*/  LDC.64 R52, c[0x0][0x3a8] ;  /* 0x0000ea00ff347b82 */ /* 0x000e620000000a00 */
[----:B------:R-:W-:Y:S01]  /*7390*/  SEL R54, RZ, 0x1000000, !P6 ;  /* 0x01000000ff367807 */ /* 0x000fe20007000000 */
[----:B------:R-:W-:Y:S01]  /*73a0*/  IMAD.MOV.U32 R77, RZ, RZ, R75 ;  /* 0x000000ffff4d7224 */ /* 0x000fe200078e004b */
[----:B------:R-:W-:Y:S02]  /*73b0*/  SEL R55, RZ, 0x10000, !P5 ;  /* 0x00010000ff377807 */ /* 0x000fe40006800000 */
[----:B------:R-:W-:Y:S02]  /*73c0*/  SEL R78, RZ, 0x100, !P4 ;  /* 0x00000100ff4e7807 */ /* 0x000fe40006000000 */
[----:B------:R-:W-:Y:S02]  /*73d0*/  ISETP.NE.AND P6, PT, R76, RZ, PT ;  /* 0x000000ff4c00720c */ /* 0x000fe40003fc5270 */
[----:B------:R-:W-:Y:S02]  /*73e0*/  LOP3.LUT R78, R78, R54, R55, 0xfe, !PT ;  /* 0x000000364e4e7212 */ /* 0x000fe400078efe37 */
[----:B------:R-:W-:-:S02]  /*73f0*/  SEL R76, RZ, 0x1000000, !P2 ;  /* 0x01000000ff4c7807 */ /* 0x000fc40005000000 */
[----:B------:R-:W-:Y:S02]  /*7400*/  SEL R55, RZ, 0x10000, !P1 ;  /* 0x00010000ff377807 */ /* 0x000fe40004800000 */
[----:B------:R-:W-:Y:S02]  /*7410*/  SEL R54, RZ, 0x100, !P0 ;  /* 0x00000100ff367807 */ /* 0x000fe40004000000 */
[C---:B------:R-:W-:Y:S02]  /*7420*/  IADD3 R75, PT, PT, R5.reuse, 0x100, RZ ;  /* 0x00000100054b7810 */ /* 0x040fe40007ffe0ff */
[----:B------:R-:W-:Y:S02]  /*7430*/  LOP3.LUT R54, R54, R76, R55, 0xfe, !PT ;  /* 0x0000004c36367212 */ /* 0x000fe400078efe37 */
[----:B------:R-:W-:Y:S01]  /*7440*/  SEL R55, RZ, 0x1, !P3 ;  /* 0x00000001ff377807 */ /* 0x000fe20005800000 */
[----:B-1----:R-:W-:-:S05]  /*7450*/  IMAD.WIDE.U32 R52, R5, 0x10, R52 ;  /* 0x0000001005347825 */ /* 0x002fca00078e0034 */
[----:B------:R1:W-:Y:S02]  /*7460*/  STG.E.128 desc[UR6][R52.64], R48 ;  /* 0x0000003034007986 */ /* 0x0003e4000c101d06 */
[----:B-1----:R-:W1:Y:S01]  /*7470*/  LDC.64 R50, c[0x0][0x3b0] ;  /* 0x0000ec00ff327b82 */ /* 0x002e620000000a00 */
[----:B------:R-:W-:Y:S02]  /*7480*/  LOP3.LUT R49, R78, R55, RZ, 0xfc, !PT ;  /* 0x000000374e317212 */ /* 0x000fe400078efcff */
[----:B------:R-:W-:-:S04]  /*7490*/  SEL R55, RZ, 0x1, !P6 ;  /* 0x00000001ff377807 */ /* 0x000fc80007000000 */
[----:B------:R-:W-:Y:S01]  /*74a0*/  LOP3.LUT R48, R54, R55, RZ, 0xfc, !PT ;  /* 0x0000003736307212 */ /* 0x000fe200078efcff */
[----:B-1----:R-:W-:-:S05]  /*74b0*/  IMAD.WIDE.U32 R50, R5, 0x8, R50 ;  /* 0x0000000805327825 */ /* 0x002fca00078e0032 */
[----:B------:R1:W-:Y:S02]  /*74c0*/  STG.E.64 desc[UR6][R50.64], R48 ;  /* 0x0000003032007986 */ /* 0x0003e4000c101b06 */
.L_x_13699:
[----:B------:R-:W-:Y:S05]  /*74d0*/  BSYNC.RECONVERGENT B0 ;  /* 0x0000000000007941 */ /* 0x000fea0003800200 */
.L_x_13698:
[----:B------:R-:W-:Y:S01]  /*74e0*/  ISETP.GE.U32.AND P0, PT, R14, 0x200, PT ;  /* 0x000002000e00780c */ /* 0x000fe20003f06070 */
[----:B------:R-:W-:Y:S03]  /*74f0*/  BSSY.RECONVERGENT B0, `(.L_x_13781) ;  /* 0x0000654000007945 */ /* 0x000fe60003800200 */
[----:B------:R-:W-:-:S09]  /*7500*/  P2R R125, PR, RZ, 0x1 ;  /* 0x00000001ff7d7803 */ /* 0x000fd20000000000 */
[----:B------:R-:W-:Y:S05]  /*7510*/  @!P0 BRA `(.L_x_13782) ;  /* 0x0000006400448947 */ /* 0x000fea0003800000 */
[----:B-12---:R-:W1:Y:S02]  /*7520*/  LDC.64 R48, c[0x0][0x390] ;  /* 0x0000e400ff307b82 */ /* 0x006e640000000a00 */
        /* <DEDUP_REMOVED lines=24> */
.L_x_13786:
        /* <DEDUP_REMOVED lines=13> */
.L_x_13788:
[----:B------:R-:W-:Y:S05]  /*7780*/  BSYNC.RECONVERGENT B2 ;  /* 0x0000000000027941 */ /* 0x000fea0003800200 */
.L_x_13787:
        /* <DEDUP_REMOVED lines=60> */
.L_x_13785:
[----:B------:R-:W-:Y:S05]  /*7b50*/  BSYNC.RECONVERGENT B1 ;  /* 0x0000000000017941 */ /* 0x000fea0003800200 */
.L_x_13784:
[----:B------:R-:W1:Y:S01]  /*7b60*/  LDC R82, c[0x0][0x408] ;  /* 0x00010200ff527b82 */ /* 0x000e620000000800 */
[----:B------:R-:W-:Y:S01]  /*7b70*/  HFMA2 R124, -RZ, RZ, 0.1171875, 0 ;  /* 0x2f800000ff7c7431 */ /* 0x000fe200000001ff */
[----:B------:R-:W-:Y:S01]  /*7b80*/  I2FP.F32.U32 R3, R3 ;  /* 0x0000000300037245 */ /* 0x000fe20000201000 */
[----:B-----5:R-:W-:Y:S01]  /*7b90*/  HADD2.F32 R16, -RZ, R52.H0_H0 ;  /* 0x20000034ff107230 */ /* 0x020fe20000004100 */
[----:B------:R-:W-:Y:S01]  /*7ba0*/  ISETP.NE.AND P1, PT, R15, 0x1, PT ;  /* 0x000000010f00780c */ /* 0x000fe20003f25270 */
[----:B------:R-:W-:Y:S01]  /*7bb0*/  BSSY.RECONVERGENT B1, `(.L_x_13789) ;  /* 0x0000060000017945 */ /* 0x000fe20003800200 */
[----:B------:R-:W-:Y:S02]  /*7bc0*/  IMAD.MOV.U32 R59, RZ, RZ, 0x2 ;  /* 0x00000002ff3b7424 */ /* 0x000fe400078e00ff */
[----:B------:R-:W2:Y:S01]  /*7bd0*/  LDC R83, c[0x0][0x404] ;  /* 0x00010100ff537b82 */ /* 0x000ea20000000800 */
[----:B------:R-:W-:Y:S01]  /*7be0*/  FFMA.FTZ R8, R3, R124, 1.1641532182693481445e-10 ;  /* 0x2f00000003087423 */ /* 0x000fe2000001007c */
[----:B------:R-:W-:Y:S01]  /*7bf0*/  FMUL.FTZ R3, R16, UR4 ;  /* 0x0000000410037c20 */ /* 0x000fe20008410000 */
[----:B------:R-:W-:-:S03]  /*7c00*/  IMAD.MOV.U32 R16, RZ, RZ, R6 ;  /* 0x000000ffff107224 */ /* 0x000fc600078e0006 */
[----:B-1----:R-:W-:Y:S01]  /*7c10*/  FMUL.FTZ R3, R3, R82 ;  /* 0x0000005203037220 */ /* 0x002fe20000410000 */
[----:B--2---:R-:W-:Y:S01]  /*7c20*/  FSETP.GTU.FTZ.AND P0, PT, R8, R83, PT ;  /* 0x000000530800720b */ /* 0x004fe20003f1c000 */
        /* <DEDUP_REMOVED lines=14> */
.L_x_13791:
        /* <DEDUP_REMOVED lines=13> */
.L_x_13793:
[----:B------:R-:W-:Y:S05]  /*7de0*/  BSYNC.RECONVERGENT B2 ;  /* 0x0000000000027941 */ /* 0x000fea0003800200 */
.L_x_13792:
        /* <DEDUP_REMOVED lines=60> */
.L_x_13790:
[----:B------:R-:W-:Y:S05]  /*81b0*/  BSYNC.RECONVERGENT B1 ;  /* 0x0000000000017941 */ /* 0x000fea0003800200 */
.L_x_13789:
        /* <DEDUP_REMOVED lines=23> */
.L_x_13796:
        /* <DEDUP_REMOVED lines=13> */
.L_x_13798:
[----:B------:R-:W-:Y:S05]  /*8400*/  BSYNC.RECONVERGENT B2 ;  /* 0x0000000000027941 */ /* 0x000fea0003800200 */
.L_x_13797:
        /* <DEDUP_REMOVED lines=60> */
.L_x_13795:
[----:B------:R-:W-:Y:S05]  /*87d0*/  BSYNC.RECONVERGENT B1 ;  /* 0x0000000000017941 */ /* 0x000fea0003800200 */
.L_x_13794:
[----:B------:R-:W-:Y:S01]  /*87e0*/  I2FP.F32.U32 R15, R15 ;  /* 0x0000000f000f7245 */ /* 0x000fe20000201000 */
[----:B------:R-:W-:Y:S01]  /*87f0*/  HADD2.F32 R52, -RZ, R53.H0_H0 ;  /* 0x20000035ff347230 */ /* 0x000fe20000004100 */
[----:B------:R-:W-:Y:S01]  /*8800*/  ISETP.NE.AND P2, PT, R48, 0x1, PT ;  /* 0x000000013000780c */ /* 0x000fe20003f45270 */
[----:B------:R-:W-:Y:S02]  /*8810*/  BSSY.RECONVERGENT B1, `(.L_x_13799) ;  /* 0x000005e000017945 */ /* 0x000fe40003800200 */
        /* <DEDUP_REMOVED lines=19> */
.L_x_13801:
        /* <DEDUP_REMOVED lines=12> */
.L_x_13803:
[----:B------:R-:W-:Y:S05]  /*8a10*/  BSYNC.RECONVERGENT B2 ;  /* 0x0000000000027941 */ /* 0x000fea0003800200 */
.L_x_13802:
        /* <DEDUP_REMOVED lines=58> */
[----:B------:R-:W-:Y:S01]  /*8dc0*/  HFMA2 R8, -RZ, RZ, 0, 0 ;  /* 0x00000000ff087431 */ /* 0x000fe200000001ff */
[----:B------:R-:W-:Y:S02]  /*8dd0*/  LOP3.LUT R10, R80, UR5, R79, 0x96, !PT ;  /* 0x00000005500a7c12 */ /* 0x000fe4000f8e964f */
[----:B------:R-:W-:-:S07]  /*8de0*/  MOV R6, R78 ;  /* 0x0000004e00067202 */ /* 0x000fce0000000f00 */
.L_x_13800:
[----:B------:R-:W-:Y:S05]  /*8df0*/  BSYNC.RECONVERGENT B1 ;  /* 0x0000000000017941 */ /* 0x000fea0003800200 */
.L_x_13799:
        /* <DEDUP_REMOVED lines=24> */
.L_x_13806:
        /* <DEDUP_REMOVED lines=12> */
.L_x_13808:
[----:B------:R-:W-:Y:S05]  /*9040*/  BSYNC.RECONVERGENT B2 ;  /* 0x0000000000027941 */ /* 0x000fea0003800200 */
.L_x_13807:
        /* <DEDUP_REMOVED lines=56> */
[----:B------:R-:W-:Y:S01]  /*93d0*/  IMAD.WIDE.U32 R52, R53, -0x326172a9, RZ ;  /* 0xcd9e8d5735347825 */ /* 0x000fe200078e00ff */
[----:B------:R-:W-:Y:S02]  /*93e0*/  UIADD3 UR5, UPT, UPT, UR8, -0x700cb87f, URZ ;  /* 0x8ff3478108057890 */ /* 0x000fe4000fffe0ff */
[----:B------:R-:W-:Y:S01]  /*93f0*/  MOV R6, R52 ;  /* 0x0000003400067202 */ /* 0x000fe20000000f00 */
[----:B------:R-:W-:-:S03]  /*9400*/  HFMA2 R52, -RZ, RZ, 0, 0 ;  /* 0x00000000ff347431 */ /* 0x000fc600000001ff */
[----:B------:R-:W-:-:S07]  /*9410*/  LOP3.LUT R10, R78, UR5, R53, 0x96, !PT ;  /* 0x000000054e0a7c12 */ /* 0x000fce000f8e9635 */
.L_x_13805:
[----:B------:R-:W-:Y:S05]  /*9420*/  BSYNC.RECONVERGENT B1 ;  /* 0x0000000000017941 */ /* 0x000fea0003800200 */
.L_x_13804:
        /* <DEDUP_REMOVED lines=24> */
.L_x_13811:
        /* <DEDUP_REMOVED lines=12> */
.L_x_13813:
[----:B------:R-:W-:Y:S05]  /*9670*/  BSYNC.RECONVERGENT B2 ;  /* 0x0000000000027941 */ /* 0x000fea0003800200 */
.L_x_13812:
        /* <DEDUP_REMOVED lines=61> */
.L_x_13810:
[----:B------:R-:W-:Y:S05]  /*9a50*/  BSYNC.RECONVERGENT B1 ;  /* 0x0000000000017941 */ /* 0x000fea0003800200 */
.L_x_13809:
[----:B------:R-:W-:Y:S01]  /*9a60*/  I2FP.F32.U32 R53, R65 ;  /* 0x0000004100357245 */ /* 0x000fe20000201000 */
[----:B------:R-:W-:Y:S01]  /*9a70*/  HADD2.F32 R54, -RZ, R54.H1_H1 ;  /* 0x30000036ff367230 */ /* 0x000fe20000004100 */
[----:B------:R-:W-:Y:S01]  /*9a80*/  ISETP.NE.AND P5, PT, R8, 0x1, PT ;  /* 0x000000010800780c */ /* 0x000fe20003fa5270 */
[----:B------:R-:W-:Y:S01]  /*9a90*/  HADD2.F32 R50, -RZ, R50.H1_H1 ;  /* 0x30000032ff327230 */ /* 0x000fe20000004100 */
[----:B------:R-:W-:Y:S01]  /*9aa0*/  BSSY.RECONVERGENT B1, `(.L_x_13814) ;  /* 0x000005e000017945 */ /* 0x000fe20003800200 */
[----:B------:R-:W-:Y:S01]  /*9ab0*/  FFMA.FTZ R52, R53, R124, 1.1641532182693481445e-10 ;  /* 0x2f00000035347423 */ /* 0x000fe2000001007c */
[----:B------:R-:W-:Y:S01]  /*9ac0*/  FMUL.FTZ R53, R54, UR4 ;  /* 0x0000000436357c20 */ /* 0x000fe20008410000 */
[----:B------:R-:W-:-:S03]  /*9ad0*/  IMAD.MOV.U32 R54, RZ, RZ, R6 ;  /* 0x000000ffff367224 */ /* 0x000fc600078e0006 */
[----:B------:R-:W-:Y:S01]  /*9ae0*/  FMUL.FTZ R53, R53, R82 ;  /* 0x0000005235357220 */ /* 0x000fe20000410000 */
[----:B------:R-:W-:Y:S01]  /*9af0*/  FSETP.GTU.FTZ.AND P4, PT, R52, R83, PT ;  /* 0x000000533400720b */ /* 0x000fe20003f9c000 */
[----:B------:R-:W-:-:S03]  /*9b00*/  IMAD.MOV.U32 R52, RZ, RZ, 0x2 ;  /* 0x00000002ff347424 */ /* 0x000fc600078e00ff */
        /* <DEDUP_REMOVED lines=13> */
.L_x_13816:
        /* <DEDUP_REMOVED lines=12> */
.L_x_13818:
[----:B------:R-:W-:Y:S05]  /*9ca0*/  BSYNC.RECONVERGENT B2 ;  /* 0x0000000000027941 */ /* 0x000fea0003800200 */
.L_x_13817:
        /* <DEDUP_REMOVED lines=61> */
.L_x_13815:
[----:B------:R-:W-:Y:S05]  /*a080*/  BSYNC.RECONVERGENT B1 ;  /* 0x0000000000017941 */ /* 0x000fea0003800200 */
.L_x_13814:
[----:B------:R-:W-:Y:S01]  /*a090*/  I2FP.F32.U32 R53, R54 ;  /* 0x0000003600357245 */ /* 0x000fe20000201000 */
[----:B------:R-:W-:Y:S01]  /*a0a0*/  HADD2.F32 R54, -RZ, R51.H0_H0 ;  /* 0x20000033ff367230 */ /* 0x000fe20000004100 */
[----:B------:R-:W-:Y:S01]  /*a0b0*/  ISETP.NE.AND P6, PT, R52, 0x1, PT ;  /* 0x000000013400780c */ /* 0x000fe20003fc5270 */
[----:B------:R-:W-:Y:S01]  /*a0c0*/  BSSY.RECONVERGENT B1, `(.L_x_13819) ;  /* 0x0000061000017945 */ /* 0x000fe20003800200 */
[----:B------:R-:W-:Y:S02]  /*a0d0*/  IMAD.MOV.U32 R72, RZ, RZ, R6 ;  /* 0x000000ffff487224 */ /* 0x000fe400078e0006 */
[----:B------:R-:W-:-:S05]  /*a0e0*/  FFMA.FTZ R8, R53, R124, 1.1641532182693481445e-10 ;  /* 0x2f00000035087423 */ /* 0x000fca000001007c */
[----:B------:R-:W-:Y:S01]  /*a0f0*/  FSETP.GTU.FTZ.AND P5, PT, R8, R83, PT ;  /* 0x000000530800720b */ /* 0x000fe20003fbc000 */
[----:B------:R-:W-:-:S05]  /*a100*/  HADD2.F32 R8, -RZ, R55.H0_H0 ;  /* 0x20000037ff087230 */ /* 0x000fca0000004100 */
[----:B------:R-:W-:Y:S01]  /*a110*/  FMUL.FTZ R53, R8, UR4 ;  /* 0x0000000408357c20 */ /* 0x000fe20008410000 */
[----:B------:R-:W-:-:S03]  /*a120*/  IMAD.MOV.U32 R8, RZ, RZ, 0x2 ;  /* 0x00000002ff087424 */ /* 0x000fc600078e00ff */
[----:B------:R-:W-:-:S05]  /*a130*/  FMUL.FTZ R53, R53, R82 ;  /* 0x0000005235357220 */ /* 0x000fca0000410000 */
        /* <DEDUP_REMOVED lines=13> */
.L_x_13821:
        /* <DEDUP_REMOVED lines=14> */
.L_x_13823:
[----:B------:R-:W-:Y:S05]  /*a2f0*/  BSYNC.RECONVERGENT B2 ;  /* 0x0000000000027941 */ /* 0x000fea0003800200 */
.L_x_13822:
        /* <DEDUP_REMOVED lines=61> */
.L_x_13820:
[----:B------:R-:W-:Y:S05]  /*a6d0*/  BSYNC.RECONVERGENT B1 ;  /* 0x0000000000017941 */ /* 0x000fea0003800200 */
.L_x_13819:
        /* <DEDUP_REMOVED lines=15> */
.L_x_13783:
        /* <DEDUP_REMOVED lines=16> */
.L_x_13827:
        /* <DEDUP_REMOVED lines=13> */
.L_x_13829:
[----:B------:R-:W-:Y:S05]  /*a9a0*/  BSYNC.RECONVERGENT B2 ;  /* 0x0000000000027941 */ /* 0x000fea0003800200 */
.L_x_13828:
        /* <DEDUP_REMOVED lines=60> */
.L_x_13826:
[----:B------:R-:W-:Y:S05]  /*ad70*/  BSYNC.RECONVERGENT B1 ;  /* 0x0000000000017941 */ /* 0x000fea0003800200 */
.L_x_13825:
        /* <DEDUP_REMOVED lines=8> */
[----:B------:R-:W-:Y:S01]  /*ae00*/  FMUL.FTZ R15, R15, UR4 ;  /* 0x000000040f0f7c20 */ /* 0x000fe20008410000 */
[----:B------:R-:W-:-:S05]  /*ae10*/  FFMA.FTZ R3, R8, R81, 1.1641532182693481445e-10 ;  /* 0x2f00000008037423 */ /* 0x000fca0000010051 */
[----:B-1----:R-:W-:-:S04]  /*ae20*/  FSETP.GTU.FTZ.AND P0, PT, R3, R80, PT ;  /* 0x000000500300720b */ /* 0x002fc80003f1c000 */
[----:B------:R-:W-:Y:S01]  /*ae30*/  PLOP3.LUT P2, PT, P0, PT, PT, 0x8, 0x80 ;  /* 0x000000000080781c */ /* 0x000fe2000074e170 */
[----:B--2---:R-:W-:-:S03]  /*ae40*/  FMUL.FTZ R3, R15, R72 ;  /* 0x000000480f037220 */ /* 0x004fc60000410000 */
        /* <DEDUP_REMOVED lines=12> */
.L_x_13832:
        /* <DEDUP_REMOVED lines=13> */
.L_x_13834:
[----:B------:R-:W-:Y:S05]  /*afe0*/  BSYNC.RECONVERGENT B2 ;  /* 0x0000000000027941 */ /* 0x000fea0003800200 */
.L_x_13833:
        /* <DEDUP_REMOVED lines=60> */
.L_x_13831:
[----:B------:R-:W-:Y:S05]  /*b3b0*/  BSYNC.RECONVERGENT B1 ;  /* 0x0000000000017941 */ /* 0x000fea0003800200 */
.L_x_13830:
[----:B------:R-:W-:Y:S01]  /*b3c0*/  ISETP.NE.AND P2, PT, R48, 0x1, PT ;  /* 0x000000013000780c */ /* 0x000fe20003f45270 */
[----:B------:R-:W-:Y:S01]  /*b3d0*/  HADD2.F32 R52, -RZ, R52.H1_H1 ;  /* 0x30000034ff347230 */ /* 0x000fe20000004100 */
[----:B------:R-:W-:Y:S01]  /*b3e0*/  I2FP.F32.U32 R8, R15 ;  /* 0x0000000f00087245 */ /* 0x000fe20000201000 */
[----:B------:R-:W-:Y:S01]  /*b3f0*/  BSSY.RECONVERGENT B1, `(.L_x_13835) ;  /* 0x000005c000017945 */ /* 0x000fe20003800200 */
[----:B------:R-:W-:Y:S02]  /*b400*/  HFMA2 R50, -RZ, RZ, 0, 1.1920928955078125e-07 ;  /* 0x00000002ff327431 */ /* 0x000fe400000001ff */
[----:B------:R-:W-:Y:S01]  /*b410*/  FMUL.FTZ R49, R52, UR4 ;  /* 0x0000000434317c20 */ /* 0x000fe20008410000 */
        /* <DEDUP_REMOVED lines=15> */
.L_x_13837:
        /* <DEDUP_REMOVED lines=13> */
.L_x_13839:
[----:B------:R-:W-:Y:S05]  /*b5e0*/  BSYNC.RECONVERGENT B2 ;  /* 0x0000000000027941 */ /* 0x000fea0003800200 */
.L_x_13838:
        /* <DEDUP_REMOVED lines=60> */
.L_x_13836:
[----:B------:R-:W-:Y:S05]  /*b9b0*/  BSYNC.RECONVERGENT B1 ;  /* 0x0000000000017941 */ /* 0x000fea0003800200 */
.L_x_13835:
        /* <DEDUP_REMOVED lines=21> */
.L_x_13842:
        /* <DEDUP_REMOVED lines=13> */
.L_x_13844:
[----:B------:R-:W-:Y:S05]  /*bbe0*/  BSYNC.RECONVERGENT B2 ;  /* 0x0000000000027941 */ /* 0x000fea0003800200 */
.L_x_13843:
        /* <DEDUP_REMOVED lines=60> */
.L_x_13841:
[----:B------:R-:W-:Y:S05]  /*bfb0*/  BSYNC.RECONVERGENT B1 ;  /* 0x0000000000017941 */ /* 0x000fea0003800200 */
.L_x_13840:
        /* <DEDUP_REMOVED lines=22> */
.L_x_13847:
        /* <DEDUP_REMOVED lines=13> */
.L_x_13849:
[----:B------:R-:W-:Y:S05]  /*c1f0*/  BSYNC.RECONVERGENT B2 ;  /* 0x0000000000027941 */ /* 0x000fea0003800200 */
.L_x_13848:
        /* <DEDUP_REMOVED lines=58> */
[----:B------:R-:W-:Y:S02]  /*c5a0*/  HFMA2 R50, -RZ, RZ, 0, 0 ;  /* 0x00000000ff327431 */ /* 0x000fe400000001ff */
[----:B------:R-:W-:-:S07]  /*c5b0*/  IMAD.MOV.U32 R76, RZ, RZ, R8 ;  /* 0x000000ffff4c7224 */ /* 0x000fce00078e0008 */
.L_x_13846:
[----:B------:R-:W-:Y:S05]  /*c5c0*/  BSYNC.RECONVERGENT B1 ;  /* 0x0000000000017941 */ /* 0x000fea0003800200 */
.L_x_13845:
[----:B------:R-:W-:Y:S01]  /*c5d0*/  I2FP.F32.U32 R8, R49 ;  /* 0x0000003100087245 */ /* 0x000fe20000201000 */
[----:B------:R-:W-:Y:S01]  /*c5e0*/  HADD2.F32 R51, -RZ, R54.H0_H0 ;  /* 0x20000036ff337230 */ /* 0x000fe20000004100 */
[----:B------:R-:W-:Y:S01]  /*c5f0*/  ISETP.NE.AND P4, PT, R50, 0x1, PT ;  /* 0x000000013200780c */ /* 0x000fe20003f85270 */
[----:B------:R-:W-:Y:S02]  /*c600*/  BSSY.RECONVERGENT B1, `(.L_x_13850) ;  /* 0x000005d000017945 */ /* 0x000fe40003800200 */
[----:B------:R-:W-:Y:S01]  /*c610*/  FFMA.FTZ R49, R8, R81, 1.1641532182693481445e-10 ;  /* 0x2f00000008317423 */ /* 0x000fe20000010051 */
[----:B------:R-:W-:Y:S01]  /*c620*/  FMUL.FTZ R51, R51, UR4 ;  /* 0x0000000433337c20 */ /* 0x000fe20008410000 */
[----:B------:R-:W-:-:S03]  /*c630*/  IMAD.MOV.U32 R8, RZ, RZ, 0x2 ;  /* 0x00000002ff087424 */ /* 0x000fc600078e00ff */
        /* <DEDUP_REMOVED lines=15> */
.L_x_13852:
        /* <DEDUP_REMOVED lines=12> */
.L_x_13854:
[----:B------:R-:W-:Y:S05]  /*c7f0*/  BSYNC.RECONVERGENT B2 ;  /* 0x0000000000027941 */ /* 0x000fea0003800200 */
.L_x_13853:
        /* <DEDUP_REMOVED lines=55> */
[----:B------:R-:W-:-:S05]  /*cb70*/  IMAD.WIDE.U32 R50, R51, -0x326172a9, RZ ;  /* 0xcd9e8d5733327825 */ /* 0x000fca00078e00ff */
[----:B------:R-:W-:Y:S01]  /*cb80*/  LOP3.LUT R10, R52, UR5, R51, 0x96, !PT ;  /* 0x00000005340a7c12 */ /* 0x000fe2000f8e9633 */
[----:B------:R-:W-:Y:S01]  /*cb90*/  IMAD.MOV.U32 R51, RZ, RZ, R76 ;  /* 0x000000ffff337224 */ /* 0x000fe200078e004c */
[----:B------:R-:W-:Y:S01]  /*cba0*/  MOV R6, R50 ;  /* 0x0000003200067202 */ /* 0x000fe20000000f00 */
[----:B------:R-:W-:Y:S02]  /*cbb0*/  IMAD.MOV.U32 R76, RZ, RZ, R8 ;  /* 0x000000ffff4c7224 */ /* 0x000fe400078e0008 */
[----:B------:R-:W-:-:S07]  /*cbc0*/  HFMA2 R8, -RZ, RZ, 0, 0 ;  /* 0x00000000ff087431 */ /* 0x000fce00000001ff */
.L_x_13851:
[----:B------:R-:W-:Y:S05]  /*cbd0*/  BSYNC.RECONVERGENT B1 ;  /* 0x0000000000017941 */ /* 0x000fea0003800200 */
.L_x_13850:
        /* <DEDUP_REMOVED lines=22> */
.L_x_13857:
        /* <DEDUP_REMOVED lines=12> */
.L_x_13859:
[----:B------:R-:W-:Y:S05]  /*ce00*/  BSYNC.RECONVERGENT B2 ;  /* 0x0000000000027941 */ /* 0x000fea0003800200 */
.L_x_13858:
        /* <DEDUP_REMOVED lines=61> */
.L_x_13856:
[----:B------:R-:W-:Y:S05]  /*d1e0*/  BSYNC.RECONVERGENT B1 ;  /* 0x0000000000017941 */ /* 0x000fea0003800200 */
.L_x_13855:
[----:B------:R-:W-:Y:S01]  /*d1f0*/  I2FP.F32.U32 R8, R51 ;  /* 0x0000003300087245 */ /* 0x000fe20000201000 */
[----:B------:R-:W-:Y:S01]  /*d200*/  HADD2.F32 R53, -RZ, R55.H0_H0 ;  /* 0x20000037ff357230 */ /* 0x000fe20000004100 */
[----:B------:R-:W-:Y:S01]  /*d210*/  ISETP.NE.AND P6, PT, R52, 0x1, PT ;  /* 0x000000013400780c */ /* 0x000fe20003fc5270 */
[----:B------:R-:W-:Y:S01]  /*d220*/  BSSY.RECONVERGENT B1, `(.L_x_13860) ;  /* 0x000005f000017945 */ /* 0x000fe20003800200 */
[----:B------:R-:W-:Y:S02]  /*d230*/  IMAD.MOV.U32 R54, RZ, RZ, R6 ;  /* 0x000000ffff367224 */ /* 0x000fe400078e0006 */
        /* <DEDUP_REMOVED lines=17> */
.L_x_13862:
        /* <DEDUP_REMOVED lines=14> */
.L_x_13864:
[----:B------:R-:W-:Y:S05]  /*d430*/  BSYNC.RECONVERGENT B2 ;  /* 0x0000000000027941 */ /* 0x000fea0003800200 */
.L_x_13863:
        /* <DEDUP_REMOVED lines=61> */
.L_x_13861:
[----:B------:R-:W-:Y:S05]  /*d810*/  BSYNC.RECONVERGENT B1 ;  /* 0x0000000000017941 */ /* 0x000fea0003800200 */
.L_x_13860:
[----:B------:R-:W-:Y:S01]  /*d820*/  I2FP.F32.U32 R52, R54 ;  /* 0x0000003600347245 */ /* 0x000fe20000201000 */
[----:B------:R-:W-:Y:S01]  /*d830*/  HADD2.F32 R55, -RZ, R55.H1_H1 ;  /* 0x30000037ff377230 */ /* 0x000fe20000004100 */
[----:B------:R-:W-:Y:S02]  /*d840*/  F2FP.F16.F32.PACK_AB R50, R50, R49 ;  /* 0x000000313232723e */ /* 0x000fe400000000ff */
[----:B------:R-:W-:Y:S01]  /*d850*/  F2FP.F16.F32.PACK_AB R49, R48, R15 ;  /* 0x0000000f3031723e */ /* 0x000fe200000000ff */
[----:B------:R-:W-:Y:S01]  /*d860*/  FFMA.FTZ R81, R52, R81, 1.1641532182693481445e-10 ;  /* 0x2f00000034517423 */ /* 0x000fe20000010051 */
[----:B------:R-:W-:Y:S01]  /*d870*/  FMUL.FTZ R55, R55, UR4 ;  /* 0x0000000437377c20 */ /* 0x000fe20008410000 */
[----:B------:R-:W-:-:S03]  /*d880*/  F2FP.F16.F32.PACK_AB R48, R16, R3 ;  /* 0x000000031030723e */ /* 0x000fc600000000ff */
[----:B------:R-:W-:Y:S01]  /*d890*/  FMUL.FTZ R55, R55, R72 ;  /* 0x0000004837377220 */ /* 0x000fe20000410000 */
[----:B------:R-:W-:-:S04]  /*d8a0*/  FSETP.GTU.FTZ.AND P6, PT, R81, R80, PT ;  /* 0x000000505100720b */ /* 0x000fc80003fdc000 */
[----:B------:R-:W-:Y:S02]  /*d8b0*/  FSEL R72, R55, RZ, !P6 ;  /* 0x000000ff37487208 */ /* 0x000fe40007000000 */
[----:B------:R-:W-:Y:S02]  /*d8c0*/  PLOP3.LUT P6, PT, P6, PT, PT, 0x8, 0x80 ;  /* 0x000000000080781c */ /* 0x000fe400037ce170 */
[----:B------:R-:W-:-:S11]  /*d8d0*/  F2FP.F16.F32.PACK_AB R51, R72, R51 ;  /* 0x000000334833723e */ /* 0x000fd600000000ff */
.L_x_13824:
[----:B------:R-:W1:Y:S01]  /*d8e0*/  LDC.64 R52, c[0x0][0x3a8] ;  /* 0x0000ea00ff347b82 */ /* 0x000e620000000a00 */
[----:B------:R-:W-:Y:S02]  /*d8f0*/  SEL R55, RZ, 0x1000000, !P6 ;  /* 0x01000000ff377807 */ /* 0x000fe40007000000 */
[----:B------:R-:W-:Y:S02]  /*d900*/  ISETP.NE.AND P6, PT, R77, RZ, PT ;  /* 0x000000ff4d00720c */ /* 0x000fe40003fc5270 */
        /* <DEDUP_REMOVED lines=9> */
[----:B-1----:R-:W-:-:S05]  /*d9a0*/  IMAD.WIDE.U32 R52, R75, 0x10, R52 ;  /* 0x000000104b347825 */ /* 0x002fca00078e0034 */
[----:B------:R1:W-:Y:S02]  /*d9b0*/  STG.E.128 desc[UR6][R52.64], R48 ;  /* 0x0000003034007986 */ /* 0x0003e4000c101d06 */
[----:B-1----:R-:W1:Y:S01]  /*d9c0*/  LDC.64 R50, c[0x0][0x3b0] ;  /* 0x0000ec00ff327b82 */ /* 0x002e620000000a00 */
[----:B------:R-:W-:Y:S02]  /*d9d0*/  LOP3.LUT R49, R78, R55, RZ, 0xfc, !PT ;  /* 0x000000374e317212 */ /* 0x000fe400078efcff */
[----:B------:R-:W-:-:S04]  /*d9e0*/  SEL R55, RZ, 0x1, !P6 ;  /* 0x00000001ff377807 */ /* 0x000fc80007000000 */
[----:B------:R-:W-:Y:S01]  /*d9f0*/  LOP3.LUT R48, R54, R55, RZ, 0xfc, !PT ;  /* 0x0000003736307212 */ /* 0x000fe200078efcff */
[----:B-1----:R-:W-:-:S04]  /*da00*/  IMAD.WIDE.U32 R50, R75, 0x8, R50 ;  /* 0x000000084b327825 */ /* 0x002fc800078e0032 */
[----:B------:R-:W-:Y:S01]  /*da10*/  VIADD R75, R75, 0x100 ;  /* 0x000001004b4b7836 */ /* 0x000fe20000000000 */
[----:B------:R3:W-:Y:S06]  /*da20*/  STG.E.64 desc[UR6][R50.64], R48 ;  /* 0x0000003032007986 */ /* 0x0007ec000c101b06 */
.L_x_13782:
[----:B------:R-:W-:Y:S05]  /*da30*/  BSYNC.RECONVERGENT B0 ;  /* 0x0000000000007941 */ /* 0x000fea0003800200 */
.L_x_13781:
[----:B------:R-:W-:Y:S01]  /*da40*/  ISETP.GE.U32.AND P0, PT, R14, 0x300, PT ;  /* 0x000003000e00780c */ /* 0x000fe20003f06070 */
[----:B------:R-:W-:Y:S03]  /*da50*/  BSSY.RECONVERGENT B0, `(.L_x_13865) ;  /* 0x0000655000007945 */ /* 0x000fe60003800200 */
[----:B------:R-:W-:-:S09]  /*da60*/  P2R R124, PR, RZ, 0x1 ;  /* 0x00000001ff7c7803 */ /* 0x000fd20000000000 */
[----:B------:R-:W-:Y:S05]  /*da70*/  @!P0 BRA `(.L_x_13866) ;  /* 0x0000006400488947 */ /* 0x000fea0003800000 */
[----:B-123--:R-:W1:Y:S02]  /*da80*/  LDC.64 R48, c[0x0][0x390] ;  /* 0x0000e400ff307b82 */ /* 0x00ee640000000a00 */
        /* <DEDUP_REMOVED lines=24> */
.L_x_13870:
        /* <DEDUP_REMOVED lines=13> */
.L_x_13872:
[----:B------:R-:W-:Y:S05]  /*dce0*/  BSYNC.RECONVERGENT B2 ;  /* 0x0000000000027941 */ /* 0x000fea0003800200 */
.L_x_13871:
        /* <DEDUP_REMOVED lines=60> */
.L_x_13869:
[----:B------:R-:W-:Y:S05]  /*e0b0*/  BSYNC.RECONVERGENT B1 ;  /* 0x0000000000017941 */ /* 0x000fea0003800200 */
.L_x_13868:
        /* <DEDUP_REMOVED lines=11> */
[----:B--2---:R-:W-:-:S04]  /*e170*/  FSETP.GTU.FTZ.AND P0, PT, R2, R83, PT ;  /* 0x000000530200720b */ /* 0x004fc80003f1c000 */
[----:B------:R-:W-:Y:S01]  /*e180*/  FSEL R2, R57, RZ, !P0 ;  /* 0x000000ff39027208 */ /* 0x000fe20004000000 */
[----:B------:R-:W-:Y:S01]  /*e190*/  HADD2.F32 R57, -RZ, R48.H0_H0 ;  /* 0x20000030ff397230 */ /* 0x000fe20000004100 */
[----:B------:R-:W-:-:S04]  /*e1a0*/  PLOP3.LUT P0, PT, P0, PT, PT, 0x8, 0x80 ;  /* 0x000000000080781c */ /* 0x000fc8000070e170 */
[----:B------:R-:W-:Y:S01]  /*e1b0*/  FADD.FTZ R2, R2, R57 ;  /* 0x0000003902027221 */ /* 0x000fe20000010000 */
        /* <DEDUP_REMOVED lines=11> */
.L_x_13875:
        /* <DEDUP_REMOVED lines=13> */
.L_x_13877:
[----:B------:R-:W-:Y:S05]  /*e340*/  BSYNC.RECONVERGENT B2 ;  /* 0x0000000000027941 */ /* 0x000fea0003800200 */
.L_x_13876:
        /* <DEDUP_REMOVED lines=60> */
.L_x_13874:
[----:B------:R-:W-:Y:S05]  /*e710*/  BSYNC.RECONVERGENT B1 ;  /* 0x0000000000017941 */ /* 0x000fea0003800200 */
.L_x_13873:
        /* <DEDUP_REMOVED lines=23> */
.L_x_13880:
        /* <DEDUP_REMOVED lines=13> */
.L_x_13882:
[----:B------:R-:W-:Y:S05]  /*e960*/  BSYNC.RECONVERGENT B2 ;  /* 0x0000000000027941 */ /* 0x000fea0003800200 */
.L_x_13881:
        /* <DEDUP_REMOVED lines=60> */
.L_x_13879:
[----:B------:R-:W-:Y:S05]  /*ed30*/  BSYNC.RECONVERGENT B1 ;  /* 0x0000000000017941 */ /* 0x000fea0003800200 */
.L_x_13878:
        /* <DEDUP_REMOVED lines=10> */
[----:B------:R-:W-:Y:S01]  /*ede0*/  FSEL R20, R57, RZ, !P1 ;  /* 0x000000ff39147208 */ /* 0x000fe20004800000 */
[----:B------:R-:W-:Y:S01]  /*edf0*/  HADD2.F32 R57, -RZ, R49.H0_H0 ;  /* 0x20000031ff397230 */ /* 0x000fe20000004100 */
[----:B------:R-:W-:-:S04]  /*ee00*/  PLOP3.LUT P1, PT, P1, PT, PT, 0x8, 0x80 ;  /* 0x000000000080781c */ /* 0x000fc80000f2e170 */
[----:B------:R-:W-:Y:S01]  /*ee10*/  FADD.FTZ R20, R20, R57 ;  /* 0x0000003914147221 */ /* 0x000fe20000010000 */
        /* <DEDUP_REMOVED lines=9> */
.L_x_13885:
        /* <DEDUP_REMOVED lines=12> */
.L_x_13887:
[----:B------:R-:W-:Y:S05]  /*ef70*/  BSYNC.RECONVERGENT B2 ;  /* 0x0000000000027941 */ /* 0x000fea0003800200 */
.L_x_13886:
        /* <DEDUP_REMOVED lines=61> */
.L_x_13884:
[----:B------:R-:W-:Y:S05]  /*f350*/  BSYNC.RECONVERGENT B1 ;  /* 0x0000000000017941 */ /* 0x000fea0003800200 */
.L_x_13883:
[----:B------:R-:W-:Y:S01]  /*f360*/  HFMA2 R80, -RZ, RZ, 0.1171875, 0 ;  /* 0x2f800000ff507431 */ /* 0x000fe200000001ff */
[----:B------:R-:W-:Y:S01]  /*f370*/  I2FP.F32.U32 R48, R48 ;  /* 0x0000003000307245 */ /* 0x000fe20000201000 */
[----:B------:R-:W-:Y:S01]  /*f380*/  HADD2.F32 R53, -RZ, R53.H1_H1 ;  /* 0x30000035ff357230 */ /* 0x000fe20000004100 */
[----:B------:R-:W-:Y:S01]  /*f390*/  ISETP.NE.AND P3, PT, R8, 0x1, PT ;  /* 0x000000010800780c */ /* 0x000fe20003f65270 */
[----:B------:R-:W-:Y:S01]  /*f3a0*/  HADD2.F32 R49, -RZ, R49.H1_H1 ;  /* 0x30000031ff317230 */ /* 0x000fe20000004100 */
[----:B------:R-:W-:Y:S01]  /*f3b0*/  BSSY.RECONVERGENT B1, `(.L_x_13888) ;  /* 0x000005e000017945 */ /* 0x000fe20003800200 */
[----:B------:R-:W-:Y:S02]  /*f3c0*/  IMAD.MOV.U32 R52, RZ, RZ, 0x2 ;  /* 0x00000002ff347424 */ /* 0x000fe400078e00ff */
[----:B------:R-:W-:Y:S01]  /*f3d0*/  FMUL.FTZ R53, R53, UR4 ;  /* 0x0000000435357c20 */ /* 0x000fe20008410000 */
[----:B------:R-:W-:-:S03]  /*f3e0*/  FFMA.FTZ R48, R48, R80, 1.1641532182693481445e-10 ;  /* 0x2f00000030307423 */ /* 0x000fc60000010050 */
[----:B------:R-:W-:Y:S02]  /*f3f0*/  FMUL.FTZ R53, R53, R82 ;  /* 0x0000005235357220 */ /* 0x000fe40000410000 */
        /* <DEDUP_REMOVED lines=15> */
.L_x_13890:
        /* <DEDUP_REMOVED lines=12> */
.L_x_13892:
[----:B------:R-:W-:Y:S05]  /*f5b0*/  BSYNC.RECONVERGENT B2 ;  /* 0x0000000000027941 */ /* 0x000fea0003800200 */
.L_x_13891:
        /* <DEDUP_REMOVED lines=61> */
.L_x_13889:
[----:B------:R-:W-:Y:S05]  /*f990*/  BSYNC.RECONVERGENT B1 ;  /* 0x0000000000017941 */ /* 0x000fea0003800200 */
.L_x_13888:
        /* <DEDUP_REMOVED lines=24> */
.L_x_13895:
        /* <DEDUP_REMOVED lines=12> */
.L_x_13897:
[----:B------:R-:W-:Y:S05]  /*fbe0*/  BSYNC.RECONVERGENT B2 ;  /* 0x0000000000027941 */ /* 0x000fea0003800200 */
.L_x_13896:
        /* <DEDUP_REMOVED lines=61> */
.L_x_13894:
[----:B------:R-:W-:Y:S05]  /*ffc0*/  BSYNC.RECONVERGENT B1 ;  /* 0x0000000000017941 */ /* 0x000fea0003800200 */
.L_x_13893:
        /* <DEDUP_REMOVED lines=24> */
.L_x_13900:
        /* <DEDUP_REMOVED lines=12> */
.L_x_13902:
[----:B------:R-:W-:Y:S05]  /*10210*/  BSYNC.RECONVERGENT B2 ;  /* 0x0000000000027941 */ /* 0x000fea0003800200 */
.L_x_13901:
        /* <DEDUP_REMOVED lines=61> */
.L_x_13899:
[----:B------:R-:W-:Y:S05]  /*105f0*/  BSYNC.RECONVERGENT B1 ;  /* 0x0000000000017941 */ /* 0x000fea0003800200 */
.L_x_13898:
[----:B------:R-:W-:Y:S01]  /*10600*/  I2FP.F32.U32 R8, R54 ;  /* 0x0000003600087245 */ /* 0x000fe20000201000 */
[----:B------:R-:W-:Y:S01]  /*10610*/  BSSY.RECONVERGENT B1, `(.L_x_13903) ;  /* 0x0000063000017945 */ /* 0x000fe20003800200 */
[----:B------:R-:W-:Y:S01]  /*10620*/  ISETP.NE.AND P6, PT, R52, 0x1, PT ;  /* 0x000000013400780c */ /* 0x000fe20003fc5270 */
[----:B------:R-:W-:Y:S02]  /*10630*/  IMAD.MOV.U32 R71, RZ, RZ, R6 ;  /* 0x000000ffff477224 */ /* 0x000fe400078e0006 */
[----:B------:R-:W-:-:S05]  /*10640*/  FFMA.FTZ R8, R8, R80, 1.1641532182693481445e-10 ;  /* 0x2f00000008087423 */ /* 0x000fca0000010050 */
[----:B------:R-:W-:Y:S01]  /*10650*/  FSETP.GTU.FTZ.AND P5, PT, R8, R83, PT ;  /* 0x000000530800720b */ /* 0x000fe20003fbc000 */
[----:B------:R-:W-:-:S05]  /*10660*/  HADD2.F32 R8, -RZ, R55.H0_H0 ;  /* 0x20000037ff087230 */ /* 0x000fca0000004100 */
[----:B------:R-:W-:Y:S01]  /*10670*/  FMUL.FTZ R53, R8, UR4 ;  /* 0x0000000408357c20 */ /* 0x000fe20008410000 */
[----:B------:R-:W-:-:S03]  /*10680*/  HADD2.F32 R8, -RZ, R51.H0_H0 ;  /* 0x20000033ff087230 */ /* 0x000fc60000004100 */
[----:B------:R-:W-:-:S05]  /*10690*/  FMUL.FTZ R53, R53, R82 ;  /* 0x0000005235357220 */ /* 0x000fca0000410000 */
[----:B------:R-:W-:Y:S02]  /*106a0*/  FSEL R54, R53, RZ, !P5 ;  /* 0x000000ff35367208 */ /* 0x000fe40006800000 */
[----:B------:R-:W-:-:S03]  /*106b0*/  PLOP3.LUT P5, PT, P5, PT, PT, 0x8, 0x80 ;  /* 0x000000000080781c */ /* 0x000fc60002fae170 */
[----:B------:R-:W-:Y:S01]  /*106c0*/  FADD.FTZ R54, R54, R8 ;  /* 0x0000000836367221 */ /* 0x000fe20000010000 */
[----:B------:R-:W-:-:S04]  /*106d0*/  HFMA2 R8, -RZ, RZ, 0, 1.1920928955078125e-07 ;  /* 0x00000002ff087431 */ /* 0x000fc800000001ff */
        /* <DEDUP_REMOVED lines=10> */
.L_x_13905:
[----:B------:R-:W-:Y:S01]  /*10780*/  VIADD R13, R13, 0x1 ;  /* 0x000000010d0d7836 */ /* 0x000fe20000000000 */
[----:B------:R-:W-:Y:S04]  /*10790*/  BSSY.RECONVERGENT B2, `(.L_x_13906) ;  /* 0x000000d000027945 */ /* 0x000fe80003800200 */
        /* <DEDUP_REMOVED lines=12> */
.L_x_13907:
[----:B------:R-:W-:Y:S05]  /*10860*/  BSYNC.RECONVERGENT B2 ;  /* 0x0000000000027941 */ /* 0x000fea0003800200 */
.L_x_13906:
        /* <DEDUP_REMOVED lines=61> */
.L_x_13904:
[----:B------:R-:W-:Y:S05]  /*10c40*/  BSYNC.RECONVERGENT B1 ;  /* 0x0000000000017941 */ /* 0x000fea0003800200 */
.L_x_13903:
        /* <DEDUP_REMOVED lines=15> */
.L_x_13867:
        /* <DEDUP_REMOVED lines=16> */
.L_x_13911:
        /* <DEDUP_REMOVED lines=13> */
.L_x_13913:
[----:B------:R-:W-:Y:S05]  /*10f10*/  BSYNC.RECONVERGENT B2 ;  /* 0x0000000000027941 */ /* 0x000fea0003800200 */
.L_x_13912:
        /* <DEDUP_REMOVED lines=60> */
.L_x_13910:
[----:B------:R-:W-:Y:S05]  /*112e0*/  BSYNC.RECONVERGENT B1 ;  /* 0x0000000000017941 */ /* 0x000fea0003800200 */
.L_x_13909:
        /* <DEDUP_REMOVED lines=10> */
[----:B-1----:R-:W-:Y:S02]  /*11390*/  FSETP.GTU.FTZ.AND P0, PT, R19, R80, PT ;  /* 0x000000501300720b */ /* 0x002fe40003f1c000 */
[----:B------:R-:W-:Y:S02]  /*113a0*/  MOV R19, R6 ;  /* 0x0000000600137202 */ /* 0x000fe40000000f00 */
        /* <DEDUP_REMOVED lines=13> */
.L_x_13916:
        /* <DEDUP_REMOVED lines=13> */
.L_x_13918:
[----:B------:R-:W-:Y:S05]  /*11550*/  BSYNC.RECONVERGENT B2 ;  /* 0x0000000000027941 */ /* 0x000fea0003800200 */
.L_x_13917:
        /* <DEDUP_REMOVED lines=57> */
[----:B------:R-:W-:Y:S01]  /*118f0*/  LOP3.LUT R9, R48, UR5, R9, 0x96, !PT ;  /* 0x0000000530097c12 */ /* 0x000fe2000f8e9609 */
[----:B------:R-:W-:Y:S01]  /*11900*/  IMAD.MOV.U32 R48, RZ, RZ, RZ ;  /* 0x000000ffff307224 */ /* 0x000fe200078e00ff */
[----:B------:R-:W-:-:S07]  /*11910*/  MOV R76, R8 ;  /* 0x00000008004c7202 */ /* 0x000fce0000000f00 */
.L_x_13915:
[----:B------:R-:W-:Y:S05]  /*11920*/  BSYNC.RECONVERGENT B1 ;  /* 0x0000000000017941 */ /* 0x000fea0003800200 */
.L_x_13914:
        /* <DEDUP_REMOVED lines=21> */
.L_x_13921:
        /* <DEDUP_REMOVED lines=13> */
.L_x_13923:
[----:B------:R-:W-:Y:S05]  /*11b50*/  BSYNC.RECONVERGENT B2 ;  /* 0x0000000000027941 */ /* 0x000fea0003800200 */
.L_x_13922:
        /* <DEDUP_REMOVED lines=52> */
[----:B------:R-:W-:Y:S02]  /*11ea0*/  HFMA2 R51, -RZ, RZ, 0, 0 ;  /* 0x00000000ff337431 */ /* 0x000fe400000001ff */
[----:B------:R-:W-:Y:S01]  /*11eb0*/  IMAD.MOV.U32 R6, RZ, RZ, R8 ;  /* 0x000000ffff067224 */ /* 0x000fe200078e0008 */
[----:B------:R-:W-:Y:S01]  /*11ec0*/  LOP3.LUT R10, R50, UR5, R9, 0x96, !PT ;  /* 0x00000005320a7c12 */ /* 0x000fe2000f8e9609 */
[----:B------:R-:W-:Y:S01]  /*11ed0*/  UIADD3 UR5, UPT, UPT, UR9, -0x695add53, URZ ;  /* 0x96a522ad09057890 */ /* 0x000fe2000fffe0ff */
[----:B------:R-:W-:Y:S01]  /*11ee0*/  IMAD.WIDE.U32 R8, R20, -0x2daee0ad, RZ ;  /* 0xd2511f5314087825 */ /* 0x000fe200078e00ff */
[----:B------:R-:W-:-:S03]  /*11ef0*/  MOV R20, R76 ;  /* 0x0000004c00147202 */ /* 0x000fc60000000f00 */
[----:B------:R-:W-:Y:S01]  /*11f00*/  IMAD.MOV.U32 R76, RZ, RZ, R8 ;  /* 0x000000ffff4c7224 */ /* 0x000fe200078e0008 */
[----:B------:R-:W-:-:S07]  /*11f10*/  LOP3.LUT R9, R48, UR5, R9, 0x96, !PT ;  /* 0x0000000530097c12 */ /* 0x000fce000f8e9609 */
.L_x_13920:
[----:B------:R-:W-:Y:S05]  /*11f20*/  BSYNC.RECONVERGENT B1 ;  /* 0x0000000000017941 */ /* 0x000fea0003800200 */
.L_x_13919:
        /* <DEDUP_REMOVED lines=21> */
.L_x_13926:
        /* <DEDUP_REMOVED lines=13> */
.L_x_13928:
[----:B------:R-:W-:Y:S05]  /*12150*/  BSYNC.RECONVERGENT B2 ;  /* 0x0000000000027941 */ /* 0x000fea0003800200 */
.L_x_13927:
        /* <DEDUP_REMOVED lines=56> */
[----:B------:R-:W-:Y:S01]  /*124e0*/  IMAD.MOV.U32 R50, RZ, RZ, RZ ;  /* 0x000000ffff327224 */ /* 0x000fe200078e00ff */
[----:B------:R-:W-:Y:S01]  /*124f0*/  LOP3.LUT R9, R48, UR5, R9, 0x96, !PT ;  /* 0x0000000530097c12 */ /* 0x000fe2000f8e9609 */
[----:B------:R-:W-:Y:S01]  /*12500*/  IMAD.MOV.U32 R48, RZ, RZ, R76 ;  /* 0x000000ffff307224 */ /* 0x000fe200078e004c */
[----:B------:R-:W-:-:S07]  /*12510*/  MOV R76, R8 ;  /* 0x00000008004c7202 */ /* 0x000fce0000000f00 */
.L_x_13925:
[----:B------:R-:W-:Y:S05]  /*12520*/  BSYNC.RECONVERGENT B1 ;  /* 0x0000000000017941 */ /* 0x000fea0003800200 */
.L_x_13924:
[----:B------:R-:W-:Y:S01]  /*12530*/  I2FP.F32.U32 R8, R48 ;  /* 0x0000003000087245 */ /* 0x000fe20000201000 */
[----:B------:R-:W-:Y:S01]  /*12540*/  HADD2.F32 R53, -RZ, R53.H1_H1 ;  /* 0x30000035ff357230 */ /* 0x000fe20000004100 */
        /* <DEDUP_REMOVED lines=20> */
.L_x_13931:
        /* <DEDUP_REMOVED lines=13> */
.L_x_13933:
[----:B------:R-:W-:Y:S05]  /*12760*/  BSYNC.RECONVERGENT B2 ;  /* 0x0000000000027941 */ /* 0x000fea0003800200 */
.L_x_13932:
        /* <DEDUP_REMOVED lines=60> */
.L_x_13930:
[----:B------:R-:W-:Y:S05]  /*12b30*/  BSYNC.RECONVERGENT B1 ;  /* 0x0000000000017941 */ /* 0x000fea0003800200 */
.L_x_13929:
[----:B------:R-:W-:Y:S01]  /*12b40*/  I2FP.F32.U32 R8, R49 ;  /* 0x0000003100087245 */ /* 0x000fe20000201000 */
[----:B------:R-:W-:Y:S01]  /*12b50*/  HADD2.F32 R50, -RZ, R54.H0_H0 ;  /* 0x20000036ff327230 */ /* 0x000fe20000004100 */
        /* <DEDUP_REMOVED lines=20> */
.L_x_13936:
        /* <DEDUP_REMOVED lines=12> */
.L_x_13938:
[----:B------:R-:W-:Y:S05]  /*12d60*/  BSYNC.RECONVERGENT B2 ;  /* 0x0000000000027941 */ /* 0x000fea0003800200 */
.L_x_13937:
        /* <DEDUP_REMOVED lines=57> */
[----:B------:R-:W-:Y:S01]  /*13100*/  IMAD.MOV.U32 R50, RZ, RZ, R76 ;  /* 0x000000ffff327224 */ /* 0x000fe200078e004c */
[----:B------:R-:W-:Y:S01]  /*13110*/  MOV R76, R8 ;  /* 0x00000008004c7202 */ /* 0x000fe20000000f00 */
[----:B------:R-:W-:Y:S01]  /*13120*/  IMAD.MOV.U32 R8, RZ, RZ, RZ ;  /* 0x000000ffff087224 */ /* 0x000fe200078e00ff */
[----:B------:R-:W-:-:S07]  /*13130*/  LOP3.LUT R10, R52, UR5, R51, 0x96, !PT ;  /* 0x00000005340a7c12 */ /* 0x000fce000f8e9633 */
.L_x_13935:
[----:B------:R-:W-:Y:S05]  /*13140*/  BSYNC.RECONVERGENT B1 ;  /* 0x0000000000017941 */ /* 0x000fea0003800200 */
.L_x_13934:
        /* <DEDUP_REMOVED lines=22> */
.L_x_13941:
        /* <DEDUP_REMOVED lines=12> */
.L_x_13943:
[----:B------:R-:W-:Y:S05]  /*13370*/  BSYNC.RECONVERGENT B2 ;  /* 0x0000000000027941 */ /* 0x000fea0003800200 */
.L_x_13942:
        /* <DEDUP_REMOVED lines=61> */
.L_x_13940:
[----:B------:R-:W-:Y:S05]  /*13750*/  BSYNC.RECONVERGENT B1 ;  /* 0x0000000000017941 */ /* 0x000fea0003800200 */
.L_x_13939:
[----:B------:R-:W-:Y:S01]  /*13760*/  I2FP.F32.U32 R54, R51 ;  /* 0x0000003300367245 */ /* 0x000fe20000201000 */
[----:B------:R-:W-:Y:S01]  /*13770*/  HADD2.F32 R8, -RZ, R55.H0_H0 ;  /* 0x20000037ff087230 */ /* 0x000fe20000004100 */
[----:B------:R-:W-:Y:S01]  /*13780*/  ISETP.NE.AND P6, PT, R52, 0x1, PT ;  /* 0x000000013400780c */ /* 0x000fe20003fc5270 */
[----:B------:R-:W-:Y:S02]  /*13790*/  BSSY.RECONVERGENT B1, `(.L_x_13944) ;  /* 0x000005f000017945 */ /* 0x000fe40003800200 */
[----:B------:R-:W-:Y:S01]  /*137a0*/  FFMA.FTZ R51, R54, R81, 1.1641532182693481445e-10 ;  /* 0x2f00000036337423 */ /* 0x000fe20000010051 */
[----:B------:R-:W-:Y:S01]  /*137b0*/  FMUL.FTZ R8, R8, UR4 ;  /* 0x0000000408087c20 */ /* 0x000fe20008410000 */
[----:B------:R-:W-:-:S03]  /*137c0*/  IMAD.MOV.U32 R54, RZ, RZ, R6 ;  /* 0x000000ffff367224 */ /* 0x000fc600078e0006 */
[----:B------:R-:W-:Y:S01]  /*137d0*/  FMUL.FTZ R8, R8, R71 ;  /* 0x0000004708087220 */ /* 0x000fe20000410000 */
[----:B------:R-:W-:-:S04]  /*137e0*/  FSETP.GTU.FTZ.AND P5, PT, R51, R80, PT ;  /* 0x000000503300720b */ /* 0x000fc80003fbc000 */
[----:B------:R-:W-:Y:S01]  /*137f0*/  FSEL R51, R8, RZ, !P5 ;  /* 0x000000ff08337208 */ /* 0x000fe20006800000 */
[----:B------:R-:W-:Y:S01]  /*13800*/  HFMA2 R8, -RZ, RZ, 0, 1.1920928955078125e-07 ;  /* 0x00000002ff087431 */ /* 0x000fe200000001ff */
        /* <DEDUP_REMOVED lines=11> */
.L_x_13946:
        /* <DEDUP_REMOVED lines=14> */
.L_x_13948:
[----:B------:R-:W-:Y:S05]  /*139a0*/  BSYNC.RECONVERGENT B2 ;  /* 0x0000000000027941 */ /* 0x000fea0003800200 */
.L_x_13947:
        /* <DEDUP_REMOVED lines=61> */
.L_x_13945:
[----:B------:R-:W-:Y:S05]  /*13d80*/  BSYNC.RECONVERGENT B1 ;  /* 0x0000000000017941 */ /* 0x000fea0003800200 */
.L_x_13944:
        /* <DEDUP_REMOVED lines=12> */
.L_x_13908:
[----:B------:R-:W1:Y:S01]  /*13e50*/  LDC.64 R52, c[0x0][0x3a8] ;  /* 0x0000ea00ff347b82 */ /* 0x000e620000000a00 */
[----:B------:R-:W-:Y:S02]  /*13e60*/  SEL R54, RZ, 0x1000000, !P6 ;  /* 0x01000000ff367807 */ /* 0x000fe40007000000 */
[----:B------:R-:W-:Y:S02]  /*13e70*/  ISETP.NE.AND P6, PT, R77, RZ, PT ;  /* 0x000000ff4d00720c */ /* 0x000fe40003fc5270 */
        /* <DEDUP_REMOVED lines=9> */
[----:B-1----:R-:W-:-:S05]  /*13f10*/  IMAD.WIDE.U32 R52, R75, 0x10, R52 ;  /* 0x000000104b347825 */ /* 0x002fca00078e0034 */
[----:B------:R1:W-:Y:S02]  /*13f20*/  STG.E.128 desc[UR6][R52.64], R48 ;  /* 0x0000003034007986 */ /* 0x0003e4000c101d06 */
[----:B-1----:R-:W1:Y:S01]  /*13f30*/  LDC.64 R50, c[0x0][0x3b0] ;  /* 0x0000ec00ff327b82 */ /* 0x002e620000000a00 */
[----:B------:R-:W-:Y:S02]  /*13f40*/  LOP3.LUT R49, R77, R54, RZ, 0xfc, !PT ;  /* 0x000000364d317212 */ /* 0x000fe400078efcff */
[----:B------:R-:W-:Y:S02]  /*13f50*/  LOP3.LUT R48, R78, R55, RZ, 0xfc, !PT ;  /* 0x000000374e307212 */ /* 0x000fe400078efcff */
[----:B------:R-:W-:Y:S01]  /*13f60*/  MOV R77, R76 ;  /* 0x0000004c004d7202 */ /* 0x000fe20000000f00 */
[----:B-1----:R-:W-:-:S04]  /*13f70*/  IMAD.WIDE.U32 R50, R75, 0x8, R50 ;  /* 0x000000084b327825 */ /* 0x002fc800078e0032 */
[----:B------:R-:W-:Y:S01]  /*13f80*/  VIADD R75, R75, 0x100 ;  /* 0x000001004b4b7836 */ /* 0x000fe20000000000 */
[----:B------:R4:W-:Y:S06]  /*13f90*/  STG.E.64 desc[UR6][R50.64], R48 ;  /* 0x0000003032007986 */ /* 0x0009ec000c101b06 */
.L_x_13866:
[----:B------:R-:W-:Y:S05]  /*13fa0*/  BSYNC.RECONVERGENT B0 ;  /* 0x0000000000007941 */ /* 0x000fea0003800200 */
.L_x_13865:
[----:B------:R-:W-:Y:S01]  /*13fb0*/  ISETP.GE.U32.AND P0, PT, R14, 0x400, PT ;  /* 0x000004000e00780c */ /* 0x000fe20003f06070 */
[----:B------:R-:W-:-:S12]  /*13fc0*/  BSSY.RECONVERGENT B0, `(.L_x_13949) ;  /* 0x0000653000007945 */ /* 0x000fd80003800200 */
        /* <DEDUP_REMOVED lines=9> */
[----:B-1234-:R0:W5:Y:S01]  /*14060*/  LDG.E.128 R48, desc[UR6][R22.64] ;  /* 0x0000000616307981 */ /* 0x01e162000c1e1d00 */
[----:B------:R-:W-:Y:S01]  /*14070*/  ISETP.NE.AND P1, PT, R8, 0x1, PT ;  /* 0x000000010800780c */ /* 0x000fe20003f25270 */
[----:B------:R-:W-:Y:S01]  /*14080*/  BSSY.RECONVERGENT B1, `(.L_x_13952) ;  /* 0x0000059000017945 */ /* 0x000fe20003800200 */
[----:B------:R-:W-:Y:S02]  /*14090*/  HFMA2 R21, -RZ, RZ, 0, 1.1920928955078125e-07 ;  /* 0x00000002ff157431 */ /* 0x000fe400000001ff */
[----:B------:R-:W-:Y:S01]  /*140a0*/  IMAD.MOV.U32 R0, RZ, RZ, R6 ;  /* 0x000000ffff007224 */ /* 0x000fe200078e0006 */
[----:B------:R-:W-:-:S08]  /*140b0*/  MOV R76, R77 ;  /* 0x0000004d004c7202 */ /* 0x000fd00000000f00 */
[----:B0-----:R-:W-:Y:S05]  /*140c0*/  @!P1 BRA `(.L_x_13953) ;  /* 0x0000000400509947 */ /* 0x001fea0003800000 */
        /* <DEDUP_REMOVED lines=10> */
.L_x_13954:
        /* <DEDUP_REMOVED lines=13> */
.L_x_13956:
[----:B------:R-:W-:Y:S05]  /*14240*/  BSYNC.RECONVERGENT B2 ;  /* 0x0000000000027941 */ /* 0x000fea0003800200 */
.L_x_13955:
        /* <DEDUP_REMOVED lines=60> */
.L_x_13953:
[----:B------:R-:W-:Y:S05]  /*14610*/  BSYNC.RECONVERGENT B1 ;  /* 0x0000000000017941 */ /* 0x000fea0003800200 */
.L_x_13952:
[----:B------:R-:W0:Y:S01]  /*14620*/  LDC R74, c[0x0][0x408] ;  /* 0x00010200ff4a7b82 */ /* 0x000e220000000800 */
[----:B------:R-:W-:Y:S01]  /*14630*/  HFMA2 R83, -RZ, RZ, 0.1171875, 0 ;  /* 0x2f800000ff537431 */ /* 0x000fe200000001ff */
[----:B------:R-:W-:Y:S01]  /*14640*/  I2FP.F32.U32 R0, R0 ;  /* 0x0000000000007245 */ /* 0x000fe20000201000 */
[----:B-----5:R-:W-:Y:S01]  /*14650*/  HADD2.F32 R8, -RZ, R52.H0_H0 ;  /* 0x20000034ff087230 */ /* 0x020fe20000004100 */
[----:B------:R-:W-:Y:S01]  /*14660*/  ISETP.NE.AND P2, PT, R21, 0x1, PT ;  /* 0x000000011500780c */ /* 0x000fe20003f45270 */
[----:B------:R-:W-:Y:S01]  /*14670*/  BSSY.RECONVERGENT B1, `(.L_x_13957) ;  /* 0x0000060000017945 */ /* 0x000fe20003800200 */
[----:B------:R-:W-:Y:S02]  /*14680*/  MOV R22, R6 ;  /* 0x0000000600167202 */ /* 0x000fe40000000f00 */
[----:B------:R-:W1:Y:S01]  /*14690*/  LDC R82, c[0x0][0x404] ;  /* 0x00010100ff527b82 */ /* 0x000e620000000800 */
[----:B------:R-:W-:Y:S01]  /*146a0*/  FMUL.FTZ R69, R8, UR4 ;  /* 0x0000000408457c20 */ /* 0x000fe20008410000 */
[----:B------:R-:W-:-:S02]  /*146b0*/  IMAD.MOV.U32 R8, RZ, RZ, 0x2 ;  /* 0x00000002ff087424 */ /* 0x000fc400078e00ff */
[----:B------:R-:W-:Y:S01]  /*146c0*/  FFMA.FTZ R23, R0, R83, 1.1641532182693481445e-10 ;  /* 0x2f00000000177423 */ /* 0x000fe20000010053 */
[----:B0-----:R-:W-:-:S04]  /*146d0*/  FMUL.FTZ R69, R69, R74 ;  /* 0x0000004a45457220 */ /* 0x001fc80000410000 */
[----:B-1----:R-:W-:Y:S01]  /*146e0*/  FSETP.GTU.FTZ.AND P1, PT, R23, R82, PT ;  /* 0x000000521700720b */ /* 0x002fe20003f3c000 */
        /* <DEDUP_REMOVED lines=14> */
.L_x_13959:
        /* <DEDUP_REMOVED lines=13> */
.L_x_13961:
[----:B------:R-:W-:Y:S05]  /*148a0*/  BSYNC.RECONVERGENT B2 ;  /* 0x0000000000027941 */ /* 0x000fea0003800200 */
.L_x_13960:
        /* <DEDUP_REMOVED lines=57> */
[----:B------:R-:W-:Y:S01]  /*14c40*/  IMAD.MOV.U32 R22, RZ, RZ, R76 ;  /* 0x000000ffff167224 */ /* 0x000fe200078e004c */
[----:B------:R-:W-:Y:S01]  /*14c50*/  MOV R76, R8 ;  /* 0x00000008004c7202 */ /* 0x000fe20000000f00 */
[----:B------:R-:W-:-:S07]  /*14c60*/  IMAD.MOV.U32 R8, RZ, RZ, RZ ;  /* 0x000000ffff087224 */ /* 0x000fce00078e00ff */
.L_x_13958:
[----:B------:R-:W-:Y:S05]  /*14c70*/  BSYNC.RECONVERGENT B1 ;  /* 0x0000000000017941 */ /* 0x000fea0003800200 */
.L_x_13957:
        /* <DEDUP_REMOVED lines=24> */
.L_x_13964:
        /* <DEDUP_REMOVED lines=13> */
.L_x_13966:
[----:B------:R-:W-:Y:S05]  /*14ed0*/  BSYNC.RECONVERGENT B2 ;  /* 0x0000000000027941 */ /* 0x000fea0003800200 */
.L_x_13965:
        /* <DEDUP_REMOVED lines=58> */
[----:B------:R-:W-:Y:S01]  /*15280*/  MOV R22, R76 ;  /* 0x0000004c00167202 */ /* 0x000fe20000000f00 */
[----:B------:R-:W-:-:S07]  /*15290*/  IMAD.MOV.U32 R76, RZ, RZ, R8 ;  /* 0x000000ffff4c7224 */ /* 0x000fce00078e0008 */
.L_x_13963:
[----:B------:R-:W-:Y:S05]  /*152a0*/  BSYNC.RECONVERGENT B1 ;  /* 0x0000000000017941 */ /* 0x000fea0003800200 */
.L_x_13962:
[----:B------:R-:W-:Y:S01]  /*152b0*/  I2FP.F32.U32 R8, R22 ;  /* 0x0000001600087245 */ /* 0x000fe20000201000 */
[----:B------:R-:W-:Y:S01]  /*152c0*/  HADD2.F32 R22, -RZ, R53.H0_H0 ;  /* 0x20000035ff167230 */ /* 0x000fe20000004100 */
[----:B------:R-:W-:Y:S01]  /*152d0*/  ISETP.NE.AND P2, PT, R48, 0x1, PT ;  /* 0x000000013000780c */ /* 0x000fe20003f45270 */
[----:B------:R-:W-:Y:S02]  /*152e0*/  BSSY.RECONVERGENT B1, `(.L_x_13967) ;  /* 0x000005e000017945 */ /* 0x000fe40003800200 */
[----:B------:R-:W-:Y:S01]  /*152f0*/  FFMA.FTZ R23, R8, R83, 1.1641532182693481445e-10 ;  /* 0x2f00000008177423 */ /* 0x000fe20000010053 */
[----:B------:R-:W-:Y:S01]  /*15300*/  FMUL.FTZ R69, R22, UR4 ;  /* 0x0000000416457c20 */ /* 0x000fe20008410000 */
[----:B------:R-:W-:-:S03]  /*15310*/  IMAD.MOV.U32 R8, RZ, RZ, 0x2 ;  /* 0x00000002ff087424 */ /* 0x000fc600078e00ff */
[----:B------:R-:W-:Y:S01]  /*15320*/  FMUL.FTZ R69, R69, R74 ;  /* 0x0000004a45457220 */ /* 0x000fe20000410000 */
[----:B------:R-:W-:Y:S01]  /*15330*/  FSETP.GTU.FTZ.AND P1, PT, R23, R82, PT ;  /* 0x000000521700720b */ /* 0x000fe20003f3c000 */
        /* <DEDUP_REMOVED lines=14> */
.L_x_13969:
        /* <DEDUP_REMOVED lines=12> */
.L_x_13971:
[----:B------:R-:W-:Y:S05]  /*154e0*/  BSYNC.RECONVERGENT B2 ;  /* 0x0000000000027941 */ /* 0x000fea0003800200 */
.L_x_13970:
        /* <DEDUP_REMOVED lines=58> */
[----:B------:R-:W-:Y:S01]  /*15890*/  IMAD.MOV.U32 R8, RZ, RZ, RZ ;  /* 0x000000ffff087224 */ /* 0x000fe200078e00ff */
[----:B------:R-:W-:Y:S02]  /*158a0*/  LOP3.LUT R10, R80, UR5, R79, 0x96, !PT ;  /* 0x00000005500a7c12 */ /* 0x000fe4000f8e964f */
[----:B------:R-:W-:-:S07]  /*158b0*/  MOV R6, R78 ;  /* 0x0000004e00067202 */ /* 0x000fce0000000f00 */
.L_x_13968:
[----:B------:R-:W-:Y:S05]  /*158c0*/  BSYNC.RECONVERGENT B1 ;  /* 0x0000000000017941 */ /* 0x000fea0003800200 */
.L_x_13967:
[----:B------:R-:W-:Y:S01]  /*158d0*/  I2FP.F32.U32 R48, R23 ;  /* 0x0000001700307245 */ /* 0x000fe20000201000 */
[----:B------:R-:W-:Y:S01]  /*158e0*/  HADD2.F32 R53, -RZ, R53.H1_H1 ;  /* 0x30000035ff357230 */ /* 0x000fe20000004100 */
[----:B------:R-:W-:Y:S01]  /*158f0*/  ISETP.NE.AND P3, PT, R8, 0x1, PT ;  /* 0x000000010800780c */ /* 0x000fe20003f65270 */
[----:B------:R-:W-:Y:S02]  /*15900*/  BSSY.RECONVERGENT B1, `(.L_x_13972) ;  /* 0x000005f000017945 */ /* 0x000fe40003800200 */
[----:B------:R-:W-:Y:S01]  /*15910*/  FFMA.FTZ R23, R48, R83, 1.1641532182693481445e-10 ;  /* 0x2f00000030177423 */ /* 0x000fe20000010053 */
[----:B------:R-:W-:Y:S01]  /*15920*/  FMUL.FTZ R53, R53, UR4 ;  /* 0x0000000435357c20 */ /* 0x000fe20008410000 */
[----:B------:R-:W-:-:S03]  /*15930*/  HADD2.F32 R48, -RZ, R49.H1_H1 ;  /* 0x30000031ff307230 */ /* 0x000fc60000004100 */
[----:B------:R-:W-:Y:S01]  /*15940*/  FMUL.FTZ R53, R53, R74 ;  /* 0x0000004a35357220 */ /* 0x000fe20000410000 */
[----:B------:R-:W-:Y:S01]  /*15950*/  FSETP.GTU.FTZ.AND P2, PT, R23, R82, PT ;  /* 0x000000521700720b */ /* 0x000fe20003f5c000 */
[----:B------:R-:W-:-:S03]  /*15960*/  IMAD.MOV.U32 R23, RZ, RZ, R6 ;  /* 0x000000ffff177224 */ /* 0x000fc600078e0006 */
        /* <DEDUP_REMOVED lines=14> */
.L_x_13974:
        /* <DEDUP_REMOVED lines=12> */
.L_x_13976:
[----:B------:R-:W-:Y:S05]  /*15b10*/  BSYNC.RECONVERGENT B2 ;  /* 0x0000000000027941 */ /* 0x000fea0003800200 */
.L_x_13975:
        /* <DEDUP_REMOVED lines=58> */
[----:B------:R-:W-:-:S04]  /*15ec0*/  MOV R76, R8 ;  /* 0x00000008004c7202 */ /* 0x000fc80000000f00 */
[----:B------:R-:W-:Y:S02]  /*15ed0*/  LOP3.LUT R10, R80, UR5, R79, 0x96, !PT ;  /* 0x00000005500a7c12 */ /* 0x000fe4000f8e964f */
[----:B------:R-:W-:-:S07]  /*15ee0*/  MOV R6, R78 ;  /* 0x0000004e00067202 */ /* 0x000fce0000000f00 */
.L_x_13973:
[----:B------:R-:W-:Y:S05]  /*15ef0*/  BSYNC.RECONVERGENT B1 ;  /* 0x0000000000017941 */ /* 0x000fea0003800200 */
.L_x_13972:
[----:B------:R-:W-:Y:S01]  /*15f00*/  I2FP.F32.U32 R70, R23 ;  /* 0x0000001700467245 */ /* 0x000fe20000201000 */
[----:B------:R-:W-:Y:S01]  /*15f10*/  HADD2.F32 R8, -RZ, R54.H0_H0 ;  /* 0x20000036ff087230 */ /* 0x000fe20000004100 */
[----:B------:R-:W-:Y:S01]  /*15f20*/  ISETP.NE.AND P4, PT, R53, 0x1, PT ;  /* 0x000000013500780c */ /* 0x000fe20003f85270 */
[----:B------:R-:W-:Y:S02]  /*15f30*/  BSSY.RECONVERGENT B1, `(.L_x_13977) ;  /* 0x000005e000017945 */ /* 0x000fe40003800200 */
        /* <DEDUP_REMOVED lines=19> */
.L_x_13979:
        /* <DEDUP_REMOVED lines=12> */
.L_x_13981:
[----:B------:R-:W-:Y:S05]  /*16130*/  BSYNC.RECONVERGENT B2 ;  /* 0x0000000000027941 */ /* 0x000fea0003800200 */
.L_x_13980:
        /* <DEDUP_REMOVED lines=60> */
[----:B------:R-:W-:-:S07]  /*16500*/  HFMA2 R8, -RZ, RZ, 0, 0 ;  /* 0x00000000ff087431 */ /* 0x000fce00000001ff */
.L_x_13978:
[----:B------:R-:W-:Y:S05]  /*16510*/  BSYNC.RECONVERGENT B1 ;  /* 0x0000000000017941 */ /* 0x000fea0003800200 */
.L_x_13977:
[----:B------:R-:W-:Y:S01]  /*16520*/  I2FP.F32.U32 R49, R49 ;  /* 0x0000003100317245 */ /* 0x000fe20000201000 */
[----:B------:R-:W-:Y:S01]  /*16530*/  HADD2.F32 R54, -RZ, R54.H1_H1 ;  /* 0x30000036ff367230 */ /* 0x000fe20000004100 */
[----:B------:R-:W-:Y:S01]  /*16540*/  ISETP.NE.AND P5, PT, R8, 0x1, PT ;  /* 0x000000010800780c */ /* 0x000fe20003fa5270 */
[----:B------:R-:W-:Y:S01]  /*16550*/  HADD2.F32 R50, -RZ, R50.H1_H1 ;  /* 0x30000032ff327230 */ /* 0x000fe20000004100 */
        /* <DEDUP_REMOVED lines=20> */
.L_x_13984:
        /* <DEDUP_REMOVED lines=12> */
.L_x_13986:
[----:B------:R-:W-:Y:S05]  /*16760*/  BSYNC.RECONVERGENT B2 ;  /* 0x0000000000027941 */ /* 0x000fea0003800200 */
.L_x_13985:
[----:B------:R-:W-:Y:S01]  /*16770*/  IMAD.WIDE.U32 R80, R13, -0x2daee0ad, RZ ;  /* 0xd2511f530d507825 */ /* 0x000fe200078e00ff */
[----:B------:R-:W-:-:S03]  /*16780*/  UIADD3 UR5, UPT, UPT, UR8, -0x61c88647, URZ ;  /* 0x9e3779b908057890 */ /* 0x000fc6000fffe0ff */
[----:B------:R-:W-:Y:S02]  /*16790*/  HFMA2 R54, -RZ, RZ, 0, 0 ;  /* 0x00000000ff367431 */ /* 0x000fe400000001ff */
        /* <DEDUP_REMOVED lines=58> */
.L_x_13983:
[----:B------:R-:W-:Y:S05]  /*16b40*/  BSYNC.RECONVERGENT B1 ;  /* 0x0000000000017941 */ /* 0x000fea0003800200 */
.L_x_13982:
[----:B------:R-:W-:Y:S01]  /*16b50*/  I2FP.F32.U32 R8, R50 ;  /* 0x0000003200087245 */ /* 0x000fe20000201000 */
[----:B------:R-:W-:Y:S01]  /*16b60*/  BSSY.RECONVERGENT B1, `(.L_x_13987) ;  /* 0x0000063000017945 */ /* 0x000fe20003800200 */
[----:B------:R-:W-:Y:S02]  /*16b70*/  ISETP.NE.AND P6, PT, R54, 0x1, PT ;  /* 0x000000013600780c */ /* 0x000fe40003fc5270 */
[----:B------:R-:W-:Y:S01]  /*16b80*/  MOV R50, R6 ;  /* 0x0000000600327202 */ /* 0x000fe20000000f00 */
[----:B------:R-:W-:-:S05]  /*16b90*/  FFMA.FTZ R8, R8, R83, 1.1641532182693481445e-10 ;  /* 0x2f00000008087423 */ /* 0x000fca0000010053 */
[----:B------:R-:W-:Y:S01]  /*16ba0*/  FSETP.GTU.FTZ.AND P5, PT, R8, R82, PT ;  /* 0x000000520800720b */ /* 0x000fe20003fbc000 */
[----:B------:R-:W-:-:S05]  /*16bb0*/  HADD2.F32 R8, -RZ, R55.H0_H0 ;  /* 0x20000037ff087230 */ /* 0x000fca0000004100 */
[----:B------:R-:W-:-:S04]  /*16bc0*/  FMUL.FTZ R8, R8, UR4 ;  /* 0x0000000408087c20 */ /* 0x000fc80008410000 */
[----:B------:R-:W-:-:S05]  /*16bd0*/  FMUL.FTZ R8, R8, R74 ;  /* 0x0000004a08087220 */ /* 0x000fca0000410000 */
[----:B------:R-:W-:Y:S01]  /*16be0*/  FSEL R53, R8, RZ, !P5 ;  /* 0x000000ff08357208 */ /* 0x000fe20006800000 */
[----:B------:R-:W-:Y:S01]  /*16bf0*/  HADD2.F32 R8, -RZ, R51.H0_H0 ;  /* 0x20000033ff087230 */ /* 0x000fe20000004100 */
[----:B------:R-:W-:-:S04]  /*16c00*/  PLOP3.LUT P5, PT, P5, PT, PT, 0x8, 0x80 ;  /* 0x000000000080781c */ /* 0x000fc80002fae170 */
[----:B------:R-:W-:Y:S01]  /*16c10*/  FADD.FTZ R53, R53, R8 ;  /* 0x0000000835357221 */ /* 0x000fe20000010000 */
[----:B------:R-:W-:-:S03]  /*16c20*/  IMAD.MOV.U32 R8, RZ, RZ, 0x2 ;  /* 0x00000002ff087424 */ /* 0x000fc600078e00ff */
        /* <DEDUP_REMOVED lines=10> */
.L_x_13989:
        /* <DEDUP_REMOVED lines=14> */
.L_x_13991:
[----:B------:R-:W-:Y:S05]  /*16db0*/  BSYNC.RECONVERGENT B2 ;  /* 0x0000000000027941 */ /* 0x000fea0003800200 */
.L_x_13990:
        /* <DEDUP_REMOVED lines=61> */
.L_x_13988:
[----:B------:R-:W-:Y:S05]  /*17190*/  BSYNC.RECONVERGENT B1 ;  /* 0x0000000000017941 */ /* 0x000fea0003800200 */
.L_x_13987:
[----:B------:R-:W-:Y:S01]  /*171a0*/  I2FP.F32.U32 R50, R50 ;  /* 0x0000003200327245 */ /* 0x000fe20000201000 */
[----:B------:R-:W-:Y:S02]  /*171b0*/  HADD2.F32 R55, -RZ, R55.H1_H1 ;  /* 0x30000037ff377230 */ /* 0x000fe40000004100 */
[----:B------:R-:W-:Y:S02]  /*171c0*/  HADD2.F32 R51, -RZ, R51.H1_H1 ;  /* 0x30000033ff337230 */ /* 0x000fe40000004100 */
[----:B------:R-:W-:Y:S01]  /*171d0*/  FFMA.FTZ R50, R50, R83, 1.1641532182693481445e-10 ;  /* 0x2f00000032327423 */ /* 0x000fe20000010053 */
[----:B------:R-:W-:-:S04]  /*171e0*/  FMUL.FTZ R55, R55, UR4 ;  /* 0x0000000437377c20 */ /* 0x000fc80008410000 */
[----:B------:R-:W-:Y:S01]  /*171f0*/  FMUL.FTZ R55, R55, R74 ;  /* 0x0000004a37377220 */ /* 0x000fe20000410000 */
[----:B------:R-:W-:Y:S02]  /*17200*/  FSETP.GTU.FTZ.AND P6, PT, R50, R82, PT ;  /* 0x000000523200720b */ /* 0x000fe40003fdc000 */
[----:B------:R-:W-:Y:S02]  /*17210*/  F2FP.F16.F32.PACK_AB R50, R49, R23 ;  /* 0x000000173132723e */ /* 0x000fe400000000ff */
[----:B------:R-:W-:Y:S02]  /*17220*/  FSEL R74, R55, RZ, !P6 ;  /* 0x000000ff374a7208 */ /* 0x000fe40007000000 */
[----:B------:R-:W-:Y:S02]  /*17230*/  F2FP.F16.F32.PACK_AB R49, R48, R22 ;  /* 0x000000163031723e */ /* 0x000fe400000000ff */
[----:B------:R-:W-:Y:S01]  /*17240*/  PLOP3.LUT P6, PT, P6, PT, PT, 0x8, 0x80 ;  /* 0x000000000080781c */ /* 0x000fe200037ce170 */
[----:B------:R-:W-:Y:S01]  /*17250*/  FADD.FTZ R74, R74, R51 ;  /* 0x000000334a4a7221 */ /* 0x000fe20000010000 */
[----:B------:R-:W-:-:S04]  /*17260*/  F2FP.F16.F32.PACK_AB R48, R21, R0 ;  /* 0x000000001530723e */ /* 0x000fc800000000ff */
[----:B------:R-:W-:Y:S01]  /*17270*/  F2FP.F16.F32.PACK_AB R51, R74, R53 ;  /* 0x000000354a33723e */ /* 0x000fe200000000ff */
[----:B------:R-:W-:Y:S06]  /*17280*/  BRA `(.L_x_13992) ;  /* 0x0000003000447947 */ /* 0x000fec0003800000 */
.L_x_13951:
        /* <DEDUP_REMOVED lines=16> */
.L_x_13995:
        /* <DEDUP_REMOVED lines=13> */
.L_x_13997:
[----:B------:R-:W-:Y:S05]  /*17460*/  BSYNC.RECONVERGENT B2 ;  /* 0x0000000000027941 */ /* 0x000fea0003800200 */
.L_x_13996:
[----:B-1-34-:R-:W-:Y:S01]  /*17470*/  IMAD.WIDE.U32 R50, R11, -0x326172a9, RZ ;  /* 0xcd9e8d570b327825 */ /* 0x01afe200078e00ff */
[----:B------:R-:W-:Y:S01]  /*17480*/  LOP3.LUT R8, R7, UR9, R23, 0x96, !PT ;  /* 0x0000000907087c12 */ /* 0x000fe2000f8e9617 */
[----:B------:R-:W-:Y:S02]  /*17490*/  UIADD3 UR5, UPT, UPT, UR8, -0x61c88647, URZ ;  /* 0x9e3779b908057890 */ /* 0x000fe4000fffe0ff */
[----:B------:R-:W-:Y:S01]  /*174a0*/  UIADD3 UR19, UPT, UPT, UR9, -0x4498517b, URZ ;  /* 0xbb67ae8509137890 */ /* 0x000fe2000fffe0ff */
[----:B--2---:R-:W-:Y:S01]  /*174b0*/  LOP3.LUT R48, R12, UR8, R51, 0x96, !PT ;  /* 0x000000080c307c12 */ /* 0x004fe2000f8e9633 */
        /* <DEDUP_REMOVED lines=55> */
.L_x_13994:
[----:B------:R-:W-:Y:S05]  /*17830*/  BSYNC.RECONVERGENT B1 ;  /* 0x0000000000017941 */ /* 0x000fea0003800200 */
.L_x_13993:
[----:B------:R-:W0:Y:S01]  /*17840*/  LDC R80, c[0x0][0x404] ;  /* 0x00010100ff507b82 */ /* 0x000e220000000800 */
[----:B------:R-:W-:Y:S01]  /*17850*/  I2FP.F32.U32 R0, R0 ;  /* 0x0000000000007245 */ /* 0x000fe20000201000 */
[----:B------:R-:W-:Y:S01]  /*17860*/  IMAD.MOV.U32 R81, RZ, RZ, 0x2f800000 ;  /* 0x2f800000ff517424 */ /* 0x000fe200078e00ff */
[----:B------:R-:W-:Y:S01]  /*17870*/  ISETP.NE.AND P2, PT, R22, 0x1, PT ;  /* 0x000000011600780c */ /* 0x000fe20003f45270 */
[----:B-----5:R-:W-:Y:S01]  /*17880*/  HADD2.F32 R8, -RZ, R52.H0_H0 ;  /* 0x20000034ff087230 */ /* 0x020fe20000004100 */
[----:B------:R-:W-:Y:S01]  /*17890*/  BSSY.RECONVERGENT B1, `(.L_x_13998) ;  /* 0x000005e000017945 */ /* 0x000fe20003800200 */
[----:B------:R-:W-:Y:S02]  /*178a0*/  FFMA.FTZ R21, R0, R81, 1.1641532182693481445e-10 ;  /* 0x2f00000000157423 */ /* 0x000fe40000010051 */
[----:B------:R-:W1:Y:S01]  /*178b0*/  LDC R74, c[0x0][0x408] ;  /* 0x00010200ff4a7b82 */ /* 0x000e620000000800 */
[----:B------:R-:W-:Y:S02]  /*178c0*/  FMUL.FTZ R23, R8, UR4 ;  /* 0x0000000408177c20 */ /* 0x000fe40008410000 */
[----:B0-----:R-:W-:Y:S01]  /*178d0*/  FSETP.GTU.FTZ.AND P1, PT, R21, R80, PT ;  /* 0x000000501500720b */ /* 0x001fe20003f3c000 */
[----:B------:R-:W-:-:S03]  /*178e0*/  IMAD.MOV.U32 R21, RZ, RZ, R6 ;  /* 0x000000ffff157224 */ /* 0x000fc600078e0006 */
[----:B------:R-:W-:Y:S01]  /*178f0*/  PLOP3.LUT P3, PT, P1, PT, PT, 0x8, 0x80 ;  /* 0x000000000080781c */ /* 0x000fe20000f6e170 */
[----:B-1----:R-:W-:Y:S01]  /*17900*/  FMUL.FTZ R0, R23, R74 ;  /* 0x0000004a17007220 */ /* 0x002fe20000410000 */
[----:B------:R-:W-:Y:S02]  /*17910*/  HFMA2 R23, -RZ, RZ, 0, 1.1920928955078125e-07 ;  /* 0x00000002ff177431 */ /* 0x000fe400000001ff */
        /* <DEDUP_REMOVED lines=11> */
.L_x_14000:
        /* <DEDUP_REMOVED lines=13> */
.L_x_14002:
[----:B------:R-:W-:Y:S05]  /*17aa0*/  BSYNC.RECONVERGENT B2 ;  /* 0x0000000000027941 */ /* 0x000fea0003800200 */
.L_x_14001:
[----:B--234-:R-:W-:Y:S01]  /*17ab0*/  LOP3.LUT R48, R7, UR9, R23, 0x96, !PT ;  /* 0x0000000907307c12 */ /* 0x01cfe2000f8e9617 */
        /* <DEDUP_REMOVED lines=59> */
.L_x_13999:
[----:B------:R-:W-:Y:S05]  /*17e70*/  BSYNC.RECONVERGENT B1 ;  /* 0x0000000000017941 */ /* 0x000fea0003800200 */
.L_x_13998:
[----:B------:R-:W-:Y:S01]  /*17e80*/  I2FP.F32.U32 R8, R21 ;  /* 0x0000001500087245 */ /* 0x000fe20000201000 */
[----:B------:R-:W-:Y:S01]  /*17e90*/  HADD2.F32 R52, -RZ, R52.H1_H1 ;  /* 0x30000034ff347230 */ /* 0x000fe20000004100 */
[----:B------:R-:W-:Y:S01]  /*17ea0*/  ISETP.NE.AND P1, PT, R23, 0x1, PT ;  /* 0x000000011700780c */ /* 0x000fe20003f25270 */
[----:B------:R-:W-:Y:S01]  /*17eb0*/  BSSY.RECONVERGENT B1, `(.L_x_14003) ;  /* 0x000005d000017945 */ /* 0x000fe20003800200 */
[----:B--234-:R-:W-:Y:S02]  /*17ec0*/  IMAD.MOV.U32 R48, RZ, RZ, 0x2 ;  /* 0x00000002ff307424 */ /* 0x01cfe400078e00ff */
[----:B------:R-:W-:Y:S01]  /*17ed0*/  FFMA.FTZ R21, R8, R81, 1.1641532182693481445e-10 ;  /* 0x2f00000008157423 */ /* 0x000fe20000010051 */
[----:B------:R-:W-:Y:S01]  /*17ee0*/  FMUL.FTZ R49, R52, UR4 ;  /* 0x0000000434317c20 */ /* 0x000fe20008410000 */
[----:B------:R-:W-:-:S03]  /*17ef0*/  MOV R22, R6 ;  /* 0x0000000600167202 */ /* 0x000fc60000000f00 */
[----:B------:R-:W-:Y:S01]  /*17f00*/  FMUL.FTZ R49, R49, R74 ;  /* 0x0000004a31317220 */ /* 0x000fe20000410000 */
[----:B------:R-:W-:-:S04]  /*17f10*/  FSETP.GTU.FTZ.AND P2, PT, R21, R80, PT ;  /* 0x000000501500720b */ /* 0x000fc80003f5c000 */
        /* <DEDUP_REMOVED lines=12> */
.L_x_14005:
        /* <DEDUP_REMOVED lines=13> */
.L_x_14007:
[----:B------:R-:W-:Y:S05]  /*180b0*/  BSYNC.RECONVERGENT B2 ;  /* 0x0000000000027941 */ /* 0x000fea0003800200 */
.L_x_14006:
        /* <DEDUP_REMOVED lines=60> */
.L_x_14004:
[----:B------:R-:W-:Y:S05]  /*18480*/  BSYNC.RECONVERGENT B1 ;  /* 0x0000000000017941 */ /* 0x000fea0003800200 */
.L_x_14003:
        /* <DEDUP_REMOVED lines=21> */
.L_x_14010:
        /* <DEDUP_REMOVED lines=13> */
.L_x_14012:
[----:B------:R-:W-:Y:S05]  /*186b0*/  BSYNC.RECONVERGENT B2 ;  /* 0x0000000000027941 */ /* 0x000fea0003800200 */
.L_x_14011:
        /* <DEDUP_REMOVED lines=60> */
.L_x_14009:
[----:B------:R-:W-:Y:S05]  /*18a80*/  BSYNC.RECONVERGENT B1 ;  /* 0x0000000000017941 */ /* 0x000fea0003800200 */
.L_x_14008:
        /* <DEDUP_REMOVED lines=22> */
.L_x_14015:
        /* <DEDUP_REMOVED lines=13> */
.L_x_14017:
[----:B------:R-:W-:Y:S05]  /*18cc0*/  BSYNC.RECONVERGENT B2 ;  /* 0x0000000000027941 */ /* 0x000fea0003800200 */
.L_x_14016:
        /* <DEDUP_REMOVED lines=59> */
[----:B------:R-:W-:-:S07]  /*19080*/  HFMA2 R50, -RZ, RZ, 0, 0 ;  /* 0x00000000ff327431 */ /* 0x000fce00000001ff */
.L_x_14014:
[----:B------:R-:W-:Y:S05]  /*19090*/  BSYNC.RECONVERGENT B1 ;  /* 0x0000000000017941 */ /* 0x000fea0003800200 */
.L_x_14013:
        /* <DEDUP_REMOVED lines=21> */
.L_x_14020:
        /* <DEDUP_REMOVED lines=12> */
.L_x_14022:
[----:B------:R-:W-:Y:S05]  /*192b0*/  BSYNC.RECONVERGENT B2 ;  /* 0x0000000000027941 */ /* 0x000fea0003800200 */
.L_x_14021:
        /* <DEDUP_REMOVED lines=61> */
.L_x_14019:
[----:B------:R-:W-:Y:S05]  /*19690*/  BSYNC.RECONVERGENT B1 ;  /* 0x0000000000017941 */ /* 0x000fea0003800200 */
.L_x_14018:
[----:B------:R-:W-:Y:S01]  /*196a0*/  I2FP.F32.U32 R50, R49 ;  /* 0x0000003100327245 */ /* 0x000fe20000201000 */
[----:B------:R-:W-:Y:S01]  /*196b0*/  HADD2.F32 R54, -RZ, R54.H1_H1 ;  /* 0x30000036ff367230 */ /* 0x000fe20000004100 */
[----:B------:R-:W-:Y:S01]  /*196c0*/  ISETP.NE.AND P5, PT, R8, 0x1, PT ;  /* 0x000000010800780c */ /* 0x000fe20003fa5270 */
[----:B------:R-:W-:Y:S01]  /*196d0*/  BSSY.RECONVERGENT B1, `(.L_x_14023) ;  /* 0x000005d000017945 */ /* 0x000fe20003800200 */
[----:B------:R-:W-:Y:S02]  /*196e0*/  IMAD.MOV.U32 R53, RZ, RZ, R6 ;  /* 0x000000ffff357224 */ /* 0x000fe400078e0006 */
[----:B------:R-:W-:Y:S01]  /*196f0*/  FFMA.FTZ R49, R50, R81, 1.1641532182693481445e-10 ;  /* 0x2f00000032317423 */ /* 0x000fe20000010051 */
[----:B------:R-:W-:Y:S01]  /*19700*/  FMUL.FTZ R51, R54, UR4 ;  /* 0x0000000436337c20 */ /* 0x000fe20008410000 */
[----:B------:R-:W-:-:S03]  /*19710*/  HFMA2 R50, -RZ, RZ, 0, 1.1920928955078125e-07 ;  /* 0x00000002ff327431 */ /* 0x000fc600000001ff */
        /* <DEDUP_REMOVED lines=14> */
.L_x_14025:
        /* <DEDUP_REMOVED lines=12> */
.L_x_14027:
[----:B------:R-:W-:Y:S05]  /*198c0*/  BSYNC.RECONVERGENT B2 ;  /* 0x0000000000027941 */ /* 0x000fea0003800200 */
.L_x_14026:
        /* <DEDUP_REMOVED lines=61> */
.L_x_14024:
[----:B------:R-:W-:Y:S05]  /*19ca0*/  BSYNC.RECONVERGENT B1 ;  /* 0x0000000000017941 */ /* 0x000fea0003800200 */
.L_x_14023:
        /* <DEDUP_REMOVED lines=22> */
.L_x_14030:
        /* <DEDUP_REMOVED lines=14> */
.L_x_14032:
[----:B------:R-:W-:Y:S05]  /*19ef0*/  BSYNC.RECONVERGENT B2 ;  /* 0x0000000000027941 */ /* 0x000fea0003800200 */
.L_x_14031:
        /* <DEDUP_REMOVED lines=61> */
.L_x_14029:
[----:B------:R-:W-:Y:S05]  /*1a2d0*/  BSYNC.RECONVERGENT B1 ;  /* 0x0000000000017941 */ /* 0x000fea0003800200 */
.L_x_14028:
[----:B------:R-:W-:Y:S01]  /*1a2e0*/  I2FP.F32.U32 R50, R54 ;  /* 0x0000003600327245 */ /* 0x000fe20000201000 */
[----:B------:R-:W-:-:S04]  /*1a2f0*/  HADD2.F32 R55, -RZ, R55.H1_H1 ;  /* 0x30000037ff377230 */ /* 0x000fc80000004100 */
[----:B------:R-:W-:Y:S01]  /*1a300*/  FFMA.FTZ R50, R50, R81, 1.1641532182693481445e-10 ;  /* 0x2f00000032327423 */ /* 0x000fe20000010051 */
[----:B------:R-:W-:-:S04]  /*1a310*/  FMUL.FTZ R55, R55, UR4 ;  /* 0x0000000437377c20 */ /* 0x000fc80008410000 */
[----:B------:R-:W-:Y:S01]  /*1a320*/  FMUL.FTZ R55, R55, R74 ;  /* 0x0000004a37377220 */ /* 0x000fe20000410000 */
[----:B------:R-:W-:Y:S02]  /*1a330*/  FSETP.GTU.FTZ.AND P6, PT, R50, R80, PT ;  /* 0x000000503200720b */ /* 0x000fe40003fdc000 */
[----:B------:R-:W-:Y:S02]  /*1a340*/  F2FP.F16.F32.PACK_AB R50, R49, R23 ;  /* 0x000000173132723e */ /* 0x000fe400000000ff */
[----:B------:R-:W-:Y:S02]  /*1a350*/  FSEL R74, R55, RZ, !P6 ;  /* 0x000000ff374a7208 */ /* 0x000fe40007000000 */
[----:B------:R-:W-:Y:S02]  /*1a360*/  F2FP.F16.F32.PACK_AB R49, R48, R22 ;  /* 0x000000163031723e */ /* 0x000fe400000000ff */
[----:B------:R-:W-:Y:S02]  /*1a370*/  PLOP3.LUT P6, PT, P6, PT, PT, 0x8, 0x80 ;  /* 0x000000000080781c */ /* 0x000fe400037ce170 */
[----:B------:R-:W-:-:S02]  /*1a380*/  F2FP.F16.F32.PACK_AB R48, R21, R0 ;  /* 0x000000001530723e */ /* 0x000fc400000000ff */
[----:B------:R-:W-:-:S09]  /*1a390*/  F2FP.F16.F32.PACK_AB R51, R74, R53 ;  /* 0x000000354a33723e */ /* 0x000fd200000000ff */
.L_x_13992:
        /* <DEDUP_REMOVED lines=21> */
.L_x_13950:
[----:B------:R-:W-:Y:S05]  /*1a4f0*/  BSYNC.RECONVERGENT B0 ;  /* 0x0000000000007941 */ /* 0x000fea0003800200 */
.L_x_13949:
[----:B01234-:R-:W2:Y:S04]  /*1a500*/  LDL.LU R48, [R1] ;  /* 0x0000000001307983 */ /* 0x01fea80000300800 */
[----:B------:R-:W3:Y:S01]  /*1a510*/  LDL R54, [R1+0x8] ;  /* 0x0000080001367983 */ /* 0x000ee20000100800 */
[----:B------:R-:W-:Y:S01]  /*1a520*/  FADD.FTZ R49, RZ, R4 ;  /* 0x00000004ff317221 */ /* 0x000fe20000010000 */
[C---:B------:R-:W-:Y:S02]  /*1a530*/  ISETP.GT.U32.AND P3, PT, R14.reuse, 0x1ff, PT ;  /* 0x000001ff0e00780c */ /* 0x040fe40003f64070 */
[C---:B------:R-:W-:Y:S02]  /*1a540*/  ISETP.GT.U32.AND P2, PT, R14.reuse, 0x2ff, PT ;  /* 0x000002ff0e00780c */ /* 0x040fe40003f44070 */
[----:B------:R-:W-:-:S02]  /*1a550*/  ISETP.GT.U32.AND P1, PT, R14, 0x3ff, PT ;  /* 0x000003ff0e00780c */ /* 0x000fc40003f24070 */
[----:B--2---:R-:W-:Y:S01]  /*1a560*/  ISETP.NE.AND P4, PT, R48, RZ, PT ;  /* 0x000000ff3000720c */ /* 0x004fe20003f85270 */
        /* <DEDUP_REMOVED lines=45> */
[----:B------:R-:W-:Y:S01]  /*1a840*/  FFMA.FTZ R49, R49, R49, RZ ;  /* 0x0000003131317223 */ /* 0x000fe200000100ff */
        /* <DEDUP_REMOVED lines=85> */
.L_x_14034:
[----:B------:R-:W-:Y:S05]  /*1ada0*/  BSYNC.RECONVERGENT B0 ;  /* 0x0000000000007941 */ /* 0x000fea0003800200 */
.L_x_14033:
        /* <DEDUP_REMOVED lines=12> */
.L_x_14036:
[----:B------:R-:W-:Y:S05]  /*1ae70*/  BSYNC.RECONVERGENT B0 ;  /* 0x0000000000007941 */ /* 0x000fea0003800200 */
.L_x_14035:
        /* <DEDUP_REMOVED lines=83> */
[----:B------:R-:W-:Y:S01]  /*1b3b0*/  F2FP.F16.F32.PACK_AB R48, R49, R48 ;  /* 0x000000303130723e */ /* 0x000fe200000000ff */
        /* <DEDUP_REMOVED lines=14> */
[----:B------:R-:W-:-:S03]  /*1b4a0*/  F2FP.F16.F32.PACK_AB R49, R76, R75 ;  /* 0x0000004b4c31723e */ /* 0x000fc600000000ff */
[----:B------:R-:W-:Y:S02]  /*1b4b0*/  F2FP.F16.F32.PACK_AB R50, R78, R51 ;  /* 0x000000334e32723e */ /* 0x000fe400000000ff */
[----:B------:R-:W-:-:S05]  /*1b4c0*/  F2FP.F16.F32.PACK_AB R51, R80, R79 ;  /* 0x0000004f5033723e */ /* 0x000fca00000000ff */
[----:B------:R0:W-:Y:S02]  /*1b4d0*/  STG.E.128 desc[UR6][R52.64], R48 ;  /* 0x0000003034007986 */ /* 0x0001e4000c101d06 */
.L_x_14038:
[----:B------:R-:W-:Y:S05]  /*1b4e0*/  BSYNC.RECONVERGENT B0 ;  /* 0x0000000000007941 */ /* 0x000fea0003800200 */
.L_x_14037:
        /* <DEDUP_REMOVED lines=15> */
[----:B------:R-:W-:Y:S01]  /*1b5e0*/  F2FP.F16.F32.PACK_AB R48, R49, R48 ;  /* 0x000000303130723e */ /* 0x000fe200000000ff */
        /* <DEDUP_REMOVED lines=11> */
[----:B------:R-:W-:Y:S01]  /*1b6a0*/  F2FP.F16.F32.PACK_AB R49, R76, R51 ;  /* 0x000000334c31723e */ /* 0x000fe200000000ff */
[----:B------:R-:W-:Y:S01]  /*1b6b0*/  FFMA.FTZ R78, R78, R109, R89 ;  /* 0x0000006d4e4e7223 */ /* 0x000fe20000010059 */
[----:B------:R-:W-:Y:S01]  /*1b6c0*/  FFMA.FTZ R75, R75, R110, R90 ;  /* 0x0000006e4b4b7223 */ /* 0x000fe2000001005a */
[----:B0-----:R-:W-:-:S03]  /*1b6d0*/  IMAD.WIDE.U32 R52, R5, 0x10, R52 ;  /* 0x0000001005347825 */ /* 0x001fc600078e0034 */
[----:B------:R-:W-:Y:S01]  /*1b6e0*/  F2FP.F16.F32.PACK_AB R50, R78, R79 ;  /* 0x0000004f4e32723e */ /* 0x000fe200000000ff */
[----:B------:R-:W-:Y:S01]  /*1b6f0*/  VIADD R5, R5, 0x100 ;  /* 0x0000010005057836 */ /* 0x000fe20000000000 */
[----:B------:R-:W-:-:S05]  /*1b700*/  F2FP.F16.F32.PACK_AB R51, R80, R75 ;  /* 0x0000004b5033723e */ /* 0x000fca00000000ff */
[----:B------:R2:W-:Y:S02]  /*1b710*/  STG.E.128 desc[UR6][R52.64], R48 ;  /* 0x0000003034007986 */ /* 0x0005e4000c101d06 */
.L_x_14040:
[----:B------:R-:W-:Y:S05]  /*1b720*/  BSYNC.RECONVERGENT B0 ;  /* 0x0000000000007941 */ /* 0x000fea0003800200 */
.L_x_14039:
        /* <DEDUP_REMOVED lines=35> */
.L_x_14042:
[----:B------:R-:W-:Y:S05]  /*1b960*/  BSYNC.RECONVERGENT B0 ;  /* 0x0000000000007941 */ /* 0x000fea0003800200 */
.L_x_14041:
        /* <DEDUP_REMOVED lines=27> */
[----:B------:R-:W-:-:S03]  /*1bb20*/  FFMA.FTZ R48, R48, R37, R29 ;  /* 0x0000002530307223 */ /* 0x000fc6000001001d */
[----:B------:R-:W-:Y:S02]  /*1bb30*/  F2FP.F16.F32.PACK_AB R50, R76, R75 ;  /* 0x0000004b4c32723e */ /* 0x000fe400000000ff */
[----:B------:R-:W-:Y:S01]  /*1bb40*/  F2FP.F16.F32.PACK_AB R49, R54, R49 ;  /* 0x000000313631723e */ /* 0x000fe200000000ff */
[----:B0-----:R-:W-:Y:S01]  /*1bb50*/  IMAD.WIDE.U32 R52, R5, 0x10, R52 ;  /* 0x0000001005347825 */ /* 0x001fe200078e0034 */
[----:B------:R-:W-:-:S05]  /*1bb60*/  F2FP.F16.F32.PACK_AB R48, R48, R55 ;  /* 0x000000373030723e */ /* 0x000fca00000000ff */
[----:B------:R4:W-:Y:S02]  /*1bb70*/  STG.E.128 desc[UR6][R52.64], R48 ;  /* 0x0000003034007986 */ /* 0x0009e4000c101d06 */
.L_x_14044:
[----:B------:R-:W-:Y:S05]  /*1bb80*/  BSYNC.RECONVERGENT B0 ;  /* 0x0000000000007941 */ /* 0x000fea0003800200 */
.L_x_14043:
[----:B------:R-:W-:Y:S02]  /*1bb90*/  UIADD3 UR14, UPT, UPT, UR14, UR12, URZ ;  /* 0x0000000c0e0e7290 */ /* 0x000fe4000fffe0ff */
[----:B------:R-:W-:Y:S02]  /*1bba0*/  UPLOP3.LUT UP2, UPT, UPT, UPT, UP2, 0x40, 0x4 ;  /* 0x000000000004789c */ /* 0x000fe40003f4e820 */
[----:B------:R-:W-:-:S09]  /*1bbb0*/  UISETP.GE.AND UP1, UPT, UR14, UR13, UPT ;  /* 0x0000000d0e00728c */ /* 0x000fd2000bf26270 */
[----:B------:R-:W-:Y:S05]  /*1bbc0*/  BRA.U !UP1, `(.L_x_14045) ;  /* 0xfffffe5109947547 */ /* 0x000fea000b83ffff */
[----:B------:R-:W-:Y:S05]  /*1bbd0*/  EXIT ;  /* 0x000000000000794d */ /* 0x000fea0003800000 */
.L_x_14046:
        /* <DEDUP_REMOVED lines=10> */
.L_x_27548:


//--------------------- .text._ZN10layer_norm13ln_fwd_kernelINS_13Kernel_traitsIf6__halfS2_S2_fjLj8192ELj1ELj1ELj8ELj16ENS_18Kernel_traits_baseILj8192EfS2_S2_S2_fjLj256EEEEELb1ELb0ELb0ELb1EEEvNS_9FwdParamsE --------------------------
	.section	.text._ZN10layer_norm13ln_fwd_kernelINS_13Kernel_traitsIf6__halfS2_S2_fjLj8192ELj1ELj1ELj8ELj16ENS_18Kernel_traits_baseILj8192EfS2_S2_S2_fjLj256EEEEELb1ELb0ELb0ELb1EEEvNS_9FwdParamsE,"ax",@progbits
	.align	128
        .global         _ZN10layer_norm13ln_fwd_kernelINS_13Kernel_traitsIf6__halfS2_S2_fjLj8192ELj1ELj1ELj8ELj16ENS_18Kernel_traits_baseILj8192EfS2_S2_S2_fjLj256EEEEELb1ELb0ELb0ELb1EEEvNS_9FwdParamsE
        .type           _ZN10layer_norm13ln_fwd_kernelINS_13Kernel_traitsIf6__halfS2_S2_fjLj8192ELj1ELj1ELj8ELj16ENS_18Kernel_traits_baseILj8192EfS2_S2_S2_fjLj256EEEEELb1ELb0ELb0ELb1EEEvNS_9FwdParamsE,@function
        .size           _ZN10layer_norm13ln_fwd_kernelINS_13Kernel_traitsIf6__halfS2_S2_fjLj8192ELj1ELj1ELj8ELj16ENS_18Kernel_traits_baseILj8192EfS2_S2_S2_fjLj256EEEEELb1ELb0ELb0ELb1EEEvNS_9FwdParamsE,(.L_x_27549 - _ZN10layer_norm13ln_fwd_kernelINS_13Kernel_traitsIf6__halfS2_S2_fjLj8192ELj1ELj1ELj8ELj16ENS_18Kernel_traits_baseILj8192EfS2_S2_S2_fjLj256EEEEELb1ELb0ELb0ELb1EEEvNS_9FwdParamsE)
        .other          _ZN10layer_norm13ln_fwd_kernelINS_13Kernel_traitsIf6__halfS2_S2_fjLj8192ELj1ELj1ELj8ELj16ENS_18Kernel_traits_baseILj8192EfS2_S2_S2_fjLj256EEEEELb1ELb0ELb0ELb1EEEvNS_9FwdParamsE,@"STO_CUDA_ENTRY STV_DEFAULT"
_ZN10layer_norm13ln_fwd_kernelINS_13Kernel_traitsIf6__halfS2_S2_fjLj8192ELj1ELj1ELj8ELj16ENS_18Kernel_traits_baseILj8192EfS2_S2_S2_fjLj256EEEEELb1ELb0ELb0ELb1EEEvNS_9FwdParamsE:
.text._ZN10layer_norm13ln_fwd_kernelINS_13Kernel_traitsIf6__halfS2_S2_fjLj8192ELj1ELj1ELj8ELj16ENS_18Kernel_traits_baseILj8192EfS2_S2_S2_fjLj256EEEEELb1ELb0ELb0ELb1EEEvNS_9FwdParamsE:
        /* <DEDUP_REMOVED lines=67> */
.L_x_14047:
        /* <DEDUP_REMOVED lines=28> */
.L_x_14048:
[----:B------:R-:W2:Y:S02]  /*05f0*/  LDCU UR4, c[0x0][0x384] ;  /* 0x00007080ff0477ac */ /* 0x000ea40008000800 */
[----:B--2---:R-:W-:-:S06]  /*0600*/  UISETP.GE.AND UP0, UPT, UR9, UR4, UPT ;  /* 0x000000040900728c */ /* 0x004fcc000bf06270 */
[----:B------:R-:W-:-:S13]  /*0610*/  PLOP3.LUT P0, PT, PT, PT, UP0, 0x80, 0x8 ;  /* 0x000000000008781c */ /* 0x000fda0003f0f008 */
[----:B------:R-:W-:Y:S05]  /*0620*/  @P0 EXIT ;  /* 0x000000000000094d */ /* 0x000fea0003800000 */
[----:B01----:R-:W-:Y:S01]  /*0630*/  IMAD.HI.U32 R6, R0, -0x326172a9, RZ ;  /* 0xcd9e8d5700067827 */ /* 0x003fe200078e00ff */
[----:B------:R-:W-:Y:S01]  /*0640*/  UIADD3 UR4, UPT, UPT, UR12, 0x5384540f, URZ ;  /* 0x5384540f0c047890 */ /* 0x000fe2000fffe0ff */
[----:B------:R-:W-:Y:S01]  /*0650*/  LOP3.LUT R75, R4, 0x3, RZ, 0xc0, !PT ;  /* 0x00000003044b7812 */ /* 0x000fe200078ec0ff */
[----:B------:R-:W0:Y:S01]  /*0660*/  LDCU.64 UR18, c[0x0][0x3e0] ;  /* 0x00007c00ff1277ac */ /* 0x000e220008000a00 */
[----:B------:R-:W-:Y:S01]  /*0670*/  IMAD.HI.U32 R5, R2, -0x2daee0ad, RZ ;  /* 0xd2511f5302057827 */ /* 0x000fe200078e00ff */
[----:B------:R-:W-:Y:S01]  /*0680*/  LOP3.LUT R6, R3, UR12, R6, 0x96, !PT ;  /* 0x0000000c03067c12 */ /* 0x000fe2000f8e9606 */
[----:B------:R-:W1:Y:S02]  /*0690*/  LDCU UR20, c[0x0][0x388] ;  /* 0x00007100ff1477ac */ /* 0x000e640008000800 */
[----:B------:R-:W-:Y:S01]  /*06a0*/  IMAD R8, R0, -0x326172a9, RZ ;  /* 0xcd9e8d5700087824 */ /* 0x000fe200078e02ff */
[----:B------:R-:W-:Y:S01]  /*06b0*/  LOP3.LUT R5, R5, UR13, RZ, 0x3c, !PT ;  /* 0x0000000d05057c12 */ /* 0x000fe2000f8e3cff */
[----:B------:R-:W-:Y:S01]  /*06c0*/  IMAD R10, R2, -0x2daee0ad, RZ ;  /* 0xd2511f53020a7824 */ /* 0x000fe200078e02ff */
[----:B------:R-:W2:Y:S01]  /*06d0*/  LDCU.U8 UR38, c[0x0][0x410] ;  /* 0x00008200ff2677ac */ /* 0x000ea20008000000 */
[----:B------:R-:W-:Y:S01]  /*06e0*/  IMAD.HI.U32 R9, R6, -0x2daee0ad, RZ ;  /* 0xd2511f5306097827 */ /* 0x000fe200078e00ff */
[----:B------:R-:W-:-:S03]  /*06f0*/  UPLOP3.LUT UP2, UPT, UPT, UPT, UPT, 0x40, 0x4 ;  /* 0x000000000004789c */ /* 0x000fc60003f4e870 */
[C---:B------:R-:W-:Y:S01]  /*0700*/  IMAD.HI.U32 R7, R5.reuse, -0x326172a9, RZ ;  /* 0xcd9e8d5705077827 */ /* 0x040fe200078e00ff */
[----:B------:R-:W-:Y:S01]  /*0710*/  LOP3.LUT R9, R10, UR7, R9, 0x96, !PT ;  /* 0x000000070a097c12 */ /* 0x000fe2000f8e9609 */
[----:B------:R-:W3:Y:S02]  /*0720*/  LDCU UR7, c[0x0][0x404] ;  /* 0x00008080ff0777ac */ /* 0x000ee40008000800 */
[----:B------:R-:W-:Y:S01]  /*0730*/  IMAD R11, R6, -0x2daee0ad, RZ ;  /* 0xd2511f53060b7824 */ /* 0x000fe200078e02ff */
[----:B------:R-:W-:Y:S01]  /*0740*/  LOP3.LUT R7, R8, UR6, R7, 0x96, !PT ;  /* 0x0000000608077c12 */ /* 0x000fe2000f8e9607 */
[----:B------:R-:W-:Y:S01]  /*0750*/  IMAD R8, R5, -0x326172a9, RZ ;  /* 0xcd9e8d5705087824 */ /* 0x000fe200078e02ff */
[----:B0-----:R-:W-:Y:S01]  /*0760*/  UISETP.NE.U32.AND UP0, UPT, UR18, URZ, UPT ;  /* 0x000000ff1200728c */ /* 0x001fe2000bf05070 */
[----:B------:R-:W-:-:S03]  /*0770*/  IMAD.HI.U32 R5, R9, -0x326172a9, RZ ;  /* 0xcd9e8d5709057827 */ /* 0x000fc600078e00ff */
[----:B------:R-:W-:Y:S01]  /*0780*/  UISETP.NE.AND.EX UP0, UPT, UR19, URZ, UPT, UP0 ;  /* 0x000000ff1300728c */ /* 0x000fe2000bf05300 */
        /* <DEDUP_REMOVED lines=18> */
[----:B------:R-:W4:Y:S01]  /*08b0*/  LDCU.64 UR14, c[0x0][0x3a0] ;  /* 0x00007400ff0e77ac */ /* 0x000f220008000a00 */
        /* <DEDUP_REMOVED lines=12> */
[----:B------:R-:W0:Y:S01]  /*0980*/  LDCU.64 UR16, c[0x0][0x380] ;  /* 0x00007000ff1077ac */ /* 0x000e220008000a00 */
        /* <DEDUP_REMOVED lines=16> */
[----:B------:R-:W-:Y:S01]  /*0a90*/  IMAD.MOV.U32 R4, RZ, RZ, RZ ;  /* 0x000000ffff047224 */ /* 0x000fe200078e00ff */
[----:B------:R-:W-:Y:S01]  /*0aa0*/  LOP3.LUT R70, R9, UR29, R70, 0x96, !PT ;  /* 0x0000001d09467c12 */ /* 0x000fe2000f8e9646 */
[----:B------:R-:W-:Y:S02]  /*0ab0*/  IMAD R65, R5, -0x2daee0ad, RZ ;  /* 0xd2511f5305417824 */ /* 0x000fe400078e02ff */
[----:B01234-:R-:W-:-:S07]  /*0ac0*/  IMAD R74, R7, -0x326172a9, RZ ;  /* 0xcd9e8d57074a7824 */ /* 0x01ffce00078e02ff */
.L_x_14252:
[----:B0-----:R-:W0:Y:S01]  /*0ad0*/  @UP0 LDCU.64 UR4, c[0x0][0x3e0] ;  /* 0x00007c00ff0407ac */ /* 0x001e220008000a00 */
[----:B------:R-:W1:Y:S01]  /*0ae0*/  S2R R109, SR_TID.X ;  /* 0x00000000006d7919 */ /* 0x000e620000002100 */
[----:B------:R-:W-:Y:S01]  /*0af0*/  PLOP3.LUT P0, PT, PT, PT, UP0, 0x80, 0x8 ;  /* 0x000000000008781c */ /* 0x000fe20003f0f008 */
[----:B------:R-:W2:Y:S01]  /*0b00*/  LDC.64 R76, c[0x0][0x390] ;  /* 0x0000e400ff4c7b82 */ /* 0x000ea20000000a00 */
        /* <DEDUP_REMOVED lines=10> */
[----:B-----5:R-:W5:Y:S01]  /*0bb0*/  LDG.E.128 R12, desc[UR10][R12.64] ;  /* 0x0000000a0c0c7981 */ /* 0x020f62000c1e1d00 */
[----:B------:R-:W-:Y:S01]  /*0bc0*/  PLOP3.LUT P0, PT, PT, PT, UP0, 0x80, 0x8 ;  /* 0x000000000008781c */ /* 0x000fe20003f0f008 */
[----:B------:R-:W-:Y:S01]  /*0bd0*/  UISETP.NE.U32.AND UP1, UPT, UR14, URZ, UPT ;  /* 0x000000ff0e00728c */ /* 0x000fe2000bf25070 */
[----:B------:R-:W-:Y:S01]  /*0be0*/  PLOP3.LUT P1, PT, PT, PT, UP0, 0x80, 0x8 ;  /* 0x000000000008781c */ /* 0x000fe20003f2f008 */
[----:B------:R-:W-:Y:S01]  /*0bf0*/  UMOV UR6, 0x3f800000 ;  /* 0x3f80000000067882 */ /* 0x000fe20000000000 */
[----:B------:R-:W-:Y:S01]  /*0c00*/  HFMA2 R79, -RZ, RZ, 0.1171875, 0 ;  /* 0x2f800000ff4f7431 */ /* 0x000fe200000001ff */
[----:B------:R-:W-:Y:S02]  /*0c10*/  UISETP.NE.AND.EX UP1, UPT, UR15, URZ, UPT, UP1 ;  /* 0x000000ff0f00728c */ /* 0x000fe4000bf25310 */
[----:B------:R-:W-:Y:S02]  /*0c20*/  UIADD3 UR18, UPT, UPT, UR12, -0xe443238, URZ ;  /* 0xf1bbcdc80c127890 */ /* 0x000fe4000fffe0ff */
[----:B------:R-:W-:-:S02]  /*0c30*/  UIADD3 UR19, UPT, UPT, UR12, 0x3c6ef372, URZ ;  /* 0x3c6ef3720c137890 */ /* 0x000fc4000fffe0ff */
[----:B------:R-:W-:Y:S02]  /*0c40*/  UIADD3 UR27, UPT, UPT, UR13, -0x24c28bd8, URZ ;  /* 0xdb3d74280d1b7890 */ /* 0x000fe4000fffe0ff */
        /* <DEDUP_REMOVED lines=8> */
[----:B------:R-:W-:Y:S02]  /*0cd0*/  UIADD3 UR36, UPT, UPT, UR13, -0x56f99767, URZ ;  /* 0xa90668990d247890 */ /* 0x000fe4000fffe0ff */
[----:B------:R-:W-:Y:S01]  /*0ce0*/  UIADD3 UR37, UPT, UPT, UR12, 0x5384540f, URZ ;  /* 0x5384540f0c257890 */ /* 0x000fe2000fffe0ff */
[----:B---3--:R-:W-:-:S05]  /*0cf0*/  @P0 HADD2.F32 R6, -RZ, R6.H0_H0 ;  /* 0x20000006ff060230 */ /* 0x008fca0000004100 */
[----:B------:R-:W-:Y:S01]  /*0d00*/  @P1 R2UR UR6, R6 ;  /* 0x00000000060612ca */ /* 0x000fe200000e0000 */
[----:B------:R-:W-:-:S14]  /*0d10*/  BRA.U !UP1, `(.L_x_14049) ;  /* 0x0000002509cc7547 */ /* 0x000fdc000b800000 */
        /* <DEDUP_REMOVED lines=13> */
.L_x_27384:
[----:B------:R-:W-:Y:S05]  /*0df0*/  BRX R6 -0xe00                                          (*"BRANCH_TARGETS .L_x_27385,.L_x_27386,.L_x_27387"*) ;  /* 0xfffffff006807949 */ /* 0x000fea000383ffff */
.L_x_27387:
[----:B------:R-:W-:Y:S01]  /*0e00*/  IADD3 R7, PT, PT, R75, 0x1, RZ ;  /* 0x000000014b077810 */ /* 0x000fe20007ffe0ff */
[----:B------:R-:W-:Y:S02]  /*0e10*/  IMAD.MOV.U32 R52, RZ, RZ, R65 ;  /* 0x000000ffff347224 */ /* 0x000fe400078e0041 */
[----:B------:R-:W-:Y:S01]  /*0e20*/  IMAD.MOV.U32 R6, RZ, RZ, R70 ;  /* 0x000000ffff067224 */ /* 0x000fe200078e0046 */
[----:B------:R-:W-:Y:S06]  /*0e30*/  BRA `(.L_x_14050) ;  /* 0x0000000000e47947 */ /* 0x000fec0003800000 */
.L_x_27385:
[----:B------:R-:W-:Y:S01]  /*0e40*/  MOV R52, R65 ;  /* 0x0000004100347202 */ /* 0x000fe20000000f00 */
[----:B------:R-:W-:Y:S02]  /*0e50*/  IMAD.MOV.U32 R7, RZ, RZ, 0x3 ;  /* 0x00000003ff077424 */ /* 0x000fe400078e00ff */
[----:B------:R-:W-:Y:S01]  /*0e60*/  IMAD.MOV.U32 R6, RZ, RZ, R71 ;  /* 0x000000ffff067224 */ /* 0x000fe200078e0047 */
[----:B------:R-:W-:Y:S06]  /*0e70*/  BRA `(.L_x_14050) ;  /* 0x0000000000d47947 */ /* 0x000fec0003800000 */
.L_x_27386:
        /* <DEDUP_REMOVED lines=12> */
.L_x_14051:
        /* <DEDUP_REMOVED lines=40> */
[----:B------:R-:W-:-:S07]  /*11c0*/  IMAD.MOV.U32 R6, RZ, RZ, R65 ;  /* 0x000000ffff067224 */ /* 0x000fce00078e0041 */
.L_x_14050:
[----:B------:R-:W-:Y:S01]  /*11d0*/  I2FP.F32.U32 R6, R6 ;  /* 0x0000000600067245 */ /* 0x000fe20000201000 */
[----:B-----5:R-:W-:Y:S01]  /*11e0*/  HADD2.F32 R8, -RZ, R12.H0_H0 ;  /* 0x2000000cff087230 */ /* 0x020fe20000004100 */
[----:B------:R-:W-:Y:S01]  /*11f0*/  UMOV UR5, UR8 ;  /* 0x0000000800057c82 */ /* 0x000fe20008000000 */
[----:B------:R-:W-:Y:S01]  /*1200*/  ISETP.NE.AND P1, PT, R7, 0x1, PT ;  /* 0x000000010700780c */ /* 0x000fe20003f25270 */
[----:B------:R-:W-:Y:S01]  /*1210*/  UMOV UR4, UR7 ;  /* 0x0000000700047c82 */ /* 0x000fe20008000000 */
[----:B------:R-:W-:Y:S01]  /*1220*/  FFMA.FTZ R6, R6, R79, 1.1641532182693481445e-10 ;  /* 0x2f00000006067423 */ /* 0x000fe2000001004f */
[----:B------:R-:W-:Y:S01]  /*1230*/  FMUL.FTZ R8, R8, UR6 ;  /* 0x0000000608087c20 */ /* 0x000fe20008410000 */
[----:B------:R-:W-:-:S03]  /*1240*/  HADD2.F32 R9, -RZ, R16.H0_H0 ;  /* 0x20000010ff097230 */ /* 0x000fc60000004100 */
[----:B------:R-:W-:Y:S01]  /*1250*/  FMUL.FTZ R8, R8, UR5 ;  /* 0x0000000508087c20 */ /* 0x000fe20008410000 */
[----:B------:R-:W-:-:S04]  /*1260*/  FSETP.GTU.FTZ.AND P0, PT, R6, UR4, PT ;  /* 0x0000000406007c0b */ /* 0x000fc8000bf1c000 */
[----:B------:R-:W-:Y:S01]  /*1270*/  FSEL R6, R8, RZ, !P0 ;  /* 0x000000ff08067208 */ /* 0x000fe20004000000 */
[----:B------:R-:W-:Y:S01]  /*1280*/  IMAD.MOV.U32 R8, RZ, RZ, R74 ;  /* 0x000000ffff087224 */ /* 0x000fe200078e004a */
        /* <DEDUP_REMOVED lines=13> */
.L_x_14053:
        /* <DEDUP_REMOVED lines=12> */
.L_x_14054:
        /* <DEDUP_REMOVED lines=42> */
.L_x_14052:
        /* <DEDUP_REMOVED lines=22> */
.L_x_14056:
        /* <DEDUP_REMOVED lines=12> */
.L_x_14057:
        /* <DEDUP_REMOVED lines=42> */
.L_x_14055:
[----:B------:R-:W-:Y:S01]  /*1b80*/  I2FP.F32.U32 R8, R8 ;  /* 0x0000000800087245 */ /* 0x000fe20000201000 */
[----:B------:R-:W-:Y:S01]  /*1b90*/  HADD2.F32 R9, -RZ, R13.H0_H0 ;  /* 0x2000000dff097230 */ /* 0x000fe20000004100 */
[----:B------:R-:W-:Y:S01]  /*1ba0*/  ISETP.NE.AND P2, PT, R10, 0x1, PT ;  /* 0x000000010a00780c */ /* 0x000fe20003f45270 */
[----:B------:R-:W-:Y:S02]  /*1bb0*/  HADD2.F32 R11, -RZ, R17.H0_H0 ;  /* 0x20000011ff0b7230 */ /* 0x000fe40000004100 */
        /* <DEDUP_REMOVED lines=18> */
.L_x_14059:
        /* <DEDUP_REMOVED lines=12> */
.L_x_14060:
        /* <DEDUP_REMOVED lines=42> */
.L_x_14058:
[----:B------:R-:W-:Y:S01]  /*2040*/  I2FP.F32.U32 R10, R9 ;  /* 0x00000009000a7245 */ /* 0x000fe20000201000 */
[----:B------:R-:W-:Y:S01]  /*2050*/  HADD2.F32 R13, -RZ, R13.H1_H1 ;  /* 0x3000000dff0d7230 */ /* 0x000fe20000004100 */
[----:B------:R-:W-:Y:S01]  /*2060*/  ISETP.NE.AND P3, PT, R11, 0x1, PT ;  /* 0x000000010b00780c */ /* 0x000fe20003f65270 */
[----:B------:R-:W-:Y:S02]  /*2070*/  HFMA2 R12, -RZ, RZ, 0, 1.1920928955078125e-07 ;  /* 0x00000002ff0c7431 */ /* 0x000fe400000001ff */
[----:B------:R-:W-:Y:S01]  /*2080*/  FFMA.FTZ R10, R10, R79, 1.1641532182693481445e-10 ;  /* 0x2f0000000a0a7423 */ /* 0x000fe2000001004f */
[----:B------:R-:W-:-:S04]  /*2090*/  FMUL.FTZ R13, R13, UR6 ;  /* 0x000000060d0d7c20 */ /* 0x000fc80008410000 */
[----:B------:R-:W-:Y:S01]  /*20a0*/  FMUL.FTZ R13, R13, UR5 ;  /* 0x000000050d0d7c20 */ /* 0x000fe20008410000 */
[----:B------:R-:W-:Y:S01]  /*20b0*/  FSETP.GTU.FTZ.AND P2, PT, R10, UR4, PT ;  /* 0x000000040a007c0b */ /* 0x000fe2000bf5c000 */
[----:B------:R-:W-:-:S03]  /*20c0*/  HADD2.F32 R10, -RZ, R17.H1_H1 ;  /* 0x30000011ff0a7230 */ /* 0x000fc60000004100 */
        /* <DEDUP_REMOVED lines=13> */
.L_x_14062:
        /* <DEDUP_REMOVED lines=12> */
.L_x_14063:
        /* <DEDUP_REMOVED lines=42> */
.L_x_14061:
        /* <DEDUP_REMOVED lines=22> */
.L_x_14065:
        /* <DEDUP_REMOVED lines=12> */
.L_x_14066:
        /* <DEDUP_REMOVED lines=42> */
.L_x_14064:
        /* <DEDUP_REMOVED lines=22> */
.L_x_14068:
        /* <DEDUP_REMOVED lines=12> */
.L_x_14069:
        /* <DEDUP_REMOVED lines=42> */
.L_x_14067:
        /* <DEDUP_REMOVED lines=22> */
.L_x_14071:
        /* <DEDUP_REMOVED lines=14> */
.L_x_14072:
        /* <DEDUP_REMOVED lines=42> */
.L_x_14070:
        /* <DEDUP_REMOVED lines=8> */
[----:B------:R-:W-:-:S04]  /*33e0*/  FSETP.GTU.FTZ.AND P6, PT, R14, UR4, PT ;  /* 0x000000040e007c0b */ /* 0x000fc8000bfdc000 */
[----:B------:R-:W-:Y:S02]  /*33f0*/  FSEL R15, R15, RZ, !P6 ;  /* 0x000000ff0f0f7208 */ /* 0x000fe40007000000 */
[----:B------:R-:W-:-:S03]  /*3400*/  PLOP3.LUT P6, PT, P6, PT, PT, 0x8, 0x80 ;  /* 0x000000000080781c */ /* 0x000fc600037ce170 */
[----:B------:R-:W-:Y:S01]  /*3410*/  FADD.FTZ R13, R15, R16 ;  /* 0x000000100f0d7221 */ /* 0x000fe20000010000 */
[----:B------:R-:W-:-:S04]  /*3420*/  F2FP.F16.F32.PACK_AB R16, R7, R6 ;  /* 0x000000060710723e */ /* 0x000fc800000000ff */
[----:B------:R-:W-:Y:S01]  /*3430*/  F2FP.F16.F32.PACK_AB R19, R13, R12 ;  /* 0x0000000c0d13723e */ /* 0x000fe200000000ff */
[----:B------:R-:W-:Y:S06]  /*3440*/  BRA `(.L_x_14073) ;  /* 0x00000024006c7947 */ /* 0x000fec0003800000 */
.L_x_14049:
        /* <DEDUP_REMOVED lines=15> */
.L_x_14075:
        /* <DEDUP_REMOVED lines=12> */
.L_x_14076:
        /* <DEDUP_REMOVED lines=40> */
[----:B------:R-:W-:-:S07]  /*3880*/  IMAD.MOV.U32 R6, RZ, RZ, R65 ;  /* 0x000000ffff067224 */ /* 0x000fce00078e0041 */
.L_x_14074:
        /* <DEDUP_REMOVED lines=23> */
.L_x_14078:
        /* <DEDUP_REMOVED lines=12> */
.L_x_14079:
        /* <DEDUP_REMOVED lines=42> */
.L_x_14077:
[----:B------:R-:W-:Y:S01]  /*3d60*/  ISETP.NE.AND P2, PT, R9, 0x1, PT ;  /* 0x000000010900780c */ /* 0x000fe20003f45270 */
[----:B------:R-:W-:Y:S01]  /*3d70*/  HADD2.F32 R12, -RZ, R12.H1_H1 ;  /* 0x3000000cff0c7230 */ /* 0x000fe20000004100 */
[----:B------:R-:W-:Y:S01]  /*3d80*/  I2FP.F32.U32 R8, R7 ;  /* 0x0000000700087245 */ /* 0x000fe20000201000 */
[----:B------:R-:W-:-:S03]  /*3d90*/  IMAD.MOV.U32 R10, RZ, RZ, 0x2 ;  /* 0x00000002ff0a7424 */ /* 0x000fc600078e00ff */
[----:B------:R-:W-:Y:S01]  /*3da0*/  FMUL.FTZ R12, R12, UR6 ;  /* 0x000000060c0c7c20 */ /* 0x000fe20008410000 */
[----:B------:R-:W-:-:S03]  /*3db0*/  FFMA.FTZ R8, R8, R79, 1.1641532182693481445e-10 ;  /* 0x2f00000008087423 */ /* 0x000fc6000001004f */
[----:B------:R-:W-:Y:S02]  /*3dc0*/  FMUL.FTZ R7, R12, UR5 ;  /* 0x000000050c077c20 */ /* 0x000fe40008410000 */
        /* <DEDUP_REMOVED lines=13> */
.L_x_14081:
        /* <DEDUP_REMOVED lines=12> */
.L_x_14082:
        /* <DEDUP_REMOVED lines=42> */
.L_x_14080:
[----:B------:R-:W-:Y:S01]  /*4200*/  I2FP.F32.U32 R8, R8 ;  /* 0x0000000800087245 */ /* 0x000fe20000201000 */
[----:B------:R-:W-:Y:S01]  /*4210*/  HADD2.F32 R9, -RZ, R13.H0_H0 ;  /* 0x2000000dff097230 */ /* 0x000fe20000004100 */
[----:B------:R-:W-:Y:S01]  /*4220*/  ISETP.NE.AND P3, PT, R10, 0x1, PT ;  /* 0x000000010a00780c */ /* 0x000fe20003f65270 */
[----:B------:R-:W-:Y:S02]  /*4230*/  HFMA2 R11, -RZ, RZ, 0, 1.1920928955078125e-07 ;  /* 0x00000002ff0b7431 */ /* 0x000fe400000001ff */
[----:B------:R-:W-:Y:S01]  /*4240*/  FFMA.FTZ R8, R8, R79, 1.1641532182693481445e-10 ;  /* 0x2f00000008087423 */ /* 0x000fe2000001004f */
[----:B------:R-:W-:-:S04]  /*4250*/  FMUL.FTZ R9, R9, UR6 ;  /* 0x0000000609097c20 */ /* 0x000fc80008410000 */
        /* <DEDUP_REMOVED lines=14> */
.L_x_14084:
        /* <DEDUP_REMOVED lines=12> */
.L_x_14085:
        /* <DEDUP_REMOVED lines=42> */
.L_x_14083:
[----:B------:R-:W-:Y:S01]  /*46a0*/  ISETP.NE.AND P4, PT, R11, 0x1, PT ;  /* 0x000000010b00780c */ /* 0x000fe20003f85270 */
[----:B------:R-:W-:Y:S01]  /*46b0*/  HADD2.F32 R13, -RZ, R13.H1_H1 ;  /* 0x3000000dff0d7230 */ /* 0x000fe20000004100 */
[----:B------:R-:W-:Y:S01]  /*46c0*/  I2FP.F32.U32 R10, R9 ;  /* 0x00000009000a7245 */ /* 0x000fe20000201000 */
[----:B------:R-:W-:-:S03]  /*46d0*/  IMAD.MOV.U32 R12, RZ, RZ, 0x2 ;  /* 0x00000002ff0c7424 */ /* 0x000fc600078e00ff */
[----:B------:R-:W-:Y:S01]  /*46e0*/  FMUL.FTZ R13, R13, UR6 ;  /* 0x000000060d0d7c20 */ /* 0x000fe20008410000 */
[----:B------:R-:W-:-:S03]  /*46f0*/  FFMA.FTZ R10, R10, R79, 1.1641532182693481445e-10 ;  /* 0x2f0000000a0a7423 */ /* 0x000fc6000001004f */
[----:B------:R-:W-:Y:S02]  /*4700*/  FMUL.FTZ R9, R13, UR5 ;  /* 0x000000050d097c20 */ /* 0x000fe40008410000 */
        /* <DEDUP_REMOVED lines=13> */
.L_x_14087:
        /* <DEDUP_REMOVED lines=12> */
.L_x_14088:
        /* <DEDUP_REMOVED lines=42> */
.L_x_14086:
[----:B------:R-:W-:Y:S01]  /*4b40*/  I2FP.F32.U32 R10, R10 ;  /* 0x0000000a000a7245 */ /* 0x000fe20000201000 */
[----:B------:R-:W-:Y:S01]  /*4b50*/  HADD2.F32 R11, -RZ, R14.H0_H0 ;  /* 0x2000000eff0b7230 */ /* 0x000fe20000004100 */
[----:B------:R-:W-:Y:S01]  /*4b60*/  ISETP.NE.AND P5, PT, R12, 0x1, PT ;  /* 0x000000010c00780c */ /* 0x000fe20003fa5270 */
[----:B------:R-:W-:Y:S02]  /*4b70*/  IMAD.MOV.U32 R13, RZ, RZ, 0x2 ;  /* 0x00000002ff0d7424 */ /* 0x000fe400078e00ff */
[----:B------:R-:W-:Y:S01]  /*4b80*/  FFMA.FTZ R10, R10, R79, 1.1641532182693481445e-10 ;  /* 0x2f0000000a0a7423 */ /* 0x000fe2000001004f */
[----:B------:R-:W-:-:S04]  /*4b90*/  FMUL.FTZ R11, R11, UR6 ;  /* 0x000000060b0b7c20 */ /* 0x000fc80008410000 */
[----:B------:R-:W-:Y:S01]  /*4ba0*/  FSETP.GTU.FTZ.AND P4, PT, R10, UR4, PT ;  /* 0x000000040a007c0b */ /* 0x000fe2000bf9c000 */
[----:B------:R-:W-:Y:S01]  /*4bb0*/  FMUL.FTZ R10, R11, UR5 ;  /* 0x000000050b0a7c20 */ /* 0x000fe20008410000 */
        /* <DEDUP_REMOVED lines=12> */
.L_x_14090:
        /* <DEDUP_REMOVED lines=12> */
.L_x_14091:
        /* <DEDUP_REMOVED lines=42> */
.L_x_14089:
[----:B------:R-:W-:Y:S01]  /*4fe0*/  I2FP.F32.U32 R12, R11 ;  /* 0x0000000b000c7245 */ /* 0x000fe20000201000 */
[----:B------:R-:W-:Y:S01]  /*4ff0*/  HADD2.F32 R14, -RZ, R14.H1_H1 ;  /* 0x3000000eff0e7230 */ /* 0x000fe20000004100 */
        /* <DEDUP_REMOVED lines=18> */
.L_x_14093:
        /* <DEDUP_REMOVED lines=12> */
.L_x_14094:
        /* <DEDUP_REMOVED lines=42> */
.L_x_14092:
        /* <DEDUP_REMOVED lines=20> */
.L_x_14096:
        /* <DEDUP_REMOVED lines=14> */
.L_x_14097:
        /* <DEDUP_REMOVED lines=42> */
.L_x_14095:
        /* <DEDUP_REMOVED lines=12> */
.L_x_14073:
[----:B------:R-:W0:Y:S01]  /*5a00*/  LDC.64 R80, c[0x0][0x3a8] ;  /* 0x0000ea00ff507b82 */ /* 0x000e220000000a00 */
[----:B------:R-:W-:Y:S02]  /*5a10*/  SEL R21, RZ, 0x1000000, !P6 ;  /* 0x01000000ff157807 */ /* 0x000fe40007000000 */
        /* <DEDUP_REMOVED lines=9> */
[----:B------:R-:W-:Y:S01]  /*5ab0*/  LOP3.LUT R15, R15, R20, R14, 0xfe, !PT ;  /* 0x000000140f0f7212 */ /* 0x000fe200078efe0e */
[----:B------:R-:W-:Y:S01]  /*5ac0*/  VIADD R14, R5, 0x100 ;  /* 0x00000100050e7836 */ /* 0x000fe20000000000 */
        /* <DEDUP_REMOVED lines=28> */
.L_x_14100:
        /* <DEDUP_REMOVED lines=12> */
.L_x_14101:
        /* <DEDUP_REMOVED lines=40> */
[----:B------:R-:W-:-:S07]  /*5fd0*/  IMAD.MOV.U32 R16, RZ, RZ, RZ ;  /* 0x000000ffff107224 */ /* 0x000fce00078e00ff */
.L_x_14099:
[----:B------:R-:W-:Y:S01]  /*5fe0*/  I2FP.F32.U32 R18, R15 ;  /* 0x0000000f00127245 */ /* 0x000fe20000201000 */
[----:B-----5:R-:W-:Y:S01]  /*5ff0*/  HADD2.F32 R15, -RZ, R20.H0_H0 ;  /* 0x20000014ff0f7230 */ /* 0x020fe20000004100 */
[----:B------:R-:W-:Y:S01]  /*6000*/  ISETP.NE.AND P1, PT, R16, 0x1, PT ;  /* 0x000000011000780c */ /* 0x000fe20003f25270 */
        /* <DEDUP_REMOVED lines=9> */
[----:B------:R-:W-:Y:S02]  /*60a0*/  MOV R18, 0x2 ;  /* 0x0000000200127802 */ /* 0x000fe40000000f00 */
        /* <DEDUP_REMOVED lines=10> */
.L_x_14103:
        /* <DEDUP_REMOVED lines=12> */
.L_x_14104:
        /* <DEDUP_REMOVED lines=42> */
.L_x_14102:
        /* <DEDUP_REMOVED lines=22> */
.L_x_14106:
        /* <DEDUP_REMOVED lines=12> */
.L_x_14107:
        /* <DEDUP_REMOVED lines=42> */
.L_x_14105:
[----:B------:R-:W-:Y:S01]  /*6970*/  I2FP.F32.U32 R18, R17 ;  /* 0x0000001100127245 */ /* 0x000fe20000201000 */
[----:B------:R-:W-:Y:S01]  /*6980*/  HADD2.F32 R17, -RZ, R21.H0_H0 ;  /* 0x20000015ff117230 */ /* 0x000fe20000004100 */
[----:B------:R-:W-:Y:S01]  /*6990*/  ISETP.NE.AND P2, PT, R20, 0x1, PT ;  /* 0x000000011400780c */ /* 0x000fe20003f45270 */
[----:B------:R-:W-:Y:S01]  /*69a0*/  IMAD.MOV.U32 R48, RZ, RZ, 0x2 ;  /* 0x00000002ff307424 */ /* 0x000fe200078e00ff */
[----:B------:R-:W-:Y:S01]  /*69b0*/  MOV R19, R74 ;  /* 0x0000004a00137202 */ /* 0x000fe20000000f00 */
        /* <DEDUP_REMOVED lines=17> */
.L_x_14109:
        /* <DEDUP_REMOVED lines=12> */
.L_x_14110:
        /* <DEDUP_REMOVED lines=42> */
.L_x_14108:
        /* <DEDUP_REMOVED lines=22> */
.L_x_14112:
        /* <DEDUP_REMOVED lines=12> */
.L_x_14113:
        /* <DEDUP_REMOVED lines=42> */
.L_x_14111:
[----:B------:R-:W-:Y:S01]  /*72f0*/  I2FP.F32.U32 R20, R19 ;  /* 0x0000001300147245 */ /* 0x000fe20000201000 */
[----:B------:R-:W-:Y:S01]  /*7300*/  HADD2.F32 R19, -RZ, R22.H0_H0 ;  /* 0x20000016ff137230 */ /* 0x000fe20000004100 */
        /* <DEDUP_REMOVED lines=20> */
.L_x_14115:
        /* <DEDUP_REMOVED lines=12> */
.L_x_14116:
        /* <DEDUP_REMOVED lines=43> */
.L_x_14114:
        /* <DEDUP_REMOVED lines=22> */
.L_x_14118:
        /* <DEDUP_REMOVED lines=12> */
.L_x_14119:
        /* <DEDUP_REMOVED lines=43> */
.L_x_14117:
        /* <DEDUP_REMOVED lines=22> */
.L_x_14121:
        /* <DEDUP_REMOVED lines=14> */
.L_x_14122:
        /* <DEDUP_REMOVED lines=43> */
.L_x_14120:
        /* <DEDUP_REMOVED lines=15> */
.L_x_14098:
        /* <DEDUP_REMOVED lines=15> */
.L_x_14125:
        /* <DEDUP_REMOVED lines=12> */
.L_x_14126:
        /* <DEDUP_REMOVED lines=40> */
[----:B------:R-:W-:-:S07]  /*86a0*/  LOP3.LUT R71, R16, UR35, R57, 0x96, !PT ;  /* 0x0000002310477c12 */ /* 0x000fce000f8e9639 */
.L_x_14124:
[----:B------:R-:W-:Y:S01]  /*86b0*/  I2FP.F32.U32 R16, R15 ;  /* 0x0000000f00107245 */ /* 0x000fe20000201000 */
[----:B-----5:R-:W-:Y:S01]  /*86c0*/  HADD2.F32 R15, -RZ, R20.H0_H0 ;  /* 0x20000014ff0f7230 */ /* 0x020fe20000004100 */
[----:B------:R-:W-:Y:S01]  /*86d0*/  ISETP.NE.AND P1, PT, R17, 0x1, PT ;  /* 0x000000011100780c */ /* 0x000fe20003f25270 */
[----:B------:R-:W-:Y:S02]  /*86e0*/  IMAD.MOV.U32 R18, RZ, RZ, 0x2 ;  /* 0x00000002ff127424 */ /* 0x000fe400078e00ff */
[----:B------:R-:W-:Y:S01]  /*86f0*/  FFMA.FTZ R16, R16, R79, 1.1641532182693481445e-10 ;  /* 0x2f00000010107423 */ /* 0x000fe2000001004f */
[----:B------:R-:W-:-:S04]  /*8700*/  FMUL.FTZ R15, R15, UR6 ;  /* 0x000000060f0f7c20 */ /* 0x000fc80008410000 */
        /* <DEDUP_REMOVED lines=15> */
.L_x_14128:
        /* <DEDUP_REMOVED lines=12> */
.L_x_14129:
        /* <DEDUP_REMOVED lines=42> */
.L_x_14127:
[----:B------:R-:W-:Y:S01]  /*8b60*/  I2FP.F32.U32 R16, R16 ;  /* 0x0000001000107245 */ /* 0x000fe20000201000 */
[----:B------:R-:W-:Y:S01]  /*8b70*/  HADD2.F32 R20, -RZ, R20.H1_H1 ;  /* 0x30000014ff147230 */ /* 0x000fe20000004100 */
[----:B------:R-:W-:Y:S02]  /*8b80*/  ISETP.NE.AND P2, PT, R18, 0x1, PT ;  /* 0x000000011200780c */ /* 0x000fe40003f45270 */
[----:B------:R-:W-:Y:S01]  /*8b90*/  MOV R17, R74 ;  /* 0x0000004a00117202 */ /* 0x000fe20000000f00 */
[----:B------:R-:W-:Y:S01]  /*8ba0*/  FFMA.FTZ R16, R16, R79, 1.1641532182693481445e-10 ;  /* 0x2f00000010107423 */ /* 0x000fe2000001004f */
[----:B------:R-:W-:-:S04]  /*8bb0*/  FMUL.FTZ R20, R20, UR6 ;  /* 0x0000000614147c20 */ /* 0x000fc80008410000 */
[----:B------:R-:W-:Y:S01]  /*8bc0*/  FSETP.GTU.FTZ.AND P1, PT, R16, UR4, PT ;  /* 0x0000000410007c0b */ /* 0x000fe2000bf3c000 */
[----:B------:R-:W-:Y:S01]  /*8bd0*/  FMUL.FTZ R16, R20, UR5 ;  /* 0x0000000514107c20 */ /* 0x000fe20008410000 */
[----:B------:R-:W-:Y:S02]  /*8be0*/  IMAD.MOV.U32 R20, RZ, RZ, 0x2 ;  /* 0x00000002ff147424 */ /* 0x000fe400078e00ff */
        /* <DEDUP_REMOVED lines=11> */
.L_x_14131:
        /* <DEDUP_REMOVED lines=12> */
.L_x_14132:
        /* <DEDUP_REMOVED lines=42> */
.L_x_14130:
[----:B------:R-:W-:Y:S01]  /*9000*/  I2FP.F32.U32 R18, R17 ;  /* 0x0000001100127245 */ /* 0x000fe20000201000 */
[----:B------:R-:W-:Y:S01]  /*9010*/  HADD2.F32 R17, -RZ, R21.H0_H0 ;  /* 0x20000015ff117230 */ /* 0x000fe20000004100 */
[----:B------:R-:W-:Y:S01]  /*9020*/  ISETP.NE.AND P3, PT, R20, 0x1, PT ;  /* 0x000000011400780c */ /* 0x000fe20003f65270 */
[----:B------:R-:W-:Y:S02]  /*9030*/  HFMA2 R48, -RZ, RZ, 0, 1.1920928955078125e-07 ;  /* 0x00000002ff307431 */ /* 0x000fe400000001ff */
[----:B------:R-:W-:Y:S02]  /*9040*/  IMAD.MOV.U32 R19, RZ, RZ, R74 ;  /* 0x000000ffff137224 */ /* 0x000fe400078e004a */
[----:B------:R-:W-:Y:S01]  /*9050*/  FFMA.FTZ R18, R18, R79, 1.1641532182693481445e-10 ;  /* 0x2f00000012127423 */ /* 0x000fe2000001004f */
[----:B------:R-:W-:-:S04]  /*9060*/  FMUL.FTZ R17, R17, UR6 ;  /* 0x0000000611117c20 */ /* 0x000fc80008410000 */
[----:B------:R-:W-:Y:S01]  /*9070*/  FMUL.FTZ R17, R17, UR5 ;  /* 0x0000000511117c20 */ /* 0x000fe20008410000 */
        /* <DEDUP_REMOVED lines=12> */
.L_x_14134:
        /* <DEDUP_REMOVED lines=12> */
.L_x_14135:
        /* <DEDUP_REMOVED lines=42> */
.L_x_14133:
[----:B------:R-:W-:Y:S01]  /*94a0*/  I2FP.F32.U32 R18, R19 ;  /* 0x0000001300127245 */ /* 0x000fe20000201000 */
[----:B------:R-:W-:Y:S01]  /*94b0*/  HADD2.F32 R21, -RZ, R21.H1_H1 ;  /* 0x30000015ff157230 */ /* 0x000fe20000004100 */
[----:B------:R-:W-:Y:S01]  /*94c0*/  ISETP.NE.AND P4, PT, R48, 0x1, PT ;  /* 0x000000013000780c */ /* 0x000fe20003f85270 */
[----:B------:R-:W-:Y:S02]  /*94d0*/  IMAD.MOV.U32 R49, RZ, RZ, 0x2 ;  /* 0x00000002ff317424 */ /* 0x000fe400078e00ff */
[----:B------:R-:W-:Y:S01]  /*94e0*/  FFMA.FTZ R18, R18, R79, 1.1641532182693481445e-10 ;  /* 0x2f00000012127423 */ /* 0x000fe2000001004f */
[----:B------:R-:W-:Y:S01]  /*94f0*/  FMUL.FTZ R21, R21, UR6 ;  /* 0x0000000615157c20 */ /* 0x000fe20008410000 */
[----:B------:R-:W-:-:S03]  /*9500*/  IMAD.MOV.U32 R19, RZ, RZ, R74 ;  /* 0x000000ffff137224 */ /* 0x000fc600078e004a */
        /* <DEDUP_REMOVED lines=13> */
.L_x_14137:
        /* <DEDUP_REMOVED lines=12> */
.L_x_14138:
        /* <DEDUP_REMOVED lines=42> */
.L_x_14136:
        /* <DEDUP_REMOVED lines=20> */
.L_x_14140:
        /* <DEDUP_REMOVED lines=12> */
.L_x_14141:
        /* <DEDUP_REMOVED lines=43> */
.L_x_14139:
[----:B------:R-:W-:Y:S01]  /*9df0*/  I2FP.F32.U32 R20, R21 ;  /* 0x0000001500147245 */ /* 0x000fe20000201000 */
[----:B------:R-:W-:Y:S01]  /*9e00*/  HADD2.F32 R22, -RZ, R22.H1_H1 ;  /* 0x30000016ff167230 */ /* 0x000fe20000004100 */
[----:B------:R-:W-:Y:S01]  /*9e10*/  ISETP.NE.AND P5, PT, R48, 0x1, PT ;  /* 0x000000013000780c */ /* 0x000fe20003fa5270 */
[----:B------:R-:W-:Y:S02]  /*9e20*/  IMAD.MOV.U32 R49, RZ, RZ, 0x2 ;  /* 0x00000002ff317424 */ /* 0x000fe400078e00ff */
[----:B------:R-:W-:Y:S01]  /*9e30*/  FFMA.FTZ R20, R20, R79, 1.1641532182693481445e-10 ;  /* 0x2f00000014147423 */ /* 0x000fe2000001004f */
[----:B------:R-:W-:Y:S01]  /*9e40*/  FMUL.FTZ R22, R22, UR6 ;  /* 0x0000000616167c20 */ /* 0x000fe20008410000 */
[----:B------:R-:W-:-:S03]  /*9e50*/  IMAD.MOV.U32 R21, RZ, RZ, R74 ;  /* 0x000000ffff157224 */ /* 0x000fc600078e004a */
        /* <DEDUP_REMOVED lines=13> */
.L_x_14143:
        /* <DEDUP_REMOVED lines=12> */
.L_x_14144:
        /* <DEDUP_REMOVED lines=43> */
.L_x_14142:
        /* <DEDUP_REMOVED lines=20> */
.L_x_14146:
        /* <DEDUP_REMOVED lines=14> */
.L_x_14147:
        /* <DEDUP_REMOVED lines=43> */
.L_x_14145:
        /* <DEDUP_REMOVED lines=12> */
.L_x_14123:
        /* <DEDUP_REMOVED lines=39> */
.L_x_14150:
        /* <DEDUP_REMOVED lines=12> */
.L_x_14151:
        /* <DEDUP_REMOVED lines=43> */
.L_x_14149:
[----:B------:R-:W-:Y:S01]  /*ae10*/  I2FP.F32.U32 R56, R59 ;  /* 0x0000003b00387245 */ /* 0x000fe20000201000 */
[----:B-----5:R-:W-:Y:S01]  /*ae20*/  HADD2.F32 R57, -RZ, R48.H0_H0 ;  /* 0x20000030ff397230 */ /* 0x020fe20000004100 */
        /* <DEDUP_REMOVED lines=21> */
.L_x_14153:
        /* <DEDUP_REMOVED lines=12> */
.L_x_14154:
        /* <DEDUP_REMOVED lines=43> */
.L_x_14152:
[----:B------:R-:W-:Y:S01]  /*b2f0*/  I2FP.F32.U32 R58, R57 ;  /* 0x00000039003a7245 */ /* 0x000fe20000201000 */
[----:B------:R-:W-:Y:S01]  /*b300*/  HADD2.F32 R48, -RZ, R48.H1_H1 ;  /* 0x30000030ff307230 */ /* 0x000fe20000004100 */
[----:B------:R-:W-:Y:S01]  /*b310*/  ISETP.NE.AND P1, PT, R59, 0x1, PT ;  /* 0x000000013b00780c */ /* 0x000fe20003f25270 */
[----:B------:R-:W-:Y:S02]  /*b320*/  HADD2.F32 R57, -RZ, R52.H1_H1 ;  /* 0x30000034ff397230 */ /* 0x000fe40000004100 */
[----:B------:R-:W-:Y:S01]  /*b330*/  FFMA.FTZ R58, R58, R79, 1.1641532182693481445e-10 ;  /* 0x2f0000003a3a7423 */ /* 0x000fe2000001004f */
[----:B------:R-:W-:Y:S01]  /*b340*/  FMUL.FTZ R48, R48, UR6 ;  /* 0x0000000630307c20 */ /* 0x000fe20008410000 */
[----:B------:R-:W-:Y:S02]  /*b350*/  IMAD.MOV.U32 R60, RZ, RZ, 0x2 ;  /* 0x00000002ff3c7424 */ /* 0x000fe400078e00ff */
[----:B------:R-:W-:Y:S02]  /*b360*/  IMAD.MOV.U32 R52, RZ, RZ, R74 ;  /* 0x000000ffff347224 */ /* 0x000fe400078e004a */
        /* <DEDUP_REMOVED lines=15> */
.L_x_14156:
        /* <DEDUP_REMOVED lines=12> */
.L_x_14157:
        /* <DEDUP_REMOVED lines=43> */
.L_x_14155:
        /* <DEDUP_REMOVED lines=23> */
.L_x_14159:
        /* <DEDUP_REMOVED lines=12> */
.L_x_14160:
        /* <DEDUP_REMOVED lines=43> */
.L_x_14158:
        /* <DEDUP_REMOVED lines=8> */
[----:B------:R-:W-:Y:S02]  /*bd30*/  HADD2.F32 R60, -RZ, R53.H1_H1 ;  /* 0x30000035ff3c7230 */ /* 0x000fe40000004100 */
        /* <DEDUP_REMOVED lines=14> */
.L_x_14162:
        /* <DEDUP_REMOVED lines=12> */
.L_x_14163:
        /* <DEDUP_REMOVED lines=43> */
.L_x_14161:
        /* <DEDUP_REMOVED lines=22> */
.L_x_14165:
        /* <DEDUP_REMOVED lines=12> */
.L_x_14166:
        /* <DEDUP_REMOVED lines=42> */
.L_x_14164:
        /* <DEDUP_REMOVED lines=23> */
.L_x_14168:
        /* <DEDUP_REMOVED lines=12> */
.L_x_14169:
        /* <DEDUP_REMOVED lines=42> */
.L_x_14167:
        /* <DEDUP_REMOVED lines=23> */
.L_x_14171:
        /* <DEDUP_REMOVED lines=14> */
.L_x_14172:
        /* <DEDUP_REMOVED lines=42> */
.L_x_14170:
        /* <DEDUP_REMOVED lines=15> */
.L_x_14148:
        /* <DEDUP_REMOVED lines=15> */
.L_x_14175:
        /* <DEDUP_REMOVED lines=12> */
.L_x_14176:
        /* <DEDUP_REMOVED lines=39> */
[----:B------:R-:W-:Y:S01]  /*d520*/  LOP3.LUT R71, R52, UR35, R67, 0x96, !PT ;  /* 0x0000002334477c12 */ /* 0x000fe2000f8e9643 */
[----:B------:R-:W-:-:S07]  /*d530*/  IMAD.MOV.U32 R52, RZ, RZ, R56 ;  /* 0x000000ffff347224 */ /* 0x000fce00078e0038 */
.L_x_14174:
        /* <DEDUP_REMOVED lines=10> */
[----:B------:R-:W-:Y:S02]  /*d5e0*/  FSEL R52, R52, RZ, !P0 ;  /* 0x000000ff34347208 */ /* 0x000fe40004000000 */
[----:B------:R-:W-:-:S03]  /*d5f0*/  P2R R64, PR, RZ, 0x4 ;  /* 0x00000004ff407803 */ /* 0x000fc60000000000 */
        /* <DEDUP_REMOVED lines=10> */
.L_x_14178:
        /* <DEDUP_REMOVED lines=12> */
.L_x_14179:
        /* <DEDUP_REMOVED lines=43> */
.L_x_14177:
[----:B------:R-:W-:Y:S01]  /*da10*/  I2FP.F32.U32 R54, R53 ;  /* 0x0000003500367245 */ /* 0x000fe20000201000 */
[----:B------:R-:W-:Y:S01]  /*da20*/  HADD2.F32 R48, -RZ, R48.H1_H1 ;  /* 0x30000030ff307230 */ /* 0x000fe20000004100 */
        /* <DEDUP_REMOVED lines=19> */
.L_x_14181:
        /* <DEDUP_REMOVED lines=12> */
.L_x_14182:
        /* <DEDUP_REMOVED lines=41> */
[----:B------:R-:W-:Y:S01]  /*deb0*/  LOP3.LUT R71, R58, UR35, R55, 0x96, !PT ;  /* 0x000000233a477c12 */ /* 0x000fe2000f8e9637 */
[----:B------:R-:W-:-:S07]  /*dec0*/  IMAD.MOV.U32 R66, RZ, RZ, R54 ;  /* 0x000000ffff427224 */ /* 0x000fce00078e0036 */
.L_x_14180:
        /* <DEDUP_REMOVED lines=21> */
.L_x_14184:
        /* <DEDUP_REMOVED lines=12> */
.L_x_14185:
        /* <DEDUP_REMOVED lines=43> */
.L_x_14183:
        /* <DEDUP_REMOVED lines=21> */
.L_x_14187:
        /* <DEDUP_REMOVED lines=12> */
.L_x_14188:
        /* <DEDUP_REMOVED lines=43> */
.L_x_14186:
        /* <DEDUP_REMOVED lines=21> */
.L_x_14190:
        /* <DEDUP_REMOVED lines=12> */
.L_x_14191:
        /* <DEDUP_REMOVED lines=42> */
.L_x_14189:
        /* <DEDUP_REMOVED lines=21> */
.L_x_14193:
        /* <DEDUP_REMOVED lines=12> */
.L_x_14194:
        /* <DEDUP_REMOVED lines=42> */
.L_x_14192:
        /* <DEDUP_REMOVED lines=21> */
.L_x_14196:
        /* <DEDUP_REMOVED lines=14> */
.L_x_14197:
        /* <DEDUP_REMOVED lines=42> */
.L_x_14195:
        /* <DEDUP_REMOVED lines=12> */
.L_x_14173:
        /* <DEDUP_REMOVED lines=39> */
.L_x_14200:
        /* <DEDUP_REMOVED lines=12> */
.L_x_14201:
        /* <DEDUP_REMOVED lines=42> */
.L_x_14199:
        /* <DEDUP_REMOVED lines=23> */
.L_x_14203:
        /* <DEDUP_REMOVED lines=12> */
.L_x_14204:
        /* <DEDUP_REMOVED lines=42> */
.L_x_14202:
        /* <DEDUP_REMOVED lines=23> */
.L_x_14206:
        /* <DEDUP_REMOVED lines=12> */
.L_x_14207:
        /* <DEDUP_REMOVED lines=42> */
.L_x_14205:
        /* <DEDUP_REMOVED lines=22> */
.L_x_14209:
        /* <DEDUP_REMOVED lines=12> */
.L_x_14210:
        /* <DEDUP_REMOVED lines=39> */
[----:B------:R-:W-:Y:S02]  /*10b40*/  LOP3.LUT R71, R72, UR35, R69, 0x96, !PT ;  /* 0x0000002348477c12 */ /* 0x000fe4000f8e9645 */
[----:B------:R-:W-:Y:S01]  /*10b50*/  MOV R69, R65 ;  /* 0x0000004100457202 */ /* 0x000fe20000000f00 */
[----:B------:R-:W-:-:S07]  /*10b60*/  IMAD.MOV.U32 R65, RZ, RZ, R68 ;  /* 0x000000ffff417224 */ /* 0x000fce00078e0044 */
.L_x_14208:
        /* <DEDUP_REMOVED lines=8> */
[----:B------:R-:W-:Y:S01]  /*10bf0*/  FSETP.GTU.FTZ.AND P2, PT, R68, UR4, PT ;  /* 0x0000000444007c0b */ /* 0x000fe2000bf5c000 */
[----:B------:R-:W-:-:S03]  /*10c00*/  HADD2.F32 R68, -RZ, R53.H1_H1 ;  /* 0x30000035ff447230 */ /* 0x000fc60000004100 */
        /* <DEDUP_REMOVED lines=13> */
.L_x_14212:
        /* <DEDUP_REMOVED lines=12> */
.L_x_14213:
        /* <DEDUP_REMOVED lines=42> */
.L_x_14211:
        /* <DEDUP_REMOVED lines=22> */
.L_x_14215:
        /* <DEDUP_REMOVED lines=12> */
.L_x_14216:
        /* <DEDUP_REMOVED lines=42> */
.L_x_14214:
        /* <DEDUP_REMOVED lines=23> */
.L_x_14218:
        /* <DEDUP_REMOVED lines=12> */
.L_x_14219:
        /* <DEDUP_REMOVED lines=42> */
.L_x_14217:
[----:B------:R-:W-:Y:S01]  /*119d0*/  I2FP.F32.U32 R72, R69 ;  /* 0x0000004500487245 */ /* 0x000fe20000201000 */
[----:B------:R-:W-:Y:S01]  /*119e0*/  HADD2.F32 R75, -RZ, R51.H0_H0 ;  /* 0x20000033ff4b7230 */ /* 0x000fe20000004100 */
[----:B------:R-:W-:-:S03]  /*119f0*/  ISETP.NE.AND P6, PT, R73, 0x1, PT ;  /* 0x000000014900780c */ /* 0x000fc60003fc5270 */
[----:B------:R-:W-:Y:S01]  /*11a00*/  FFMA.FTZ R69, R72, R79, 1.1641532182693481445e-10 ;  /* 0x2f00000048457423 */ /* 0x000fe2000001004f */
[----:B------:R-:W-:Y:S01]  /*11a10*/  FMUL.FTZ R75, R75, UR6 ;  /* 0x000000064b4b7c20 */ /* 0x000fe20008410000 */
[----:B------:R-:W-:-:S03]  /*11a20*/  HADD2.F32 R72, -RZ, R55.H0_H0 ;  /* 0x20000037ff487230 */ /* 0x000fc60000004100 */
        /* <DEDUP_REMOVED lines=16> */
.L_x_14221:
        /* <DEDUP_REMOVED lines=14> */
.L_x_14222:
        /* <DEDUP_REMOVED lines=39> */
[----:B------:R-:W-:Y:S02]  /*11e80*/  LOP3.LUT R71, R72, UR35, R77, 0x96, !PT ;  /* 0x0000002348477c12 */ /* 0x000fe4000f8e964d */
[----:B------:R-:W-:Y:S01]  /*11e90*/  MOV R72, R65 ;  /* 0x0000004100487202 */ /* 0x000fe20000000f00 */
[----:B------:R-:W-:-:S07]  /*11ea0*/  IMAD.MOV.U32 R65, RZ, RZ, R76 ;  /* 0x000000ffff417224 */ /* 0x000fce00078e004c */
.L_x_14220:
        /* <DEDUP_REMOVED lines=15> */
.L_x_14198:
        /* <DEDUP_REMOVED lines=15> */
.L_x_14225:
        /* <DEDUP_REMOVED lines=12> */
.L_x_14226:
        /* <DEDUP_REMOVED lines=43> */
.L_x_14224:
[----:B------:R-:W-:Y:S01]  /*12400*/  I2FP.F32.U32 R52, R52 ;  /* 0x0000003400347245 */ /* 0x000fe20000201000 */
[----:B-----5:R-:W-:Y:S01]  /*12410*/  HADD2.F32 R53, -RZ, R48.H0_H0 ;  /* 0x20000030ff357230 */ /* 0x020fe20000004100 */
        /* <DEDUP_REMOVED lines=20> */
.L_x_14228:
        /* <DEDUP_REMOVED lines=12> */
.L_x_14229:
        /* <DEDUP_REMOVED lines=42> */
.L_x_14227:
[----:B------:R-:W-:Y:S01]  /*128c0*/  I2FP.F32.U32 R52, R53 ;  /* 0x0000003500347245 */ /* 0x000fe20000201000 */
[----:B------:R-:W-:Y:S01]  /*128d0*/  HADD2.F32 R48, -RZ, R48.H1_H1 ;  /* 0x30000030ff307230 */ /* 0x000fe20000004100 */
[----:B------:R-:W-:Y:S01]  /*128e0*/  ISETP.NE.AND P2, PT, R67, 0x1, PT ;  /* 0x000000014300780c */ /* 0x000fe20003f45270 */
[----:B------:R-:W-:Y:S02]  /*128f0*/  HFMA2 R69, -RZ, RZ, 0, 1.1920928955078125e-07 ;  /* 0x00000002ff457431 */ /* 0x000fe400000001ff */
[----:B------:R-:W-:Y:S02]  /*12900*/  IMAD.MOV.U32 R53, RZ, RZ, R74 ;  /* 0x000000ffff357224 */ /* 0x000fe400078e004a */
        /* <DEDUP_REMOVED lines=16> */
.L_x_14231:
        /* <DEDUP_REMOVED lines=12> */
.L_x_14232:
        /* <DEDUP_REMOVED lines=42> */
.L_x_14230:
        /* <DEDUP_REMOVED lines=20> */
.L_x_14234:
        /* <DEDUP_REMOVED lines=12> */
.L_x_14235:
        /* <DEDUP_REMOVED lines=42> */
.L_x_14233:
[----:B------:R-:W-:Y:S01]  /*13210*/  I2FP.F32.U32 R54, R53 ;  /* 0x0000003500367245 */ /* 0x000fe20000201000 */
[----:B------:R-:W-:Y:S01]  /*13220*/  HADD2.F32 R49, -RZ, R49.H1_H1 ;  /* 0x30000031ff317230 */ /* 0x000fe20000004100 */
        /* <DEDUP_REMOVED lines=19> */
.L_x_14237:
        /* <DEDUP_REMOVED lines=12> */
.L_x_14238:
        /* <DEDUP_REMOVED lines=42> */
.L_x_14236:
[----:B------:R-:W-:Y:S01]  /*136c0*/  ISETP.NE.AND P5, PT, R72, 0x1, PT ;  /* 0x000000014800780c */ /* 0x000fe20003fa5270 */
[----:B------:R-:W-:Y:S01]  /*136d0*/  HADD2.F32 R68, -RZ, R50.H0_H0 ;  /* 0x20000032ff447230 */ /* 0x000fe20000004100 */
[----:B------:R-:W-:Y:S01]  /*136e0*/  I2FP.F32.U32 R54, R54 ;  /* 0x0000003600367245 */ /* 0x000fe20000201000 */
[----:B------:R-:W-:-:S03]  /*136f0*/  HFMA2 R69, -RZ, RZ, 0, 1.1920928955078125e-07 ;  /* 0x00000002ff457431 */ /* 0x000fc600000001ff */
        /* <DEDUP_REMOVED lines=16> */
.L_x_14240:
        /* <DEDUP_REMOVED lines=12> */
.L_x_14241:
        /* <DEDUP_REMOVED lines=42> */
.L_x_14239:
[----:B------:R-:W-:Y:S01]  /*13b60*/  I2FP.F32.U32 R54, R54 ;  /* 0x0000003600367245 */ /* 0x000fe20000201000 */
[----:B------:R-:W-:Y:S01]  /*13b70*/  HADD2.F32 R50, -RZ, R50.H1_H1 ;  /* 0x30000032ff327230 */ /* 0x000fe20000004100 */
        /* <DEDUP_REMOVED lines=19> */
.L_x_14243:
        /* <DEDUP_REMOVED lines=12> */
.L_x_14244:
        /* <DEDUP_REMOVED lines=42> */
.L_x_14242:
        /* <DEDUP_REMOVED lines=20> */
.L_x_14246:
        /* <DEDUP_REMOVED lines=14> */
.L_x_14247:
        /* <DEDUP_REMOVED lines=42> */
.L_x_14245:
        /* <DEDUP_REMOVED lines=12> */
.L_x_14223:
[----:B------:R-:W-:Y:S01]  /*14590*/  FADD.FTZ R72, RZ, R6 ;  /* 0x00000006ff487221 */ /* 0x000fe20000010000 */
[----:B------:R-:W-:Y:S01]  /*145a0*/  SEL R55, RZ, 0x1000000, !P6 ;  /* 0x01000000ff377807 */ /* 0x000fe20007000000 */
[----:B------:R-:W-:Y:S01]  /*145b0*/  BSSY.RECONVERGENT B0, `(.L_x_14248) ;  /* 0x000008e000007945 */ /* 0x000fe20003800200 */
[----:B------:R-:W-:Y:S01]  /*145c0*/  ISETP.NE.AND P6, PT, R78, RZ, PT ;  /* 0x000000ff4e00720c */ /* 0x000fe20003fc5270 */
[----:B------:R-:W-:Y:S01]  /*145d0*/  FADD.FTZ R73, R72, R7 ;  /* 0x0000000748497221 */ /* 0x000fe20000010000 */
[----:B------:R-:W-:-:S03]  /*145e0*/  SEL R83, RZ, 0x10000, !P1 ;  /* 0x00010000ff537807 */ /* 0x000fc60004800000 */
        /* <DEDUP_REMOVED lines=106> */
[----:B------:R-:W-:Y:S01]  /*14c90*/  FFMA.FTZ R108, R78, R78, R73 ;  /* 0x0000004e4e6c7223 */ /* 0x000fe20000010049 */
[----:B------:R-:W-:-:S04]  /*14ca0*/  SEL R78, RZ, 0x100, !P4 ;  /* 0x00000100ff4e7807 */ /* 0x000fc80006000000 */
[----:B------:R-:W0:Y:S01]  /*14cb0*/  SHFL.BFLY PT, R73, R108, 0x1, 0x1f ;  /* 0x0c201f006c497f89 */ /* 0x000e2200000e0000 */
[----:B------:R-:W-:Y:S02]  /*14cc0*/  LOP3.LUT R77, R78, R55, R77, 0xfe, !PT ;  /* 0x000000374e4d7212 */ /* 0x000fe400078efe4d */
[----:B------:R-:W-:Y:S02]  /*14cd0*/  SEL R78, RZ, 0x1, !P3 ;  /* 0x00000001ff4e7807 */ /* 0x000fe40005800000 */
[----:B------:R-:W-:Y:S02]  /*14ce0*/  SEL R55, RZ, 0x1, !P6 ;  /* 0x00000001ff377807 */ /* 0x000fe40007000000 */
[----:B------:R-:W-:Y:S01]  /*14cf0*/  LOP3.LUT R77, R77, R78, RZ, 0xfc, !PT ;  /* 0x0000004e4d4d7212 */ /* 0x000fe200078efcff */
[----:B0-----:R-:W-:Y:S01]  /*14d00*/  FADD.FTZ R124, R108, R73 ;  /* 0x000000496c7c7221 */ /* 0x001fe20000010000 */
[----:B------:R-:W-:-:S04]  /*14d10*/  SEL R108, RZ, 0x100, !P0 ;  /* 0x00000100ff6c7807 */ /* 0x000fc80004000000 */
[----:B------:R-:W0:Y:S01]  /*14d20*/  SHFL.BFLY PT, R73, R124, 0x2, 0x1f ;  /* 0x0c401f007c497f89 */ /* 0x000e2200000e0000 */
[----:B------:R-:W-:Y:S01]  /*14d30*/  LOP3.LUT R79, R108, R79, R83, 0xfe, !PT ;  /* 0x0000004f6c4f7212 */ /* 0x000fe200078efe53 */
[----:B0-----:R-:W-:-:S05]  /*14d40*/  FADD.FTZ R125, R124, R73 ;  /* 0x000000497c7d7221 */ /* 0x001fca0000010000 */
[----:B------:R-:W0:Y:S02]  /*14d50*/  SHFL.BFLY PT, R76, R125, 0x4, 0x1f ;  /* 0x0c801f007d4c7f89 */ /* 0x000e2400000e0000 */
[----:B0-----:R-:W-:-:S05]  /*14d60*/  FADD.FTZ R73, R125, R76 ;  /* 0x0000004c7d497221 */ /* 0x001fca0000010000 */
[----:B------:R-:W0:Y:S02]  /*14d70*/  SHFL.BFLY PT, R76, R73, 0x8, 0x1f ;  /* 0x0d001f00494c7f89 */ /* 0x000e2400000e0000 */
[----:B0-----:R-:W-:Y:S01]  /*14d80*/  FADD.FTZ R73, R73, R76 ;  /* 0x0000004c49497221 */ /* 0x001fe20000010000 */
[----:B------:R-:W-:Y:S01]  /*14d90*/  LOP3.LUT R76, R79, R55, RZ, 0xfc, !PT ;  /* 0x000000374f4c7212 */ /* 0x000fe200078efcff */
[C---:B------:R-:W-:Y:S01]  /*14da0*/  IMAD.WIDE.U32 R78, R64.reuse, 0x10, R80 ;  /* 0x00000010404e7825 */ /* 0x040fe200078e0050 */
[----:B------:R-:W-:Y:S02]  /*14db0*/  LOP3.LUT P0, R55, R109, 0x1f, RZ, 0xc0, !PT ;  /* 0x0000001f6d377812 */ /* 0x000fe4000780c0ff */
[----:B------:R-:W0:Y:S01]  /*14dc0*/  SHFL.BFLY PT, R108, R73, 0x10, 0x1f ;  /* 0x0e001f00496c7f89 */ /* 0x000e2200000e0000 */
[----:B------:R-:W-:-:S03]  /*14dd0*/  IMAD.WIDE.U32 R80, R64, 0x8, R110 ;  /* 0x0000000840507825 */ /* 0x000fc600078e006e */
[----:B------:R1:W-:Y:S04]  /*14de0*/  STG.E.128 desc[UR10][R78.64], R48 ;  /* 0x000000304e007986 */ /* 0x0003e8000c101d0a */
[----:B------:R1:W-:Y:S01]  /*14df0*/  STG.E.64 desc[UR10][R80.64], R76 ;  /* 0x0000004c50007986 */ /* 0x0003e2000c101b0a */
[----:B0-----:R-:W-:Y:S02]  /*14e00*/  FADD.FTZ R73, R73, R108 ;  /* 0x0000006c49497221 */ /* 0x001fe40000010000 */
        /* <DEDUP_REMOVED lines=8> */
.L_x_14249:
[----:B------:R-:W-:Y:S05]  /*14e90*/  BSYNC.RECONVERGENT B0 ;  /* 0x0000000000007941 */ /* 0x000fea0003800200 */
.L_x_14248:
        /* <DEDUP_REMOVED lines=14> */
.L_x_14251:
[----:B------:R-:W-:Y:S05]  /*14f80*/  BSYNC.RECONVERGENT B0 ;  /* 0x0000000000007941 */ /* 0x000fea0003800200 */
.L_x_14250:
[----:B------:R-:W1:Y:S04]  /*14f90*/  SHFL.DOWN PT, R80, R51, 0x4, 0x1f ;  /* 0x08801f0033507f89 */ /* 0x000e6800000e0000 */
[----:B0-----:R-:W0:Y:S04]  /*14fa0*/  SHFL.DOWN PT, R79, R48, 0x4, 0x1f ;  /* 0x08801f00304f7f89 */ /* 0x001e2800000e0000 */
[----:B------:R-:W2:Y:S01]  /*14fb0*/  SHFL.DOWN PT, R78, R49, 0x4, 0x1f ;  /* 0x08801f00314e7f89 */ /* 0x000ea200000e0000 */
[----:B------:R-:W-:Y:S01]  /*14fc0*/  I2FP.F32.U32 R77, R51 ;  /* 0x00000033004d7245 */ /* 0x000fe20000201000 */
[----:B------:R-:W3:Y:S02]  /*14fd0*/  LDC.64 R110, c[0x0][0x428] ;  /* 0x00010a00ff6e7b82 */ /* 0x000ee40000000a00 */
[----:B------:R-:W4:Y:S04]  /*14fe0*/  LDL R125, [R1+0x8] ;  /* 0x00000800017d7983 */ /* 0x000f280000100800 */
[----:B------:R-:W5:Y:S01]  /*14ff0*/  LDL R124, [R1+0xc] ;  /* 0x00000c00017c7983 */ /* 0x000f620000100800 */
[----:B------:R-:W-:-:S02]  /*15000*/  ISETP.NE.AND P0, PT, R109, RZ, PT ;  /* 0x000000ff6d00720c */ /* 0x000fc40003f05270 */
[----:B------:R-:W-:Y:S01]  /*15010*/  ISETP.NE.AND P1, PT, RZ, UR38, PT ;  /* 0x00000026ff007c0c */ /* 0x000fe2000bf25270 */
[----:B------:R-:W5:Y:S01]  /*15020*/  LDL R109, [R1+0x4] ;  /* 0x00000400016d7983 */ /* 0x000f620000100800 */
        /* <DEDUP_REMOVED lines=41> */
[----:B--2---:R-:W-:Y:S01]  /*152c0*/  FMUL.FTZ R51, R50, R51 ;  /* 0x0000003332337220 */ /* 0x004fe20000410000 */
[----:B-1----:R-:W-:Y:S01]  /*152d0*/  FADD.FTZ R73, R72, R73 ;  /* 0x0000004948497221 */ /* 0x002fe20000010000 */
[----:B------:R-:W0:Y:S01]  /*152e0*/  @!P0 LDC.64 R48, c[0x0][0x3c0] ;  /* 0x0000f000ff308b82 */ /* 0x000e220000000a00 */
[----:B------:R-:W-:Y:S02]  /*152f0*/  FMUL.FTZ R76, R76, R77 ;  /* 0x0000004d4c4c7220 */ /* 0x000fe40000410000 */
[----:B------:R-:W1:Y:S02]  /*15300*/  SHFL.IDX PT, R55, R51, RZ, 0x1f ;  /* 0x00001fff33377589 */ /* 0x000e6400000e0000 */
[----:B------:R-:W-:-:S03]  /*15310*/  FFMA.FTZ R76, R50, R76, R73 ;  /* 0x0000004c324c7223 */ /* 0x000fc60000010049 */
[----:B------:R-:W2:Y:S03]  /*15320*/  LDC R77, c[0x0][0x448] ;  /* 0x00011200ff4d7b82 */ /* 0x000ea60000000800 */
[----:B------:R-:W2:Y:S01]  /*15330*/  SHFL.IDX PT, R76, R76, RZ, 0x1f ;  /* 0x00001fff4c4c7589 */ /* 0x000ea200000e0000 */
[----:B------:R-:W-:-:S04]  /*15340*/  IMAD.U32 R73, RZ, RZ, UR9 ;  /* 0x00000009ff497e24 */ /* 0x000fc8000f8e00ff */
[----:B0-----:R-:W-:Y:S01]  /*15350*/  @!P0 IMAD.WIDE R48, R73, 0x4, R48 ;  /* 0x0000000449308825 */ /* 0x001fe200078e0230 */
[----:B-1----:R-:W-:-:S03]  /*15360*/  FSEL R73, R55, RZ, !P1 ;  /* 0x000000ff37497208 */ /* 0x002fc60004800000 */
[----:B--2---:R-:W-:Y:S02]  /*15370*/  FFMA.FTZ R77, R76, UR21, R77 ;  /* 0x000000154c4d7c23 */ /* 0x004fe4000801004d */
[C---:B------:R-:W-:Y:S01]  /*15380*/  FADD.FTZ R76, -R73.reuse, R18 ;  /* 0x00000012494c7221 */ /* 0x040fe20000010100 */
[C---:B------:R-:W-:Y:S01]  /*15390*/  FADD.FTZ R18, -R73.reuse, R21 ;  /* 0x0000001549127221 */ /* 0x040fe20000010100 */
[C---:B------:R-:W-:Y:S01]  /*153a0*/  FADD.FTZ R21, -R73.reuse, R56 ;  /* 0x0000003849157221 */ /* 0x040fe20000010100 */
[C---:B------:R-:W-:Y:S01]  /*153b0*/  FADD.FTZ R56, -R73.reuse, R66 ;  /* 0x0000004249387221 */ /* 0x040fe20000010100 */
[C---:B------:R-:W-:Y:S01]  /*153c0*/  FADD.FTZ R66, -R73.reuse, R68 ;  /* 0x0000004449427221 */ /* 0x040fe20000010100 */
[----:B------:R-:W-:Y:S02]  /*153d0*/  FADD.FTZ R68, -R73, R82 ;  /* 0x0000005249447221 */ /* 0x000fe40000010100 */
[----:B------:R-:W2:Y:S01]  /*153e0*/  LDL R82, [R1] ;  /* 0x0000000001527983 */ /* 0x000ea20000100800 */
[----:B------:R-:W-:-:S05]  /*153f0*/  FMUL.FTZ R50, R55, R55 ;  /* 0x0000003737327220 */ /* 0x000fca0000410000 */
[----:B------:R-:W-:Y:S01]  /*15400*/  FSEL R50, R50, RZ, P1 ;  /* 0x000000ff32327208 */ /* 0x000fe20000800000 */
[C---:B------:R-:W-:Y:S01]  /*15410*/  FADD.FTZ R83, -R73.reuse, R13 ;  /* 0x0000000d49537221 */ /* 0x040fe20000010100 */
[----:B------:R-:W-:-:S03]  /*15420*/  FADD.FTZ R13, -R73, R17 ;  /* 0x00000011490d7221 */ /* 0x000fc60000010100 */
[----:B------:R-:W-:Y:S02]  /*15430*/  FADD.FTZ R77, R77, R50 ;  /* 0x000000324d4d7221 */ /* 0x000fe40000010000 */
[----:B------:R-:W0:Y:S01]  /*15440*/  @!P0 LDC.64 R50, c[0x0][0x3c8] ;  /* 0x0000f200ff328b82 */ /* 0x000e220000000a00 */
[C---:B------:R-:W-:Y:S02]  /*15450*/  FADD.FTZ R17, -R73.reuse, R20 ;  /* 0x0000001449117221 */ /* 0x040fe40000010100 */
[----:B------:R-:W1:Y:S01]  /*15460*/  MUFU.RSQ R20, R77 ;  /* 0x0000004d00147308 */ /* 0x000e620000001400 */
[C---:B------:R-:W-:Y:S01]  /*15470*/  FADD.FTZ R78, -R73.reuse, R22 ;  /* 0x00000016494e7221 */ /* 0x040fe20000010100 */
[----:B------:R-:W-:Y:S01]  /*15480*/  MOV R72, UR9 ;  /* 0x0000000900487c02 */ /* 0x000fe20008000f00 */
        /* <DEDUP_REMOVED lines=10> */
[----:B-1----:R-:W-:Y:S01]  /*15530*/  FMUL.FTZ R52, R20, R83 ;  /* 0x0000005314347220 */ /* 0x002fe20000410000 */
[----:B------:R-:W-:Y:S01]  /*15540*/  FADD.FTZ R11, -R73, R11 ;  /* 0x0000000b490b7221 */ /* 0x000fe20000010100 */
[----:B0-----:R-:W-:-:S04]  /*15550*/  @!P0 IMAD.WIDE R50, R72, 0x4, R50 ;  /* 0x0000000448328825 */ /* 0x001fc800078e0232 */
[----:B------:R-:W-:Y:S01]  /*15560*/  FFMA.FTZ R72, R52, R123, R43 ;  /* 0x0000007b34487223 */ /* 0x000fe2000001002b */
[----:B------:R-:W-:Y:S01]  /*15570*/  FADD.FTZ R12, -R73, R16 ;  /* 0x00000010490c7221 */ /* 0x000fe20000010100 */
[----:B------:R-:W-:-:S04]  /*15580*/  IMAD.WIDE.U32 R52, R14, 0x10, R110 ;  /* 0x000000100e347825 */ /* 0x000fc800078e006e */
[C---:B------:R-:W-:Y:S01]  /*15590*/  FMUL.FTZ R14, R20.reuse, R7 ;  /* 0x00000007140e7220 */ /* 0x040fe20000410000 */
[C---:B------:R-:W-:Y:S01]  /*155a0*/  FADD.FTZ R16, -R73.reuse, R19 ;  /* 0x0000001349107221 */ /* 0x040fe20000010100 */
[----:B------:R0:W-:Y:S01]  /*155b0*/  @!P0 STG.E desc[UR10][R48.64], R55 ;  /* 0x0000003730008986 */ /* 0x0001e2000c10190a */
[C---:B------:R-:W-:Y:S01]  /*155c0*/  FMUL.FTZ R7, R20.reuse, R8 ;  /* 0x0000000814077220 */ /* 0x040fe20000410000 */
[C---:B------:R-:W-:Y:S01]  /*155d0*/  FMUL.FTZ R8, R20.reuse, R9 ;  /* 0x0000000914087220 */ /* 0x040fe20000410000 */
[C---:B------:R-:W-:Y:S01]  /*155e0*/  FMUL.FTZ R9, R20.reuse, R10 ;  /* 0x0000000a14097220 */ /* 0x040fe20000410000 */
[C---:B------:R-:W-:Y:S01]  /*155f0*/  FMUL.FTZ R10, R20.reuse, R11 ;  /* 0x0000000b140a7220 */ /* 0x040fe20000410000 */
[----:B------:R-:W-:Y:S01]  /*15600*/  FMUL.FTZ R11, R20, R16 ;  /* 0x00000010140b7220 */ /* 0x000fe20000410000 */
[----:B------:R-:W-:Y:S01]  /*15610*/  FADD.FTZ R81, -R73, R62 ;  /* 0x0000003e49517221 */ /* 0x000fe20000010100 */
[----:B0-----:R-:W-:-:S04]  /*15620*/  IMAD.WIDE.U32 R48, R5, 0x10, R110 ;  /* 0x0000001005307825 */ /* 0x001fc800078e006e */
        /* <DEDUP_REMOVED lines=8> */
[----:B------:R-:W-:Y:S01]  /*156b0*/  FADD.FTZ R59, -R73, R59 ;  /* 0x0000003b493b7221 */ /* 0x000fe20000010100 */
[----:B------:R-:W-:-:S04]  /*156c0*/  IMAD.WIDE.U32 R54, R23, 0x10, R110 ;  /* 0x0000001017367825 */ /* 0x000fc800078e006e */
[----:B------:R-:W-:Y:S01]  /*156d0*/  FFMA.FTZ R9, R9, R120, R40 ;  /* 0x0000007809097223 */ /* 0x000fe20000010028 */
[----:B------:R-:W-:Y:S01]  /*156e0*/  FFMA.FTZ R10, R10, R121, R41 ;  /* 0x000000790a0a7223 */ /* 0x000fe20000010029 */
[----:B------:R-:W-:Y:S01]  /*156f0*/  FFMA.FTZ R23, R6, R113, R33 ;  /* 0x0000007106177223 */ /* 0x000fe20000010021 */
[C---:B------:R-:W-:Y:S01]  /*15700*/  FMUL.FTZ R13, R20.reuse, R13 ;  /* 0x0000000d140d7220 */ /* 0x040fe20000410000 */
[C---:B------:R-:W-:Y:S01]  /*15710*/  FMUL.FTZ R77, R20.reuse, R77 ;  /* 0x0000004d144d7220 */ /* 0x040fe20000410000 */
[----:B------:R-:W-:Y:S01]  /*15720*/  FMUL.FTZ R6, R20, R59 ;  /* 0x0000003b14067220 */ /* 0x000fe20000410000 */
[----:B------:R-:W-:Y:S01]  /*15730*/  F2FP.F16.F32.PACK_AB R18, R10, R9 ;  /* 0x000000090a12723e */ /* 0x000fe200000000ff */
[----:B------:R-:W-:Y:S01]  /*15740*/  FADD.FTZ R15, -R73, R15 ;  /* 0x0000000f490f7221 */ /* 0x000fe20000010100 */
[----:B------:R-:W-:Y:S01]  /*15750*/  FFMA.FTZ R9, R13, R118, R38 ;  /* 0x000000760d097223 */ /* 0x000fe20000010026 */
[----:B------:R-:W-:Y:S01]  /*15760*/  FFMA.FTZ R6, R6, R107, R31 ;  /* 0x0000006b06067223 */ /* 0x000fe2000001001f */
[C---:B------:R-:W-:Y:S01]  /*15770*/  FMUL.FTZ R12, R20.reuse, R12 ;  /* 0x0000000c140c7220 */ /* 0x040fe20000410000 */
[C---:B------:R-:W-:Y:S01]  /*15780*/  FMUL.FTZ R15, R20.reuse, R15 ;  /* 0x0000000f140f7220 */ /* 0x040fe20000410000 */
        /* <DEDUP_REMOVED lines=16> */
[----:B------:R-:W-:-:S02]  /*15890*/  F2FP.F16.F32.PACK_AB R19, R72, R19 ;  /* 0x000000134813723e */ /* 0x000fc400000000ff */
[----:B------:R-:W-:Y:S01]  /*158a0*/  F2FP.F16.F32.PACK_AB R9, R76, R9 ;  /* 0x000000094c09723e */ /* 0x000fe200000000ff */
[----:B------:R-:W-:Y:S01]  /*158b0*/  IMAD.WIDE.U32 R60, R64, 0x10, R110 ;  /* 0x00000010403c7825 */ /* 0x000fe200078e006e */
[----:B------:R-:W-:Y:S01]  /*158c0*/  F2FP.F16.F32.PACK_AB R59, R68, R59 ;  /* 0x0000003b443b723e */ /* 0x000fe200000000ff */
[----:B------:R0:W-:Y:S01]  /*158d0*/  @!P0 STG.E desc[UR10][R50.64], R20 ;  /* 0x0000001432008986 */ /* 0x0001e2000c10190a */
[----:B------:R-:W-:Y:S01]  /*158e0*/  UIADD3 UR9, UPT, UPT, UR9, UR16, URZ ;  /* 0x0000001009097290 */ /* 0x000fe2000fffe0ff */
[----:B----4-:R-:W-:Y:S01]  /*158f0*/  FFMA.FTZ R7, R7, R125, R46 ;  /* 0x0000007d07077223 */ /* 0x010fe2000001002e */
[----:B-----5:R-:W-:Y:S02]  /*15900*/  FFMA.FTZ R8, R8, R124, R47 ;  /* 0x0000007c08087223 */ /* 0x020fe4000001002f */
[----:B------:R-:W-:Y:S02]  /*15910*/  UISETP.GE.AND UP1, UPT, UR9, UR17, UPT ;  /* 0x000000110900728c */ /* 0x000fe4000bf26270 */
[----:B------:R-:W-:Y:S01]  /*15920*/  UPLOP3.LUT UP2, UPT, UPT, UPT, UP2, 0x40, 0x4 ;  /* 0x000000000004789c */ /* 0x000fe20003f4e820 */
[----:B--2---:R-:W-:Y:S01]  /*15930*/  FFMA.FTZ R16, R5, R82, R44 ;  /* 0x0000005205107223 */ /* 0x004fe2000001002c */
[----:B------:R-:W-:Y:S01]  /*15940*/  FFMA.FTZ R5, R14, R109, R45 ;  /* 0x0000006d0e057223 */ /* 0x000fe2000001002d */
[----:B------:R-:W-:Y:S01]  /*15950*/  FFMA.FTZ R14, R11, R112, R32 ;  /* 0x000000700b0e7223 */ /* 0x000fe20000010020 */
[----:B------:R-:W-:Y:S01]  /*15960*/  FFMA.FTZ R11, R17, R114, R34 ;  /* 0x00000072110b7223 */ /* 0x000fe20000010022 */
[----:B------:R-:W-:Y:S01]  /*15970*/  F2FP.F16.F32.PACK_AB R17, R8, R7 ;  /* 0x000000070811723e */ /* 0x000fe200000000ff */
[C---:B------:R-:W-:Y:S01]  /*15980*/  FMUL.FTZ R7, R20.reuse, R58 ;  /* 0x0000003a14077220 */ /* 0x040fe20000410000 */
[----:B------:R-:W-:Y:S01]  /*15990*/  FMUL.FTZ R58, R20, R79 ;  /* 0x0000004f143a7220 */ /* 0x000fe20000410000 */
[----:B------:R-:W-:Y:S01]  /*159a0*/  F2FP.F16.F32.PACK_AB R10, R23, R14 ;  /* 0x0000000e170a723e */ /* 0x000fe200000000ff */
[----:B------:R-:W-:Y:S01]  /*159b0*/  FFMA.FTZ R14, R77, R100, R24 ;  /* 0x000000644d0e7223 */ /* 0x000fe20000010018 */
[----:B------:R-:W-:Y:S01]  /*159c0*/  FFMA.FTZ R7, R7, R106, R30 ;  /* 0x0000006a07077223 */ /* 0x000fe2000001001e */
[----:B------:R-:W-:Y:S01]  /*159d0*/  FFMA.FTZ R13, R58, R101, R25 ;  /* 0x000000653a0d7223 */ /* 0x000fe20000010019 */
[----:B------:R-:W-:Y:S01]  /*159e0*/  F2FP.F16.F32.PACK_AB R16, R5, R16 ;  /* 0x000000100510723e */ /* 0x000fe200000000ff */
[----:B------:R-:W-:Y:S01]  /*159f0*/  FFMA.FTZ R8, R15, R116, R36 ;  /* 0x000000740f087223 */ /* 0x000fe20000010024 */
[----:B------:R-:W-:-:S02]  /*15a00*/  FFMA.FTZ R5, R12, R117, R37 ;  /* 0x000000750c057223 */ /* 0x000fc40000010025 */
[----:B------:R-:W-:Y:S02]  /*15a10*/  F2FP.F16.F32.PACK_AB R14, R13, R14 ;  /* 0x0000000e0d0e723e */ /* 0x000fe400000000ff */
[----:B------:R-:W-:Y:S01]  /*15a20*/  F2FP.F16.F32.PACK_AB R13, R6, R7 ;  /* 0x00000007060d723e */ /* 0x000fe200000000ff */
        /* <DEDUP_REMOVED lines=19> */
[----:B------:R-:W-:Y:S02]  /*15b60*/  F2FP.F16.F32.PACK_AB R12, R5, R12 ;  /* 0x0000000c050c723e */ /* 0x000fe400000000ff */
[----:B------:R-:W-:Y:S02]  /*15b70*/  F2FP.F16.F32.PACK_AB R57, R56, R23 ;  /* 0x000000173839723e */ /* 0x000fe400000000ff */
[----:B------:R-:W-:Y:S01]  /*15b80*/  F2FP.F16.F32.PACK_AB R56, R6, R7 ;  /* 0x000000070638723e */ /* 0x000fe200000000ff */
[----:B------:R0:W-:Y:S04]  /*15b90*/  STG.E.128 desc[UR10][R48.64], R16 ;  /* 0x0000001030007986 */ /* 0x0001e8000c101d0a */
[----:B------:R0:W-:Y:S04]  /*15ba0*/  STG.E.128 desc[UR10][R52.64], R8 ;  /* 0x0000000834007986 */ /* 0x0001e8000c101d0a */
[----:B------:R0:W-:Y:S04]  /*15bb0*/  STG.E.128 desc[UR10][R54.64], R12 ;  /* 0x0000000c36007986 */ /* 0x0001e8000c101d0a */
[----:B------:R0:W-:Y:S01]  /*15bc0*/  STG.E.128 desc[UR10][R60.64], R56 ;  /* 0x000000383c007986 */ /* 0x0001e2000c101d0a */
[----:B------:R-:W-:Y:S05]  /*15bd0*/  BRA.U !UP1, `(.L_x_14252) ;  /* 0xfffffead09bc7547 */ /* 0x000fea000b83ffff */
[----:B------:R-:W-:Y:S05]  /*15be0*/  EXIT ;  /* 0x000000000000794d */ /* 0x000fea0003800000 */
.L_x_14253:
        /* <DEDUP_REMOVED lines=9> */
.L_x_27549:


//--------------------- .text._ZN10layer_norm13ln_fwd_kernelINS_13Kernel_traitsIf6__halfS2_S2_fjLj8192ELj1ELj1ELj8ELj16ENS_18Kernel_traits_baseILj8192EfS2_S2_S2_fjLj256EEEEELb1ELb0ELb1ELb0EEEvNS_9FwdParamsE --------------------------
	.section	.text._ZN10layer_norm13ln_fwd_kernelINS_13Kernel_traitsIf6__halfS2_S2_fjLj8192ELj1ELj1ELj8ELj16ENS_18Kernel_traits_baseILj8192EfS2_S2_S2_fjLj256EEEEELb1ELb0ELb1ELb0EEEvNS_9FwdParamsE,"ax",@progbits
	.align	128
        .global         _ZN10layer_norm13ln_fwd_kernelINS_13Kernel_traitsIf6__halfS2_S2_fjLj8192ELj1ELj1ELj8ELj16ENS_18Kernel_traits_baseILj8192EfS2_S2_S2_fjLj256EEEEELb1ELb0ELb1ELb0EEEvNS_9FwdParamsE
        .type           _ZN10layer_norm13ln_fwd_kernelINS_13Kernel_traitsIf6__halfS2_S2_fjLj8192ELj1ELj1ELj8ELj16ENS_18Kernel_traits_baseILj8192EfS2_S2_S2_fjLj256EEEEELb1ELb0ELb1ELb0EEEvNS_9FwdParamsE,@function
        .size           _ZN10layer_norm13ln_fwd_kernelINS_13Kernel_traitsIf6__halfS2_S2_fjLj8192ELj1ELj1ELj8ELj16ENS_18Kernel_traits_baseILj8192EfS2_S2_S2_fjLj256EEEEELb1ELb0ELb1ELb0EEEvNS_9FwdParamsE,(.L_x_27550 - _ZN10layer_norm13ln_fwd_kernelINS_13Kernel_traitsIf6__halfS2_S2_fjLj8192ELj1ELj1ELj8ELj16ENS_18Kernel_traits_baseILj8192EfS2_S2_S2_fjLj256EEEEELb1ELb0ELb1ELb0EEEvNS_9FwdParamsE)
        .other          _ZN10layer_norm13ln_fwd_kernelINS_13Kernel_traitsIf6__halfS2_S2_fjLj8192ELj1ELj1ELj8ELj16ENS_18Kernel_traits_baseILj8192EfS2_S2_S2_fjLj256EEEEELb1ELb0ELb1ELb0EEEvNS_9FwdParamsE,@"STO_CUDA_ENTRY STV_DEFAULT"
_ZN10layer_norm13ln_fwd_kernelINS_13Kernel_traitsIf6__halfS2_S2_fjLj8192ELj1ELj1ELj8ELj16ENS_18Kernel_traits_baseILj8192EfS2_S2_S2_fjLj256EEEEELb1ELb0ELb1ELb0EEEvNS_9FwdParamsE:
.text._ZN10layer_norm13ln_fwd_kernelINS_13Kernel_traitsIf6__halfS2_S2_fjLj8192ELj1ELj1ELj8ELj16ENS_18Kernel_traits_baseILj8192EfS2_S2_S2_fjLj256EEEEELb1ELb0ELb1ELb0EEEvNS_9FwdParamsE:
        /* <DEDUP_REMOVED lines=92> */
.L_x_14255:
        /* <DEDUP_REMOVED lines=39> */
.L_x_14256:
[----:B------:R-:W-:Y:S05]  /*0830*/  BSYNC.RECONVERGENT B0 ;  /* 0x0000000000007941 */ /* 0x000fea0003800200 */
.L_x_14254:
        /* <DEDUP_REMOVED lines=88> */
.L_x_14676:
        /* <DEDUP_REMOVED lines=28> */
.L_x_14259:
        /* <DEDUP_REMOVED lines=25> */
.L_x_14264:
        /* <DEDUP_REMOVED lines=13> */
.L_x_14266:
[----:B0-----:R-:W-:Y:S05]  /*11e0*/  BSYNC.RECONVERGENT B2 ;  /* 0x0000000000027941 */ /* 0x001fea0003800200 */
.L_x_14265:
        /* <DEDUP_REMOVED lines=59> */
[----:B------:R-:W-:Y:S01]  /*15a0*/  IMAD.MOV.U32 R106, RZ, RZ, R120 ;  /* 0x000000ffff6a7224 */ /* 0x000fe200078e0078 */
[----:B------:R-:W-:-:S07]  /*15b0*/  MOV R85, R100 ;  /* 0x0000006400557202 */ /* 0x000fce0000000f00 */
.L_x_14263:
[----:B0-----:R-:W-:Y:S05]  /*15c0*/  BSYNC.RECONVERGENT B1 ;  /* 0x0000000000017941 */ /* 0x001fea0003800200 */
.L_x_14262:
        /* <DEDUP_REMOVED lines=10> */
[----:B------:R-:W-:-:S07]  /*1670*/  FADD.FTZ R119, R82, R119 ;  /* 0x0000007752777221 */ /* 0x000fce0000010000 */
.L_x_14261:
        /* <DEDUP_REMOVED lines=21> */
.L_x_14270:
        /* <DEDUP_REMOVED lines=13> */
.L_x_14272:
[----:B0-----:R-:W-:Y:S05]  /*18a0*/  BSYNC.RECONVERGENT B2 ;  /* 0x0000000000027941 */ /* 0x001fea0003800200 */
.L_x_14271:
        /* <DEDUP_REMOVED lines=59> */
.L_x_14269:
[----:B0-----:R-:W-:Y:S05]  /*1c60*/  BSYNC.RECONVERGENT B1 ;  /* 0x0000000000017941 */ /* 0x001fea0003800200 */
.L_x_14268:
        /* <DEDUP_REMOVED lines=11> */
.L_x_14267:
        /* <DEDUP_REMOVED lines=21> */
.L_x_14276:
        /* <DEDUP_REMOVED lines=13> */
.L_x_14278:
[----:B0-----:R-:W-:Y:S05]  /*1f40*/  BSYNC.RECONVERGENT B2 ;  /* 0x0000000000027941 */ /* 0x001fea0003800200 */
.L_x_14277:
        /* <DEDUP_REMOVED lines=61> */
.L_x_14275:
[----:B0-----:R-:W-:Y:S05]  /*2320*/  BSYNC.RECONVERGENT B1 ;  /* 0x0000000000017941 */ /* 0x001fea0003800200 */
.L_x_14274:
        /* <DEDUP_REMOVED lines=11> */
.L_x_14273:
        /* <DEDUP_REMOVED lines=21> */
.L_x_14282:
        /* <DEDUP_REMOVED lines=13> */
.L_x_14284:
[----:B0-----:R-:W-:Y:S05]  /*2600*/  BSYNC.RECONVERGENT B2 ;  /* 0x0000000000027941 */ /* 0x001fea0003800200 */
.L_x_14283:
        /* <DEDUP_REMOVED lines=61> */
.L_x_14281:
[----:B0-----:R-:W-:Y:S05]  /*29e0*/  BSYNC.RECONVERGENT B1 ;  /* 0x0000000000017941 */ /* 0x001fea0003800200 */
.L_x_14280:
        /* <DEDUP_REMOVED lines=11> */
.L_x_14279:
        /* <DEDUP_REMOVED lines=21> */
.L_x_14288:
        /* <DEDUP_REMOVED lines=13> */
.L_x_14290:
[----:B0-----:R-:W-:Y:S05]  /*2cc0*/  BSYNC.RECONVERGENT B2 ;  /* 0x0000000000027941 */ /* 0x001fea0003800200 */
.L_x_14289:
        /* <DEDUP_REMOVED lines=61> */
.L_x_14287:
[----:B0-----:R-:W-:Y:S05]  /*30a0*/  BSYNC.RECONVERGENT B1 ;  /* 0x0000000000017941 */ /* 0x001fea0003800200 */
.L_x_14286:
        /* <DEDUP_REMOVED lines=11> */
.L_x_14285:
        /* <DEDUP_REMOVED lines=21> */
.L_x_14294:
        /* <DEDUP_REMOVED lines=13> */
.L_x_14296:
[----:B0-----:R-:W-:Y:S05]  /*3380*/  BSYNC.RECONVERGENT B2 ;  /* 0x0000000000027941 */ /* 0x001fea0003800200 */
.L_x_14295:
        /* <DEDUP_REMOVED lines=61> */
.L_x_14293:
[----:B0-----:R-:W-:Y:S05]  /*3760*/  BSYNC.RECONVERGENT B1 ;  /* 0x0000000000017941 */ /* 0x001fea0003800200 */
.L_x_14292:
        /* <DEDUP_REMOVED lines=11> */
.L_x_14291:
        /* <DEDUP_REMOVED lines=21> */
.L_x_14300:
        /* <DEDUP_REMOVED lines=13> */
.L_x_14302:
[----:B0-----:R-:W-:Y:S05]  /*3a40*/  BSYNC.RECONVERGENT B2 ;  /* 0x0000000000027941 */ /* 0x001fea0003800200 */
.L_x_14301:
        /* <DEDUP_REMOVED lines=61> */
.L_x_14299:
[----:B0-----:R-:W-:Y:S05]  /*3e20*/  BSYNC.RECONVERGENT B1 ;  /* 0x0000000000017941 */ /* 0x001fea0003800200 */
.L_x_14298:
[----:B------:R-:W-:Y:S01]  /*3e30*/  HFMA2 R151, -RZ, RZ, 0.1171875, 0 ;  /* 0x2f800000ff977431 */ /* 0x000fe200000001ff */
[----:B------:R-:W-:Y:S01]  /*3e40*/  I2FP.F32.U32 R82, R92 ;  /* 0x0000005c00527245 */ /* 0x000fe20000201000 */
[----:B-----5:R-:W-:-:S05]  /*3e50*/  HADD2.F32 R92, -RZ, R7.H0_H0 ;  /* 0x20000007ff5c7230 */ /* 0x020fca0000004100 */
        /* <DEDUP_REMOVED lines=8> */
.L_x_14297:
        /* <DEDUP_REMOVED lines=21> */
.L_x_14306:
        /* <DEDUP_REMOVED lines=13> */
.L_x_14308:
[----:B0-----:R-:W-:Y:S05]  /*4100*/  BSYNC.RECONVERGENT B2 ;  /* 0x0000000000027941 */ /* 0x001fea0003800200 */
.L_x_14307:
        /* <DEDUP_REMOVED lines=61> */
.L_x_14305:
[----:B0-----:R-:W-:Y:S05]  /*44e0*/  BSYNC.RECONVERGENT B1 ;  /* 0x0000000000017941 */ /* 0x001fea0003800200 */
.L_x_14304:
        /* <DEDUP_REMOVED lines=11> */
.L_x_14303:
[----:B------:R-:W-:Y:S02]  /*45a0*/  F2FP.F16.F32.PACK_AB R75, RZ, R153 ;  /* 0x00000099ff4b723e */ /* 0x000fe400000000ff */
[----:B------:R-:W-:Y:S02]  /*45b0*/  PRMT R74, R106, 0x5410, R74 ;  /* 0x000054106a4a7816 */ /* 0x000fe4000000004a */
[----:B------:R-:W-:Y:S02]  /*45c0*/  PRMT R73, R104, 0x5410, R73 ;  /* 0x0000541068497816 */ /* 0x000fe40000000049 */
[----:B------:R-:W-:Y:S02]  /*45d0*/  PRMT R72, R100, 0x5410, R72 ;  /* 0x0000541064487816 */ /* 0x000fe40000000048 */
[----:B------:R-:W-:Y:S01]  /*45e0*/  PRMT R75, R120, 0x5410, R75 ;  /* 0x00005410784b7816 */ /* 0x000fe2000000004b */
[----:B------:R-:W-:Y:S06]  /*45f0*/  BRA `(.L_x_14309) ;  /* 0x0000003000dc7947 */ /* 0x000fec0003800000 */
.L_x_14260:
        /* <DEDUP_REMOVED lines=20> */
.L_x_14313:
        /* <DEDUP_REMOVED lines=13> */
.L_x_14315:
[----:B0-----:R-:W-:Y:S05]  /*4810*/  BSYNC.RECONVERGENT B2 ;  /* 0x0000000000027941 */ /* 0x001fea0003800200 */
.L_x_14314:
        /* <DEDUP_REMOVED lines=61> */
.L_x_14312:
[----:B0-----:R-:W-:Y:S05]  /*4bf0*/  BSYNC.RECONVERGENT B1 ;  /* 0x0000000000017941 */ /* 0x001fea0003800200 */
.L_x_14311:
        /* <DEDUP_REMOVED lines=9> */
.L_x_14310:
[----:B------:R-:W-:Y:S01]  /*4c90*/  F2FP.F16.F32.PACK_AB R72, RZ, R119 ;  /* 0x00000077ff48723e */ /* 0x000fe200000000ff */
        /* <DEDUP_REMOVED lines=16> */
.L_x_14319:
        /* <DEDUP_REMOVED lines=13> */
.L_x_14321:
[----:B0-----:R-:W-:Y:S05]  /*4e70*/  BSYNC.RECONVERGENT B2 ;  /* 0x0000000000027941 */ /* 0x001fea0003800200 */
.L_x_14320:
        /* <DEDUP_REMOVED lines=50> */
[----:B------:R-:W-:Y:S02]  /*51a0*/  VIADD R81, R3, 0x96a522ad ;  /* 0x96a522ad03517836 */ /* 0x000fe40000000000 */
[----:B------:R-:W-:Y:S01]  /*51b0*/  VIADD R73, R2, 0x8ff34781 ;  /* 0x8ff3478102497836 */ /* 0x000fe20000000000 */
[----:B------:R-:W-:Y:S01]  /*51c0*/  LOP3.LUT R87, R87, R86, R75, 0x96, !PT ;  /* 0x0000005657577212 */ /* 0x000fe200078e964b */
[----:B------:R-:W-:Y:S01]  /*51d0*/  IMAD.WIDE.U32 R120, R120, -0x2daee0ad, RZ ;  /* 0xd2511f5378787825 */ /* 0x000fe200078e00ff */
[----:B------:R-:W-:-:S03]  /*51e0*/  MOV R75, R108 ;  /* 0x0000006c004b7202 */ /* 0x000fc60000000f00 */
[----:B------:R-:W-:Y:S01]  /*51f0*/  IMAD.WIDE.U32 R86, R87, -0x326172a9, RZ ;  /* 0xcd9e8d5757567825 */ /* 0x000fe200078e00ff */
[----:B------:R-:W-:-:S03]  /*5200*/  LOP3.LUT R81, R81, R74, R121, 0x96, !PT ;  /* 0x0000004a51517212 */ /* 0x000fc600078e9679 */
[----:B------:R-:W-:Y:S01]  /*5210*/  IMAD.MOV.U32 R108, RZ, RZ, R120 ;  /* 0x000000ffff6c7224 */ /* 0x000fe200078e0078 */
[----:B------:R-:W-:Y:S01]  /*5220*/  LOP3.LUT R80, R73, R80, R87, 0x96, !PT ;  /* 0x0000005049507212 */ /* 0x000fe200078e9657 */
[----:B------:R-:W-:-:S07]  /*5230*/  IMAD.MOV.U32 R74, RZ, RZ, RZ ;  /* 0x000000ffff4a7224 */ /* 0x000fce00078e00ff */
.L_x_14318:
[----:B0-----:R-:W-:Y:S05]  /*5240*/  BSYNC.RECONVERGENT B1 ;  /* 0x0000000000017941 */ /* 0x001fea0003800200 */
.L_x_14317:
        /* <DEDUP_REMOVED lines=9> */
.L_x_14316:
        /* <DEDUP_REMOVED lines=17> */
.L_x_14325:
        /* <DEDUP_REMOVED lines=13> */
.L_x_14327:
[----:B0-----:R-:W-:Y:S05]  /*54c0*/  BSYNC.RECONVERGENT B2 ;  /* 0x0000000000027941 */ /* 0x001fea0003800200 */
.L_x_14326:
        /* <DEDUP_REMOVED lines=61> */
.L_x_14324:
[----:B0-----:R-:W-:Y:S05]  /*58a0*/  BSYNC.RECONVERGENT B1 ;  /* 0x0000000000017941 */ /* 0x001fea0003800200 */
.L_x_14323:
        /* <DEDUP_REMOVED lines=9> */
.L_x_14322:
        /* <DEDUP_REMOVED lines=17> */
.L_x_14331:
        /* <DEDUP_REMOVED lines=13> */
.L_x_14333:
[----:B0-----:R-:W-:Y:S05]  /*5b20*/  BSYNC.RECONVERGENT B2 ;  /* 0x0000000000027941 */ /* 0x001fea0003800200 */
.L_x_14332:
        /* <DEDUP_REMOVED lines=61> */
.L_x_14330:
[----:B0-----:R-:W-:Y:S05]  /*5f00*/  BSYNC.RECONVERGENT B1 ;  /* 0x0000000000017941 */ /* 0x001fea0003800200 */
.L_x_14329:
        /* <DEDUP_REMOVED lines=9> */
.L_x_14328:
[----:B------:R-:W-:Y:S01]  /*5fa0*/  F2FP.F16.F32.PACK_AB R100, RZ, R137 ;  /* 0x00000089ff64723e */ /* 0x000fe200000000ff */
        /* <DEDUP_REMOVED lines=16> */
.L_x_14337:
        /* <DEDUP_REMOVED lines=13> */
.L_x_14339:
[----:B0-----:R-:W-:Y:S05]  /*6180*/  BSYNC.RECONVERGENT B2 ;  /* 0x0000000000027941 */ /* 0x001fea0003800200 */
.L_x_14338:
        /* <DEDUP_REMOVED lines=61> */
.L_x_14336:
[----:B0-----:R-:W-:Y:S05]  /*6560*/  BSYNC.RECONVERGENT B1 ;  /* 0x0000000000017941 */ /* 0x001fea0003800200 */
.L_x_14335:
        /* <DEDUP_REMOVED lines=9> */
.L_x_14334:
        /* <DEDUP_REMOVED lines=17> */
.L_x_14343:
        /* <DEDUP_REMOVED lines=13> */
.L_x_14345:
[----:B0-----:R-:W-:Y:S05]  /*67e0*/  BSYNC.RECONVERGENT B2 ;  /* 0x0000000000027941 */ /* 0x001fea0003800200 */
.L_x_14344:
        /* <DEDUP_REMOVED lines=61> */
.L_x_14342:
[----:B0-----:R-:W-:Y:S05]  /*6bc0*/  BSYNC.RECONVERGENT B1 ;  /* 0x0000000000017941 */ /* 0x001fea0003800200 */
.L_x_14341:
        /* <DEDUP_REMOVED lines=9> */
.L_x_14340:
        /* <DEDUP_REMOVED lines=17> */
.L_x_14349:
        /* <DEDUP_REMOVED lines=13> */
.L_x_14351:
[----:B0-----:R-:W-:Y:S05]  /*6e40*/  BSYNC.RECONVERGENT B2 ;  /* 0x0000000000027941 */ /* 0x001fea0003800200 */
.L_x_14350:
        /* <DEDUP_REMOVED lines=61> */
.L_x_14348:
[----:B0-----:R-:W-:Y:S05]  /*7220*/  BSYNC.RECONVERGENT B1 ;  /* 0x0000000000017941 */ /* 0x001fea0003800200 */
.L_x_14347:
        /* <DEDUP_REMOVED lines=9> */
.L_x_14346:
        /* <DEDUP_REMOVED lines=17> */
.L_x_14355:
        /* <DEDUP_REMOVED lines=13> */
.L_x_14357:
[----:B0-----:R-:W-:Y:S05]  /*74a0*/  BSYNC.RECONVERGENT B2 ;  /* 0x0000000000027941 */ /* 0x001fea0003800200 */
.L_x_14356:
        /* <DEDUP_REMOVED lines=58> */
[----:B------:R-:W-:Y:S02]  /*7850*/  LOP3.LUT R81, R93, R152, R161, 0x96, !PT ;  /* 0x000000985d517212 */ /* 0x000fe400078e96a1 */
[----:B------:R-:W-:Y:S01]  /*7860*/  MOV R93, R108 ;  /* 0x0000006c005d7202 */ /* 0x000fe20000000f00 */
[----:B------:R-:W-:-:S07]  /*7870*/  IMAD.MOV.U32 R108, RZ, RZ, R160 ;  /* 0x000000ffff6c7224 */ /* 0x000fce00078e00a0 */
.L_x_14354:
[----:B0-----:R-:W-:Y:S05]  /*7880*/  BSYNC.RECONVERGENT B1 ;  /* 0x0000000000017941 */ /* 0x001fea0003800200 */
.L_x_14353:
        /* <DEDUP_REMOVED lines=9> */
.L_x_14352:
[----:B------:R-:W-:Y:S02]  /*7920*/  F2FP.F16.F32.PACK_AB R114, RZ, R153 ;  /* 0x00000099ff72723e */ /* 0x000fe400000000ff */
[----:B------:R-:W-:Y:S02]  /*7930*/  PRMT R72, R72, 0x5410, R75 ;  /* 0x0000541048487816 */ /* 0x000fe4000000004b */
[----:B------:R-:W-:Y:S02]  /*7940*/  PRMT R74, R74, 0x5410, R104 ;  /* 0x000054104a4a7816 */ /* 0x000fe40000000068 */
[----:B------:R-:W-:Y:S02]  /*7950*/  PRMT R73, R73, 0x5410, R100 ;  /* 0x0000541049497816 */ /* 0x000fe40000000064 */
[----:B------:R-:W-:-:S07]  /*7960*/  PRMT R75, R106, 0x5410, R114 ;  /* 0x000054106a4b7816 */ /* 0x000fce0000000072 */
.L_x_14309:
[----:B------:R-:W1:Y:S01]  /*7970*/  LDC.64 R160, c[0x0][0x3a8] ;  /* 0x0000ea00ffa07b82 */ /* 0x000e620000000a00 */
[----:B------:R-:W-:Y:S02]  /*7980*/  IMAD.MOV.U32 R100, RZ, RZ, R108 ;  /* 0x000000ffff647224 */ /* 0x000fe400078e006c */
        /* <DEDUP_REMOVED lines=23> */
.L_x_14358:
[----:B------:R-:W-:Y:S01]  /*7b00*/  IADD3 R98, PT, PT, R98, 0x100, RZ ;  /* 0x0000010062627810 */ /* 0x000fe20007ffe0ff */
[----:B------:R-:W-:-:S07]  /*7b10*/  VIADD R0, R0, 0x100 ;  /* 0x0000010000007836 */ /* 0x000fce0000000000 */
.L_x_14258:
[----:B0-----:R-:W-:Y:S05]  /*7b20*/  BSYNC.RECONVERGENT B0 ;  /* 0x0000000000007941 */ /* 0x001fea0003800200 */
.L_x_14257:
        /* <DEDUP_REMOVED lines=10> */
.L_x_14361:
[----:B------:R-:W-:Y:S05]  /*7bd0*/  BRA.U !UP0, `(.L_x_14362) ;  /* 0x0000003508a07547 */ /* 0x000fea000b800000 */
[----:B-12---:R-:W0:Y:S02]  /*7be0*/  LDC.64 R72, c[0x0][0x3a0] ;  /* 0x0000e800ff487b82 */ /* 0x006e240000000a00 */
        /* <DEDUP_REMOVED lines=23> */
.L_x_14366:
        /* <DEDUP_REMOVED lines=13> */
.L_x_14368:
[----:B------:R-:W-:Y:S05]  /*7e30*/  BSYNC.RECONVERGENT B2 ;  /* 0x0000000000027941 */ /* 0x000fea0003800200 */
.L_x_14367:
        /* <DEDUP_REMOVED lines=61> */
.L_x_14365:
[----:B------:R-:W-:Y:S05]  /*8210*/  BSYNC.RECONVERGENT B1 ;  /* 0x0000000000017941 */ /* 0x000fea0003800200 */
.L_x_14364:
[----:B------:R-:W-:Y:S01]  /*8220*/  I2FP.F32.U32 R82, R85 ;  /* 0x0000005500527245 */ /* 0x000fe20000201000 */
[----:B------:R-:W-:Y:S02]  /*8230*/  HFMA2 R85, -RZ, RZ, 0.1171875, 0 ;  /* 0x2f800000ff557431 */ /* 0x000fe400000001ff */
        /* <DEDUP_REMOVED lines=9> */
.L_x_14363:
        /* <DEDUP_REMOVED lines=21> */
.L_x_14372:
        /* <DEDUP_REMOVED lines=13> */
.L_x_14374:
[----:B------:R-:W-:Y:S05]  /*84f0*/  BSYNC.RECONVERGENT B2 ;  /* 0x0000000000027941 */ /* 0x000fea0003800200 */
.L_x_14373:
        /* <DEDUP_REMOVED lines=60> */
.L_x_14371:
[----:B------:R-:W-:Y:S05]  /*88c0*/  BSYNC.RECONVERGENT B1 ;  /* 0x0000000000017941 */ /* 0x000fea0003800200 */
.L_x_14370:
        /* <DEDUP_REMOVED lines=11> */
.L_x_14369:
        /* <DEDUP_REMOVED lines=21> */
.L_x_14378:
        /* <DEDUP_REMOVED lines=13> */
.L_x_14380:
[----:B------:R-:W-:Y:S05]  /*8ba0*/  BSYNC.RECONVERGENT B2 ;  /* 0x0000000000027941 */ /* 0x000fea0003800200 */
.L_x_14379:
        /* <DEDUP_REMOVED lines=56> */
[----:B------:R-:W-:Y:S01]  /*8f30*/  MOV R116, R106 ;  /* 0x0000006a00747202 */ /* 0x000fe20000000f00 */
[----:B------:R-:W-:Y:S02]  /*8f40*/  HFMA2 R106, -RZ, RZ, 0, 0 ;  /* 0x00000000ff6a7431 */ /* 0x000fe400000001ff */
[----:B------:R-:W-:Y:S01]  /*8f50*/  IMAD.MOV.U32 R86, RZ, RZ, R108 ;  /* 0x000000ffff567224 */ /* 0x000fe200078e006c */
[----:B------:R-:W-:Y:S02]  /*8f60*/  LOP3.LUT R80, R81, R80, R109, 0x96, !PT ;  /* 0x0000005051507212 */ /* 0x000fe400078e966d */
[----:B------:R-:W-:-:S07]  /*8f70*/  LOP3.LUT R81, R103, R104, R107, 0x96, !PT ;  /* 0x0000006867517212 */ /* 0x000fce00078e966b */
.L_x_14377:
[----:B------:R-:W-:Y:S05]  /*8f80*/  BSYNC.RECONVERGENT B1 ;  /* 0x0000000000017941 */ /* 0x000fea0003800200 */
.L_x_14376:
        /* <DEDUP_REMOVED lines=11> */
.L_x_14375:
        /* <DEDUP_REMOVED lines=21> */
.L_x_14384:
        /* <DEDUP_REMOVED lines=13> */
.L_x_14386:
[----:B------:R-:W-:Y:S05]  /*9260*/  BSYNC.RECONVERGENT B2 ;  /* 0x0000000000027941 */ /* 0x000fea0003800200 */
.L_x_14385:
        /* <DEDUP_REMOVED lines=61> */
.L_x_14383:
[----:B------:R-:W-:Y:S05]  /*9640*/  BSYNC.RECONVERGENT B1 ;  /* 0x0000000000017941 */ /* 0x000fea0003800200 */
.L_x_14382:
        /* <DEDUP_REMOVED lines=11> */
.L_x_14381:
        /* <DEDUP_REMOVED lines=21> */
.L_x_14390:
        /* <DEDUP_REMOVED lines=13> */
.L_x_14392:
[----:B------:R-:W-:Y:S05]  /*9920*/  BSYNC.RECONVERGENT B2 ;  /* 0x0000000000027941 */ /* 0x000fea0003800200 */
.L_x_14391:
        /* <DEDUP_REMOVED lines=54> */
[----:B------:R-:W-:-:S04]  /*9c90*/  IMAD.WIDE.U32 R108, R109, -0x2daee0ad, RZ ;  /* 0xd2511f536d6c7825 */ /* 0x000fc800078e00ff */
[----:B------:R-:W-:Y:S01]  /*9ca0*/  VIADD R81, R2, 0x8ff34781 ;  /* 0x8ff3478102517836 */ /* 0x000fe20000000000 */
[----:B------:R-:W-:Y:S01]  /*9cb0*/  MOV R116, R108 ;  /* 0x0000006c00747202 */ /* 0x000fe20000000f00 */
[----:B------:R-:W-:Y:S02]  /*9cc0*/  HFMA2 R108, -RZ, RZ, 0, 0 ;  /* 0x00000000ff6c7431 */ /* 0x000fe400000001ff */
[----:B------:R-:W-:Y:S01]  /*9cd0*/  IMAD.MOV.U32 R86, RZ, RZ, R122 ;  /* 0x000000ffff567224 */ /* 0x000fe200078e007a */
[----:B------:R-:W-:Y:S02]  /*9ce0*/  LOP3.LUT R80, R81, R80, R123, 0x96, !PT ;  /* 0x0000005051507212 */ /* 0x000fe400078e967b */
[----:B------:R-:W-:-:S07]  /*9cf0*/  LOP3.LUT R81, R107, R106, R109, 0x96, !PT ;  /* 0x0000006a6b517212 */ /* 0x000fce00078e966d */
.L_x_14389:
[----:B------:R-:W-:Y:S05]  /*9d00*/  BSYNC.RECONVERGENT B1 ;  /* 0x0000000000017941 */ /* 0x000fea0003800200 */
.L_x_14388:
        /* <DEDUP_REMOVED lines=11> */
.L_x_14387:
        /* <DEDUP_REMOVED lines=21> */
.L_x_14396:
        /* <DEDUP_REMOVED lines=13> */
.L_x_14398:
[----:B------:R-:W-:Y:S05]  /*9fe0*/  BSYNC.RECONVERGENT B2 ;  /* 0x0000000000027941 */ /* 0x000fea0003800200 */
.L_x_14397:
        /* <DEDUP_REMOVED lines=61> */
.L_x_14395:
[----:B------:R-:W-:Y:S05]  /*a3c0*/  BSYNC.RECONVERGENT B1 ;  /* 0x0000000000017941 */ /* 0x000fea0003800200 */
.L_x_14394:
        /* <DEDUP_REMOVED lines=11> */
.L_x_14393:
        /* <DEDUP_REMOVED lines=21> */
.L_x_14402:
        /* <DEDUP_REMOVED lines=13> */
.L_x_14404:
[----:B------:R-:W-:Y:S05]  /*a6a0*/  BSYNC.RECONVERGENT B2 ;  /* 0x0000000000027941 */ /* 0x000fea0003800200 */
.L_x_14403:
        /* <DEDUP_REMOVED lines=61> */
.L_x_14401:
[----:B------:R-:W-:Y:S05]  /*aa80*/  BSYNC.RECONVERGENT B1 ;  /* 0x0000000000017941 */ /* 0x000fea0003800200 */
.L_x_14400:
        /* <DEDUP_REMOVED lines=11> */
.L_x_14399:
        /* <DEDUP_REMOVED lines=21> */
.L_x_14408:
        /* <DEDUP_REMOVED lines=13> */
.L_x_14410:
[----:B------:R-:W-:Y:S05]  /*ad60*/  BSYNC.RECONVERGENT B2 ;  /* 0x0000000000027941 */ /* 0x000fea0003800200 */
.L_x_14409:
        /* <DEDUP_REMOVED lines=61> */
.L_x_14407:
[----:B------:R-:W-:Y:S05]  /*b140*/  BSYNC.RECONVERGENT B1 ;  /* 0x0000000000017941 */ /* 0x000fea0003800200 */
.L_x_14406:
        /* <DEDUP_REMOVED lines=11> */
.L_x_14405:
[----:B------:R-:W-:Y:S02]  /*b200*/  F2FP.F16.F32.PACK_AB R75, RZ, R125 ;  /* 0x0000007dff4b723e */ /* 0x000fe400000000ff */
[----:B------:R-:W-:Y:S02]  /*b210*/  PRMT R74, R106, 0x5410, R74 ;  /* 0x000054106a4a7816 */ /* 0x000fe4000000004a */
[----:B------:R-:W-:Y:S02]  /*b220*/  PRMT R73, R104, 0x5410, R73 ;  /* 0x0000541068497816 */ /* 0x000fe40000000049 */
[----:B------:R-:W-:Y:S02]  /*b230*/  PRMT R72, R100, 0x5410, R72 ;  /* 0x0000541064487816 */ /* 0x000fe40000000048 */
[----:B------:R-:W-:Y:S01]  /*b240*/  PRMT R75, R118, 0x5410, R75 ;  /* 0x00005410764b7816 */ /* 0x000fe2000000004b */
[----:B------:R-:W-:Y:S06]  /*b250*/  BRA `(.L_x_14411) ;  /* 0x0000003000d87947 */ /* 0x000fec0003800000 */
.L_x_14362:
        /* <DEDUP_REMOVED lines=20> */
.L_x_14415:
        /* <DEDUP_REMOVED lines=13> */
.L_x_14417:
[----:B------:R-:W-:Y:S05]  /*b470*/  BSYNC.RECONVERGENT B2 ;  /* 0x0000000000027941 */ /* 0x000fea0003800200 */
.L_x_14416:
        /* <DEDUP_REMOVED lines=59> */
[----:B------:R-:W-:-:S07]  /*b830*/  IMAD.MOV.U32 R72, RZ, RZ, R100 ;  /* 0x000000ffff487224 */ /* 0x000fce00078e0064 */
.L_x_14414:
[----:B------:R-:W-:Y:S05]  /*b840*/  BSYNC.RECONVERGENT B1 ;  /* 0x0000000000017941 */ /* 0x000fea0003800200 */
.L_x_14413:
        /* <DEDUP_REMOVED lines=9> */
.L_x_14412:
        /* <DEDUP_REMOVED lines=17> */
.L_x_14421:
        /* <DEDUP_REMOVED lines=13> */
.L_x_14423:
[----:B------:R-:W-:Y:S05]  /*bac0*/  BSYNC.RECONVERGENT B2 ;  /* 0x0000000000027941 */ /* 0x000fea0003800200 */
.L_x_14422:
        /* <DEDUP_REMOVED lines=50> */
[----:B------:R-:W-:Y:S01]  /*bdf0*/  IMAD.MOV.U32 R75, RZ, RZ, R108 ;  /* 0x000000ffff4b7224 */ /* 0x000fe200078e006c */
[----:B------:R-:W-:Y:S01]  /*be00*/  LOP3.LUT R104, R73, R104, R81, 0x96, !PT ;  /* 0x0000006849687212 */ /* 0x000fe200078e9651 */
[----:B------:R-:W-:Y:S01]  /*be10*/  VIADD R73, R2, 0x8ff34781 ;  /* 0x8ff3478102497836 */ /* 0x000fe20000000000 */
[----:B------:R-:W-:Y:S01]  /*be20*/  IADD3 R81, PT, PT, R3, -0x695add53, RZ ;  /* 0x96a522ad03517810 */ /* 0x000fe20007ffe0ff */
[----:B------:R-:W-:-:S04]  /*be30*/  IMAD.WIDE.U32 R86, R87, -0x326172a9, RZ ;  /* 0xcd9e8d5757567825 */ /* 0x000fc800078e00ff */
[----:B------:R-:W-:Y:S01]  /*be40*/  IMAD.WIDE.U32 R104, R104, -0x2daee0ad, RZ ;  /* 0xd2511f5368687825 */ /* 0x000fe200078e00ff */
[----:B------:R-:W-:-:S04]  /*be50*/  LOP3.LUT R80, R73, R80, R87, 0x96, !PT ;  /* 0x0000005049507212 */ /* 0x000fc800078e9657 */
[----:B------:R-:W-:Y:S01]  /*be60*/  LOP3.LUT R81, R81, R74, R105, 0x96, !PT ;  /* 0x0000004a51517212 */ /* 0x000fe200078e9669 */
[----:B------:R-:W-:Y:S01]  /*be70*/  IMAD.MOV.U32 R74, RZ, RZ, RZ ;  /* 0x000000ffff4a7224 */ /* 0x000fe200078e00ff */
[----:B------:R-:W-:-:S07]  /*be80*/  MOV R108, R104 ;  /* 0x00000068006c7202 */ /* 0x000fce0000000f00 */
.L_x_14420:
[----:B------:R-:W-:Y:S05]  /*be90*/  BSYNC.RECONVERGENT B1 ;  /* 0x0000000000017941 */ /* 0x000fea0003800200 */
.L_x_14419:
        /* <DEDUP_REMOVED lines=9> */
.L_x_14418:
        /* <DEDUP_REMOVED lines=17> */
.L_x_14427:
        /* <DEDUP_REMOVED lines=13> */
.L_x_14429:
[----:B------:R-:W-:Y:S05]  /*c110*/  BSYNC.RECONVERGENT B2 ;  /* 0x0000000000027941 */ /* 0x000fea0003800200 */
.L_x_14428:
        /* <DEDUP_REMOVED lines=61> */
.L_x_14426:
[----:B------:R-:W-:Y:S05]  /*c4f0*/  BSYNC.RECONVERGENT B1 ;  /* 0x0000000000017941 */ /* 0x000fea0003800200 */
.L_x_14425:
        /* <DEDUP_REMOVED lines=9> */
.L_x_14424:
        /* <DEDUP_REMOVED lines=17> */
.L_x_14433:
        /* <DEDUP_REMOVED lines=13> */
.L_x_14435:
[----:B------:R-:W-:Y:S05]  /*c770*/  BSYNC.RECONVERGENT B2 ;  /* 0x0000000000027941 */ /* 0x000fea0003800200 */
.L_x_14434:
        /* <DEDUP_REMOVED lines=61> */
.L_x_14432:
[----:B------:R-:W-:Y:S05]  /*cb50*/  BSYNC.RECONVERGENT B1 ;  /* 0x0000000000017941 */ /* 0x000fea0003800200 */
.L_x_14431:
[----:B------:R-:W-:Y:S01]  /*cb60*/  I2FP.F32.U32 R82, R89 ;  /* 0x0000005900527245 */ /* 0x000fe20000201000 */
[----:B------:R-:W-:Y:S02]  /*cb70*/  HFMA2 R89, -RZ, RZ, 0.1171875, 0 ;  /* 0x2f800000ff597431 */ /* 0x000fe400000001ff */
[----:B-----5:R-:W-:-:S05]  /*cb80*/  HADD2.F32 R100, -RZ, R5.H1_H1 ;  /* 0x30000005ff647230 */ /* 0x020fca0000004100 */
[----:B------:R-:W-:Y:S01]  /*cb90*/  FMUL.FTZ R100, R100, UR13 ;  /* 0x0000000d64647c20 */ /* 0x000fe20008410000 */
[----:B------:R-:W-:-:S03]  /*cba0*/  FFMA.FTZ R82, R82, R89, 1.1641532182693481445e-10 ;  /* 0x2f00000052527423 */ /* 0x000fc60000010059 */
[----:B------:R-:W-:Y:S02]  /*cbb0*/  FMUL.FTZ R100, R100, UR12 ;  /* 0x0000000c64647c20 */ /* 0x000fe40008410000 */
[----:B------:R-:W-:-:S04]  /*cbc0*/  FSETP.GTU.FTZ.AND P2, PT, R82, UR7, PT ;  /* 0x0000000752007c0b */ /* 0x000fc8000bf5c000 */
[----:B------:R-:W-:Y:S02]  /*cbd0*/  SEL R89, RZ, 0x1, P2 ;  /* 0x00000001ff597807 */ /* 0x000fe40001000000 */
[----:B------:R-:W-:-:S07]  /*cbe0*/  FSEL R105, R100, RZ, !P2 ;  /* 0x000000ff64697208 */ /* 0x000fce0005000000 */
.L_x_14430:
        /* <DEDUP_REMOVED lines=17> */
.L_x_14439:
        /* <DEDUP_REMOVED lines=13> */
.L_x_14441:
[----:B------:R-:W-:Y:S05]  /*cdd0*/  BSYNC.RECONVERGENT B2 ;  /* 0x0000000000027941 */ /* 0x000fea0003800200 */
.L_x_14440:
        /* <DEDUP_REMOVED lines=61> */
.L_x_14438:
[----:B------:R-:W-:Y:S05]  /*d1b0*/  BSYNC.RECONVERGENT B1 ;  /* 0x0000000000017941 */ /* 0x000fea0003800200 */
.L_x_14437:
        /* <DEDUP_REMOVED lines=9> */
.L_x_14436:
        /* <DEDUP_REMOVED lines=17> */
.L_x_14445:
        /* <DEDUP_REMOVED lines=13> */
.L_x_14447:
[----:B------:R-:W-:Y:S05]  /*d430*/  BSYNC.RECONVERGENT B2 ;  /* 0x0000000000027941 */ /* 0x000fea0003800200 */
.L_x_14446:
        /* <DEDUP_REMOVED lines=61> */
.L_x_14444:
[----:B------:R-:W-:Y:S05]  /*d810*/  BSYNC.RECONVERGENT B1 ;  /* 0x0000000000017941 */ /* 0x000fea0003800200 */
.L_x_14443:
        /* <DEDUP_REMOVED lines=9> */
.L_x_14442:
        /* <DEDUP_REMOVED lines=17> */
.L_x_14451:
        /* <DEDUP_REMOVED lines=13> */
.L_x_14453:
[----:B------:R-:W-:Y:S05]  /*da90*/  BSYNC.RECONVERGENT B2 ;  /* 0x0000000000027941 */ /* 0x000fea0003800200 */
.L_x_14452:
        /* <DEDUP_REMOVED lines=61> */
.L_x_14450:
[----:B------:R-:W-:Y:S05]  /*de70*/  BSYNC.RECONVERGENT B1 ;  /* 0x0000000000017941 */ /* 0x000fea0003800200 */
.L_x_14449:
        /* <DEDUP_REMOVED lines=9> */
.L_x_14448:
        /* <DEDUP_REMOVED lines=17> */
.L_x_14457:
        /* <DEDUP_REMOVED lines=13> */
.L_x_14459:
[----:B------:R-:W-:Y:S05]  /*e0f0*/  BSYNC.RECONVERGENT B2 ;  /* 0x0000000000027941 */ /* 0x000fea0003800200 */
.L_x_14458:
        /* <DEDUP_REMOVED lines=61> */
.L_x_14456:
[----:B------:R-:W-:Y:S05]  /*e4d0*/  BSYNC.RECONVERGENT B1 ;  /* 0x0000000000017941 */ /* 0x000fea0003800200 */
.L_x_14455:
        /* <DEDUP_REMOVED lines=9> */
.L_x_14454:
[----:B------:R-:W-:Y:S02]  /*e570*/  F2FP.F16.F32.PACK_AB R116, RZ, R125 ;  /* 0x0000007dff74723e */ /* 0x000fe400000000ff */
[----:B------:R-:W-:Y:S02]  /*e580*/  PRMT R72, R72, 0x5410, R75 ;  /* 0x0000541048487816 */ /* 0x000fe4000000004b */
[----:B------:R-:W-:Y:S02]  /*e590*/  PRMT R74, R74, 0x5410, R104 ;  /* 0x000054104a4a7816 */ /* 0x000fe40000000068 */
[----:B------:R-:W-:Y:S02]  /*e5a0*/  PRMT R73, R73, 0x5410, R100 ;  /* 0x0000541049497816 */ /* 0x000fe40000000064 */
[----:B------:R-:W-:-:S07]  /*e5b0*/  PRMT R75, R106, 0x5410, R116 ;  /* 0x000054106a4b7816 */ /* 0x000fce0000000074 */
.L_x_14411:
        /* <DEDUP_REMOVED lines=25> */
.L_x_14460:
[----:B------:R-:W-:Y:S01]  /*e750*/  VIADD R98, R98, 0x100 ;  /* 0x0000010062627836 */ /* 0x000fe20000000000 */
[----:B------:R-:W-:-:S07]  /*e760*/  IADD3 R0, PT, PT, R0, 0x100, RZ ;  /* 0x0000010000007810 */ /* 0x000fce0007ffe0ff */
.L_x_14360:
[----:B------:R-:W-:Y:S05]  /*e770*/  BSYNC.RECONVERGENT B0 ;  /* 0x0000000000007941 */ /* 0x000fea0003800200 */
.L_x_14359:
        /* <DEDUP_REMOVED lines=9> */
.L_x_14463:
[----:B------:R-:W-:Y:S05]  /*e810*/  BRA.U !UP0, `(.L_x_14464) ;  /* 0x0000003508a07547 */ /* 0x000fea000b800000 */
[----:B012---:R-:W0:Y:S02]  /*e820*/  LDC.64 R72, c[0x0][0x3a0] ;  /* 0x0000e800ff487b82 */ /* 0x007e240000000a00 */
        /* <DEDUP_REMOVED lines=23> */
.L_x_14468:
        /* <DEDUP_REMOVED lines=13> */
.L_x_14470:
[----:B------:R-:W-:Y:S05]  /*ea70*/  BSYNC.RECONVERGENT B2 ;  /* 0x0000000000027941 */ /* 0x000fea0003800200 */
.L_x_14469:
        /* <DEDUP_REMOVED lines=61> */
.L_x_14467:
[----:B------:R-:W-:Y:S05]  /*ee50*/  BSYNC.RECONVERGENT B1 ;  /* 0x0000000000017941 */ /* 0x000fea0003800200 */
.L_x_14466:
        /* <DEDUP_REMOVED lines=11> */
.L_x_14465:
        /* <DEDUP_REMOVED lines=21> */
.L_x_14474:
        /* <DEDUP_REMOVED lines=13> */
.L_x_14476:
[----:B------:R-:W-:Y:S05]  /*f130*/  BSYNC.RECONVERGENT B2 ;  /* 0x0000000000027941 */ /* 0x000fea0003800200 */
.L_x_14475:
        /* <DEDUP_REMOVED lines=60> */
.L_x_14473:
[----:B------:R-:W-:Y:S05]  /*f500*/  BSYNC.RECONVERGENT B1 ;  /* 0x0000000000017941 */ /* 0x000fea0003800200 */
.L_x_14472:
        /* <DEDUP_REMOVED lines=11> */
.L_x_14471:
        /* <DEDUP_REMOVED lines=21> */
.L_x_14480:
        /* <DEDUP_REMOVED lines=13> */
.L_x_14482:
[----:B------:R-:W-:Y:S05]  /*f7e0*/  BSYNC.RECONVERGENT B2 ;  /* 0x0000000000027941 */ /* 0x000fea0003800200 */
.L_x_14481:
        /* <DEDUP_REMOVED lines=60> */
[----:B------:R-:W-:-:S07]  /*fbb0*/  LOP3.LUT R81, R111, R116, R127, 0x96, !PT ;  /* 0x000000746f517212 */ /* 0x000fce00078e967f */
.L_x_14479:
[----:B------:R-:W-:Y:S05]  /*fbc0*/  BSYNC.RECONVERGENT B1 ;  /* 0x0000000000017941 */ /* 0x000fea0003800200 */
.L_x_14478:
        /* <DEDUP_REMOVED lines=11> */
.L_x_14477:
        /* <DEDUP_REMOVED lines=21> */
.L_x_14486:
        /* <DEDUP_REMOVED lines=13> */
.L_x_14488:
[----:B------:R-:W-:Y:S05]  /*fea0*/  BSYNC.RECONVERGENT B2 ;  /* 0x0000000000027941 */ /* 0x000fea0003800200 */
.L_x_14487:
        /* <DEDUP_REMOVED lines=61> */
.L_x_14485:
[----:B------:R-:W-:Y:S05]  /*10280*/  BSYNC.RECONVERGENT B1 ;  /* 0x0000000000017941 */ /* 0x000fea0003800200 */
.L_x_14484:
        /* <DEDUP_REMOVED lines=11> */
.L_x_14483:
        /* <DEDUP_REMOVED lines=21> */
.L_x_14492:
        /* <DEDUP_REMOVED lines=13> */
.L_x_14494:
[----:B------:R-:W-:Y:S05]  /*10560*/  BSYNC.RECONVERGENT B2 ;  /* 0x0000000000027941 */ /* 0x000fea0003800200 */
.L_x_14493:
        /* <DEDUP_REMOVED lines=59> */
[----:B------:R-:W-:Y:S01]  /*10920*/  LOP3.LUT R81, R115, R116, R127, 0x96, !PT ;  /* 0x0000007473517212 */ /* 0x000fe200078e967f */
[----:B------:R-:W-:-:S07]  /*10930*/  IMAD.MOV.U32 R116, RZ, RZ, RZ ;  /* 0x000000ffff747224 */ /* 0x000fce00078e00ff */
.L_x_14491:
[----:B------:R-:W-:Y:S05]  /*10940*/  BSYNC.RECONVERGENT B1 ;  /* 0x0000000000017941 */ /* 0x000fea0003800200 */
.L_x_14490:
        /* <DEDUP_REMOVED lines=11> */
.L_x_14489:
        /* <DEDUP_REMOVED lines=21> */
.L_x_14498:
        /* <DEDUP_REMOVED lines=13> */
.L_x_14500:
[----:B------:R-:W-:Y:S05]  /*10c20*/  BSYNC.RECONVERGENT B2 ;  /* 0x0000000000027941 */ /* 0x000fea0003800200 */
.L_x_14499:
        /* <DEDUP_REMOVED lines=61> */
.L_x_14497:
[----:B------:R-:W-:Y:S05]  /*11000*/  BSYNC.RECONVERGENT B1 ;  /* 0x0000000000017941 */ /* 0x000fea0003800200 */
.L_x_14496:
        /* <DEDUP_REMOVED lines=11> */
.L_x_14495:
        /* <DEDUP_REMOVED lines=21> */
.L_x_14504:
        /* <DEDUP_REMOVED lines=13> */
.L_x_14506:
[----:B------:R-:W-:Y:S05]  /*112e0*/  BSYNC.RECONVERGENT B2 ;  /* 0x0000000000027941 */ /* 0x000fea0003800200 */
.L_x_14505:
        /* <DEDUP_REMOVED lines=61> */
.L_x_14503:
[----:B------:R-:W-:Y:S05]  /*116c0*/  BSYNC.RECONVERGENT B1 ;  /* 0x0000000000017941 */ /* 0x000fea0003800200 */
.L_x_14502:
        /* <DEDUP_REMOVED lines=11> */
.L_x_14501:
        /* <DEDUP_REMOVED lines=21> */
.L_x_14510:
        /* <DEDUP_REMOVED lines=13> */
.L_x_14512:
[----:B------:R-:W-:Y:S05]  /*119a0*/  BSYNC.RECONVERGENT B2 ;  /* 0x0000000000027941 */ /* 0x000fea0003800200 */
.L_x_14511:
        /* <DEDUP_REMOVED lines=61> */
.L_x_14509:
[----:B------:R-:W-:Y:S05]  /*11d80*/  BSYNC.RECONVERGENT B1 ;  /* 0x0000000000017941 */ /* 0x000fea0003800200 */
.L_x_14508:
        /* <DEDUP_REMOVED lines=11> */
.L_x_14507:
[----:B------:R-:W-:Y:S02]  /*11e40*/  F2FP.F16.F32.PACK_AB R75, RZ, R129 ;  /* 0x00000081ff4b723e */ /* 0x000fe400000000ff */
[----:B------:R-:W-:Y:S02]  /*11e50*/  PRMT R74, R106, 0x5410, R74 ;  /* 0x000054106a4a7816 */ /* 0x000fe4000000004a */
[----:B------:R-:W-:Y:S02]  /*11e60*/  PRMT R73, R104, 0x5410, R73 ;  /* 0x0000541068497816 */ /* 0x000fe40000000049 */
[----:B------:R-:W-:Y:S02]  /*11e70*/  PRMT R72, R100, 0x5410, R72 ;  /* 0x0000541064487816 */ /* 0x000fe40000000048 */
[----:B------:R-:W-:Y:S01]  /*11e80*/  PRMT R75, R120, 0x5410, R75 ;  /* 0x00005410784b7816 */ /* 0x000fe2000000004b */
[----:B------:R-:W-:Y:S06]  /*11e90*/  BRA `(.L_x_14513) ;  /* 0x0000003000dc7947 */ /* 0x000fec0003800000 */
.L_x_14464:
        /* <DEDUP_REMOVED lines=20> */
.L_x_14517:
        /* <DEDUP_REMOVED lines=13> */
.L_x_14519:
[----:B------:R-:W-:Y:S05]  /*120b0*/  BSYNC.RECONVERGENT B2 ;  /* 0x0000000000027941 */ /* 0x000fea0003800200 */
.L_x_14518:
        /* <DEDUP_REMOVED lines=61> */
.L_x_14516:
[----:B------:R-:W-:Y:S05]  /*12490*/  BSYNC.RECONVERGENT B1 ;  /* 0x0000000000017941 */ /* 0x000fea0003800200 */
.L_x_14515:
        /* <DEDUP_REMOVED lines=9> */
.L_x_14514:
        /* <DEDUP_REMOVED lines=17> */
.L_x_14523:
        /* <DEDUP_REMOVED lines=13> */
.L_x_14525:
[----:B------:R-:W-:Y:S05]  /*12710*/  BSYNC.RECONVERGENT B2 ;  /* 0x0000000000027941 */ /* 0x000fea0003800200 */
.L_x_14524:
        /* <DEDUP_REMOVED lines=60> */
.L_x_14522:
[----:B------:R-:W-:Y:S05]  /*12ae0*/  BSYNC.RECONVERGENT B1 ;  /* 0x0000000000017941 */ /* 0x000fea0003800200 */
.L_x_14521:
        /* <DEDUP_REMOVED lines=9> */
.L_x_14520:
        /* <DEDUP_REMOVED lines=17> */
.L_x_14529:
        /* <DEDUP_REMOVED lines=13> */
.L_x_14531:
[----:B------:R-:W-:Y:S05]  /*12d60*/  BSYNC.RECONVERGENT B2 ;  /* 0x0000000000027941 */ /* 0x000fea0003800200 */
.L_x_14530:
        /* <DEDUP_REMOVED lines=61> */
.L_x_14528:
[----:B------:R-:W-:Y:S05]  /*13140*/  BSYNC.RECONVERGENT B1 ;  /* 0x0000000000017941 */ /* 0x000fea0003800200 */
.L_x_14527:
        /* <DEDUP_REMOVED lines=9> */
.L_x_14526:
        /* <DEDUP_REMOVED lines=17> */
.L_x_14535:
        /* <DEDUP_REMOVED lines=13> */
.L_x_14537:
[----:B------:R-:W-:Y:S05]  /*133c0*/  BSYNC.RECONVERGENT B2 ;  /* 0x0000000000027941 */ /* 0x000fea0003800200 */
.L_x_14536:
        /* <DEDUP_REMOVED lines=61> */
.L_x_14534:
[----:B------:R-:W-:Y:S05]  /*137a0*/  BSYNC.RECONVERGENT B1 ;  /* 0x0000000000017941 */ /* 0x000fea0003800200 */
.L_x_14533:
        /* <DEDUP_REMOVED lines=9> */
.L_x_14532:
        /* <DEDUP_REMOVED lines=17> */
.L_x_14541:
        /* <DEDUP_REMOVED lines=13> */
.L_x_14543:
[----:B------:R-:W-:Y:S05]  /*13a20*/  BSYNC.RECONVERGENT B2 ;  /* 0x0000000000027941 */ /* 0x000fea0003800200 */
.L_x_14542:
        /* <DEDUP_REMOVED lines=61> */
.L_x_14540:
[----:B------:R-:W-:Y:S05]  /*13e00*/  BSYNC.RECONVERGENT B1 ;  /* 0x0000000000017941 */ /* 0x000fea0003800200 */
.L_x_14539:
        /* <DEDUP_REMOVED lines=9> */
.L_x_14538:
        /* <DEDUP_REMOVED lines=17> */
.L_x_14547:
        /* <DEDUP_REMOVED lines=13> */
.L_x_14549:
[----:B------:R-:W-:Y:S05]  /*14080*/  BSYNC.RECONVERGENT B2 ;  /* 0x0000000000027941 */ /* 0x000fea0003800200 */
.L_x_14548:
        /* <DEDUP_REMOVED lines=61> */
.L_x_14546:
[----:B------:R-:W-:Y:S05]  /*14460*/  BSYNC.RECONVERGENT B1 ;  /* 0x0000000000017941 */ /* 0x000fea0003800200 */
.L_x_14545:
        /* <DEDUP_REMOVED lines=9> */
.L_x_14544:
        /* <DEDUP_REMOVED lines=17> */
.L_x_14553:
        /* <DEDUP_REMOVED lines=13> */
.L_x_14555:
[----:B------:R-:W-:Y:S05]  /*146e0*/  BSYNC.RECONVERGENT B2 ;  /* 0x0000000000027941 */ /* 0x000fea0003800200 */
.L_x_14554:
        /* <DEDUP_REMOVED lines=61> */
.L_x_14552:
[----:B------:R-:W-:Y:S05]  /*14ac0*/  BSYNC.RECONVERGENT B1 ;  /* 0x0000000000017941 */ /* 0x000fea0003800200 */
.L_x_14551:
        /* <DEDUP_REMOVED lines=9> */
.L_x_14550:
        /* <DEDUP_REMOVED lines=17> */
.L_x_14559:
        /* <DEDUP_REMOVED lines=13> */
.L_x_14561:
[----:B------:R-:W-:Y:S05]  /*14d40*/  BSYNC.RECONVERGENT B2 ;  /* 0x0000000000027941 */ /* 0x000fea0003800200 */
.L_x_14560:
        /* <DEDUP_REMOVED lines=61> */
.L_x_14558:
[----:B------:R-:W-:Y:S05]  /*15120*/  BSYNC.RECONVERGENT B1 ;  /* 0x0000000000017941 */ /* 0x000fea0003800200 */
.L_x_14557:
        /* <DEDUP_REMOVED lines=9> */
.L_x_14556:
[----:B------:R-:W-:Y:S02]  /*151c0*/  F2FP.F16.F32.PACK_AB R116, RZ, R129 ;  /* 0x00000081ff74723e */ /* 0x000fe400000000ff */
[----:B------:R-:W-:Y:S02]  /*151d0*/  PRMT R72, R72, 0x5410, R75 ;  /* 0x0000541048487816 */ /* 0x000fe4000000004b */
[----:B------:R-:W-:Y:S02]  /*151e0*/  PRMT R74, R74, 0x5410, R104 ;  /* 0x000054104a4a7816 */ /* 0x000fe40000000068 */
[----:B------:R-:W-:Y:S02]  /*151f0*/  PRMT R73, R73, 0x5410, R100 ;  /* 0x0000541049497816 */ /* 0x000fe40000000064 */
[----:B------:R-:W-:-:S07]  /*15200*/  PRMT R75, R106, 0x5410, R116 ;  /* 0x000054106a4b7816 */ /* 0x000fce0000000074 */
.L_x_14513:
        /* <DEDUP_REMOVED lines=25> */
.L_x_14562:
[----:B------:R-:W-:Y:S01]  /*153a0*/  VIADD R98, R98, 0x100 ;  /* 0x0000010062627836 */ /* 0x000fe20000000000 */
[----:B------:R-:W-:-:S07]  /*153b0*/  IADD3 R0, PT, PT, R0, 0x100, RZ ;  /* 0x0000010000007810 */ /* 0x000fce0007ffe0ff */
.L_x_14462:
[----:B------:R-:W-:Y:S05]  /*153c0*/  BSYNC.RECONVERGENT B0 ;  /* 0x0000000000007941 */ /* 0x000fea0003800200 */
.L_x_14461:
        /* <DEDUP_REMOVED lines=9> */
.L_x_14565:
        /* <DEDUP_REMOVED lines=25> */
.L_x_14570:
        /* <DEDUP_REMOVED lines=13> */
.L_x_14572:
[----:B------:R-:W-:Y:S05]  /*156c0*/  BSYNC.RECONVERGENT B2 ;  /* 0x0000000000027941 */ /* 0x000fea0003800200 */
.L_x_14571:
        /* <DEDUP_REMOVED lines=61> */
.L_x_14569:
[----:B------:R-:W-:Y:S05]  /*15aa0*/  BSYNC.RECONVERGENT B1 ;  /* 0x0000000000017941 */ /* 0x000fea0003800200 */
.L_x_14568:
        /* <DEDUP_REMOVED lines=11> */
.L_x_14567:
        /* <DEDUP_REMOVED lines=21> */
.L_x_14576:
        /* <DEDUP_REMOVED lines=13> */
.L_x_14578:
[----:B------:R-:W-:Y:S05]  /*15d80*/  BSYNC.RECONVERGENT B2 ;  /* 0x0000000000027941 */ /* 0x000fea0003800200 */
.L_x_14577:
        /* <DEDUP_REMOVED lines=59> */
.L_x_14575:
[----:B------:R-:W-:Y:S05]  /*16140*/  BSYNC.RECONVERGENT B1 ;  /* 0x0000000000017941 */ /* 0x000fea0003800200 */
.L_x_14574:
        /* <DEDUP_REMOVED lines=11> */
.L_x_14573:
        /* <DEDUP_REMOVED lines=21> */
.L_x_14582:
        /* <DEDUP_REMOVED lines=13> */
.L_x_14584:
[----:B------:R-:W-:Y:S05]  /*16420*/  BSYNC.RECONVERGENT B2 ;  /* 0x0000000000027941 */ /* 0x000fea0003800200 */
.L_x_14583:
        /* <DEDUP_REMOVED lines=61> */
.L_x_14581:
[----:B------:R-:W-:Y:S05]  /*16800*/  BSYNC.RECONVERGENT B1 ;  /* 0x0000000000017941 */ /* 0x000fea0003800200 */
.L_x_14580:
        /* <DEDUP_REMOVED lines=11> */
.L_x_14579:
        /* <DEDUP_REMOVED lines=21> */
.L_x_14588:
        /* <DEDUP_REMOVED lines=13> */
.L_x_14590:
[----:B------:R-:W-:Y:S05]  /*16ae0*/  BSYNC.RECONVERGENT B2 ;  /* 0x0000000000027941 */ /* 0x000fea0003800200 */
.L_x_14589:
        /* <DEDUP_REMOVED lines=61> */
.L_x_14587:
[----:B------:R-:W-:Y:S05]  /*16ec0*/  BSYNC.RECONVERGENT B1 ;  /* 0x0000000000017941 */ /* 0x000fea0003800200 */
.L_x_14586:
        /* <DEDUP_REMOVED lines=11> */
.L_x_14585:
        /* <DEDUP_REMOVED lines=21> */
.L_x_14594:
        /* <DEDUP_REMOVED lines=13> */
.L_x_14596:
[----:B------:R-:W-:Y:S05]  /*171a0*/  BSYNC.RECONVERGENT B2 ;  /* 0x0000000000027941 */ /* 0x000fea0003800200 */
.L_x_14595:
        /* <DEDUP_REMOVED lines=61> */
.L_x_14593:
[----:B------:R-:W-:Y:S05]  /*17580*/  BSYNC.RECONVERGENT B1 ;  /* 0x0000000000017941 */ /* 0x000fea0003800200 */
.L_x_14592:
        /* <DEDUP_REMOVED lines=11> */
.L_x_14591:
        /* <DEDUP_REMOVED lines=21> */
.L_x_14600:
        /* <DEDUP_REMOVED lines=13> */
.L_x_14602:
[----:B------:R-:W-:Y:S05]  /*17860*/  BSYNC.RECONVERGENT B2 ;  /* 0x0000000000027941 */ /* 0x000fea0003800200 */
.L_x_14601:
        /* <DEDUP_REMOVED lines=61> */
.L_x_14599:
[----:B------:R-:W-:Y:S05]  /*17c40*/  BSYNC.RECONVERGENT B1 ;  /* 0x0000000000017941 */ /* 0x000fea0003800200 */
.L_x_14598:
        /* <DEDUP_REMOVED lines=11> */
.L_x_14597:
        /* <DEDUP_REMOVED lines=21> */
.L_x_14606:
        /* <DEDUP_REMOVED lines=13> */
.L_x_14608:
[----:B------:R-:W-:Y:S05]  /*17f20*/  BSYNC.RECONVERGENT B2 ;  /* 0x0000000000027941 */ /* 0x000fea0003800200 */
.L_x_14607:
        /* <DEDUP_REMOVED lines=61> */
.L_x_14605:
[----:B------:R-:W-:Y:S05]  /*18300*/  BSYNC.RECONVERGENT B1 ;  /* 0x0000000000017941 */ /* 0x000fea0003800200 */
.L_x_14604:
        /* <DEDUP_REMOVED lines=11> */
.L_x_14603:
        /* <DEDUP_REMOVED lines=21> */
.L_x_14612:
        /* <DEDUP_REMOVED lines=13> */
.L_x_14614:
[----:B------:R-:W-:Y:S05]  /*185e0*/  BSYNC.RECONVERGENT B2 ;  /* 0x0000000000027941 */ /* 0x000fea0003800200 */
.L_x_14613:
        /* <DEDUP_REMOVED lines=61> */
.L_x_14611:
[----:B------:R-:W-:Y:S05]  /*189c0*/  BSYNC.RECONVERGENT B1 ;  /* 0x0000000000017941 */ /* 0x000fea0003800200 */
.L_x_14610:
        /* <DEDUP_REMOVED lines=11> */
.L_x_14609:
[----:B------:R-:W-:Y:S02]  /*18a80*/  F2FP.F16.F32.PACK_AB R75, RZ, R157 ;  /* 0x0000009dff4b723e */ /* 0x000fe400000000ff */
[----:B------:R-:W-:Y:S02]  /*18a90*/  PRMT R74, R106, 0x5410, R74 ;  /* 0x000054106a4a7816 */ /* 0x000fe4000000004a */
[----:B------:R-:W-:Y:S02]  /*18aa0*/  PRMT R73, R104, 0x5410, R73 ;  /* 0x0000541068497816 */ /* 0x000fe40000000049 */
[----:B------:R-:W-:Y:S02]  /*18ab0*/  PRMT R72, R102, 0x5410, R72 ;  /* 0x0000541066487816 */ /* 0x000fe40000000048 */
[----:B------:R-:W-:Y:S01]  /*18ac0*/  PRMT R75, R108, 0x5410, R75 ;  /* 0x000054106c4b7816 */ /* 0x000fe2000000004b */
[----:B------:R-:W-:Y:S06]  /*18ad0*/  BRA `(.L_x_14615) ;  /* 0x0000003000e07947 */ /* 0x000fec0003800000 */
.L_x_14566:
        /* <DEDUP_REMOVED lines=20> */
.L_x_14619:
        /* <DEDUP_REMOVED lines=13> */
.L_x_14621:
[----:B------:R-:W-:Y:S05]  /*18cf0*/  BSYNC.RECONVERGENT B2 ;  /* 0x0000000000027941 */ /* 0x000fea0003800200 */
.L_x_14620:
        /* <DEDUP_REMOVED lines=61> */
.L_x_14618:
[----:B------:R-:W-:Y:S05]  /*190d0*/  BSYNC.RECONVERGENT B1 ;  /* 0x0000000000017941 */ /* 0x000fea0003800200 */
.L_x_14617:
        /* <DEDUP_REMOVED lines=9> */
.L_x_14616:
        /* <DEDUP_REMOVED lines=17> */
.L_x_14625:
        /* <DEDUP_REMOVED lines=13> */
.L_x_14627:
[----:B------:R-:W-:Y:S05]  /*19350*/  BSYNC.RECONVERGENT B2 ;  /* 0x0000000000027941 */ /* 0x000fea0003800200 */
.L_x_14626:
        /* <DEDUP_REMOVED lines=55> */
[----:B------:R-:W-:Y:S01]  /*196d0*/  IMAD.WIDE.U32 R132, R73, -0x2daee0ad, RZ ;  /* 0xd2511f5349847825 */ /* 0x000fe200078e00ff */
[----:B------:R-:W-:Y:S02]  /*196e0*/  LOP3.LUT R80, R75, R80, R87, 0x96, !PT ;  /* 0x000000504b507212 */ /* 0x000fe400078e9657 */
[----:B------:R-:W-:Y:S01]  /*196f0*/  MOV R75, R74 ;  /* 0x0000004a004b7202 */ /* 0x000fe20000000f00 */
[----:B------:R-:W-:Y:S01]  /*19700*/  IMAD.MOV.U32 R74, RZ, RZ, R132 ;  /* 0x000000ffff4a7224 */ /* 0x000fe200078e0084 */
[----:B------:R-:W-:-:S07]  /*19710*/  LOP3.LUT R81, R81, R144, R133, 0x96, !PT ;  /* 0x0000009051517212 */ /* 0x000fce00078e9685 */
.L_x_14624:
[----:B------:R-:W-:Y:S05]  /*19720*/  BSYNC.RECONVERGENT B1 ;  /* 0x0000000000017941 */ /* 0x000fea0003800200 */
.L_x_14623:
        /* <DEDUP_REMOVED lines=9> */
.L_x_14622:
        /* <DEDUP_REMOVED lines=17> */
.L_x_14631:
        /* <DEDUP_REMOVED lines=13> */
.L_x_14633:
[----:B------:R-:W-:Y:S05]  /*199a0*/  BSYNC.RECONVERGENT B2 ;  /* 0x0000000000027941 */ /* 0x000fea0003800200 */
.L_x_14632:
        /* <DEDUP_REMOVED lines=61> */
.L_x_14630:
[----:B------:R-:W-:Y:S05]  /*19d80*/  BSYNC.RECONVERGENT B1 ;  /* 0x0000000000017941 */ /* 0x000fea0003800200 */
.L_x_14629:
        /* <DEDUP_REMOVED lines=9> */
.L_x_14628:
        /* <DEDUP_REMOVED lines=17> */
.L_x_14637:
        /* <DEDUP_REMOVED lines=13> */
.L_x_14639:
[----:B------:R-:W-:Y:S05]  /*1a000*/  BSYNC.RECONVERGENT B2 ;  /* 0x0000000000027941 */ /* 0x000fea0003800200 */
.L_x_14638:
        /* <DEDUP_REMOVED lines=61> */
.L_x_14636:
[----:B------:R-:W-:Y:S05]  /*1a3e0*/  BSYNC.RECONVERGENT B1 ;  /* 0x0000000000017941 */ /* 0x000fea0003800200 */
.L_x_14635:
        /* <DEDUP_REMOVED lines=9> */
.L_x_14634:
        /* <DEDUP_REMOVED lines=17> */
.L_x_14643:
        /* <DEDUP_REMOVED lines=13> */
.L_x_14645:
[----:B------:R-:W-:Y:S05]  /*1a660*/  BSYNC.RECONVERGENT B2 ;  /* 0x0000000000027941 */ /* 0x000fea0003800200 */
.L_x_14644:
        /* <DEDUP_REMOVED lines=61> */
.L_x_14642:
[----:B------:R-:W-:Y:S05]  /*1aa40*/  BSYNC.RECONVERGENT B1 ;  /* 0x0000000000017941 */ /* 0x000fea0003800200 */
.L_x_14641:
        /* <DEDUP_REMOVED lines=9> */
.L_x_14640:
        /* <DEDUP_REMOVED lines=17> */
.L_x_14649:
        /* <DEDUP_REMOVED lines=13> */
.L_x_14651:
[----:B------:R-:W-:Y:S05]  /*1acc0*/  BSYNC.RECONVERGENT B2 ;  /* 0x0000000000027941 */ /* 0x000fea0003800200 */
.L_x_14650:
        /* <DEDUP_REMOVED lines=61> */
.L_x_14648:
[----:B------:R-:W-:Y:S05]  /*1b0a0*/  BSYNC.RECONVERGENT B1 ;  /* 0x0000000000017941 */ /* 0x000fea0003800200 */
.L_x_14647:
        /* <DEDUP_REMOVED lines=9> */
.L_x_14646:
        /* <DEDUP_REMOVED lines=17> */
.L_x_14655:
        /* <DEDUP_REMOVED lines=13> */
.L_x_14657:
[----:B------:R-:W-:Y:S05]  /*1b320*/  BSYNC.RECONVERGENT B2 ;  /* 0x0000000000027941 */ /* 0x000fea0003800200 */
.L_x_14656:
        /* <DEDUP_REMOVED lines=61> */
.L_x_14654:
[----:B------:R-:W-:Y:S05]  /*1b700*/  BSYNC.RECONVERGENT B1 ;  /* 0x0000000000017941 */ /* 0x000fea0003800200 */
.L_x_14653:
        /* <DEDUP_REMOVED lines=9> */
.L_x_14652:
        /* <DEDUP_REMOVED lines=17> */
.L_x_14661:
        /* <DEDUP_REMOVED lines=13> */
.L_x_14663:
[----:B------:R-:W-:Y:S05]  /*1b980*/  BSYNC.RECONVERGENT B2 ;  /* 0x0000000000027941 */ /* 0x000fea0003800200 */
.L_x_14662:
        /* <DEDUP_REMOVED lines=61> */
.L_x_14660:
[----:B------:R-:W-:Y:S05]  /*1bd60*/  BSYNC.RECONVERGENT B1 ;  /* 0x0000000000017941 */ /* 0x000fea0003800200 */
.L_x_14659:
        /* <DEDUP_REMOVED lines=9> */
.L_x_14658:
[----:B------:R-:W-:Y:S02]  /*1be00*/  F2FP.F16.F32.PACK_AB R116, RZ, R157 ;  /* 0x0000009dff74723e */ /* 0x000fe400000000ff */
[----:B------:R-:W-:Y:S02]  /*1be10*/  MOV R100, R74 ;  /* 0x0000004a00647202 */ /* 0x000fe40000000f00 */
[----:B------:R-:W-:Y:S02]  /*1be20*/  PRMT R72, R72, 0x5410, R75 ;  /* 0x0000541048487816 */ /* 0x000fe4000000004b */
[----:B------:R-:W-:Y:S02]  /*1be30*/  PRMT R74, R104, 0x5410, R106 ;  /* 0x00005410684a7816 */ /* 0x000fe4000000006a */
[----:B------:R-:W-:Y:S02]  /*1be40*/  PRMT R73, R73, 0x5410, R102 ;  /* 0x0000541049497816 */ /* 0x000fe40000000066 */
[----:B------:R-:W-:-:S07]  /*1be50*/  PRMT R75, R108, 0x5410, R116 ;  /* 0x000054106c4b7816 */ /* 0x000fce0000000074 */
.L_x_14615:
        /* <DEDUP_REMOVED lines=24> */
.L_x_14564:
[----:B------:R-:W-:Y:S05]  /*1bfe0*/  BSYNC.RECONVERGENT B0 ;  /* 0x0000000000007941 */ /* 0x000fea0003800200 */
.L_x_14563:
        /* <DEDUP_REMOVED lines=135> */
.L_x_14665:
[----:B------:R-:W-:Y:S05]  /*1c860*/  BSYNC.RECONVERGENT B0 ;  /* 0x0000000000007941 */ /* 0x000fea0003800200 */
.L_x_14664:
        /* <DEDUP_REMOVED lines=12> */
.L_x_14667:
[----:B------:R-:W-:Y:S05]  /*1c930*/  BSYNC.RECONVERGENT B0 ;  /* 0x0000000000007941 */ /* 0x000fea0003800200 */
.L_x_14666:
        /* <DEDUP_REMOVED lines=103> */
[----:B------:R-:W-:Y:S01]  /*1cfb0*/  F2FP.F16.F32.PACK_AB R73, R94, R163 ;  /* 0x000000a35e49723e */ /* 0x000fe200000000ff */
[----:B------:R-:W-:Y:S01]  /*1cfc0*/  VIADD R161, R161, 0x100 ;  /* 0x00000100a1a17836 */ /* 0x000fe20000000000 */
[----:B------:R-:W-:-:S05]  /*1cfd0*/  F2FP.F16.F32.PACK_AB R75, R98, R171 ;  /* 0x000000ab624b723e */ /* 0x000fca00000000ff */
[----:B------:R0:W-:Y:S02]  /*1cfe0*/  STG.E.128 desc[UR8][R158.64], R72 ;  /* 0x000000489e007986 */ /* 0x0001e4000c101d08 */
.L_x_14670:
[----:B------:R-:W-:Y:S05]  /*1cff0*/  BSYNC.RECONVERGENT B0 ;  /* 0x0000000000007941 */ /* 0x000fea0003800200 */
.L_x_14669:
        /* <DEDUP_REMOVED lines=35> */
.L_x_14672:
[----:B------:R-:W-:Y:S05]  /*1d230*/  BSYNC.RECONVERGENT B0 ;  /* 0x0000000000007941 */ /* 0x000fea0003800200 */
.L_x_14671:
        /* <DEDUP_REMOVED lines=34> */
.L_x_14674:
[----:B------:R-:W-:Y:S05]  /*1d460*/  BSYNC.RECONVERGENT B0 ;  /* 0x0000000000007941 */ /* 0x000fea0003800200 */
.L_x_14673:
        /* <DEDUP_REMOVED lines=33> */
.L_x_14675:
[----:B------:R-:W-:Y:S05]  /*1d680*/  BSYNC.RECONVERGENT B0 ;  /* 0x0000000000007941 */ /* 0x000fea0003800200 */
.L_x_14668:
[----:B0123--:R-:W0:Y:S01]  /*1d690*/  LDC.64 R72, c[0x0][0x380] ;  /* 0x0000e000ff487b82 */ /* 0x00fe220000000a00 */
[----:B------:R-:W-:Y:S01]  /*1d6a0*/  UPLOP3.LUT UP1, UPT, UPT, UPT, UP1, 0x40, 0x4 ;  /* 0x000000000004789c */ /* 0x000fe20003f2e810 */
[----:B0-----:R-:W-:-:S04]  /*1d6b0*/  IADD3 R76, PT, PT, R76, R72, RZ ;  /* 0x000000484c4c7210 */ /* 0x001fc80007ffe0ff */
[----:B------:R-:W-:-:S13]  /*1d6c0*/  ISETP.GE.AND P0, PT, R76, R73, PT ;  /* 0x000000494c00720c */ /* 0x000fda0003f06270 */
[----:B------:R-:W-:Y:S05]  /*1d6d0*/  @!P0 BRA `(.L_x_14676) ;  /* 0xfffffe3400b88947 */ /* 0x000fea000383ffff */
[----:B------:R-:W-:Y:S05]  /*1d6e0*/  EXIT ;  /* 0x000000000000794d */ /* 0x000fea0003800000 */
.L_x_14677:
        /* <DEDUP_REMOVED lines=9> */
.L_x_27550:


//--------------------- .text._ZN10layer_norm13ln_fwd_kernelINS_13Kernel_traitsIf6__halfS2_S2_fjLj8192ELj1ELj1ELj8ELj16ENS_18Kernel_traits_baseILj8192EfS2_S2_S2_fjLj256EEEEELb1ELb0ELb1ELb1EEEvNS_9FwdParamsE --------------------------
	.section	.text._ZN10layer_norm13ln_fwd_kernelINS_13Kernel_traitsIf6__halfS2_S2_fjLj8192ELj1ELj1ELj8ELj16ENS_18Kernel_traits_baseILj8192EfS2_S2_S2_fjLj256EEEEELb1ELb0ELb1ELb1EEEvNS_9FwdParamsE,"ax",@progbits
	.align	128
        .global         _ZN10layer_norm13ln_fwd_kernelINS_13Kernel_traitsIf6__halfS2_S2_fjLj8192ELj1ELj1ELj8ELj16ENS_18Kernel_traits_baseILj8192EfS2_S2_S2_fjLj256EEEEELb1ELb0ELb1ELb1EEEvNS_9FwdParamsE
        .type           _ZN10layer_norm13ln_fwd_kernelINS_13Kernel_traitsIf6__halfS2_S2_fjLj8192ELj1ELj1ELj8ELj16ENS_18Kernel_traits_baseILj8192EfS2_S2_S2_fjLj256EEEEELb1ELb0ELb1ELb1EEEvNS_9FwdParamsE,@function
        .size           _ZN10layer_norm13ln_fwd_kernelINS_13Kernel_traitsIf6__halfS2_S2_fjLj8192ELj1ELj1ELj8ELj16ENS_18Kernel_traits_baseILj8192EfS2_S2_S2_fjLj256EEEEELb1ELb0ELb1ELb1EEEvNS_9FwdParamsE,(.L_x_27551 - _ZN10layer_norm13ln_fwd_kernelINS_13Kernel_traitsIf6__halfS2_S2_fjLj8192ELj1ELj1ELj8ELj16ENS_18Kernel_traits_baseILj8192EfS2_S2_S2_fjLj256EEEEELb1ELb0ELb1ELb1EEEvNS_9FwdParamsE)
        .other          _ZN10layer_norm13ln_fwd_kernelINS_13Kernel_traitsIf6__halfS2_S2_fjLj8192ELj1ELj1ELj8ELj16ENS_18Kernel_traits_baseILj8192EfS2_S2_S2_fjLj256EEEEELb1ELb0ELb1ELb1EEEvNS_9FwdParamsE,@"STO_CUDA_ENTRY STV_DEFAULT"
_ZN10layer_norm13ln_fwd_kernelINS_13Kernel_traitsIf6__halfS2_S2_fjLj8192ELj1ELj1ELj8ELj16ENS_18Kernel_traits_baseILj8192EfS2_S2_S2_fjLj256EEEEELb1ELb0ELb1ELb1EEEvNS_9FwdParamsE:
.text._ZN10layer_norm13ln_fwd_kernelINS_13Kernel_traitsIf6__halfS2_S2_fjLj8192ELj1ELj1ELj8ELj16ENS_18Kernel_traits_baseILj8192EfS2_S2_S2_fjLj256EEEEELb1ELb0ELb1ELb1EEEvNS_9FwdParamsE:
        /* <DEDUP_REMOVED lines=66> */
.L_x_14678:
        /* <DEDUP_REMOVED lines=26> */
.L_x_14679:
        /* <DEDUP_REMOVED lines=71> */
.L_x_14955:
        /* <DEDUP_REMOVED lines=61> */
.L_x_14683:
        /* <DEDUP_REMOVED lines=12> */
.L_x_14684:
        /* <DEDUP_REMOVED lines=47> */
.L_x_14682:
        /* <DEDUP_REMOVED lines=11> */
.L_x_14681:
        /* <DEDUP_REMOVED lines=20> */
.L_x_14687:
        /* <DEDUP_REMOVED lines=12> */
.L_x_14688:
        /* <DEDUP_REMOVED lines=47> */
.L_x_14686:
        /* <DEDUP_REMOVED lines=11> */
.L_x_14685:
        /* <DEDUP_REMOVED lines=20> */
.L_x_14691:
        /* <DEDUP_REMOVED lines=12> */
.L_x_14692:
        /* <DEDUP_REMOVED lines=47> */
.L_x_14690:
        /* <DEDUP_REMOVED lines=11> */
.L_x_14689:
        /* <DEDUP_REMOVED lines=20> */
.L_x_14695:
        /* <DEDUP_REMOVED lines=12> */
.L_x_14696:
        /* <DEDUP_REMOVED lines=47> */
.L_x_14694:
        /* <DEDUP_REMOVED lines=11> */
.L_x_14693:
        /* <DEDUP_REMOVED lines=20> */
.L_x_14699:
        /* <DEDUP_REMOVED lines=12> */
.L_x_14700:
        /* <DEDUP_REMOVED lines=47> */
.L_x_14698:
        /* <DEDUP_REMOVED lines=11> */
.L_x_14697:
        /* <DEDUP_REMOVED lines=20> */
.L_x_14703:
        /* <DEDUP_REMOVED lines=12> */
.L_x_14704:
        /* <DEDUP_REMOVED lines=47> */
.L_x_14702:
        /* <DEDUP_REMOVED lines=11> */
.L_x_14701:
        /* <DEDUP_REMOVED lines=20> */
.L_x_14707:
        /* <DEDUP_REMOVED lines=12> */
.L_x_14708:
        /* <DEDUP_REMOVED lines=46> */
[----:B------:R-:W-:-:S07]  /*3360*/  IMAD.MOV.U32 R127, RZ, RZ, R122 ;  /* 0x000000ffff7f7224 */ /* 0x000fce00078e007a */
.L_x_14706:
        /* <DEDUP_REMOVED lines=11> */
.L_x_14705:
        /* <DEDUP_REMOVED lines=20> */
.L_x_14711:
        /* <DEDUP_REMOVED lines=12> */
.L_x_14712:
[----:B------:R-:W-:Y:S01]  /*3620*/  IMAD.WIDE.U32 R120, R130, -0x326172a9, RZ ;  /* 0xcd9e8d5782787825 */ /* 0x000fe200078e00ff */
[----:B------:R-:W-:Y:S02]  /*3630*/  LOP3.LUT R124, R87, R89, R3, 0x96, !PT ;  /* 0x00000059577c7212 */ /* 0x000fe400078e9603 */
[C---:B------:R-:W-:Y:S01]  /*3640*/  IADD3 R89, PT, PT, R2.reuse, -0x61c88647, RZ ;  /* 0x9e3779b902597810 */ /* 0x040fe20007ffe0ff */
        /* <DEDUP_REMOVED lines=44> */
.L_x_14710:
        /* <DEDUP_REMOVED lines=11> */
.L_x_14709:
[----:B------:R-:W-:Y:S02]  /*39c0*/  F2FP.F16.F32.PACK_AB R75, RZ, R109 ;  /* 0x0000006dff4b723e */ /* 0x000fe400000000ff */
[----:B------:R-:W-:Y:S02]  /*39d0*/  PRMT R74, R118, 0x5410, R74 ;  /* 0x00005410764a7816 */ /* 0x000fe4000000004a */
[----:B------:R-:W-:Y:S02]  /*39e0*/  PRMT R73, R77, 0x5410, R73 ;  /* 0x000054104d497816 */ /* 0x000fe40000000049 */
[----:B------:R-:W-:Y:S02]  /*39f0*/  PRMT R72, R76, 0x5410, R72 ;  /* 0x000054104c487816 */ /* 0x000fe40000000048 */
[----:B------:R-:W-:Y:S01]  /*3a00*/  PRMT R75, R119, 0x5410, R75 ;  /* 0x00005410774b7816 */ /* 0x000fe2000000004b */
[----:B------:R-:W-:Y:S06]  /*3a10*/  BRA `(.L_x_14713) ;  /* 0x0000002800647947 */ /* 0x000fec0003800000 */
.L_x_14680:
        /* <DEDUP_REMOVED lines=21> */
.L_x_14716:
        /* <DEDUP_REMOVED lines=12> */
.L_x_14717:
        /* <DEDUP_REMOVED lines=44> */
.L_x_14715:
        /* <DEDUP_REMOVED lines=9> */
.L_x_14714:
        /* <DEDUP_REMOVED lines=16> */
.L_x_14720:
        /* <DEDUP_REMOVED lines=12> */
.L_x_14721:
        /* <DEDUP_REMOVED lines=45> */
.L_x_14719:
        /* <DEDUP_REMOVED lines=9> */
.L_x_14718:
        /* <DEDUP_REMOVED lines=16> */
.L_x_14724:
        /* <DEDUP_REMOVED lines=12> */
.L_x_14725:
        /* <DEDUP_REMOVED lines=45> */
.L_x_14723:
        /* <DEDUP_REMOVED lines=9> */
.L_x_14722:
        /* <DEDUP_REMOVED lines=16> */
.L_x_14728:
        /* <DEDUP_REMOVED lines=12> */
.L_x_14729:
        /* <DEDUP_REMOVED lines=45> */
.L_x_14727:
        /* <DEDUP_REMOVED lines=9> */
.L_x_14726:
        /* <DEDUP_REMOVED lines=16> */
.L_x_14732:
        /* <DEDUP_REMOVED lines=12> */
.L_x_14733:
        /* <DEDUP_REMOVED lines=45> */
.L_x_14731:
        /* <DEDUP_REMOVED lines=9> */
.L_x_14730:
        /* <DEDUP_REMOVED lines=16> */
.L_x_14736:
        /* <DEDUP_REMOVED lines=12> */
.L_x_14737:
        /* <DEDUP_REMOVED lines=45> */
.L_x_14735:
        /* <DEDUP_REMOVED lines=9> */
.L_x_14734:
        /* <DEDUP_REMOVED lines=16> */
.L_x_14740:
        /* <DEDUP_REMOVED lines=12> */
.L_x_14741:
        /* <DEDUP_REMOVED lines=45> */
.L_x_14739:
        /* <DEDUP_REMOVED lines=9> */
.L_x_14738:
        /* <DEDUP_REMOVED lines=16> */
.L_x_14744:
        /* <DEDUP_REMOVED lines=12> */
.L_x_14745:
[----:B------:R-:W-:Y:S01]  /*6000*/  IMAD.WIDE.U32 R122, R130, -0x326172a9, RZ ;  /* 0xcd9e8d57827a7825 */ /* 0x000fe200078e00ff */
[----:B------:R-:W-:Y:S02]  /*6010*/  LOP3.LUT R126, R87, R89, R3, 0x96, !PT ;  /* 0x00000059577e7212 */ /* 0x000fe400078e9603 */
[----:B------:R-:W-:Y:S02]  /*6020*/  MOV R78, R120 ;  /* 0x00000078004e7202 */ /* 0x000fe40000000f00 */
        /* <DEDUP_REMOVED lines=39> */
[----:B------:R-:W-:Y:S01]  /*62a0*/  IMAD.MOV.U32 R120, RZ, RZ, R124 ;  /* 0x000000ffff787224 */ /* 0x000fe200078e007c */
[----:B------:R-:W-:Y:S01]  /*62b0*/  LOP3.LUT R89, R100, R72, R125, 0x96, !PT ;  /* 0x0000004864597212 */ /* 0x000fe200078e967d */
[----:B------:R-:W-:-:S07]  /*62c0*/  IMAD.MOV.U32 R126, RZ, RZ, RZ ;  /* 0x000000ffff7e7224 */ /* 0x000fce00078e00ff */
.L_x_14743:
        /* <DEDUP_REMOVED lines=9> */
.L_x_14742:
[----:B------:R-:W-:Y:S02]  /*6360*/  F2FP.F16.F32.PACK_AB R121, RZ, R109 ;  /* 0x0000006dff79723e */ /* 0x000fe400000000ff */
[----:B------:R-:W-:Y:S02]  /*6370*/  PRMT R72, R75, 0x5410, R76 ;  /* 0x000054104b487816 */ /* 0x000fe4000000004c */
[----:B------:R-:W-:Y:S02]  /*6380*/  PRMT R74, R74, 0x5410, R119 ;  /* 0x000054104a4a7816 */ /* 0x000fe40000000077 */
[----:B------:R-:W-:Y:S02]  /*6390*/  PRMT R73, R77, 0x5410, R118 ;  /* 0x000054104d497816 */ /* 0x000fe40000000076 */
[----:B------:R-:W-:-:S07]  /*63a0*/  PRMT R75, R129, 0x5410, R121 ;  /* 0x00005410814b7816 */ /* 0x000fce0000000079 */
.L_x_14713:
[----:B------:R-:W0:Y:S01]  /*63b0*/  LDC.64 R76, c[0x0][0x3a8] ;  /* 0x0000ea00ff4c7b82 */ /* 0x000e220000000a00 */
[----:B------:R-:W-:-:S07]  /*63c0*/  @P0 VIADD R121, R116, 0x100 ;  /* 0x0000010074790836 */ /* 0x000fce0000000000 */
        /* <DEDUP_REMOVED lines=25> */
.L_x_14746:
[----:B-----5:R2:W5:Y:S01]  /*6560*/  @P0 LDG.E.128 R4, desc[UR6][R122.64] ;  /* 0x000000067a040981 */ /* 0x020562000c1e1d00 */
[----:B------:R-:W-:Y:S05]  /*6570*/  BRA.U !UP0, `(.L_x_14747) ;  /* 0x0000002d08687547 */ /* 0x000fea000b800000 */
[----:B01----:R-:W0:Y:S01]  /*6580*/  LDC.64 R72, c[0x0][0x3a0] ;  /* 0x0000e800ff487b82 */ /* 0x003e220000000a00 */
[----:B------:R-:W-:-:S05]  /*6590*/  IADD3 R75, PT, PT, R117, 0x100, RZ ;  /* 0x00000100754b7810 */ /* 0x000fca0007ffe0ff */
[----:B0-----:R-:W-:-:S06]  /*65a0*/  IMAD.WIDE.U32 R72, R75, 0x10, R72 ;  /* 0x000000104b487825 */ /* 0x001fcc00078e0048 */
[----:B------:R-:W3:Y:S01]  /*65b0*/  LDG.E.128 R72, desc[UR6][R72.64] ;  /* 0x0000000648487981 */ /* 0x000ee2000c1e1d00 */
[----:B------:R-:W-:-:S13]  /*65c0*/  ISETP.GT.AND P1, PT, R115, RZ, PT ;  /* 0x000000ff7300720c */ /* 0x000fda0003f24270 */
[----:B--2---:R-:W-:Y:S02]  /*65d0*/  @!P1 IMAD.MOV.U32 R122, RZ, RZ, R126 ;  /* 0x000000ffff7a9224 */ /* 0x004fe400078e007e */
[----:B------:R-:W-:Y:S02]  /*65e0*/  @!P1 IMAD.MOV.U32 R127, RZ, RZ, R120 ;  /* 0x000000ffff7f9224 */ /* 0x000fe400078e0078 */
[----:B---3--:R-:W-:Y:S01]  /*65f0*/  @!P1 HADD2.F32 R119, -RZ, R72.H0_H0 ;  /* 0x20000048ff779230 */ /* 0x008fe20000004100 */
        /* <DEDUP_REMOVED lines=16> */
.L_x_14750:
        /* <DEDUP_REMOVED lines=12> */
.L_x_14751:
        /* <DEDUP_REMOVED lines=47> */
.L_x_14749:
        /* <DEDUP_REMOVED lines=11> */
.L_x_14748:
        /* <DEDUP_REMOVED lines=20> */
.L_x_14754:
        /* <DEDUP_REMOVED lines=12> */
.L_x_14755:
        /* <DEDUP_REMOVED lines=47> */
.L_x_14753:
        /* <DEDUP_REMOVED lines=11> */
.L_x_14752:
[----:B------:R-:W-:Y:S01]  /*7100*/  F2FP.F16.F32.PACK_AB R72, RZ, R121 ;  /* 0x00000079ff48723e */ /* 0x000fe200000000ff */
[----:B------:R-:W-:Y:S02]  /*7110*/  @!P1 HADD2.F32 R123, -RZ, R73.H0_H0 ;  /* 0x20000049ff7b9230 */ /* 0x000fe40000004100 */
        /* <DEDUP_REMOVED lines=18> */
.L_x_14758:
        /* <DEDUP_REMOVED lines=12> */
.L_x_14759:
        /* <DEDUP_REMOVED lines=47> */
.L_x_14757:
        /* <DEDUP_REMOVED lines=11> */
.L_x_14756:
        /* <DEDUP_REMOVED lines=20> */
.L_x_14762:
        /* <DEDUP_REMOVED lines=12> */
.L_x_14763:
        /* <DEDUP_REMOVED lines=47> */
.L_x_14761:
        /* <DEDUP_REMOVED lines=11> */
.L_x_14760:
        /* <DEDUP_REMOVED lines=20> */
.L_x_14766:
        /* <DEDUP_REMOVED lines=12> */
.L_x_14767:
        /* <DEDUP_REMOVED lines=47> */
.L_x_14765:
        /* <DEDUP_REMOVED lines=11> */
.L_x_14764:
        /* <DEDUP_REMOVED lines=20> */
.L_x_14770:
        /* <DEDUP_REMOVED lines=12> */
.L_x_14771:
        /* <DEDUP_REMOVED lines=47> */
.L_x_14769:
        /* <DEDUP_REMOVED lines=11> */
.L_x_14768:
        /* <DEDUP_REMOVED lines=20> */
.L_x_14774:
        /* <DEDUP_REMOVED lines=12> */
.L_x_14775:
        /* <DEDUP_REMOVED lines=47> */
.L_x_14773:
        /* <DEDUP_REMOVED lines=11> */
.L_x_14772:
        /* <DEDUP_REMOVED lines=20> */
.L_x_14778:
        /* <DEDUP_REMOVED lines=12> */
.L_x_14779:
[----:B------:R-:W-:Y:S01]  /*8f20*/  IMAD.WIDE.U32 R132, R130, -0x326172a9, RZ ;  /* 0xcd9e8d5782847825 */ /* 0x000fe200078e00ff */
[----:B------:R-:W-:-:S03]  /*8f30*/  LOP3.LUT R136, R87, R89, R3, 0x96, !PT ;  /* 0x0000005957887212 */ /* 0x000fc600078e9603 */
        /* <DEDUP_REMOVED lines=43> */
[----:B------:R-:W-:Y:S01]  /*91f0*/  HFMA2 R132, -RZ, RZ, 0, 0 ;  /* 0x00000000ff847431 */ /* 0x000fe200000001ff */
[----:B------:R-:W-:-:S07]  /*9200*/  MOV R124, R134 ;  /* 0x00000086007c7202 */ /* 0x000fce0000000f00 */
.L_x_14777:
        /* <DEDUP_REMOVED lines=11> */
.L_x_14776:
[----:B------:R-:W-:Y:S02]  /*92c0*/  F2FP.F16.F32.PACK_AB R75, RZ, R133 ;  /* 0x00000085ff4b723e */ /* 0x000fe400000000ff */
[----:B------:R-:W-:Y:S02]  /*92d0*/  PRMT R74, R122, 0x5410, R74 ;  /* 0x000054107a4a7816 */ /* 0x000fe4000000004a */
[----:B------:R-:W-:Y:S02]  /*92e0*/  PRMT R73, R120, 0x5410, R73 ;  /* 0x0000541078497816 */ /* 0x000fe40000000049 */
[----:B------:R-:W-:Y:S02]  /*92f0*/  PRMT R72, R118, 0x5410, R72 ;  /* 0x0000541076487816 */ /* 0x000fe40000000048 */
[----:B------:R-:W-:Y:S01]  /*9300*/  PRMT R75, R138, 0x5410, R75 ;  /* 0x000054108a4b7816 */ /* 0x000fe2000000004b */
[----:B------:R-:W-:Y:S06]  /*9310*/  BRA `(.L_x_14780) ;  /* 0x00000028009c7947 */ /* 0x000fec0003800000 */
.L_x_14747:
[----:B0-----:R-:W-:Y:S01]  /*9320*/  MOV R119, RZ ;  /* 0x000000ff00777202 */ /* 0x001fe20000000f00 */
[----:B-1----:R-:W-:Y:S01]  /*9330*/  IMAD.MOV.U32 R73, RZ, RZ, R126 ;  /* 0x000000ffff497224 */ /* 0x002fe200078e007e */
        /* <DEDUP_REMOVED lines=17> */
.L_x_14783:
        /* <DEDUP_REMOVED lines=12> */
.L_x_14784:
        /* <DEDUP_REMOVED lines=46> */
.L_x_14782:
        /* <DEDUP_REMOVED lines=9> */
.L_x_14781:
        /* <DEDUP_REMOVED lines=16> */
.L_x_14787:
        /* <DEDUP_REMOVED lines=12> */
.L_x_14788:
[----:B------:R-:W-:Y:S01]  /*9a40*/  IMAD.WIDE.U32 R88, R130, -0x326172a9, RZ ;  /* 0xcd9e8d5782587825 */ /* 0x000fe200078e00ff */
[----:B--2---:R-:W-:Y:S02]  /*9a50*/  LOP3.LUT R122, R87, R75, R3, 0x96, !PT ;  /* 0x0000004b577a7212 */ /* 0x004fe400078e9603 */
        /* <DEDUP_REMOVED lines=45> */
.L_x_14786:
        /* <DEDUP_REMOVED lines=9> */
.L_x_14785:
        /* <DEDUP_REMOVED lines=16> */
.L_x_14791:
        /* <DEDUP_REMOVED lines=12> */
.L_x_14792:
        /* <DEDUP_REMOVED lines=47> */
.L_x_14790:
        /* <DEDUP_REMOVED lines=9> */
.L_x_14789:
        /* <DEDUP_REMOVED lines=16> */
.L_x_14795:
        /* <DEDUP_REMOVED lines=12> */
.L_x_14796:
        /* <DEDUP_REMOVED lines=47> */
.L_x_14794:
        /* <DEDUP_REMOVED lines=9> */
.L_x_14793:
        /* <DEDUP_REMOVED lines=16> */
.L_x_14799:
        /* <DEDUP_REMOVED lines=12> */
.L_x_14800:
        /* <DEDUP_REMOVED lines=47> */
.L_x_14798:
[----:B------:R-:W-:Y:S01]  /*acf0*/  I2FP.F32.U32 R74, R81 ;  /* 0x00000051004a7245 */ /* 0x000fe20000201000 */
[----:B------:R-:W-:Y:S02]  /*ad00*/  HFMA2 R81, -RZ, RZ, 0.1171875, 0 ;  /* 0x2f800000ff517431 */ /* 0x000fe400000001ff */
[----:B-----5:R-:W-:-:S05]  /*ad10*/  HADD2.F32 R122, -RZ, R6.H0_H0 ;  /* 0x20000006ff7a7230 */ /* 0x020fca0000004100 */
[----:B------:R-:W-:Y:S01]  /*ad20*/  FMUL.FTZ R122, R122, UR13 ;  /* 0x0000000d7a7a7c20 */ /* 0x000fe20008410000 */
[----:B------:R-:W-:-:S03]  /*ad30*/  FFMA.FTZ R74, R74, R81, 1.1641532182693481445e-10 ;  /* 0x2f0000004a4a7423 */ /* 0x000fc60000010051 */
[----:B------:R-:W-:Y:S02]  /*ad40*/  FMUL.FTZ R122, R122, UR12 ;  /* 0x0000000c7a7a7c20 */ /* 0x000fe40008410000 */
[----:B------:R-:W-:-:S04]  /*ad50*/  FSETP.GTU.FTZ.AND P1, PT, R74, UR10, PT ;  /* 0x0000000a4a007c0b */ /* 0x000fc8000bf3c000 */
[----:B------:R-:W-:Y:S02]  /*ad60*/  SEL R81, RZ, 0x1, P1 ;  /* 0x00000001ff517807 */ /* 0x000fe40000800000 */
[----:B------:R-:W-:-:S07]  /*ad70*/  FSEL R127, R122, RZ, !P1 ;  /* 0x000000ff7a7f7208 */ /* 0x000fce0004800000 */
.L_x_14797:
        /* <DEDUP_REMOVED lines=16> */
.L_x_14803:
        /* <DEDUP_REMOVED lines=12> */
.L_x_14804:
        /* <DEDUP_REMOVED lines=47> */
.L_x_14802:
        /* <DEDUP_REMOVED lines=9> */
.L_x_14801:
        /* <DEDUP_REMOVED lines=16> */
.L_x_14807:
        /* <DEDUP_REMOVED lines=12> */
.L_x_14808:
        /* <DEDUP_REMOVED lines=47> */
.L_x_14806:
        /* <DEDUP_REMOVED lines=9> */
.L_x_14805:
        /* <DEDUP_REMOVED lines=16> */
.L_x_14811:
        /* <DEDUP_REMOVED lines=12> */
.L_x_14812:
        /* <DEDUP_REMOVED lines=47> */
.L_x_14810:
        /* <DEDUP_REMOVED lines=9> */
.L_x_14809:
[----:B------:R-:W-:Y:S02]  /*bd40*/  F2FP.F16.F32.PACK_AB R126, RZ, R133 ;  /* 0x00000085ff7e723e */ /* 0x000fe400000000ff */
[----:B------:R-:W-:Y:S02]  /*bd50*/  PRMT R72, R72, 0x5410, R75 ;  /* 0x0000541048487816 */ /* 0x000fe4000000004b */
[----:B------:R-:W-:Y:S02]  /*bd60*/  PRMT R74, R74, 0x5410, R120 ;  /* 0x000054104a4a7816 */ /* 0x000fe40000000078 */
[----:B------:R-:W-:Y:S02]  /*bd70*/  PRMT R73, R73, 0x5410, R118 ;  /* 0x0000541049497816 */ /* 0x000fe40000000076 */
[----:B------:R-:W-:-:S07]  /*bd80*/  PRMT R75, R122, 0x5410, R126 ;  /* 0x000054107a4b7816 */ /* 0x000fce000000007e */
.L_x_14780:
        /* <DEDUP_REMOVED lines=25> */
.L_x_14813:
[----:B------:R-:W-:Y:S05]  /*bf20*/  @!P0 BRA `(.L_x_14814) ;  /* 0x0000000000108947 */ /* 0x000fea0003800000 */
[----:B-----5:R-:W2:Y:S01]  /*bf30*/  LDC.64 R4, c[0x0][0x390] ;  /* 0x0000e400ff047b82 */ /* 0x020ea20000000a00 */
[----:B------:R-:W-:-:S05]  /*bf40*/  IADD3 R7, PT, PT, R116, 0x200, RZ ;  /* 0x0000020074077810 */ /* 0x000fca0007ffe0ff */
[----:B--2---:R-:W-:-:S06]  /*bf50*/  IMAD.WIDE.U32 R4, R7, 0x10, R4 ;  /* 0x0000001007047825 */ /* 0x004fcc00078e0004 */
[----:B------:R-:W5:Y:S02]  /*bf60*/  LDG.E.128 R4, desc[UR6][R4.64] ;  /* 0x0000000604047981 */ /* 0x000f64000c1e1d00 */
.L_x_14814:
        /* <DEDUP_REMOVED lines=25> */
.L_x_14818:
        /* <DEDUP_REMOVED lines=12> */
.L_x_14819:
        /* <DEDUP_REMOVED lines=47> */
.L_x_14817:
        /* <DEDUP_REMOVED lines=11> */
.L_x_14816:
        /* <DEDUP_REMOVED lines=20> */
.L_x_14822:
        /* <DEDUP_REMOVED lines=12> */
.L_x_14823:
        /* <DEDUP_REMOVED lines=47> */
.L_x_14821:
        /* <DEDUP_REMOVED lines=11> */
.L_x_14820:
        /* <DEDUP_REMOVED lines=20> */
.L_x_14826:
        /* <DEDUP_REMOVED lines=12> */
.L_x_14827:
        /* <DEDUP_REMOVED lines=47> */
.L_x_14825:
        /* <DEDUP_REMOVED lines=11> */
.L_x_14824:
        /* <DEDUP_REMOVED lines=20> */
.L_x_14830:
        /* <DEDUP_REMOVED lines=12> */
.L_x_14831:
        /* <DEDUP_REMOVED lines=47> */
.L_x_14829:
        /* <DEDUP_REMOVED lines=11> */
.L_x_14828:
        /* <DEDUP_REMOVED lines=20> */
.L_x_14834:
        /* <DEDUP_REMOVED lines=12> */
.L_x_14835:
        /* <DEDUP_REMOVED lines=47> */
.L_x_14833:
        /* <DEDUP_REMOVED lines=11> */
.L_x_14832:
        /* <DEDUP_REMOVED lines=20> */
.L_x_14838:
        /* <DEDUP_REMOVED lines=12> */
.L_x_14839:
        /* <DEDUP_REMOVED lines=47> */
.L_x_14837:
        /* <DEDUP_REMOVED lines=11> */
.L_x_14836:
        /* <DEDUP_REMOVED lines=20> */
.L_x_14842:
        /* <DEDUP_REMOVED lines=12> */
.L_x_14843:
        /* <DEDUP_REMOVED lines=47> */
.L_x_14841:
        /* <DEDUP_REMOVED lines=11> */
.L_x_14840:
        /* <DEDUP_REMOVED lines=20> */
.L_x_14846:
        /* <DEDUP_REMOVED lines=12> */
.L_x_14847:
        /* <DEDUP_REMOVED lines=47> */
.L_x_14845:
        /* <DEDUP_REMOVED lines=11> */
.L_x_14844:
[----:B------:R-:W-:Y:S02]  /*ecc0*/  F2FP.F16.F32.PACK_AB R75, RZ, R149 ;  /* 0x00000095ff4b723e */ /* 0x000fe400000000ff */
[----:B------:R-:W-:Y:S02]  /*ecd0*/  PRMT R74, R122, 0x5410, R74 ;  /* 0x000054107a4a7816 */ /* 0x000fe4000000004a */
[----:B------:R-:W-:Y:S02]  /*ece0*/  PRMT R73, R120, 0x5410, R73 ;  /* 0x0000541078497816 */ /* 0x000fe40000000049 */
[----:B------:R-:W-:Y:S02]  /*ecf0*/  PRMT R72, R118, 0x5410, R72 ;  /* 0x0000541076487816 */ /* 0x000fe40000000048 */
[----:B------:R-:W-:Y:S01]  /*ed00*/  PRMT R75, R136, 0x5410, R75 ;  /* 0x00005410884b7816 */ /* 0x000fe2000000004b */
[----:B------:R-:W-:Y:S06]  /*ed10*/  BRA `(.L_x_14848) ;  /* 0x0000002800a07947 */ /* 0x000fec0003800000 */
.L_x_14815:
[----:B01----:R-:W-:Y:S01]  /*ed20*/  MOV R135, RZ ;  /* 0x000000ff00877202 */ /* 0x003fe20000000f00 */
        /* <DEDUP_REMOVED lines=18> */
.L_x_14851:
        /* <DEDUP_REMOVED lines=12> */
.L_x_14852:
        /* <DEDUP_REMOVED lines=47> */
.L_x_14850:
        /* <DEDUP_REMOVED lines=9> */
.L_x_14849:
        /* <DEDUP_REMOVED lines=16> */
.L_x_14855:
        /* <DEDUP_REMOVED lines=12> */
.L_x_14856:
        /* <DEDUP_REMOVED lines=47> */
.L_x_14854:
        /* <DEDUP_REMOVED lines=9> */
.L_x_14853:
        /* <DEDUP_REMOVED lines=16> */
.L_x_14859:
        /* <DEDUP_REMOVED lines=12> */
.L_x_14860:
        /* <DEDUP_REMOVED lines=47> */
.L_x_14858:
        /* <DEDUP_REMOVED lines=9> */
.L_x_14857:
        /* <DEDUP_REMOVED lines=16> */
.L_x_14863:
        /* <DEDUP_REMOVED lines=12> */
.L_x_14864:
        /* <DEDUP_REMOVED lines=47> */
.L_x_14862:
        /* <DEDUP_REMOVED lines=9> */
.L_x_14861:
        /* <DEDUP_REMOVED lines=16> */
.L_x_14867:
        /* <DEDUP_REMOVED lines=12> */
.L_x_14868:
        /* <DEDUP_REMOVED lines=47> */
.L_x_14866:
        /* <DEDUP_REMOVED lines=9> */
.L_x_14865:
        /* <DEDUP_REMOVED lines=16> */
.L_x_14871:
        /* <DEDUP_REMOVED lines=12> */
.L_x_14872:
        /* <DEDUP_REMOVED lines=47> */
.L_x_14870:
        /* <DEDUP_REMOVED lines=9> */
.L_x_14869:
        /* <DEDUP_REMOVED lines=16> */
.L_x_14875:
        /* <DEDUP_REMOVED lines=12> */
.L_x_14876:
        /* <DEDUP_REMOVED lines=47> */
.L_x_14874:
        /* <DEDUP_REMOVED lines=9> */
.L_x_14873:
        /* <DEDUP_REMOVED lines=16> */
.L_x_14879:
        /* <DEDUP_REMOVED lines=12> */
.L_x_14880:
        /* <DEDUP_REMOVED lines=47> */
.L_x_14878:
        /* <DEDUP_REMOVED lines=9> */
.L_x_14877:
[----:B------:R-:W-:Y:S02]  /*11750*/  F2FP.F16.F32.PACK_AB R132, RZ, R149 ;  /* 0x00000095ff84723e */ /* 0x000fe400000000ff */
[----:B------:R-:W-:Y:S02]  /*11760*/  PRMT R72, R72, 0x5410, R75 ;  /* 0x0000541048487816 */ /* 0x000fe4000000004b */
[----:B------:R-:W-:Y:S02]  /*11770*/  PRMT R74, R74, 0x5410, R120 ;  /* 0x000054104a4a7816 */ /* 0x000fe40000000078 */
[----:B------:R-:W-:Y:S02]  /*11780*/  PRMT R73, R73, 0x5410, R118 ;  /* 0x0000541049497816 */ /* 0x000fe40000000076 */
[----:B------:R-:W-:-:S07]  /*11790*/  PRMT R75, R122, 0x5410, R132 ;  /* 0x000054107a4b7816 */ /* 0x000fce0000000084 */
.L_x_14848:
        /* <DEDUP_REMOVED lines=26> */
.L_x_14881:
[----:B------:R-:W-:Y:S05]  /*11940*/  @!P0 BRA `(.L_x_14882) ;  /* 0x00000000000c8947 */ /* 0x000fea0003800000 */
[----:B-----5:R-:W2:Y:S02]  /*11950*/  LDC.64 R4, c[0x0][0x390] ;  /* 0x0000e400ff047b82 */ /* 0x020ea40000000a00 */
[----:B--2---:R-:W-:-:S06]  /*11960*/  IMAD.WIDE.U32 R4, R120, 0x10, R4 ;  /* 0x0000001078047825 */ /* 0x004fcc00078e0004 */
[----:B------:R-:W5:Y:S02]  /*11970*/  LDG.E.128 R4, desc[UR6][R4.64] ;  /* 0x0000000604047981 */ /* 0x000f64000c1e1d00 */
.L_x_14882:
        /* <DEDUP_REMOVED lines=25> */
.L_x_14886:
        /* <DEDUP_REMOVED lines=12> */
.L_x_14887:
        /* <DEDUP_REMOVED lines=47> */
.L_x_14885:
        /* <DEDUP_REMOVED lines=11> */
.L_x_14884:
        /* <DEDUP_REMOVED lines=20> */
.L_x_14890:
        /* <DEDUP_REMOVED lines=12> */
.L_x_14891:
        /* <DEDUP_REMOVED lines=47> */
.L_x_14889:
        /* <DEDUP_REMOVED lines=11> */
.L_x_14888:
        /* <DEDUP_REMOVED lines=20> */
.L_x_14894:
        /* <DEDUP_REMOVED lines=12> */
.L_x_14895:
        /* <DEDUP_REMOVED lines=47> */
.L_x_14893:
        /* <DEDUP_REMOVED lines=11> */
.L_x_14892:
        /* <DEDUP_REMOVED lines=20> */
.L_x_14898:
        /* <DEDUP_REMOVED lines=12> */
.L_x_14899:
        /* <DEDUP_REMOVED lines=47> */
.L_x_14897:
        /* <DEDUP_REMOVED lines=11> */
.L_x_14896:
        /* <DEDUP_REMOVED lines=20> */
.L_x_14902:
        /* <DEDUP_REMOVED lines=12> */
.L_x_14903:
        /* <DEDUP_REMOVED lines=47> */
.L_x_14901:
        /* <DEDUP_REMOVED lines=11> */
.L_x_14900:
        /* <DEDUP_REMOVED lines=20> */
.L_x_14906:
        /* <DEDUP_REMOVED lines=12> */
.L_x_14907:
        /* <DEDUP_REMOVED lines=47> */
.L_x_14905:
        /* <DEDUP_REMOVED lines=11> */
.L_x_14904:
        /* <DEDUP_REMOVED lines=20> */
.L_x_14910:
        /* <DEDUP_REMOVED lines=12> */
.L_x_14911:
        /* <DEDUP_REMOVED lines=47> */
.L_x_14909:
        /* <DEDUP_REMOVED lines=11> */
.L_x_14908:
        /* <DEDUP_REMOVED lines=20> */
.L_x_14914:
        /* <DEDUP_REMOVED lines=12> */
.L_x_14915:
        /* <DEDUP_REMOVED lines=47> */
.L_x_14913:
        /* <DEDUP_REMOVED lines=11> */
.L_x_14912:
[----:B------:R-:W-:Y:S02]  /*146d0*/  F2FP.F16.F32.PACK_AB R75, RZ, R163 ;  /* 0x000000a3ff4b723e */ /* 0x000fe400000000ff */
[----:B------:R-:W-:Y:S02]  /*146e0*/  PRMT R74, R124, 0x5410, R74 ;  /* 0x000054107c4a7816 */ /* 0x000fe4000000004a */
[----:B------:R-:W-:Y:S02]  /*146f0*/  PRMT R73, R122, 0x5410, R73 ;  /* 0x000054107a497816 */ /* 0x000fe40000000049 */
[----:B------:R-:W-:Y:S02]  /*14700*/  PRMT R72, R116, 0x5410, R72 ;  /* 0x0000541074487816 */ /* 0x000fe40000000048 */
[----:B------:R-:W-:Y:S01]  /*14710*/  PRMT R75, R134, 0x5410, R75 ;  /* 0x00005410864b7816 */ /* 0x000fe2000000004b */
[----:B------:R-:W-:Y:S06]  /*14720*/  BRA `(.L_x_14916) ;  /* 0x0000002800a07947 */ /* 0x000fec0003800000 */
.L_x_14883:
        /* <DEDUP_REMOVED lines=19> */
.L_x_14919:
        /* <DEDUP_REMOVED lines=12> */
.L_x_14920:
        /* <DEDUP_REMOVED lines=47> */
.L_x_14918:
        /* <DEDUP_REMOVED lines=9> */
.L_x_14917:
        /* <DEDUP_REMOVED lines=16> */
.L_x_14923:
        /* <DEDUP_REMOVED lines=12> */
.L_x_14924:
        /* <DEDUP_REMOVED lines=47> */
.L_x_14922:
        /* <DEDUP_REMOVED lines=9> */
.L_x_14921:
        /* <DEDUP_REMOVED lines=16> */
.L_x_14927:
        /* <DEDUP_REMOVED lines=12> */
.L_x_14928:
        /* <DEDUP_REMOVED lines=47> */
.L_x_14926:
        /* <DEDUP_REMOVED lines=9> */
.L_x_14925:
        /* <DEDUP_REMOVED lines=16> */
.L_x_14931:
        /* <DEDUP_REMOVED lines=12> */
.L_x_14932:
        /* <DEDUP_REMOVED lines=47> */
.L_x_14930:
        /* <DEDUP_REMOVED lines=9> */
.L_x_14929:
        /* <DEDUP_REMOVED lines=16> */
.L_x_14935:
        /* <DEDUP_REMOVED lines=12> */
.L_x_14936:
        /* <DEDUP_REMOVED lines=47> */
.L_x_14934:
        /* <DEDUP_REMOVED lines=9> */
.L_x_14933:
        /* <DEDUP_REMOVED lines=16> */
.L_x_14939:
        /* <DEDUP_REMOVED lines=12> */
.L_x_14940:
        /* <DEDUP_REMOVED lines=47> */
.L_x_14938:
        /* <DEDUP_REMOVED lines=9> */
.L_x_14937:
        /* <DEDUP_REMOVED lines=16> */
.L_x_14943:
        /* <DEDUP_REMOVED lines=12> */
.L_x_14944:
        /* <DEDUP_REMOVED lines=47> */
.L_x_14942:
        /* <DEDUP_REMOVED lines=9> */
.L_x_14941:
        /* <DEDUP_REMOVED lines=16> */
.L_x_14947:
        /* <DEDUP_REMOVED lines=12> */
.L_x_14948:
        /* <DEDUP_REMOVED lines=47> */
.L_x_14946:
        /* <DEDUP_REMOVED lines=9> */
.L_x_14945:
[----:B------:R-:W-:Y:S02]  /*17160*/  F2FP.F16.F32.PACK_AB R0, RZ, R163 ;  /* 0x000000a3ff00723e */ /* 0x000fe400000000ff */
[----:B------:R-:W-:Y:S02]  /*17170*/  PRMT R72, R72, 0x5410, R75 ;  /* 0x0000541048487816 */ /* 0x000fe4000000004b */
[----:B------:R-:W-:Y:S02]  /*17180*/  PRMT R74, R74, 0x5410, R122 ;  /* 0x000054104a4a7816 */ /* 0x000fe4000000007a */
[----:B------:R-:W-:Y:S02]  /*17190*/  PRMT R73, R73, 0x5410, R116 ;  /* 0x0000541049497816 */ /* 0x000fe40000000074 */
[----:B------:R-:W-:-:S07]  /*171a0*/  PRMT R75, R124, 0x5410, R0 ;  /* 0x000054107c4b7816 */ /* 0x000fce0000000000 */
.L_x_14916:
        /* <DEDUP_REMOVED lines=55> */
.L_x_14949:
        /* <DEDUP_REMOVED lines=99> */
.L_x_14951:
[----:B------:R-:W-:Y:S05]  /*17b50*/  BSYNC.RECONVERGENT B0 ;  /* 0x0000000000007941 */ /* 0x000fea0003800200 */
.L_x_14950:
        /* <DEDUP_REMOVED lines=12> */
.L_x_14953:
[----:B------:R-:W-:Y:S05]  /*17c20*/  BSYNC.RECONVERGENT B0 ;  /* 0x0000000000007941 */ /* 0x000fea0003800200 */
.L_x_14952:
        /* <DEDUP_REMOVED lines=197> */
.L_x_14954:
[----:B0-----:R-:W0:Y:S01]  /*18880*/  LDC.64 R72, c[0x0][0x380] ;  /* 0x0000e000ff487b82 */ /* 0x001e220000000a00 */
[----:B------:R-:W-:Y:S01]  /*18890*/  UPLOP3.LUT UP1, UPT, UPT, UPT, UP1, 0x40, 0x4 ;  /* 0x000000000004789c */ /* 0x000fe20003f2e810 */
[----:B0-----:R-:W-:-:S04]  /*188a0*/  IADD3 R90, PT, PT, R90, R72, RZ ;  /* 0x000000485a5a7210 */ /* 0x001fc80007ffe0ff */
[----:B------:R-:W-:-:S13]  /*188b0*/  ISETP.GE.AND P0, PT, R90, R73, PT ;  /* 0x000000495a00720c */ /* 0x000fda0003f06270 */
[----:B------:R-:W-:Y:S05]  /*188c0*/  @!P0 BRA `(.L_x_14955) ;  /* 0xfffffe8000588947 */ /* 0x000fea000383ffff */
[----:B------:R-:W-:Y:S05]  /*188d0*/  EXIT ;  /* 0x000000000000794d */ /* 0x000fea0003800000 */
.L_x_14956:
        /* <DEDUP_REMOVED lines=10> */
.L_x_27551:


//--------------------- .text._ZN10layer_norm13ln_fwd_kernelINS_13Kernel_traitsIf6__halfS2_S2_fjLj8192ELj1ELj1ELj8ELj16ENS_18Kernel_traits_baseILj8192EfS2_S2_S2_fjLj256EEEEELb1ELb1ELb0ELb0EEEvNS_9FwdParamsE --------------------------
	.section	.text._ZN10layer_norm13ln_fwd_kernelINS_13Kernel_traitsIf6__halfS2_S2_fjLj8192ELj1ELj1ELj8ELj16ENS_18Kernel_traits_baseILj8192EfS2_S2_S2_fjLj256EEEEELb1ELb1ELb0ELb0EEEvNS_9FwdParamsE,"ax",@progbits
	.align	128
        .global         _ZN10layer_norm13ln_fwd_kernelINS_13Kernel_traitsIf6__halfS2_S2_fjLj8192ELj1ELj1ELj8ELj16ENS_18Kernel_traits_baseILj8192EfS2_S2_S2_fjLj256EEEEELb1ELb1ELb0ELb0EEEvNS_9FwdParamsE
        .type           _ZN10layer_norm13ln_fwd_kernelINS_13Kernel_traitsIf6__halfS2_S2_fjLj8192ELj1ELj1ELj8ELj16ENS_18Kernel_traits_baseILj8192EfS2_S2_S2_fjLj256EEEEELb1ELb1ELb0ELb0EEEvNS_9FwdParamsE,@function
        .size           _ZN10layer_norm13ln_fwd_kernelINS_13Kernel_traitsIf6__halfS2_S2_fjLj8192ELj1ELj1ELj8ELj16ENS_18Kernel_traits_baseILj8192EfS2_S2_S2_fjLj256EEEEELb1ELb1ELb0ELb0EEEvNS_9FwdParamsE,(.L_x_27552 - _ZN10layer_norm13ln_fwd_kernelINS_13Kernel_traitsIf6__halfS2_S2_fjLj8192ELj1ELj1ELj8ELj16ENS_18Kernel_traits_baseILj8192EfS2_S2_S2_fjLj256EEEEELb1ELb1ELb0ELb0EEEvNS_9FwdParamsE)
        .other          _ZN10layer_norm13ln_fwd_kernelINS_13Kernel_traitsIf6__halfS2_S2_fjLj8192ELj1ELj1ELj8ELj16ENS_18Kernel_traits_baseILj8192EfS2_S2_S2_fjLj256EEEEELb1ELb1ELb0ELb0EEEvNS_9FwdParamsE,@"STO_CUDA_ENTRY STV_DEFAULT"
_ZN10layer_norm13ln_fwd_kernelINS_13Kernel_traitsIf6__halfS2_S2_fjLj8192ELj1ELj1ELj8ELj16ENS_18Kernel_traits_baseILj8192EfS2_S2_S2_fjLj256EEEEELb1ELb1ELb0ELb0EEEvNS_9FwdParamsE:
.text._ZN10layer_norm13ln_fwd_kernelINS_13Kernel_traitsIf6__halfS2_S2_fjLj8192ELj1ELj1ELj8ELj16ENS_18Kernel_traits_baseILj8192EfS2_S2_S2_fjLj256EEEEELb1ELb1ELb0ELb0EEEvNS_9FwdParamsE:
        /* <DEDUP_REMOVED lines=87> */
.L_x_14958:
        /* <DEDUP_REMOVED lines=55> */
.L_x_14959:
[----:B------:R-:W-:Y:S05]  /*08e0*/  BSYNC.RECONVERGENT B0 ;  /* 0x0000000000007941 */ /* 0x000fea0003800200 */
.L_x_14957:
        /* <DEDUP_REMOVED lines=111> */
.L_x_15307:
        /* <DEDUP_REMOVED lines=13> */
[----:B-1----:R-:W-:-:S05]  /*10b0*/  LEA.HI.SX32 R108, R107, R120, 0x1d ;  /* 0x000000786b6c7211 */ /* 0x002fca00078feaff */
[----:B------:R-:W-:Y:S02]  /*10c0*/  IMAD.MOV.U32 R124, RZ, RZ, R108 ;  /* 0x000000ffff7c7224 */ /* 0x000fe400078e006c */
[----:B--2---:R-:W-:Y:S01]  /*10d0*/  @P1 HADD2.F32 R0, -RZ, R104.H0_H0 ;  /* 0x20000068ff001230 */ /* 0x004fe20000004100 */
        /* <DEDUP_REMOVED lines=12> */
[----:B------:R-:W-:Y:S01]  /*11a0*/  MOV R130, 0x2 ;  /* 0x0000000200827802 */ /* 0x000fe20000000f00 */
[----:B------:R-:W-:Y:S02]  /*11b0*/  IMAD.MOV.U32 R128, RZ, RZ, R110 ;  /* 0x000000ffff807224 */ /* 0x000fe400078e006e */
[----:B------:R-:W-:-:S08]  /*11c0*/  IMAD.MOV.U32 R124, RZ, RZ, R122 ;  /* 0x000000ffff7c7224 */ /* 0x000fd000078e007a */
[----:B------:R-:W-:Y:S05]  /*11d0*/  @!P0 BRA `(.L_x_14964) ;  /* 0x0000000400648947 */ /* 0x000fea0003800000 */
[----:B------:R-:W-:-:S05]  /*11e0*/  HFMA2 R124, -RZ, RZ, 0, 1.1920928955078125e-07 ;  /* 0x00000002ff7c7431 */ /* 0x000fca00000001ff */
[----:B------:R-:W-:-:S05]  /*11f0*/  VIADDMNMX.U32 R124, R111, 0xfffffffe, R124, PT ;  /* 0xfffffffe6f7c7846 */ /* 0x000fca000380007c */
[----:B------:R-:W-:-:S04]  /*1200*/  IMAD.SHL.U32 R124, R124, 0x4, RZ ;  /* 0x000000047c7c7824 */ /* 0x000fc800078e00ff */
[----:B------:R-:W0:Y:S02]  /*1210*/  LDC R128, c[0x2][R124] ;  /* 0x008000007c807b82 */ /* 0x000e240000000800 */
[----:B0-----:R-:W-:-:S04]  /*1220*/  SHF.R.S32.HI R129, RZ, 0x1f, R128 ;  /* 0x0000001fff817819 */ /* 0x001fc80000011480 */
.L_x_27388:
[----:B------:R-:W-:Y:S05]  /*1230*/  BRX R128 -0x1240                                       (*"BRANCH_TARGETS .L_x_27389,.L_x_27390,.L_x_27391"*) ;  /* 0xffffffec80707949 */ /* 0x000fea000383ffff */
.L_x_27391:
[----:B------:R-:W-:Y:S01]  /*1240*/  VIADD R130, R111, 0x1 ;  /* 0x000000016f827836 */ /* 0x000fe20000000000 */
[----:B------:R-:W-:Y:S01]  /*1250*/  MOV R124, R122 ;  /* 0x0000007a007c7202 */ /* 0x000fe20000000f00 */
[----:B------:R-:W-:Y:S01]  /*1260*/  IMAD.MOV.U32 R128, RZ, RZ, R113 ;  /* 0x000000ffff807224 */ /* 0x000fe200078e0071 */
[----:B------:R-:W-:Y:S06]  /*1270*/  BRA `(.L_x_14964) ;  /* 0x00000004003c7947 */ /* 0x000fec0003800000 */
.L_x_27389:
[----:B------:R-:W-:Y:S01]  /*1280*/  IMAD.MOV.U32 R124, RZ, RZ, R122 ;  /* 0x000000ffff7c7224 */ /* 0x000fe200078e007a */
[----:B------:R-:W-:Y:S01]  /*1290*/  MOV R130, 0x3 ;  /* 0x0000000300827802 */ /* 0x000fe20000000f00 */
[----:B------:R-:W-:Y:S01]  /*12a0*/  IMAD.MOV.U32 R128, RZ, RZ, R112 ;  /* 0x000000ffff807224 */ /* 0x000fe200078e0070 */
[----:B------:R-:W-:Y:S06]  /*12b0*/  BRA `(.L_x_14964) ;  /* 0x00000004002c7947 */ /* 0x000fec0003800000 */
.L_x_27390:
        /* <DEDUP_REMOVED lines=13> */
.L_x_14966:
[----:B------:R-:W-:Y:S05]  /*1390*/  BSYNC.RECONVERGENT B2 ;  /* 0x0000000000027941 */ /* 0x000fea0003800200 */
.L_x_14965:
        /* <DEDUP_REMOVED lines=61> */
.L_x_14964:
[----:B------:R-:W-:Y:S05]  /*1770*/  BSYNC.RECONVERGENT B1 ;  /* 0x0000000000017941 */ /* 0x000fea0003800200 */
.L_x_14963:
[----:B------:R-:W0:Y:S01]  /*1780*/  LDC R126, c[0x0][0x408] ;  /* 0x00010200ff7e7b82 */ /* 0x000e220000000800 */
[----:B------:R-:W-:Y:S01]  /*1790*/  I2FP.F32.U32 R111, R128 ;  /* 0x00000080006f7245 */ /* 0x000fe20000201000 */
[----:B-----5:R-:W-:Y:S01]  /*17a0*/  HADD2.F32 R129, -RZ, R104.H0_H0 ;  /* 0x20000068ff817230 */ /* 0x020fe20000004100 */
[----:B------:R-:W-:Y:S01]  /*17b0*/  ISETP.NE.AND P1, PT, R130, 0x1, PT ;  /* 0x000000018200780c */ /* 0x000fe20003f25270 */
[----:B------:R-:W-:Y:S01]  /*17c0*/  IMAD.MOV.U32 R128, RZ, RZ, 0x2f800000 ;  /* 0x2f800000ff807424 */ /* 0x000fe200078e00ff */
[----:B------:R-:W-:Y:S01]  /*17d0*/  LOP3.LUT R132, R132, 0xfffffffd, RZ, 0xc0, !PT ;  /* 0xfffffffd84847812 */ /* 0x000fe200078ec0ff */
[----:B------:R-:W-:Y:S02]  /*17e0*/  HADD2.F32 R138, -RZ, R4.H0_H0 ;  /* 0x20000004ff8a7230 */ /* 0x000fe40000004100 */
[----:B------:R-:W-:Y:S01]  /*17f0*/  FMUL.FTZ R129, R129, R0 ;  /* 0x0000000081817220 */ /* 0x000fe20000410000 */
[----:B------:R-:W1:Y:S01]  /*1800*/  LDC R122, c[0x0][0x404] ;  /* 0x00010100ff7a7b82 */ /* 0x000e620000000800 */
[----:B------:R-:W-:Y:S01]  /*1810*/  FFMA.FTZ R111, R111, R128, 1.1641532182693481445e-10 ;  /* 0x2f0000006f6f7423 */ /* 0x000fe20000010080 */
[----:B------:R-:W-:Y:S01]  /*1820*/  BSSY.RECONVERGENT B1, `(.L_x_14967) ;  /* 0x000005d000017945 */ /* 0x000fe20003800200 */
[----:B0-----:R-:W-:-:S03]  /*1830*/  FMUL.FTZ R129, R129, R126 ;  /* 0x0000007e81817220 */ /* 0x001fc60000410000 */
        /* <DEDUP_REMOVED lines=16> */
.L_x_14969:
        /* <DEDUP_REMOVED lines=13> */
.L_x_14971:
[----:B------:R-:W-:Y:S05]  /*1a10*/  BSYNC.RECONVERGENT B2 ;  /* 0x0000000000027941 */ /* 0x000fea0003800200 */
.L_x_14970:
        /* <DEDUP_REMOVED lines=60> */
[----:B------:R-:W-:-:S07]  /*1de0*/  IMAD.MOV.U32 R124, RZ, RZ, R150 ;  /* 0x000000ffff7c7224 */ /* 0x000fce00078e0096 */
.L_x_14968:
[----:B------:R-:W-:Y:S05]  /*1df0*/  BSYNC.RECONVERGENT B1 ;  /* 0x0000000000017941 */ /* 0x000fea0003800200 */
.L_x_14967:
        /* <DEDUP_REMOVED lines=23> */
.L_x_14974:
        /* <DEDUP_REMOVED lines=13> */
.L_x_14976:
[----:B------:R-:W-:Y:S05]  /*2040*/  BSYNC.RECONVERGENT B2 ;  /* 0x0000000000027941 */ /* 0x000fea0003800200 */
.L_x_14975:
        /* <DEDUP_REMOVED lines=61> */
.L_x_14973:
[----:B------:R-:W-:Y:S05]  /*2420*/  BSYNC.RECONVERGENT B1 ;  /* 0x0000000000017941 */ /* 0x000fea0003800200 */
.L_x_14972:
        /* <DEDUP_REMOVED lines=23> */
.L_x_14979:
        /* <DEDUP_REMOVED lines=13> */
.L_x_14981:
[----:B------:R-:W-:Y:S05]  /*2670*/  BSYNC.RECONVERGENT B2 ;  /* 0x0000000000027941 */ /* 0x000fea0003800200 */
.L_x_14980:
        /* <DEDUP_REMOVED lines=61> */
.L_x_14978:
[----:B------:R-:W-:Y:S05]  /*2a50*/  BSYNC.RECONVERGENT B1 ;  /* 0x0000000000017941 */ /* 0x000fea0003800200 */
.L_x_14977:
        /* <DEDUP_REMOVED lines=23> */
.L_x_14984:
        /* <DEDUP_REMOVED lines=13> */
.L_x_14986:
[----:B------:R-:W-:Y:S05]  /*2ca0*/  BSYNC.RECONVERGENT B2 ;  /* 0x0000000000027941 */ /* 0x000fea0003800200 */
.L_x_14985:
        /* <DEDUP_REMOVED lines=60> */
.L_x_14983:
[----:B------:R-:W-:Y:S05]  /*3070*/  BSYNC.RECONVERGENT B1 ;  /* 0x0000000000017941 */ /* 0x000fea0003800200 */
.L_x_14982:
        /* <DEDUP_REMOVED lines=23> */
.L_x_14989:
        /* <DEDUP_REMOVED lines=13> */
.L_x_14991:
[----:B------:R-:W-:Y:S05]  /*32c0*/  BSYNC.RECONVERGENT B2 ;  /* 0x0000000000027941 */ /* 0x000fea0003800200 */
.L_x_14990:
[----:B------:R-:W-:Y:S01]  /*32d0*/  LOP3.LUT R112, R109, R105, R3, 0x96, !PT ;  /* 0x000000696d707212 */ /* 0x000fe200078e9603 */
[----:B------:R-:W-:-:S04]  /*32e0*/  IMAD.WIDE.U32 R110, R134, -0x326172a9, RZ ;  /* 0xcd9e8d57866e7825 */ /* 0x000fc800078e00ff */
[----:B------:R-:W-:Y:S02]  /*32f0*/  HFMA2 R138, -RZ, RZ, 0, 0 ;  /* 0x00000000ff8a7431 */ /* 0x000fe400000001ff */
        /* <DEDUP_REMOVED lines=56> */
[----:B------:R-:W-:-:S07]  /*3680*/  IMAD.MOV.U32 R124, RZ, RZ, R104 ;  /* 0x000000ffff7c7224 */ /* 0x000fce00078e0068 */
.L_x_14988:
[----:B------:R-:W-:Y:S05]  /*3690*/  BSYNC.RECONVERGENT B1 ;  /* 0x0000000000017941 */ /* 0x000fea0003800200 */
.L_x_14987:
        /* <DEDUP_REMOVED lines=23> */
.L_x_14994:
        /* <DEDUP_REMOVED lines=13> */
.L_x_14996:
[----:B------:R-:W-:Y:S05]  /*38e0*/  BSYNC.RECONVERGENT B2 ;  /* 0x0000000000027941 */ /* 0x000fea0003800200 */
.L_x_14995:
        /* <DEDUP_REMOVED lines=59> */
[----:B------:R-:W-:-:S07]  /*3ca0*/  MOV R124, R104 ;  /* 0x00000068007c7202 */ /* 0x000fce0000000f00 */
.L_x_14993:
[----:B------:R-:W-:Y:S05]  /*3cb0*/  BSYNC.RECONVERGENT B1 ;  /* 0x0000000000017941 */ /* 0x000fea0003800200 */
.L_x_14992:
        /* <DEDUP_REMOVED lines=23> */
.L_x_14999:
        /* <DEDUP_REMOVED lines=15> */
.L_x_15001:
[----:B------:R-:W-:Y:S05]  /*3f20*/  BSYNC.RECONVERGENT B2 ;  /* 0x0000000000027941 */ /* 0x000fea0003800200 */
.L_x_15000:
        /* <DEDUP_REMOVED lines=60> */
.L_x_14998:
[----:B------:R-:W-:Y:S05]  /*42f0*/  BSYNC.RECONVERGENT B1 ;  /* 0x0000000000017941 */ /* 0x000fea0003800200 */
.L_x_14997:
        /* <DEDUP_REMOVED lines=11> */
[----:B------:R-:W-:Y:S01]  /*43b0*/  FFMA.FTZ R181, R104, R83, R181 ;  /* 0x0000005368b57223 */ /* 0x000fe200000100b5 */
[----:B------:R-:W-:-:S04]  /*43c0*/  F2FP.F16.F32.PACK_AB R104, R157, R129 ;  /* 0x000000819d68723e */ /* 0x000fc800000000ff */
[----:B------:R-:W-:Y:S01]  /*43d0*/  F2FP.F16.F32.PACK_AB R107, R181, R151 ;  /* 0x00000097b56b723e */ /* 0x000fe200000000ff */
[----:B------:R-:W-:Y:S06]  /*43e0*/  BRA `(.L_x_15002) ;  /* 0x0000003000687947 */ /* 0x000fec0003800000 */
.L_x_14962:
        /* <DEDUP_REMOVED lines=16> */
.L_x_15005:
        /* <DEDUP_REMOVED lines=13> */
.L_x_15007:
[----:B------:R-:W-:Y:S05]  /*45c0*/  BSYNC.RECONVERGENT B2 ;  /* 0x0000000000027941 */ /* 0x000fea0003800200 */
.L_x_15006:
        /* <DEDUP_REMOVED lines=56> */
[----:B------:R-:W-:Y:S01]  /*4950*/  IMAD.MOV.U32 R110, RZ, RZ, R112 ;  /* 0x000000ffff6e7224 */ /* 0x000fe200078e0070 */
[----:B------:R-:W-:Y:S01]  /*4960*/  IADD3 R111, PT, PT, R3, -0x695add53, RZ ;  /* 0x96a522ad036f7810 */ /* 0x000fe20007ffe0ff */
[----:B------:R-:W-:Y:S01]  /*4970*/  IMAD.MOV.U32 R124, RZ, RZ, R128 ;  /* 0x000000ffff7c7224 */ /* 0x000fe200078e0080 */
[----:B------:R-:W-:Y:S02]  /*4980*/  MOV R128, R122 ;  /* 0x0000007a00807202 */ /* 0x000fe40000000f00 */
[----:B------:R-:W-:-:S07]  /*4990*/  LOP3.LUT R112, R111, R150, R129, 0x96, !PT ;  /* 0x000000966f707212 */ /* 0x000fce00078e9681 */
.L_x_15004:
[----:B------:R-:W-:Y:S05]  /*49a0*/  BSYNC.RECONVERGENT B1 ;  /* 0x0000000000017941 */ /* 0x000fea0003800200 */
.L_x_15003:
[----:B------:R-:W0:Y:S01]  /*49b0*/  LDC R126, c[0x0][0x408] ;  /* 0x00010200ff7e7b82 */ /* 0x000e220000000800 */
[----:B------:R-:W-:Y:S01]  /*49c0*/  I2FP.F32.U32 R111, R128 ;  /* 0x00000080006f7245 */ /* 0x000fe20000201000 */
[----:B-----5:R-:W-:Y:S01]  /*49d0*/  HADD2.F32 R129, -RZ, R104.H0_H0 ;  /* 0x20000068ff817230 */ /* 0x020fe20000004100 */
[----:B------:R-:W-:Y:S01]  /*49e0*/  ISETP.NE.AND P1, PT, R130, 0x1, PT ;  /* 0x000000018200780c */ /* 0x000fe20003f25270 */
[----:B------:R-:W-:Y:S01]  /*49f0*/  IMAD.MOV.U32 R128, RZ, RZ, 0x2f800000 ;  /* 0x2f800000ff807424 */ /* 0x000fe200078e00ff */
[----:B------:R-:W-:Y:S01]  /*4a00*/  LOP3.LUT R132, R132, 0xfffffffd, RZ, 0xc0, !PT ;  /* 0xfffffffd84847812 */ /* 0x000fe200078ec0ff */
[----:B------:R-:W-:Y:S01]  /*4a10*/  BSSY.RECONVERGENT B1, `(.L_x_15008) ;  /* 0x0000060000017945 */ /* 0x000fe20003800200 */
        /* <DEDUP_REMOVED lines=20> */
.L_x_15010:
        /* <DEDUP_REMOVED lines=13> */
.L_x_15012:
[----:B------:R-:W-:Y:S05]  /*4c30*/  BSYNC.RECONVERGENT B2 ;  /* 0x0000000000027941 */ /* 0x000fea0003800200 */
.L_x_15011:
        /* <DEDUP_REMOVED lines=61> */
.L_x_15009:
[----:B------:R-:W-:Y:S05]  /*5010*/  BSYNC.RECONVERGENT B1 ;  /* 0x0000000000017941 */ /* 0x000fea0003800200 */
.L_x_15008:
[----:B------:R-:W-:Y:S01]  /*5020*/  I2FP.F32.U32 R111, R111 ;  /* 0x0000006f006f7245 */ /* 0x000fe20000201000 */
[----:B------:R-:W-:Y:S01]  /*5030*/  HADD2.F32 R151, -RZ, R104.H1_H1 ;  /* 0x30000068ff977230 */ /* 0x000fe20000004100 */
        /* <DEDUP_REMOVED lines=20> */
.L_x_15015:
        /* <DEDUP_REMOVED lines=13> */
.L_x_15017:
[----:B------:R-:W-:Y:S05]  /*5250*/  BSYNC.RECONVERGENT B2 ;  /* 0x0000000000027941 */ /* 0x000fea0003800200 */
.L_x_15016:
        /* <DEDUP_REMOVED lines=61> */
.L_x_15014:
[----:B------:R-:W-:Y:S05]  /*5630*/  BSYNC.RECONVERGENT B1 ;  /* 0x0000000000017941 */ /* 0x000fea0003800200 */
.L_x_15013:
[----:B------:R-:W-:Y:S01]  /*5640*/  I2FP.F32.U32 R111, R104 ;  /* 0x00000068006f7245 */ /* 0x000fe20000201000 */
[----:B------:R-:W-:Y:S01]  /*5650*/  HADD2.F32 R151, -RZ, R105.H0_H0 ;  /* 0x20000069ff977230 */ /* 0x000fe20000004100 */
        /* <DEDUP_REMOVED lines=20> */
.L_x_15020:
        /* <DEDUP_REMOVED lines=13> */
.L_x_15022:
[----:B------:R-:W-:Y:S05]  /*5870*/  BSYNC.RECONVERGENT B2 ;  /* 0x0000000000027941 */ /* 0x000fea0003800200 */
.L_x_15021:
        /* <DEDUP_REMOVED lines=61> */
.L_x_15019:
[----:B------:R-:W-:Y:S05]  /*5c50*/  BSYNC.RECONVERGENT B1 ;  /* 0x0000000000017941 */ /* 0x000fea0003800200 */
.L_x_15018:
[----:B------:R-:W-:Y:S01]  /*5c60*/  I2FP.F32.U32 R111, R104 ;  /* 0x00000068006f7245 */ /* 0x000fe20000201000 */
[----:B------:R-:W-:Y:S01]  /*5c70*/  HADD2.F32 R105, -RZ, R105.H1_H1 ;  /* 0x30000069ff697230 */ /* 0x000fe20000004100 */
        /* <DEDUP_REMOVED lines=20> */
.L_x_15025:
        /* <DEDUP_REMOVED lines=13> */
.L_x_15027:
[----:B------:R-:W-:Y:S05]  /*5e90*/  BSYNC.RECONVERGENT B2 ;  /* 0x0000000000027941 */ /* 0x000fea0003800200 */
.L_x_15026:
        /* <DEDUP_REMOVED lines=60> */
.L_x_15024:
[----:B------:R-:W-:Y:S05]  /*6260*/  BSYNC.RECONVERGENT B1 ;  /* 0x0000000000017941 */ /* 0x000fea0003800200 */
.L_x_15023:
[----:B------:R-:W-:Y:S01]  /*6270*/  I2FP.F32.U32 R105, R105 ;  /* 0x0000006900697245 */ /* 0x000fe20000201000 */
[----:B------:R-:W-:Y:S01]  /*6280*/  HADD2.F32 R111, -RZ, R106.H0_H0 ;  /* 0x2000006aff6f7230 */ /* 0x000fe20000004100 */
[----:B------:R-:W-:Y:S01]  /*6290*/  ISETP.NE.AND P4, PT, R104, 0x1, PT ;  /* 0x000000016800780c */ /* 0x000fe20003f85270 */
[----:B------:R-:W-:Y:S01]  /*62a0*/  BSSY.RECONVERGENT B1, `(.L_x_15028) ;  /* 0x000005d000017945 */ /* 0x000fe20003800200 */
[----:B------:R-:W-:Y:S02]  /*62b0*/  IMAD.MOV.U32 R130, RZ, RZ, 0x2 ;  /* 0x00000002ff827424 */ /* 0x000fe400078e00ff */
        /* <DEDUP_REMOVED lines=17> */
.L_x_15030:
        /* <DEDUP_REMOVED lines=13> */
.L_x_15032:
[----:B------:R-:W-:Y:S05]  /*64a0*/  BSYNC.RECONVERGENT B2 ;  /* 0x0000000000027941 */ /* 0x000fea0003800200 */
.L_x_15031:
        /* <DEDUP_REMOVED lines=60> */
.L_x_15029:
[----:B------:R-:W-:Y:S05]  /*6870*/  BSYNC.RECONVERGENT B1 ;  /* 0x0000000000017941 */ /* 0x000fea0003800200 */
.L_x_15028:
[----:B------:R-:W-:Y:S01]  /*6880*/  I2FP.F32.U32 R105, R105 ;  /* 0x0000006900697245 */ /* 0x000fe20000201000 */
[----:B------:R-:W-:Y:S01]  /*6890*/  HADD2.F32 R111, -RZ, R106.H1_H1 ;  /* 0x3000006aff6f7230 */ /* 0x000fe20000004100 */
        /* <DEDUP_REMOVED lines=20> */
.L_x_15035:
        /* <DEDUP_REMOVED lines=13> */
.L_x_15037:
[----:B------:R-:W-:Y:S05]  /*6ab0*/  BSYNC.RECONVERGENT B2 ;  /* 0x0000000000027941 */ /* 0x000fea0003800200 */
.L_x_15036:
        /* <DEDUP_REMOVED lines=58> */
[----:B------:R-:W-:Y:S02]  /*6e60*/  IMAD.MOV.U32 R124, RZ, RZ, R104 ;  /* 0x000000ffff7c7224 */ /* 0x000fe400078e0068 */
[----:B------:R-:W-:-:S07]  /*6e70*/  IMAD.MOV.U32 R104, RZ, RZ, RZ ;  /* 0x000000ffff687224 */ /* 0x000fce00078e00ff */
.L_x_15034:
[----:B------:R-:W-:Y:S05]  /*6e80*/  BSYNC.RECONVERGENT B1 ;  /* 0x0000000000017941 */ /* 0x000fea0003800200 */
.L_x_15033:
[----:B------:R-:W-:Y:S01]  /*6e90*/  I2FP.F32.U32 R105, R105 ;  /* 0x0000006900697245 */ /* 0x000fe20000201000 */
[----:B------:R-:W-:Y:S01]  /*6ea0*/  HADD2.F32 R111, -RZ, R107.H0_H0 ;  /* 0x2000006bff6f7230 */ /* 0x000fe20000004100 */
[----:B------:R-:W-:Y:S01]  /*6eb0*/  ISETP.NE.AND P6, PT, R104, 0x1, PT ;  /* 0x000000016800780c */ /* 0x000fe20003fc5270 */
[----:B------:R-:W-:Y:S02]  /*6ec0*/  BSSY.RECONVERGENT B1, `(.L_x_15038) ;  /* 0x000005f000017945 */ /* 0x000fe40003800200 */
        /* <DEDUP_REMOVED lines=18> */
.L_x_15040:
        /* <DEDUP_REMOVED lines=15> */
.L_x_15042:
[----:B------:R-:W-:Y:S05]  /*70e0*/  BSYNC.RECONVERGENT B2 ;  /* 0x0000000000027941 */ /* 0x000fea0003800200 */
.L_x_15041:
        /* <DEDUP_REMOVED lines=60> */
.L_x_15039:
[----:B------:R-:W-:Y:S05]  /*74b0*/  BSYNC.RECONVERGENT B1 ;  /* 0x0000000000017941 */ /* 0x000fea0003800200 */
.L_x_15038:
[----:B------:R-:W-:Y:S01]  /*74c0*/  I2FP.F32.U32 R105, R105 ;  /* 0x0000006900697245 */ /* 0x000fe20000201000 */
[----:B------:R-:W-:Y:S01]  /*74d0*/  HADD2.F32 R107, -RZ, R107.H1_H1 ;  /* 0x3000006bff6b7230 */ /* 0x000fe20000004100 */
[----:B------:R-:W-:-:S03]  /*74e0*/  F2FP.F16.F32.PACK_AB R106, R153, R171 ;  /* 0x000000ab996a723e */ /* 0x000fc600000000ff */
[----:B------:R-:W-:Y:S01]  /*74f0*/  FFMA.FTZ R105, R105, R128, 1.1641532182693481445e-10 ;  /* 0x2f00000069697423 */ /* 0x000fe20000010080 */
[----:B------:R-:W-:-:S04]  /*7500*/  FMUL.FTZ R107, R107, R0 ;  /* 0x000000006b6b7220 */ /* 0x000fc80000410000 */
        /* <DEDUP_REMOVED lines=8> */
.L_x_15002:
        /* <DEDUP_REMOVED lines=18> */
[C---:B------:R-:W-:Y:S02]  /*76b0*/  VIADD R124, R108.reuse, 0x100 ;  /* 0x000001006c7c7836 */ /* 0x040fe40000000000 */
[----:B-1----:R-:W-:-:S05]  /*76c0*/  IMAD.WIDE.U32 R104, R108, 0x8, R186 ;  /* 0x000000086c687825 */ /* 0x002fca00078e00ba */
[----:B------:R1:W-:Y:S02]  /*76d0*/  STG.E.64 desc[UR6][R104.64], R184 ;  /* 0x000000b868007986 */ /* 0x0003e4000c101b06 */
.L_x_14961:
[----:B0-----:R-:W-:Y:S05]  /*76e0*/  BSYNC.RECONVERGENT B0 ;  /* 0x0000000000007941 */ /* 0x001fea0003800200 */
.L_x_14960:
        /* <DEDUP_REMOVED lines=30> */
.L_x_15048:
        /* <DEDUP_REMOVED lines=13> */
.L_x_15050:
[----:B------:R-:W-:Y:S05]  /*79a0*/  BSYNC.RECONVERGENT B2 ;  /* 0x0000000000027941 */ /* 0x000fea0003800200 */
.L_x_15049:
        /* <DEDUP_REMOVED lines=60> */
.L_x_15047:
[----:B------:R-:W-:Y:S05]  /*7d70*/  BSYNC.RECONVERGENT B1 ;  /* 0x0000000000017941 */ /* 0x000fea0003800200 */
.L_x_15046:
        /* <DEDUP_REMOVED lines=28> */
.L_x_15053:
        /* <DEDUP_REMOVED lines=13> */
.L_x_15055:
[----:B------:R-:W-:Y:S05]  /*8010*/  BSYNC.RECONVERGENT B2 ;  /* 0x0000000000027941 */ /* 0x000fea0003800200 */
.L_x_15054:
        /* <DEDUP_REMOVED lines=61> */
.L_x_15052:
[----:B------:R-:W-:Y:S05]  /*83f0*/  BSYNC.RECONVERGENT B1 ;  /* 0x0000000000017941 */ /* 0x000fea0003800200 */
.L_x_15051:
        /* <DEDUP_REMOVED lines=23> */
.L_x_15058:
        /* <DEDUP_REMOVED lines=13> */
.L_x_15060:
[----:B------:R-:W-:Y:S05]  /*8640*/  BSYNC.RECONVERGENT B2 ;  /* 0x0000000000027941 */ /* 0x000fea0003800200 */
.L_x_15059:
        /* <DEDUP_REMOVED lines=61> */
.L_x_15057:
[----:B------:R-:W-:Y:S05]  /*8a20*/  BSYNC.RECONVERGENT B1 ;  /* 0x0000000000017941 */ /* 0x000fea0003800200 */
.L_x_15056:
        /* <DEDUP_REMOVED lines=23> */
.L_x_15063:
        /* <DEDUP_REMOVED lines=13> */
.L_x_15065:
[----:B------:R-:W-:Y:S05]  /*8c70*/  BSYNC.RECONVERGENT B2 ;  /* 0x0000000000027941 */ /* 0x000fea0003800200 */
.L_x_15064:
        /* <DEDUP_REMOVED lines=53> */
[----:B------:R-:W-:Y:S02]  /*8fd0*/  LOP3.LUT R113, R113, R112, R111, 0x96, !PT ;  /* 0x0000007071717212 */ /* 0x000fe400078e966f */
[----:B------:R-:W-:Y:S01]  /*8fe0*/  IADD3 R111, PT, PT, R3, -0x695add53, RZ ;  /* 0x96a522ad036f7810 */ /* 0x000fe20007ffe0ff */
[----:B------:R-:W-:Y:S02]  /*8ff0*/  IMAD.MOV.U32 R126, RZ, RZ, R142 ;  /* 0x000000ffff7e7224 */ /* 0x000fe400078e008e */
[----:B------:R-:W-:Y:S01]  /*9000*/  IMAD.WIDE.U32 R166, R113, -0x326172a9, RZ ;  /* 0xcd9e8d5771a67825 */ /* 0x000fe200078e00ff */
[----:B------:R-:W-:-:S03]  /*9010*/  LOP3.LUT R112, R111, R110, R143, 0x96, !PT ;  /* 0x0000006e6f707212 */ /* 0x000fc600078e968f */
[----:B------:R-:W-:Y:S02]  /*9020*/  VIADD R113, R2, 0x8ff34781 ;  /* 0x8ff3478102717836 */ /* 0x000fe40000000000 */
[----:B------:R-:W-:-:S03]  /*9030*/  IMAD.MOV.U32 R110, RZ, RZ, R166 ;  /* 0x000000ffff6e7224 */ /* 0x000fc600078e00a6 */
[----:B------:R-:W-:-:S07]  /*9040*/  LOP3.LUT R113, R113, R144, R167, 0x96, !PT ;  /* 0x0000009071717212 */ /* 0x000fce00078e96a7 */
.L_x_15062:
[----:B------:R-:W-:Y:S05]  /*9050*/  BSYNC.RECONVERGENT B1 ;  /* 0x0000000000017941 */ /* 0x000fea0003800200 */
.L_x_15061:
        /* <DEDUP_REMOVED lines=23> */
.L_x_15068:
        /* <DEDUP_REMOVED lines=13> */
.L_x_15070:
[----:B------:R-:W-:Y:S05]  /*92a0*/  BSYNC.RECONVERGENT B2 ;  /* 0x0000000000027941 */ /* 0x000fea0003800200 */
.L_x_15069:
        /* <DEDUP_REMOVED lines=60> */
.L_x_15067:
[----:B------:R-:W-:Y:S05]  /*9670*/  BSYNC.RECONVERGENT B1 ;  /* 0x0000000000017941 */ /* 0x000fea0003800200 */
.L_x_15066:
        /* <DEDUP_REMOVED lines=23> */
.L_x_15073:
        /* <DEDUP_REMOVED lines=13> */
.L_x_15075:
[----:B------:R-:W-:Y:S05]  /*98c0*/  BSYNC.RECONVERGENT B2 ;  /* 0x0000000000027941 */ /* 0x000fea0003800200 */
.L_x_15074:
        /* <DEDUP_REMOVED lines=60> */
.L_x_15072:
[----:B------:R-:W-:Y:S05]  /*9c90*/  BSYNC.RECONVERGENT B1 ;  /* 0x0000000000017941 */ /* 0x000fea0003800200 */
.L_x_15071:
        /* <DEDUP_REMOVED lines=23> */
.L_x_15078:
        /* <DEDUP_REMOVED lines=13> */
.L_x_15080:
[----:B------:R-:W-:Y:S05]  /*9ee0*/  BSYNC.RECONVERGENT B2 ;  /* 0x0000000000027941 */ /* 0x000fea0003800200 */
.L_x_15079:
        /* <DEDUP_REMOVED lines=60> */
.L_x_15077:
[----:B------:R-:W-:Y:S05]  /*a2b0*/  BSYNC.RECONVERGENT B1 ;  /* 0x0000000000017941 */ /* 0x000fea0003800200 */
.L_x_15076:
[----:B------:R-:W-:Y:S01]  /*a2c0*/  I2FP.F32.U32 R105, R105 ;  /* 0x0000006900697245 */ /* 0x000fe20000201000 */
[----:B------:R-:W-:Y:S01]  /*a2d0*/  HADD2.F32 R104, -RZ, R7.H0_H0 ;  /* 0x20000007ff687230 */ /* 0x000fe20000004100 */
[----:B------:R-:W-:Y:S01]  /*a2e0*/  ISETP.NE.AND P6, PT, R106, 0x1, PT ;  /* 0x000000016a00780c */ /* 0x000fe20003fc5270 */
[----:B------:R-:W-:Y:S01]  /*a2f0*/  BSSY.RECONVERGENT B1, `(.L_x_15081) ;  /* 0x0000060000017945 */ /* 0x000fe20003800200 */
[----:B------:R-:W-:Y:S02]  /*a300*/  IMAD.MOV.U32 R111, RZ, RZ, 0x2 ;  /* 0x00000002ff6f7424 */ /* 0x000fe400078e00ff */
[----:B------:R-:W-:-:S05]  /*a310*/  FFMA.FTZ R105, R105, R130, 1.1641532182693481445e-10 ;  /* 0x2f00000069697423 */ /* 0x000fca0000010082 */
[----:B------:R-:W-:Y:S01]  /*a320*/  FSETP.GTU.FTZ.AND P5, PT, R105, R122, PT ;  /* 0x0000007a6900720b */ /* 0x000fe20003fbc000 */
[----:B------:R-:W-:-:S05]  /*a330*/  HADD2.F32 R105, -RZ, R107.H0_H0 ;  /* 0x2000006bff697230 */ /* 0x000fca0000004100 */
        /* <DEDUP_REMOVED lines=15> */
.L_x_15083:
        /* <DEDUP_REMOVED lines=15> */
.L_x_15085:
[----:B------:R-:W-:Y:S05]  /*a520*/  BSYNC.RECONVERGENT B2 ;  /* 0x0000000000027941 */ /* 0x000fea0003800200 */
.L_x_15084:
[----:B------:R-:W-:Y:S01]  /*a530*/  LOP3.LUT R112, R109, R105, R3, 0x96, !PT ;  /* 0x000000696d707212 */ /* 0x000fe200078e9603 */
[----:B------:R-:W-:Y:S01]  /*a540*/  IMAD.WIDE.U32 R110, R134, -0x326172a9, RZ ;  /* 0xcd9e8d57866e7825 */ /* 0x000fe200078e00ff */
[----:B------:R-:W-:-:S03]  /*a550*/  IADD3 R105, PT, PT, R2, -0x61c88647, RZ ;  /* 0x9e3779b902697810 */ /* 0x000fc60007ffe0ff */
[----:B------:R-:W-:Y:S01]  /*a560*/  IMAD.WIDE.U32 R112, R112, -0x326172a9, RZ ;  /* 0xcd9e8d5770707825 */ /* 0x000fe200078e00ff */
[----:B------:R-:W-:-:S04]  /*a570*/  LOP3.LUT R111, R117, R111, R2, 0x96, !PT ;  /* 0x0000006f756f7212 */ /* 0x000fc800078e9602 */
        /* <DEDUP_REMOVED lines=14> */
[----:B------:R-:W-:Y:S01]  /*a660*/  IMAD.WIDE.U32 R110, R105, -0x2daee0ad, RZ ;  /* 0xd2511f53696e7825 */ /* 0x000fe200078e00ff */
[----:B------:R-:W-:-:S04]  /*a670*/  IADD3 R105, PT, PT, R2, 0x78dde6e4, RZ ;  /* 0x78dde6e402697810 */ /* 0x000fc80007ffe0ff */
[----:B------:R-:W-:-:S05]  /*a680*/  LOP3.LUT R113, R113, R104, R111, 0x96, !PT ;  /* 0x0000006871717212 */ /* 0x000fca00078e966f */
[----:B------:R-:W-:-:S04]  /*a690*/  IMAD.WIDE.U32 R178, R113, -0x326172a9, RZ ;  /* 0xcd9e8d5771b27825 */ /* 0x000fc800078e00ff */
[----:B------:R-:W-:Y:S01]  /*a6a0*/  VIADD R113, R3, 0xed9eba14 ;  /* 0xed9eba1403717836 */ /* 0x000fe20000000000 */
        /* <DEDUP_REMOVED lines=36> */
.L_x_15082:
[----:B------:R-:W-:Y:S05]  /*a8f0*/  BSYNC.RECONVERGENT B1 ;  /* 0x0000000000017941 */ /* 0x000fea0003800200 */
.L_x_15081:
        /* <DEDUP_REMOVED lines=15> */
.L_x_15045:
        /* <DEDUP_REMOVED lines=16> */
.L_x_15089:
        /* <DEDUP_REMOVED lines=13> */
.L_x_15091:
[----:B------:R-:W-:Y:S05]  /*abc0*/  BSYNC.RECONVERGENT B2 ;  /* 0x0000000000027941 */ /* 0x000fea0003800200 */
.L_x_15090:
        /* <DEDUP_REMOVED lines=59> */
[----:B------:R-:W-:-:S07]  /*af80*/  MOV R127, R122 ;  /* 0x0000007a007f7202 */ /* 0x000fce0000000f00 */
.L_x_15088:
[----:B------:R-:W-:Y:S05]  /*af90*/  BSYNC.RECONVERGENT B1 ;  /* 0x0000000000017941 */ /* 0x000fea0003800200 */
.L_x_15087:
[----:B------:R-:W0:Y:S01]  /*afa0*/  LDC R128, c[0x0][0x408] ;  /* 0x00010200ff807b82 */ /* 0x000e220000000800 */
[----:B------:R-:W-:Y:S01]  /*afb0*/  HFMA2 R130, -RZ, RZ, 0.1171875, 0 ;  /* 0x2f800000ff827431 */ /* 0x000fe200000001ff */
[----:B------:R-:W-:Y:S01]  /*afc0*/  I2FP.F32.U32 R111, R127 ;  /* 0x0000007f006f7245 */ /* 0x000fe20000201000 */
[----:B-----5:R-:W-:Y:S01]  /*afd0*/  HADD2.F32 R127, -RZ, R104.H0_H0 ;  /* 0x20000068ff7f7230 */ /* 0x020fe20000004100 */
[----:B------:R-:W-:Y:S01]  /*afe0*/  ISETP.NE.AND P1, PT, R138, 0x1, PT ;  /* 0x000000018a00780c */ /* 0x000fe20003f25270 */
[----:B------:R-:W-:Y:S01]  /*aff0*/  BSSY.RECONVERGENT B1, `(.L_x_15092) ;  /* 0x0000061000017945 */ /* 0x000fe20003800200 */
[----:B------:R-:W-:Y:S01]  /*b000*/  LOP3.LUT R132, R132, 0xfffffffd, RZ, 0xc0, !PT ;  /* 0xfffffffd84847812 */ /* 0x000fe200078ec0ff */
        /* <DEDUP_REMOVED lines=20> */
.L_x_15094:
        /* <DEDUP_REMOVED lines=13> */
.L_x_15096:
[----:B------:R-:W-:Y:S05]  /*b220*/  BSYNC.RECONVERGENT B2 ;  /* 0x0000000000027941 */ /* 0x000fea0003800200 */
.L_x_15095:
        /* <DEDUP_REMOVED lines=61> */
.L_x_15093:
[----:B------:R-:W-:Y:S05]  /*b600*/  BSYNC.RECONVERGENT B1 ;  /* 0x0000000000017941 */ /* 0x000fea0003800200 */
.L_x_15092:
        /* <DEDUP_REMOVED lines=22> */
.L_x_15099:
        /* <DEDUP_REMOVED lines=13> */
.L_x_15101:
[----:B------:R-:W-:Y:S05]  /*b840*/  BSYNC.RECONVERGENT B2 ;  /* 0x0000000000027941 */ /* 0x000fea0003800200 */
.L_x_15100:
        /* <DEDUP_REMOVED lines=61> */
.L_x_15098:
[----:B------:R-:W-:Y:S05]  /*bc20*/  BSYNC.RECONVERGENT B1 ;  /* 0x0000000000017941 */ /* 0x000fea0003800200 */
.L_x_15097:
[----:B------:R-:W-:Y:S01]  /*bc30*/  I2FP.F32.U32 R111, R104 ;  /* 0x00000068006f7245 */ /* 0x000fe20000201000 */
[----:B------:R-:W-:Y:S01]  /*bc40*/  HADD2.F32 R143, -RZ, R105.H0_H0 ;  /* 0x20000069ff8f7230 */ /* 0x000fe20000004100 */
        /* <DEDUP_REMOVED lines=20> */
.L_x_15104:
        /* <DEDUP_REMOVED lines=13> */
.L_x_15106:
[----:B------:R-:W-:Y:S05]  /*be60*/  BSYNC.RECONVERGENT B2 ;  /* 0x0000000000027941 */ /* 0x000fea0003800200 */
.L_x_15105:
        /* <DEDUP_REMOVED lines=54> */
[----:B------:R-:W-:Y:S01]  /*c1d0*/  VIADD R111, R3, 0x96a522ad ;  /* 0x96a522ad036f7836 */ /* 0x000fe20000000000 */
[----:B------:R-:W-:Y:S01]  /*c1e0*/  MOV R126, R142 ;  /* 0x0000008e007e7202 */ /* 0x000fe20000000f00 */
[----:B------:R-:W-:Y:S01]  /*c1f0*/  IMAD.WIDE.U32 R166, R113, -0x326172a9, RZ ;  /* 0xcd9e8d5771a67825 */ /* 0x000fe200078e00ff */
[----:B------:R-:W-:Y:S02]  /*c200*/  IADD3 R113, PT, PT, R2, -0x700cb87f, RZ ;  /* 0x8ff3478102717810 */ /* 0x000fe40007ffe0ff */
[----:B------:R-:W-:Y:S02]  /*c210*/  LOP3.LUT R112, R111, R110, R143, 0x96, !PT ;  /* 0x0000006e6f707212 */ /* 0x000fe400078e968f */
[----:B------:R-:W-:Y:S02]  /*c220*/  LOP3.LUT R113, R113, R144, R167, 0x96, !PT ;  /* 0x0000009071717212 */ /* 0x000fe400078e96a7 */
[----:B------:R-:W-:-:S07]  /*c230*/  MOV R110, R166 ;  /* 0x000000a6006e7202 */ /* 0x000fce0000000f00 */
.L_x_15103:
[----:B------:R-:W-:Y:S05]  /*c240*/  BSYNC.RECONVERGENT B1 ;  /* 0x0000000000017941 */ /* 0x000fea0003800200 */
.L_x_15102:
        /* <DEDUP_REMOVED lines=22> */
.L_x_15109:
        /* <DEDUP_REMOVED lines=13> */
.L_x_15111:
[----:B------:R-:W-:Y:S05]  /*c480*/  BSYNC.RECONVERGENT B2 ;  /* 0x0000000000027941 */ /* 0x000fea0003800200 */
.L_x_15110:
        /* <DEDUP_REMOVED lines=60> */
.L_x_15108:
[----:B------:R-:W-:Y:S05]  /*c850*/  BSYNC.RECONVERGENT B1 ;  /* 0x0000000000017941 */ /* 0x000fea0003800200 */
.L_x_15107:
        /* <DEDUP_REMOVED lines=22> */
.L_x_15114:
        /* <DEDUP_REMOVED lines=13> */
.L_x_15116:
[----:B------:R-:W-:Y:S05]  /*ca90*/  BSYNC.RECONVERGENT B2 ;  /* 0x0000000000027941 */ /* 0x000fea0003800200 */
.L_x_15115:
        /* <DEDUP_REMOVED lines=60> */
.L_x_15113:
[----:B------:R-:W-:Y:S05]  /*ce60*/  BSYNC.RECONVERGENT B1 ;  /* 0x0000000000017941 */ /* 0x000fea0003800200 */
.L_x_15112:
        /* <DEDUP_REMOVED lines=22> */
.L_x_15119:
        /* <DEDUP_REMOVED lines=13> */
.L_x_15121:
[----:B------:R-:W-:Y:S05]  /*d0a0*/  BSYNC.RECONVERGENT B2 ;  /* 0x0000000000027941 */ /* 0x000fea0003800200 */
.L_x_15120:
        /* <DEDUP_REMOVED lines=60> */
.L_x_15118:
[----:B------:R-:W-:Y:S05]  /*d470*/  BSYNC.RECONVERGENT B1 ;  /* 0x0000000000017941 */ /* 0x000fea0003800200 */
.L_x_15117:
[----:B------:R-:W-:Y:S01]  /*d480*/  I2FP.F32.U32 R105, R105 ;  /* 0x0000006900697245 */ /* 0x000fe20000201000 */
[----:B------:R-:W-:Y:S01]  /*d490*/  BSSY.RECONVERGENT B1, `(.L_x_15122) ;  /* 0x0000061000017945 */ /* 0x000fe20003800200 */
[----:B------:R-:W-:Y:S01]  /*d4a0*/  ISETP.NE.AND P6, PT, R104, 0x1, PT ;  /* 0x000000016800780c */ /* 0x000fe20003fc5270 */
[----:B------:R-:W-:Y:S02]  /*d4b0*/  HFMA2 R111, -RZ, RZ, 0, 1.1920928955078125e-07 ;  /* 0x00000002ff6f7431 */ /* 0x000fe400000001ff */
[----:B------:R-:W-:-:S05]  /*d4c0*/  FFMA.FTZ R105, R105, R130, 1.1641532182693481445e-10 ;  /* 0x2f00000069697423 */ /* 0x000fca0000010082 */
[----:B------:R-:W-:Y:S01]  /*d4d0*/  FSETP.GTU.FTZ.AND P5, PT, R105, R122, PT ;  /* 0x0000007a6900720b */ /* 0x000fe20003fbc000 */
[----:B------:R-:W-:-:S05]  /*d4e0*/  HADD2.F32 R105, -RZ, R107.H0_H0 ;  /* 0x2000006bff697230 */ /* 0x000fca0000004100 */
[----:B------:R-:W-:-:S04]  /*d4f0*/  FMUL.FTZ R105, R105, R0 ;  /* 0x0000000069697220 */ /* 0x000fc80000410000 */
        /* <DEDUP_REMOVED lines=14> */
.L_x_15124:
        /* <DEDUP_REMOVED lines=15> */
.L_x_15126:
[----:B------:R-:W-:Y:S05]  /*d6d0*/  BSYNC.RECONVERGENT B2 ;  /* 0x0000000000027941 */ /* 0x000fea0003800200 */
.L_x_15125:
        /* <DEDUP_REMOVED lines=22> */
[----:B------:R-:W-:Y:S01]  /*d840*/  IMAD.WIDE.U32 R178, R113, -0x326172a9, RZ ;  /* 0xcd9e8d5771b27825 */ /* 0x000fe200078e00ff */
[----:B------:R-:W-:-:S04]  /*d850*/  IADD3 R113, PT, PT, R3, -0x126145ec, RZ ;  /* 0xed9eba1403717810 */ /* 0x000fc80007ffe0ff */
        /* <DEDUP_REMOVED lines=36> */
.L_x_15123:
[----:B------:R-:W-:Y:S05]  /*daa0*/  BSYNC.RECONVERGENT B1 ;  /* 0x0000000000017941 */ /* 0x000fea0003800200 */
.L_x_15122:
        /* <DEDUP_REMOVED lines=13> */
.L_x_15086:
        /* <DEDUP_REMOVED lines=21> */
.L_x_15044:
[----:B------:R-:W-:Y:S05]  /*dcd0*/  BSYNC.RECONVERGENT B0 ;  /* 0x0000000000007941 */ /* 0x000fea0003800200 */
.L_x_15043:
        /* <DEDUP_REMOVED lines=30> */
.L_x_15132:
        /* <DEDUP_REMOVED lines=13> */
.L_x_15134:
[----:B------:R-:W-:Y:S05]  /*df90*/  BSYNC.RECONVERGENT B2 ;  /* 0x0000000000027941 */ /* 0x000fea0003800200 */
.L_x_15133:
        /* <DEDUP_REMOVED lines=61> */
.L_x_15131:
[----:B------:R-:W-:Y:S05]  /*e370*/  BSYNC.RECONVERGENT B1 ;  /* 0x0000000000017941 */ /* 0x000fea0003800200 */
.L_x_15130:
[----:B------:R-:W1:Y:S01]  /*e380*/  LDC R128, c[0x0][0x408] ;  /* 0x00010200ff807b82 */ /* 0x000e620000000800 */
[----:B------:R-:W-:Y:S01]  /*e390*/  HFMA2 R130, -RZ, RZ, 0.1171875, 0 ;  /* 0x2f800000ff827431 */ /* 0x000fe200000001ff */
[----:B------:R-:W-:Y:S01]  /*e3a0*/  I2FP.F32.U32 R111, R125 ;  /* 0x0000007d006f7245 */ /* 0x000fe20000201000 */
[----:B-----5:R-:W-:Y:S01]  /*e3b0*/  HADD2.F32 R125, -RZ, R104.H0_H0 ;  /* 0x20000068ff7d7230 */ /* 0x020fe20000004100 */
[----:B------:R-:W-:Y:S01]  /*e3c0*/  ISETP.NE.AND P1, PT, R135, 0x1, PT ;  /* 0x000000018700780c */ /* 0x000fe20003f25270 */
[----:B0-----:R-:W-:Y:S01]  /*e3d0*/  HADD2.F32 R138, -RZ, R4.H0_H0 ;  /* 0x20000004ff8a7230 */ /* 0x001fe20000004100 */
[----:B------:R-:W-:Y:S01]  /*e3e0*/  LOP3.LUT R132, R132, 0xfffffffd, RZ, 0xc0, !PT ;  /* 0xfffffffd84847812 */ /* 0x000fe200078ec0ff */
[----:B------:R-:W-:Y:S01]  /*e3f0*/  BSSY.RECONVERGENT B1, `(.L_x_15135) ;  /* 0x0000060000017945 */ /* 0x000fe20003800200 */
[----:B------:R-:W0:Y:S01]  /*e400*/  LDC R122, c[0x0][0x404] ;  /* 0x00010100ff7a7b82 */ /* 0x000e220000000800 */
[----:B------:R-:W-:Y:S01]  /*e410*/  FMUL.FTZ R125, R125, R0 ;  /* 0x000000007d7d7220 */ /* 0x000fe20000410000 */
[----:B------:R-:W-:-:S02]  /*e420*/  IMAD.MOV.U32 R137, RZ, RZ, 0x2 ;  /* 0x00000002ff897424 */ /* 0x000fc400078e00ff */
[----:B------:R-:W-:Y:S01]  /*e430*/  FFMA.FTZ R111, R111, R130, 1.1641532182693481445e-10 ;  /* 0x2f0000006f6f7423 */ /* 0x000fe20000010082 */
[----:B-1----:R-:W-:-:S04]  /*e440*/  FMUL.FTZ R125, R125, R128 ;  /* 0x000000807d7d7220 */ /* 0x002fc80000410000 */
[----:B0-----:R-:W-:Y:S02]  /*e450*/  FSETP.GTU.FTZ.AND P0, PT, R111, R122, PT ;  /* 0x0000007a6f00720b */ /* 0x001fe40003f1c000 */
        /* <DEDUP_REMOVED lines=14> */
.L_x_15137:
        /* <DEDUP_REMOVED lines=13> */
.L_x_15139:
[----:B------:R-:W-:Y:S05]  /*e610*/  BSYNC.RECONVERGENT B2 ;  /* 0x0000000000027941 */ /* 0x000fea0003800200 */
.L_x_15138:
        /* <DEDUP_REMOVED lines=61> */
.L_x_15136:
[----:B------:R-:W-:Y:S05]  /*e9f0*/  BSYNC.RECONVERGENT B1 ;  /* 0x0000000000017941 */ /* 0x000fea0003800200 */
.L_x_15135:
        /* <DEDUP_REMOVED lines=23> */
.L_x_15142:
        /* <DEDUP_REMOVED lines=13> */
.L_x_15144:
[----:B------:R-:W-:Y:S05]  /*ec40*/  BSYNC.RECONVERGENT B2 ;  /* 0x0000000000027941 */ /* 0x000fea0003800200 */
.L_x_15143:
        /* <DEDUP_REMOVED lines=57> */
[----:B------:R-:W-:Y:S02]  /*efe0*/  IMAD.MOV.U32 R126, RZ, RZ, R138 ;  /* 0x000000ffff7e7224 */ /* 0x000fe400078e008a */
[----:B------:R-:W-:Y:S01]  /*eff0*/  HFMA2 R138, -RZ, RZ, 0, 0 ;  /* 0x00000000ff8a7431 */ /* 0x000fe200000001ff */
[----:B------:R-:W-:Y:S01]  /*f000*/  LOP3.LUT R112, R111, R110, R139, 0x96, !PT ;  /* 0x0000006e6f707212 */ /* 0x000fe200078e968b */
[----:B------:R-:W-:-:S07]  /*f010*/  IMAD.MOV.U32 R110, RZ, RZ, R162 ;  /* 0x000000ffff6e7224 */ /* 0x000fce00078e00a2 */
.L_x_15141:
[----:B------:R-:W-:Y:S05]  /*f020*/  BSYNC.RECONVERGENT B1 ;  /* 0x0000000000017941 */ /* 0x000fea0003800200 */
.L_x_15140:
        /* <DEDUP_REMOVED lines=8> */
[----:B------:R-:W-:-:S04]  /*f0b0*/  FSETP.GTU.FTZ.AND P1, PT, R111, R122, PT ;  /* 0x0000007a6f00720b */ /* 0x000fc80003f3c000 */
        /* <DEDUP_REMOVED lines=14> */
.L_x_15147:
        /* <DEDUP_REMOVED lines=13> */
.L_x_15149:
[----:B------:R-:W-:Y:S05]  /*f270*/  BSYNC.RECONVERGENT B2 ;  /* 0x0000000000027941 */ /* 0x000fea0003800200 */
.L_x_15148:
        /* <DEDUP_REMOVED lines=49> */
[----:B------:R-:W-:Y:S01]  /*f590*/  IMAD.MOV.U32 R135, RZ, RZ, RZ ;  /* 0x000000ffff877224 */ /* 0x000fe200078e00ff */
        /* <DEDUP_REMOVED lines=11> */
.L_x_15146:
[----:B------:R-:W-:Y:S05]  /*f650*/  BSYNC.RECONVERGENT B1 ;  /* 0x0000000000017941 */ /* 0x000fea0003800200 */
.L_x_15145:
        /* <DEDUP_REMOVED lines=23> */
.L_x_15152:
        /* <DEDUP_REMOVED lines=13> */
.L_x_15154:
[----:B------:R-:W-:Y:S05]  /*f8a0*/  BSYNC.RECONVERGENT B2 ;  /* 0x0000000000027941 */ /* 0x000fea0003800200 */
.L_x_15153:
        /* <DEDUP_REMOVED lines=60> */
.L_x_15151:
[----:B------:R-:W-:Y:S05]  /*fc70*/  BSYNC.RECONVERGENT B1 ;  /* 0x0000000000017941 */ /* 0x000fea0003800200 */
.L_x_15150:
        /* <DEDUP_REMOVED lines=23> */
.L_x_15157:
        /* <DEDUP_REMOVED lines=13> */
.L_x_15159:
[----:B------:R-:W-:Y:S05]  /*fec0*/  BSYNC.RECONVERGENT B2 ;  /* 0x0000000000027941 */ /* 0x000fea0003800200 */
.L_x_15158:
        /* <DEDUP_REMOVED lines=60> */
.L_x_15156:
[----:B------:R-:W-:Y:S05]  /*10290*/  BSYNC.RECONVERGENT B1 ;  /* 0x0000000000017941 */ /* 0x000fea0003800200 */
.L_x_15155:
        /* <DEDUP_REMOVED lines=23> */
.L_x_15162:
        /* <DEDUP_REMOVED lines=13> */
.L_x_15164:
[----:B------:R-:W-:Y:S05]  /*104e0*/  BSYNC.RECONVERGENT B2 ;  /* 0x0000000000027941 */ /* 0x000fea0003800200 */
.L_x_15163:
        /* <DEDUP_REMOVED lines=60> */
.L_x_15161:
[----:B------:R-:W-:Y:S05]  /*108b0*/  BSYNC.RECONVERGENT B1 ;  /* 0x0000000000017941 */ /* 0x000fea0003800200 */
.L_x_15160:
[----:B------:R-:W-:Y:S01]  /*108c0*/  I2FP.F32.U32 R105, R105 ;  /* 0x0000006900697245 */ /* 0x000fe20000201000 */
[----:B------:R-:W-:Y:S01]  /*108d0*/  HADD2.F32 R104, -RZ, R7.H0_H0 ;  /* 0x20000007ff687230 */ /* 0x000fe20000004100 */
[----:B------:R-:W-:Y:S01]  /*108e0*/  ISETP.NE.AND P6, PT, R106, 0x1, PT ;  /* 0x000000016a00780c */ /* 0x000fe20003fc5270 */
[----:B------:R-:W-:Y:S01]  /*108f0*/  BSSY.RECONVERGENT B1, `(.L_x_15165) ;  /* 0x0000060000017945 */ /* 0x000fe20003800200 */
        /* <DEDUP_REMOVED lines=19> */
.L_x_15167:
        /* <DEDUP_REMOVED lines=15> */
.L_x_15169:
[----:B------:R-:W-:Y:S05]  /*10b20*/  BSYNC.RECONVERGENT B2 ;  /* 0x0000000000027941 */ /* 0x000fea0003800200 */
.L_x_15168:
        /* <DEDUP_REMOVED lines=60> */
.L_x_15166:
[----:B------:R-:W-:Y:S05]  /*10ef0*/  BSYNC.RECONVERGENT B1 ;  /* 0x0000000000017941 */ /* 0x000fea0003800200 */
.L_x_15165:
        /* <DEDUP_REMOVED lines=15> */
.L_x_15129:
        /* <DEDUP_REMOVED lines=16> */
.L_x_15173:
        /* <DEDUP_REMOVED lines=13> */
.L_x_15175:
[----:B------:R-:W-:Y:S05]  /*111c0*/  BSYNC.RECONVERGENT B2 ;  /* 0x0000000000027941 */ /* 0x000fea0003800200 */
.L_x_15174:
        /* <DEDUP_REMOVED lines=61> */
.L_x_15172:
[----:B------:R-:W-:Y:S05]  /*115a0*/  BSYNC.RECONVERGENT B1 ;  /* 0x0000000000017941 */ /* 0x000fea0003800200 */
.L_x_15171:
[----:B------:R-:W1:Y:S01]  /*115b0*/  LDC R128, c[0x0][0x408] ;  /* 0x00010200ff807b82 */ /* 0x000e620000000800 */
[----:B------:R-:W-:Y:S01]  /*115c0*/  HFMA2 R130, -RZ, RZ, 0.1171875, 0 ;  /* 0x2f800000ff827431 */ /* 0x000fe200000001ff */
[----:B------:R-:W-:Y:S01]  /*115d0*/  I2FP.F32.U32 R111, R125 ;  /* 0x0000007d006f7245 */ /* 0x000fe20000201000 */
[----:B-----5:R-:W-:Y:S01]  /*115e0*/  HADD2.F32 R125, -RZ, R104.H0_H0 ;  /* 0x20000068ff7d7230 */ /* 0x020fe20000004100 */
[----:B------:R-:W-:Y:S01]  /*115f0*/  ISETP.NE.AND P1, PT, R135, 0x1, PT ;  /* 0x000000018700780c */ /* 0x000fe20003f25270 */
[----:B------:R-:W-:Y:S01]  /*11600*/  BSSY.RECONVERGENT B1, `(.L_x_15176) ;  /* 0x0000061000017945 */ /* 0x000fe20003800200 */
[----:B------:R-:W-:Y:S01]  /*11610*/  LOP3.LUT R132, R132, 0xfffffffd, RZ, 0xc0, !PT ;  /* 0xfffffffd84847812 */ /* 0x000fe200078ec0ff */
[----:B------:R-:W-:Y:S01]  /*11620*/  IMAD.MOV.U32 R137, RZ, RZ, 0x2 ;  /* 0x00000002ff897424 */ /* 0x000fe200078e00ff */
[----:B------:R-:W2:Y:S01]  /*11630*/  LDC R122, c[0x0][0x404] ;  /* 0x00010100ff7a7b82 */ /* 0x000ea20000000800 */
[----:B------:R-:W-:Y:S01]  /*11640*/  FMUL.FTZ R125, R125, R0 ;  /* 0x000000007d7d7220 */ /* 0x000fe20000410000 */
[----:B------:R-:W-:-:S03]  /*11650*/  FFMA.FTZ R111, R111, R130, 1.1641532182693481445e-10 ;  /* 0x2f0000006f6f7423 */ /* 0x000fc60000010082 */
[----:B-1----:R-:W-:Y:S02]  /*11660*/  FMUL.FTZ R125, R125, R128 ;  /* 0x000000807d7d7220 */ /* 0x002fe40000410000 */
        /* <DEDUP_REMOVED lines=15> */
.L_x_15178:
        /* <DEDUP_REMOVED lines=13> */
.L_x_15180:
[----:B------:R-:W-:Y:S05]  /*11830*/  BSYNC.RECONVERGENT B2 ;  /* 0x0000000000027941 */ /* 0x000fea0003800200 */
.L_x_15179:
        /* <DEDUP_REMOVED lines=61> */
.L_x_15177:
[----:B------:R-:W-:Y:S05]  /*11c10*/  BSYNC.RECONVERGENT B1 ;  /* 0x0000000000017941 */ /* 0x000fea0003800200 */
.L_x_15176:
[----:B------:R-:W-:Y:S01]  /*11c20*/  I2FP.F32.U32 R111, R111 ;  /* 0x0000006f006f7245 */ /* 0x000fe20000201000 */
[----:B------:R-:W-:Y:S01]  /*11c30*/  HADD2.F32 R135, -RZ, R104.H1_H1 ;  /* 0x30000068ff877230 */ /* 0x000fe20000004100 */
[----:B------:R-:W-:Y:S01]  /*11c40*/  ISETP.NE.AND P1, PT, R137, 0x1, PT ;  /* 0x000000018900780c */ /* 0x000fe20003f25270 */
[----:B------:R-:W-:Y:S01]  /*11c50*/  BSSY.RECONVERGENT B1, `(.L_x_15181) ;  /* 0x000005e000017945 */ /* 0x000fe20003800200 */
[----:B0-----:R-:W-:Y:S02]  /*11c60*/  HFMA2 R138, -RZ, RZ, 0, 1.1920928955078125e-07 ;  /* 0x00000002ff8a7431 */ /* 0x001fe400000001ff */
        /* <DEDUP_REMOVED lines=17> */
.L_x_15183:
        /* <DEDUP_REMOVED lines=13> */
.L_x_15185:
[----:B------:R-:W-:Y:S05]  /*11e50*/  BSYNC.RECONVERGENT B2 ;  /* 0x0000000000027941 */ /* 0x000fea0003800200 */
.L_x_15184:
        /* <DEDUP_REMOVED lines=61> */
.L_x_15182:
[----:B------:R-:W-:Y:S05]  /*12230*/  BSYNC.RECONVERGENT B1 ;  /* 0x0000000000017941 */ /* 0x000fea0003800200 */
.L_x_15181:
[----:B------:R-:W-:Y:S01]  /*12240*/  I2FP.F32.U32 R111, R104 ;  /* 0x00000068006f7245 */ /* 0x000fe20000201000 */
[----:B------:R-:W-:Y:S01]  /*12250*/  HADD2.F32 R135, -RZ, R105.H0_H0 ;  /* 0x20000069ff877230 */ /* 0x000fe20000004100 */
[----:B------:R-:W-:Y:S01]  /*12260*/  ISETP.NE.AND P2, PT, R138, 0x1, PT ;  /* 0x000000018a00780c */ /* 0x000fe20003f45270 */
[----:B------:R-:W-:Y:S01]  /*12270*/  BSSY.RECONVERGENT B1, `(.L_x_15186) ;  /* 0x000005e000017945 */ /* 0x000fe20003800200 */
[----:B------:R-:W-:Y:S01]  /*12280*/  MOV R104, R110 ;  /* 0x0000006e00687202 */ /* 0x000fe20000000f00 */
[----:B------:R-:W-:Y:S01]  /*12290*/  FFMA.FTZ R111, R111, R130, 1.1641532182693481445e-10 ;  /* 0x2f0000006f6f7423 */ /* 0x000fe20000010082 */
[----:B------:R-:W-:-:S04]  /*122a0*/  FMUL.FTZ R135, R135, R0 ;  /* 0x0000000087877220 */ /* 0x000fc80000410000 */
[----:B------:R-:W-:Y:S01]  /*122b0*/  FMUL.FTZ R135, R135, R128 ;  /* 0x0000008087877220 */ /* 0x000fe20000410000 */
[----:B------:R-:W-:-:S04]  /*122c0*/  FSETP.GTU.FTZ.AND P1, PT, R111, R122, PT ;  /* 0x0000007a6f00720b */ /* 0x000fc80003f3c000 */
        /* <DEDUP_REMOVED lines=13> */
.L_x_15188:
        /* <DEDUP_REMOVED lines=13> */
.L_x_15190:
[----:B------:R-:W-:Y:S05]  /*12470*/  BSYNC.RECONVERGENT B2 ;  /* 0x0000000000027941 */ /* 0x000fea0003800200 */
.L_x_15189:
        /* <DEDUP_REMOVED lines=61> */
.L_x_15187:
[----:B------:R-:W-:Y:S05]  /*12850*/  BSYNC.RECONVERGENT B1 ;  /* 0x0000000000017941 */ /* 0x000fea0003800200 */
.L_x_15186:
        /* <DEDUP_REMOVED lines=22> */
.L_x_15193:
        /* <DEDUP_REMOVED lines=13> */
.L_x_15195:
[----:B------:R-:W-:Y:S05]  /*12a90*/  BSYNC.RECONVERGENT B2 ;  /* 0x0000000000027941 */ /* 0x000fea0003800200 */
.L_x_15194:
        /* <DEDUP_REMOVED lines=60> */
.L_x_15192:
[----:B------:R-:W-:Y:S05]  /*12e60*/  BSYNC.RECONVERGENT B1 ;  /* 0x0000000000017941 */ /* 0x000fea0003800200 */
.L_x_15191:
        /* <DEDUP_REMOVED lines=22> */
.L_x_15198:
        /* <DEDUP_REMOVED lines=13> */
.L_x_15200:
[----:B------:R-:W-:Y:S05]  /*130a0*/  BSYNC.RECONVERGENT B2 ;  /* 0x0000000000027941 */ /* 0x000fea0003800200 */
.L_x_15199:
        /* <DEDUP_REMOVED lines=60> */
.L_x_15197:
[----:B------:R-:W-:Y:S05]  /*13470*/  BSYNC.RECONVERGENT B1 ;  /* 0x0000000000017941 */ /* 0x000fea0003800200 */
.L_x_15196:
        /* <DEDUP_REMOVED lines=22> */
.L_x_15203:
        /* <DEDUP_REMOVED lines=13> */
.L_x_15205:
[----:B------:R-:W-:Y:S05]  /*136b0*/  BSYNC.RECONVERGENT B2 ;  /* 0x0000000000027941 */ /* 0x000fea0003800200 */
.L_x_15204:
        /* <DEDUP_REMOVED lines=60> */
.L_x_15202:
[----:B------:R-:W-:Y:S05]  /*13a80*/  BSYNC.RECONVERGENT B1 ;  /* 0x0000000000017941 */ /* 0x000fea0003800200 */
.L_x_15201:
        /* <DEDUP_REMOVED lines=22> */
.L_x_15208:
        /* <DEDUP_REMOVED lines=15> */
.L_x_15210:
[----:B------:R-:W-:Y:S05]  /*13ce0*/  BSYNC.RECONVERGENT B2 ;  /* 0x0000000000027941 */ /* 0x000fea0003800200 */
.L_x_15209:
        /* <DEDUP_REMOVED lines=60> */
.L_x_15207:
[----:B------:R-:W-:Y:S05]  /*140b0*/  BSYNC.RECONVERGENT B1 ;  /* 0x0000000000017941 */ /* 0x000fea0003800200 */
.L_x_15206:
        /* <DEDUP_REMOVED lines=13> */
.L_x_15170:
        /* <DEDUP_REMOVED lines=21> */
.L_x_15128:
[----:B------:R-:W-:Y:S05]  /*142e0*/  BSYNC.RECONVERGENT B0 ;  /* 0x0000000000007941 */ /* 0x000fea0003800200 */
.L_x_15127:
        /* <DEDUP_REMOVED lines=28> */
.L_x_15216:
        /* <DEDUP_REMOVED lines=13> */
.L_x_15218:
[----:B------:R-:W-:Y:S05]  /*14580*/  BSYNC.RECONVERGENT B2 ;  /* 0x0000000000027941 */ /* 0x000fea0003800200 */
.L_x_15217:
        /* <DEDUP_REMOVED lines=61> */
.L_x_15215:
[----:B------:R-:W-:Y:S05]  /*14960*/  BSYNC.RECONVERGENT B1 ;  /* 0x0000000000017941 */ /* 0x000fea0003800200 */
.L_x_15214:
[----:B------:R-:W1:Y:S01]  /*14970*/  LDC R128, c[0x0][0x408] ;  /* 0x00010200ff807b82 */ /* 0x000e620000000800 */
[----:B0-----:R-:W-:Y:S01]  /*14980*/  HFMA2 R130, -RZ, RZ, 0.1171875, 0 ;  /* 0x2f800000ff827431 */ /* 0x001fe200000001ff */
[----:B------:R-:W-:Y:S01]  /*14990*/  I2FP.F32.U32 R111, R119 ;  /* 0x00000077006f7245 */ /* 0x000fe20000201000 */
[----:B-----5:R-:W-:Y:S01]  /*149a0*/  HADD2.F32 R119, -RZ, R104.H0_H0 ;  /* 0x20000068ff777230 */ /* 0x020fe20000004100 */
[----:B------:R-:W-:Y:S01]  /*149b0*/  ISETP.NE.AND P1, PT, R121, 0x1, PT ;  /* 0x000000017900780c */ /* 0x000fe20003f25270 */
[----:B------:R-:W-:Y:S01]  /*149c0*/  HADD2.F32 R138, -RZ, R4.H0_H0 ;  /* 0x20000004ff8a7230 */ /* 0x000fe20000004100 */
        /* <DEDUP_REMOVED lines=22> */
.L_x_15221:
        /* <DEDUP_REMOVED lines=13> */
.L_x_15223:
[----:B------:R-:W-:Y:S05]  /*14c00*/  BSYNC.RECONVERGENT B2 ;  /* 0x0000000000027941 */ /* 0x000fea0003800200 */
.L_x_15222:
        /* <DEDUP_REMOVED lines=61> */
.L_x_15220:
[----:B------:R-:W-:Y:S05]  /*14fe0*/  BSYNC.RECONVERGENT B1 ;  /* 0x0000000000017941 */ /* 0x000fea0003800200 */
.L_x_15219:
[----:B------:R-:W-:Y:S01]  /*14ff0*/  I2FP.F32.U32 R111, R111 ;  /* 0x0000006f006f7245 */ /* 0x000fe20000201000 */
[----:B------:R-:W-:Y:S01]  /*15000*/  HADD2.F32 R121, -RZ, R104.H1_H1 ;  /* 0x30000068ff797230 */ /* 0x000fe20000004100 */
[----:B------:R-:W-:Y:S01]  /*15010*/  LOP3.LUT R132, R132, 0xfffffffd, RZ, 0xc0, !PT ;  /* 0xfffffffd84847812 */ /* 0x000fe200078ec0ff */
[----:B------:R-:W-:Y:S01]  /*15020*/  BSSY.RECONVERGENT B1, `(.L_x_15224) ;  /* 0x0000061000017945 */ /* 0x000fe20003800200 */
[----:B------:R-:W-:Y:S02]  /*15030*/  HFMA2 R131, -RZ, RZ, 0, 1.1920928955078125e-07 ;  /* 0x00000002ff837431 */ /* 0x000fe400000001ff */
[----:B------:R-:W-:Y:S01]  /*15040*/  FFMA.FTZ R111, R111, R130, 1.1641532182693481445e-10 ;  /* 0x2f0000006f6f7423 */ /* 0x000fe20000010082 */
[----:B------:R-:W-:-:S04]  /*15050*/  FMUL.FTZ R121, R121, R0 ;  /* 0x0000000079797220 */ /* 0x000fc80000410000 */
[----:B------:R-:W-:Y:S01]  /*15060*/  FMUL.FTZ R121, R121, R128 ;  /* 0x0000008079797220 */ /* 0x000fe20000410000 */
[----:B------:R-:W-:-:S04]  /*15070*/  FSETP.GTU.FTZ.AND P1, PT, R111, R122, PT ;  /* 0x0000007a6f00720b */ /* 0x000fc80003f3c000 */
[----:B------:R-:W-:Y:S01]  /*15080*/  FSEL R104, R121, RZ, !P1 ;  /* 0x000000ff79687208 */ /* 0x000fe20004800000 */
[----:B------:R-:W-:Y:S01]  /*15090*/  HADD2.F32 R121, -RZ, R4.H1_H1 ;  /* 0x30000004ff797230 */ /* 0x000fe20000004100 */
[----:B------:R-:W-:-:S04]  /*150a0*/  PLOP3.LUT P1, PT, P1, PT, PT, 0x8, 0x80 ;  /* 0x000000000080781c */ /* 0x000fc80000f2e170 */
[----:B------:R-:W-:Y:S01]  /*150b0*/  FFMA.FTZ R121, R104, R13, R121 ;  /* 0x0000000d68797223 */ /* 0x000fe20000010079 */
[----:B------:R-:W-:-:S08]  /*150c0*/  IMAD.MOV.U32 R104, RZ, RZ, R110 ;  /* 0x000000ffff687224 */ /* 0x000fd000078e006e */
        /* <DEDUP_REMOVED lines=11> */
.L_x_15226:
        /* <DEDUP_REMOVED lines=13> */
.L_x_15228:
[----:B------:R-:W-:Y:S05]  /*15250*/  BSYNC.RECONVERGENT B2 ;  /* 0x0000000000027941 */ /* 0x000fea0003800200 */
.L_x_15227:
        /* <DEDUP_REMOVED lines=61> */
.L_x_15225:
[----:B------:R-:W-:Y:S05]  /*15630*/  BSYNC.RECONVERGENT B1 ;  /* 0x0000000000017941 */ /* 0x000fea0003800200 */
.L_x_15224:
        /* <DEDUP_REMOVED lines=23> */
.L_x_15231:
        /* <DEDUP_REMOVED lines=13> */
.L_x_15233:
[----:B------:R-:W-:Y:S05]  /*15880*/  BSYNC.RECONVERGENT B2 ;  /* 0x0000000000027941 */ /* 0x000fea0003800200 */
.L_x_15232:
        /* <DEDUP_REMOVED lines=61> */
.L_x_15230:
[----:B------:R-:W-:Y:S05]  /*15c60*/  BSYNC.RECONVERGENT B1 ;  /* 0x0000000000017941 */ /* 0x000fea0003800200 */
.L_x_15229:
        /* <DEDUP_REMOVED lines=23> */
.L_x_15236:
        /* <DEDUP_REMOVED lines=13> */
.L_x_15238:
[----:B------:R-:W-:Y:S05]  /*15eb0*/  BSYNC.RECONVERGENT B2 ;  /* 0x0000000000027941 */ /* 0x000fea0003800200 */
.L_x_15237:
        /* <DEDUP_REMOVED lines=60> */
.L_x_15235:
[----:B------:R-:W-:Y:S05]  /*16280*/  BSYNC.RECONVERGENT B1 ;  /* 0x0000000000017941 */ /* 0x000fea0003800200 */
.L_x_15234:
        /* <DEDUP_REMOVED lines=23> */
.L_x_15241:
        /* <DEDUP_REMOVED lines=13> */
.L_x_15243:
[----:B------:R-:W-:Y:S05]  /*164d0*/  BSYNC.RECONVERGENT B2 ;  /* 0x0000000000027941 */ /* 0x000fea0003800200 */
.L_x_15242:
        /* <DEDUP_REMOVED lines=60> */
.L_x_15240:
[----:B------:R-:W-:Y:S05]  /*168a0*/  BSYNC.RECONVERGENT B1 ;  /* 0x0000000000017941 */ /* 0x000fea0003800200 */
.L_x_15239:
        /* <DEDUP_REMOVED lines=23> */
.L_x_15246:
        /* <DEDUP_REMOVED lines=13> */
.L_x_15248:
[----:B------:R-:W-:Y:S05]  /*16af0*/  BSYNC.RECONVERGENT B2 ;  /* 0x0000000000027941 */ /* 0x000fea0003800200 */
.L_x_15247:
        /* <DEDUP_REMOVED lines=60> */
.L_x_15245:
[----:B------:R-:W-:Y:S05]  /*16ec0*/  BSYNC.RECONVERGENT B1 ;  /* 0x0000000000017941 */ /* 0x000fea0003800200 */
.L_x_15244:
        /* <DEDUP_REMOVED lines=23> */
.L_x_15251:
        /* <DEDUP_REMOVED lines=15> */
.L_x_15253:
[----:B------:R-:W-:Y:S05]  /*17130*/  BSYNC.RECONVERGENT B2 ;  /* 0x0000000000027941 */ /* 0x000fea0003800200 */
.L_x_15252:
        /* <DEDUP_REMOVED lines=60> */
.L_x_15250:
[----:B------:R-:W-:Y:S05]  /*17500*/  BSYNC.RECONVERGENT B1 ;  /* 0x0000000000017941 */ /* 0x000fea0003800200 */
.L_x_15249:
[----:B------:R-:W-:Y:S01]  /*17510*/  I2FP.F32.U32 R105, R105 ;  /* 0x0000006900697245 */ /* 0x000fe20000201000 */
[----:B------:R-:W-:Y:S01]  /*17520*/  HADD2.F32 R107, -RZ, R107.H1_H1 ;  /* 0x3000006bff6b7230 */ /* 0x000fe20000004100 */
[----:B------:R-:W-:Y:S01]  /*17530*/  F2FP.F16.F32.PACK_AB R106, R159, R133 ;  /* 0x000000859f6a723e */ /* 0x000fe200000000ff */
[----:B------:R-:W-:Y:S01]  /*17540*/  HADD2.F32 R175, -RZ, R7.H1_H1 ;  /* 0x30000007ffaf7230 */ /* 0x000fe20000004100 */
[----:B------:R-:W-:Y:S01]  /*17550*/  F2FP.F16.F32.PACK_AB R104, R121, R119 ;  /* 0x000000777968723e */ /* 0x000fe200000000ff */
[----:B------:R-:W-:Y:S01]  /*17560*/  FFMA.FTZ R105, R105, R130, 1.1641532182693481445e-10 ;  /* 0x2f00000069697423 */ /* 0x000fe20000010082 */
[----:B------:R-:W-:-:S04]  /*17570*/  FMUL.FTZ R107, R107, R0 ;  /* 0x000000006b6b7220 */ /* 0x000fc80000410000 */
[----:B------:R-:W-:Y:S01]  /*17580*/  FMUL.FTZ R107, R107, R128 ;  /* 0x000000806b6b7220 */ /* 0x000fe20000410000 */
[----:B------:R-:W-:Y:S02]  /*17590*/  FSETP.GTU.FTZ.AND P6, PT, R105, R122, PT ;  /* 0x0000007a6900720b */ /* 0x000fe40003fdc000 */
[----:B------:R-:W-:Y:S02]  /*175a0*/  F2FP.F16.F32.PACK_AB R105, R131, R123 ;  /* 0x0000007b8369723e */ /* 0x000fe400000000ff */
[----:B------:R-:W-:Y:S02]  /*175b0*/  FSEL R0, R107, RZ, !P6 ;  /* 0x000000ff6b007208 */ /* 0x000fe40007000000 */
[----:B------:R-:W-:-:S03]  /*175c0*/  PLOP3.LUT P6, PT, P6, PT, PT, 0x8, 0x80 ;  /* 0x000000000080781c */ /* 0x000fc600037ce170 */
[----:B------:R-:W-:-:S05]  /*175d0*/  FFMA.FTZ R175, R0, R11, R175 ;  /* 0x0000000b00af7223 */ /* 0x000fca00000100af */
[----:B------:R-:W-:Y:S01]  /*175e0*/  F2FP.F16.F32.PACK_AB R107, R175, R161 ;  /* 0x000000a1af6b723e */ /* 0x000fe200000000ff */
[----:B------:R-:W-:Y:S06]  /*175f0*/  BRA `(.L_x_15254) ;  /* 0x0000003000707947 */ /* 0x000fec0003800000 */
.L_x_15213:
        /* <DEDUP_REMOVED lines=16> */
.L_x_15257:
        /* <DEDUP_REMOVED lines=13> */
.L_x_15259:
[----:B------:R-:W-:Y:S05]  /*177d0*/  BSYNC.RECONVERGENT B2 ;  /* 0x0000000000027941 */ /* 0x000fea0003800200 */
.L_x_15258:
        /* <DEDUP_REMOVED lines=61> */
.L_x_15256:
[----:B------:R-:W-:Y:S05]  /*17bb0*/  BSYNC.RECONVERGENT B1 ;  /* 0x0000000000017941 */ /* 0x000fea0003800200 */
.L_x_15255:
[----:B------:R-:W1:Y:S01]  /*17bc0*/  LDC R128, c[0x0][0x408] ;  /* 0x00010200ff807b82 */ /* 0x000e620000000800 */
[----:B0-----:R-:W-:Y:S01]  /*17bd0*/  HFMA2 R130, -RZ, RZ, 0.1171875, 0 ;  /* 0x2f800000ff827431 */ /* 0x001fe200000001ff */
[----:B------:R-:W-:Y:S01]  /*17be0*/  I2FP.F32.U32 R111, R119 ;  /* 0x00000077006f7245 */ /* 0x000fe20000201000 */
[----:B-----5:R-:W-:Y:S01]  /*17bf0*/  HADD2.F32 R119, -RZ, R104.H0_H0 ;  /* 0x20000068ff777230 */ /* 0x020fe20000004100 */
[----:B------:R-:W-:Y:S01]  /*17c00*/  ISETP.NE.AND P1, PT, R121, 0x1, PT ;  /* 0x000000017900780c */ /* 0x000fe20003f25270 */
[----:B------:R-:W-:Y:S01]  /*17c10*/  BSSY.RECONVERGENT B1, `(.L_x_15260) ;  /* 0x0000061000017945 */ /* 0x000fe20003800200 */
[----:B------:R-:W-:Y:S01]  /*17c20*/  LOP3.LUT R132, R132, 0xfffffffb, RZ, 0xc0, !PT ;  /* 0xfffffffb84847812 */ /* 0x000fe200078ec0ff */
[----:B------:R-:W-:Y:S01]  /*17c30*/  IMAD.MOV.U32 R123, RZ, RZ, 0x2 ;  /* 0x00000002ff7b7424 */ /* 0x000fe200078e00ff */
[----:B------:R-:W0:Y:S01]  /*17c40*/  LDC R122, c[0x0][0x404] ;  /* 0x00010100ff7a7b82 */ /* 0x000e220000000800 */
[----:B------:R-:W-:Y:S01]  /*17c50*/  FMUL.FTZ R119, R119, R0 ;  /* 0x0000000077777220 */ /* 0x000fe20000410000 */
[----:B------:R-:W-:-:S03]  /*17c60*/  FFMA.FTZ R111, R111, R130, 1.1641532182693481445e-10 ;  /* 0x2f0000006f6f7423 */ /* 0x000fc60000010082 */
[----:B-1----:R-:W-:Y:S02]  /*17c70*/  FMUL.FTZ R119, R119, R128 ;  /* 0x0000008077777220 */ /* 0x002fe40000410000 */
[----:B0-----:R-:W-:Y:S02]  /*17c80*/  FSETP.GTU.FTZ.AND P2, PT, R111, R122, PT ;  /* 0x0000007a6f00720b */ /* 0x001fe40003f5c000 */
        /* <DEDUP_REMOVED lines=14> */
.L_x_15262:
        /* <DEDUP_REMOVED lines=13> */
.L_x_15264:
[----:B------:R-:W-:Y:S05]  /*17e40*/  BSYNC.RECONVERGENT B2 ;  /* 0x0000000000027941 */ /* 0x000fea0003800200 */
.L_x_15263:
        /* <DEDUP_REMOVED lines=61> */
.L_x_15261:
[----:B------:R-:W-:Y:S05]  /*18220*/  BSYNC.RECONVERGENT B1 ;  /* 0x0000000000017941 */ /* 0x000fea0003800200 */
.L_x_15260:
        /* <DEDUP_REMOVED lines=24> */
.L_x_15267:
        /* <DEDUP_REMOVED lines=13> */
.L_x_15269:
[----:B------:R-:W-:Y:S05]  /*18480*/  BSYNC.RECONVERGENT B2 ;  /* 0x0000000000027941 */ /* 0x000fea0003800200 */
.L_x_15268:
        /* <DEDUP_REMOVED lines=61> */
.L_x_15266:
[----:B------:R-:W-:Y:S05]  /*18860*/  BSYNC.RECONVERGENT B1 ;  /* 0x0000000000017941 */ /* 0x000fea0003800200 */
.L_x_15265:
        /* <DEDUP_REMOVED lines=22> */
.L_x_15272:
        /* <DEDUP_REMOVED lines=13> */
.L_x_15274:
[----:B------:R-:W-:Y:S05]  /*18aa0*/  BSYNC.RECONVERGENT B2 ;  /* 0x0000000000027941 */ /* 0x000fea0003800200 */
.L_x_15273:
        /* <DEDUP_REMOVED lines=61> */
.L_x_15271:
[----:B------:R-:W-:Y:S05]  /*18e80*/  BSYNC.RECONVERGENT B1 ;  /* 0x0000000000017941 */ /* 0x000fea0003800200 */
.L_x_15270:
        /* <DEDUP_REMOVED lines=22> */
.L_x_15277:
        /* <DEDUP_REMOVED lines=13> */
.L_x_15279:
[----:B------:R-:W-:Y:S05]  /*190c0*/  BSYNC.RECONVERGENT B2 ;  /* 0x0000000000027941 */ /* 0x000fea0003800200 */
.L_x_15278:
        /* <DEDUP_REMOVED lines=60> */
.L_x_15276:
[----:B------:R-:W-:Y:S05]  /*19490*/  BSYNC.RECONVERGENT B1 ;  /* 0x0000000000017941 */ /* 0x000fea0003800200 */
.L_x_15275:
        /* <DEDUP_REMOVED lines=22> */
.L_x_15282:
        /* <DEDUP_REMOVED lines=13> */
.L_x_15284:
[----:B------:R-:W-:Y:S05]  /*196d0*/  BSYNC.RECONVERGENT B2 ;  /* 0x0000000000027941 */ /* 0x000fea0003800200 */
.L_x_15283:
        /* <DEDUP_REMOVED lines=60> */
.L_x_15281:
[----:B------:R-:W-:Y:S05]  /*19aa0*/  BSYNC.RECONVERGENT B1 ;  /* 0x0000000000017941 */ /* 0x000fea0003800200 */
.L_x_15280:
        /* <DEDUP_REMOVED lines=22> */
.L_x_15287:
        /* <DEDUP_REMOVED lines=13> */
.L_x_15289:
[----:B------:R-:W-:Y:S05]  /*19ce0*/  BSYNC.RECONVERGENT B2 ;  /* 0x0000000000027941 */ /* 0x000fea0003800200 */
.L_x_15288:
        /* <DEDUP_REMOVED lines=60> */
.L_x_15286:
[----:B------:R-:W-:Y:S05]  /*1a0b0*/  BSYNC.RECONVERGENT B1 ;  /* 0x0000000000017941 */ /* 0x000fea0003800200 */
.L_x_15285:
        /* <DEDUP_REMOVED lines=22> */
.L_x_15292:
        /* <DEDUP_REMOVED lines=15> */
.L_x_15294:
[----:B------:R-:W-:Y:S05]  /*1a310*/  BSYNC.RECONVERGENT B2 ;  /* 0x0000000000027941 */ /* 0x000fea0003800200 */
.L_x_15293:
        /* <DEDUP_REMOVED lines=60> */
.L_x_15291:
[----:B------:R-:W-:Y:S05]  /*1a6e0*/  BSYNC.RECONVERGENT B1 ;  /* 0x0000000000017941 */ /* 0x000fea0003800200 */
.L_x_15290:
        /* <DEDUP_REMOVED lines=11> */
[----:B------:R-:W-:-:S05]  /*1a7a0*/  FMUL.FTZ R175, R0, R11 ;  /* 0x0000000b00af7220 */ /* 0x000fca0000410000 */
[----:B------:R-:W-:-:S07]  /*1a7b0*/  F2FP.F16.F32.PACK_AB R107, R175, R161 ;  /* 0x000000a1af6b723e */ /* 0x000fce00000000ff */
.L_x_15254:
        /* <DEDUP_REMOVED lines=21> */
.L_x_15212:
[----:B------:R-:W-:Y:S05]  /*1a910*/  BSYNC.RECONVERGENT B0 ;  /* 0x0000000000007941 */ /* 0x000fea0003800200 */
.L_x_15211:
        /* <DEDUP_REMOVED lines=135> */
.L_x_15296:
[----:B------:R-:W-:Y:S05]  /*1b190*/  BSYNC.RECONVERGENT B0 ;  /* 0x0000000000007941 */ /* 0x000fea0003800200 */
.L_x_15295:
        /* <DEDUP_REMOVED lines=13> */
.L_x_15298:
[----:B------:R-:W-:Y:S05]  /*1b270*/  BSYNC.RECONVERGENT B0 ;  /* 0x0000000000007941 */ /* 0x000fea0003800200 */
.L_x_15297:
        /* <DEDUP_REMOVED lines=82> */
[----:B------:R-:W-:Y:S01]  /*1b7a0*/  F2FP.F16.F32.PACK_AB R104, R105, R104 ;  /* 0x000000686968723e */ /* 0x000fe200000000ff */
        /* <DEDUP_REMOVED lines=13> */
[----:B------:R-:W-:Y:S01]  /*1b880*/  F2FP.F16.F32.PACK_AB R106, R124, R185 ;  /* 0x000000b97c6a723e */ /* 0x000fe200000000ff */
[----:B------:R-:W-:Y:S01]  /*1b890*/  VIADD R108, R108, 0x100 ;  /* 0x000001006c6c7836 */ /* 0x000fe20000000000 */
[----:B------:R-:W-:-:S05]  /*1b8a0*/  F2FP.F16.F32.PACK_AB R107, R126, R107 ;  /* 0x0000006b7e6b723e */ /* 0x000fca00000000ff */
[----:B------:R1:W-:Y:S02]  /*1b8b0*/  STG.E.128 desc[UR6][R182.64], R104 ;  /* 0x00000068b6007986 */ /* 0x0003e4000c101d06 */
.L_x_15300:
[----:B------:R-:W-:Y:S05]  /*1b8c0*/  BSYNC.RECONVERGENT B0 ;  /* 0x0000000000007941 */ /* 0x000fea0003800200 */
.L_x_15299:
        /* <DEDUP_REMOVED lines=31> */
[----:B------:R-:W-:Y:S02]  /*1bac0*/  F2FP.F16.F32.PACK_AB R105, R106, R105 ;  /* 0x000000696a69723e */ /* 0x000fe400000000ff */
[----:B------:R-:W-:Y:S02]  /*1bad0*/  F2FP.F16.F32.PACK_AB R106, R124, R185 ;  /* 0x000000b97c6a723e */ /* 0x000fe400000000ff */
[----:B------:R-:W-:-:S05]  /*1bae0*/  F2FP.F16.F32.PACK_AB R107, R126, R107 ;  /* 0x0000006b7e6b723e */ /* 0x000fca00000000ff */
[----:B------:R2:W-:Y:S02]  /*1baf0*/  STG.E.128 desc[UR6][R182.64], R104 ;  /* 0x00000068b6007986 */ /* 0x0005e4000c101d06 */
.L_x_15302:
[----:B------:R-:W-:Y:S05]  /*1bb00*/  BSYNC.RECONVERGENT B0 ;  /* 0x0000000000007941 */ /* 0x000fea0003800200 */
.L_x_15301:
        /* <DEDUP_REMOVED lines=35> */
.L_x_15304:
[----:B------:R-:W-:Y:S05]  /*1bd40*/  BSYNC.RECONVERGENT B0 ;  /* 0x0000000000007941 */ /* 0x000fea0003800200 */
.L_x_15303:
        /* <DEDUP_REMOVED lines=33> */
.L_x_15306:
[----:B------:R-:W-:Y:S05]  /*1bf60*/  BSYNC.RECONVERGENT B0 ;  /* 0x0000000000007941 */ /* 0x000fea0003800200 */
.L_x_15305:
[----:B01234-:R-:W0:Y:S01]  /*1bf70*/  LDC.64 R104, c[0x0][0x380] ;  /* 0x0000e000ff687b82 */ /* 0x01fe220000000a00 */
[----:B------:R-:W-:Y:S01]  /*1bf80*/  UPLOP3.LUT UP1, UPT, UPT, UPT, UP1, 0x40, 0x4 ;  /* 0x000000000004789c */ /* 0x000fe20003f2e810 */
[----:B0-----:R-:W-:-:S04]  /*1bf90*/  IADD3 R116, PT, PT, R116, R104, RZ ;  /* 0x0000006874747210 */ /* 0x001fc80007ffe0ff */
[----:B------:R-:W-:-:S13]  /*1bfa0*/  ISETP.GE.AND P0, PT, R116, R105, PT ;  /* 0x000000697400720c */ /* 0x000fda0003f06270 */
[----:B------:R-:W-:Y:S05]  /*1bfb0*/  @!P0 BRA `(.L_x_15307) ;  /* 0xfffffe5000088947 */ /* 0x000fea000383ffff */
[----:B------:R-:W-:Y:S05]  /*1bfc0*/  EXIT ;  /* 0x000000000000794d */ /* 0x000fea0003800000 */
.L_x_15308:
        /* <DEDUP_REMOVED lines=11> */
.L_x_27552:


//--------------------- .text._ZN10layer_norm13ln_fwd_kernelINS_13Kernel_traitsIf6__halfS2_S2_fjLj8192ELj1ELj1ELj8ELj16ENS_18Kernel_traits_baseILj8192EfS2_S2_S2_fjLj256EEEEELb1ELb1ELb0ELb1EEEvNS_9FwdParamsE --------------------------
	.section	.text._ZN10layer_norm13ln_fwd_kernelINS_13Kernel_traitsIf6__halfS2_S2_fjLj8192ELj1ELj1ELj8ELj16ENS_18Kernel_traits_baseILj8192EfS2_S2_S2_fjLj256EEEEELb1ELb1ELb0ELb1EEEvNS_9FwdParamsE,"ax",@progbits
	.align	128
        .global         _ZN10layer_norm13ln_fwd_kernelINS_13Kernel_traitsIf6__halfS2_S2_fjLj8192ELj1ELj1ELj8ELj16ENS_18Kernel_traits_baseILj8192EfS2_S2_S2_fjLj256EEEEELb1ELb1ELb0ELb1EEEvNS_9FwdParamsE
        .type           _ZN10layer_norm13ln_fwd_kernelINS_13Kernel_traitsIf6__halfS2_S2_fjLj8192ELj1ELj1ELj8ELj16ENS_18Kernel_traits_baseILj8192EfS2_S2_S2_fjLj256EEEEELb1ELb1ELb0ELb1EEEvNS_9FwdParamsE,@function
        .size           _ZN10layer_norm13ln_fwd_kernelINS_13Kernel_traitsIf6__halfS2_S2_fjLj8192ELj1ELj1ELj8ELj16ENS_18Kernel_traits_baseILj8192EfS2_S2_S2_fjLj256EEEEELb1ELb1ELb0ELb1EEEvNS_9FwdParamsE,(.L_x_27553 - _ZN10layer_norm13ln_fwd_kernelINS_13Kernel_traitsIf6__halfS2_S2_fjLj8192ELj1ELj1ELj8ELj16ENS_18Kernel_traits_baseILj8192EfS2_S2_S2_fjLj256EEEEELb1ELb1ELb0ELb1EEEvNS_9FwdParamsE)
        .other          _ZN10layer_norm13ln_fwd_kernelINS_13Kernel_traitsIf6__halfS2_S2_fjLj8192ELj1ELj1ELj8ELj16ENS_18Kernel_traits_baseILj8192EfS2_S2_S2_fjLj256EEEEELb1ELb1ELb0ELb1EEEvNS_9FwdParamsE,@"STO_CUDA_ENTRY STV_DEFAULT"
_ZN10layer_norm13ln_fwd_kernelINS_13Kernel_traitsIf6__halfS2_S2_fjLj8192ELj1ELj1ELj8ELj16ENS_18Kernel_traits_baseILj8192EfS2_S2_S2_fjLj256EEEEELb1ELb1ELb0ELb1EEEvNS_9FwdParamsE:
.text._ZN10layer_norm13ln_fwd_kernelINS_13Kernel_traitsIf6__halfS2_S2_fjLj8192ELj1ELj1ELj8ELj16ENS_18Kernel_traits_baseILj8192EfS2_S2_S2_fjLj256EEEEELb1ELb1ELb0ELb1EEEvNS_9FwdParamsE:
        /* <DEDUP_REMOVED lines=54> */
.L_x_15309:
        /* <DEDUP_REMOVED lines=36> */
.L_x_15310:
        /* <DEDUP_REMOVED lines=98> */
.L_x_15514:
        /* <DEDUP_REMOVED lines=13> */
[----:B------:R-:W-:Y:S02]  /*0c90*/  HFMA2 R128, -RZ, RZ, 0.1171875, 0 ;  /* 0x2f800000ff807431 */ /* 0x000fe400000001ff */
[----:B------:R-:W-:Y:S01]  /*0ca0*/  IMAD.MOV.U32 R0, RZ, RZ, 0x3f800000 ;  /* 0x3f800000ff007424 */ /* 0x000fe200078e00ff */
[----:B------:R-:W-:Y:S01]  /*0cb0*/  ISETP.NE.AND.EX P0, PT, RZ, UR11, PT, P0 ;  /* 0x0000000bff007c0c */ /* 0x000fe2000bf05300 */
[----:B--2---:R-:W-:-:S12]  /*0cc0*/  @P1 HADD2.F32 R0, -RZ, R110.H0_H0 ;  /* 0x2000006eff001230 */ /* 0x004fd80000004100 */
        /* <DEDUP_REMOVED lines=14> */
.L_x_27392:
[----:B------:R-:W-:Y:S05]  /*0db0*/  BRX R110 -0xdc0                                        (*"BRANCH_TARGETS .L_x_27393,.L_x_27394,.L_x_27395"*) ;  /* 0xfffffff06e907949 */ /* 0x000fea000383ffff */
.L_x_27395:
[----:B------:R-:W-:Y:S01]  /*0dc0*/  IADD3 R109, PT, PT, R108, 0x1, RZ ;  /* 0x000000016c6d7810 */ /* 0x000fe20007ffe0ff */
[----:B------:R-:W-:Y:S02]  /*0dd0*/  IMAD.MOV.U32 R132, RZ, RZ, R130 ;  /* 0x000000ffff847224 */ /* 0x000fe400078e0082 */
[----:B------:R-:W-:Y:S01]  /*0de0*/  IMAD.MOV.U32 R110, RZ, RZ, R121 ;  /* 0x000000ffff6e7224 */ /* 0x000fe200078e0079 */
[----:B------:R-:W-:Y:S06]  /*0df0*/  BRA `(.L_x_15312) ;  /* 0x0000000400307947 */ /* 0x000fec0003800000 */
.L_x_27393:
[----:B------:R-:W-:Y:S01]  /*0e00*/  MOV R132, R130 ;  /* 0x0000008200847202 */ /* 0x000fe20000000f00 */
[----:B------:R-:W-:Y:S02]  /*0e10*/  IMAD.MOV.U32 R109, RZ, RZ, 0x3 ;  /* 0x00000003ff6d7424 */ /* 0x000fe400078e00ff */
[----:B------:R-:W-:Y:S01]  /*0e20*/  IMAD.MOV.U32 R110, RZ, RZ, R122 ;  /* 0x000000ffff6e7224 */ /* 0x000fe200078e007a */
[----:B------:R-:W-:Y:S06]  /*0e30*/  BRA `(.L_x_15312) ;  /* 0x0000000400207947 */ /* 0x000fec0003800000 */
.L_x_27394:
        /* <DEDUP_REMOVED lines=12> */
.L_x_15313:
        /* <DEDUP_REMOVED lines=60> */
.L_x_15312:
[----:B------:R-:W-:Y:S01]  /*12c0*/  I2FP.F32.U32 R111, R110 ;  /* 0x0000006e006f7245 */ /* 0x000fe20000201000 */
[----:B-----5:R-:W-:Y:S01]  /*12d0*/  HADD2.F32 R115, -RZ, R104.H0_H0 ;  /* 0x20000068ff737230 */ /* 0x020fe20000004100 */
[----:B------:R-:W-:Y:S01]  /*12e0*/  ISETP.NE.AND P2, PT, R109, 0x1, PT ;  /* 0x000000016d00780c */ /* 0x000fe20003f45270 */
[----:B------:R-:W-:Y:S01]  /*12f0*/  UMOV UR5, UR7 ;  /* 0x0000000700057c82 */ /* 0x000fe20008000000 */
[----:B------:R-:W-:Y:S01]  /*1300*/  UMOV UR4, UR6 ;  /* 0x0000000600047c82 */ /* 0x000fe20008000000 */
[----:B------:R-:W-:Y:S01]  /*1310*/  FFMA.FTZ R111, R111, R128, 1.1641532182693481445e-10 ;  /* 0x2f0000006f6f7423 */ /* 0x000fe20000010080 */
[----:B------:R-:W-:Y:S01]  /*1320*/  FMUL.FTZ R115, R115, R0 ;  /* 0x0000000073737220 */ /* 0x000fe20000410000 */
[----:B------:R-:W-:Y:S02]  /*1330*/  HADD2.F32 R108, -RZ, R4.H0_H0 ;  /* 0x20000004ff6c7230 */ /* 0x000fe40000004100 */
        /* <DEDUP_REMOVED lines=17> */
.L_x_15315:
        /* <DEDUP_REMOVED lines=12> */
.L_x_15316:
        /* <DEDUP_REMOVED lines=61> */
.L_x_15314:
[----:B------:R-:W-:Y:S01]  /*18e0*/  I2FP.F32.U32 R109, R108 ;  /* 0x0000006c006d7245 */ /* 0x000fe20000201000 */
[----:B------:R-:W-:Y:S01]  /*18f0*/  HADD2.F32 R111, -RZ, R104.H1_H1 ;  /* 0x30000068ff6f7230 */ /* 0x000fe20000004100 */
[----:B------:R-:W-:Y:S01]  /*1900*/  ISETP.NE.AND P2, PT, R110, 0x1, PT ;  /* 0x000000016e00780c */ /* 0x000fe20003f45270 */
[----:B------:R-:W-:Y:S02]  /*1910*/  HADD2.F32 R131, -RZ, R4.H1_H1 ;  /* 0x30000004ff837230 */ /* 0x000fe40000004100 */
[----:B------:R-:W-:Y:S02]  /*1920*/  HFMA2 R108, -RZ, RZ, 0, 1.1920928955078125e-07 ;  /* 0x00000002ff6c7431 */ /* 0x000fe400000001ff */
        /* <DEDUP_REMOVED lines=18> */
.L_x_15318:
        /* <DEDUP_REMOVED lines=12> */
.L_x_15319:
        /* <DEDUP_REMOVED lines=61> */
.L_x_15317:
[----:B------:R-:W-:Y:S01]  /*1ee0*/  I2FP.F32.U32 R109, R104 ;  /* 0x00000068006d7245 */ /* 0x000fe20000201000 */
[----:B------:R-:W-:Y:S01]  /*1ef0*/  HADD2.F32 R111, -RZ, R105.H0_H0 ;  /* 0x20000069ff6f7230 */ /* 0x000fe20000004100 */
[----:B------:R-:W-:Y:S01]  /*1f00*/  ISETP.NE.AND P2, PT, R108, 0x1, PT ;  /* 0x000000016c00780c */ /* 0x000fe20003f45270 */
[----:B------:R-:W-:Y:S02]  /*1f10*/  HADD2.F32 R104, -RZ, R5.H0_H0 ;  /* 0x20000005ff687230 */ /* 0x000fe40000004100 */
[----:B------:R-:W-:Y:S01]  /*1f20*/  FFMA.FTZ R109, R109, R128, 1.1641532182693481445e-10 ;  /* 0x2f0000006d6d7423 */ /* 0x000fe20000010080 */
[----:B------:R-:W-:Y:S01]  /*1f30*/  FMUL.FTZ R111, R111, R0 ;  /* 0x000000006f6f7220 */ /* 0x000fe20000410000 */
[----:B------:R-:W-:-:S03]  /*1f40*/  IMAD.MOV.U32 R110, RZ, RZ, 0x2 ;  /* 0x00000002ff6e7424 */ /* 0x000fc600078e00ff */
        /* <DEDUP_REMOVED lines=15> */
.L_x_15321:
        /* <DEDUP_REMOVED lines=12> */
.L_x_15322:
        /* <DEDUP_REMOVED lines=59> */
[----:B------:R-:W-:Y:S01]  /*24b0*/  IMAD.MOV.U32 R132, RZ, RZ, R114 ;  /* 0x000000ffff847224 */ /* 0x000fe200078e0072 */
[----:B------:R-:W-:-:S07]  /*24c0*/  LOP3.LUT R122, R109, R108, R115, 0x96, !PT ;  /* 0x0000006c6d7a7212 */ /* 0x000fce00078e9673 */
.L_x_15320:
[----:B------:R-:W-:Y:S01]  /*24d0*/  I2FP.F32.U32 R109, R104 ;  /* 0x00000068006d7245 */ /* 0x000fe20000201000 */
[----:B------:R-:W-:Y:S01]  /*24e0*/  HADD2.F32 R105, -RZ, R105.H1_H1 ;  /* 0x30000069ff697230 */ /* 0x000fe20000004100 */
[----:B------:R-:W-:Y:S01]  /*24f0*/  ISETP.NE.AND P3, PT, R110, 0x1, PT ;  /* 0x000000016e00780c */ /* 0x000fe20003f65270 */
[----:B------:R-:W-:Y:S02]  /*2500*/  HADD2.F32 R137, -RZ, R5.H1_H1 ;  /* 0x30000005ff897230 */ /* 0x000fe40000004100 */
        /* <DEDUP_REMOVED lines=18> */
.L_x_15324:
        /* <DEDUP_REMOVED lines=12> */
.L_x_15325:
        /* <DEDUP_REMOVED lines=61> */
.L_x_15323:
[----:B------:R-:W-:Y:S01]  /*2ac0*/  I2FP.F32.U32 R105, R104 ;  /* 0x0000006800697245 */ /* 0x000fe20000201000 */
[----:B------:R-:W-:Y:S01]  /*2ad0*/  HADD2.F32 R109, -RZ, R106.H0_H0 ;  /* 0x2000006aff6d7230 */ /* 0x000fe20000004100 */
[----:B------:R-:W-:Y:S01]  /*2ae0*/  ISETP.NE.AND P4, PT, R108, 0x1, PT ;  /* 0x000000016c00780c */ /* 0x000fe20003f85270 */
[----:B------:R-:W-:Y:S02]  /*2af0*/  HADD2.F32 R104, -RZ, R6.H0_H0 ;  /* 0x20000006ff687230 */ /* 0x000fe40000004100 */
        /* <DEDUP_REMOVED lines=18> */
.L_x_15327:
        /* <DEDUP_REMOVED lines=12> */
.L_x_15328:
        /* <DEDUP_REMOVED lines=61> */
.L_x_15326:
        /* <DEDUP_REMOVED lines=22> */
.L_x_15330:
        /* <DEDUP_REMOVED lines=12> */
.L_x_15331:
[----:B------:R-:W-:Y:S01]  /*32d0*/  IMAD.WIDE.U32 R108, R120, -0x326172a9, RZ ;  /* 0xcd9e8d57786c7825 */ /* 0x000fe200078e00ff */
[----:B------:R-:W-:-:S03]  /*32e0*/  LOP3.LUT R114, R123, R105, R3, 0x96, !PT ;  /* 0x000000697b727212 */ /* 0x000fc600078e9603 */
[----:B------:R-:W-:Y:S01]  /*32f0*/  HFMA2 R106, -RZ, RZ, 0, 0 ;  /* 0x00000000ff6a7431 */ /* 0x000fe200000001ff */
        /* <DEDUP_REMOVED lines=58> */
.L_x_15329:
        /* <DEDUP_REMOVED lines=22> */
.L_x_15333:
        /* <DEDUP_REMOVED lines=14> */
.L_x_15334:
        /* <DEDUP_REMOVED lines=61> */
.L_x_15332:
[----:B------:R-:W-:Y:S01]  /*3cb0*/  I2FP.F32.U32 R105, R104 ;  /* 0x0000006800697245 */ /* 0x000fe20000201000 */
[----:B------:R-:W-:Y:S01]  /*3cc0*/  HADD2.F32 R107, -RZ, R107.H1_H1 ;  /* 0x3000006bff6b7230 */ /* 0x000fe20000004100 */
[----:B------:R-:W-:Y:S01]  /*3cd0*/  F2FP.F16.F32.PACK_AB R110, R141, R139 ;  /* 0x0000008b8d6e723e */ /* 0x000fe200000000ff */
[----:B------:R-:W-:Y:S01]  /*3ce0*/  HADD2.F32 R143, -RZ, R7.H1_H1 ;  /* 0x30000007ff8f7230 */ /* 0x000fe20000004100 */
[----:B------:R-:W-:Y:S01]  /*3cf0*/  F2FP.F16.F32.PACK_AB R109, R137, R133 ;  /* 0x00000085896d723e */ /* 0x000fe200000000ff */
[----:B------:R-:W-:Y:S01]  /*3d00*/  FFMA.FTZ R105, R105, R128, 1.1641532182693481445e-10 ;  /* 0x2f00000069697423 */ /* 0x000fe20000010080 */
[----:B------:R-:W-:Y:S01]  /*3d10*/  FMUL.FTZ R107, R107, R0 ;  /* 0x000000006b6b7220 */ /* 0x000fe20000410000 */
[----:B------:R-:W-:-:S03]  /*3d20*/  F2FP.F16.F32.PACK_AB R108, R131, R129 ;  /* 0x00000081836c723e */ /* 0x000fc600000000ff */
[----:B------:R-:W-:Y:S01]  /*3d30*/  FMUL.FTZ R107, R107, UR5 ;  /* 0x000000056b6b7c20 */ /* 0x000fe20008410000 */
[----:B------:R-:W-:-:S04]  /*3d40*/  FSETP.GTU.FTZ.AND P6, PT, R105, UR4, PT ;  /* 0x0000000469007c0b */ /* 0x000fc8000bfdc000 */
[----:B------:R-:W-:Y:S02]  /*3d50*/  FSEL R104, R107, RZ, !P6 ;  /* 0x000000ff6b687208 */ /* 0x000fe40007000000 */
[----:B------:R-:W-:-:S03]  /*3d60*/  PLOP3.LUT P6, PT, P6, PT, PT, 0x8, 0x80 ;  /* 0x000000000080781c */ /* 0x000fc600037ce170 */
[----:B------:R-:W-:-:S05]  /*3d70*/  FFMA.FTZ R143, R104, R35, R143 ;  /* 0x00000023688f7223 */ /* 0x000fca000001008f */
[----:B------:R-:W-:Y:S01]  /*3d80*/  F2FP.F16.F32.PACK_AB R111, R143, R135 ;  /* 0x000000878f6f723e */ /* 0x000fe200000000ff */
[----:B------:R-:W-:Y:S06]  /*3d90*/  BRA `(.L_x_15335) ;  /* 0x0000002c00f07947 */ /* 0x000fec0003800000 */
.L_x_15311:
        /* <DEDUP_REMOVED lines=15> */
.L_x_15337:
        /* <DEDUP_REMOVED lines=12> */
.L_x_15338:
        /* <DEDUP_REMOVED lines=60> */
.L_x_15336:
[----:B------:R-:W-:Y:S01]  /*4310*/  I2FP.F32.U32 R109, R109 ;  /* 0x0000006d006d7245 */ /* 0x000fe20000201000 */
[----:B-----5:R-:W-:Y:S01]  /*4320*/  HADD2.F32 R111, -RZ, R104.H0_H0 ;  /* 0x20000068ff6f7230 */ /* 0x020fe20000004100 */
[----:B------:R-:W-:Y:S01]  /*4330*/  ISETP.NE.AND P2, PT, R110, 0x1, PT ;  /* 0x000000016e00780c */ /* 0x000fe20003f45270 */
[----:B------:R-:W-:Y:S01]  /*4340*/  UMOV UR5, UR7 ;  /* 0x0000000700057c82 */ /* 0x000fe20008000000 */
[----:B------:R-:W-:Y:S01]  /*4350*/  UMOV UR4, UR6 ;  /* 0x0000000600047c82 */ /* 0x000fe20008000000 */
[----:B------:R-:W-:Y:S01]  /*4360*/  FFMA.FTZ R109, R109, R128, 1.1641532182693481445e-10 ;  /* 0x2f0000006d6d7423 */ /* 0x000fe20000010080 */
[----:B------:R-:W-:Y:S01]  /*4370*/  FMUL.FTZ R111, R111, R0 ;  /* 0x000000006f6f7220 */ /* 0x000fe20000410000 */
[----:B------:R-:W-:Y:S02]  /*4380*/  IMAD.MOV.U32 R114, RZ, RZ, 0x2 ;  /* 0x00000002ff727424 */ /* 0x000fe400078e00ff */
[----:B------:R-:W-:Y:S02]  /*4390*/  IMAD.MOV.U32 R108, RZ, RZ, R124 ;  /* 0x000000ffff6c7224 */ /* 0x000fe400078e007c */
        /* <DEDUP_REMOVED lines=15> */
.L_x_15340:
        /* <DEDUP_REMOVED lines=12> */
.L_x_15341:
        /* <DEDUP_REMOVED lines=61> */
.L_x_15339:
[----:B------:R-:W-:Y:S01]  /*4920*/  I2FP.F32.U32 R109, R108 ;  /* 0x0000006c006d7245 */ /* 0x000fe20000201000 */
[----:B------:R-:W-:Y:S01]  /*4930*/  HADD2.F32 R111, -RZ, R104.H1_H1 ;  /* 0x30000068ff6f7230 */ /* 0x000fe20000004100 */
[----:B------:R-:W-:Y:S01]  /*4940*/  ISETP.NE.AND P2, PT, R114, 0x1, PT ;  /* 0x000000017200780c */ /* 0x000fe20003f45270 */
[----:B------:R-:W-:Y:S02]  /*4950*/  HFMA2 R108, -RZ, RZ, 0, 1.1920928955078125e-07 ;  /* 0x00000002ff6c7431 */ /* 0x000fe400000001ff */
        /* <DEDUP_REMOVED lines=18> */
.L_x_15343:
        /* <DEDUP_REMOVED lines=12> */
.L_x_15344:
        /* <DEDUP_REMOVED lines=61> */
.L_x_15342:
[----:B------:R-:W-:Y:S01]  /*4f10*/  I2FP.F32.U32 R109, R104 ;  /* 0x00000068006d7245 */ /* 0x000fe20000201000 */
[----:B------:R-:W-:Y:S01]  /*4f20*/  HADD2.F32 R111, -RZ, R105.H0_H0 ;  /* 0x20000069ff6f7230 */ /* 0x000fe20000004100 */
        /* <DEDUP_REMOVED lines=19> */
.L_x_15346:
        /* <DEDUP_REMOVED lines=12> */
.L_x_15347:
        /* <DEDUP_REMOVED lines=61> */
.L_x_15345:
[----:B------:R-:W-:Y:S01]  /*54f0*/  I2FP.F32.U32 R109, R104 ;  /* 0x00000068006d7245 */ /* 0x000fe20000201000 */
[----:B------:R-:W-:Y:S01]  /*5500*/  HADD2.F32 R105, -RZ, R105.H1_H1 ;  /* 0x30000069ff697230 */ /* 0x000fe20000004100 */
[----:B------:R-:W-:Y:S01]  /*5510*/  ISETP.NE.AND P3, PT, R110, 0x1, PT ;  /* 0x000000016e00780c */ /* 0x000fe20003f65270 */
[----:B------:R-:W-:Y:S02]  /*5520*/  IMAD.MOV.U32 R108, RZ, RZ, 0x2 ;  /* 0x00000002ff6c7424 */ /* 0x000fe400078e00ff */
        /* <DEDUP_REMOVED lines=17> */
.L_x_15349:
        /* <DEDUP_REMOVED lines=12> */
.L_x_15350:
        /* <DEDUP_REMOVED lines=61> */
.L_x_15348:
[----:B------:R-:W-:Y:S01]  /*5ad0*/  I2FP.F32.U32 R105, R104 ;  /* 0x0000006800697245 */ /* 0x000fe20000201000 */
[----:B------:R-:W-:Y:S01]  /*5ae0*/  HADD2.F32 R109, -RZ, R106.H0_H0 ;  /* 0x2000006aff6d7230 */ /* 0x000fe20000004100 */
[----:B------:R-:W-:Y:S01]  /*5af0*/  ISETP.NE.AND P4, PT, R108, 0x1, PT ;  /* 0x000000016c00780c */ /* 0x000fe20003f85270 */
[----:B------:R-:W-:Y:S02]  /*5b00*/  HFMA2 R110, -RZ, RZ, 0, 1.1920928955078125e-07 ;  /* 0x00000002ff6e7431 */ /* 0x000fe400000001ff */
[----:B------:R-:W-:Y:S02]  /*5b10*/  IMAD.MOV.U32 R104, RZ, RZ, R124 ;  /* 0x000000ffff687224 */ /* 0x000fe400078e007c */
        /* <DEDUP_REMOVED lines=16> */
.L_x_15352:
        /* <DEDUP_REMOVED lines=12> */
.L_x_15353:
        /* <DEDUP_REMOVED lines=61> */
.L_x_15351:
        /* <DEDUP_REMOVED lines=21> */
.L_x_15355:
        /* <DEDUP_REMOVED lines=12> */
.L_x_15356:
        /* <DEDUP_REMOVED lines=59> */
[----:B------:R-:W-:Y:S01]  /*6670*/  IMAD.MOV.U32 R104, RZ, RZ, R132 ;  /* 0x000000ffff687224 */ /* 0x000fe200078e0084 */
[----:B------:R-:W-:-:S07]  /*6680*/  MOV R132, R110 ;  /* 0x0000006e00847202 */ /* 0x000fce0000000f00 */
.L_x_15354:
        /* <DEDUP_REMOVED lines=21> */
.L_x_15358:
        /* <DEDUP_REMOVED lines=14> */
.L_x_15359:
        /* <DEDUP_REMOVED lines=61> */
.L_x_15357:
[----:B------:R-:W-:Y:S01]  /*6c90*/  I2FP.F32.U32 R105, R104 ;  /* 0x0000006800697245 */ /* 0x000fe20000201000 */
[----:B------:R-:W-:Y:S01]  /*6ca0*/  HADD2.F32 R107, -RZ, R107.H1_H1 ;  /* 0x3000006bff6b7230 */ /* 0x000fe20000004100 */
[----:B------:R-:W-:Y:S02]  /*6cb0*/  F2FP.F16.F32.PACK_AB R110, R141, R139 ;  /* 0x0000008b8d6e723e */ /* 0x000fe400000000ff */
        /* <DEDUP_REMOVED lines=8> */
[----:B------:R-:W-:-:S05]  /*6d40*/  FMUL.FTZ R143, R104, R35 ;  /* 0x00000023688f7220 */ /* 0x000fca0000410000 */
[----:B------:R-:W-:-:S07]  /*6d50*/  F2FP.F16.F32.PACK_AB R111, R143, R135 ;  /* 0x000000878f6f723e */ /* 0x000fce00000000ff */
.L_x_15335:
        /* <DEDUP_REMOVED lines=42> */
.L_x_15362:
        /* <DEDUP_REMOVED lines=12> */
.L_x_15363:
        /* <DEDUP_REMOVED lines=61> */
.L_x_15361:
[----:B------:R-:W-:Y:S01]  /*7490*/  I2FP.F32.U32 R109, R108 ;  /* 0x0000006c006d7245 */ /* 0x000fe20000201000 */
[----:B-----5:R-:W-:Y:S01]  /*74a0*/  HADD2.F32 R111, -RZ, R104.H0_H0 ;  /* 0x20000068ff6f7230 */ /* 0x020fe20000004100 */
        /* <DEDUP_REMOVED lines=21> */
.L_x_15365:
        /* <DEDUP_REMOVED lines=12> */
.L_x_15366:
        /* <DEDUP_REMOVED lines=61> */
.L_x_15364:
        /* <DEDUP_REMOVED lines=23> */
.L_x_15368:
        /* <DEDUP_REMOVED lines=12> */
.L_x_15369:
        /* <DEDUP_REMOVED lines=61> */
.L_x_15367:
        /* <DEDUP_REMOVED lines=22> */
.L_x_15371:
        /* <DEDUP_REMOVED lines=12> */
.L_x_15372:
        /* <DEDUP_REMOVED lines=60> */
[----:B------:R-:W-:-:S07]  /*8670*/  IMAD.MOV.U32 R130, RZ, RZ, R152 ;  /* 0x000000ffff827224 */ /* 0x000fce00078e0098 */
.L_x_15370:
        /* <DEDUP_REMOVED lines=22> */
.L_x_15374:
        /* <DEDUP_REMOVED lines=12> */
.L_x_15375:
[----:B------:R-:W-:Y:S01]  /*88a0*/  IMAD.WIDE.U32 R108, R120, -0x326172a9, RZ ;  /* 0xcd9e8d57786c7825 */ /* 0x000fe200078e00ff */
[----:B------:R-:W-:Y:S02]  /*88b0*/  LOP3.LUT R154, R123, R105, R3, 0x96, !PT ;  /* 0x000000697b9a7212 */ /* 0x000fe400078e9603 */
        /* <DEDUP_REMOVED lines=59> */
.L_x_15373:
        /* <DEDUP_REMOVED lines=22> */
.L_x_15377:
        /* <DEDUP_REMOVED lines=12> */
.L_x_15378:
        /* <DEDUP_REMOVED lines=61> */
.L_x_15376:
        /* <DEDUP_REMOVED lines=22> */
.L_x_15380:
        /* <DEDUP_REMOVED lines=12> */
.L_x_15381:
        /* <DEDUP_REMOVED lines=61> */
.L_x_15379:
        /* <DEDUP_REMOVED lines=22> */
.L_x_15383:
        /* <DEDUP_REMOVED lines=14> */
.L_x_15384:
        /* <DEDUP_REMOVED lines=61> */
.L_x_15382:
[----:B------:R-:W-:Y:S01]  /*9e60*/  I2FP.F32.U32 R105, R104 ;  /* 0x0000006800697245 */ /* 0x000fe20000201000 */
[----:B------:R-:W-:Y:S01]  /*9e70*/  HADD2.F32 R107, -RZ, R107.H1_H1 ;  /* 0x3000006bff6b7230 */ /* 0x000fe20000004100 */
[----:B------:R-:W-:Y:S01]  /*9e80*/  F2FP.F16.F32.PACK_AB R106, R161, R155 ;  /* 0x0000009ba16a723e */ /* 0x000fe200000000ff */
[----:B------:R-:W-:Y:S02]  /*9e90*/  HADD2.F32 R159, -RZ, R7.H1_H1 ;  /* 0x30000007ff9f7230 */ /* 0x000fe40000004100 */
[----:B------:R-:W-:Y:S01]  /*9ea0*/  FFMA.FTZ R105, R105, R128, 1.1641532182693481445e-10 ;  /* 0x2f00000069697423 */ /* 0x000fe20000010080 */
[----:B------:R-:W-:-:S04]  /*9eb0*/  FMUL.FTZ R107, R107, R0 ;  /* 0x000000006b6b7220 */ /* 0x000fc80000410000 */
[----:B------:R-:W-:Y:S01]  /*9ec0*/  FMUL.FTZ R107, R107, UR5 ;  /* 0x000000056b6b7c20 */ /* 0x000fe20008410000 */
[----:B------:R-:W-:Y:S02]  /*9ed0*/  FSETP.GTU.FTZ.AND P6, PT, R105, UR4, PT ;  /* 0x0000000469007c0b */ /* 0x000fe4000bfdc000 */
[----:B------:R-:W-:Y:S02]  /*9ee0*/  F2FP.F16.F32.PACK_AB R105, R153, R151 ;  /* 0x000000979969723e */ /* 0x000fe400000000ff */
[----:B------:R-:W-:Y:S02]  /*9ef0*/  FSEL R104, R107, RZ, !P6 ;  /* 0x000000ff6b687208 */ /* 0x000fe40007000000 */
[----:B------:R-:W-:-:S03]  /*9f00*/  PLOP3.LUT P6, PT, P6, PT, PT, 0x8, 0x80 ;  /* 0x000000000080781c */ /* 0x000fc600037ce170 */
[----:B------:R-:W-:Y:S01]  /*9f10*/  FFMA.FTZ R159, R104, R27, R159 ;  /* 0x0000001b689f7223 */ /* 0x000fe2000001009f */
[----:B------:R-:W-:-:S04]  /*9f20*/  F2FP.F16.F32.PACK_AB R104, R149, R147 ;  /* 0x000000939568723e */ /* 0x000fc800000000ff */
[----:B------:R-:W-:Y:S01]  /*9f30*/  F2FP.F16.F32.PACK_AB R107, R159, R157 ;  /* 0x0000009d9f6b723e */ /* 0x000fe200000000ff */
[----:B------:R-:W-:Y:S06]  /*9f40*/  BRA `(.L_x_15385) ;  /* 0x0000002c00ec7947 */ /* 0x000fec0003800000 */
.L_x_15360:
        /* <DEDUP_REMOVED lines=15> */
.L_x_15387:
        /* <DEDUP_REMOVED lines=12> */
.L_x_15388:
        /* <DEDUP_REMOVED lines=61> */
.L_x_15386:
[----:B------:R-:W-:Y:S01]  /*a4d0*/  I2FP.F32.U32 R109, R108 ;  /* 0x0000006c006d7245 */ /* 0x000fe20000201000 */
[----:B-----5:R-:W-:Y:S01]  /*a4e0*/  HADD2.F32 R111, -RZ, R104.H0_H0 ;  /* 0x20000068ff6f7230 */ /* 0x020fe20000004100 */
        /* <DEDUP_REMOVED lines=20> */
.L_x_15390:
        /* <DEDUP_REMOVED lines=12> */
.L_x_15391:
        /* <DEDUP_REMOVED lines=61> */
.L_x_15389:
        /* <DEDUP_REMOVED lines=22> */
.L_x_15393:
        /* <DEDUP_REMOVED lines=12> */
.L_x_15394:
        /* <DEDUP_REMOVED lines=61> */
.L_x_15392:
        /* <DEDUP_REMOVED lines=21> */
.L_x_15396:
        /* <DEDUP_REMOVED lines=12> */
.L_x_15397:
        /* <DEDUP_REMOVED lines=61> */
.L_x_15395:
        /* <DEDUP_REMOVED lines=21> */
.L_x_15399:
        /* <DEDUP_REMOVED lines=12> */
.L_x_15400:
        /* <DEDUP_REMOVED lines=61> */
.L_x_15398:
        /* <DEDUP_REMOVED lines=21> */
.L_x_15402:
        /* <DEDUP_REMOVED lines=12> */
.L_x_15403:
        /* <DEDUP_REMOVED lines=59> */
[----:B------:R-:W-:Y:S01]  /*c230*/  MOV R130, R110 ;  /* 0x0000006e00827202 */ /* 0x000fe20000000f00 */
[----:B------:R-:W-:-:S07]  /*c240*/  IMAD.MOV.U32 R110, RZ, RZ, RZ ;  /* 0x000000ffff6e7224 */ /* 0x000fce00078e00ff */
.L_x_15401:
        /* <DEDUP_REMOVED lines=21> */
.L_x_15405:
        /* <DEDUP_REMOVED lines=12> */
.L_x_15406:
        /* <DEDUP_REMOVED lines=61> */
.L_x_15404:
        /* <DEDUP_REMOVED lines=21> */
.L_x_15408:
        /* <DEDUP_REMOVED lines=14> */
.L_x_15409:
        /* <DEDUP_REMOVED lines=61> */
.L_x_15407:
[----:B------:R-:W-:Y:S01]  /*ce30*/  I2FP.F32.U32 R105, R104 ;  /* 0x0000006800697245 */ /* 0x000fe20000201000 */
[----:B------:R-:W-:Y:S01]  /*ce40*/  HADD2.F32 R107, -RZ, R107.H1_H1 ;  /* 0x3000006bff6b7230 */ /* 0x000fe20000004100 */
[----:B------:R-:W-:-:S03]  /*ce50*/  F2FP.F16.F32.PACK_AB R106, R161, R155 ;  /* 0x0000009ba16a723e */ /* 0x000fc600000000ff */
[----:B------:R-:W-:Y:S01]  /*ce60*/  FFMA.FTZ R105, R105, R128, 1.1641532182693481445e-10 ;  /* 0x2f00000069697423 */ /* 0x000fe20000010080 */
[----:B------:R-:W-:-:S04]  /*ce70*/  FMUL.FTZ R107, R107, R0 ;  /* 0x000000006b6b7220 */ /* 0x000fc80000410000 */
        /* <DEDUP_REMOVED lines=8> */
.L_x_15385:
        /* <DEDUP_REMOVED lines=40> */
.L_x_15412:
        /* <DEDUP_REMOVED lines=12> */
.L_x_15413:
        /* <DEDUP_REMOVED lines=61> */
.L_x_15411:
[----:B------:R-:W-:Y:S01]  /*d610*/  I2FP.F32.U32 R105, R104 ;  /* 0x0000006800697245 */ /* 0x000fe20000201000 */
[----:B-----5:R-:W-:Y:S01]  /*d620*/  HADD2.F32 R107, -RZ, R108.H0_H0 ;  /* 0x2000006cff6b7230 */ /* 0x020fe20000004100 */
        /* <DEDUP_REMOVED lines=21> */
.L_x_15415:
        /* <DEDUP_REMOVED lines=12> */
.L_x_15416:
        /* <DEDUP_REMOVED lines=61> */
.L_x_15414:
        /* <DEDUP_REMOVED lines=23> */
.L_x_15418:
        /* <DEDUP_REMOVED lines=12> */
.L_x_15419:
        /* <DEDUP_REMOVED lines=61> */
.L_x_15417:
[----:B------:R-:W-:Y:S01]  /*e210*/  I2FP.F32.U32 R105, R104 ;  /* 0x0000006800697245 */ /* 0x000fe20000201000 */
[----:B------:R-:W-:Y:S01]  /*e220*/  HADD2.F32 R107, -RZ, R109.H0_H0 ;  /* 0x2000006dff6b7230 */ /* 0x000fe20000004100 */
[----:B------:R-:W-:Y:S01]  /*e230*/  ISETP.NE.AND P2, PT, R106, 0x1, PT ;  /* 0x000000016a00780c */ /* 0x000fe20003f45270 */
[----:B------:R-:W-:Y:S02]  /*e240*/  HADD2.F32 R104, -RZ, R5.H0_H0 ;  /* 0x20000005ff687230 */ /* 0x000fe40000004100 */
[----:B------:R-:W-:Y:S01]  /*e250*/  FFMA.FTZ R105, R105, R128, 1.1641532182693481445e-10 ;  /* 0x2f00000069697423 */ /* 0x000fe20000010080 */
[----:B------:R-:W-:-:S04]  /*e260*/  FMUL.FTZ R107, R107, R0 ;  /* 0x000000006b6b7220 */ /* 0x000fc80000410000 */
        /* <DEDUP_REMOVED lines=16> */
.L_x_15421:
        /* <DEDUP_REMOVED lines=12> */
.L_x_15422:
        /* <DEDUP_REMOVED lines=61> */
.L_x_15420:
        /* <DEDUP_REMOVED lines=22> */
.L_x_15424:
        /* <DEDUP_REMOVED lines=12> */
.L_x_15425:
        /* <DEDUP_REMOVED lines=61> */
.L_x_15423:
        /* <DEDUP_REMOVED lines=22> */
.L_x_15427:
        /* <DEDUP_REMOVED lines=12> */
.L_x_15428:
        /* <DEDUP_REMOVED lines=61> */
.L_x_15426:
        /* <DEDUP_REMOVED lines=22> */
.L_x_15430:
        /* <DEDUP_REMOVED lines=12> */
.L_x_15431:
        /* <DEDUP_REMOVED lines=61> */
.L_x_15429:
        /* <DEDUP_REMOVED lines=22> */
.L_x_15433:
        /* <DEDUP_REMOVED lines=14> */
.L_x_15434:
        /* <DEDUP_REMOVED lines=61> */
.L_x_15432:
        /* <DEDUP_REMOVED lines=15> */
.L_x_15410:
        /* <DEDUP_REMOVED lines=15> */
.L_x_15437:
        /* <DEDUP_REMOVED lines=12> */
.L_x_15438:
        /* <DEDUP_REMOVED lines=61> */
.L_x_15436:
[----:B------:R-:W-:Y:S01]  /*10650*/  I2FP.F32.U32 R105, R104 ;  /* 0x0000006800697245 */ /* 0x000fe20000201000 */
[----:B-----5:R-:W-:Y:S01]  /*10660*/  HADD2.F32 R107, -RZ, R108.H0_H0 ;  /* 0x2000006cff6b7230 */ /* 0x020fe20000004100 */
        /* <DEDUP_REMOVED lines=20> */
.L_x_15440:
        /* <DEDUP_REMOVED lines=12> */
.L_x_15441:
        /* <DEDUP_REMOVED lines=61> */
.L_x_15439:
        /* <DEDUP_REMOVED lines=22> */
.L_x_15443:
        /* <DEDUP_REMOVED lines=12> */
.L_x_15444:
        /* <DEDUP_REMOVED lines=61> */
.L_x_15442:
[----:B------:R-:W-:Y:S01]  /*11230*/  I2FP.F32.U32 R105, R104 ;  /* 0x0000006800697245 */ /* 0x000fe20000201000 */
[----:B------:R-:W-:Y:S01]  /*11240*/  HADD2.F32 R107, -RZ, R109.H0_H0 ;  /* 0x2000006dff6b7230 */ /* 0x000fe20000004100 */
[----:B------:R-:W-:Y:S01]  /*11250*/  ISETP.NE.AND P2, PT, R106, 0x1, PT ;  /* 0x000000016a00780c */ /* 0x000fe20003f45270 */
[----:B------:R-:W-:Y:S02]  /*11260*/  IMAD.MOV.U32 R104, RZ, RZ, R124 ;  /* 0x000000ffff687224 */ /* 0x000fe400078e007c */
[----:B------:R-:W-:Y:S01]  /*11270*/  FFMA.FTZ R105, R105, R128, 1.1641532182693481445e-10 ;  /* 0x2f00000069697423 */ /* 0x000fe20000010080 */
[----:B------:R-:W-:-:S04]  /*11280*/  FMUL.FTZ R107, R107, R0 ;  /* 0x000000006b6b7220 */ /* 0x000fc80000410000 */
[----:B------:R-:W-:Y:S01]  /*11290*/  FMUL.FTZ R107, R107, UR5 ;  /* 0x000000056b6b7c20 */ /* 0x000fe20008410000 */
[----:B------:R-:W-:-:S04]  /*112a0*/  FSETP.GTU.FTZ.AND P1, PT, R105, UR4, PT ;  /* 0x0000000469007c0b */ /* 0x000fc8000bf3c000 */
        /* <DEDUP_REMOVED lines=13> */
.L_x_15446:
        /* <DEDUP_REMOVED lines=12> */
.L_x_15447:
        /* <DEDUP_REMOVED lines=61> */
.L_x_15445:
        /* <DEDUP_REMOVED lines=21> */
.L_x_15449:
        /* <DEDUP_REMOVED lines=12> */
.L_x_15450:
        /* <DEDUP_REMOVED lines=61> */
.L_x_15448:
        /* <DEDUP_REMOVED lines=21> */
.L_x_15452:
        /* <DEDUP_REMOVED lines=12> */
.L_x_15453:
        /* <DEDUP_REMOVED lines=53> */
[----:B------:R-:W-:-:S04]  /*12350*/  IMAD.WIDE.U32 R174, R109, -0x2daee0ad, RZ ;  /* 0xd2511f536dae7825 */ /* 0x000fc800078e00ff */
[----:B------:R-:W-:Y:S02]  /*12360*/  HFMA2 R109, -RZ, RZ, 0, 0 ;  /* 0x00000000ff6d7431 */ /* 0x000fe400000001ff */
[----:B------:R-:W-:Y:S01]  /*12370*/  VIADD R121, R2, 0x8ff34781 ;  /* 0x8ff3478102797836 */ /* 0x000fe20000000000 */
[----:B------:R-:W-:Y:S01]  /*12380*/  LOP3.LUT R122, R105, R104, R175, 0x96, !PT ;  /* 0x00000068697a7212 */ /* 0x000fe200078e96af */
[----:B------:R-:W-:Y:S01]  /*12390*/  IMAD.MOV.U32 R124, RZ, RZ, R176 ;  /* 0x000000ffff7c7224 */ /* 0x000fe200078e00b0 */
[----:B------:R-:W-:Y:S01]  /*123a0*/  MOV R104, R132 ;  /* 0x0000008400687202 */ /* 0x000fe20000000f00 */
[----:B------:R-:W-:Y:S01]  /*123b0*/  IMAD.MOV.U32 R132, RZ, RZ, R174 ;  /* 0x000000ffff847224 */ /* 0x000fe200078e00ae */
[----:B------:R-:W-:-:S07]  /*123c0*/  LOP3.LUT R121, R121, R106, R177, 0x96, !PT ;  /* 0x0000006a79797212 */ /* 0x000fce00078e96b1 */
.L_x_15451:
        /* <DEDUP_REMOVED lines=21> */
.L_x_15455:
        /* <DEDUP_REMOVED lines=12> */
.L_x_15456:
        /* <DEDUP_REMOVED lines=61> */
.L_x_15454:
        /* <DEDUP_REMOVED lines=21> */
.L_x_15458:
        /* <DEDUP_REMOVED lines=14> */
.L_x_15459:
        /* <DEDUP_REMOVED lines=61> */
.L_x_15457:
        /* <DEDUP_REMOVED lines=13> */
.L_x_15435:
        /* <DEDUP_REMOVED lines=40> */
.L_x_15462:
        /* <DEDUP_REMOVED lines=12> */
.L_x_15463:
        /* <DEDUP_REMOVED lines=61> */
.L_x_15461:
        /* <DEDUP_REMOVED lines=23> */
.L_x_15465:
        /* <DEDUP_REMOVED lines=12> */
.L_x_15466:
        /* <DEDUP_REMOVED lines=61> */
.L_x_15464:
        /* <DEDUP_REMOVED lines=22> */
.L_x_15468:
        /* <DEDUP_REMOVED lines=12> */
.L_x_15469:
        /* <DEDUP_REMOVED lines=61> */
.L_x_15467:
        /* <DEDUP_REMOVED lines=22> */
.L_x_15471:
        /* <DEDUP_REMOVED lines=12> */
.L_x_15472:
        /* <DEDUP_REMOVED lines=61> */
.L_x_15470:
[----:B------:R-:W-:Y:S01]  /*14970*/  I2FP.F32.U32 R105, R104 ;  /* 0x0000006800697245 */ /* 0x000fe20000201000 */
[----:B------:R-:W-:Y:S01]  /*14980*/  HADD2.F32 R109, -RZ, R109.H1_H1 ;  /* 0x3000006dff6d7230 */ /* 0x000fe20000004100 */
[----:B------:R-:W-:Y:S01]  /*14990*/  ISETP.NE.AND P3, PT, R107, 0x1, PT ;  /* 0x000000016b00780c */ /* 0x000fe20003f65270 */
[----:B------:R-:W-:Y:S02]  /*149a0*/  IMAD.MOV.U32 R106, RZ, RZ, 0x2 ;  /* 0x00000002ff6a7424 */ /* 0x000fe400078e00ff */
[----:B------:R-:W-:Y:S01]  /*149b0*/  FFMA.FTZ R105, R105, R128, 1.1641532182693481445e-10 ;  /* 0x2f00000069697423 */ /* 0x000fe20000010080 */
[----:B------:R-:W-:-:S04]  /*149c0*/  FMUL.FTZ R109, R109, R0 ;  /* 0x000000006d6d7220 */ /* 0x000fc80000410000 */
[----:B------:R-:W-:Y:S01]  /*149d0*/  FMUL.FTZ R109, R109, UR5 ;  /* 0x000000056d6d7c20 */ /* 0x000fe20008410000 */
[----:B------:R-:W-:Y:S01]  /*149e0*/  FSETP.GTU.FTZ.AND P2, PT, R105, UR4, PT ;  /* 0x0000000469007c0b */ /* 0x000fe2000bf5c000 */
        /* <DEDUP_REMOVED lines=14> */
.L_x_15474:
        /* <DEDUP_REMOVED lines=12> */
.L_x_15475:
        /* <DEDUP_REMOVED lines=61> */
.L_x_15473:
        /* <DEDUP_REMOVED lines=22> */
.L_x_15477:
        /* <DEDUP_REMOVED lines=12> */
.L_x_15478:
        /* <DEDUP_REMOVED lines=61> */
.L_x_15476:
        /* <DEDUP_REMOVED lines=22> */
.L_x_15480:
        /* <DEDUP_REMOVED lines=12> */
.L_x_15481:
        /* <DEDUP_REMOVED lines=61> */
.L_x_15479:
        /* <DEDUP_REMOVED lines=22> */
.L_x_15483:
        /* <DEDUP_REMOVED lines=14> */
.L_x_15484:
        /* <DEDUP_REMOVED lines=61> */
.L_x_15482:
[----:B------:R-:W-:Y:S01]  /*16150*/  I2FP.F32.U32 R105, R104 ;  /* 0x0000006800697245 */ /* 0x000fe20000201000 */
[----:B------:R-:W-:Y:S01]  /*16160*/  HADD2.F32 R111, -RZ, R111.H1_H1 ;  /* 0x3000006fff6f7230 */ /* 0x000fe20000004100 */
[----:B------:R-:W-:Y:S01]  /*16170*/  F2FP.F16.F32.PACK_AB R106, R189, R187 ;  /* 0x000000bbbd6a723e */ /* 0x000fe200000000ff */
[----:B------:R-:W-:Y:S01]  /*16180*/  HADD2.F32 R193, -RZ, R7.H1_H1 ;  /* 0x30000007ffc17230 */ /* 0x000fe20000004100 */
[----:B------:R-:W-:Y:S01]  /*16190*/  F2FP.F16.F32.PACK_AB R104, R183, R113 ;  /* 0x00000071b768723e */ /* 0x000fe200000000ff */
[----:B------:R-:W-:Y:S01]  /*161a0*/  FFMA.FTZ R105, R105, R128, 1.1641532182693481445e-10 ;  /* 0x2f00000069697423 */ /* 0x000fe20000010080 */
[----:B------:R-:W-:-:S04]  /*161b0*/  FMUL.FTZ R111, R111, R0 ;  /* 0x000000006f6f7220 */ /* 0x000fc80000410000 */
        /* <DEDUP_REMOVED lines=8> */
.L_x_15460:
        /* <DEDUP_REMOVED lines=15> */
.L_x_15487:
        /* <DEDUP_REMOVED lines=12> */
.L_x_15488:
        /* <DEDUP_REMOVED lines=61> */
.L_x_15486:
        /* <DEDUP_REMOVED lines=22> */
.L_x_15490:
        /* <DEDUP_REMOVED lines=12> */
.L_x_15491:
        /* <DEDUP_REMOVED lines=61> */
.L_x_15489:
        /* <DEDUP_REMOVED lines=21> */
.L_x_15493:
        /* <DEDUP_REMOVED lines=12> */
.L_x_15494:
        /* <DEDUP_REMOVED lines=61> */
.L_x_15492:
[----:B------:R-:W-:Y:S01]  /*17390*/  I2FP.F32.U32 R105, R104 ;  /* 0x0000006800697245 */ /* 0x000fe20000201000 */
[----:B------:R-:W-:Y:S01]  /*173a0*/  HADD2.F32 R107, -RZ, R109.H0_H0 ;  /* 0x2000006dff6b7230 */ /* 0x000fe20000004100 */
[----:B------:R-:W-:Y:S02]  /*173b0*/  ISETP.NE.AND P2, PT, R106, 0x1, PT ;  /* 0x000000016a00780c */ /* 0x000fe40003f45270 */
[----:B------:R-:W-:Y:S01]  /*173c0*/  MOV R104, R124 ;  /* 0x0000007c00687202 */ /* 0x000fe20000000f00 */
[----:B------:R-:W-:Y:S01]  /*173d0*/  FFMA.FTZ R105, R105, R128, 1.1641532182693481445e-10 ;  /* 0x2f00000069697423 */ /* 0x000fe20000010080 */
[----:B------:R-:W-:-:S04]  /*173e0*/  FMUL.FTZ R107, R107, R0 ;  /* 0x000000006b6b7220 */ /* 0x000fc80000410000 */
[----:B------:R-:W-:Y:S01]  /*173f0*/  FMUL.FTZ R107, R107, UR5 ;  /* 0x000000056b6b7c20 */ /* 0x000fe20008410000 */
[----:B------:R-:W-:-:S04]  /*17400*/  FSETP.GTU.FTZ.AND P1, PT, R105, UR4, PT ;  /* 0x0000000469007c0b */ /* 0x000fc8000bf3c000 */
        /* <DEDUP_REMOVED lines=13> */
.L_x_15496:
        /* <DEDUP_REMOVED lines=12> */
.L_x_15497:
        /* <DEDUP_REMOVED lines=61> */
.L_x_15495:
        /* <DEDUP_REMOVED lines=21> */
.L_x_15499:
        /* <DEDUP_REMOVED lines=12> */
.L_x_15500:
        /* <DEDUP_REMOVED lines=61> */
.L_x_15498:
        /* <DEDUP_REMOVED lines=21> */
.L_x_15502:
        /* <DEDUP_REMOVED lines=12> */
.L_x_15503:
        /* <DEDUP_REMOVED lines=61> */
.L_x_15501:
        /* <DEDUP_REMOVED lines=21> */
.L_x_15505:
        /* <DEDUP_REMOVED lines=12> */
.L_x_15506:
        /* <DEDUP_REMOVED lines=61> */
.L_x_15504:
        /* <DEDUP_REMOVED lines=21> */
.L_x_15508:
        /* <DEDUP_REMOVED lines=14> */
.L_x_15509:
        /* <DEDUP_REMOVED lines=61> */
.L_x_15507:
[----:B------:R-:W-:Y:S01]  /*19110*/  I2FP.F32.U32 R105, R104 ;  /* 0x0000006800697245 */ /* 0x000fe20000201000 */
[----:B------:R-:W-:Y:S01]  /*19120*/  HADD2.F32 R111, -RZ, R111.H1_H1 ;  /* 0x3000006fff6f7230 */ /* 0x000fe20000004100 */
[----:B------:R-:W-:Y:S02]  /*19130*/  F2FP.F16.F32.PACK_AB R106, R189, R187 ;  /* 0x000000bbbd6a723e */ /* 0x000fe400000000ff */
        /* <DEDUP_REMOVED lines=8> */
[----:B------:R-:W-:-:S05]  /*191c0*/  FMUL.FTZ R193, R0, R11 ;  /* 0x0000000b00c17220 */ /* 0x000fca0000410000 */
[----:B------:R-:W-:-:S07]  /*191d0*/  F2FP.F16.F32.PACK_AB R107, R193, R191 ;  /* 0x000000bfc16b723e */ /* 0x000fce00000000ff */
.L_x_15485:
        /* <DEDUP_REMOVED lines=144> */
.L_x_15511:
[----:B------:R-:W-:Y:S05]  /*19ae0*/  BSYNC.RECONVERGENT B0 ;  /* 0x0000000000007941 */ /* 0x000fea0003800200 */
.L_x_15510:
        /* <DEDUP_REMOVED lines=9> */
[----:B------:R-:W-:-:S05]  /*19b80*/  IMAD.SHL.U32 R0, R126, 0x8, RZ ;  /* 0x000000087e007824 */ /* 0x000fca00078e00ff */
[----:B------:R-:W-:Y:S02]  /*19b90*/  LOP3.LUT R104, R0, 0xf8, RZ, 0xc0, !PT ;  /* 0x000000f800687812 */ /* 0x000fe400078ec0ff */
[----:B------:R-:W-:Y:S01]  /*19ba0*/  MOV R0, 0x400 ;  /* 0x0000040000007802 */ /* 0x000fe20000000f00 */
[----:B0-----:R-:W-:-:S04]  /*19bb0*/  ULEA UR4, UR5, UR4, 0x18 ;  /* 0x0000000405047291 */ /* 0x001fc8000f8ec0ff */
[----:B------:R-:W-:-:S09]  /*19bc0*/  @UP0 UIADD3 UR4, UPT, UPT, UR4, 0x40, URZ ;  /* 0x0000004004040890 */ /* 0x000fd2000fffe0ff */
[----:B------:R-:W0:Y:S03]  /*19bd0*/  LDS.64 R104, [R104+UR4] ;  /* 0x0000000468687984 */ /* 0x000e260008000a00 */
.L_x_15513:
[----:B------:R-:W-:Y:S05]  /*19be0*/  BSYNC.RECONVERGENT B0 ;  /* 0x0000000000007941 */ /* 0x000fea0003800200 */
.L_x_15512:
        /* <DEDUP_REMOVED lines=97> */
[----:B--2---:R-:W-:-:S03]  /*1a200*/  F2FP.F16.F32.PACK_AB R107, R114, R135 ;  /* 0x00000087726b723e */ /* 0x004fc600000000ff */
[C---:B------:R-:W-:Y:S01]  /*1a210*/  FMUL.FTZ R114, R0.reuse, R137 ;  /* 0x0000008900727220 */ /* 0x040fe20000410000 */
[----:B------:R-:W-:Y:S01]  /*1a220*/  FMUL.FTZ R155, R0, R155 ;  /* 0x0000009b009b7220 */ /* 0x000fe20000410000 */
[----:B------:R-:W-:-:S04]  /*1a230*/  IMAD.WIDE.U32 R116, R145, 0x10, R104 ;  /* 0x0000001091747825 */ /* 0x000fc800078e0068 */
[----:B------:R-:W-:Y:S01]  /*1a240*/  FMUL.FTZ R136, R0, R161 ;  /* 0x000000a100887220 */ /* 0x000fe20000410000 */
[----:B------:R-:W-:Y:S01]  /*1a250*/  F2FP.F16.F32.PACK_AB R113, R132, R113 ;  /* 0x000000718471723e */ /* 0x000fe200000000ff */
        /* <DEDUP_REMOVED lines=37> */
[----:B------:R-:W1:Y:S01]  /*1a4b0*/  LDC.64 R148, c[0x0][0x380] ;  /* 0x0000e000ff947b82 */ /* 0x000e620000000a00 */
[----:B------:R-:W-:Y:S01]  /*1a4c0*/  FMUL.FTZ R112, R0, R131 ;  /* 0x0000008300707220 */ /* 0x000fe20000410000 */
[----:B------:R-:W-:Y:S01]  /*1a4d0*/  F2FP.F16.F32.PACK_AB R115, R138, R115 ;  /* 0x000000738a73723e */ /* 0x000fe200000000ff */
        /* <DEDUP_REMOVED lines=8> */
[----:B------:R-:W-:Y:S01]  /*1a560*/  FMUL.FTZ R147, R0, R147 ;  /* 0x0000009300937220 */ /* 0x000fe20000410000 */
[----:B------:R-:W-:Y:S01]  /*1a570*/  FFMA.FTZ R131, R138, R85, R53 ;  /* 0x000000558a837223 */ /* 0x000fe20000010035 */
[----:B------:R-:W-:Y:S01]  /*1a580*/  FMUL.FTZ R165, R0, R165 ;  /* 0x000000a500a57220 */ /* 0x000fe20000410000 */
[----:B------:R-:W-:Y:S01]  /*1a590*/  F2FP.F16.F32.PACK_AB R139, R144, R139 ;  /* 0x0000008b908b723e */ /* 0x000fe200000000ff */
[----:B------:R-:W-:Y:S01]  /*1a5a0*/  FMUL.FTZ R195, R0, R195 ;  /* 0x000000c300c37220 */ /* 0x000fe20000410000 */
        /* <DEDUP_REMOVED lines=30> */
[----:B-1----:R-:W-:Y:S01]  /*1a790*/  IADD3 R125, PT, PT, R125, R148, RZ ;  /* 0x000000947d7d7210 */ /* 0x002fe20007ffe0ff */
[----:B------:R0:W-:Y:S03]  /*1a7a0*/  STG.E.128 desc[UR8][R116.64], R112 ;  /* 0x0000007074007986 */ /* 0x0001e6000c101d08 */
[----:B------:R-:W-:Y:S01]  /*1a7b0*/  ISETP.GE.AND P0, PT, R125, R149, PT ;  /* 0x000000957d00720c */ /* 0x000fe20003f06270 */
[----:B------:R0:W-:Y:S04]  /*1a7c0*/  STG.E.128 desc[UR8][R126.64], R136 ;  /* 0x000000887e007986 */ /* 0x0001e8000c101d08 */
[----:B------:R0:W-:Y:S08]  /*1a7d0*/  STG.E.128 desc[UR8][R128.64], R188 ;  /* 0x000000bc80007986 */ /* 0x0001f0000c101d08 */
[----:B------:R-:W-:Y:S05]  /*1a7e0*/  @!P0 BRA `(.L_x_15514) ;  /* 0xfffffe6000f48947 */ /* 0x000fea000383ffff */
[----:B------:R-:W-:Y:S05]  /*1a7f0*/  EXIT ;  /* 0x000000000000794d */ /* 0x000fea0003800000 */
.L_x_15515:
        /* <DEDUP_REMOVED lines=16> */
.L_x_27553:


//--------------------- .text._ZN10layer_norm13ln_fwd_kernelINS_13Kernel_traitsIf6__halfS2_S2_fjLj8192ELj1ELj1ELj8ELj16ENS_18Kernel_traits_baseILj8192EfS2_S2_S2_fjLj256EEEEELb1ELb1ELb1ELb0EEEvNS_9FwdParamsE --------------------------
	.section	.text._ZN10layer_norm13ln_fwd_kernelINS_13Kernel_traitsIf6__halfS2_S2_fjLj8192ELj1ELj1ELj8ELj16ENS_18Kernel_traits_baseILj8192EfS2_S2_S2_fjLj256EEEEELb1ELb1ELb1ELb0EEEvNS_9FwdParamsE,"ax",@progbits
	.align	128
        .global         _ZN10layer_norm13ln_fwd_kernelINS_13Kernel_traitsIf6__halfS2_S2_fjLj8192ELj1ELj1ELj8ELj16ENS_18Kernel_traits_baseILj8192EfS2_S2_S2_fjLj256EEEEELb1ELb1ELb1ELb0EEEvNS_9FwdParamsE
        .type           _ZN10layer_norm13ln_fwd_kernelINS_13Kernel_traitsIf6__halfS2_S2_fjLj8192ELj1ELj1ELj8ELj16ENS_18Kernel_traits_baseILj8192EfS2_S2_S2_fjLj256EEEEELb1ELb1ELb1ELb0EEEvNS_9FwdParamsE,@function
        .size           _ZN10layer_norm13ln_fwd_kernelINS_13Kernel_traitsIf6__halfS2_S2_fjLj8192ELj1ELj1ELj8ELj16ENS_18Kernel_traits_baseILj8192EfS2_S2_S2_fjLj256EEEEELb1ELb1ELb1ELb0EEEvNS_9FwdParamsE,(.L_x_27554 - _ZN10layer_norm13ln_fwd_kernelINS_13Kernel_traitsIf6__halfS2_S2_fjLj8192ELj1ELj1ELj8ELj16ENS_18Kernel_traits_baseILj8192EfS2_S2_S2_fjLj256EEEEELb1ELb1ELb1ELb0EEEvNS_9FwdParamsE)
        .other          _ZN10layer_norm13ln_fwd_kernelINS_13Kernel_traitsIf6__halfS2_S2_fjLj8192ELj1ELj1ELj8ELj16ENS_18Kernel_traits_baseILj8192EfS2_S2_S2_fjLj256EEEEELb1ELb1ELb1ELb0EEEvNS_9FwdParamsE,@"STO_CUDA_ENTRY STV_DEFAULT"
_ZN10layer_norm13ln_fwd_kernelINS_13Kernel_traitsIf6__halfS2_S2_fjLj8192ELj1ELj1ELj8ELj16ENS_18Kernel_traits_baseILj8192EfS2_S2_S2_fjLj256EEEEELb1ELb1ELb1ELb0EEEvNS_9FwdParamsE:
.text._ZN10layer_norm13ln_fwd_kernelINS_13Kernel_traitsIf6__halfS2_S2_fjLj8192ELj1ELj1ELj8ELj16ENS_18Kernel_traits_baseILj8192EfS2_S2_S2_fjLj256EEEEELb1ELb1ELb1ELb0EEEvNS_9FwdParamsE:
        /* <DEDUP_REMOVED lines=87> */
.L_x_15517:
        /* <DEDUP_REMOVED lines=55> */
.L_x_15518:
[----:B------:R-:W-:Y:S05]  /*08e0*/  BSYNC.RECONVERGENT B0 ;  /* 0x0000000000007941 */ /* 0x000fea0003800200 */
.L_x_15516:
        /* <DEDUP_REMOVED lines=107> */
.L_x_15935:
        /* <DEDUP_REMOVED lines=28> */
.L_x_15521:
[----:B------:R-:W-:Y:S05]  /*1160*/  BRA.U !UP0, `(.L_x_15522) ;  /* 0x0000003508a47547 */ /* 0x000fea000b800000 */
        /* <DEDUP_REMOVED lines=24> */
.L_x_15526:
        /* <DEDUP_REMOVED lines=13> */
.L_x_15528:
[----:B------:R-:W-:Y:S05]  /*13c0*/  BSYNC.RECONVERGENT B2 ;  /* 0x0000000000027941 */ /* 0x000fea0003800200 */
.L_x_15527:
        /* <DEDUP_REMOVED lines=61> */
.L_x_15525:
[----:B------:R-:W-:Y:S05]  /*17a0*/  BSYNC.RECONVERGENT B1 ;  /* 0x0000000000017941 */ /* 0x000fea0003800200 */
.L_x_15524:
        /* <DEDUP_REMOVED lines=11> */
.L_x_15523:
        /* <DEDUP_REMOVED lines=21> */
.L_x_15532:
        /* <DEDUP_REMOVED lines=13> */
.L_x_15534:
[----:B------:R-:W-:Y:S05]  /*1a80*/  BSYNC.RECONVERGENT B2 ;  /* 0x0000000000027941 */ /* 0x000fea0003800200 */
.L_x_15533:
        /* <DEDUP_REMOVED lines=61> */
.L_x_15531:
[----:B------:R-:W-:Y:S05]  /*1e60*/  BSYNC.RECONVERGENT B1 ;  /* 0x0000000000017941 */ /* 0x000fea0003800200 */
.L_x_15530:
        /* <DEDUP_REMOVED lines=10> */
[----:B------:R-:W-:-:S07]  /*1f10*/  FFMA.FTZ R179, R138, R89, R179 ;  /* 0x000000598ab37223 */ /* 0x000fce00000100b3 */
.L_x_15529:
        /* <DEDUP_REMOVED lines=21> */
.L_x_15538:
        /* <DEDUP_REMOVED lines=13> */
.L_x_15540:
[----:B------:R-:W-:Y:S05]  /*2140*/  BSYNC.RECONVERGENT B2 ;  /* 0x0000000000027941 */ /* 0x000fea0003800200 */
.L_x_15539:
        /* <DEDUP_REMOVED lines=61> */
.L_x_15537:
[----:B------:R-:W-:Y:S05]  /*2520*/  BSYNC.RECONVERGENT B1 ;  /* 0x0000000000017941 */ /* 0x000fea0003800200 */
.L_x_15536:
        /* <DEDUP_REMOVED lines=10> */
[----:B------:R-:W-:-:S07]  /*25d0*/  FFMA.FTZ R177, R177, R90, R148 ;  /* 0x0000005ab1b17223 */ /* 0x000fce0000010094 */
.L_x_15535:
        /* <DEDUP_REMOVED lines=21> */
.L_x_15544:
        /* <DEDUP_REMOVED lines=13> */
.L_x_15546:
[----:B------:R-:W-:Y:S05]  /*2800*/  BSYNC.RECONVERGENT B2 ;  /* 0x0000000000027941 */ /* 0x000fea0003800200 */
.L_x_15545:
        /* <DEDUP_REMOVED lines=61> */
.L_x_15543:
[----:B------:R-:W-:Y:S05]  /*2be0*/  BSYNC.RECONVERGENT B1 ;  /* 0x0000000000017941 */ /* 0x000fea0003800200 */
.L_x_15542:
        /* <DEDUP_REMOVED lines=10> */
[----:B------:R-:W-:-:S07]  /*2c90*/  FFMA.FTZ R175, R138, R91, R175 ;  /* 0x0000005b8aaf7223 */ /* 0x000fce00000100af */
.L_x_15541:
        /* <DEDUP_REMOVED lines=21> */
.L_x_15550:
        /* <DEDUP_REMOVED lines=13> */
.L_x_15552:
[----:B------:R-:W-:Y:S05]  /*2ec0*/  BSYNC.RECONVERGENT B2 ;  /* 0x0000000000027941 */ /* 0x000fea0003800200 */
.L_x_15551:
        /* <DEDUP_REMOVED lines=61> */
.L_x_15549:
[----:B------:R-:W-:Y:S05]  /*32a0*/  BSYNC.RECONVERGENT B1 ;  /* 0x0000000000017941 */ /* 0x000fea0003800200 */
.L_x_15548:
        /* <DEDUP_REMOVED lines=11> */
.L_x_15547:
        /* <DEDUP_REMOVED lines=21> */
.L_x_15556:
        /* <DEDUP_REMOVED lines=13> */
.L_x_15558:
[----:B------:R-:W-:Y:S05]  /*3580*/  BSYNC.RECONVERGENT B2 ;  /* 0x0000000000027941 */ /* 0x000fea0003800200 */
.L_x_15557:
        /* <DEDUP_REMOVED lines=61> */
.L_x_15555:
[----:B------:R-:W-:Y:S05]  /*3960*/  BSYNC.RECONVERGENT B1 ;  /* 0x0000000000017941 */ /* 0x000fea0003800200 */
.L_x_15554:
        /* <DEDUP_REMOVED lines=11> */
.L_x_15553:
        /* <DEDUP_REMOVED lines=21> */
.L_x_15562:
        /* <DEDUP_REMOVED lines=13> */
.L_x_15564:
[----:B------:R-:W-:Y:S05]  /*3c40*/  BSYNC.RECONVERGENT B2 ;  /* 0x0000000000027941 */ /* 0x000fea0003800200 */
.L_x_15563:
        /* <DEDUP_REMOVED lines=61> */
.L_x_15561:
[----:B------:R-:W-:Y:S05]  /*4020*/  BSYNC.RECONVERGENT B1 ;  /* 0x0000000000017941 */ /* 0x000fea0003800200 */
.L_x_15560:
        /* <DEDUP_REMOVED lines=11> */
.L_x_15559:
        /* <DEDUP_REMOVED lines=21> */
.L_x_15568:
        /* <DEDUP_REMOVED lines=13> */
.L_x_15570:
[----:B------:R-:W-:Y:S05]  /*4300*/  BSYNC.RECONVERGENT B2 ;  /* 0x0000000000027941 */ /* 0x000fea0003800200 */
.L_x_15569:
        /* <DEDUP_REMOVED lines=61> */
.L_x_15567:
[----:B------:R-:W-:Y:S05]  /*46e0*/  BSYNC.RECONVERGENT B1 ;  /* 0x0000000000017941 */ /* 0x000fea0003800200 */
.L_x_15566:
        /* <DEDUP_REMOVED lines=11> */
.L_x_15565:
[----:B------:R-:W-:Y:S02]  /*47a0*/  F2FP.F16.F32.PACK_AB R160, RZ, R167 ;  /* 0x000000a7ffa0723e */ /* 0x000fe400000000ff */
[----:B------:R-:W-:Y:S02]  /*47b0*/  PRMT R108, R108, 0x5410, R111 ;  /* 0x000054106c6c7816 */ /* 0x000fe4000000006f */
[----:B------:R-:W-:Y:S02]  /*47c0*/  PRMT R110, R110, 0x5410, R150 ;  /* 0x000054106e6e7816 */ /* 0x000fe40000000096 */
[----:B------:R-:W-:Y:S02]  /*47d0*/  PRMT R109, R109, 0x5410, R148 ;  /* 0x000054106d6d7816 */ /* 0x000fe40000000094 */
[----:B------:R-:W-:Y:S01]  /*47e0*/  PRMT R111, R158, 0x5410, R160 ;  /* 0x000054109e6f7816 */ /* 0x000fe200000000a0 */
[----:B------:R-:W-:Y:S06]  /*47f0*/  BRA `(.L_x_15571) ;  /* 0x0000003400007947 */ /* 0x000fec0003800000 */
.L_x_15522:
        /* <DEDUP_REMOVED lines=20> */
.L_x_15575:
        /* <DEDUP_REMOVED lines=13> */
.L_x_15577:
[----:B------:R-:W-:Y:S05]  /*4a10*/  BSYNC.RECONVERGENT B2 ;  /* 0x0000000000027941 */ /* 0x000fea0003800200 */
.L_x_15576:
        /* <DEDUP_REMOVED lines=61> */
.L_x_15574:
[----:B------:R-:W-:Y:S05]  /*4df0*/  BSYNC.RECONVERGENT B1 ;  /* 0x0000000000017941 */ /* 0x000fea0003800200 */
.L_x_15573:
[----:B------:R-:W-:Y:S01]  /*4e00*/  HFMA2 R111, -RZ, RZ, 0.1171875, 0 ;  /* 0x2f800000ff6f7431 */ /* 0x000fe200000001ff */
[----:B------:R-:W-:Y:S01]  /*4e10*/  I2FP.F32.U32 R108, R108 ;  /* 0x0000006c006c7245 */ /* 0x000fe20000201000 */
[----:B-----5:R-:W-:-:S05]  /*4e20*/  HADD2.F32 R110, -RZ, R8.H0_H0 ;  /* 0x20000008ff6e7230 */ /* 0x020fca0000004100 */
[----:B------:R-:W-:Y:S01]  /*4e30*/  FMUL.FTZ R110, R110, UR13 ;  /* 0x0000000d6e6e7c20 */ /* 0x000fe20008410000 */
[----:B------:R-:W-:-:S03]  /*4e40*/  FFMA.FTZ R108, R108, R111, 1.1641532182693481445e-10 ;  /* 0x2f0000006c6c7423 */ /* 0x000fc6000001006f */
[----:B------:R-:W-:Y:S02]  /*4e50*/  FMUL.FTZ R110, R110, UR12 ;  /* 0x0000000c6e6e7c20 */ /* 0x000fe40008410000 */
[----:B------:R-:W-:-:S04]  /*4e60*/  FSETP.GTU.FTZ.AND P2, PT, R108, UR10, PT ;  /* 0x0000000a6c007c0b */ /* 0x000fc8000bf5c000 */
[----:B------:R-:W-:Y:S02]  /*4e70*/  FSEL R181, R110, RZ, !P2 ;  /* 0x000000ff6eb57208 */ /* 0x000fe40005000000 */
[----:B------:R-:W-:-:S03]  /*4e80*/  SEL R134, RZ, 0x1, P2 ;  /* 0x00000001ff867807 */ /* 0x000fc60001000000 */
[----:B------:R-:W-:-:S07]  /*4e90*/  FMUL.FTZ R181, R181, R88 ;  /* 0x00000058b5b57220 */ /* 0x000fce0000410000 */
.L_x_15572:
        /* <DEDUP_REMOVED lines=17> */
.L_x_15581:
        /* <DEDUP_REMOVED lines=13> */
.L_x_15583:
[----:B------:R-:W-:Y:S05]  /*5080*/  BSYNC.RECONVERGENT B2 ;  /* 0x0000000000027941 */ /* 0x000fea0003800200 */
.L_x_15582:
        /* <DEDUP_REMOVED lines=61> */
.L_x_15580:
[----:B------:R-:W-:Y:S05]  /*5460*/  BSYNC.RECONVERGENT B1 ;  /* 0x0000000000017941 */ /* 0x000fea0003800200 */
.L_x_15579:
[----:B------:R-:W-:Y:S01]  /*5470*/  I2FP.F32.U32 R109, R111 ;  /* 0x0000006f006d7245 */ /* 0x000fe20000201000 */
[----:B-----5:R-:W-:Y:S02]  /*5480*/  HADD2.F32 R111, -RZ, R8.H1_H1 ;  /* 0x30000008ff6f7230 */ /* 0x020fe40000004100 */
[----:B------:R-:W-:-:S03]  /*5490*/  IMAD.MOV.U32 R132, RZ, RZ, 0x2f800000 ;  /* 0x2f800000ff847424 */ /* 0x000fc600078e00ff */
[----:B------:R-:W-:Y:S01]  /*54a0*/  FMUL.FTZ R111, R111, UR13 ;  /* 0x0000000d6f6f7c20 */ /* 0x000fe20008410000 */
[----:B------:R-:W-:-:S03]  /*54b0*/  FFMA.FTZ R109, R109, R132, 1.1641532182693481445e-10 ;  /* 0x2f0000006d6d7423 */ /* 0x000fc60000010084 */
[----:B------:R-:W-:Y:S02]  /*54c0*/  FMUL.FTZ R111, R111, UR12 ;  /* 0x0000000c6f6f7c20 */ /* 0x000fe40008410000 */
[----:B------:R-:W-:-:S04]  /*54d0*/  FSETP.GTU.FTZ.AND P2, PT, R109, UR10, PT ;  /* 0x0000000a6d007c0b */ /* 0x000fc8000bf5c000 */
[----:B------:R-:W-:Y:S02]  /*54e0*/  FSEL R138, R111, RZ, !P2 ;  /* 0x000000ff6f8a7208 */ /* 0x000fe40005000000 */
[----:B------:R-:W-:-:S03]  /*54f0*/  SEL R132, RZ, 0x1, P2 ;  /* 0x00000001ff847807 */ /* 0x000fc60001000000 */
[----:B------:R-:W-:-:S07]  /*5500*/  FMUL.FTZ R179, R138, R89 ;  /* 0x000000598ab37220 */ /* 0x000fce0000410000 */
.L_x_15578:
        /* <DEDUP_REMOVED lines=17> */
.L_x_15587:
        /* <DEDUP_REMOVED lines=13> */
.L_x_15589:
[----:B------:R-:W-:Y:S05]  /*56f0*/  BSYNC.RECONVERGENT B2 ;  /* 0x0000000000027941 */ /* 0x000fea0003800200 */
.L_x_15588:
        /* <DEDUP_REMOVED lines=61> */
.L_x_15586:
[----:B------:R-:W-:Y:S05]  /*5ad0*/  BSYNC.RECONVERGENT B1 ;  /* 0x0000000000017941 */ /* 0x000fea0003800200 */
.L_x_15585:
[----:B------:R-:W-:Y:S01]  /*5ae0*/  I2FP.F32.U32 R109, R109 ;  /* 0x0000006d006d7245 */ /* 0x000fe20000201000 */
[----:B-----5:R-:W-:Y:S02]  /*5af0*/  HADD2.F32 R130, -RZ, R9.H0_H0 ;  /* 0x20000009ff827230 */ /* 0x020fe40000004100 */
        /* <DEDUP_REMOVED lines=8> */
.L_x_15584:
        /* <DEDUP_REMOVED lines=17> */
.L_x_15593:
        /* <DEDUP_REMOVED lines=13> */
.L_x_15595:
[----:B------:R-:W-:Y:S05]  /*5d60*/  BSYNC.RECONVERGENT B2 ;  /* 0x0000000000027941 */ /* 0x000fea0003800200 */
.L_x_15594:
        /* <DEDUP_REMOVED lines=61> */
.L_x_15592:
[----:B------:R-:W-:Y:S05]  /*6140*/  BSYNC.RECONVERGENT B1 ;  /* 0x0000000000017941 */ /* 0x000fea0003800200 */
.L_x_15591:
[----:B------:R-:W-:Y:S01]  /*6150*/  HFMA2 R167, -RZ, RZ, 0.1171875, 0 ;  /* 0x2f800000ffa77431 */ /* 0x000fe200000001ff */
[----:B------:R-:W-:Y:S01]  /*6160*/  I2FP.F32.U32 R128, R128 ;  /* 0x0000008000807245 */ /* 0x000fe20000201000 */
[----:B-----5:R-:W-:-:S05]  /*6170*/  HADD2.F32 R138, -RZ, R9.H1_H1 ;  /* 0x30000009ff8a7230 */ /* 0x020fca0000004100 */
[----:B------:R-:W-:Y:S01]  /*6180*/  FMUL.FTZ R138, R138, UR13 ;  /* 0x0000000d8a8a7c20 */ /* 0x000fe20008410000 */
[----:B------:R-:W-:-:S03]  /*6190*/  FFMA.FTZ R128, R128, R167, 1.1641532182693481445e-10 ;  /* 0x2f00000080807423 */ /* 0x000fc600000100a7 */
[----:B------:R-:W-:Y:S02]  /*61a0*/  FMUL.FTZ R138, R138, UR12 ;  /* 0x0000000c8a8a7c20 */ /* 0x000fe40008410000 */
[----:B------:R-:W-:-:S04]  /*61b0*/  FSETP.GTU.FTZ.AND P2, PT, R128, UR10, PT ;  /* 0x0000000a80007c0b */ /* 0x000fc8000bf5c000 */
[----:B------:R-:W-:Y:S02]  /*61c0*/  FSEL R138, R138, RZ, !P2 ;  /* 0x000000ff8a8a7208 */ /* 0x000fe40005000000 */
[----:B------:R-:W-:-:S03]  /*61d0*/  SEL R128, RZ, 0x1, P2 ;  /* 0x00000001ff807807 */ /* 0x000fc60001000000 */
[----:B------:R-:W-:-:S07]  /*61e0*/  FMUL.FTZ R175, R138, R91 ;  /* 0x0000005b8aaf7220 */ /* 0x000fce0000410000 */
.L_x_15590:
        /* <DEDUP_REMOVED lines=17> */
.L_x_15599:
        /* <DEDUP_REMOVED lines=13> */
.L_x_15601:
[----:B------:R-:W-:Y:S05]  /*63d0*/  BSYNC.RECONVERGENT B2 ;  /* 0x0000000000027941 */ /* 0x000fea0003800200 */
.L_x_15600:
        /* <DEDUP_REMOVED lines=61> */
.L_x_15598:
[----:B------:R-:W-:Y:S05]  /*67b0*/  BSYNC.RECONVERGENT B1 ;  /* 0x0000000000017941 */ /* 0x000fea0003800200 */
.L_x_15597:
        /* <DEDUP_REMOVED lines=10> */
.L_x_15596:
        /* <DEDUP_REMOVED lines=17> */
.L_x_15605:
        /* <DEDUP_REMOVED lines=13> */
.L_x_15607:
[----:B------:R-:W-:Y:S05]  /*6a40*/  BSYNC.RECONVERGENT B2 ;  /* 0x0000000000027941 */ /* 0x000fea0003800200 */
.L_x_15606:
        /* <DEDUP_REMOVED lines=61> */
.L_x_15604:
[----:B------:R-:W-:Y:S05]  /*6e20*/  BSYNC.RECONVERGENT B1 ;  /* 0x0000000000017941 */ /* 0x000fea0003800200 */
.L_x_15603:
        /* <DEDUP_REMOVED lines=10> */
.L_x_15602:
        /* <DEDUP_REMOVED lines=17> */
.L_x_15611:
        /* <DEDUP_REMOVED lines=13> */
.L_x_15613:
[----:B------:R-:W-:Y:S05]  /*70b0*/  BSYNC.RECONVERGENT B2 ;  /* 0x0000000000027941 */ /* 0x000fea0003800200 */
.L_x_15612:
        /* <DEDUP_REMOVED lines=61> */
.L_x_15610:
[----:B------:R-:W-:Y:S05]  /*7490*/  BSYNC.RECONVERGENT B1 ;  /* 0x0000000000017941 */ /* 0x000fea0003800200 */
.L_x_15609:
        /* <DEDUP_REMOVED lines=10> */
.L_x_15608:
        /* <DEDUP_REMOVED lines=17> */
.L_x_15617:
        /* <DEDUP_REMOVED lines=13> */
.L_x_15619:
[----:B------:R-:W-:Y:S05]  /*7720*/  BSYNC.RECONVERGENT B2 ;  /* 0x0000000000027941 */ /* 0x000fea0003800200 */
.L_x_15618:
        /* <DEDUP_REMOVED lines=60> */
[----:B------:R-:W-:-:S07]  /*7af0*/  IMAD.MOV.U32 R152, RZ, RZ, R188 ;  /* 0x000000ffff987224 */ /* 0x000fce00078e00bc */
.L_x_15616:
[----:B------:R-:W-:Y:S05]  /*7b00*/  BSYNC.RECONVERGENT B1 ;  /* 0x0000000000017941 */ /* 0x000fea0003800200 */
.L_x_15615:
        /* <DEDUP_REMOVED lines=10> */
.L_x_15614:
[----:B------:R-:W-:Y:S02]  /*7bb0*/  F2FP.F16.F32.PACK_AB R160, RZ, R167 ;  /* 0x000000a7ffa0723e */ /* 0x000fe400000000ff */
[----:B------:R-:W-:Y:S02]  /*7bc0*/  PRMT R108, R108, 0x5410, R111 ;  /* 0x000054106c6c7816 */ /* 0x000fe4000000006f */
[----:B------:R-:W-:Y:S02]  /*7bd0*/  PRMT R110, R110, 0x5410, R150 ;  /* 0x000054106e6e7816 */ /* 0x000fe40000000096 */
[----:B------:R-:W-:Y:S02]  /*7be0*/  PRMT R109, R109, 0x5410, R148 ;  /* 0x000054106d6d7816 */ /* 0x000fe40000000094 */
[----:B------:R-:W-:-:S07]  /*7bf0*/  PRMT R111, R158, 0x5410, R160 ;  /* 0x000054109e6f7816 */ /* 0x000fce00000000a0 */
.L_x_15571:
        /* <DEDUP_REMOVED lines=25> */
.L_x_15620:
[----:B------:R-:W-:Y:S01]  /*7d90*/  IADD3 R0, PT, PT, R0, 0x100, RZ ;  /* 0x0000010000007810 */ /* 0x000fe20007ffe0ff */
[----:B------:R-:W-:-:S07]  /*7da0*/  VIADD R144, R144, 0x100 ;  /* 0x0000010090907836 */ /* 0x000fce0000000000 */
.L_x_15520:
[----:B------:R-:W-:Y:S05]  /*7db0*/  BSYNC.RECONVERGENT B0 ;  /* 0x0000000000007941 */ /* 0x000fea0003800200 */
.L_x_15519:
        /* <DEDUP_REMOVED lines=34> */
.L_x_15627:
        /* <DEDUP_REMOVED lines=13> */
.L_x_15629:
[----:B------:R-:W-:Y:S05]  /*80b0*/  BSYNC.RECONVERGENT B2 ;  /* 0x0000000000027941 */ /* 0x000fea0003800200 */
.L_x_15628:
        /* <DEDUP_REMOVED lines=60> */
.L_x_15626:
[----:B------:R-:W-:Y:S05]  /*8480*/  BSYNC.RECONVERGENT B1 ;  /* 0x0000000000017941 */ /* 0x000fea0003800200 */
.L_x_15625:
        /* <DEDUP_REMOVED lines=11> */
.L_x_15624:
        /* <DEDUP_REMOVED lines=21> */
.L_x_15633:
        /* <DEDUP_REMOVED lines=13> */
.L_x_15635:
[----:B------:R-:W-:Y:S05]  /*8760*/  BSYNC.RECONVERGENT B2 ;  /* 0x0000000000027941 */ /* 0x000fea0003800200 */
.L_x_15634:
        /* <DEDUP_REMOVED lines=53> */
[----:B------:R-:W-:Y:S01]  /*8ac0*/  IMAD.WIDE.U32 R158, R151, -0x326172a9, RZ ;  /* 0xcd9e8d57979e7825 */ /* 0x000fe200078e00ff */
[----:B------:R-:W-:-:S03]  /*8ad0*/  MOV R111, R150 ;  /* 0x00000096006f7202 */ /* 0x000fc60000000f00 */
[----:B------:R-:W-:Y:S01]  /*8ae0*/  IMAD.WIDE.U32 R152, R109, -0x2daee0ad, RZ ;  /* 0xd2511f536d987825 */ /* 0x000fe200078e00ff */
[----:B------:R-:W-:Y:S02]  /*8af0*/  LOP3.LUT R113, R113, R110, R159, 0x96, !PT ;  /* 0x0000006e71717212 */ /* 0x000fe400078e969f */
[----:B------:R-:W-:Y:S01]  /*8b00*/  MOV R136, R158 ;  /* 0x0000009e00887202 */ /* 0x000fe20000000f00 */
[----:B------:R-:W-:Y:S02]  /*8b10*/  VIADD R109, R3, 0x96a522ad ;  /* 0x96a522ad036d7836 */ /* 0x000fe40000000000 */
[----:B------:R-:W-:-:S03]  /*8b20*/  IMAD.MOV.U32 R110, RZ, RZ, R152 ;  /* 0x000000ffff6e7224 */ /* 0x000fc600078e0098 */
[----:B------:R-:W-:-:S07]  /*8b30*/  LOP3.LUT R112, R109, R112, R153, 0x96, !PT ;  /* 0x000000706d707212 */ /* 0x000fce00078e9699 */
.L_x_15632:
[----:B------:R-:W-:Y:S05]  /*8b40*/  BSYNC.RECONVERGENT B1 ;  /* 0x0000000000017941 */ /* 0x000fea0003800200 */
.L_x_15631:
[----:B------:R-:W-:Y:S01]  /*8b50*/  HFMA2 R132, -RZ, RZ, 0.1171875, 0 ;  /* 0x2f800000ff847431 */ /* 0x000fe200000001ff */
[----:B------:R-:W-:Y:S01]  /*8b60*/  I2FP.F32.U32 R109, R111 ;  /* 0x0000006f006d7245 */ /* 0x000fe20000201000 */
[----:B------:R-:W-:Y:S02]  /*8b70*/  HADD2.F32 R111, -RZ, R8.H1_H1 ;  /* 0x30000008ff6f7230 */ /* 0x000fe40000004100 */
        /* <DEDUP_REMOVED lines=8> */
.L_x_15630:
        /* <DEDUP_REMOVED lines=21> */
.L_x_15639:
        /* <DEDUP_REMOVED lines=13> */
.L_x_15641:
[----:B------:R-:W-:Y:S05]  /*8e20*/  BSYNC.RECONVERGENT B2 ;  /* 0x0000000000027941 */ /* 0x000fea0003800200 */
.L_x_15640:
        /* <DEDUP_REMOVED lines=61> */
.L_x_15638:
[----:B------:R-:W-:Y:S05]  /*9200*/  BSYNC.RECONVERGENT B1 ;  /* 0x0000000000017941 */ /* 0x000fea0003800200 */
.L_x_15637:
[----:B------:R-:W-:Y:S01]  /*9210*/  I2FP.F32.U32 R109, R109 ;  /* 0x0000006d006d7245 */ /* 0x000fe20000201000 */
[----:B------:R-:W-:Y:S02]  /*9220*/  HADD2.F32 R130, -RZ, R9.H0_H0 ;  /* 0x20000009ff827230 */ /* 0x000fe40000004100 */
        /* <DEDUP_REMOVED lines=9> */
.L_x_15636:
        /* <DEDUP_REMOVED lines=21> */
.L_x_15645:
        /* <DEDUP_REMOVED lines=13> */
.L_x_15647:
[----:B------:R-:W-:Y:S05]  /*94e0*/  BSYNC.RECONVERGENT B2 ;  /* 0x0000000000027941 */ /* 0x000fea0003800200 */
.L_x_15646:
[----:B------:R-:W-:Y:S01]  /*94f0*/  IMAD.WIDE.U32 R150, R154, -0x326172a9, RZ ;  /* 0xcd9e8d579a967825 */ /* 0x000fe200078e00ff */
[----:B------:R-:W-:Y:S02]  /*9500*/  LOP3.LUT R158, R183, R113, R3, 0x96, !PT ;  /* 0x00000071b79e7212 */ /* 0x000fe400078e9603 */
[----:B------:R-:W-:Y:S02]  /*9510*/  IADD3 R113, PT, PT, R2, -0x61c88647, RZ ;  /* 0x9e3779b902717810 */ /* 0x000fe40007ffe0ff */
[----:B------:R-:W-:Y:S01]  /*9520*/  LOP3.LUT R152, R117, R151, R2, 0x96, !PT ;  /* 0x0000009775987212 */ /* 0x000fe200078e9602 */
[C---:B------:R-:W-:Y:S01]  /*9530*/  VIADD R151, R3.reuse, 0xbb67ae85 ;  /* 0xbb67ae8503977836 */ /* 0x040fe20000000000 */
[----:B------:R-:W-:Y:S01]  /*9540*/  IADD3 R155, PT, PT, R3, 0x76cf5d0a, RZ ;  /* 0x76cf5d0a039b7810 */ /* 0x000fe20007ffe0ff */
[----:B------:R-:W-:Y:S01]  /*9550*/  IMAD.WIDE.U32 R158, R158, -0x326172a9, RZ ;  /* 0xcd9e8d579e9e7825 */ /* 0x000fe200078e00ff */
[----:B------:R-:W-:-:S03]  /*9560*/  MOV R128, R138 ;  /* 0x0000008a00807202 */ /* 0x000fc60000000f00 */
        /* <DEDUP_REMOVED lines=53> */
.L_x_15644:
[----:B------:R-:W-:Y:S05]  /*98c0*/  BSYNC.RECONVERGENT B1 ;  /* 0x0000000000017941 */ /* 0x000fea0003800200 */
.L_x_15643:
        /* <DEDUP_REMOVED lines=11> */
.L_x_15642:
        /* <DEDUP_REMOVED lines=21> */
.L_x_15651:
        /* <DEDUP_REMOVED lines=13> */
.L_x_15653:
[----:B------:R-:W-:Y:S05]  /*9ba0*/  BSYNC.RECONVERGENT B2 ;  /* 0x0000000000027941 */ /* 0x000fea0003800200 */
.L_x_15652:
        /* <DEDUP_REMOVED lines=61> */
.L_x_15650:
[----:B------:R-:W-:Y:S05]  /*9f80*/  BSYNC.RECONVERGENT B1 ;  /* 0x0000000000017941 */ /* 0x000fea0003800200 */
.L_x_15649:
        /* <DEDUP_REMOVED lines=11> */
.L_x_15648:
        /* <DEDUP_REMOVED lines=21> */
.L_x_15657:
        /* <DEDUP_REMOVED lines=13> */
.L_x_15659:
[----:B------:R-:W-:Y:S05]  /*a260*/  BSYNC.RECONVERGENT B2 ;  /* 0x0000000000027941 */ /* 0x000fea0003800200 */
.L_x_15658:
        /* <DEDUP_REMOVED lines=61> */
.L_x_15656:
[----:B------:R-:W-:Y:S05]  /*a640*/  BSYNC.RECONVERGENT B1 ;  /* 0x0000000000017941 */ /* 0x000fea0003800200 */
.L_x_15655:
        /* <DEDUP_REMOVED lines=11> */
.L_x_15654:
        /* <DEDUP_REMOVED lines=21> */
.L_x_15663:
        /* <DEDUP_REMOVED lines=13> */
.L_x_15665:
[----:B------:R-:W-:Y:S05]  /*a920*/  BSYNC.RECONVERGENT B2 ;  /* 0x0000000000027941 */ /* 0x000fea0003800200 */
.L_x_15664:
        /* <DEDUP_REMOVED lines=61> */
.L_x_15662:
[----:B------:R-:W-:Y:S05]  /*ad00*/  BSYNC.RECONVERGENT B1 ;  /* 0x0000000000017941 */ /* 0x000fea0003800200 */
.L_x_15661:
[----:B------:R-:W-:Y:S01]  /*ad10*/  I2FP.F32.U32 R122, R122 ;  /* 0x0000007a007a7245 */ /* 0x000fe20000201000 */
[----:B------:R-:W-:Y:S02]  /*ad20*/  HADD2.F32 R138, -RZ, R11.H0_H0 ;  /* 0x2000000bff8a7230 */ /* 0x000fe40000004100 */
        /* <DEDUP_REMOVED lines=9> */
.L_x_15660:
        /* <DEDUP_REMOVED lines=21> */
.L_x_15669:
        /* <DEDUP_REMOVED lines=13> */
.L_x_15671:
[----:B------:R-:W-:Y:S05]  /*afe0*/  BSYNC.RECONVERGENT B2 ;  /* 0x0000000000027941 */ /* 0x000fea0003800200 */
.L_x_15670:
        /* <DEDUP_REMOVED lines=60> */
[----:B------:R-:W-:-:S07]  /*b3b0*/  IMAD.MOV.U32 R138, RZ, RZ, RZ ;  /* 0x000000ffff8a7224 */ /* 0x000fce00078e00ff */
.L_x_15668:
[----:B------:R-:W-:Y:S05]  /*b3c0*/  BSYNC.RECONVERGENT B1 ;  /* 0x0000000000017941 */ /* 0x000fea0003800200 */
.L_x_15667:
[----:B------:R-:W-:Y:S01]  /*b3d0*/  HFMA2 R151, -RZ, RZ, 0.1171875, 0 ;  /* 0x2f800000ff977431 */ /* 0x000fe200000001ff */
[----:B------:R-:W-:Y:S01]  /*b3e0*/  I2FP.F32.U32 R120, R120 ;  /* 0x0000007800787245 */ /* 0x000fe20000201000 */
[----:B------:R-:W-:-:S05]  /*b3f0*/  HADD2.F32 R162, -RZ, R11.H1_H1 ;  /* 0x3000000bffa27230 */ /* 0x000fca0000004100 */
        /* <DEDUP_REMOVED lines=8> */
.L_x_15666:
[----:B------:R-:W-:Y:S02]  /*b480*/  F2FP.F16.F32.PACK_AB R162, RZ, R151 ;  /* 0x00000097ffa2723e */ /* 0x000fe400000000ff */
[----:B------:R-:W-:Y:S02]  /*b490*/  PRMT R108, R108, 0x5410, R111 ;  /* 0x000054106c6c7816 */ /* 0x000fe4000000006f */
[----:B------:R-:W-:Y:S02]  /*b4a0*/  PRMT R110, R110, 0x5410, R150 ;  /* 0x000054106e6e7816 */ /* 0x000fe40000000096 */
[----:B------:R-:W-:Y:S02]  /*b4b0*/  PRMT R109, R109, 0x5410, R148 ;  /* 0x000054106d6d7816 */ /* 0x000fe40000000094 */
[----:B------:R-:W-:Y:S01]  /*b4c0*/  PRMT R111, R158, 0x5410, R162 ;  /* 0x000054109e6f7816 */ /* 0x000fe200000000a2 */
[----:B------:R-:W-:Y:S06]  /*b4d0*/  BRA `(.L_x_15672) ;  /* 0x0000003000fc7947 */ /* 0x000fec0003800000 */
.L_x_15623:
        /* <DEDUP_REMOVED lines=20> */
.L_x_15676:
        /* <DEDUP_REMOVED lines=13> */
.L_x_15678:
[----:B------:R-:W-:Y:S05]  /*b6f0*/  BSYNC.RECONVERGENT B2 ;  /* 0x0000000000027941 */ /* 0x000fea0003800200 */
.L_x_15677:
        /* <DEDUP_REMOVED lines=60> */
.L_x_15675:
[----:B------:R-:W-:Y:S05]  /*bac0*/  BSYNC.RECONVERGENT B1 ;  /* 0x0000000000017941 */ /* 0x000fea0003800200 */
.L_x_15674:
        /* <DEDUP_REMOVED lines=10> */
.L_x_15673:
        /* <DEDUP_REMOVED lines=17> */
.L_x_15682:
        /* <DEDUP_REMOVED lines=13> */
.L_x_15684:
[----:B------:R-:W-:Y:S05]  /*bd50*/  BSYNC.RECONVERGENT B2 ;  /* 0x0000000000027941 */ /* 0x000fea0003800200 */
.L_x_15683:
        /* <DEDUP_REMOVED lines=54> */
[----:B------:R-:W-:Y:S01]  /*c0c0*/  IMAD.WIDE.U32 R150, R109, -0x2daee0ad, RZ ;  /* 0xd2511f536d967825 */ /* 0x000fe200078e00ff */
[----:B------:R-:W-:Y:S02]  /*c0d0*/  IADD3 R109, PT, PT, R3, -0x695add53, RZ ;  /* 0x96a522ad036d7810 */ /* 0x000fe40007ffe0ff */
[----:B------:R-:W-:Y:S01]  /*c0e0*/  LOP3.LUT R113, R113, R110, R159, 0x96, !PT ;  /* 0x0000006e71717212 */ /* 0x000fe200078e969f */
[----:B------:R-:W-:Y:S02]  /*c0f0*/  HFMA2 R110, -RZ, RZ, 0, 0 ;  /* 0x00000000ff6e7431 */ /* 0x000fe400000001ff */
[----:B------:R-:W-:Y:S01]  /*c100*/  IMAD.MOV.U32 R136, RZ, RZ, R158 ;  /* 0x000000ffff887224 */ /* 0x000fe200078e009e */
[----:B------:R-:W-:Y:S01]  /*c110*/  LOP3.LUT R112, R109, R112, R151, 0x96, !PT ;  /* 0x000000706d707212 */ /* 0x000fe200078e9697 */
[----:B------:R-:W-:-:S07]  /*c120*/  IMAD.MOV.U32 R152, RZ, RZ, R150 ;  /* 0x000000ffff987224 */ /* 0x000fce00078e0096 */
.L_x_15681:
[----:B------:R-:W-:Y:S05]  /*c130*/  BSYNC.RECONVERGENT B1 ;  /* 0x0000000000017941 */ /* 0x000fea0003800200 */
.L_x_15680:
        /* <DEDUP_REMOVED lines=10> */
.L_x_15679:
        /* <DEDUP_REMOVED lines=17> */
.L_x_15688:
        /* <DEDUP_REMOVED lines=13> */
.L_x_15690:
[----:B------:R-:W-:Y:S05]  /*c3c0*/  BSYNC.RECONVERGENT B2 ;  /* 0x0000000000027941 */ /* 0x000fea0003800200 */
.L_x_15689:
        /* <DEDUP_REMOVED lines=61> */
.L_x_15687:
[----:B------:R-:W-:Y:S05]  /*c7a0*/  BSYNC.RECONVERGENT B1 ;  /* 0x0000000000017941 */ /* 0x000fea0003800200 */
.L_x_15686:
        /* <DEDUP_REMOVED lines=10> */
.L_x_15685:
        /* <DEDUP_REMOVED lines=17> */
.L_x_15694:
        /* <DEDUP_REMOVED lines=13> */
.L_x_15696:
[----:B------:R-:W-:Y:S05]  /*ca30*/  BSYNC.RECONVERGENT B2 ;  /* 0x0000000000027941 */ /* 0x000fea0003800200 */
.L_x_15695:
        /* <DEDUP_REMOVED lines=61> */
.L_x_15693:
[----:B------:R-:W-:Y:S05]  /*ce10*/  BSYNC.RECONVERGENT B1 ;  /* 0x0000000000017941 */ /* 0x000fea0003800200 */
.L_x_15692:
        /* <DEDUP_REMOVED lines=10> */
.L_x_15691:
        /* <DEDUP_REMOVED lines=17> */
.L_x_15700:
        /* <DEDUP_REMOVED lines=13> */
.L_x_15702:
[----:B------:R-:W-:Y:S05]  /*d0a0*/  BSYNC.RECONVERGENT B2 ;  /* 0x0000000000027941 */ /* 0x000fea0003800200 */
.L_x_15701:
        /* <DEDUP_REMOVED lines=61> */
.L_x_15699:
[----:B------:R-:W-:Y:S05]  /*d480*/  BSYNC.RECONVERGENT B1 ;  /* 0x0000000000017941 */ /* 0x000fea0003800200 */
.L_x_15698:
        /* <DEDUP_REMOVED lines=10> */
.L_x_15697:
        /* <DEDUP_REMOVED lines=17> */
.L_x_15706:
        /* <DEDUP_REMOVED lines=13> */
.L_x_15708:
[----:B------:R-:W-:Y:S05]  /*d710*/  BSYNC.RECONVERGENT B2 ;  /* 0x0000000000027941 */ /* 0x000fea0003800200 */
.L_x_15707:
        /* <DEDUP_REMOVED lines=61> */
.L_x_15705:
[----:B------:R-:W-:Y:S05]  /*daf0*/  BSYNC.RECONVERGENT B1 ;  /* 0x0000000000017941 */ /* 0x000fea0003800200 */
.L_x_15704:
        /* <DEDUP_REMOVED lines=10> */
.L_x_15703:
        /* <DEDUP_REMOVED lines=17> */
.L_x_15712:
        /* <DEDUP_REMOVED lines=13> */
.L_x_15714:
[----:B------:R-:W-:Y:S05]  /*dd80*/  BSYNC.RECONVERGENT B2 ;  /* 0x0000000000027941 */ /* 0x000fea0003800200 */
.L_x_15713:
        /* <DEDUP_REMOVED lines=61> */
.L_x_15711:
[----:B------:R-:W-:Y:S05]  /*e160*/  BSYNC.RECONVERGENT B1 ;  /* 0x0000000000017941 */ /* 0x000fea0003800200 */
.L_x_15710:
        /* <DEDUP_REMOVED lines=10> */
.L_x_15709:
        /* <DEDUP_REMOVED lines=17> */
.L_x_15718:
        /* <DEDUP_REMOVED lines=13> */
.L_x_15720:
[----:B------:R-:W-:Y:S05]  /*e3f0*/  BSYNC.RECONVERGENT B2 ;  /* 0x0000000000027941 */ /* 0x000fea0003800200 */
.L_x_15719:
        /* <DEDUP_REMOVED lines=60> */
[----:B------:R-:W-:-:S07]  /*e7c0*/  IMAD.MOV.U32 R152, RZ, RZ, R190 ;  /* 0x000000ffff987224 */ /* 0x000fce00078e00be */
.L_x_15717:
[----:B------:R-:W-:Y:S05]  /*e7d0*/  BSYNC.RECONVERGENT B1 ;  /* 0x0000000000017941 */ /* 0x000fea0003800200 */
.L_x_15716:
        /* <DEDUP_REMOVED lines=10> */
.L_x_15715:
[----:B------:R-:W-:Y:S02]  /*e880*/  F2FP.F16.F32.PACK_AB R162, RZ, R151 ;  /* 0x00000097ffa2723e */ /* 0x000fe400000000ff */
[----:B------:R-:W-:Y:S02]  /*e890*/  PRMT R108, R108, 0x5410, R111 ;  /* 0x000054106c6c7816 */ /* 0x000fe4000000006f */
[----:B------:R-:W-:Y:S02]  /*e8a0*/  PRMT R110, R110, 0x5410, R150 ;  /* 0x000054106e6e7816 */ /* 0x000fe40000000096 */
[----:B------:R-:W-:Y:S02]  /*e8b0*/  PRMT R109, R109, 0x5410, R148 ;  /* 0x000054106d6d7816 */ /* 0x000fe40000000094 */
[----:B------:R-:W-:-:S07]  /*e8c0*/  PRMT R111, R158, 0x5410, R162 ;  /* 0x000054109e6f7816 */ /* 0x000fce00000000a2 */
.L_x_15672:
        /* <DEDUP_REMOVED lines=25> */
.L_x_15721:
[----:B------:R-:W-:Y:S01]  /*ea60*/  IADD3 R0, PT, PT, R0, 0x100, RZ ;  /* 0x0000010000007810 */ /* 0x000fe20007ffe0ff */
[----:B------:R-:W-:-:S07]  /*ea70*/  VIADD R144, R144, 0x100 ;  /* 0x0000010090907836 */ /* 0x000fce0000000000 */
.L_x_15622:
[----:B------:R-:W-:Y:S05]  /*ea80*/  BSYNC.RECONVERGENT B0 ;  /* 0x0000000000007941 */ /* 0x000fea0003800200 */
.L_x_15621:
        /* <DEDUP_REMOVED lines=33> */
.L_x_15728:
        /* <DEDUP_REMOVED lines=13> */
.L_x_15730:
[----:B------:R-:W-:Y:S05]  /*ed70*/  BSYNC.RECONVERGENT B2 ;  /* 0x0000000000027941 */ /* 0x000fea0003800200 */
.L_x_15729:
        /* <DEDUP_REMOVED lines=57> */
[----:B------:R-:W-:Y:S01]  /*f110*/  HFMA2 R109, -RZ, RZ, 0, 0 ;  /* 0x00000000ff6d7431 */ /* 0x000fe200000001ff */
[----:B------:R-:W-:Y:S01]  /*f120*/  MOV R150, R134 ;  /* 0x0000008600967202 */ /* 0x000fe20000000f00 */
[----:B------:R-:W-:-:S07]  /*f130*/  IMAD.MOV.U32 R108, RZ, RZ, R148 ;  /* 0x000000ffff6c7224 */ /* 0x000fce00078e0094 */
.L_x_15727:
[----:B------:R-:W-:Y:S05]  /*f140*/  BSYNC.RECONVERGENT B1 ;  /* 0x0000000000017941 */ /* 0x000fea0003800200 */
.L_x_15726:
        /* <DEDUP_REMOVED lines=11> */
.L_x_15725:
        /* <DEDUP_REMOVED lines=21> */
.L_x_15734:
        /* <DEDUP_REMOVED lines=13> */
.L_x_15736:
[----:B------:R-:W-:Y:S05]  /*f420*/  BSYNC.RECONVERGENT B2 ;  /* 0x0000000000027941 */ /* 0x000fea0003800200 */
.L_x_15735:
        /* <DEDUP_REMOVED lines=49> */
[----:B------:R-:W-:Y:S01]  /*f740*/  HFMA2 R135, -RZ, RZ, 0, 0 ;  /* 0x00000000ff877431 */ /* 0x000fe200000001ff */
[----:B------:R-:W-:Y:S01]  /*f750*/  IADD3 R113, PT, PT, R2, -0x700cb87f, RZ ;  /* 0x8ff3478102717810 */ /* 0x000fe20007ffe0ff */
[----:B------:R-:W-:-:S04]  /*f760*/  IMAD.WIDE.U32 R110, R110, -0x326172a9, RZ ;  /* 0xcd9e8d576e6e7825 */ /* 0x000fc800078e00ff */
[----:B------:R-:W-:Y:S01]  /*f770*/  IMAD.WIDE.U32 R136, R136, -0x326172a9, RZ ;  /* 0xcd9e8d5788887825 */ /* 0x000fe200078e00ff */
[----:B------:R-:W-:-:S03]  /*f780*/  LOP3.LUT R138, R109, R138, R111, 0x96, !PT ;  /* 0x0000008a6d8a7212 */ /* 0x000fc600078e966f */
[----:B------:R-:W-:Y:S01]  /*f790*/  VIADD R109, R3, 0x96a522ad ;  /* 0x96a522ad036d7836 */ /* 0x000fe20000000000 */
[----:B------:R-:W-:Y:S01]  /*f7a0*/  LOP3.LUT R113, R113, R110, R137, 0x96, !PT ;  /* 0x0000006e71717212 */ /* 0x000fe200078e9689 */
[----:B------:R-:W-:-:S04]  /*f7b0*/  IMAD.WIDE.U32 R138, R138, -0x2daee0ad, RZ ;  /* 0xd2511f538a8a7825 */ /* 0x000fc800078e00ff */
[----:B------:R-:W-:Y:S01]  /*f7c0*/  IMAD.MOV.U32 R111, RZ, RZ, R150 ;  /* 0x000000ffff6f7224 */ /* 0x000fe200078e0096 */
[----:B------:R-:W-:Y:S02]  /*f7d0*/  LOP3.LUT R112, R109, R112, R139, 0x96, !PT ;  /* 0x000000706d707212 */ /* 0x000fe400078e968b */
[----:B------:R-:W-:-:S07]  /*f7e0*/  MOV R110, R138 ;  /* 0x0000008a006e7202 */ /* 0x000fce0000000f00 */
.L_x_15733:
[----:B------:R-:W-:Y:S05]  /*f7f0*/  BSYNC.RECONVERGENT B1 ;  /* 0x0000000000017941 */ /* 0x000fea0003800200 */
.L_x_15732:
[----:B------:R-:W-:Y:S01]  /*f800*/  I2FP.F32.U32 R109, R111 ;  /* 0x0000006f006d7245 */ /* 0x000fe20000201000 */
[----:B------:R-:W-:Y:S02]  /*f810*/  HADD2.F32 R111, -RZ, R8.H1_H1 ;  /* 0x30000008ff6f7230 */ /* 0x000fe40000004100 */
        /* <DEDUP_REMOVED lines=9> */
.L_x_15731:
        /* <DEDUP_REMOVED lines=21> */
.L_x_15740:
        /* <DEDUP_REMOVED lines=13> */
.L_x_15742:
[----:B------:R-:W-:Y:S05]  /*fad0*/  BSYNC.RECONVERGENT B2 ;  /* 0x0000000000027941 */ /* 0x000fea0003800200 */
.L_x_15741:
        /* <DEDUP_REMOVED lines=55> */
[----:B------:R-:W-:Y:S02]  /*fe50*/  LOP3.LUT R113, R113, R136, R187, 0x96, !PT ;  /* 0x0000008871717212 */ /* 0x000fe400078e96bb */
[----:B------:R-:W-:Y:S01]  /*fe60*/  MOV R136, R186 ;  /* 0x000000ba00887202 */ /* 0x000fe20000000f00 */
[----:B------:R-:W-:-:S05]  /*fe70*/  VIADD R109, R3, 0x96a522ad ;  /* 0x96a522ad036d7836 */ /* 0x000fca0000000000 */
[----:B------:R-:W-:Y:S01]  /*fe80*/  LOP3.LUT R112, R109, R112, R139, 0x96, !PT ;  /* 0x000000706d707212 */ /* 0x000fe200078e968b */
[----:B------:R-:W-:-:S07]  /*fe90*/  IMAD.MOV.U32 R109, RZ, RZ, R110 ;  /* 0x000000ffff6d7224 */ /* 0x000fce00078e006e */
.L_x_15739:
[----:B------:R-:W-:Y:S05]  /*fea0*/  BSYNC.RECONVERGENT B1 ;  /* 0x0000000000017941 */ /* 0x000fea0003800200 */
.L_x_15738:
        /* <DEDUP_REMOVED lines=11> */
.L_x_15737:
        /* <DEDUP_REMOVED lines=21> */
.L_x_15746:
        /* <DEDUP_REMOVED lines=13> */
.L_x_15748:
[----:B------:R-:W-:Y:S05]  /*10180*/  BSYNC.RECONVERGENT B2 ;  /* 0x0000000000027941 */ /* 0x000fea0003800200 */
.L_x_15747:
        /* <DEDUP_REMOVED lines=61> */
.L_x_15745:
[----:B------:R-:W-:Y:S05]  /*10560*/  BSYNC.RECONVERGENT B1 ;  /* 0x0000000000017941 */ /* 0x000fea0003800200 */
.L_x_15744:
        /* <DEDUP_REMOVED lines=11> */
.L_x_15743:
        /* <DEDUP_REMOVED lines=21> */
.L_x_15752:
        /* <DEDUP_REMOVED lines=13> */
.L_x_15754:
[----:B------:R-:W-:Y:S05]  /*10840*/  BSYNC.RECONVERGENT B2 ;  /* 0x0000000000027941 */ /* 0x000fea0003800200 */
.L_x_15753:
        /* <DEDUP_REMOVED lines=53> */
[----:B------:R-:W-:Y:S02]  /*10ba0*/  IMAD.MOV.U32 R137, RZ, RZ, RZ ;  /* 0x000000ffff897224 */ /* 0x000fe400078e00ff */
[----:B------:R-:W-:-:S04]  /*10bb0*/  IMAD.WIDE.U32 R186, R139, -0x326172a9, RZ ;  /* 0xcd9e8d578bba7825 */ /* 0x000fc800078e00ff */
[----:B------:R-:W-:Y:S01]  /*10bc0*/  IMAD.WIDE.U32 R138, R135, -0x2daee0ad, RZ ;  /* 0xd2511f53878a7825 */ /* 0x000fe200078e00ff */
[----:B------:R-:W-:Y:S02]  /*10bd0*/  IADD3 R135, PT, PT, R3, -0x695add53, RZ ;  /* 0x96a522ad03877810 */ /* 0x000fe40007ffe0ff */
[----:B------:R-:W-:Y:S01]  /*10be0*/  LOP3.LUT R113, R113, R136, R187, 0x96, !PT ;  /* 0x0000008871717212 */ /* 0x000fe200078e96bb */
[----:B------:R-:W-:Y:S01]  /*10bf0*/  IMAD.MOV.U32 R136, RZ, RZ, R186 ;  /* 0x000000ffff887224 */ /* 0x000fe200078e00ba */
[----:B------:R-:W-:-:S07]  /*10c00*/  LOP3.LUT R112, R135, R112, R139, 0x96, !PT ;  /* 0x0000007087707212 */ /* 0x000fce00078e968b */
.L_x_15751:
[----:B------:R-:W-:Y:S05]  /*10c10*/  BSYNC.RECONVERGENT B1 ;  /* 0x0000000000017941 */ /* 0x000fea0003800200 */
.L_x_15750:
[----:B------:R-:W-:Y:S01]  /*10c20*/  HFMA2 R135, -RZ, RZ, 0.1171875, 0 ;  /* 0x2f800000ff877431 */ /* 0x000fe200000001ff */
[----:B------:R-:W-:Y:S01]  /*10c30*/  I2FP.F32.U32 R110, R126 ;  /* 0x0000007e006e7245 */ /* 0x000fe20000201000 */
[----:B------:R-:W-:-:S05]  /*10c40*/  HADD2.F32 R126, -RZ, R10.H0_H0 ;  /* 0x2000000aff7e7230 */ /* 0x000fca0000004100 */
        /* <DEDUP_REMOVED lines=8> */
.L_x_15749:
        /* <DEDUP_REMOVED lines=21> */
.L_x_15758:
        /* <DEDUP_REMOVED lines=13> */
.L_x_15760:
[----:B------:R-:W-:Y:S05]  /*10ef0*/  BSYNC.RECONVERGENT B2 ;  /* 0x0000000000027941 */ /* 0x000fea0003800200 */
.L_x_15759:
        /* <DEDUP_REMOVED lines=61> */
.L_x_15757:
[----:B------:R-:W-:Y:S05]  /*112d0*/  BSYNC.RECONVERGENT B1 ;  /* 0x0000000000017941 */ /* 0x000fea0003800200 */
.L_x_15756:
        /* <DEDUP_REMOVED lines=11> */
.L_x_15755:
        /* <DEDUP_REMOVED lines=21> */
.L_x_15764:
        /* <DEDUP_REMOVED lines=13> */
.L_x_15766:
[----:B------:R-:W-:Y:S05]  /*115b0*/  BSYNC.RECONVERGENT B2 ;  /* 0x0000000000027941 */ /* 0x000fea0003800200 */
.L_x_15765:
        /* <DEDUP_REMOVED lines=61> */
.L_x_15763:
[----:B------:R-:W-:Y:S05]  /*11990*/  BSYNC.RECONVERGENT B1 ;  /* 0x0000000000017941 */ /* 0x000fea0003800200 */
.L_x_15762:
[----:B------:R-:W-:Y:S01]  /*119a0*/  HFMA2 R135, -RZ, RZ, 0.1171875, 0 ;  /* 0x2f800000ff877431 */ /* 0x000fe200000001ff */
[----:B------:R-:W-:Y:S01]  /*119b0*/  I2FP.F32.U32 R122, R122 ;  /* 0x0000007a007a7245 */ /* 0x000fe20000201000 */
[----:B------:R-:W-:Y:S02]  /*119c0*/  HADD2.F32 R137, -RZ, R11.H0_H0 ;  /* 0x2000000bff897230 */ /* 0x000fe40000004100 */
[----:B------:R-:W-:-:S03]  /*119d0*/  HADD2.F32 R138, -RZ, R7.H0_H0 ;  /* 0x20000007ff8a7230 */ /* 0x000fc60000004100 */
[----:B------:R-:W-:Y:S01]  /*119e0*/  FMUL.FTZ R137, R137, UR13 ;  /* 0x0000000d89897c20 */ /* 0x000fe20008410000 */
[----:B------:R-:W-:-:S03]  /*119f0*/  FFMA.FTZ R122, R122, R135, 1.1641532182693481445e-10 ;  /* 0x2f0000007a7a7423 */ /* 0x000fc60000010087 */
[----:B------:R-:W-:Y:S02]  /*11a00*/  FMUL.FTZ R137, R137, UR12 ;  /* 0x0000000c89897c20 */ /* 0x000fe40008410000 */
[----:B------:R-:W-:-:S04]  /*11a10*/  FSETP.GTU.FTZ.AND P4, PT, R122, UR10, PT ;  /* 0x0000000a7a007c0b */ /* 0x000fc8000bf9c000 */
[----:B------:R-:W-:Y:S02]  /*11a20*/  FSEL R137, R137, RZ, !P4 ;  /* 0x000000ff89897208 */ /* 0x000fe40006000000 */
[----:B------:R-:W-:-:S03]  /*11a30*/  SEL R122, RZ, 0x1, P4 ;  /* 0x00000001ff7a7807 */ /* 0x000fc60002000000 */
[----:B------:R-:W-:-:S07]  /*11a40*/  FFMA.FTZ R137, R137, R38, R138 ;  /* 0x0000002689897223 */ /* 0x000fce000001008a */
.L_x_15761:
        /* <DEDUP_REMOVED lines=21> */
.L_x_15770:
        /* <DEDUP_REMOVED lines=13> */
.L_x_15772:
[----:B------:R-:W-:Y:S05]  /*11c70*/  BSYNC.RECONVERGENT B2 ;  /* 0x0000000000027941 */ /* 0x000fea0003800200 */
.L_x_15771:
        /* <DEDUP_REMOVED lines=61> */
.L_x_15769:
[----:B------:R-:W-:Y:S05]  /*12050*/  BSYNC.RECONVERGENT B1 ;  /* 0x0000000000017941 */ /* 0x000fea0003800200 */
.L_x_15768:
        /* <DEDUP_REMOVED lines=11> */
.L_x_15767:
[----:B------:R-:W-:Y:S02]  /*12110*/  F2FP.F16.F32.PACK_AB R158, RZ, R135 ;  /* 0x00000087ff9e723e */ /* 0x000fe400000000ff */
[----:B------:R-:W-:Y:S02]  /*12120*/  PRMT R108, R108, 0x5410, R111 ;  /* 0x000054106c6c7816 */ /* 0x000fe4000000006f */
[----:B------:R-:W-:Y:S02]  /*12130*/  PRMT R110, R110, 0x5410, R150 ;  /* 0x000054106e6e7816 */ /* 0x000fe40000000096 */
[----:B------:R-:W-:Y:S02]  /*12140*/  PRMT R109, R109, 0x5410, R148 ;  /* 0x000054106d6d7816 */ /* 0x000fe40000000094 */
[----:B------:R-:W-:Y:S01]  /*12150*/  PRMT R111, R162, 0x5410, R158 ;  /* 0x00005410a26f7816 */ /* 0x000fe2000000009e */
[----:B------:R-:W-:Y:S06]  /*12160*/  BRA `(.L_x_15773) ;  /* 0x0000003000f87947 */ /* 0x000fec0003800000 */
.L_x_15724:
        /* <DEDUP_REMOVED lines=20> */
.L_x_15777:
        /* <DEDUP_REMOVED lines=13> */
.L_x_15779:
[----:B------:R-:W-:Y:S05]  /*12380*/  BSYNC.RECONVERGENT B2 ;  /* 0x0000000000027941 */ /* 0x000fea0003800200 */
.L_x_15778:
        /* <DEDUP_REMOVED lines=60> */
.L_x_15776:
[----:B------:R-:W-:Y:S05]  /*12750*/  BSYNC.RECONVERGENT B1 ;  /* 0x0000000000017941 */ /* 0x000fea0003800200 */
.L_x_15775:
        /* <DEDUP_REMOVED lines=10> */
.L_x_15774:
        /* <DEDUP_REMOVED lines=17> */
.L_x_15783:
        /* <DEDUP_REMOVED lines=13> */
.L_x_15785:
[----:B------:R-:W-:Y:S05]  /*129e0*/  BSYNC.RECONVERGENT B2 ;  /* 0x0000000000027941 */ /* 0x000fea0003800200 */
.L_x_15784:
        /* <DEDUP_REMOVED lines=56> */
[----:B------:R-:W-:-:S04]  /*12d70*/  IMAD.WIDE.U32 R138, R138, -0x2daee0ad, RZ ;  /* 0xd2511f538a8a7825 */ /* 0x000fc800078e00ff */
[----:B------:R-:W-:Y:S02]  /*12d80*/  HFMA2 R110, -RZ, RZ, 0, 0 ;  /* 0x00000000ff6e7431 */ /* 0x000fe400000001ff */
[----:B------:R-:W-:Y:S01]  /*12d90*/  IMAD.MOV.U32 R152, RZ, RZ, R138 ;  /* 0x000000ffff987224 */ /* 0x000fe200078e008a */
[----:B------:R-:W-:-:S07]  /*12da0*/  LOP3.LUT R112, R109, R112, R139, 0x96, !PT ;  /* 0x000000706d707212 */ /* 0x000fce00078e968b */
.L_x_15782:
[----:B------:R-:W-:Y:S05]  /*12db0*/  BSYNC.RECONVERGENT B1 ;  /* 0x0000000000017941 */ /* 0x000fea0003800200 */
.L_x_15781:
        /* <DEDUP_REMOVED lines=10> */
.L_x_15780:
        /* <DEDUP_REMOVED lines=17> */
.L_x_15789:
        /* <DEDUP_REMOVED lines=13> */
.L_x_15791:
[----:B------:R-:W-:Y:S05]  /*13040*/  BSYNC.RECONVERGENT B2 ;  /* 0x0000000000027941 */ /* 0x000fea0003800200 */
.L_x_15790:
        /* <DEDUP_REMOVED lines=61> */
.L_x_15788:
[----:B------:R-:W-:Y:S05]  /*13420*/  BSYNC.RECONVERGENT B1 ;  /* 0x0000000000017941 */ /* 0x000fea0003800200 */
.L_x_15787:
        /* <DEDUP_REMOVED lines=10> */
.L_x_15786:
        /* <DEDUP_REMOVED lines=17> */
.L_x_15795:
        /* <DEDUP_REMOVED lines=13> */
.L_x_15797:
[----:B------:R-:W-:Y:S05]  /*136b0*/  BSYNC.RECONVERGENT B2 ;  /* 0x0000000000027941 */ /* 0x000fea0003800200 */
.L_x_15796:
        /* <DEDUP_REMOVED lines=60> */
[----:B------:R-:W-:-:S07]  /*13a80*/  IMAD.MOV.U32 R152, RZ, RZ, R138 ;  /* 0x000000ffff987224 */ /* 0x000fce00078e008a */
.L_x_15794:
[----:B------:R-:W-:Y:S05]  /*13a90*/  BSYNC.RECONVERGENT B1 ;  /* 0x0000000000017941 */ /* 0x000fea0003800200 */
.L_x_15793:
        /* <DEDUP_REMOVED lines=10> */
.L_x_15792:
        /* <DEDUP_REMOVED lines=17> */
.L_x_15801:
        /* <DEDUP_REMOVED lines=13> */
.L_x_15803:
[----:B------:R-:W-:Y:S05]  /*13d20*/  BSYNC.RECONVERGENT B2 ;  /* 0x0000000000027941 */ /* 0x000fea0003800200 */
.L_x_15802:
        /* <DEDUP_REMOVED lines=61> */
.L_x_15800:
[----:B------:R-:W-:Y:S05]  /*14100*/  BSYNC.RECONVERGENT B1 ;  /* 0x0000000000017941 */ /* 0x000fea0003800200 */
.L_x_15799:
        /* <DEDUP_REMOVED lines=10> */
.L_x_15798:
        /* <DEDUP_REMOVED lines=17> */
.L_x_15807:
        /* <DEDUP_REMOVED lines=13> */
.L_x_15809:
[----:B------:R-:W-:Y:S05]  /*14390*/  BSYNC.RECONVERGENT B2 ;  /* 0x0000000000027941 */ /* 0x000fea0003800200 */
.L_x_15808:
        /* <DEDUP_REMOVED lines=57> */
[----:B------:R-:W-:Y:S02]  /*14730*/  IMAD.MOV.U32 R152, RZ, RZ, R138 ;  /* 0x000000ffff987224 */ /* 0x000fe400078e008a */
[----:B------:R-:W-:Y:S02]  /*14740*/  HFMA2 R138, -RZ, RZ, 0, 0 ;  /* 0x00000000ff8a7431 */ /* 0x000fe400000001ff */
[----:B------:R-:W-:Y:S01]  /*14750*/  IMAD.MOV.U32 R136, RZ, RZ, R186 ;  /* 0x000000ffff887224 */ /* 0x000fe200078e00ba */
[----:B------:R-:W-:-:S07]  /*14760*/  LOP3.LUT R112, R135, R112, R139, 0x96, !PT ;  /* 0x0000007087707212 */ /* 0x000fce00078e968b */
.L_x_15806:
[----:B------:R-:W-:Y:S05]  /*14770*/  BSYNC.RECONVERGENT B1 ;  /* 0x0000000000017941 */ /* 0x000fea0003800200 */
.L_x_15805:
        /* <DEDUP_REMOVED lines=10> */
.L_x_15804:
        /* <DEDUP_REMOVED lines=17> */
.L_x_15813:
        /* <DEDUP_REMOVED lines=13> */
.L_x_15815:
[----:B------:R-:W-:Y:S05]  /*14a00*/  BSYNC.RECONVERGENT B2 ;  /* 0x0000000000027941 */ /* 0x000fea0003800200 */
.L_x_15814:
        /* <DEDUP_REMOVED lines=61> */
.L_x_15812:
[----:B------:R-:W-:Y:S05]  /*14de0*/  BSYNC.RECONVERGENT B1 ;  /* 0x0000000000017941 */ /* 0x000fea0003800200 */
.L_x_15811:
        /* <DEDUP_REMOVED lines=10> */
.L_x_15810:
        /* <DEDUP_REMOVED lines=17> */
.L_x_15819:
        /* <DEDUP_REMOVED lines=13> */
.L_x_15821:
[----:B------:R-:W-:Y:S05]  /*15070*/  BSYNC.RECONVERGENT B2 ;  /* 0x0000000000027941 */ /* 0x000fea0003800200 */
.L_x_15820:
        /* <DEDUP_REMOVED lines=61> */
.L_x_15818:
[----:B------:R-:W-:Y:S05]  /*15450*/  BSYNC.RECONVERGENT B1 ;  /* 0x0000000000017941 */ /* 0x000fea0003800200 */
.L_x_15817:
        /* <DEDUP_REMOVED lines=10> */
.L_x_15816:
[----:B------:R-:W-:Y:S02]  /*15500*/  F2FP.F16.F32.PACK_AB R162, RZ, R135 ;  /* 0x00000087ffa2723e */ /* 0x000fe400000000ff */
[----:B------:R-:W-:Y:S02]  /*15510*/  PRMT R108, R108, 0x5410, R111 ;  /* 0x000054106c6c7816 */ /* 0x000fe4000000006f */
[----:B------:R-:W-:Y:S02]  /*15520*/  PRMT R110, R110, 0x5410, R150 ;  /* 0x000054106e6e7816 */ /* 0x000fe40000000096 */
[----:B------:R-:W-:Y:S02]  /*15530*/  PRMT R109, R109, 0x5410, R148 ;  /* 0x000054106d6d7816 */ /* 0x000fe40000000094 */
[----:B------:R-:W-:-:S07]  /*15540*/  PRMT R111, R158, 0x5410, R162 ;  /* 0x000054109e6f7816 */ /* 0x000fce00000000a2 */
.L_x_15773:
        /* <DEDUP_REMOVED lines=25> */
.L_x_15822:
[----:B------:R-:W-:Y:S01]  /*156e0*/  IADD3 R0, PT, PT, R0, 0x100, RZ ;  /* 0x0000010000007810 */ /* 0x000fe20007ffe0ff */
[----:B------:R-:W-:-:S07]  /*156f0*/  VIADD R144, R144, 0x100 ;  /* 0x0000010090907836 */ /* 0x000fce0000000000 */
.L_x_15723:
[----:B------:R-:W-:Y:S05]  /*15700*/  BSYNC.RECONVERGENT B0 ;  /* 0x0000000000007941 */ /* 0x000fea0003800200 */
.L_x_15722:
        /* <DEDUP_REMOVED lines=33> */
.L_x_15829:
        /* <DEDUP_REMOVED lines=13> */
.L_x_15831:
[----:B------:R-:W-:Y:S05]  /*159f0*/  BSYNC.RECONVERGENT B2 ;  /* 0x0000000000027941 */ /* 0x000fea0003800200 */
.L_x_15830:
        /* <DEDUP_REMOVED lines=61> */
.L_x_15828:
[----:B------:R-:W-:Y:S05]  /*15dd0*/  BSYNC.RECONVERGENT B1 ;  /* 0x0000000000017941 */ /* 0x000fea0003800200 */
.L_x_15827:
        /* <DEDUP_REMOVED lines=11> */
.L_x_15826:
        /* <DEDUP_REMOVED lines=21> */
.L_x_15835:
        /* <DEDUP_REMOVED lines=13> */
.L_x_15837:
[----:B------:R-:W-:Y:S05]  /*160b0*/  BSYNC.RECONVERGENT B2 ;  /* 0x0000000000027941 */ /* 0x000fea0003800200 */
.L_x_15836:
        /* <DEDUP_REMOVED lines=61> */
.L_x_15834:
[----:B------:R-:W-:Y:S05]  /*16490*/  BSYNC.RECONVERGENT B1 ;  /* 0x0000000000017941 */ /* 0x000fea0003800200 */
.L_x_15833:
        /* <DEDUP_REMOVED lines=11> */
.L_x_15832:
        /* <DEDUP_REMOVED lines=21> */
.L_x_15841:
        /* <DEDUP_REMOVED lines=13> */
.L_x_15843:
[----:B------:R-:W-:Y:S05]  /*16770*/  BSYNC.RECONVERGENT B2 ;  /* 0x0000000000027941 */ /* 0x000fea0003800200 */
.L_x_15842:
        /* <DEDUP_REMOVED lines=61> */
.L_x_15840:
[----:B------:R-:W-:Y:S05]  /*16b50*/  BSYNC.RECONVERGENT B1 ;  /* 0x0000000000017941 */ /* 0x000fea0003800200 */
.L_x_15839:
[----:B------:R-:W-:Y:S01]  /*16b60*/  HFMA2 R110, -RZ, RZ, 0.1171875, 0 ;  /* 0x2f800000ff6e7431 */ /* 0x000fe200000001ff */
[----:B------:R-:W-:Y:S01]  /*16b70*/  I2FP.F32.U32 R109, R109 ;  /* 0x0000006d006d7245 */ /* 0x000fe20000201000 */
[----:B------:R-:W-:-:S05]  /*16b80*/  HADD2.F32 R121, -RZ, R9.H0_H0 ;  /* 0x20000009ff797230 */ /* 0x000fca0000004100 */
        /* <DEDUP_REMOVED lines=8> */
.L_x_15838:
        /* <DEDUP_REMOVED lines=21> */
.L_x_15847:
        /* <DEDUP_REMOVED lines=13> */
.L_x_15849:
[----:B------:R-:W-:Y:S05]  /*16e30*/  BSYNC.RECONVERGENT B2 ;  /* 0x0000000000027941 */ /* 0x000fea0003800200 */
.L_x_15848:
        /* <DEDUP_REMOVED lines=61> */
.L_x_15846:
[----:B------:R-:W-:Y:S05]  /*17210*/  BSYNC.RECONVERGENT B1 ;  /* 0x0000000000017941 */ /* 0x000fea0003800200 */
.L_x_15845:
        /* <DEDUP_REMOVED lines=11> */
.L_x_15844:
        /* <DEDUP_REMOVED lines=21> */
.L_x_15853:
        /* <DEDUP_REMOVED lines=13> */
.L_x_15855:
[----:B------:R-:W-:Y:S05]  /*174f0*/  BSYNC.RECONVERGENT B2 ;  /* 0x0000000000027941 */ /* 0x000fea0003800200 */
.L_x_15854:
        /* <DEDUP_REMOVED lines=61> */
.L_x_15852:
[----:B------:R-:W-:Y:S05]  /*178d0*/  BSYNC.RECONVERGENT B1 ;  /* 0x0000000000017941 */ /* 0x000fea0003800200 */
.L_x_15851:
        /* <DEDUP_REMOVED lines=11> */
.L_x_15850:
        /* <DEDUP_REMOVED lines=21> */
.L_x_15859:
        /* <DEDUP_REMOVED lines=13> */
.L_x_15861:
[----:B------:R-:W-:Y:S05]  /*17bb0*/  BSYNC.RECONVERGENT B2 ;  /* 0x0000000000027941 */ /* 0x000fea0003800200 */
.L_x_15860:
        /* <DEDUP_REMOVED lines=61> */
.L_x_15858:
[----:B------:R-:W-:Y:S05]  /*17f90*/  BSYNC.RECONVERGENT B1 ;  /* 0x0000000000017941 */ /* 0x000fea0003800200 */
.L_x_15857:
        /* <DEDUP_REMOVED lines=11> */
.L_x_15856:
        /* <DEDUP_REMOVED lines=21> */
.L_x_15865:
        /* <DEDUP_REMOVED lines=13> */
.L_x_15867:
[----:B------:R-:W-:Y:S05]  /*18270*/  BSYNC.RECONVERGENT B2 ;  /* 0x0000000000027941 */ /* 0x000fea0003800200 */
.L_x_15866:
        /* <DEDUP_REMOVED lines=59> */
[----:B------:R-:W-:Y:S02]  /*18630*/  LOP3.LUT R112, R119, R112, R189, 0x96, !PT ;  /* 0x0000007077707212 */ /* 0x000fe400078e96bd */
[----:B------:R-:W-:-:S07]  /*18640*/  MOV R119, R148 ;  /* 0x0000009400777202 */ /* 0x000fce0000000f00 */
.L_x_15864:
[----:B------:R-:W-:Y:S05]  /*18650*/  BSYNC.RECONVERGENT B1 ;  /* 0x0000000000017941 */ /* 0x000fea0003800200 */
.L_x_15863:
        /* <DEDUP_REMOVED lines=11> */
.L_x_15862:
        /* <DEDUP_REMOVED lines=21> */
.L_x_15871:
        /* <DEDUP_REMOVED lines=13> */
.L_x_15873:
[----:B------:R-:W-:Y:S05]  /*18930*/  BSYNC.RECONVERGENT B2 ;  /* 0x0000000000027941 */ /* 0x000fea0003800200 */
.L_x_15872:
        /* <DEDUP_REMOVED lines=61> */
.L_x_15870:
[----:B------:R-:W-:Y:S05]  /*18d10*/  BSYNC.RECONVERGENT B1 ;  /* 0x0000000000017941 */ /* 0x000fea0003800200 */
.L_x_15869:
[----:B------:R-:W-:Y:S01]  /*18d20*/  I2FP.F32.U32 R119, R119 ;  /* 0x0000007700777245 */ /* 0x000fe20000201000 */
[----:B------:R-:W-:Y:S02]  /*18d30*/  HADD2.F32 R152, -RZ, R11.H1_H1 ;  /* 0x3000000bff987230 */ /* 0x000fe40000004100 */
        /* <DEDUP_REMOVED lines=9> */
.L_x_15868:
[----:B------:R-:W-:Y:S02]  /*18dd0*/  F2FP.F16.F32.PACK_AB R152, RZ, R119 ;  /* 0x00000077ff98723e */ /* 0x000fe400000000ff */
[----:B------:R-:W-:Y:S02]  /*18de0*/  PRMT R108, R108, 0x5410, R111 ;  /* 0x000054106c6c7816 */ /* 0x000fe4000000006f */
[----:B------:R-:W-:Y:S02]  /*18df0*/  PRMT R110, R110, 0x5410, R150 ;  /* 0x000054106e6e7816 */ /* 0x000fe40000000096 */
[----:B------:R-:W-:Y:S02]  /*18e00*/  PRMT R109, R109, 0x5410, R146 ;  /* 0x000054106d6d7816 */ /* 0x000fe40000000092 */
[----:B------:R-:W-:Y:S01]  /*18e10*/  PRMT R111, R158, 0x5410, R152 ;  /* 0x000054109e6f7816 */ /* 0x000fe20000000098 */
[----:B------:R-:W-:Y:S06]  /*18e20*/  BRA `(.L_x_15874) ;  /* 0x0000003400047947 */ /* 0x000fec0003800000 */
.L_x_15825:
        /* <DEDUP_REMOVED lines=20> */
.L_x_15878:
        /* <DEDUP_REMOVED lines=13> */
.L_x_15880:
[----:B------:R-:W-:Y:S05]  /*19040*/  BSYNC.RECONVERGENT B2 ;  /* 0x0000000000027941 */ /* 0x000fea0003800200 */
.L_x_15879:
        /* <DEDUP_REMOVED lines=61> */
.L_x_15877:
[----:B------:R-:W-:Y:S05]  /*19420*/  BSYNC.RECONVERGENT B1 ;  /* 0x0000000000017941 */ /* 0x000fea0003800200 */
.L_x_15876:
        /* <DEDUP_REMOVED lines=10> */
.L_x_15875:
        /* <DEDUP_REMOVED lines=17> */
.L_x_15884:
        /* <DEDUP_REMOVED lines=13> */
.L_x_15886:
[----:B------:R-:W-:Y:S05]  /*196b0*/  BSYNC.RECONVERGENT B2 ;  /* 0x0000000000027941 */ /* 0x000fea0003800200 */
.L_x_15885:
        /* <DEDUP_REMOVED lines=17> */
[----:B------:R-:W-:Y:S02]  /*197d0*/  HFMA2 R119, -RZ, RZ, 0, 0 ;  /* 0x00000000ff777431 */ /* 0x000fe400000001ff */
        /* <DEDUP_REMOVED lines=43> */
.L_x_15883:
[----:B------:R-:W-:Y:S05]  /*19a90*/  BSYNC.RECONVERGENT B1 ;  /* 0x0000000000017941 */ /* 0x000fea0003800200 */
.L_x_15882:
        /* <DEDUP_REMOVED lines=10> */
.L_x_15881:
        /* <DEDUP_REMOVED lines=17> */
.L_x_15890:
        /* <DEDUP_REMOVED lines=13> */
.L_x_15892:
[----:B------:R-:W-:Y:S05]  /*19d20*/  BSYNC.RECONVERGENT B2 ;  /* 0x0000000000027941 */ /* 0x000fea0003800200 */
.L_x_15891:
        /* <DEDUP_REMOVED lines=61> */
.L_x_15889:
[----:B------:R-:W-:Y:S05]  /*1a100*/  BSYNC.RECONVERGENT B1 ;  /* 0x0000000000017941 */ /* 0x000fea0003800200 */
.L_x_15888:
        /* <DEDUP_REMOVED lines=10> */
.L_x_15887:
        /* <DEDUP_REMOVED lines=17> */
.L_x_15896:
        /* <DEDUP_REMOVED lines=13> */
.L_x_15898:
[----:B------:R-:W-:Y:S05]  /*1a390*/  BSYNC.RECONVERGENT B2 ;  /* 0x0000000000027941 */ /* 0x000fea0003800200 */
.L_x_15897:
        /* <DEDUP_REMOVED lines=61> */
.L_x_15895:
[----:B------:R-:W-:Y:S05]  /*1a770*/  BSYNC.RECONVERGENT B1 ;  /* 0x0000000000017941 */ /* 0x000fea0003800200 */
.L_x_15894:
        /* <DEDUP_REMOVED lines=10> */
.L_x_15893:
        /* <DEDUP_REMOVED lines=17> */
.L_x_15902:
        /* <DEDUP_REMOVED lines=13> */
.L_x_15904:
[----:B------:R-:W-:Y:S05]  /*1aa00*/  BSYNC.RECONVERGENT B2 ;  /* 0x0000000000027941 */ /* 0x000fea0003800200 */
.L_x_15903:
        /* <DEDUP_REMOVED lines=61> */
.L_x_15901:
[----:B------:R-:W-:Y:S05]  /*1ade0*/  BSYNC.RECONVERGENT B1 ;  /* 0x0000000000017941 */ /* 0x000fea0003800200 */
.L_x_15900:
        /* <DEDUP_REMOVED lines=10> */
.L_x_15899:
        /* <DEDUP_REMOVED lines=17> */
.L_x_15908:
        /* <DEDUP_REMOVED lines=13> */
.L_x_15910:
[----:B------:R-:W-:Y:S05]  /*1b070*/  BSYNC.RECONVERGENT B2 ;  /* 0x0000000000027941 */ /* 0x000fea0003800200 */
.L_x_15909:
        /* <DEDUP_REMOVED lines=61> */
.L_x_15907:
[----:B------:R-:W-:Y:S05]  /*1b450*/  BSYNC.RECONVERGENT B1 ;  /* 0x0000000000017941 */ /* 0x000fea0003800200 */
.L_x_15906:
        /* <DEDUP_REMOVED lines=10> */
.L_x_15905:
        /* <DEDUP_REMOVED lines=17> */
.L_x_15914:
        /* <DEDUP_REMOVED lines=13> */
.L_x_15916:
[----:B------:R-:W-:Y:S05]  /*1b6e0*/  BSYNC.RECONVERGENT B2 ;  /* 0x0000000000027941 */ /* 0x000fea0003800200 */
.L_x_15915:
        /* <DEDUP_REMOVED lines=61> */
.L_x_15913:
[----:B------:R-:W-:Y:S05]  /*1bac0*/  BSYNC.RECONVERGENT B1 ;  /* 0x0000000000017941 */ /* 0x000fea0003800200 */
.L_x_15912:
        /* <DEDUP_REMOVED lines=10> */
.L_x_15911:
        /* <DEDUP_REMOVED lines=17> */
.L_x_15920:
        /* <DEDUP_REMOVED lines=13> */
.L_x_15922:
[----:B------:R-:W-:Y:S05]  /*1bd50*/  BSYNC.RECONVERGENT B2 ;  /* 0x0000000000027941 */ /* 0x000fea0003800200 */
.L_x_15921:
        /* <DEDUP_REMOVED lines=58> */
[----:B------:R-:W-:Y:S01]  /*1c100*/  MOV R119, R110 ;  /* 0x0000006e00777202 */ /* 0x000fe20000000f00 */
[----:B------:R-:W-:Y:S01]  /*1c110*/  IMAD.MOV.U32 R110, RZ, RZ, R190 ;  /* 0x000000ffff6e7224 */ /* 0x000fe200078e00be */
[----:B------:R-:W-:-:S07]  /*1c120*/  LOP3.LUT R112, R187, R186, R191, 0x96, !PT ;  /* 0x000000babb707212 */ /* 0x000fce00078e96bf */
.L_x_15919:
[----:B------:R-:W-:Y:S05]  /*1c130*/  BSYNC.RECONVERGENT B1 ;  /* 0x0000000000017941 */ /* 0x000fea0003800200 */
.L_x_15918:
        /* <DEDUP_REMOVED lines=10> */
.L_x_15917:
[----:B------:R-:W-:Y:S02]  /*1c1e0*/  F2FP.F16.F32.PACK_AB R162, RZ, R119 ;  /* 0x00000077ffa2723e */ /* 0x000fe400000000ff */
[----:B------:R-:W-:Y:S02]  /*1c1f0*/  MOV R148, R110 ;  /* 0x0000006e00947202 */ /* 0x000fe40000000f00 */
[----:B------:R-:W-:Y:S02]  /*1c200*/  PRMT R108, R108, 0x5410, R111 ;  /* 0x000054106c6c7816 */ /* 0x000fe4000000006f */
[----:B------:R-:W-:Y:S02]  /*1c210*/  PRMT R110, R150, 0x5410, R152 ;  /* 0x00005410966e7816 */ /* 0x000fe40000000098 */
[----:B------:R-:W-:Y:S02]  /*1c220*/  PRMT R109, R109, 0x5410, R146 ;  /* 0x000054106d6d7816 */ /* 0x000fe40000000092 */
[----:B------:R-:W-:-:S07]  /*1c230*/  PRMT R111, R158, 0x5410, R162 ;  /* 0x000054109e6f7816 */ /* 0x000fce00000000a2 */
.L_x_15874:
        /* <DEDUP_REMOVED lines=24> */
.L_x_15824:
[----:B------:R-:W-:Y:S05]  /*1c3c0*/  BSYNC.RECONVERGENT B0 ;  /* 0x0000000000007941 */ /* 0x000fea0003800200 */
.L_x_15823:
        /* <DEDUP_REMOVED lines=135> */
.L_x_15924:
[----:B------:R-:W-:Y:S05]  /*1cc40*/  BSYNC.RECONVERGENT B0 ;  /* 0x0000000000007941 */ /* 0x000fea0003800200 */
.L_x_15923:
        /* <DEDUP_REMOVED lines=12> */
.L_x_15926:
[----:B------:R-:W-:Y:S05]  /*1cd10*/  BSYNC.RECONVERGENT B0 ;  /* 0x0000000000007941 */ /* 0x000fea0003800200 */
.L_x_15925:
        /* <DEDUP_REMOVED lines=107> */
.L_x_15929:
[----:B------:R-:W-:Y:S05]  /*1d3d0*/  BSYNC.RECONVERGENT B0 ;  /* 0x0000000000007941 */ /* 0x000fea0003800200 */
.L_x_15928:
        /* <DEDUP_REMOVED lines=35> */
.L_x_15931:
[----:B------:R-:W-:Y:S05]  /*1d610*/  BSYNC.RECONVERGENT B0 ;  /* 0x0000000000007941 */ /* 0x000fea0003800200 */
.L_x_15930:
        /* <DEDUP_REMOVED lines=34> */
.L_x_15933:
[----:B------:R-:W-:Y:S05]  /*1d840*/  BSYNC.RECONVERGENT B0 ;  /* 0x0000000000007941 */ /* 0x000fea0003800200 */
.L_x_15932:
        /* <DEDUP_REMOVED lines=33> */
.L_x_15934:
[----:B------:R-:W-:Y:S05]  /*1da60*/  BSYNC.RECONVERGENT B0 ;  /* 0x0000000000007941 */ /* 0x000fea0003800200 */
.L_x_15927:
[----:B0123--:R-:W0:Y:S01]  /*1da70*/  LDC.64 R108, c[0x0][0x380] ;  /* 0x0000e000ff6c7b82 */ /* 0x00fe220000000a00 */
[----:B------:R-:W-:Y:S01]  /*1da80*/  UPLOP3.LUT UP1, UPT, UPT, UPT, UP1, 0x40, 0x4 ;  /* 0x000000000004789c */ /* 0x000fe20003f2e810 */
[----:B0-----:R-:W-:-:S04]  /*1da90*/  IADD3 R116, PT, PT, R116, R108, RZ ;  /* 0x0000006c74747210 */ /* 0x001fc80007ffe0ff */
[----:B------:R-:W-:-:S13]  /*1daa0*/  ISETP.GE.AND P0, PT, R116, R109, PT ;  /* 0x0000006d7400720c */ /* 0x000fda0003f06270 */
[----:B------:R-:W-:Y:S05]  /*1dab0*/  @!P0 BRA `(.L_x_15935) ;  /* 0xfffffe3400388947 */ /* 0x000fea000383ffff */
[----:B------:R-:W-:Y:S05]  /*1dac0*/  EXIT ;  /* 0x000000000000794d */ /* 0x000fea0003800000 */
.L_x_15936:
        /* <DEDUP_REMOVED lines=11> */
.L_x_27554:


//--------------------- .text._ZN10layer_norm13ln_fwd_kernelINS_13Kernel_traitsIf6__halfS2_S2_fjLj8192ELj1ELj1ELj8ELj16ENS_18Kernel_traits_baseILj8192EfS2_S2_S2_fjLj256EEEEELb1ELb1ELb1ELb1EEEvNS_9FwdParamsE --------------------------
	.section	.text._ZN10layer_norm13ln_fwd_kernelINS_13Kernel_traitsIf6__halfS2_S2_fjLj8192ELj1ELj1ELj8ELj16ENS_18Kernel_traits_baseILj8192EfS2_S2_S2_fjLj256EEEEELb1ELb1ELb1ELb1EEEvNS_9FwdParamsE,"ax",@progbits
	.align	128
        .global         _ZN10layer_norm13ln_fwd_kernelINS_13Kernel_traitsIf6__halfS2_S2_fjLj8192ELj1ELj1ELj8ELj16ENS_18Kernel_traits_baseILj8192EfS2_S2_S2_fjLj256EEEEELb1ELb1ELb1ELb1EEEvNS_9FwdParamsE
        .type           _ZN10layer_norm13ln_fwd_kernelINS_13Kernel_traitsIf6__halfS2_S2_fjLj8192ELj1ELj1ELj8ELj16ENS_18Kernel_traits_baseILj8192EfS2_S2_S2_fjLj256EEEEELb1ELb1ELb1ELb1EEEvNS_9FwdParamsE,@function
        .size           _ZN10layer_norm13ln_fwd_kernelINS_13Kernel_traitsIf6__halfS2_S2_fjLj8192ELj1ELj1ELj8ELj16ENS_18Kernel_traits_baseILj8192EfS2_S2_S2_fjLj256EEEEELb1ELb1ELb1ELb1EEEvNS_9FwdParamsE,(.L_x_27555 - _ZN10layer_norm13ln_fwd_kernelINS_13Kernel_traitsIf6__halfS2_S2_fjLj8192ELj1ELj1ELj8ELj16ENS_18Kernel_traits_baseILj8192EfS2_S2_S2_fjLj256EEEEELb1ELb1ELb1ELb1EEEvNS_9FwdParamsE)
        .other          _ZN10layer_norm13ln_fwd_kernelINS_13Kernel_traitsIf6__halfS2_S2_fjLj8192ELj1ELj1ELj8ELj16ENS_18Kernel_traits_baseILj8192EfS2_S2_S2_fjLj256EEEEELb1ELb1ELb1ELb1EEEvNS_9FwdParamsE,@"STO_CUDA_ENTRY STV_DEFAULT"
_ZN10layer_norm13ln_fwd_kernelINS_13Kernel_traitsIf6__halfS2_S2_fjLj8192ELj1ELj1ELj8ELj16ENS_18Kernel_traits_baseILj8192EfS2_S2_S2_fjLj256EEEEELb1ELb1ELb1ELb1EEEvNS_9FwdParamsE:
.text._ZN10layer_norm13ln_fwd_kernelINS_13Kernel_traitsIf6__halfS2_S2_fjLj8192ELj1ELj1ELj8ELj16ENS_18Kernel_traits_baseILj8192EfS2_S2_S2_fjLj256EEEEELb1ELb1ELb1ELb1EEEvNS_9FwdParamsE:
        /* <DEDUP_REMOVED lines=54> */
.L_x_15937:
        /* <DEDUP_REMOVED lines=36> */
.L_x_15938:
        /* <DEDUP_REMOVED lines=93> */
.L_x_16212:
        /* <DEDUP_REMOVED lines=48> */
.L_x_15942:
        /* <DEDUP_REMOVED lines=12> */
.L_x_15943:
        /* <DEDUP_REMOVED lines=61> */
.L_x_15941:
        /* <DEDUP_REMOVED lines=11> */
.L_x_15940:
        /* <DEDUP_REMOVED lines=20> */
.L_x_15946:
        /* <DEDUP_REMOVED lines=12> */
.L_x_15947:
        /* <DEDUP_REMOVED lines=61> */
.L_x_15945:
        /* <DEDUP_REMOVED lines=11> */
.L_x_15944:
        /* <DEDUP_REMOVED lines=20> */
.L_x_15950:
        /* <DEDUP_REMOVED lines=12> */
.L_x_15951:
        /* <DEDUP_REMOVED lines=60> */
.L_x_15949:
        /* <DEDUP_REMOVED lines=11> */
.L_x_15948:
        /* <DEDUP_REMOVED lines=20> */
.L_x_15954:
        /* <DEDUP_REMOVED lines=12> */
.L_x_15955:
        /* <DEDUP_REMOVED lines=60> */
.L_x_15953:
        /* <DEDUP_REMOVED lines=11> */
.L_x_15952:
        /* <DEDUP_REMOVED lines=20> */
.L_x_15958:
        /* <DEDUP_REMOVED lines=12> */
.L_x_15959:
        /* <DEDUP_REMOVED lines=61> */
.L_x_15957:
        /* <DEDUP_REMOVED lines=11> */
.L_x_15956:
        /* <DEDUP_REMOVED lines=20> */
.L_x_15962:
        /* <DEDUP_REMOVED lines=12> */
.L_x_15963:
        /* <DEDUP_REMOVED lines=61> */
.L_x_15961:
        /* <DEDUP_REMOVED lines=11> */
.L_x_15960:
        /* <DEDUP_REMOVED lines=20> */
.L_x_15966:
        /* <DEDUP_REMOVED lines=12> */
.L_x_15967:
        /* <DEDUP_REMOVED lines=61> */
.L_x_15965:
        /* <DEDUP_REMOVED lines=11> */
.L_x_15964:
        /* <DEDUP_REMOVED lines=20> */
.L_x_15970:
        /* <DEDUP_REMOVED lines=12> */
.L_x_15971:
        /* <DEDUP_REMOVED lines=61> */
.L_x_15969:
        /* <DEDUP_REMOVED lines=11> */
.L_x_15968:
[----:B------:R-:W-:Y:S02]  /*4110*/  F2FP.F16.F32.PACK_AB R140, RZ, R147 ;  /* 0x00000093ff8c723e */ /* 0x000fe400000000ff */
[----:B------:R-:W-:Y:S02]  /*4120*/  PRMT R108, R108, 0x5410, R111 ;  /* 0x000054106c6c7816 */ /* 0x000fe4000000006f */
[----:B------:R-:W-:Y:S02]  /*4130*/  PRMT R110, R110, 0x5410, R113 ;  /* 0x000054106e6e7816 */ /* 0x000fe40000000071 */
[----:B------:R-:W-:Y:S02]  /*4140*/  PRMT R109, R109, 0x5410, R112 ;  /* 0x000054106d6d7816 */ /* 0x000fe40000000070 */
[----:B------:R-:W-:Y:S01]  /*4150*/  PRMT R111, R152, 0x5410, R140 ;  /* 0x00005410986f7816 */ /* 0x000fe2000000008c */
[----:B------:R-:W-:Y:S06]  /*4160*/  BRA `(.L_x_15972) ;  /* 0x00000030007c7947 */ /* 0x000fec0003800000 */
.L_x_15939:
[----:B------:R-:W-:Y:S01]  /*4170*/  MOV R133, RZ ;  /* 0x000000ff00857202 */ /* 0x000fe20000000f00 */
[----:B------:R-:W-:Y:S02]  /*4180*/  IMAD.MOV.U32 R109, RZ, RZ, R142 ;  /* 0x000000ffff6d7224 */ /* 0x000fe400078e008e */
        /* <DEDUP_REMOVED lines=17> */
.L_x_15975:
        /* <DEDUP_REMOVED lines=12> */
.L_x_15976:
        /* <DEDUP_REMOVED lines=60> */
.L_x_15974:
        /* <DEDUP_REMOVED lines=10> */
.L_x_15973:
        /* <DEDUP_REMOVED lines=16> */
.L_x_15979:
        /* <DEDUP_REMOVED lines=12> */
.L_x_15980:
        /* <DEDUP_REMOVED lines=49> */
[----:B------:R-:W-:Y:S01]  /*4c90*/  MOV R111, R138 ;  /* 0x0000008a006f7202 */ /* 0x000fe20000000f00 */
        /* <DEDUP_REMOVED lines=10> */
[----:B------:R-:W-:-:S07]  /*4d40*/  IMAD.MOV.U32 R110, RZ, RZ, RZ ;  /* 0x000000ffff6e7224 */ /* 0x000fce00078e00ff */
.L_x_15978:
        /* <DEDUP_REMOVED lines=10> */
.L_x_15977:
        /* <DEDUP_REMOVED lines=16> */
.L_x_15983:
        /* <DEDUP_REMOVED lines=12> */
.L_x_15984:
        /* <DEDUP_REMOVED lines=61> */
.L_x_15982:
        /* <DEDUP_REMOVED lines=10> */
.L_x_15981:
        /* <DEDUP_REMOVED lines=16> */
.L_x_15987:
        /* <DEDUP_REMOVED lines=12> */
.L_x_15988:
        /* <DEDUP_REMOVED lines=61> */
.L_x_15986:
        /* <DEDUP_REMOVED lines=10> */
.L_x_15985:
        /* <DEDUP_REMOVED lines=16> */
.L_x_15991:
        /* <DEDUP_REMOVED lines=12> */
.L_x_15992:
        /* <DEDUP_REMOVED lines=61> */
.L_x_15990:
        /* <DEDUP_REMOVED lines=10> */
.L_x_15989:
        /* <DEDUP_REMOVED lines=16> */
.L_x_15995:
        /* <DEDUP_REMOVED lines=12> */
.L_x_15996:
        /* <DEDUP_REMOVED lines=61> */
.L_x_15994:
        /* <DEDUP_REMOVED lines=10> */
.L_x_15993:
        /* <DEDUP_REMOVED lines=16> */
.L_x_15999:
        /* <DEDUP_REMOVED lines=12> */
.L_x_16000:
        /* <DEDUP_REMOVED lines=61> */
.L_x_15998:
        /* <DEDUP_REMOVED lines=10> */
.L_x_15997:
        /* <DEDUP_REMOVED lines=16> */
.L_x_16003:
        /* <DEDUP_REMOVED lines=12> */
.L_x_16004:
        /* <DEDUP_REMOVED lines=61> */
.L_x_16002:
        /* <DEDUP_REMOVED lines=10> */
.L_x_16001:
[----:B------:R-:W-:Y:S02]  /*7310*/  F2FP.F16.F32.PACK_AB R140, RZ, R147 ;  /* 0x00000093ff8c723e */ /* 0x000fe400000000ff */
[----:B------:R-:W-:Y:S02]  /*7320*/  PRMT R108, R108, 0x5410, R111 ;  /* 0x000054106c6c7816 */ /* 0x000fe4000000006f */
[----:B------:R-:W-:Y:S02]  /*7330*/  PRMT R110, R110, 0x5410, R113 ;  /* 0x000054106e6e7816 */ /* 0x000fe40000000071 */
[----:B------:R-:W-:Y:S02]  /*7340*/  PRMT R109, R109, 0x5410, R112 ;  /* 0x000054106d6d7816 */ /* 0x000fe40000000070 */
[----:B------:R-:W-:-:S07]  /*7350*/  PRMT R111, R142, 0x5410, R140 ;  /* 0x000054108e6f7816 */ /* 0x000fce000000008c */
.L_x_15972:
        /* <DEDUP_REMOVED lines=30> */
.L_x_16005:
[----:B-----5:R2:W5:Y:S04]  /*7540*/  @P1 LDG.E.128 R8, desc[UR6][R150.64] ;  /* 0x0000000696081981 */ /* 0x020568000c1e1d00 */
[----:B------:R2:W5:Y:S01]  /*7550*/  @P0 LDG.E.128 R4, desc[UR6][R152.64] ;  /* 0x0000000698040981 */ /* 0x000562000c1e1d00 */
[----:B------:R-:W-:Y:S05]  /*7560*/  @!P0 BRA `(.L_x_16006) ;  /* 0x0000003400108947 */ /* 0x000fea0003800000 */
[----:B------:R-:W-:-:S13]  /*7570*/  ISETP.GT.AND P2, PT, R0, RZ, PT ;  /* 0x000000ff0000720c */ /* 0x000fda0003f44270 */
[----:B0----5:R-:W-:Y:S01]  /*7580*/  @!P2 HADD2.F32 R149, -RZ, R4.H0_H0 ;  /* 0x20000004ff95a230 */ /* 0x021fe20000004100 */
[----:B------:R-:W-:Y:S01]  /*7590*/  @!P2 MOV R148, R138 ;  /* 0x0000008a0094a202 */ /* 0x000fe20000000f00 */
[----:B-1----:R-:W-:Y:S01]  /*75a0*/  @!P2 IMAD.MOV.U32 R109, RZ, RZ, R136 ;  /* 0x000000ffff6da224 */ /* 0x002fe200078e0088 */
        /* <DEDUP_REMOVED lines=16> */
.L_x_16009:
        /* <DEDUP_REMOVED lines=12> */
.L_x_16010:
        /* <DEDUP_REMOVED lines=52> */
[----:B--2---:R-:W-:Y:S01]  /*7ab0*/  IMAD.WIDE.U32 R150, R149, -0x326172a9, RZ ;  /* 0xcd9e8d5795967825 */ /* 0x004fe200078e00ff */
[----:B------:R-:W-:-:S03]  /*7ac0*/  IADD3 R119, PT, PT, R3, -0x695add53, RZ ;  /* 0x96a522ad03777810 */ /* 0x000fc60007ffe0ff */
[----:B------:R-:W-:Y:S01]  /*7ad0*/  IMAD.WIDE.U32 R148, R148, -0x2daee0ad, RZ ;  /* 0xd2511f5394947825 */ /* 0x000fe200078e00ff */
[----:B------:R-:W-:-:S03]  /*7ae0*/  LOP3.LUT R118, R109, R110, R151, 0x96, !PT ;  /* 0x0000006e6d767212 */ /* 0x000fc600078e9697 */
[----:B------:R-:W-:Y:S01]  /*7af0*/  IMAD.MOV.U32 R120, RZ, RZ, R150 ;  /* 0x000000ffff787224 */ /* 0x000fe200078e0096 */
[----:B------:R-:W-:Y:S01]  /*7b00*/  LOP3.LUT R119, R119, R108, R149, 0x96, !PT ;  /* 0x0000006c77777212 */ /* 0x000fe200078e9695 */
[----:B------:R-:W-:Y:S01]  /*7b10*/  IMAD.MOV.U32 R109, RZ, RZ, RZ ;  /* 0x000000ffff6d7224 */ /* 0x000fe200078e00ff */
[----:B------:R-:W-:-:S07]  /*7b20*/  MOV R108, R138 ;  /* 0x0000008a006c7202 */ /* 0x000fce0000000f00 */
.L_x_16008:
        /* <DEDUP_REMOVED lines=11> */
.L_x_16007:
[----:B------:R-:W-:Y:S01]  /*7be0*/  F2FP.F16.F32.PACK_AB R108, RZ, R149 ;  /* 0x00000095ff6c723e */ /* 0x000fe200000000ff */
[----:B--2---:R-:W-:Y:S01]  /*7bf0*/  @!P2 HADD2.F32 R151, -RZ, R4.H1_H1 ;  /* 0x30000004ff97a230 */ /* 0x004fe20000004100 */
        /* <DEDUP_REMOVED lines=18> */
.L_x_16013:
        /* <DEDUP_REMOVED lines=12> */
.L_x_16014:
        /* <DEDUP_REMOVED lines=60> */
.L_x_16012:
        /* <DEDUP_REMOVED lines=11> */
.L_x_16011:
        /* <DEDUP_REMOVED lines=20> */
.L_x_16017:
        /* <DEDUP_REMOVED lines=12> */
.L_x_16018:
        /* <DEDUP_REMOVED lines=61> */
.L_x_16016:
        /* <DEDUP_REMOVED lines=11> */
.L_x_16015:
        /* <DEDUP_REMOVED lines=20> */
.L_x_16021:
        /* <DEDUP_REMOVED lines=12> */
.L_x_16022:
        /* <DEDUP_REMOVED lines=61> */
.L_x_16020:
[----:B------:R-:W-:Y:S01]  /*8ea0*/  I2FP.F32.U32 R125, R125 ;  /* 0x0000007d007d7245 */ /* 0x000fe20000201000 */
[----:B------:R-:W-:Y:S01]  /*8eb0*/  HADD2.F32 R138, -RZ, R9.H1_H1 ;  /* 0x30000009ff8a7230 */ /* 0x000fe20000004100 */
        /* <DEDUP_REMOVED lines=9> */
.L_x_16019:
        /* <DEDUP_REMOVED lines=20> */
.L_x_16025:
        /* <DEDUP_REMOVED lines=12> */
.L_x_16026:
        /* <DEDUP_REMOVED lines=61> */
.L_x_16024:
        /* <DEDUP_REMOVED lines=11> */
.L_x_16023:
        /* <DEDUP_REMOVED lines=20> */
.L_x_16029:
        /* <DEDUP_REMOVED lines=12> */
.L_x_16030:
        /* <DEDUP_REMOVED lines=61> */
.L_x_16028:
        /* <DEDUP_REMOVED lines=11> */
.L_x_16027:
        /* <DEDUP_REMOVED lines=20> */
.L_x_16033:
        /* <DEDUP_REMOVED lines=12> */
.L_x_16034:
        /* <DEDUP_REMOVED lines=61> */
.L_x_16032:
        /* <DEDUP_REMOVED lines=11> */
.L_x_16031:
        /* <DEDUP_REMOVED lines=20> */
.L_x_16037:
        /* <DEDUP_REMOVED lines=12> */
.L_x_16038:
        /* <DEDUP_REMOVED lines=61> */
.L_x_16036:
        /* <DEDUP_REMOVED lines=11> */
.L_x_16035:
[----:B------:R-:W-:Y:S02]  /*a950*/  F2FP.F16.F32.PACK_AB R142, RZ, R163 ;  /* 0x000000a3ff8e723e */ /* 0x000fe400000000ff */
[----:B------:R-:W-:Y:S02]  /*a960*/  PRMT R108, R108, 0x5410, R111 ;  /* 0x000054106c6c7816 */ /* 0x000fe4000000006f */
[----:B------:R-:W-:Y:S02]  /*a970*/  PRMT R110, R110, 0x5410, R138 ;  /* 0x000054106e6e7816 */ /* 0x000fe4000000008a */
[----:B------:R-:W-:Y:S02]  /*a980*/  PRMT R109, R109, 0x5410, R136 ;  /* 0x000054106d6d7816 */ /* 0x000fe40000000088 */
[----:B------:R-:W-:Y:S01]  /*a990*/  PRMT R111, R148, 0x5410, R142 ;  /* 0x00005410946f7816 */ /* 0x000fe2000000008e */
[----:B------:R-:W-:Y:S06]  /*a9a0*/  BRA `(.L_x_16039) ;  /* 0x0000003000807947 */ /* 0x000fec0003800000 */
.L_x_16006:
[----:B0-----:R-:W-:Y:S01]  /*a9b0*/  IMAD.MOV.U32 R149, RZ, RZ, RZ ;  /* 0x000000ffff957224 */ /* 0x001fe200078e00ff */
[----:B-1----:R-:W-:Y:S01]  /*a9c0*/  MOV R109, R136 ;  /* 0x00000088006d7202 */ /* 0x002fe20000000f00 */
        /* <DEDUP_REMOVED lines=17> */
.L_x_16042:
        /* <DEDUP_REMOVED lines=12> */
.L_x_16043:
        /* <DEDUP_REMOVED lines=51> */
[----:B--2---:R-:W-:-:S03]  /*aed0*/  IMAD.WIDE.U32 R150, R149, -0x326172a9, RZ ;  /* 0xcd9e8d5795967825 */ /* 0x004fc600078e00ff */
        /* <DEDUP_REMOVED lines=9> */
.L_x_16041:
[----:B------:R-:W-:Y:S01]  /*af70*/  I2FP.F32.U32 R108, R108 ;  /* 0x0000006c006c7245 */ /* 0x000fe20000201000 */
[----:B-----5:R-:W-:Y:S01]  /*af80*/  HADD2.F32 R110, -RZ, R8.H0_H0 ;  /* 0x20000008ff6e7230 */ /* 0x020fe20000004100 */
[----:B------:R-:W-:-:S04]  /*af90*/  MOV R111, 0x2f800000 ;  /* 0x2f800000006f7802 */ /* 0x000fc80000000f00 */
[----:B------:R-:W-:Y:S01]  /*afa0*/  FMUL.FTZ R110, R110, UR13 ;  /* 0x0000000d6e6e7c20 */ /* 0x000fe20008410000 */
[----:B------:R-:W-:-:S03]  /*afb0*/  FFMA.FTZ R108, R108, R111, 1.1641532182693481445e-10 ;  /* 0x2f0000006c6c7423 */ /* 0x000fc6000001006f */
[----:B------:R-:W-:Y:S02]  /*afc0*/  FMUL.FTZ R110, R110, UR12 ;  /* 0x0000000c6e6e7c20 */ /* 0x000fe40008410000 */
[----:B------:R-:W-:-:S04]  /*afd0*/  FSETP.GTU.FTZ.AND P2, PT, R108, UR10, PT ;  /* 0x0000000a6c007c0b */ /* 0x000fc8000bf5c000 */
[----:B------:R-:W-:Y:S02]  /*afe0*/  FSEL R149, R110, RZ, !P2 ;  /* 0x000000ff6e957208 */ /* 0x000fe40005000000 */
[----:B------:R-:W-:-:S03]  /*aff0*/  SEL R122, RZ, 0x1, P2 ;  /* 0x00000001ff7a7807 */ /* 0x000fc60001000000 */
[----:B------:R-:W-:-:S07]  /*b000*/  FMUL.FTZ R149, R149, R32 ;  /* 0x0000002095957220 */ /* 0x000fce0000410000 */
.L_x_16040:
        /* <DEDUP_REMOVED lines=16> */
.L_x_16046:
        /* <DEDUP_REMOVED lines=12> */
.L_x_16047:
        /* <DEDUP_REMOVED lines=61> */
.L_x_16045:
        /* <DEDUP_REMOVED lines=10> */
.L_x_16044:
        /* <DEDUP_REMOVED lines=16> */
.L_x_16050:
        /* <DEDUP_REMOVED lines=12> */
.L_x_16051:
        /* <DEDUP_REMOVED lines=61> */
.L_x_16049:
        /* <DEDUP_REMOVED lines=10> */
.L_x_16048:
        /* <DEDUP_REMOVED lines=16> */
.L_x_16054:
        /* <DEDUP_REMOVED lines=12> */
.L_x_16055:
        /* <DEDUP_REMOVED lines=61> */
.L_x_16053:
        /* <DEDUP_REMOVED lines=10> */
.L_x_16052:
        /* <DEDUP_REMOVED lines=16> */
.L_x_16058:
        /* <DEDUP_REMOVED lines=12> */
.L_x_16059:
        /* <DEDUP_REMOVED lines=61> */
.L_x_16057:
        /* <DEDUP_REMOVED lines=10> */
.L_x_16056:
        /* <DEDUP_REMOVED lines=16> */
.L_x_16062:
        /* <DEDUP_REMOVED lines=12> */
.L_x_16063:
        /* <DEDUP_REMOVED lines=61> */
.L_x_16061:
        /* <DEDUP_REMOVED lines=10> */
.L_x_16060:
        /* <DEDUP_REMOVED lines=16> */
.L_x_16066:
        /* <DEDUP_REMOVED lines=12> */
.L_x_16067:
        /* <DEDUP_REMOVED lines=61> */
.L_x_16065:
        /* <DEDUP_REMOVED lines=10> */
.L_x_16064:
        /* <DEDUP_REMOVED lines=16> */
.L_x_16070:
        /* <DEDUP_REMOVED lines=12> */
.L_x_16071:
        /* <DEDUP_REMOVED lines=61> */
.L_x_16069:
        /* <DEDUP_REMOVED lines=10> */
.L_x_16068:
[----:B------:R-:W-:Y:S02]  /*db60*/  F2FP.F16.F32.PACK_AB R142, RZ, R163 ;  /* 0x000000a3ff8e723e */ /* 0x000fe400000000ff */
[----:B------:R-:W-:Y:S02]  /*db70*/  PRMT R108, R108, 0x5410, R111 ;  /* 0x000054106c6c7816 */ /* 0x000fe4000000006f */
[----:B------:R-:W-:Y:S02]  /*db80*/  PRMT R110, R110, 0x5410, R138 ;  /* 0x000054106e6e7816 */ /* 0x000fe4000000008a */
[----:B------:R-:W-:Y:S02]  /*db90*/  PRMT R109, R109, 0x5410, R136 ;  /* 0x000054106d6d7816 */ /* 0x000fe40000000088 */
[----:B------:R-:W-:-:S07]  /*dba0*/  PRMT R111, R148, 0x5410, R142 ;  /* 0x00005410946f7816 */ /* 0x000fce000000008e */
.L_x_16039:
        /* <DEDUP_REMOVED lines=31> */
.L_x_16072:
[----:B-----5:R1:W5:Y:S04]  /*dda0*/  @P1 LDG.E.128 R8, desc[UR6][R168.64] ;  /* 0x00000006a8081981 */ /* 0x020368000c1e1d00 */
[----:B------:R1:W5:Y:S01]  /*ddb0*/  @P0 LDG.E.128 R4, desc[UR6][R170.64] ;  /* 0x00000006aa040981 */ /* 0x000362000c1e1d00 */
[----:B------:R-:W-:Y:S05]  /*ddc0*/  @!P0 BRA `(.L_x_16073) ;  /* 0x0000003400108947 */ /* 0x000fea0003800000 */
[----:B------:R-:W-:-:S13]  /*ddd0*/  ISETP.GT.AND P2, PT, R0, RZ, PT ;  /* 0x000000ff0000720c */ /* 0x000fda0003f44270 */
[----:B0----5:R-:W-:Y:S01]  /*dde0*/  @!P2 HADD2.F32 R167, -RZ, R4.H0_H0 ;  /* 0x20000004ffa7a230 */ /* 0x021fe20000004100 */
        /* <DEDUP_REMOVED lines=18> */
.L_x_16076:
        /* <DEDUP_REMOVED lines=12> */
.L_x_16077:
        /* <DEDUP_REMOVED lines=60> */
.L_x_16075:
        /* <DEDUP_REMOVED lines=11> */
.L_x_16074:
[----:B------:R-:W-:Y:S01]  /*e440*/  F2FP.F16.F32.PACK_AB R108, RZ, R167 ;  /* 0x000000a7ff6c723e */ /* 0x000fe200000000ff */
[----:B-1----:R-:W-:Y:S01]  /*e450*/  @!P2 HADD2.F32 R169, -RZ, R4.H1_H1 ;  /* 0x30000004ffa9a230 */ /* 0x002fe20000004100 */
        /* <DEDUP_REMOVED lines=18> */
.L_x_16080:
        /* <DEDUP_REMOVED lines=12> */
.L_x_16081:
        /* <DEDUP_REMOVED lines=60> */
.L_x_16079:
        /* <DEDUP_REMOVED lines=11> */
.L_x_16078:
        /* <DEDUP_REMOVED lines=20> */
.L_x_16084:
        /* <DEDUP_REMOVED lines=12> */
.L_x_16085:
        /* <DEDUP_REMOVED lines=61> */
.L_x_16083:
[----:B------:R-:W-:Y:S01]  /*f080*/  I2FP.F32.U32 R109, R109 ;  /* 0x0000006d006d7245 */ /* 0x000fe20000201000 */
[----:B------:R-:W-:Y:S01]  /*f090*/  HADD2.F32 R124, -RZ, R9.H0_H0 ;  /* 0x20000009ff7c7230 */ /* 0x000fe20000004100 */
        /* <DEDUP_REMOVED lines=9> */
.L_x_16082:
        /* <DEDUP_REMOVED lines=20> */
.L_x_16088:
        /* <DEDUP_REMOVED lines=12> */
.L_x_16089:
        /* <DEDUP_REMOVED lines=61> */
.L_x_16087:
        /* <DEDUP_REMOVED lines=11> */
.L_x_16086:
        /* <DEDUP_REMOVED lines=20> */
.L_x_16092:
        /* <DEDUP_REMOVED lines=12> */
.L_x_16093:
        /* <DEDUP_REMOVED lines=61> */
.L_x_16091:
[----:B------:R-:W-:Y:S01]  /*fd80*/  I2FP.F32.U32 R110, R126 ;  /* 0x0000007e006e7245 */ /* 0x000fe20000201000 */
[----:B------:R-:W-:Y:S01]  /*fd90*/  HADD2.F32 R126, -RZ, R10.H0_H0 ;  /* 0x2000000aff7e7230 */ /* 0x000fe20000004100 */
[----:B------:R-:W-:-:S04]  /*fda0*/  MOV R175, 0x2f800000 ;  /* 0x2f80000000af7802 */ /* 0x000fc80000000f00 */
        /* <DEDUP_REMOVED lines=8> */
.L_x_16090:
        /* <DEDUP_REMOVED lines=20> */
.L_x_16096:
        /* <DEDUP_REMOVED lines=12> */
.L_x_16097:
        /* <DEDUP_REMOVED lines=61> */
.L_x_16095:
        /* <DEDUP_REMOVED lines=11> */
.L_x_16094:
        /* <DEDUP_REMOVED lines=20> */
.L_x_16100:
        /* <DEDUP_REMOVED lines=12> */
.L_x_16101:
        /* <DEDUP_REMOVED lines=61> */
.L_x_16099:
[----:B------:R-:W-:Y:S01]  /*10a80*/  I2FP.F32.U32 R128, R128 ;  /* 0x0000008000807245 */ /* 0x000fe20000201000 */
[----:B------:R-:W-:Y:S01]  /*10a90*/  HADD2.F32 R138, -RZ, R11.H0_H0 ;  /* 0x2000000bff8a7230 */ /* 0x000fe20000004100 */
        /* <DEDUP_REMOVED lines=9> */
.L_x_16098:
        /* <DEDUP_REMOVED lines=20> */
.L_x_16104:
        /* <DEDUP_REMOVED lines=12> */
.L_x_16105:
        /* <DEDUP_REMOVED lines=61> */
.L_x_16103:
        /* <DEDUP_REMOVED lines=11> */
.L_x_16102:
[----:B------:R-:W-:Y:S02]  /*111b0*/  F2FP.F16.F32.PACK_AB R142, RZ, R181 ;  /* 0x000000b5ff8e723e */ /* 0x000fe400000000ff */
[----:B------:R-:W-:Y:S02]  /*111c0*/  PRMT R108, R108, 0x5410, R111 ;  /* 0x000054106c6c7816 */ /* 0x000fe4000000006f */
[----:B------:R-:W-:Y:S02]  /*111d0*/  PRMT R110, R110, 0x5410, R140 ;  /* 0x000054106e6e7816 */ /* 0x000fe4000000008c */
[----:B------:R-:W-:Y:S02]  /*111e0*/  PRMT R109, R109, 0x5410, R136 ;  /* 0x000054106d6d7816 */ /* 0x000fe40000000088 */
[----:B------:R-:W-:Y:S01]  /*111f0*/  PRMT R111, R144, 0x5410, R142 ;  /* 0x00005410906f7816 */ /* 0x000fe2000000008e */
[----:B------:R-:W-:Y:S06]  /*11200*/  BRA `(.L_x_16106) ;  /* 0x0000003000807947 */ /* 0x000fec0003800000 */
.L_x_16073:
        /* <DEDUP_REMOVED lines=19> */
.L_x_16109:
        /* <DEDUP_REMOVED lines=12> */
.L_x_16110:
        /* <DEDUP_REMOVED lines=52> */
[----:B-1----:R-:W-:Y:S01]  /*11740*/  IMAD.WIDE.U32 R168, R167, -0x326172a9, RZ ;  /* 0xcd9e8d57a7a87825 */ /* 0x002fe200078e00ff */
        /* <DEDUP_REMOVED lines=8> */
.L_x_16108:
        /* <DEDUP_REMOVED lines=10> */
.L_x_16107:
        /* <DEDUP_REMOVED lines=16> */
.L_x_16113:
        /* <DEDUP_REMOVED lines=12> */
.L_x_16114:
        /* <DEDUP_REMOVED lines=61> */
.L_x_16112:
        /* <DEDUP_REMOVED lines=10> */
.L_x_16111:
        /* <DEDUP_REMOVED lines=16> */
.L_x_16117:
        /* <DEDUP_REMOVED lines=12> */
.L_x_16118:
        /* <DEDUP_REMOVED lines=61> */
.L_x_16116:
        /* <DEDUP_REMOVED lines=10> */
.L_x_16115:
        /* <DEDUP_REMOVED lines=16> */
.L_x_16121:
        /* <DEDUP_REMOVED lines=12> */
.L_x_16122:
        /* <DEDUP_REMOVED lines=61> */
.L_x_16120:
        /* <DEDUP_REMOVED lines=10> */
.L_x_16119:
        /* <DEDUP_REMOVED lines=16> */
.L_x_16125:
        /* <DEDUP_REMOVED lines=12> */
.L_x_16126:
        /* <DEDUP_REMOVED lines=61> */
.L_x_16124:
        /* <DEDUP_REMOVED lines=10> */
.L_x_16123:
        /* <DEDUP_REMOVED lines=16> */
.L_x_16129:
        /* <DEDUP_REMOVED lines=12> */
.L_x_16130:
        /* <DEDUP_REMOVED lines=61> */
.L_x_16128:
        /* <DEDUP_REMOVED lines=10> */
.L_x_16127:
        /* <DEDUP_REMOVED lines=16> */
.L_x_16133:
        /* <DEDUP_REMOVED lines=12> */
.L_x_16134:
        /* <DEDUP_REMOVED lines=61> */
.L_x_16132:
        /* <DEDUP_REMOVED lines=10> */
.L_x_16131:
        /* <DEDUP_REMOVED lines=16> */
.L_x_16137:
        /* <DEDUP_REMOVED lines=12> */
.L_x_16138:
        /* <DEDUP_REMOVED lines=61> */
.L_x_16136:
        /* <DEDUP_REMOVED lines=10> */
.L_x_16135:
[----:B------:R-:W-:Y:S02]  /*143c0*/  F2FP.F16.F32.PACK_AB R144, RZ, R181 ;  /* 0x000000b5ff90723e */ /* 0x000fe400000000ff */
[----:B------:R-:W-:Y:S02]  /*143d0*/  PRMT R108, R108, 0x5410, R111 ;  /* 0x000054106c6c7816 */ /* 0x000fe4000000006f */
[----:B------:R-:W-:Y:S02]  /*143e0*/  PRMT R110, R110, 0x5410, R140 ;  /* 0x000054106e6e7816 */ /* 0x000fe4000000008c */
[----:B------:R-:W-:Y:S02]  /*143f0*/  PRMT R109, R109, 0x5410, R136 ;  /* 0x000054106d6d7816 */ /* 0x000fe40000000088 */
[----:B------:R-:W-:-:S07]  /*14400*/  PRMT R111, R142, 0x5410, R144 ;  /* 0x000054108e6f7816 */ /* 0x000fce0000000090 */
.L_x_16106:
        /* <DEDUP_REMOVED lines=31> */
.L_x_16139:
[----:B-----5:R1:W5:Y:S04]  /*14600*/  @P1 LDG.E.128 R8, desc[UR6][R182.64] ;  /* 0x00000006b6081981 */ /* 0x020368000c1e1d00 */
[----:B------:R1:W5:Y:S01]  /*14610*/  @P0 LDG.E.128 R4, desc[UR6][R184.64] ;  /* 0x00000006b8040981 */ /* 0x000362000c1e1d00 */
[----:B------:R-:W-:Y:S05]  /*14620*/  @!P0 BRA `(.L_x_16140) ;  /* 0x0000003400108947 */ /* 0x000fea0003800000 */
[----:B------:R-:W-:-:S13]  /*14630*/  ISETP.GT.AND P0, PT, R0, RZ, PT ;  /* 0x000000ff0000720c */ /* 0x000fda0003f04270 */
[----:B-1---5:R-:W-:Y:S01]  /*14640*/  @!P0 HADD2.F32 R183, -RZ, R4.H0_H0 ;  /* 0x20000004ffb78230 */ /* 0x022fe20000004100 */
[----:B------:R-:W-:Y:S01]  /*14650*/  @!P0 MOV R182, R138 ;  /* 0x0000008a00b68202 */ /* 0x000fe20000000f00 */
[----:B------:R-:W-:Y:S01]  /*14660*/  @!P0 IMAD.MOV.U32 R0, RZ, RZ, R146 ;  /* 0x000000ffff008224 */ /* 0x000fe200078e0092 */
        /* <DEDUP_REMOVED lines=16> */
.L_x_16143:
        /* <DEDUP_REMOVED lines=12> */
.L_x_16144:
        /* <DEDUP_REMOVED lines=60> */
.L_x_16142:
        /* <DEDUP_REMOVED lines=11> */
.L_x_16141:
[----:B0-----:R-:W-:Y:S01]  /*14ca0*/  F2FP.F16.F32.PACK_AB R108, RZ, R183 ;  /* 0x000000b7ff6c723e */ /* 0x001fe200000000ff */
        /* <DEDUP_REMOVED lines=19> */
.L_x_16147:
        /* <DEDUP_REMOVED lines=12> */
.L_x_16148:
        /* <DEDUP_REMOVED lines=60> */
.L_x_16146:
        /* <DEDUP_REMOVED lines=11> */
.L_x_16145:
        /* <DEDUP_REMOVED lines=20> */
.L_x_16151:
        /* <DEDUP_REMOVED lines=12> */
.L_x_16152:
        /* <DEDUP_REMOVED lines=60> */
[----:B------:R-:W-:-:S07]  /*158d0*/  MOV R110, R186 ;  /* 0x000000ba006e7202 */ /* 0x000fce0000000f00 */
.L_x_16150:
        /* <DEDUP_REMOVED lines=11> */
.L_x_16149:
        /* <DEDUP_REMOVED lines=20> */
.L_x_16155:
        /* <DEDUP_REMOVED lines=12> */
.L_x_16156:
        /* <DEDUP_REMOVED lines=53> */
[----:B------:R-:W-:Y:S02]  /*15ee0*/  IADD3 R119, PT, PT, R2, -0x700cb87f, RZ ;  /* 0x8ff3478102777810 */ /* 0x000fe40007ffe0ff */
[----:B------:R-:W-:Y:S01]  /*15ef0*/  MOV R125, R110 ;  /* 0x0000006e007d7202 */ /* 0x000fe20000000f00 */
[----:B------:R-:W-:Y:S01]  /*15f00*/  IMAD.WIDE.U32 R190, R111, -0x2daee0ad, RZ ;  /* 0xd2511f536fbe7825 */ /* 0x000fe200078e00ff */
[----:B------:R-:W-:Y:S02]  /*15f10*/  LOP3.LUT R118, R119, R118, R193, 0x96, !PT ;  /* 0x0000007677767212 */ /* 0x000fe400078e96c1 */
[----:B------:R-:W-:Y:S01]  /*15f20*/  MOV R120, R192 ;  /* 0x000000c000787202 */ /* 0x000fe20000000f00 */
[----:B------:R-:W-:Y:S02]  /*15f30*/  VIADD R111, R3, 0x96a522ad ;  /* 0x96a522ad036f7836 */ /* 0x000fe40000000000 */
[----:B------:R-:W-:-:S03]  /*15f40*/  IMAD.MOV.U32 R134, RZ, RZ, R190 ;  /* 0x000000ffff867224 */ /* 0x000fc600078e00be */
[----:B------:R-:W-:-:S07]  /*15f50*/  LOP3.LUT R119, R111, R188, R191, 0x96, !PT ;  /* 0x000000bc6f777212 */ /* 0x000fce00078e96bf */
.L_x_16154:
        /* <DEDUP_REMOVED lines=11> */
.L_x_16153:
        /* <DEDUP_REMOVED lines=20> */
.L_x_16159:
        /* <DEDUP_REMOVED lines=12> */
.L_x_16160:
        /* <DEDUP_REMOVED lines=61> */
.L_x_16158:
        /* <DEDUP_REMOVED lines=11> */
.L_x_16157:
        /* <DEDUP_REMOVED lines=20> */
.L_x_16163:
        /* <DEDUP_REMOVED lines=12> */
.L_x_16164:
        /* <DEDUP_REMOVED lines=61> */
.L_x_16162:
        /* <DEDUP_REMOVED lines=11> */
.L_x_16161:
        /* <DEDUP_REMOVED lines=20> */
.L_x_16167:
        /* <DEDUP_REMOVED lines=12> */
.L_x_16168:
        /* <DEDUP_REMOVED lines=61> */
.L_x_16166:
        /* <DEDUP_REMOVED lines=11> */
.L_x_16165:
        /* <DEDUP_REMOVED lines=20> */
.L_x_16171:
        /* <DEDUP_REMOVED lines=12> */
.L_x_16172:
        /* <DEDUP_REMOVED lines=61> */
.L_x_16170:
        /* <DEDUP_REMOVED lines=11> */
.L_x_16169:
[----:B------:R-:W-:Y:S02]  /*17a10*/  F2FP.F16.F32.PACK_AB R144, RZ, R197 ;  /* 0x000000c5ff90723e */ /* 0x000fe400000000ff */
[----:B------:R-:W-:Y:S02]  /*17a20*/  PRMT R109, R109, 0x5410, R111 ;  /* 0x000054106d6d7816 */ /* 0x000fe4000000006f */
[----:B------:R-:W-:Y:S02]  /*17a30*/  PRMT R110, R110, 0x5410, R134 ;  /* 0x000054106e6e7816 */ /* 0x000fe40000000086 */
[----:B------:R-:W-:Y:S02]  /*17a40*/  PRMT R108, R108, 0x5410, R0 ;  /* 0x000054106c6c7816 */ /* 0x000fe40000000000 */
[----:B------:R-:W-:Y:S01]  /*17a50*/  PRMT R111, R138, 0x5410, R144 ;  /* 0x000054108a6f7816 */ /* 0x000fe20000000090 */
[----:B------:R-:W-:Y:S06]  /*17a60*/  BRA `(.L_x_16173) ;  /* 0x0000003000807947 */ /* 0x000fec0003800000 */
.L_x_16140:
        /* <DEDUP_REMOVED lines=19> */
.L_x_16176:
        /* <DEDUP_REMOVED lines=12> */
.L_x_16177:
        /* <DEDUP_REMOVED lines=61> */
.L_x_16175:
        /* <DEDUP_REMOVED lines=10> */
.L_x_16174:
[----:B0-----:R-:W-:Y:S01]  /*180d0*/  F2FP.F16.F32.PACK_AB R108, RZ, R183 ;  /* 0x000000b7ff6c723e */ /* 0x001fe200000000ff */
        /* <DEDUP_REMOVED lines=15> */
.L_x_16180:
        /* <DEDUP_REMOVED lines=12> */
.L_x_16181:
        /* <DEDUP_REMOVED lines=61> */
.L_x_16179:
        /* <DEDUP_REMOVED lines=10> */
.L_x_16178:
        /* <DEDUP_REMOVED lines=16> */
.L_x_16184:
        /* <DEDUP_REMOVED lines=12> */
.L_x_16185:
        /* <DEDUP_REMOVED lines=61> */
.L_x_16183:
        /* <DEDUP_REMOVED lines=10> */
.L_x_16182:
        /* <DEDUP_REMOVED lines=16> */
.L_x_16188:
        /* <DEDUP_REMOVED lines=12> */
.L_x_16189:
        /* <DEDUP_REMOVED lines=61> */
.L_x_16187:
[----:B------:R-:W-:Y:S01]  /*192c0*/  I2FP.F32.U32 R110, R111 ;  /* 0x0000006f006e7245 */ /* 0x000fe20000201000 */
[----:B------:R-:W-:Y:S02]  /*192d0*/  HFMA2 R111, -RZ, RZ, 0.1171875, 0 ;  /* 0x2f800000ff6f7431 */ /* 0x000fe400000001ff */
        /* <DEDUP_REMOVED lines=8> */
.L_x_16186:
        /* <DEDUP_REMOVED lines=16> */
.L_x_16192:
        /* <DEDUP_REMOVED lines=12> */
.L_x_16193:
        /* <DEDUP_REMOVED lines=61> */
.L_x_16191:
        /* <DEDUP_REMOVED lines=10> */
.L_x_16190:
        /* <DEDUP_REMOVED lines=16> */
.L_x_16196:
        /* <DEDUP_REMOVED lines=12> */
.L_x_16197:
        /* <DEDUP_REMOVED lines=61> */
.L_x_16195:
        /* <DEDUP_REMOVED lines=10> */
.L_x_16194:
        /* <DEDUP_REMOVED lines=16> */
.L_x_16200:
        /* <DEDUP_REMOVED lines=12> */
.L_x_16201:
        /* <DEDUP_REMOVED lines=61> */
.L_x_16199:
        /* <DEDUP_REMOVED lines=10> */
.L_x_16198:
        /* <DEDUP_REMOVED lines=16> */
.L_x_16204:
        /* <DEDUP_REMOVED lines=12> */
.L_x_16205:
        /* <DEDUP_REMOVED lines=61> */
.L_x_16203:
        /* <DEDUP_REMOVED lines=10> */
.L_x_16202:
[----:B------:R-:W-:Y:S02]  /*1ac20*/  F2FP.F16.F32.PACK_AB R144, RZ, R197 ;  /* 0x000000c5ff90723e */ /* 0x000fe400000000ff */
[----:B------:R-:W-:Y:S02]  /*1ac30*/  PRMT R109, R109, 0x5410, R111 ;  /* 0x000054106d6d7816 */ /* 0x000fe4000000006f */
[----:B------:R-:W-:Y:S02]  /*1ac40*/  PRMT R110, R110, 0x5410, R134 ;  /* 0x000054106e6e7816 */ /* 0x000fe40000000086 */
[----:B------:R-:W-:Y:S02]  /*1ac50*/  PRMT R108, R108, 0x5410, R0 ;  /* 0x000054106c6c7816 */ /* 0x000fe40000000000 */
[----:B------:R-:W-:-:S07]  /*1ac60*/  PRMT R111, R138, 0x5410, R144 ;  /* 0x000054108a6f7816 */ /* 0x000fce0000000090 */
.L_x_16173:
        /* <DEDUP_REMOVED lines=55> */
.L_x_16206:
        /* <DEDUP_REMOVED lines=98> */
.L_x_16208:
[----:B------:R-:W-:Y:S05]  /*1b600*/  BSYNC.RECONVERGENT B0 ;  /* 0x0000000000007941 */ /* 0x000fea0003800200 */
.L_x_16207:
        /* <DEDUP_REMOVED lines=12> */
.L_x_16210:
[----:B------:R-:W-:Y:S05]  /*1b6d0*/  BSYNC.RECONVERGENT B0 ;  /* 0x0000000000007941 */ /* 0x000fea0003800200 */
.L_x_16209:
        /* <DEDUP_REMOVED lines=121> */
[----:B------:R-:W-:-:S03]  /*1be70*/  F2FP.F16.F32.PACK_AB R111, R134, R111 ;  /* 0x0000006f866f723e */ /* 0x000fc600000000ff */
        /* <DEDUP_REMOVED lines=75> */
.L_x_16211:
[----:B0-----:R-:W0:Y:S01]  /*1c330*/  LDC.64 R108, c[0x0][0x380] ;  /* 0x0000e000ff6c7b82 */ /* 0x001e220000000a00 */
[----:B------:R-:W-:Y:S01]  /*1c340*/  UPLOP3.LUT UP0, UPT, UPT, UPT, UP0, 0x40, 0x4 ;  /* 0x000000000004789c */ /* 0x000fe20003f0e800 */
[----:B0-----:R-:W-:-:S04]  /*1c350*/  IADD3 R116, PT, PT, R116, R108, RZ ;  /* 0x0000006c74747210 */ /* 0x001fc80007ffe0ff */
[----:B------:R-:W-:-:S13]  /*1c360*/  ISETP.GE.AND P0, PT, R116, R109, PT ;  /* 0x0000006d7400720c */ /* 0x000fda0003f06270 */
[----:B------:R-:W-:Y:S05]  /*1c370*/  @!P0 BRA `(.L_x_16212) ;  /* 0xfffffe4400fc8947 */ /* 0x000fea000383ffff */
[----:B------:R-:W-:Y:S05]  /*1c380*/  EXIT ;  /* 0x000000000000794d */ /* 0x000fea0003800000 */
.L_x_16213:
        /* <DEDUP_REMOVED lines=15> */
.L_x_27555:


//--------------------- .text._ZN10layer_norm13ln_fwd_kernelINS_13Kernel_traitsI6__halfS2_fS2_fjLj8192ELj1ELj1ELj8ELj16ENS_18Kernel_traits_baseILj8192ES2_S2_fS2_fjLj256EEEEELb0ELb0ELb0ELb0EEEvNS_9FwdParamsE --------------------------
	.section	.text._ZN10layer_norm13ln_fwd_kernelINS_13Kernel_traitsI6__halfS2_fS2_fjLj8192ELj1ELj1ELj8ELj16ENS_18Kernel_traits_baseILj8192ES2_S2_fS2_fjLj256EEEEELb0ELb0ELb0ELb0EEEvNS_9FwdParamsE,"ax",@progbits
	.align	128
        .global         _ZN10layer_norm13ln_fwd_kernelINS_13Kernel_traitsI6__halfS2_fS2_fjLj8192ELj1ELj1ELj8ELj16ENS_18Kernel_traits_baseILj8192ES2_S2_fS2_fjLj256EEEEELb0ELb0ELb0ELb0EEEvNS_9FwdParamsE
        .type           _ZN10layer_norm13ln_fwd_kernelINS_13Kernel_traitsI6__halfS2_fS2_fjLj8192ELj1ELj1ELj8ELj16ENS_18Kernel_traits_baseILj8192ES2_S2_fS2_fjLj256EEEEELb0ELb0ELb0ELb0EEEvNS_9FwdParamsE,@function
        .size           _ZN10layer_norm13ln_fwd_kernelINS_13Kernel_traitsI6__halfS2_fS2_fjLj8192ELj1ELj1ELj8ELj16ENS_18Kernel_traits_baseILj8192ES2_S2_fS2_fjLj256EEEEELb0ELb0ELb0ELb0EEEvNS_9FwdParamsE,(.L_x_27556 - _ZN10layer_norm13ln_fwd_kernelINS_13Kernel_traitsI6__halfS2_fS2_fjLj8192ELj1ELj1ELj8ELj16ENS_18Kernel_traits_baseILj8192ES2_S2_fS2_fjLj256EEEEELb0ELb0ELb0ELb0EEEvNS_9FwdParamsE)
        .other          _ZN10layer_norm13ln_fwd_kernelINS_13Kernel_traitsI6__halfS2_fS2_fjLj8192ELj1ELj1ELj8ELj16ENS_18Kernel_traits_baseILj8192ES2_S2_fS2_fjLj256EEEEELb0ELb0ELb0ELb0EEEvNS_9FwdParamsE,@"STO_CUDA_ENTRY STV_DEFAULT"
_ZN10layer_norm13ln_fwd_kernelINS_13Kernel_traitsI6__halfS2_fS2_fjLj8192ELj1ELj1ELj8ELj16ENS_18Kernel_traits_baseILj8192ES2_S2_fS2_fjLj256EEEEELb0ELb0ELb0ELb0EEEvNS_9FwdParamsE:
.text._ZN10layer_norm13ln_fwd_kernelINS_13Kernel_traitsI6__halfS2_fS2_fjLj8192ELj1ELj1ELj8ELj16ENS_18Kernel_traits_baseILj8192ES2_S2_fS2_fjLj256EEEEELb0ELb0ELb0ELb0EEEvNS_9FwdParamsE:
        /* <DEDUP_REMOVED lines=51> */
.L_x_16215:
        /* <DEDUP_REMOVED lines=10> */
[C---:B0-----:R-:W-:Y:S01]  /*03d0*/  @P1 IMAD.WIDE.U32 R8, R39.reuse, 0x10, R8 ;  /* 0x0000001027081825 */ /* 0x041fe200078e0008 */
[----:B------:R-:W-:-:S03]  /*03e0*/  @P1 IADD3 R39, PT, PT, R39, 0x100, RZ ;  /* 0x0000010027271810 */ /* 0x000fc60007ffe0ff */
[----:B------:R-:W-:Y:S02]  /*03f0*/  HFMA2 R26, -RZ, RZ, 0, 0 ;  /* 0x00000000ff1a7431 */ /* 0x000fe400000001ff */
[----:B------:R-:W-:Y:S01]  /*0400*/  HFMA2 R10, -RZ, RZ, 0, 0 ;  /* 0x00000000ff0a7431 */ /* 0x000fe200000001ff */
        /* <DEDUP_REMOVED lines=17> */
.L_x_16216:
[----:B------:R-:W-:Y:S05]  /*0520*/  BSYNC.RECONVERGENT B0 ;  /* 0x0000000000007941 */ /* 0x000fea0003800200 */
.L_x_16214:
[----:B------:R-:W0:Y:S02]  /*0530*/  LDCU UR4, c[0x0][0x384] ;  /* 0x00007080ff0477ac */ /* 0x000e240008000800 */
[----:B0-----:R-:W-:-:S06]  /*0540*/  UISETP.GE.AND UP0, UPT, UR6, UR4, UPT ;  /* 0x000000040600728c */ /* 0x001fcc000bf06270 */
[----:B------:R-:W-:-:S13]  /*0550*/  PLOP3.LUT P0, PT, PT, PT, UP0, 0x80, 0x8 ;  /* 0x000000000008781c */ /* 0x000fda0003f0f008 */
[----:B------:R-:W-:Y:S05]  /*0560*/  @P0 EXIT ;  /* 0x000000000000094d */ /* 0x000fea0003800000 */
[----:B------:R-:W-:Y:S01]  /*0570*/  SHF.R.S32.HI R0, RZ, 0x3, R0 ;  /* 0x00000003ff007819 */ /* 0x000fe20000011400 */
[----:B------:R-:W0:Y:S03]  /*0580*/  LDCU.64 UR10, c[0x0][0x3e0] ;  /* 0x00007c00ff0a77ac */ /* 0x000e260008000a00 */
[C---:B------:R-:W-:Y:S01]  /*0590*/  LOP3.LUT R36, R0.reuse, 0xff, RZ, 0xc0, !PT ;  /* 0x000000ff00247812 */ /* 0x040fe200078ec0ff */
[----:B------:R-:W1:Y:S01]  /*05a0*/  LDCU.U8 UR4, c[0x0][0x410] ;  /* 0x00008200ff0477ac */ /* 0x000e620008000000 */
[----:B------:R-:W-:Y:S02]  /*05b0*/  LOP3.LUT R0, R0, 0xffffff00, RZ, 0xc0, !PT ;  /* 0xffffff0000007812 */ /* 0x000fe400078ec0ff */
[----:B------:R-:W-:Y:S01]  /*05c0*/  VIADDMNMX R43, R36, -R43, RZ, !PT ;  /* 0x8000002b242b7246 */ /* 0x000fe200078001ff */
[----:B------:R-:W-:Y:S01]  /*05d0*/  IMAD R36, R68, -0x20, R36 ;  /* 0xffffffe044247824 */ /* 0x000fe200078e0224 */
[----:B------:R-:W2:Y:S02]  /*05e0*/  LDCU UR16, c[0x0][0x388] ;  /* 0x00007100ff1077ac */ /* 0x000ea40008000800 */
[----:B------:R-:W-:-:S02]  /*05f0*/  VIMNMX R43, PT, PT, R43, 0x20, PT ;  /* 0x000000202b2b7848 */ /* 0x000fc40003fe0100 */
[----:B------:R-:W-:Y:S01]  /*0600*/  VIMNMX R36, PT, PT, RZ, R36, !PT ;  /* 0x00000024ff247248 */ /* 0x000fe20007fe0100 */
[----:B------:R-:W3:Y:S01]  /*0610*/  LDCU UR7, c[0x0][0x400] ;  /* 0x00008000ff0777ac */ /* 0x000ee20008000800 */
[-C--:B------:R-:W-:Y:S02]  /*0620*/  LEA R43, R43, R0.reuse, 0x3 ;  /* 0x000000002b2b7211 */ /* 0x080fe400078e18ff */
[----:B------:R-:W-:Y:S01]  /*0630*/  VIMNMX R71, PT, PT, R36, 0x20, PT ;  /* 0x0000002024477848 */ /* 0x000fe20003fe0100 */
[----:B0-----:R-:W-:Y:S01]  /*0640*/  UISETP.NE.U32.AND UP0, UPT, UR10, URZ, UPT ;  /* 0x000000ff0a00728c */ /* 0x001fe2000bf05070 */
[----:B------:R-:W-:Y:S01]  /*0650*/  I2FP.F32.U32 R43, R43 ;  /* 0x0000002b002b7245 */ /* 0x000fe20000201000 */
[----:B------:R-:W0:Y:S01]  /*0660*/  LDCU.64 UR12, c[0x0][0x3a0] ;  /* 0x00007400ff0c77ac */ /* 0x000e220008000a00 */
[----:B------:R-:W-:Y:S02]  /*0670*/  LEA R71, R71, R0, 0x3 ;  /* 0x0000000047477211 */ /* 0x000fe400078e18ff */
[----:B------:R4:W0:Y:S01]  /*0680*/  MUFU.RCP R70, R43 ;  /* 0x0000002b00467308 */ /* 0x0008220000001000 */
[----:B------:R-:W0:Y:S01]  /*0690*/  LDCU.64 UR14, c[0x0][0x380] ;  /* 0x00007000ff0e77ac */ /* 0x000e220008000a00 */
[----:B------:R-:W-:-:S02]  /*06a0*/  UISETP.NE.AND.EX UP0, UPT, UR11, URZ, UPT, UP0 ;  /* 0x000000ff0b00728c */ /* 0x000fc4000bf05300 */
[----:B------:R-:W-:Y:S02]  /*06b0*/  UPLOP3.LUT UP2, UPT, UPT, UPT, UPT, 0x40, 0x4 ;  /* 0x000000000004789c */ /* 0x000fe40003f4e870 */
[----:B-12---:R-:W-:-:S11]  /*06c0*/  UISETP.NE.AND UP3, UPT, UR4, URZ, UPT ;  /* 0x000000ff0400728c */ /* 0x006fd6000bf65270 */
.L_x_16241:
[----:B-1----:R-:W1:Y:S01]  /*06d0*/  @UP0 LDCU.64 UR4, c[0x0][0x3e0] ;  /* 0x00007c00ff0407ac */ /* 0x002e620008000a00 */
[----:B------:R-:W-:Y:S01]  /*06e0*/  PLOP3.LUT P0, PT, PT, PT, UP0, 0x80, 0x8 ;  /* 0x000000000008781c */ /* 0x000fe20003f0f008 */
[----:B-1----:R-:W-:-:S06]  /*06f0*/  @UP0 UIMAD.WIDE UR4, UR6, 0x2, UR4 ;  /* 0x00000002060408a5 */ /* 0x002fcc000f8e0204 */
[----:B------:R-:W-:Y:S02]  /*0700*/  MOV R72, UR4 ;  /* 0x0000000400487c02 */ /* 0x000fe40008000f00 */
[----:B------:R-:W-:-:S05]  /*0710*/  MOV R73, UR5 ;  /* 0x0000000500497c02 */ /* 0x000fca0008000f00 */
[----:B--2---:R-:W2:Y:S01]  /*0720*/  @P0 LDG.E.U16 R72, desc[UR8][R72.64] ;  /* 0x0000000848480981 */ /* 0x004ea2000c1e1500 */
[----:B------:R-:W-:Y:S01]  /*0730*/  UIMAD UR4, UR6, UR16, URZ ;  /* 0x00000010060472a4 */ /* 0x000fe2000f8e02ff */
[----:B------:R-:W-:Y:S01]  /*0740*/  PLOP3.LUT P0, PT, PT, PT, UP0, 0x80, 0x8 ;  /* 0x000000000008781c */ /* 0x000fe20003f0f008 */
[----:B------:R-:W-:Y:S01]  /*0750*/  BSSY.RECONVERGENT B0, `(.L_x_16217) ;  /* 0x000003c000007945 */ /* 0x000fe20003800200 */
[----:B------:R-:W-:Y:S01]  /*0760*/  PLOP3.LUT P1, PT, PT, PT, UP0, 0x80, 0x8 ;  /* 0x000000000008781c */ /* 0x000fe20003f2f008 */
[----:B------:R-:W-:Y:S01]  /*0770*/  USHF.R.S32.HI UR5, URZ, 0x1f, UR4 ;  /* 0x0000001fff057899 */ /* 0x000fe20008011404 */
[----:B------:R-:W-:-:S03]  /*0780*/  ISETP.GE.U32.AND P3, PT, R69, 0x100, PT ;  /* 0x000001004500780c */ /* 0x000fc60003f66070 */
[----:B------:R-:W-:-:S03]  /*0790*/  ULEA.HI UR5, UR5, UR4, URZ, 0x3 ;  /* 0x0000000405057291 */ /* 0x000fc6000f8f18ff */
[----:B------:R-:W-:-:S03]  /*07a0*/  UMOV UR4, 0x3f800000 ;  /* 0x3f80000000047882 */ /* 0x000fc60000000000 */
[----:B0--3--:R-:W-:Y:S01]  /*07b0*/  MOV R74, UR5 ;  /* 0x00000005004a7c02 */ /* 0x009fe20008000f00 */
[----:B--2---:R-:W-:-:S03]  /*07c0*/  @P0 HADD2.F32 R0, -RZ, R72.H0_H0 ;  /* 0x20000048ff000230 */ /* 0x004fc60000004100 */
[----:B------:R-:W-:Y:S02]  /*07d0*/  LEA.HI.SX32 R72, R74, R3, 0x1d ;  /* 0x000000034a487211 */ /* 0x000fe400078feaff */
[----:B------:R-:W-:Y:S02]  /*07e0*/  @P1 R2UR UR4, R0 ;  /* 0x00000000000412ca */ /* 0x000fe400000e0000 */
[----:B------:R-:W-:Y:S01]  /*07f0*/  MOV R0, R72 ;  /* 0x0000004800007202 */ /* 0x000fe20000000f00 */
[----:B------:R-:W-:-:S12]  /*0800*/  @!P3 BRA `(.L_x_16218) ;  /* 0x0000000000c0b947 */ /* 0x000fd80003800000 */
[----:B------:R-:W1:Y:S02]  /*0810*/  LDC.64 R52, c[0x0][0x390] ;  /* 0x0000e400ff347b82 */ /* 0x000e640000000a00 */
[----:B-1----:R-:W-:-:S06]  /*0820*/  IMAD.WIDE.U32 R52, R72, 0x10, R52 ;  /* 0x0000001048347825 */ /* 0x002fcc00078e0034 */
[----:B------:R-:W5:Y:S01]  /*0830*/  LDG.E.128 R52, desc[UR8][R52.64] ;  /* 0x0000000834347981 */ /* 0x000f62000c1e1d00 */
[----:B0-----:R-:W-:-:S04]  /*0840*/  UISETP.NE.U32.AND UP1, UPT, UR12, URZ, UPT ;  /* 0x000000ff0c00728c */ /* 0x001fc8000bf25070 */
[----:B------:R-:W-:-:S09]  /*0850*/  UISETP.NE.AND.EX UP1, UPT, UR13, URZ, UPT, UP1 ;  /* 0x000000ff0d00728c */ /* 0x000fd2000bf25310 */
[----:B------:R-:W-:Y:S05]  /*0860*/  BRA.U !UP1, `(.L_x_16219) ;  /* 0x0000000109547547 */ /* 0x000fea000b800000 */
[----:B------:R-:W0:Y:S02]  /*0870*/  LDC.64 R74, c[0x0][0x3a0] ;  /* 0x0000e800ff4a7b82 */ /* 0x000e240000000a00 */
[----:B0-----:R-:W-:-:S05]  /*0880*/  IMAD.WIDE.U32 R74, R72, 0x20, R74 ;  /* 0x00000020484a7825 */ /* 0x001fca00078e004a */
[----:B------:R-:W2:Y:S04]  /*0890*/  LDG.E.128 R76, desc[UR8][R74.64] ;  /* 0x000000084a4c7981 */ /* 0x000ea8000c1e1d00 */
[----:B------:R-:W3:Y:S01]  /*08a0*/  LDG.E.128 R60, desc[UR8][R74.64+0x10] ;  /* 0x000010084a3c7981 */ /* 0x000ee2000c1e1d00 */
[--C-:B-----5:R-:W-:Y:S02]  /*08b0*/  HADD2.F32 R73, -RZ, R52.reuse.H0_H0 ;  /* 0x20000034ff497230 */ /* 0x120fe40000004100 */
[----:B------:R-:W-:Y:S02]  /*08c0*/  HADD2.F32 R0, -RZ, R52.H1_H1 ;  /* 0x30000034ff007230 */ /* 0x000fe40000004100 */
[--C-:B------:R-:W-:Y:S02]  /*08d0*/  HADD2.F32 R81, -RZ, R53.reuse.H0_H0 ;  /* 0x20000035ff517230 */ /* 0x100fe40000004100 */
[----:B------:R-:W-:-:S02]  /*08e0*/  HADD2.F32 R80, -RZ, R53.H1_H1 ;  /* 0x30000035ff507230 */ /* 0x000fc40000004100 */
[--C-:B------:R-:W-:Y:S02]  /*08f0*/  HADD2.F32 R83, -RZ, R54.reuse.H0_H0 ;  /* 0x20000036ff537230 */ /* 0x100fe40000004100 */
[----:B------:R-:W-:Y:S02]  /*0900*/  HADD2.F32 R82, -RZ, R54.H1_H1 ;  /* 0x30000036ff527230 */ /* 0x000fe40000004100 */
[--C-:B------:R-:W-:Y:S02]  /*0910*/  HADD2.F32 R85, -RZ, R55.reuse.H0_H0 ;  /* 0x20000037ff557230 */ /* 0x100fe40000004100 */
[----:B------:R-:W-:Y:S02]  /*0920*/  HADD2.F32 R84, -RZ, R55.H1_H1 ;  /* 0x30000037ff547230 */ /* 0x000fe40000004100 */
        /* <DEDUP_REMOVED lines=9> */
.L_x_16219:
[----:B-----5:R-:W-:Y:S02]  /*09c0*/  HADD2.F32 R60, -RZ, R52.H1_H1 ;  /* 0x30000034ff3c7230 */ /* 0x020fe40000004100 */
[--C-:B------:R-:W-:Y:S02]  /*09d0*/  HADD2.F32 R61, -RZ, R53.reuse.H0_H0 ;  /* 0x20000035ff3d7230 */ /* 0x100fe40000004100 */
[----:B------:R-:W-:Y:S02]  /*09e0*/  HADD2.F32 R62, -RZ, R53.H1_H1 ;  /* 0x30000035ff3e7230 */ /* 0x000fe40000004100 */
[----:B------:R-:W-:Y:S01]  /*09f0*/  FMUL.FTZ R53, R60, UR4 ;  /* 0x000000043c357c20 */ /* 0x000fe20008410000 */
[----:B------:R-:W-:Y:S02]  /*0a00*/  HADD2.F32 R63, -RZ, R54.H0_H0 ;  /* 0x20000036ff3f7230 */ /* 0x000fe40000004100 */
[----:B------:R-:W-:Y:S02]  /*0a10*/  HADD2.F32 R0, -RZ, R52.H0_H0 ;  /* 0x20000034ff007230 */ /* 0x000fe40000004100 */
[----:B------:R-:W-:-:S02]  /*0a20*/  HADD2.F32 R73, -RZ, R54.H1_H1 ;  /* 0x30000036ff497230 */ /* 0x000fc40000004100 */
[----:B------:R-:W-:Y:S01]  /*0a30*/  FMUL.FTZ R54, R61, UR4 ;  /* 0x000000043d367c20 */ /* 0x000fe20008410000 */
[--C-:B------:R-:W-:Y:S02]  /*0a40*/  HADD2.F32 R74, -RZ, R55.reuse.H0_H0 ;  /* 0x20000037ff4a7230 */ /* 0x100fe40000004100 */
[----:B------:R-:W-:Y:S01]  /*0a50*/  FMUL.FTZ R60, R63, UR4 ;  /* 0x000000043f3c7c20 */ /* 0x000fe20008410000 */
[----:B------:R-:W-:Y:S02]  /*0a60*/  HADD2.F32 R75, -RZ, R55.H1_H1 ;  /* 0x30000037ff4b7230 */ /* 0x000fe40000004100 */
[----:B------:R-:W-:Y:S01]  /*0a70*/  FMUL.FTZ R55, R62, UR4 ;  /* 0x000000043e377c20 */ /* 0x000fe20008410000 */
[----:B------:R-:W-:Y:S01]  /*0a80*/  FMUL.FTZ R52, R0, UR4 ;  /* 0x0000000400347c20 */ /* 0x000fe20008410000 */
[----:B------:R-:W-:Y:S01]  /*0a90*/  FMUL.FTZ R61, R73, UR4 ;  /* 0x00000004493d7c20 */ /* 0x000fe20008410000 */
[----:B------:R-:W-:Y:S01]  /*0aa0*/  FMUL.FTZ R62, R74, UR4 ;  /* 0x000000044a3e7c20 */ /* 0x000fe20008410000 */
[----:B------:R-:W-:-:S07]  /*0ab0*/  FMUL.FTZ R63, R75, UR4 ;  /* 0x000000044b3f7c20 */ /* 0x000fce0008410000 */
.L_x_16220:
[----:B------:R-:W0:Y:S01]  /*0ac0*/  LDC.64 R74, c[0x0][0x3a8] ;  /* 0x0000ea00ff4a7b82 */ /* 0x000e220000000a00 */
[C---:B------:R-:W-:Y:S01]  /*0ad0*/  IADD3 R0, PT, PT, R72.reuse, 0x100, RZ ;  /* 0x0000010048007810 */ /* 0x040fe20007ffe0ff */
[----:B0-----:R-:W-:-:S05]  /*0ae0*/  IMAD.WIDE.U32 R74, R72, 0x20, R74 ;  /* 0x00000020484a7825 */ /* 0x001fca00078e004a */
[----:B------:R1:W-:Y:S04]  /*0af0*/  STG.E.128 desc[UR8][R74.64], R52 ;  /* 0x000000344a007986 */ /* 0x0003e8000c101d08 */
[----:B------:R1:W-:Y:S02]  /*0b00*/  STG.E.128 desc[UR8][R74.64+0x10], R60 ;  /* 0x0000103c4a007986 */ /* 0x0003e4000c101d08 */
.L_x_16218:
[----:B0--3--:R-:W-:Y:S05]  /*0b10*/  BSYNC.RECONVERGENT B0 ;  /* 0x0000000000007941 */ /* 0x009fea0003800200 */
.L_x_16217:
[----:B------:R-:W-:Y:S01]  /*0b20*/  ISETP.GE.U32.AND P0, PT, R69, 0x200, PT ;  /* 0x000002004500780c */ /* 0x000fe20003f06070 */
[----:B------:R-:W-:-:S12]  /*0b30*/  BSSY.RECONVERGENT B0, `(.L_x_16221) ;  /* 0x0000032000007945 */ /* 0x000fd80003800200 */
[----:B------:R-:W-:Y:S05]  /*0b40*/  @!P0 BRA `(.L_x_16222) ;  /* 0x0000000000c08947 */ /* 0x000fea0003800000 */
[----:B------:R-:W0:Y:S02]  /*0b50*/  LDC.64 R56, c[0x0][0x390] ;  /* 0x0000e400ff387b82 */ /* 0x000e240000000a00 */
[----:B0-----:R-:W-:-:S06]  /*0b60*/  IMAD.WIDE.U32 R56, R0, 0x10, R56 ;  /* 0x0000001000387825 */ /* 0x001fcc00078e0038 */
[----:B------:R-:W5:Y:S01]  /*0b70*/  LDG.E.128 R56, desc[UR8][R56.64] ;  /* 0x0000000838387981 */ /* 0x000f62000c1e1d00 */
[----:B------:R-:W-:-:S04]  /*0b80*/  UISETP.NE.U32.AND UP1, UPT, UR12, URZ, UPT ;  /* 0x000000ff0c00728c */ /* 0x000fc8000bf25070 */
[----:B------:R-:W-:-:S09]  /*0b90*/  UISETP.NE.AND.EX UP1, UPT, UR13, URZ, UPT, UP1 ;  /* 0x000000ff0d00728c */ /* 0x000fd2000bf25310 */
[----:B------:R-:W-:Y:S05]  /*0ba0*/  BRA.U !UP1, `(.L_x_16223) ;  /* 0x0000000109547547 */ /* 0x000fea000b800000 */
[----:B-1----:R-:W0:Y:S02]  /*0bb0*/  LDC.64 R74, c[0x0][0x3a0] ;  /* 0x0000e800ff4a7b82 */ /* 0x002e240000000a00 */
        /* <DEDUP_REMOVED lines=20> */
.L_x_16223:
[--C-:B-----5:R-:W-:Y:S02]  /*0d00*/  HADD2.F32 R64, -RZ, R56.reuse.H0_H0 ;  /* 0x20000038ff407230 */ /* 0x120fe40000004100 */
[----:B------:R-:W-:Y:S02]  /*0d10*/  HADD2.F32 R65, -RZ, R56.H1_H1 ;  /* 0x30000038ff417230 */ /* 0x000fe40000004100 */
[--C-:B------:R-:W-:Y:S02]  /*0d20*/  HADD2.F32 R66, -RZ, R57.reuse.H0_H0 ;  /* 0x20000039ff427230 */ /* 0x100fe40000004100 */
[----:B------:R-:W-:Y:S01]  /*0d30*/  FMUL.FTZ R56, R64, UR4 ;  /* 0x0000000440387c20 */ /* 0x000fe20008410000 */
[----:B------:R-:W-:Y:S02]  /*0d40*/  HADD2.F32 R67, -RZ, R57.H1_H1 ;  /* 0x30000039ff437230 */ /* 0x000fe40000004100 */
[----:B------:R-:W-:Y:S01]  /*0d50*/  FMUL.FTZ R57, R65, UR4 ;  /* 0x0000000441397c20 */ /* 0x000fe20008410000 */
[----:B------:R-:W-:-:S02]  /*0d60*/  HADD2.F32 R73, -RZ, R58.H0_H0 ;  /* 0x2000003aff497230 */ /* 0x000fc40000004100 */
[----:B-1----:R-:W-:Y:S02]  /*0d70*/  HADD2.F32 R74, -RZ, R58.H1_H1 ;  /* 0x3000003aff4a7230 */ /* 0x002fe40000004100 */
[----:B------:R-:W-:Y:S01]  /*0d80*/  FMUL.FTZ R58, R66, UR4 ;  /* 0x00000004423a7c20 */ /* 0x000fe20008410000 */
[--C-:B------:R-:W-:Y:S02]  /*0d90*/  HADD2.F32 R75, -RZ, R59.reuse.H0_H0 ;  /* 0x2000003bff4b7230 */ /* 0x100fe40000004100 */
[----:B------:R-:W-:Y:S01]  /*0da0*/  FMUL.FTZ R64, R73, UR4 ;  /* 0x0000000449407c20 */ /* 0x000fe20008410000 */
[----:B------:R-:W-:Y:S02]  /*0db0*/  HADD2.F32 R76, -RZ, R59.H1_H1 ;  /* 0x3000003bff4c7230 */ /* 0x000fe40000004100 */
[----:B------:R-:W-:Y:S01]  /*0dc0*/  FMUL.FTZ R59, R67, UR4 ;  /* 0x00000004433b7c20 */ /* 0x000fe20008410000 */
[----:B------:R-:W-:Y:S01]  /*0dd0*/  FMUL.FTZ R65, R74, UR4 ;  /* 0x000000044a417c20 */ /* 0x000fe20008410000 */
[----:B------:R-:W-:Y:S01]  /*0de0*/  FMUL.FTZ R66, R75, UR4 ;  /* 0x000000044b427c20 */ /* 0x000fe20008410000 */
[----:B------:R-:W-:-:S07]  /*0df0*/  FMUL.FTZ R67, R76, UR4 ;  /* 0x000000044c437c20 */ /* 0x000fce0008410000 */
.L_x_16224:
[----:B------:R-:W0:Y:S02]  /*0e00*/  LDC.64 R74, c[0x0][0x3a8] ;  /* 0x0000ea00ff4a7b82 */ /* 0x000e240000000a00 */
[C---:B0-----:R-:W-:Y:S01]  /*0e10*/  IMAD.WIDE.U32 R74, R0.reuse, 0x20, R74 ;  /* 0x00000020004a7825 */ /* 0x041fe200078e004a */
[----:B------:R-:W-:-:S04]  /*0e20*/  IADD3 R0, PT, PT, R0, 0x100, RZ ;  /* 0x0000010000007810 */ /* 0x000fc80007ffe0ff */
[----:B------:R0:W-:Y:S04]  /*0e30*/  STG.E.128 desc[UR8][R74.64], R56 ;  /* 0x000000384a007986 */ /* 0x0001e8000c101d08 */
[----:B------:R0:W-:Y:S02]  /*0e40*/  STG.E.128 desc[UR8][R74.64+0x10], R64 ;  /* 0x000010404a007986 */ /* 0x0001e4000c101d08 */
.L_x_16222:
[----:B------:R-:W-:Y:S05]  /*0e50*/  BSYNC.RECONVERGENT B0 ;  /* 0x0000000000007941 */ /* 0x000fea0003800200 */
.L_x_16221:
        /* <DEDUP_REMOVED lines=9> */
[----:B------:R-:W0:Y:S02]  /*0ef0*/  LDC.64 R40, c[0x0][0x3a0] ;  /* 0x0000e800ff287b82 */ /* 0x000e240000000a00 */
[----:B01----:R-:W-:-:S05]  /*0f00*/  IMAD.WIDE.U32 R74, R0, 0x20, R40 ;  /* 0x00000020004a7825 */ /* 0x003fca00078e0028 */
[----:B------:R-:W2:Y:S04]  /*0f10*/  LDG.E.128 R76, desc[UR8][R74.64] ;  /* 0x000000084a4c7981 */ /* 0x000ea8000c1e1d00 */
[----:B----4-:R-:W3:Y:S01]  /*0f20*/  LDG.E.128 R40, desc[UR8][R74.64+0x10] ;  /* 0x000010084a287981 */ /* 0x010ee2000c1e1d00 */
        /* <DEDUP_REMOVED lines=17> */
.L_x_16227:
[--C-:B-----5:R-:W-:Y:S02]  /*1040*/  HADD2.F32 R40, -RZ, R36.reuse.H0_H0 ;  /* 0x20000024ff287230 */ /* 0x120fe40000004100 */
[----:B------:R-:W-:Y:S02]  /*1050*/  HADD2.F32 R41, -RZ, R36.H1_H1 ;  /* 0x30000024ff297230 */ /* 0x000fe40000004100 */
[--C-:B------:R-:W-:Y:S02]  /*1060*/  HADD2.F32 R42, -RZ, R37.reuse.H0_H0 ;  /* 0x20000025ff2a7230 */ /* 0x100fe40000004100 */
[----:B------:R-:W-:Y:S01]  /*1070*/  FMUL.FTZ R36, R40, UR4 ;  /* 0x0000000428247c20 */ /* 0x000fe20008410000 */
[----:B----4-:R-:W-:Y:S02]  /*1080*/  HADD2.F32 R43, -RZ, R37.H1_H1 ;  /* 0x30000025ff2b7230 */ /* 0x010fe40000004100 */
[----:B------:R-:W-:Y:S01]  /*1090*/  FMUL.FTZ R37, R41, UR4 ;  /* 0x0000000429257c20 */ /* 0x000fe20008410000 */
[----:B------:R-:W-:-:S02]  /*10a0*/  HADD2.F32 R73, -RZ, R38.H0_H0 ;  /* 0x20000026ff497230 */ /* 0x000fc40000004100 */
[----:B01----:R-:W-:Y:S02]  /*10b0*/  HADD2.F32 R74, -RZ, R38.H1_H1 ;  /* 0x30000026ff4a7230 */ /* 0x003fe40000004100 */
        /* <DEDUP_REMOVED lines=8> */
.L_x_16228:
[----:B------:R-:W0:Y:S02]  /*1140*/  LDC.64 R74, c[0x0][0x3a8] ;  /* 0x0000ea00ff4a7b82 */ /* 0x000e240000000a00 */
[C---:B0-----:R-:W-:Y:S01]  /*1150*/  IMAD.WIDE.U32 R74, R0.reuse, 0x20, R74 ;  /* 0x00000020004a7825 */ /* 0x041fe200078e004a */
[----:B------:R-:W-:-:S04]  /*1160*/  IADD3 R0, PT, PT, R0, 0x100, RZ ;  /* 0x0000010000007810 */ /* 0x000fc80007ffe0ff */
[----:B------:R2:W-:Y:S04]  /*1170*/  STG.E.128 desc[UR8][R74.64], R36 ;  /* 0x000000244a007986 */ /* 0x0005e8000c101d08 */
[----:B------:R2:W-:Y:S02]  /*1180*/  STG.E.128 desc[UR8][R74.64+0x10], R40 ;  /* 0x000010284a007986 */ /* 0x0005e4000c101d08 */
.L_x_16226:
[----:B------:R-:W-:Y:S05]  /*1190*/  BSYNC.RECONVERGENT B0 ;  /* 0x0000000000007941 */ /* 0x000fea0003800200 */
.L_x_16225:
        /* <DEDUP_REMOVED lines=9> */
[----:B012---:R-:W0:Y:S02]  /*1230*/  LDC.64 R74, c[0x0][0x3a0] ;  /* 0x0000e800ff4a7b82 */ /* 0x007e240000000a00 */
        /* <DEDUP_REMOVED lines=20> */
.L_x_16231:
[--C-:B-----5:R-:W-:Y:S02]  /*1380*/  HADD2.F32 R48, -RZ, R44.reuse.H0_H0 ;  /* 0x2000002cff307230 */ /* 0x120fe40000004100 */
[----:B------:R-:W-:Y:S02]  /*1390*/  HADD2.F32 R49, -RZ, R44.H1_H1 ;  /* 0x3000002cff317230 */ /* 0x000fe40000004100 */
[--C-:B------:R-:W-:Y:S02]  /*13a0*/  HADD2.F32 R50, -RZ, R45.reuse.H0_H0 ;  /* 0x2000002dff327230 */ /* 0x100fe40000004100 */
[----:B------:R-:W-:Y:S01]  /*13b0*/  FMUL.FTZ R44, R48, UR4 ;  /* 0x00000004302c7c20 */ /* 0x000fe20008410000 */
[----:B------:R-:W-:Y:S02]  /*13c0*/  HADD2.F32 R51, -RZ, R45.H1_H1 ;  /* 0x3000002dff337230 */ /* 0x000fe40000004100 */
[----:B------:R-:W-:Y:S01]  /*13d0*/  FMUL.FTZ R45, R49, UR4 ;  /* 0x00000004312d7c20 */ /* 0x000fe20008410000 */
[----:B------:R-:W-:-:S02]  /*13e0*/  HADD2.F32 R73, -RZ, R46.H0_H0 ;  /* 0x2000002eff497230 */ /* 0x000fc40000004100 */
[----:B012---:R-:W-:Y:S02]  /*13f0*/  HADD2.F32 R74, -RZ, R46.H1_H1 ;  /* 0x3000002eff4a7230 */ /* 0x007fe40000004100 */
        /* <DEDUP_REMOVED lines=8> */
.L_x_16232:
[----:B------:R-:W0:Y:S02]  /*1480*/  LDC.64 R74, c[0x0][0x3a8] ;  /* 0x0000ea00ff4a7b82 */ /* 0x000e240000000a00 */
[----:B0-----:R-:W-:-:S05]  /*1490*/  IMAD.WIDE.U32 R74, R0, 0x20, R74 ;  /* 0x00000020004a7825 */ /* 0x001fca00078e004a */
[----:B------:R3:W-:Y:S04]  /*14a0*/  STG.E.128 desc[UR8][R74.64], R44 ;  /* 0x0000002c4a007986 */ /* 0x0007e8000c101d08 */
[----:B------:R3:W-:Y:S02]  /*14b0*/  STG.E.128 desc[UR8][R74.64+0x10], R48 ;  /* 0x000010304a007986 */ /* 0x0007e4000c101d08 */
.L_x_16230:
[----:B------:R-:W-:Y:S05]  /*14c0*/  BSYNC.RECONVERGENT B0 ;  /* 0x0000000000007941 */ /* 0x000fea0003800200 */
.L_x_16229:
[----:B------:R-:W-:Y:S01]  /*14d0*/  FADD.FTZ R0, RZ, R52 ;  /* 0x00000034ff007221 */ /* 0x000fe20000010000 */
        /* <DEDUP_REMOVED lines=121> */
[----:B------:R-:W0:Y:S03]  /*1c70*/  SHFL.BFLY PT, R76, R73, 0x2, 0x1f ;  /* 0x0c401f00494c7f89 */ /* 0x000e2600000e0000 */
[----:B------:R-:W-:Y:S01]  /*1c80*/  @!P4 LOP3.LUT R0, R0, 0x38, RZ, 0xc0, !PT ;  /* 0x000000380000c812 */ /* 0x000fe200078ec0ff */
[----:B0-----:R-:W-:Y:S01]  /*1c90*/  FADD.FTZ R76, R73, R76 ;  /* 0x0000004c494c7221 */ /* 0x001fe20000010000 */
[----:B------:R-:W-:-:S04]  /*1ca0*/  HFMA2 R73, -RZ, RZ, 0, 0 ;  /* 0x00000000ff497431 */ /* 0x000fc800000001ff */
[----:B------:R-:W0:Y:S01]  /*1cb0*/  SHFL.BFLY PT, R75, R76, 0x4, 0x1f ;  /* 0x0c801f004c4b7f89 */ /* 0x000e2200000e0000 */
[----:B------:R-:W-:-:S05]  /*1cc0*/  @!P5 MOV R73, R71 ;  /* 0x000000470049d202 */ /* 0x000fca0000000f00 */
[----:B------:R-:W1:Y:S01]  /*1cd0*/  SHFL.DOWN PT, R80, R73, 0x4, 0x1f ;  /* 0x08801f0049507f89 */ /* 0x000e6200000e0000 */
[----:B0-----:R-:W-:-:S05]  /*1ce0*/  FADD.FTZ R77, R76, R75 ;  /* 0x0000004b4c4d7221 */ /* 0x001fca0000010000 */
[----:B------:R-:W0:Y:S01]  /*1cf0*/  SHFL.BFLY PT, R78, R77, 0x8, 0x1f ;  /* 0x0d001f004d4e7f89 */ /* 0x000e2200000e0000 */
[----:B-1----:R-:W-:Y:S02]  /*1d00*/  IADD3 R81, PT, PT, R80, R73, RZ ;  /* 0x0000004950517210 */ /* 0x002fe40007ffe0ff */
[----:B------:R-:W-:Y:S02]  /*1d10*/  I2FP.F32.S32 R80, R80 ;  /* 0x0000005000507245 */ /* 0x000fe40000201400 */
[----:B------:R-:W-:Y:S01]  /*1d20*/  I2FP.F32.S32 R83, R81 ;  /* 0x0000005100537245 */ /* 0x000fe20000201400 */
[----:B------:R-:W1:Y:S03]  /*1d30*/  SHFL.DOWN PT, R86, R81, 0x2, 0x1f ;  /* 0x08401f0051567f89 */ /* 0x000e6600000e0000 */
[----:B------:R-:W2:Y:S01]  /*1d40*/  MUFU.RCP R84, R83 ;  /* 0x0000005300547308 */ /* 0x000ea20000001000 */
[----:B0-----:R-:W-:Y:S01]  /*1d50*/  FADD.FTZ R78, R77, R78 ;  /* 0x0000004e4d4e7221 */ /* 0x001fe20000010000 */
[----:B------:R-:W-:-:S04]  /*1d60*/  CS2R R76, SRZ ;  /* 0x00000000004c7805 */ /* 0x000fc8000001ff00 */
[----:B------:R-:W0:Y:S01]  /*1d70*/  SHFL.BFLY PT, R75, R78, 0x10, 0x1f ;  /* 0x0e001f004e4b7f89 */ /* 0x000e2200000e0000 */
[-C--:B-1----:R-:W-:Y:S02]  /*1d80*/  IADD3 R81, PT, PT, R81, R86.reuse, RZ ;  /* 0x0000005651517210 */ /* 0x082fe40007ffe0ff */
[----:B------:R-:W-:Y:S01]  /*1d90*/  I2FP.F32.S32 R86, R86 ;  /* 0x0000005600567245 */ /* 0x000fe20000201400 */
[----:B0-----:R-:W-:Y:S01]  /*1da0*/  FADD.FTZ R75, R78, R75 ;  /* 0x0000004b4e4b7221 */ /* 0x001fe20000010000 */
[----:B------:R-:W-:-:S04]  /*1db0*/  @!P5 LEA R78, R68, UR4, 0x3 ;  /* 0x00000004444edc11 */ /* 0x000fc8000f8e18ff */
[----:B------:R0:W-:Y:S01]  /*1dc0*/  @!P4 STS.64 [R0+UR4], R74 ;  /* 0x0000004a0000c988 */ /* 0x0001e20008000a04 */
[----:B------:R-:W-:Y:S01]  /*1dd0*/  BAR.SYNC.DEFER_BLOCKING 0x0 ;  /* 0x0000000000007b1d */ /* 0x000fe20000010000 */
[----:B------:R-:W-:Y:S02]  /*1de0*/  ISETP.NE.AND P4, PT, R2, RZ, PT ;  /* 0x000000ff0200720c */ /* 0x000fe40003f85270 */
[----:B0-----:R-:W-:-:S03]  /*1df0*/  I2FP.F32.S32 R0, R73 ;  /* 0x0000004900007245 */ /* 0x001fc60000201400 */
[----:B------:R-:W0:Y:S01]  /*1e00*/  @!P5 LDS.64 R76, [R78] ;  /* 0x000000004e4cd984 */ /* 0x000e220000000a00 */
[----:B------:R-:W-:-:S03]  /*1e10*/  PLOP3.LUT P5, PT, PT, PT, UP3, 0x40, 0x4 ;  /* 0x000000000004781c */ /* 0x000fc60003fae838 */
[----:B0-----:R-:W0:Y:S04]  /*1e20*/  SHFL.DOWN PT, R79, R76, 0x4, 0x1f ;  /* 0x08801f004c4f7f89 */ /* 0x001e2800000e0000 */
[----:B------:R-:W1:Y:S01]  /*1e30*/  SHFL.DOWN PT, R82, R77, 0x4, 0x1f ;  /* 0x08801f004d527f89 */ /* 0x000e6200000e0000 */
[C---:B0-----:R-:W-:Y:S01]  /*1e40*/  FMUL.FTZ R75, R79.reuse, R80 ;  /* 0x000000504f4b7220 */ /* 0x041fe20000410000 */
[----:B------:R-:W-:-:S03]  /*1e50*/  FADD.FTZ R79, -R79, R76 ;  /* 0x0000004c4f4f7221 */ /* 0x000fc60000010100 */
[----:B------:R-:W-:Y:S01]  /*1e60*/  FFMA.FTZ R75, R0, R76, R75 ;  /* 0x0000004c004b7223 */ /* 0x000fe2000001004b */
[----:B------:R-:W-:Y:S01]  /*1e70*/  FMUL.FTZ R79, R79, R79 ;  /* 0x0000004f4f4f7220 */ /* 0x000fe20000410000 */
[----:B-1----:R-:W-:Y:S02]  /*1e80*/  FADD.FTZ R77, R82, R77 ;  /* 0x0000004d524d7221 */ /* 0x002fe40000010000 */
[----:B--2---:R-:W-:Y:S01]  /*1e90*/  FMUL.FTZ R74, R84, R75 ;  /* 0x0000004b544a7220 */ /* 0x004fe20000410000 */
[----:B------:R-:W-:Y:S01]  /*1ea0*/  FMUL.FTZ R79, R79, R0 ;  /* 0x000000004f4f7220 */ /* 0x000fe20000410000 */
[----:B------:R-:W-:-:S03]  /*1eb0*/  I2FP.F32.S32 R75, R81 ;  /* 0x00000051004b7245 */ /* 0x000fc60000201400 */
[----:B------:R-:W0:Y:S01]  /*1ec0*/  SHFL.DOWN PT, R73, R74, 0x2, 0x1f ;  /* 0x08401f004a497f89 */ /* 0x000e2200000e0000 */
[----:B------:R-:W-:Y:S01]  /*1ed0*/  FMUL.FTZ R79, R79, R80 ;  /* 0x000000504f4f7220 */ /* 0x000fe20000410000 */
[----:B------:R-:W1:Y:S02]  /*1ee0*/  MUFU.RCP R76, R75 ;  /* 0x0000004b004c7308 */ /* 0x000e640000001000 */
[----:B------:R-:W2:Y:S01]  /*1ef0*/  SHFL.DOWN PT, R80, R81, 0x1, 0x1f ;  /* 0x08201f0051507f89 */ /* 0x000ea200000e0000 */
[----:B------:R-:W-:-:S05]  /*1f00*/  FFMA.FTZ R77, R84, R79, R77 ;  /* 0x0000004f544d7223 */ /* 0x000fca000001004d */
        /* <DEDUP_REMOVED lines=15> */
[----:B------:R-:W-:-:S04]  /*2000*/  MOV R83, UR6 ;  /* 0x0000000600537c02 */ /* 0x000fc80008000f00 */
        /* <DEDUP_REMOVED lines=9> */
[----:B------:R0:W1:Y:S02]  /*20a0*/  SHFL.IDX PT, R79, R76, RZ, 0x1f ;  /* 0x00001fff4c4f7589 */ /* 0x00006400000e0000 */
[----:B------:R-:W-:Y:S01]  /*20b0*/  FFMA.FTZ R0, R81, R75, R0 ;  /* 0x0000004b51007223 */ /* 0x000fe20000010000 */
[----:B------:R-:W-:Y:S01]  /*20c0*/  MOV R81, UR6 ;  /* 0x0000000600517c02 */ /* 0x000fe20008000f00 */
[----:B------:R-:W2:Y:S04]  /*20d0*/  LDC R75, c[0x0][0x448] ;  /* 0x00011200ff4b7b82 */ /* 0x000ea80000000800 */
[----:B------:R-:W2:Y:S04]  /*20e0*/  SHFL.IDX PT, R0, R0, RZ, 0x1f ;  /* 0x00001fff00007589 */ /* 0x000ea800000e0000 */
[----:B0-----:R-:W0:Y:S01]  /*20f0*/  @!P4 LDC.64 R76, c[0x0][0x3c8] ;  /* 0x0000f200ff4ccb82 */ /* 0x001e220000000a00 */
[----:B-1----:R-:W-:-:S05]  /*2100*/  FMUL.FTZ R73, R79, R79 ;  /* 0x0000004f4f497220 */ /* 0x002fca0000410000 */
[----:B------:R-:W-:Y:S02]  /*2110*/  FSEL R74, R73, RZ, !P5 ;  /* 0x000000ff494a7208 */ /* 0x000fe40006800000 */
[----:B------:R-:W-:Y:S01]  /*2120*/  PLOP3.LUT P5, PT, PT, PT, UP3, 0x40, 0x4 ;  /* 0x000000000004781c */ /* 0x000fe20003fae838 */
[----:B--2---:R-:W-:-:S03]  /*2130*/  FFMA.FTZ R73, R0, UR7, R75 ;  /* 0x0000000700497c23 */ /* 0x004fc6000801004b */
[----:B------:R-:W-:Y:S01]  /*2140*/  FSEL R0, R79, RZ, P5 ;  /* 0x000000ff4f007208 */ /* 0x000fe20002800000 */
[----:B------:R-:W-:Y:S01]  /*2150*/  FADD.FTZ R73, R73, R74 ;  /* 0x0000004a49497221 */ /* 0x000fe20000010000 */
[----:B0-----:R-:W-:Y:S01]  /*2160*/  @!P4 IMAD.WIDE R76, R83, 0x4, R76 ;  /* 0x00000004534cc825 */ /* 0x001fe200078e024c */
[----:B------:R-:W0:Y:S01]  /*2170*/  @!P4 LDC.64 R74, c[0x0][0x3c0] ;  /* 0x0000f000ff4acb82 */ /* 0x000e220000000a00 */
[----:B------:R-:W-:-:S03]  /*2180*/  R2UR UR5, R0 ;  /* 0x00000000000572ca */ /* 0x000fc600000e0000 */
[----:B------:R-:W1:Y:S02]  /*2190*/  MUFU.RSQ R73, R73 ;  /* 0x0000004900497308 */ /* 0x000e640000001400 */
[----:B-1----:R-:W-:Y:S01]  /*21a0*/  R2UR UR4, R73 ;  /* 0x00000000490472ca */ /* 0x002fe200000e0000 */
[----:B0-----:R-:W-:-:S05]  /*21b0*/  @!P4 IMAD.WIDE R74, R81, 0x4, R74 ;  /* 0x00000004514ac825 */ /* 0x001fca00078e024a */
[----:B------:R0:W-:Y:S07]  /*21c0*/  @!P4 STG.E desc[UR8][R74.64], R79 ;  /* 0x0000004f4a00c986 */ /* 0x0001ee000c101908 */
[----:B------:R-:W-:-:S05]  /*21d0*/  MOV R81, UR4 ;  /* 0x0000000400517c02 */ /* 0x000fca0008000f00 */
[----:B------:R0:W-:Y:S01]  /*21e0*/  @!P4 STG.E desc[UR8][R76.64], R81 ;  /* 0x000000514c00c986 */ /* 0x0001e2000c101908 */
[----:B------:R-:W-:Y:S05]  /*21f0*/  @!P3 BRA `(.L_x_16234) ;  /* 0x0000000000c0b947 */ /* 0x000fea0003800000 */
[----:B0-----:R-:W-:Y:S01]  /*2200*/  FADD.FTZ R74, R54, -UR5 ;  /* 0x80000005364a7e21 */ /* 0x001fe20008010000 */
[----:B------:R-:W-:Y:S01]  /*2210*/  FADD.FTZ R0, R52, -UR5 ;  /* 0x8000000534007e21 */ /* 0x000fe20008010000 */
[----:B-----5:R-:W-:Y:S02]  /*2220*/  HADD2.F32 R73, -RZ, R4.H0_H0 ;  /* 0x20000004ff497230 */ /* 0x020fe40000004100 */
[----:B------:R-:W-:Y:S01]  /*2230*/  FADD.FTZ R76, R60, -UR5 ;  /* 0x800000053c4c7e21 */ /* 0x000fe20008010000 */
[----:B------:R-:W-:Y:S02]  /*2240*/  HADD2.F32 R75, -RZ, R8.H0_H0 ;  /* 0x20000008ff4b7230 */ /* 0x000fe40000004100 */
[----:B------:R-:W-:Y:S01]  /*2250*/  FADD.FTZ R78, R61, -UR5 ;  /* 0x800000053d4e7e21 */ /* 0x000fe20008010000 */
[----:B------:R-:W-:Y:S02]  /*2260*/  HADD2.F32 R77, -RZ, R5.H0_H0 ;  /* 0x20000005ff4d7230 */ /* 0x000fe40000004100 */
[----:B------:R-:W-:Y:S01]  /*2270*/  FMUL.FTZ R74, R74, UR4 ;  /* 0x000000044a4a7c20 */ /* 0x000fe20008410000 */
[----:B------:R-:W-:-:S02]  /*2280*/  HADD2.F32 R79, -RZ, R9.H0_H0 ;  /* 0x20000009ff4f7230 */ /* 0x000fc40000004100 */
[----:B------:R-:W-:Y:S01]  /*2290*/  FMUL.FTZ R0, R0, UR4 ;  /* 0x0000000400007c20 */ /* 0x000fe20008410000 */
[----:B------:R-:W-:Y:S02]  /*22a0*/  HADD2.F32 R81, -RZ, R6.H0_H0 ;  /* 0x20000006ff517230 */ /* 0x000fe40000004100 */
[----:B------:R-:W-:Y:S01]  /*22b0*/  FMUL.FTZ R76, R76, UR4 ;  /* 0x000000044c4c7c20 */ /* 0x000fe20008410000 */
[----:B------:R-:W-:Y:S02]  /*22c0*/  HADD2.F32 R83, -RZ, R10.H0_H0 ;  /* 0x2000000aff537230 */ /* 0x000fe40000004100 */
[----:B------:R-:W-:Y:S01]  /*22d0*/  FMUL.FTZ R78, R78, UR4 ;  /* 0x000000044e4e7c20 */ /* 0x000fe20008410000 */
[----:B------:R-:W-:Y:S02]  /*22e0*/  HADD2.F32 R85, -RZ, R6.H1_H1 ;  /* 0x30000006ff557230 */ /* 0x000fe40000004100 */
[----:B------:R-:W-:Y:S01]  /*22f0*/  FFMA.FTZ R0, R0, R73, R75 ;  /* 0x0000004900007223 */ /* 0x000fe2000001004b */
[----:B------:R-:W-:-:S02]  /*2300*/  HADD2.F32 R87, -RZ, R10.H1_H1 ;  /* 0x3000000aff577230 */ /* 0x000fc40000004100 */
[----:B------:R-:W-:Y:S01]  /*2310*/  FFMA.FTZ R77, R74, R77, R79 ;  /* 0x0000004d4a4d7223 */ /* 0x000fe2000001004f */
[----:B------:R-:W-:Y:S01]  /*2320*/  FADD.FTZ R73, R62, -UR5 ;  /* 0x800000053e497e21 */ /* 0x000fe20008010000 */
[----:B------:R-:W0:Y:S01]  /*2330*/  LDC.64 R74, c[0x0][0x428] ;  /* 0x00010a00ff4a7b82 */ /* 0x000e220000000a00 */
[----:B------:R-:W-:Y:S01]  /*2340*/  FFMA.FTZ R81, R76, R81, R83 ;  /* 0x000000514c517223 */ /* 0x000fe20000010053 */
[----:B------:R-:W-:Y:S01]  /*2350*/  FFMA.FTZ R84, R78, R85, R87 ;  /* 0x000000554e547223 */ /* 0x000fe20000010057 */
[----:B------:R-:W-:Y:S02]  /*2360*/  HADD2.F32 R76, -RZ, R7.H0_H0 ;  /* 0x20000007ff4c7230 */ /* 0x000fe40000004100 */
[----:B------:R-:W-:Y:S01]  /*2370*/  FADD.FTZ R79, R63, -UR5 ;  /* 0x800000053f4f7e21 */ /* 0x000fe20008010000 */
[----:B------:R-:W-:Y:S02]  /*2380*/  HADD2.F32 R78, -RZ, R11.H0_H0 ;  /* 0x2000000bff4e7230 */ /* 0x000fe40000004100 */
[----:B------:R-:W-:Y:S01]  /*2390*/  FMUL.FTZ R73, R73, UR4 ;  /* 0x0000000449497c20 */ /* 0x000fe20008410000 */
[----:B------:R-:W-:-:S02]  /*23a0*/  HADD2.F32 R80, -RZ, R7.H1_H1 ;  /* 0x30000007ff507230 */ /* 0x000fc40000004100 */
[----:B------:R-:W-:Y:S01]  /*23b0*/  FMUL.FTZ R79, R79, UR4 ;  /* 0x000000044f4f7c20 */ /* 0x000fe20008410000 */
[----:B------:R-:W-:Y:S02]  /*23c0*/  HADD2.F32 R82, -RZ, R11.H1_H1 ;  /* 0x3000000bff527230 */ /* 0x000fe40000004100 */
[----:B------:R-:W-:Y:S01]  /*23d0*/  FFMA.FTZ R83, R73, R76, R78 ;  /* 0x0000004c49537223 */ /* 0x000fe2000001004e */
[----:B------:R-:W-:Y:S01]  /*23e0*/  FADD.FTZ R78, R55, -UR5 ;  /* 0x80000005374e7e21 */ /* 0x000fe20008010000 */
[----:B------:R-:W-:Y:S01]  /*23f0*/  FADD.FTZ R73, R53, -UR5 ;  /* 0x8000000535497e21 */ /* 0x000fe20008010000 */
[----:B------:R-:W-:Y:S02]  /*2400*/  HADD2.F32 R76, -RZ, R4.H1_H1 ;  /* 0x30000004ff4c7230 */ /* 0x000fe40000004100 */
[----:B------:R-:W-:Y:S01]  /*2410*/  FFMA.FTZ R86, R79, R80, R82 ;  /* 0x000000504f567223 */ /* 0x000fe20000010052 */
[----:B------:R-:W-:Y:S01]  /*2420*/  FMUL.FTZ R79, R78, UR4 ;  /* 0x000000044e4f7c20 */ /* 0x000fe20008410000 */
[----:B------:R-:W-:-:S02]  /*2430*/  HADD2.F32 R80, -RZ, R5.H1_H1 ;  /* 0x30000005ff507230 */ /* 0x000fc40000004100 */
[----:B------:R-:W-:Y:S01]  /*2440*/  FMUL.FTZ R73, R73, UR4 ;  /* 0x0000000449497c20 */ /* 0x000fe20008410000 */
[----:B------:R-:W-:Y:S02]  /*2450*/  HADD2.F32 R82, -RZ, R9.H1_H1 ;  /* 0x30000009ff527230 */ /* 0x000fe40000004100 */
[----:B------:R-:W-:-:S03]  /*2460*/  HADD2.F32 R78, -RZ, R8.H1_H1 ;  /* 0x30000008ff4e7230 */ /* 0x000fc60000004100 */
[----:B------:R-:W-:Y:S01]  /*2470*/  FFMA.FTZ R80, R79, R80, R82 ;  /* 0x000000504f507223 */ /* 0x000fe20000010052 */
[----:B------:R-:W-:Y:S01]  /*2480*/  F2FP.F16.F32.PACK_AB R79, R86, R83 ;  /* 0x00000053564f723e */ /* 0x000fe200000000ff */
[----:B------:R-:W-:Y:S01]  /*2490*/  FFMA.FTZ R73, R73, R76, R78 ;  /* 0x0000004c49497223 */ /* 0x000fe2000001004e */
[----:B------:R-:W-:Y:S01]  /*24a0*/  F2FP.F16.F32.PACK_AB R78, R84, R81 ;  /* 0x00000051544e723e */ /* 0x000fe200000000ff */
[----:B0-----:R-:W-:Y:S01]  /*24b0*/  IMAD.WIDE.U32 R74, R72, 0x10, R74 ;  /* 0x00000010484a7825 */ /* 0x001fe200078e004a */
[----:B------:R-:W-:Y:S02]  /*24c0*/  F2FP.F16.F32.PACK_AB R77, R80, R77 ;  /* 0x0000004d504d723e */ /* 0x000fe400000000ff */
[----:B------:R-:W-:Y:S02]  /*24d0*/  F2FP.F16.F32.PACK_AB R76, R73, R0 ;  /* 0x00000000494c723e */ /* 0x000fe400000000ff */
[----:B------:R-:W-:-:S03]  /*24e0*/  IADD3 R72, PT, PT, R72, 0x100, RZ ;  /* 0x0000010048487810 */ /* 0x000fc60007ffe0ff */
[----:B------:R1:W-:Y:S04]  /*24f0*/  STG.E.128 desc[UR8][R74.64], R76 ;  /* 0x0000004c4a007986 */ /* 0x0003e8000c101d08 */
.L_x_16234:
[----:B------:R-:W-:Y:S05]  /*2500*/  BSYNC.RECONVERGENT B0 ;  /* 0x0000000000007941 */ /* 0x000fea0003800200 */
.L_x_16233:
[----:B------:R-:W-:Y:S04]  /*2510*/  BSSY.RECONVERGENT B0, `(.L_x_16235) ;  /* 0x0000032000007945 */ /* 0x000fe80003800200 */
[----:B------:R-:W-:Y:S05]  /*2520*/  @!P0 BRA `(.L_x_16236) ;  /* 0x0000000000c08947 */ /* 0x000fea0003800000 */
[----:B01----:R-:W-:Y:S01]  /*2530*/  FADD.FTZ R74, R58, -UR5 ;  /* 0x800000053a4a7e21 */ /* 0x003fe20008010000 */
        /* <DEDUP_REMOVED lines=47> */
.L_x_16236:
[----:B------:R-:W-:Y:S05]  /*2830*/  BSYNC.RECONVERGENT B0 ;  /* 0x0000000000007941 */ /* 0x000fea0003800200 */
.L_x_16235:
[----:B------:R-:W-:Y:S04]  /*2840*/  BSSY.RECONVERGENT B0, `(.L_x_16237) ;  /* 0x0000032000007945 */ /* 0x000fe80003800200 */
[----:B------:R-:W-:Y:S05]  /*2850*/  @!P1 BRA `(.L_x_16238) ;  /* 0x0000000000c09947 */ /* 0x000fea0003800000 */
[----:B012---:R-:W-:Y:S01]  /*2860*/  FADD.FTZ R74, R38, -UR5 ;  /* 0x80000005264a7e21 */ /* 0x007fe20008010000 */
        /* <DEDUP_REMOVED lines=47> */
.L_x_16238:
[----:B------:R-:W-:Y:S05]  /*2b60*/  BSYNC.RECONVERGENT B0 ;  /* 0x0000000000007941 */ /* 0x000fea0003800200 */
.L_x_16237:
[----:B------:R-:W-:Y:S04]  /*2b70*/  BSSY.RECONVERGENT B0, `(.L_x_16239) ;  /* 0x0000031000007945 */ /* 0x000fe80003800200 */
[----:B------:R-:W-:Y:S05]  /*2b80*/  @!P2 BRA `(.L_x_16240) ;  /* 0x0000000000bca947 */ /* 0x000fea0003800000 */
[----:B0123--:R-:W-:Y:S01]  /*2b90*/  FADD.FTZ R74, R46, -UR5 ;  /* 0x800000052e4a7e21 */ /* 0x00ffe20008010000 */
        /* <DEDUP_REMOVED lines=39> */
[----:B0-----:R-:W-:-:S04]  /*2e10*/  IMAD.WIDE.U32 R74, R72, 0x10, R74 ;  /* 0x00000010484a7825 */ /* 0x001fc800078e004a */
[----:B------:R-:W-:Y:S01]  /*2e20*/  FFMA.FTZ R73, R73, R76, R78 ;  /* 0x0000004c49497223 */ /* 0x000fe2000001004e */
[----:B------:R-:W-:Y:S02]  /*2e30*/  F2FP.F16.F32.PACK_AB R79, R86, R83 ;  /* 0x00000053564f723e */ /* 0x000fe400000000ff */
[----:B------:R-:W-:Y:S02]  /*2e40*/  F2FP.F16.F32.PACK_AB R78, R84, R81 ;  /* 0x00000051544e723e */ /* 0x000fe400000000ff */
[----:B------:R-:W-:Y:S02]  /*2e50*/  F2FP.F16.F32.PACK_AB R77, R80, R77 ;  /* 0x0000004d504d723e */ /* 0x000fe400000000ff */
[----:B------:R-:W-:-:S05]  /*2e60*/  F2FP.F16.F32.PACK_AB R76, R73, R0 ;  /* 0x00000000494c723e */ /* 0x000fca00000000ff */
[----:B------:R0:W-:Y:S02]  /*2e70*/  STG.E.128 desc[UR8][R74.64], R76 ;  /* 0x0000004c4a007986 */ /* 0x0001e4000c101d08 */
.L_x_16240:
[----:B------:R-:W-:Y:S05]  /*2e80*/  BSYNC.RECONVERGENT B0 ;  /* 0x0000000000007941 */ /* 0x000fea0003800200 */
.L_x_16239:
[----:B------:R-:W-:Y:S02]  /*2e90*/  UIADD3 UR6, UPT, UPT, UR6, UR14, URZ ;  /* 0x0000000e06067290 */ /* 0x000fe4000fffe0ff */
[----:B------:R-:W-:Y:S02]  /*2ea0*/  UPLOP3.LUT UP2, UPT, UPT, UPT, UP2, 0x40, 0x4 ;  /* 0x000000000004789c */ /* 0x000fe40003f4e820 */
[----:B------:R-:W-:-:S09]  /*2eb0*/  UISETP.GE.AND UP1, UPT, UR6, UR15, UPT ;  /* 0x0000000f0600728c */ /* 0x000fd2000bf26270 */
[----:B------:R-:W-:Y:S05]  /*2ec0*/  BRA.U !UP1, `(.L_x_16241) ;  /* 0xffffffd909007547 */ /* 0x000fea000b83ffff */
[----:B------:R-:W-:Y:S05]  /*2ed0*/  EXIT ;  /* 0x000000000000794d */ /* 0x000fea0003800000 */
.L_x_16242:
        /* <DEDUP_REMOVED lines=10> */
.L_x_27556:


//--------------------- .text._ZN10layer_norm13ln_fwd_kernelINS_13Kernel_traitsI6__halfS2_fS2_fjLj8192ELj1ELj1ELj8ELj16ENS_18Kernel_traits_baseILj8192ES2_S2_fS2_fjLj256EEEEELb0ELb0ELb0ELb1EEEvNS_9FwdParamsE --------------------------
	.section	.text._ZN10layer_norm13ln_fwd_kernelINS_13Kernel_traitsI6__halfS2_fS2_fjLj8192ELj1ELj1ELj8ELj16ENS_18Kernel_traits_baseILj8192ES2_S2_fS2_fjLj256EEEEELb0ELb0ELb0ELb1EEEvNS_9FwdParamsE,"ax",@progbits
	.align	128
        .global         _ZN10layer_norm13ln_fwd_kernelINS_13Kernel_traitsI6__halfS2_fS2_fjLj8192ELj1ELj1ELj8ELj16ENS_18Kernel_traits_baseILj8192ES2_S2_fS2_fjLj256EEEEELb0ELb0ELb0ELb1EEEvNS_9FwdParamsE
        .type           _ZN10layer_norm13ln_fwd_kernelINS_13Kernel_traitsI6__halfS2_fS2_fjLj8192ELj1ELj1ELj8ELj16ENS_18Kernel_traits_baseILj8192ES2_S2_fS2_fjLj256EEEEELb0ELb0ELb0ELb1EEEvNS_9FwdParamsE,@function
        .size           _ZN10layer_norm13ln_fwd_kernelINS_13Kernel_traitsI6__halfS2_fS2_fjLj8192ELj1ELj1ELj8ELj16ENS_18Kernel_traits_baseILj8192ES2_S2_fS2_fjLj256EEEEELb0ELb0ELb0ELb1EEEvNS_9FwdParamsE,(.L_x_27557 - _ZN10layer_norm13ln_fwd_kernelINS_13Kernel_traitsI6__halfS2_fS2_fjLj8192ELj1ELj1ELj8ELj16ENS_18Kernel_traits_baseILj8192ES2_S2_fS2_fjLj256EEEEELb0ELb0ELb0ELb1EEEvNS_9FwdParamsE)
        .other          _ZN10layer_norm13ln_fwd_kernelINS_13Kernel_traitsI6__halfS2_fS2_fjLj8192ELj1ELj1ELj8ELj16ENS_18Kernel_traits_baseILj8192ES2_S2_fS2_fjLj256EEEEELb0ELb0ELb0ELb1EEEvNS_9FwdParamsE,@"STO_CUDA_ENTRY STV_DEFAULT"
_ZN10layer_norm13ln_fwd_kernelINS_13Kernel_traitsI6__halfS2_fS2_fjLj8192ELj1ELj1ELj8ELj16ENS_18Kernel_traits_baseILj8192ES2_S2_fS2_fjLj256EEEEELb0ELb0ELb0ELb1EEEvNS_9FwdParamsE:
.text._ZN10layer_norm13ln_fwd_kernelINS_13Kernel_traitsI6__halfS2_fS2_fjLj8192ELj1ELj1ELj8ELj16ENS_18Kernel_traits_baseILj8192ES2_S2_fS2_fjLj256EEEEELb0ELb0ELb0ELb1EEEvNS_9FwdParamsE:
[----:B------:R-:W-:Y:S01]  /*0000*/  LDC R1, c[0x0][0x37c] ;  /* 0x0000df00ff017b82 */ /* 0x000fe20000000800 */
[----:B------:R-:W0:Y:S01]  /*0010*/  LDCU.64 UR4, c[0x0][0x438] ;  /* 0x00008700ff0477ac */ /* 0x000e220008000a00 */
[----:B------:R-:W1:Y:S06]  /*0020*/  S2R R74, SR_TID.X ;  /* 0x00000000004a7919 */ /* 0x000e6c0000002100 */
[----:B------:R-:W1:Y:S01]  /*0030*/  LDC.64 R2, c[0x0][0x3d0] ;  /* 0x0000f400ff027b82 */ /* 0x000e620000000a00 */
[----:B------:R-:W2:Y:S01]  /*0040*/  LDCU.64 UR8, c[0x0][0x358] ;  /* 0x00006b00ff0877ac */ /* 0x000ea20008000a00 */
[----:B0-----:R-:W-:-:S06]  /*0050*/  ISETP.NE.U32.AND P0, PT, RZ, UR4, PT ;  /* 0x00000004ff007c0c */ /* 0x001fcc000bf05070 */
[----:B------:R-:W0:Y:S01]  /*0060*/  S2UR UR7, SR_CTAID.X ;  /* 0x00000000000779c3 */ /* 0x000e220000002500 */
[----:B------:R-:W0:Y:S01]  /*0070*/  LDCU UR4, c[0x0][0x384] ;  /* 0x00007080ff0477ac */ /* 0x000e220008000800 */
[----:B------:R-:W-:Y:S01]  /*0080*/  ISETP.NE.AND.EX P0, PT, RZ, UR5, PT, P0 ;  /* 0x00000005ff007c0c */ /* 0x000fe2000bf05300 */
[----:B-1----:R-:W-:-:S12]  /*0090*/  IMAD.WIDE.U32 R2, R74, 0x10, R2 ;  /* 0x000000104a027825 */ /* 0x002fd800078e0002 */
[----:B------:R-:W1:Y:S01]  /*00a0*/  @P0 LDC.64 R20, c[0x0][0x438] ;  /* 0x00010e00ff140b82 */ /* 0x000e620000000a00 */
[----:B--2---:R2:W5:Y:S04]  /*00b0*/  LDG.E.128 R24, desc[UR8][R2.64] ;  /* 0x0000000802187981 */ /* 0x004568000c1e1d00 */
[----:B------:R2:W5:Y:S04]  /*00c0*/  LDG.E.128 R28, desc[UR8][R2.64+0x1000] ;  /* 0x00100008021c7981 */ /* 0x000568000c1e1d00 */
[----:B------:R2:W5:Y:S04]  /*00d0*/  LDG.E.128 R32, desc[UR8][R2.64+0x2000] ;  /* 0x0020000802207981 */ /* 0x000568000c1e1d00 */
[----:B------:R2:W5:Y:S01]  /*00e0*/  LDG.E.128 R36, desc[UR8][R2.64+0x3000] ;  /* 0x0030000802247981 */ /* 0x000562000c1e1d00 */
[----:B-1----:R-:W-:-:S05]  /*00f0*/  @P0 IMAD.WIDE.U32 R20, R74, 0x10, R20 ;  /* 0x000000104a140825 */ /* 0x002fca00078e0014 */
[----:B------:R2:W5:Y:S04]  /*0100*/  @P0 LDG.E.128 R16, desc[UR8][R20.64] ;  /* 0x0000000814100981 */ /* 0x000568000c1e1d00 */
[----:B------:R2:W5:Y:S04]  /*0110*/  @P0 LDG.E.128 R12, desc[UR8][R20.64+0x1000] ;  /* 0x00100008140c0981 */ /* 0x000568000c1e1d00 */
[----:B------:R2:W5:Y:S04]  /*0120*/  @P0 LDG.E.128 R8, desc[UR8][R20.64+0x2000] ;  /* 0x0020000814080981 */ /* 0x000568000c1e1d00 */
[----:B------:R2:W5:Y:S01]  /*0130*/  @P0 LDG.E.128 R4, desc[UR8][R20.64+0x3000] ;  /* 0x0030000814040981 */ /* 0x000562000c1e1d00 */
[----:B0-----:R-:W-:-:S06]  /*0140*/  UISETP.GE.AND UP0, UPT, UR7, UR4, UPT ;  /* 0x000000040700728c */ /* 0x001fcc000bf06270 */
[----:B------:R-:W-:-:S13]  /*0150*/  PLOP3.LUT P1, PT, PT, PT, UP0, 0x80, 0x8 ;  /* 0x000000000008781c */ /* 0x000fda0003f2f008 */
[----:B--2---:R-:W-:Y:S05]  /*0160*/  @P1 EXIT ;  /* 0x000000000000194d */ /* 0x004fea0003800000 */
[----:B------:R-:W0:Y:S01]  /*0170*/  LDCU.64 UR4, c[0x0][0x3e0] ;  /* 0x00007c00ff0477ac */ /* 0x000e220008000a00 */
[----:B------:R-:W-:Y:S02]  /*0180*/  LOP3.LUT R3, R74, 0xe0, RZ, 0xc0, !PT ;  /* 0x000000e04a037812 */ /* 0x000fe400078ec0ff */
        /* <DEDUP_REMOVED lines=16> */
[----:B0-----:R-:W-:Y:S01]  /*0290*/  UISETP.NE.U32.AND UP0, UPT, UR4, URZ, UPT ;  /* 0x000000ff0400728c */ /* 0x001fe2000bf05070 */
[----:B------:R-:W-:Y:S01]  /*02a0*/  @P0 MOV R65, R32 ;  /* 0x0000002000410202 */ /* 0x000fe20000000f00 */
[----:B------:R-:W0:Y:S01]  /*02b0*/  LDCU.U8 UR4, c[0x0][0x410] ;  /* 0x00008200ff0477ac */ /* 0x000e220008000000 */
[----:B------:R-:W-:-:S02]  /*02c0*/  @P0 MOV R64, R33 ;  /* 0x0000002100400202 */ /* 0x000fc40000000f00 */
[----:B------:R-:W-:Y:S01]  /*02d0*/  @P0 MOV R63, R34 ;  /* 0x00000022003f0202 */ /* 0x000fe20000000f00 */
[----:B------:R-:W-:Y:S01]  /*02e0*/  UISETP.NE.AND.EX UP0, UPT, UR5, URZ, UPT, UP0 ;  /* 0x000000ff0500728c */ /* 0x000fe2000bf05300 */
[----:B------:R-:W-:Y:S01]  /*02f0*/  @P0 MOV R62, R35 ;  /* 0x00000023003e0202 */ /* 0x000fe20000000f00 */
[----:B------:R-:W-:Y:S01]  /*0300*/  UPLOP3.LUT UP2, UPT, UPT, UPT, UPT, 0x40, 0x4 ;  /* 0x000000000004789c */ /* 0x000fe20003f4e870 */
[----:B------:R-:W-:Y:S01]  /*0310*/  @P0 MOV R61, R36 ;  /* 0x00000024003d0202 */ /* 0x000fe20000000f00 */
[----:B------:R-:W1:Y:S01]  /*0320*/  LDCU UR12, c[0x0][0x388] ;  /* 0x00007100ff0c77ac */ /* 0x000e620008000800 */
[----:B------:R-:W-:Y:S02]  /*0330*/  @P0 MOV R60, R37 ;  /* 0x00000025003c0202 */ /* 0x000fe40000000f00 */
[----:B------:R-:W-:Y:S01]  /*0340*/  @P0 MOV R59, R38 ;  /* 0x00000026003b0202 */ /* 0x000fe20000000f00 */
[----:B------:R-:W2:Y:S01]  /*0350*/  LDCU UR13, c[0x0][0x400] ;  /* 0x00008000ff0d77ac */ /* 0x000ea20008000800 */
[----:B------:R-:W-:-:S02]  /*0360*/  @P0 MOV R58, R39 ;  /* 0x00000027003a0202 */ /* 0x000fc40000000f00 */
[----:B------:R-:W-:Y:S01]  /*0370*/  @!P0 MOV R73, R24 ;  /* 0x0000001800498202 */ /* 0x000fe20000000f00 */
[----:B------:R-:W3:Y:S01]  /*0380*/  LDCU.64 UR10, c[0x0][0x3a0] ;  /* 0x00007400ff0a77ac */ /* 0x000ee20008000a00 */
[----:B------:R-:W-:Y:S02]  /*0390*/  @!P0 MOV R72, R25 ;  /* 0x0000001900488202 */ /* 0x000fe40000000f00 */
[----:B------:R-:W-:Y:S01]  /*03a0*/  @!P0 MOV R71, R26 ;  /* 0x0000001a00478202 */ /* 0x000fe20000000f00 */
[----:B------:R-:W4:Y:S01]  /*03b0*/  LDCU.64 UR14, c[0x0][0x380] ;  /* 0x00007000ff0e77ac */ /* 0x000f220008000a00 */
        /* <DEDUP_REMOVED lines=13> */
[----:B------:R-:W-:Y:S02]  /*0490*/  LOP3.LUT R57, R74, 0x1f, RZ, 0xc0, !PT ;  /* 0x0000001f4a397812 */ /* 0x000fe400078ec0ff */
[----:B0-----:R-:W-:-:S02]  /*04a0*/  ISETP.NE.AND P1, PT, RZ, UR4, PT ;  /* 0x00000004ff007c0c */ /* 0x001fc4000bf25270 */
[----:B-1234-:R-:W-:-:S11]  /*04b0*/  LOP3.LUT R56, R3, 0x1f, R74, 0xf8, !PT ;  /* 0x0000001f03387812 */ /* 0x01efd600078ef84a */
.L_x_16253:
[----:B0-----:R-:W0:Y:S01]  /*04c0*/  @UP0 LDCU.64 UR4, c[0x0][0x3e0] ;  /* 0x00007c00ff0407ac */ /* 0x001e220008000a00 */
[----:B------:R-:W-:Y:S01]  /*04d0*/  PLOP3.LUT P0, PT, PT, PT, UP0, 0x80, 0x8 ;  /* 0x000000000008781c */ /* 0x000fe20003f0f008 */
[----:B------:R-:W1:Y:S01]  /*04e0*/  LDC.64 R48, c[0x0][0x390] ;  /* 0x0000e400ff307b82 */ /* 0x000e620000000a00 */
[----:B------:R-:W-:Y:S02]  /*04f0*/  UIMAD UR6, UR7, UR12, URZ ;  /* 0x0000000c070672a4 */ /* 0x000fe4000f8e02ff */
[----:B0-----:R-:W-:-:S06]  /*0500*/  @UP0 UIMAD.WIDE UR4, UR7, 0x2, UR4 ;  /* 0x00000002070408a5 */ /* 0x001fcc000f8e0204 */
[----:B------:R-:W-:Y:S01]  /*0510*/  MOV R2, UR4 ;  /* 0x0000000400027c02 */ /* 0x000fe20008000f00 */
[----:B------:R-:W-:Y:S01]  /*0520*/  USHF.R.S32.HI UR4, URZ, 0x1f, UR6 ;  /* 0x0000001fff047899 */ /* 0x000fe20008011406 */
[----:B------:R-:W-:-:S03]  /*0530*/  MOV R3, UR5 ;  /* 0x0000000500037c02 */ /* 0x000fc60008000f00 */
[----:B------:R-:W-:Y:S02]  /*0540*/  ULEA.HI UR4, UR4, UR6, URZ, 0x3 ;  /* 0x0000000604047291 */ /* 0x000fe4000f8f18ff */
[----:B------:R-:W2:Y:S04]  /*0550*/  @P0 LDG.E.U16 R2, desc[UR8][R2.64] ;  /* 0x0000000802020981 */ /* 0x000ea8000c1e1500 */
[----:B------:R-:W-:-:S04]  /*0560*/  MOV R75, UR4 ;  /* 0x00000004004b7c02 */ /* 0x000fc80008000f00 */
[----:B------:R-:W-:-:S05]  /*0570*/  LEA.HI.SX32 R75, R75, R56, 0x1d ;  /* 0x000000384b4b7211 */ /* 0x000fca00078feaff */
[----:B-1----:R-:W-:-:S06]  /*0580*/  IMAD.WIDE.U32 R20, R75, 0x10, R48 ;  /* 0x000000104b147825 */ /* 0x002fcc00078e0030 */
[----:B------:R-:W5:Y:S01]  /*0590*/  LDG.E.128 R20, desc[UR8][R20.64] ;  /* 0x0000000814147981 */ /* 0x000f62000c1e1d00 */
[----:B------:R-:W-:Y:S01]  /*05a0*/  UISETP.NE.U32.AND UP1, UPT, UR10, URZ, UPT ;  /* 0x000000ff0a00728c */ /* 0x000fe2000bf25070 */
[----:B------:R-:W-:-:S03]  /*05b0*/  UMOV UR4, 0x3f800000 ;  /* 0x3f80000000047882 */ /* 0x000fc60000000000 */
[----:B------:R-:W-:Y:S01]  /*05c0*/  UISETP.NE.AND.EX UP1, UPT, UR11, URZ, UPT, UP1 ;  /* 0x000000ff0b00728c */ /* 0x000fe2000bf25310 */
[----:B--2---:R-:W-:-:S05]  /*05d0*/  @P0 HADD2.F32 R0, -RZ, R2.H0_H0 ;  /* 0x20000002ff000230 */ /* 0x004fca0000004100 */
[----:B------:R-:W-:-:S13]  /*05e0*/  @P0 R2UR UR5, R0 ;  /* 0x00000000000502ca */ /* 0x000fda00000e0000 */
[----:B------:R-:W-:Y:S01]  /*05f0*/  @UP0 UMOV UR4, UR5 ;  /* 0x0000000500040c82 */ /* 0x000fe20008000000 */
        /* <DEDUP_REMOVED lines=22> */
.L_x_16243:
[----:B-----5:R-:W-:Y:S02]  /*0760*/  HADD2.F32 R24, -RZ, R21.H1_H1 ;  /* 0x30000015ff187230 */ /* 0x020fe40000004100 */
[--C-:B------:R-:W-:Y:S02]  /*0770*/  HADD2.F32 R25, -RZ, R22.reuse.H0_H0 ;  /* 0x20000016ff197230 */ /* 0x100fe40000004100 */
[----:B------:R-:W-:Y:S02]  /*0780*/  HADD2.F32 R26, -RZ, R22.H1_H1 ;  /* 0x30000016ff1a7230 */ /* 0x000fe40000004100 */
[----:B------:R-:W-:Y:S02]  /*0790*/  HADD2.F32 R27, -RZ, R23.H0_H0 ;  /* 0x20000017ff1b7230 */ /* 0x000fe40000004100 */
[--C-:B------:R-:W-:Y:S02]  /*07a0*/  HADD2.F32 R0, -RZ, R20.reuse.H0_H0 ;  /* 0x20000014ff007230 */ /* 0x100fe40000004100 */
[----:B------:R-:W-:-:S02]  /*07b0*/  HADD2.F32 R2, -RZ, R20.H1_H1 ;  /* 0x30000014ff027230 */ /* 0x000fc40000004100 */
[----:B------:R-:W-:Y:S02]  /*07c0*/  HADD2.F32 R3, -RZ, R21.H0_H0 ;  /* 0x20000015ff037230 */ /* 0x000fe40000004100 */
[----:B------:R-:W-:Y:S01]  /*07d0*/  FMUL.FTZ R20, R0, UR4 ;  /* 0x0000000400147c20 */ /* 0x000fe20008410000 */
[----:B------:R-:W-:Y:S02]  /*07e0*/  HADD2.F32 R28, -RZ, R23.H1_H1 ;  /* 0x30000017ff1c7230 */ /* 0x000fe40000004100 */
[----:B------:R-:W-:Y:S01]  /*07f0*/  FMUL.FTZ R23, R24, UR4 ;  /* 0x0000000418177c20 */ /* 0x000fe20008410000 */
[----:B------:R-:W-:Y:S01]  /*0800*/  FMUL.FTZ R24, R25, UR4 ;  /* 0x0000000419187c20 */ /* 0x000fe20008410000 */
[----:B------:R-:W-:Y:S01]  /*0810*/  FMUL.FTZ R25, R26, UR4 ;  /* 0x000000041a197c20 */ /* 0x000fe20008410000 */
[----:B------:R-:W-:Y:S01]  /*0820*/  FMUL.FTZ R26, R27, UR4 ;  /* 0x000000041b1a7c20 */ /* 0x000fe20008410000 */
[----:B------:R-:W-:Y:S01]  /*0830*/  FMUL.FTZ R21, R2, UR4 ;  /* 0x0000000402157c20 */ /* 0x000fe20008410000 */
[----:B------:R-:W-:Y:S01]  /*0840*/  FMUL.FTZ R22, R3, UR4 ;  /* 0x0000000403167c20 */ /* 0x000fe20008410000 */
[----:B------:R-:W-:-:S07]  /*0850*/  FMUL.FTZ R27, R28, UR4 ;  /* 0x000000041c1b7c20 */ /* 0x000fce0008410000 */
.L_x_16244:
        /* <DEDUP_REMOVED lines=29> */
.L_x_16245:
[----:B0----5:R-:W-:Y:S02]  /*0a30*/  HADD2.F32 R32, -RZ, R28.H1_H1 ;  /* 0x3000001cff207230 */ /* 0x021fe40000004100 */
        /* <DEDUP_REMOVED lines=15> */
.L_x_16246:
        /* <DEDUP_REMOVED lines=28> */
.L_x_16247:
        /* <DEDUP_REMOVED lines=16> */
.L_x_16248:
        /* <DEDUP_REMOVED lines=28> */
.L_x_16249:
[----:B-----5:R-:W-:Y:S02]  /*0fb0*/  HADD2.F32 R48, -RZ, R44.H1_H1 ;  /* 0x3000002cff307230 */ /* 0x020fe40000004100 */
[--C-:B------:R-:W-:Y:S02]  /*0fc0*/  HADD2.F32 R49, -RZ, R45.reuse.H0_H0 ;  /* 0x2000002dff317230 */ /* 0x100fe40000004100 */
[----:B0-----:R-:W-:Y:S02]  /*0fd0*/  HADD2.F32 R50, -RZ, R45.H1_H1 ;  /* 0x3000002dff327230 */ /* 0x001fe40000004100 */
        /* <DEDUP_REMOVED lines=13> */
.L_x_16250:
        /* <DEDUP_REMOVED lines=130> */
.L_x_16252:
[----:B------:R-:W-:Y:S05]  /*18d0*/  BSYNC.RECONVERGENT B0 ;  /* 0x0000000000007941 */ /* 0x000fea0003800200 */
.L_x_16251:
[----:B------:R-:W-:Y:S01]  /*18e0*/  BAR.SYNC.DEFER_BLOCKING 0x0 ;  /* 0x0000000000007b1d */ /* 0x000fe20000010000 */
[----:B------:R-:W-:Y:S01]  /*18f0*/  ISETP.GT.U32.AND P0, PT, R57, 0x7, PT ;  /* 0x000000073900780c */ /* 0x000fe20003f04070 */
[----:B------:R-:W-:Y:S01]  /*1900*/  HADD2.F32 R89, -RZ, R72.H1_H1 ;  /* 0x30000048ff597230 */ /* 0x000fe20000004100 */
[----:B------:R-:W-:Y:S01]  /*1910*/  PLOP3.LUT P3, PT, PT, PT, UP2, 0x80, 0x8 ;  /* 0x000000000008781c */ /* 0x000fe20003f6f028 */
[----:B------:R-:W-:Y:S01]  /*1920*/  HADD2.F32 R91, -RZ, R17.H1_H1 ;  /* 0x30000011ff5b7230 */ /* 0x000fe20000004100 */
[----:B------:R-:W-:Y:S01]  /*1930*/  PLOP3.LUT P2, PT, PT, PT, PT, 0x8, 0x80 ;  /* 0x000000000080781c */ /* 0x000fe20003f4e170 */
[----:B------:R-:W-:-:S08]  /*1940*/  UPLOP3.LUT UP2, UPT, UPT, UPT, UP2, 0x40, 0x4 ;  /* 0x000000000004789c */ /* 0x000fd00003f4e820 */
[----:B------:R-:W1:Y:S01]  /*1950*/  @!P0 S2R R3, SR_CgaCtaId ;  /* 0x0000000000038919 */ /* 0x000e620000008800 */
[----:B------:R-:W-:Y:S02]  /*1960*/  @!P0 PLOP3.LUT P2, PT, P3, PT, PT, 0x80, 0x8 ;  /* 0x000000000008881c */ /* 0x000fe40001f4f070 */
[----:B0-----:R-:W-:-:S04]  /*1970*/  @!P0 MOV R0, 0x400 ;  /* 0x0000040000008802 */ /* 0x001fc80000000f00 */
[----:B-1----:R-:W-:Y:S02]  /*1980*/  @!P0 LEA R0, R3, R0, 0x18 ;  /* 0x0000000003008211 */ /* 0x002fe400078ec0ff */
[----:B------:R-:W-:-:S05]  /*1990*/  CS2R R2, SRZ ;  /* 0x0000000000027805 */ /* 0x000fca000001ff00 */
[----:B------:R-:W-:-:S04]  /*19a0*/  @P2 IADD3 R0, PT, PT, R0, 0x40, RZ ;  /* 0x0000004000002810 */ /* 0x000fc80007ffe0ff */
[----:B------:R-:W-:Y:S01]  /*19b0*/  @!P0 LEA R52, R57, R0, 0x3 ;  /* 0x0000000039348211 */ /* 0x000fe200078e18ff */
[----:B------:R-:W-:-:S04]  /*19c0*/  HFMA2 R0, -RZ, RZ, 0, 0 ;  /* 0x00000000ff007431 */ /* 0x000fc800000001ff */
[----:B------:R-:W-:Y:S01]  /*19d0*/  @!P0 LDS.64 R2, [R52] ;  /* 0x0000000034028984 */ /* 0x000fe20000000a00 */
[----:B------:R-:W-:Y:S02]  /*19e0*/  @!P0 MOV R0, 0x400 ;  /* 0x0000040000008802 */ /* 0x000fe40000000f00 */
[----:B------:R-:W-:-:S03]  /*19f0*/  ISETP.NE.AND P0, PT, R74, RZ, PT ;  /* 0x000000ff4a00720c */ /* 0x000fc60003f05270 */
[----:B------:R-:W0:Y:S02]  /*1a00*/  SHFL.DOWN PT, R53, R0, 0x4, 0x1f ;  /* 0x08801f0000357f89 */ /* 0x000e2400000e0000 */
[----:B0-----:R-:W-:Y:S02]  /*1a10*/  IADD3 R54, PT, PT, R53, R0, RZ ;  /* 0x0000000035367210 */ /* 0x001fe40007ffe0ff */
[----:B------:R-:W-:Y:S02]  /*1a20*/  I2FP.F32.S32 R80, R53 ;  /* 0x0000003500507245 */ /* 0x000fe40000201400 */
[----:B------:R-:W-:Y:S01]  /*1a30*/  I2FP.F32.S32 R76, R54 ;  /* 0x00000036004c7245 */ /* 0x000fe20000201400 */
[----:B------:R-:W-:Y:S01]  /*1a40*/  SHFL.DOWN PT, R85, R54, 0x2, 0x1f ;  /* 0x08401f0036557f89 */ /* 0x000fe200000e0000 */
[----:B------:R-:W-:Y:S02]  /*1a50*/  I2FP.F32.U32 R53, R0 ;  /* 0x0000000000357245 */ /* 0x000fe40000201000 */
[----:B------:R-:W0:Y:S01]  /*1a60*/  MUFU.RCP R78, R76 ;  /* 0x0000004c004e7308 */ /* 0x000e220000001000 */
[----:B------:R-:W1:Y:S02]  /*1a70*/  SHFL.DOWN PT, R55, R2, 0x4, 0x1f ;  /* 0x08801f0002377f89 */ /* 0x000e6400000e0000 */
[----:B-1----:R-:W-:-:S04]  /*1a80*/  FMUL.FTZ R52, R55, R80 ;  /* 0x0000005037347220 */ /* 0x002fc80000410000 */
[----:B------:R-:W-:Y:S01]  /*1a90*/  FFMA.FTZ R83, R53, R2, R52 ;  /* 0x0000000235537223 */ /* 0x000fe20000010034 */
[----:B------:R-:W-:Y:S01]  /*1aa0*/  FADD.FTZ R2, -R55, R2 ;  /* 0x0000000237027221 */ /* 0x000fe20000010100 */
[----:B------:R-:W1:Y:S01]  /*1ab0*/  SHFL.DOWN PT, R52, R3, 0x4, 0x1f ;  /* 0x08801f0003347f89 */ /* 0x000e6200000e0000 */
[----:B------:R-:W-:Y:S01]  /*1ac0*/  IADD3 R55, PT, PT, R54, R85, RZ ;  /* 0x0000005536377210 */ /* 0x000fe20007ffe0ff */
[----:B0-----:R-:W-:Y:S01]  /*1ad0*/  FMUL.FTZ R83, R78, R83 ;  /* 0x000000534e537220 */ /* 0x001fe20000410000 */
[----:B------:R-:W-:Y:S01]  /*1ae0*/  FMUL.FTZ R2, R2, R2 ;  /* 0x0000000202027220 */ /* 0x000fe20000410000 */
[----:B------:R-:W-:Y:S02]  /*1af0*/  I2FP.F32.S32 R85, R85 ;  /* 0x0000005500557245 */ /* 0x000fe40000201400 */
[----:B------:R-:W-:Y:S01]  /*1b00*/  I2FP.F32.S32 R82, R55 ;  /* 0x0000003700527245 */ /* 0x000fe20000201400 */
[----:B------:R-:W0:Y:S01]  /*1b10*/  SHFL.DOWN PT, R0, R83, 0x2, 0x1f ;  /* 0x08401f0053007f89 */ /* 0x000e2200000e0000 */
[----:B------:R-:W-:-:S02]  /*1b20*/  FMUL.FTZ R2, R2, R53 ;  /* 0x0000003502027220 */ /* 0x000fc40000410000 */
[----:B------:R-:W2:Y:S02]  /*1b30*/  MUFU.RCP R54, R82 ;  /* 0x0000005200367308 */ /* 0x000ea40000001000 */
[----:B------:R-:W-:Y:S01]  /*1b40*/  FMUL.FTZ R2, R2, R80 ;  /* 0x0000005002027220 */ /* 0x000fe20000410000 */
[----:B-1----:R-:W-:Y:S02]  /*1b50*/  FADD.FTZ R53, R52, R3 ;  /* 0x0000000334357221 */ /* 0x002fe40000010000 */
[----:B------:R-:W1:Y:S02]  /*1b60*/  SHFL.DOWN PT, R52, R55, 0x1, 0x1f ;  /* 0x08201f0037347f89 */ /* 0x000e6400000e0000 */
[----:B------:R-:W-:Y:S01]  /*1b70*/  FFMA.FTZ R2, R78, R2, R53 ;  /* 0x000000024e027223 */ /* 0x000fe20000010035 */
[----:B0-----:R-:W-:Y:S01]  /*1b80*/  FMUL.FTZ R53, R0, R85 ;  /* 0x0000005500357220 */ /* 0x001fe20000410000 */
[----:B------:R-:W-:-:S03]  /*1b90*/  FADD.FTZ R0, R83, -R0 ;  /* 0x8000000053007221 */ /* 0x000fc60000010000 */
[----:B------:R-:W0:Y:S01]  /*1ba0*/  SHFL.DOWN PT, R3, R2, 0x2, 0x1f ;  /* 0x08401f0002037f89 */ /* 0x000e2200000e0000 */
[----:B------:R-:W-:-:S04]  /*1bb0*/  FFMA.FTZ R53, R76, R83, R53 ;  /* 0x000000534c357223 */ /* 0x000fc80000010035 */
[----:B--2---:R-:W-:Y:S01]  /*1bc0*/  FMUL.FTZ R87, R54, R53 ;  /* 0x0000003536577220 */ /* 0x004fe20000410000 */
[----:B------:R-:W-:-:S04]  /*1bd0*/  FMUL.FTZ R53, R0, R0 ;  /* 0x0000000000357220 */ /* 0x000fc80000410000 */
[----:B------:R-:W2:Y:S01]  /*1be0*/  SHFL.DOWN PT, R78, R87, 0x1, 0x1f ;  /* 0x08201f00574e7f89 */ /* 0x000ea200000e0000 */
[----:B------:R-:W-:-:S04]  /*1bf0*/  FMUL.FTZ R53, R76, R53 ;  /* 0x000000354c357220 */ /* 0x000fc80000410000 */
[----:B------:R-:W-:Y:S01]  /*1c00*/  FMUL.FTZ R53, R53, R85 ;  /* 0x0000005535357220 */ /* 0x000fe20000410000 */
[-C--:B-1----:R-:W-:Y:S01]  /*1c10*/  IADD3 R0, PT, PT, R55, R52.reuse, RZ ;  /* 0x0000003437007210 */ /* 0x082fe20007ffe0ff */
[----:B------:R-:W-:Y:S01]  /*1c20*/  HADD2.F32 R85, -RZ, R72.H0_H0 ;  /* 0x20000048ff557230 */ /* 0x000fe20000004100 */
[----:B------:R-:W-:Y:S02]  /*1c30*/  I2FP.F32.S32 R52, R52 ;  /* 0x0000003400347245 */ /* 0x000fe40000201400 */
[----:B------:R-:W-:Y:S01]  /*1c40*/  I2FP.F32.S32 R55, R0 ;  /* 0x0000000000377245 */ /* 0x000fe20000201400 */
[----:B0-----:R-:W-:-:S05]  /*1c50*/  FADD.FTZ R3, R2, R3 ;  /* 0x0000000302037221 */ /* 0x001fca0000010000 */
[----:B------:R-:W0:Y:S01]  /*1c60*/  MUFU.RCP R55, R55 ;  /* 0x0000003700377308 */ /* 0x000e220000001000 */
[----:B------:R-:W-:-:S05]  /*1c70*/  FFMA.FTZ R3, R54, R53, R3 ;  /* 0x0000003536037223 */ /* 0x000fca0000010003 */
[----:B------:R-:W1:Y:S01]  /*1c80*/  SHFL.DOWN PT, R0, R3, 0x1, 0x1f ;  /* 0x08201f0003007f89 */ /* 0x000e6200000e0000 */
[----:B--2---:R-:W-:Y:S01]  /*1c90*/  FMUL.FTZ R53, R78, R52 ;  /* 0x000000344e357220 */ /* 0x004fe20000410000 */
[----:B------:R-:W-:-:S03]  /*1ca0*/  FADD.FTZ R78, R87, -R78 ;  /* 0x8000004e574e7221 */ /* 0x000fc60000010000 */
[----:B------:R-:W-:Y:S01]  /*1cb0*/  FFMA.FTZ R2, R82, R87, R53 ;  /* 0x0000005752027223 */ /* 0x000fe20000010035 */
[----:B------:R-:W-:Y:S01]  /*1cc0*/  FMUL.FTZ R83, R78, R78 ;  /* 0x0000004e4e537220 */ /* 0x000fe20000410000 */
[----:B------:R-:W-:Y:S02]  /*1cd0*/  HADD2.F32 R87, -RZ, R17.H0_H0 ;  /* 0x20000011ff577230 */ /* 0x000fe40000004100 */
[----:B------:R-:W-:Y:S02]  /*1ce0*/  HADD2.F32 R78, -RZ, R11.H1_H1 ;  /* 0x3000000bff4e7230 */ /* 0x000fe40000004100 */
[----:B0-----:R-:W-:Y:S01]  /*1cf0*/  FMUL.FTZ R2, R55, R2 ;  /* 0x0000000237027220 */ /* 0x001fe20000410000 */
[----:B------:R-:W-:-:S04]  /*1d00*/  FMUL.FTZ R83, R82, R83 ;  /* 0x0000005352537220 */ /* 0x000fc80000410000 */
[----:B------:R-:W0:Y:S01]  /*1d10*/  SHFL.IDX PT, R53, R2, RZ, 0x1f ;  /* 0x00001fff02357589 */ /* 0x000e2200000e0000 */
[----:B------:R-:W-:Y:S01]  /*1d20*/  FMUL.FTZ R83, R83, R52 ;  /* 0x0000003453537220 */ /* 0x000fe20000410000 */
[----:B-1----:R-:W-:-:S04]  /*1d30*/  FADD.FTZ R0, R3, R0 ;  /* 0x0000000003007221 */ /* 0x002fc80000010000 */
[----:B------:R-:W-:Y:S01]  /*1d40*/  FFMA.FTZ R0, R55, R83, R0 ;  /* 0x0000005337007223 */ /* 0x000fe20000010000 */
[----:B------:R-:W-:Y:S01]  /*1d50*/  HADD2.F32 R83, -RZ, R16.H1_H1 ;  /* 0x30000010ff537230 */ /* 0x000fe20000004100 */
[----:B------:R-:W1:Y:S04]  /*1d60*/  LDC R55, c[0x0][0x448] ;  /* 0x00011200ff377b82 */ /* 0x000e680000000800 */
[----:B------:R-:W1:Y:S01]  /*1d70*/  SHFL.IDX PT, R0, R0, RZ, 0x1f ;  /* 0x00001fff00007589 */ /* 0x000e6200000e0000 */
[C---:B0-----:R-:W-:Y:S01]  /*1d80*/  FSEL R3, R53.reuse, RZ, !P1 ;  /* 0x000000ff35037208 */ /* 0x041fe20004800000 */
[----:B------:R-:W-:-:S03]  /*1d90*/  FMUL.FTZ R2, R53, R53 ;  /* 0x0000003535027220 */ /* 0x000fc60000410000 */
[----:B------:R-:W-:-:S13]  /*1da0*/  R2UR UR4, R3 ;  /* 0x00000000030472ca */ /* 0x000fda00000e0000 */
[----:B------:R-:W-:Y:S01]  /*1db0*/  FADD.FTZ R54, R21, -UR4 ;  /* 0x8000000415367e21 */ /* 0x000fe20008010000 */
[----:B------:R-:W-:Y:S01]  /*1dc0*/  FADD.FTZ R52, R20, -UR4 ;  /* 0x8000000414347e21 */ /* 0x000fe20008010000 */
[----:B------:R-:W-:Y:S01]  /*1dd0*/  FSEL R21, R2, RZ, P1 ;  /* 0x000000ff02157208 */ /* 0x000fe20000800000 */
[----:B-1----:R-:W-:Y:S01]  /*1de0*/  FFMA.FTZ R20, R0, UR13, R55 ;  /* 0x0000000d00147c23 */ /* 0x002fe20008010037 */
[----:B------:R-:W0:Y:S01]  /*1df0*/  @!P0 LDC.64 R2, c[0x0][0x3c0] ;  /* 0x0000f000ff028b82 */ /* 0x000e220000000a00 */
[----:B------:R-:W-:Y:S01]  /*1e00*/  FADD.FTZ R22, R22, -UR4 ;  /* 0x8000000416167e21 */ /* 0x000fe20008010000 */
[----:B------:R-:W-:Y:S01]  /*1e10*/  FADD.FTZ R76, R23, -UR4 ;  /* 0x80000004174c7e21 */ /* 0x000fe20008010000 */
[----:B------:R-:W-:Y:S01]  /*1e20*/  FADD.FTZ R20, R20, R21 ;  /* 0x0000001514147221 */ /* 0x000fe20000010000 */
[----:B------:R-:W-:Y:S01]  /*1e30*/  MOV R21, UR7 ;  /* 0x0000000700157c02 */ /* 0x000fe20008000f00 */
[----:B------:R-:W-:Y:S02]  /*1e40*/  HADD2.F32 R23, -RZ, R16.H0_H0 ;  /* 0x20000010ff177230 */ /* 0x000fe40000004100 */
[----:B------:R-:W-:Y:S01]  /*1e50*/  FADD.FTZ R24, R24, -UR4 ;  /* 0x8000000418187e21 */ /* 0x000fe20008010000 */
[----:B------:R-:W-:-:S02]  /*1e60*/  HADD2.F32 R55, -RZ, R73.H1_H1 ;  /* 0x30000049ff377230 */ /* 0x000fc40000004100 */
[----:B------:R-:W-:Y:S01]  /*1e70*/  FADD.FTZ R25, R25, -UR4 ;  /* 0x8000000419197e21 */ /* 0x000fe20008010000 */
[----:B------:R-:W1:Y:S01]  /*1e80*/  MUFU.RSQ R20, R20 ;  /* 0x0000001400147308 */ /* 0x000e620000001400 */
        /* <DEDUP_REMOVED lines=14> */
[----:B0-----:R-:W-:-:S04]  /*1f70*/  @!P0 IMAD.WIDE R2, R21, 0x4, R2 ;  /* 0x0000000415028825 */ /* 0x001fc800078e0202 */
[----:B------:R-:W-:Y:S01]  /*1f80*/  FADD.FTZ R40, R40, -UR4 ;  /* 0x8000000428287e21 */ /* 0x000fe20008010000 */
[----:B-1----:R-:W-:Y:S01]  /*1f90*/  R2UR UR5, R20 ;  /* 0x00000000140572ca */ /* 0x002fe200000e0000 */
[----:B------:R-:W-:Y:S01]  /*1fa0*/  FADD.FTZ R41, R41, -UR4 ;  /* 0x8000000429297e21 */ /* 0x000fe20008010000 */
[----:B------:R-:W-:Y:S01]  /*1fb0*/  HADD2.F32 R21, -RZ, R73.H0_H0 ;  /* 0x20000049ff157230 */ /* 0x000fe20000004100 */
[----:B------:R0:W-:Y:S01]  /*1fc0*/  @!P0 STG.E desc[UR8][R2.64], R53 ;  /* 0x0000003502008986 */ /* 0x0001e2000c101908 */
        /* <DEDUP_REMOVED lines=9> */
[----:B------:R-:W-:Y:S01]  /*2060*/  FMUL.FTZ R20, R52, UR5 ;  /* 0x0000000534147c20 */ /* 0x000fe20008410000 */
[----:B------:R-:W-:Y:S01]  /*2070*/  FMUL.FTZ R54, R54, UR5 ;  /* 0x0000000536367c20 */ /* 0x000fe20008410000 */
[----:B------:R-:W-:Y:S01]  /*2080*/  FMUL.FTZ R22, R22, UR5 ;  /* 0x0000000516167c20 */ /* 0x000fe20008410000 */
[----:B0-----:R-:W-:-:S02]  /*2090*/  HADD2.F32 R3, -RZ, R71.H0_H0 ;  /* 0x20000047ff037230 */ /* 0x001fc40000004100 */
[----:B------:R-:W-:Y:S01]  /*20a0*/  FFMA.FTZ R20, R20, R21, R23 ;  /* 0x0000001514147223 */ /* 0x000fe20000010017 */
[----:B------:R-:W-:Y:S01]  /*20b0*/  FFMA.FTZ R53, R54, R55, R83 ;  /* 0x0000003736357223 */ /* 0x000fe20000010053 */
[----:B------:R-:W-:Y:S01]  /*20c0*/  FFMA.FTZ R21, R22, R85, R87 ;  /* 0x0000005516157223 */ /* 0x000fe20000010057 */
[--C-:B------:R-:W-:Y:S02]  /*20d0*/  HADD2.F32 R23, -RZ, R18.reuse.H0_H0 ;  /* 0x20000012ff177230 */ /* 0x100fe40000004100 */
[----:B------:R-:W-:Y:S01]  /*20e0*/  FMUL.FTZ R22, R24, UR5 ;  /* 0x0000000518167c20 */ /* 0x000fe20008410000 */
[----:B------:R-:W-:Y:S02]  /*20f0*/  HADD2.F32 R2, -RZ, R71.H1_H1 ;  /* 0x30000047ff027230 */ /* 0x000fe40000004100 */
[----:B------:R-:W-:Y:S01]  /*2100*/  FMUL.FTZ R25, R25, UR5 ;  /* 0x0000000519197c20 */ /* 0x000fe20008410000 */
[----:B------:R-:W-:Y:S02]  /*2110*/  HADD2.F32 R52, -RZ, R18.H1_H1 ;  /* 0x30000012ff347230 */ /* 0x000fe40000004100 */
[----:B------:R-:W-:Y:S01]  /*2120*/  FMUL.FTZ R26, R26, UR5 ;  /* 0x000000051a1a7c20 */ /* 0x000fe20008410000 */
[----:B------:R-:W-:-:S02]  /*2130*/  HADD2.F32 R55, -RZ, R70.H0_H0 ;  /* 0x20000046ff377230 */ /* 0x000fc40000004100 */
[----:B------:R-:W-:Y:S01]  /*2140*/  FMUL.FTZ R24, R27, UR5 ;  /* 0x000000051b187c20 */ /* 0x000fe20008410000 */
[----:B------:R-:W-:Y:S02]  /*2150*/  HADD2.F32 R83, -RZ, R19.H0_H0 ;  /* 0x20000013ff537230 */ /* 0x000fe40000004100 */
[----:B------:R-:W-:Y:S01]  /*2160*/  FFMA.FTZ R22, R22, R3, R23 ;  /* 0x0000000316167223 */ /* 0x000fe20000010017 */
[----:B------:R-:W-:Y:S01]  /*2170*/  FFMA.FTZ R25, R25, R2, R52 ;  /* 0x0000000219197223 */ /* 0x000fe20000010034 */
[--C-:B------:R-:W-:Y:S02]  /*2180*/  HADD2.F32 R3, -RZ, R69.reuse.H0_H0 ;  /* 0x20000045ff037230 */ /* 0x100fe40000004100 */
[----:B------:R-:W-:Y:S01]  /*2190*/  FMUL.FTZ R28, R28, UR5 ;  /* 0x000000051c1c7c20 */ /* 0x000fe20008410000 */
[----:B------:R-:W-:Y:S01]  /*21a0*/  FFMA.FTZ R23, R26, R55, R83 ;  /* 0x000000371a177223 */ /* 0x000fe20000010053 */
[----:B------:R-:W-:Y:S02]  /*21b0*/  HADD2.F32 R27, -RZ, R12.H0_H0 ;  /* 0x2000000cff1b7230 */ /* 0x000fe40000004100 */
[----:B------:R-:W-:Y:S01]  /*21c0*/  FMUL.FTZ R29, R29, UR5 ;  /* 0x000000051d1d7c20 */ /* 0x000fe20008410000 */
[----:B------:R-:W-:-:S02]  /*21d0*/  HADD2.F32 R2, -RZ, R69.H1_H1 ;  /* 0x30000045ff027230 */ /* 0x000fc40000004100 */
[----:B------:R-:W-:Y:S01]  /*21e0*/  FMUL.FTZ R30, R30, UR5 ;  /* 0x000000051e1e7c20 */ /* 0x000fe20008410000 */
[----:B------:R-:W-:Y:S02]  /*21f0*/  HADD2.F32 R26, -RZ, R12.H1_H1 ;  /* 0x3000000cff1a7230 */ /* 0x000fe40000004100 */
[----:B------:R-:W-:Y:S01]  /*2200*/  FMUL.FTZ R31, R31, UR5 ;  /* 0x000000051f1f7c20 */ /* 0x000fe20008410000 */
[--C-:B------:R-:W-:Y:S02]  /*2210*/  HADD2.F32 R55, -RZ, R68.reuse.H0_H0 ;  /* 0x20000044ff377230 */ /* 0x100fe40000004100 */
[----:B------:R-:W-:Y:S01]  /*2220*/  FFMA.FTZ R28, R28, R3, R27 ;  /* 0x000000031c1c7223 */ /* 0x000fe2000001001b */
[----:B------:R-:W-:Y:S02]  /*2230*/  HADD2.F32 R83, -RZ, R13.H0_H0 ;  /* 0x2000000dff537230 */ /* 0x000fe40000004100 */
[----:B------:R-:W-:Y:S01]  /*2240*/  FFMA.FTZ R29, R29, R2, R26 ;  /* 0x000000021d1d7223 */ /* 0x000fe2000001001a */
[----:B------:R-:W-:-:S02]  /*2250*/  HADD2.F32 R52, -RZ, R68.H1_H1 ;  /* 0x30000044ff347230 */ /* 0x000fc40000004100 */
[----:B------:R-:W-:Y:S01]  /*2260*/  FMUL.FTZ R26, R32, UR5 ;  /* 0x00000005201a7c20 */ /* 0x000fe20008410000 */
[----:B------:R-:W-:Y:S02]  /*2270*/  HADD2.F32 R54, -RZ, R13.H1_H1 ;  /* 0x3000000dff367230 */ /* 0x000fe40000004100 */
[----:B------:R-:W-:Y:S01]  /*2280*/  FFMA.FTZ R30, R30, R55, R83 ;  /* 0x000000371e1e7223 */ /* 0x000fe20000010053 */
[--C-:B------:R-:W-:Y:S02]  /*2290*/  HADD2.F32 R3, -RZ, R67.reuse.H0_H0 ;  /* 0x20000043ff037230 */ /* 0x100fe40000004100 */
[----:B------:R-:W-:Y:S01]  /*22a0*/  FMUL.FTZ R33, R33, UR5 ;  /* 0x0000000521217c20 */ /* 0x000fe20008410000 */
[----:B------:R-:W-:Y:S02]  /*22b0*/  HADD2.F32 R27, -RZ, R14.H0_H0 ;  /* 0x2000000eff1b7230 */ /* 0x000fe40000004100 */
[----:B------:R-:W-:Y:S01]  /*22c0*/  FFMA.FTZ R31, R31, R52, R54 ;  /* 0x000000341f1f7223 */ /* 0x000fe20000010036 */
[----:B------:R-:W-:-:S02]  /*22d0*/  HADD2.F32 R2, -RZ, R67.H1_H1 ;  /* 0x30000043ff027230 */ /* 0x000fc40000004100 */
[----:B------:R-:W-:Y:S01]  /*22e0*/  FMUL.FTZ R34, R34, UR5 ;  /* 0x0000000522227c20 */ /* 0x000fe20008410000 */
[----:B------:R-:W-:Y:S02]  /*22f0*/  HADD2.F32 R52, -RZ, R14.H1_H1 ;  /* 0x3000000eff347230 */ /* 0x000fe40000004100 */
[----:B------:R-:W-:Y:S01]  /*2300*/  FMUL.FTZ R32, R35, UR5 ;  /* 0x0000000523207c20 */ /* 0x000fe20008410000 */
[----:B------:R-:W-:Y:S02]  /*2310*/  HADD2.F32 R55, -RZ, R66.H0_H0 ;  /* 0x20000042ff377230 */ /* 0x000fe40000004100 */
[----:B------:R-:W-:Y:S01]  /*2320*/  FFMA.FTZ R26, R26, R3, R27 ;  /* 0x000000031a1a7223 */ /* 0x000fe2000001001b */
[----:B------:R-:W-:Y:S02]  /*2330*/  HADD2.F32 R83, -RZ, R15.H0_H0 ;  /* 0x2000000fff537230 */ /* 0x000fe40000004100 */
[----:B------:R-:W-:Y:S01]  /*2340*/  FFMA.FTZ R33, R33, R2, R52 ;  /* 0x0000000221217223 */ /* 0x000fe20000010034 */
[----:B------:R-:W-:-:S02]  /*2350*/  HADD2.F32 R3, -RZ, R65.H0_H0 ;  /* 0x20000041ff037230 */ /* 0x000fc40000004100 */
[----:B------:R-:W-:Y:S01]  /*2360*/  FMUL.FTZ R37, R37, UR5 ;  /* 0x0000000525257c20 */ /* 0x000fe20008410000 */
[--C-:B------:R-:W-:Y:S02]  /*2370*/  HADD2.F32 R35, -RZ, R8.reuse.H0_H0 ;  /* 0x20000008ff237230 */ /* 0x100fe40000004100 */
[----:B------:R-:W-:Y:S01]  /*2380*/  FFMA.FTZ R27, R34, R55, R83 ;  /* 0x00000037221b7223 */ /* 0x000fe20000010053 */
[----:B------:R-:W-:Y:S02]  /*2390*/  HADD2.F32 R2, -RZ, R65.H1_H1 ;  /* 0x30000041ff027230 */ /* 0x000fe40000004100 */
[----:B------:R-:W-:Y:S01]  /*23a0*/  FMUL.FTZ R34, R36, UR5 ;  /* 0x0000000524227c20 */ /* 0x000fe20008410000 */
[----:B------:R-:W-:Y:S02]  /*23b0*/  HADD2.F32 R52, -RZ, R8.H1_H1 ;  /* 0x30000008ff347230 */ /* 0x000fe40000004100 */
[----:B------:R-:W-:Y:S01]  /*23c0*/  FMUL.FTZ R0, R76, UR5 ;  /* 0x000000054c007c20 */ /* 0x000fe20008410000 */
[----:B------:R-:W-:-:S02]  /*23d0*/  HADD2.F32 R55, -RZ, R64.H0_H0 ;  /* 0x20000040ff377230 */ /* 0x000fc40000004100 */
[----:B------:R-:W-:Y:S01]  /*23e0*/  FFMA.FTZ R34, R34, R3, R35 ;  /* 0x0000000322227223 */ /* 0x000fe20000010023 */
[----:B------:R-:W-:Y:S02]  /*23f0*/  HADD2.F32 R83, -RZ, R9.H0_H0 ;  /* 0x20000009ff537230 */ /* 0x000fe40000004100 */
[----:B------:R-:W-:Y:S01]  /*2400*/  FMUL.FTZ R38, R38, UR5 ;  /* 0x0000000526267c20 */ /* 0x000fe20008410000 */
        /* <DEDUP_REMOVED lines=17> */
[----:B------:R-:W-:Y:S01]  /*2520*/  FMUL.FTZ R42, R42, UR5 ;  /* 0x000000052a2a7c20 */ /* 0x000fe20008410000 */
[----:B------:R-:W-:Y:S02]  /*2530*/  HADD2.F32 R87, -RZ, R15.H1_H1 ;  /* 0x3000000fff577230 */ /* 0x000fe40000004100 */
[----:B------:R-:W-:Y:S01]  /*2540*/  FFMA.FTZ R83, R41, R2, R36 ;  /* 0x0000000229537223 */ /* 0x000fe20000010024 */
[--C-:B------:R-:W-:Y:S01]  /*2550*/  HADD2.F32 R39, -RZ, R62.reuse.H0_H0 ;  /* 0x2000003eff277230 */ /* 0x100fe20000004100 */
[----:B------:R-:W0:Y:S01]  /*2560*/  @!P0 LDC.64 R36, c[0x0][0x3c8] ;  /* 0x0000f200ff248b82 */ /* 0x000e220000000a00 */
[----:B------:R-:W-:-:S02]  /*2570*/  HADD2.F32 R38, -RZ, R62.H1_H1 ;  /* 0x3000003eff267230 */ /* 0x000fc40000004100 */
[----:B------:R-:W-:Y:S01]  /*2580*/  FFMA.FTZ R32, R32, R85, R87 ;  /* 0x0000005520207223 */ /* 0x000fe20000010057 */
[----:B------:R-:W-:Y:S02]  /*2590*/  HADD2.F32 R85, -RZ, R11.H0_H0 ;  /* 0x2000000bff557230 */ /* 0x000fe40000004100 */
[----:B------:R-:W-:Y:S01]  /*25a0*/  FMUL.FTZ R43, R43, UR5 ;  /* 0x000000052b2b7c20 */ /* 0x000fe20008410000 */
[--C-:B------:R-:W-:Y:S02]  /*25b0*/  HADD2.F32 R41, -RZ, R4.reuse.H0_H0 ;  /* 0x20000004ff297230 */ /* 0x100fe40000004100 */
[----:B------:R-:W-:Y:S01]  /*25c0*/  FMUL.FTZ R44, R44, UR5 ;  /* 0x000000052c2c7c20 */ /* 0x000fe20008410000 */
[----:B------:R-:W-:Y:S01]  /*25d0*/  HADD2.F32 R40, -RZ, R4.H1_H1 ;  /* 0x30000004ff287230 */ /* 0x000fe20000004100 */
[----:B------:R-:W1:Y:S01]  /*25e0*/  LDC.64 R2, c[0x0][0x428] ;  /* 0x00010a00ff027b82 */ /* 0x000e620000000a00 */
[----:B------:R-:W-:Y:S01]  /*25f0*/  FFMA.FTZ R76, R42, R39, R85 ;  /* 0x000000272a4c7223 */ /* 0x000fe20000010055 */
[----:B------:R-:W-:Y:S01]  /*2600*/  FFMA.FTZ R85, R43, R38, R78 ;  /* 0x000000262b557223 */ /* 0x000fe2000001004e */
[----:B------:R-:W-:-:S02]  /*2610*/  HADD2.F32 R39, -RZ, R61.H0_H0 ;  /* 0x2000003dff277230 */ /* 0x000fc40000004100 */
[----:B------:R-:W-:Y:S01]  /*2620*/  FMUL.FTZ R45, R45, UR5 ;  /* 0x000000052d2d7c20 */ /* 0x000fe20008410000 */
[----:B------:R-:W-:Y:S02]  /*2630*/  HADD2.F32 R38, -RZ, R61.H1_H1 ;  /* 0x3000003dff267230 */ /* 0x000fe40000004100 */
[----:B------:R-:W-:Y:S01]  /*2640*/  FMUL.FTZ R46, R46, UR5 ;  /* 0x000000052e2e7c20 */ /* 0x000fe20008410000 */
[--C-:B------:R-:W-:Y:S02]  /*2650*/  HADD2.F32 R43, -RZ, R60.reuse.H0_H0 ;  /* 0x2000003cff2b7230 */ /* 0x100fe40000004100 */
[----:B------:R-:W-:Y:S01]  /*2660*/  FMUL.FTZ R47, R47, UR5 ;  /* 0x000000052f2f7c20 */ /* 0x000fe20008410000 */
[----:B------:R-:W-:Y:S02]  /*2670*/  HADD2.F32 R87, -RZ, R5.H0_H0 ;  /* 0x20000005ff577230 */ /* 0x000fe40000004100 */
[----:B------:R-:W-:Y:S01]  /*2680*/  FADD.FTZ R51, R51, -UR4 ;  /* 0x8000000433337e21 */ /* 0x000fe20008010000 */
[----:B------:R-:W-:-:S02]  /*2690*/  HADD2.F32 R42, -RZ, R60.H1_H1 ;  /* 0x3000003cff2a7230 */ /* 0x000fc40000004100 */
[----:B------:R-:W-:Y:S01]  /*26a0*/  FFMA.FTZ R44, R44, R39, R41 ;  /* 0x000000272c2c7223 */ /* 0x000fe20000010029 */
[----:B------:R-:W-:Y:S02]  /*26b0*/  HADD2.F32 R78, -RZ, R5.H1_H1 ;  /* 0x30000005ff4e7230 */ /* 0x000fe40000004100 */
[----:B------:R-:W-:Y:S01]  /*26c0*/  FFMA.FTZ R45, R45, R38, R40 ;  /* 0x000000262d2d7223 */ /* 0x000fe20000010028 */
[----:B------:R-:W-:Y:S01]  /*26d0*/  FFMA.FTZ R46, R46, R43, R87 ;  /* 0x0000002b2e2e7223 */ /* 0x000fe20000010057 */
[----:B------:R-:W-:Y:S01]  /*26e0*/  FFMA.FTZ R0, R0, R89, R91 ;  /* 0x0000005900007223 */ /* 0x000fe2000001005b */
[--C-:B------:R-:W-:Y:S02]  /*26f0*/  HADD2.F32 R39, -RZ, R59.reuse.H0_H0 ;  /* 0x2000003bff277230 */ /* 0x100fe40000004100 */
        /* <DEDUP_REMOVED lines=8> */
[----:B------:R-:W-:Y:S01]  /*2780*/  FMUL.FTZ R51, R51, UR5 ;  /* 0x0000000533337c20 */ /* 0x000fe20008410000 */
[--C-:B------:R-:W-:Y:S01]  /*2790*/  HADD2.F32 R87, -RZ, R7.reuse.H0_H0 ;  /* 0x20000007ff577230 */ /* 0x100fe20000004100 */
[----:B------:R-:W-:Y:S01]  /*27a0*/  MOV R89, UR7 ;  /* 0x0000000700597c02 */ /* 0x000fe20008000f00 */
[----:B------:R-:W-:Y:S02]  /*27b0*/  HADD2.F32 R42, -RZ, R58.H1_H1 ;  /* 0x3000003aff2a7230 */ /* 0x000fe40000004100 */
[----:B------:R-:W-:Y:S01]  /*27c0*/  FFMA.FTZ R48, R48, R39, R41 ;  /* 0x0000002730307223 */ /* 0x000fe20000010029 */
[----:B------:R-:W-:-:S02]  /*27d0*/  HADD2.F32 R78, -RZ, R7.H1_H1 ;  /* 0x30000007ff4e7230 */ /* 0x000fc40000004100 */
[----:B------:R-:W-:Y:S01]  /*27e0*/  FFMA.FTZ R49, R49, R38, R40 ;  /* 0x0000002631317223 */ /* 0x000fe20000010028 */
[----:B------:R-:W-:Y:S01]  /*27f0*/  FFMA.FTZ R50, R50, R43, R87 ;  /* 0x0000002b32327223 */ /* 0x000fe20000010057 */
[----:B------:R-:W-:Y:S01]  /*2800*/  F2FP.F16.F32.PACK_AB R20, R53, R20 ;  /* 0x000000143514723e */ /* 0x000fe200000000ff */
[----:B0-----:R-:W-:-:S04]  /*2810*/  @!P0 IMAD.WIDE R36, R89, 0x4, R36 ;  /* 0x0000000459248825 */ /* 0x001fc800078e0224 */
[----:B------:R-:W-:Y:S01]  /*2820*/  FFMA.FTZ R51, R51, R42, R78 ;  /* 0x0000002a33337223 */ /* 0x000fe2000001004e */
[----:B------:R-:W-:Y:S01]  /*2830*/  MOV R53, UR5 ;  /* 0x0000000500357c02 */ /* 0x000fe20008000f00 */
[----:B------:R-:W-:Y:S01]  /*2840*/  UIADD3 UR7, UPT, UPT, UR7, UR14, URZ ;  /* 0x0000000e07077290 */ /* 0x000fe2000fffe0ff */
[--C-:B-1----:R-:W-:Y:S01]  /*2850*/  IMAD.WIDE.U32 R38, R75, 0x10, R2.reuse ;  /* 0x000000104b267825 */ /* 0x102fe200078e0002 */
[----:B------:R-:W-:Y:S02]  /*2860*/  F2FP.F16.F32.PACK_AB R23, R24, R23 ;  /* 0x000000171817723e */ /* 0x000fe400000000ff */
[----:B------:R-:W-:Y:S01]  /*2870*/  F2FP.F16.F32.PACK_AB R22, R25, R22 ;  /* 0x000000161916723e */ /* 0x000fe200000000ff */
[--C-:B------:R-:W-:Y:S01]  /*2880*/  IMAD.WIDE.U32 R40, R77, 0x10, R2.reuse ;  /* 0x000000104d287825 */ /* 0x100fe200078e0002 */
[----:B------:R-:W-:Y:S01]  /*2890*/  F2FP.F16.F32.PACK_AB R21, R0, R21 ;  /* 0x000000150015723e */ /* 0x000fe200000000ff */
[----:B------:R0:W-:Y:S01]  /*28a0*/  @!P0 STG.E desc[UR8][R36.64], R53 ;  /* 0x0000003524008986 */ /* 0x0001e2000c101908 */
[----:B------:R-:W-:Y:S01]  /*28b0*/  F2FP.F16.F32.PACK_AB R27, R32, R27 ;  /* 0x0000001b201b723e */ /* 0x000fe200000000ff */
[--C-:B------:R-:W-:Y:S01]  /*28c0*/  IMAD.WIDE.U32 R42, R79, 0x10, R2.reuse ;  /* 0x000000104f2a7825 */ /* 0x100fe200078e0002 */
[----:B------:R-:W-:Y:S01]  /*28d0*/  F2FP.F16.F32.PACK_AB R26, R33, R26 ;  /* 0x0000001a211a723e */ /* 0x000fe200000000ff */
[----:B------:R0:W-:Y:S01]  /*28e0*/  STG.E.128 desc[UR8][R38.64], R20 ;  /* 0x0000001426007986 */ /* 0x0001e2000c101d08 */
[----:B------:R-:W-:Y:S01]  /*28f0*/  F2FP.F16.F32.PACK_AB R25, R31, R30 ;  /* 0x0000001e1f19723e */ /* 0x000fe200000000ff */
[----:B------:R-:W-:Y:S01]  /*2900*/  IMAD.WIDE.U32 R2, R81, 0x10, R2 ;  /* 0x0000001051027825 */ /* 0x000fe200078e0002 */
[----:B------:R-:W-:Y:S01]  /*2910*/  F2FP.F16.F32.PACK_AB R24, R29, R28 ;  /* 0x0000001c1d18723e */ /* 0x000fe200000000ff */
[----:B------:R-:W-:Y:S01]  /*2920*/  UISETP.GE.AND UP1, UPT, UR7, UR15, UPT ;  /* 0x0000000f0700728c */ /* 0x000fe2000bf26270 */
[----:B------:R-:W-:-:S02]  /*2930*/  F2FP.F16.F32.PACK_AB R31, R85, R76 ;  /* 0x0000004c551f723e */ /* 0x000fc400000000ff */
        /* <DEDUP_REMOVED lines=12> */
.L_x_16254:
        /* <DEDUP_REMOVED lines=16> */
.L_x_27557:


//--------------------- .text._ZN10layer_norm13ln_fwd_kernelINS_13Kernel_traitsI6__halfS2_fS2_fjLj8192ELj1ELj1ELj8ELj16ENS_18Kernel_traits_baseILj8192ES2_S2_fS2_fjLj256EEEEELb0ELb0ELb1ELb0EEEvNS_9FwdParamsE --------------------------
	.section	.text._ZN10layer_norm13ln_fwd_kernelINS_13Kernel_traitsI6__halfS2_fS2_fjLj8192ELj1ELj1ELj8ELj16ENS_18Kernel_traits_baseILj8192ES2_S2_fS2_fjLj256EEEEELb0ELb0ELb1ELb0EEEvNS_9FwdParamsE,"ax",@progbits
	.align	128
        .global         _ZN10layer_norm13ln_fwd_kernelINS_13Kernel_traitsI6__halfS2_fS2_fjLj8192ELj1ELj1ELj8ELj16ENS_18Kernel_traits_baseILj8192ES2_S2_fS2_fjLj256EEEEELb0ELb0ELb1ELb0EEEvNS_9FwdParamsE
        .type           _ZN10layer_norm13ln_fwd_kernelINS_13Kernel_traitsI6__halfS2_fS2_fjLj8192ELj1ELj1ELj8ELj16ENS_18Kernel_traits_baseILj8192ES2_S2_fS2_fjLj256EEEEELb0ELb0ELb1ELb0EEEvNS_9FwdParamsE,@function
        .size           _ZN10layer_norm13ln_fwd_kernelINS_13Kernel_traitsI6__halfS2_fS2_fjLj8192ELj1ELj1ELj8ELj16ENS_18Kernel_traits_baseILj8192ES2_S2_fS2_fjLj256EEEEELb0ELb0ELb1ELb0EEEvNS_9FwdParamsE,(.L_x_27558 - _ZN10layer_norm13ln_fwd_kernelINS_13Kernel_traitsI6__halfS2_fS2_fjLj8192ELj1ELj1ELj8ELj16ENS_18Kernel_traits_baseILj8192ES2_S2_fS2_fjLj256EEEEELb0ELb0ELb1ELb0EEEvNS_9FwdParamsE)
        .other          _ZN10layer_norm13ln_fwd_kernelINS_13Kernel_traitsI6__halfS2_fS2_fjLj8192ELj1ELj1ELj8ELj16ENS_18Kernel_traits_baseILj8192ES2_S2_fS2_fjLj256EEEEELb0ELb0ELb1ELb0EEEvNS_9FwdParamsE,@"STO_CUDA_ENTRY STV_DEFAULT"
_ZN10layer_norm13ln_fwd_kernelINS_13Kernel_traitsI6__halfS2_fS2_fjLj8192ELj1ELj1ELj8ELj16ENS_18Kernel_traits_baseILj8192ES2_S2_fS2_fjLj256EEEEELb0ELb0ELb1ELb0EEEvNS_9FwdParamsE:
.text._ZN10layer_norm13ln_fwd_kernelINS_13Kernel_traitsI6__halfS2_fS2_fjLj8192ELj1ELj1ELj8ELj16ENS_18Kernel_traits_baseILj8192ES2_S2_fS2_fjLj256EEEEELb0ELb0ELb1ELb0EEEvNS_9FwdParamsE:
        /* <DEDUP_REMOVED lines=51> */
.L_x_16256:
        /* <DEDUP_REMOVED lines=30> */
.L_x_16257:
[----:B------:R-:W-:Y:S05]  /*0510*/  BSYNC.RECONVERGENT B0 ;  /* 0x0000000000007941 */ /* 0x000fea0003800200 */
.L_x_16255:
        /* <DEDUP_REMOVED lines=17> */
[----:B------:R-:W-:Y:S02]  /*0630*/  LEA R69, R0, R17, 0x3 ;  /* 0x0000001100457211 */ /* 0x000fe400078e18ff */
[----:B01----:R3:W4:Y:S05]  /*0640*/  MUFU.RCP R68, R16 ;  /* 0x0000001000447308 */ /* 0x00372a0000001000 */
.L_x_16290:
[----:B012---:R-:W0:Y:S08]  /*0650*/  LDC.64 R74, c[0x0][0x3f0] ;  /* 0x0000fc00ff4a7b82 */ /* 0x007e300000000a00 */
[----:B------:R-:W1:Y:S08]  /*0660*/  LDC.64 R80, c[0x0][0x3f8] ;  /* 0x0000fe00ff507b82 */ /* 0x000e700000000a00 */
[----:B------:R-:W2:Y:S01]  /*0670*/  LDC R71, c[0x0][0x388] ;  /* 0x0000e200ff477b82 */ /* 0x000ea20000000800 */
[----:B0-----:R-:W-:-:S05]  /*0680*/  IMAD.WIDE R74, R2, 0x4, R74 ;  /* 0x00000004024a7825 */ /* 0x001fca00078e024a */
[----:B------:R0:W3:Y:S01]  /*0690*/  LDG.E R0, desc[UR6][R74.64] ;  /* 0x000000064a007981 */ /* 0x0000e2000c1e1900 */
[----:B-1----:R-:W-:-:S05]  /*06a0*/  IMAD.WIDE R80, R2, 0x4, R80 ;  /* 0x0000000402507825 */ /* 0x002fca00078e0250 */
[----:B-----5:R1:W5:Y:S01]  /*06b0*/  LDG.E R70, desc[UR6][R80.64] ;  /* 0x0000000650467981 */ /* 0x020362000c1e1900 */
[----:B------:R-:W-:Y:S01]  /*06c0*/  ISETP.GE.U32.AND P0, PT, R3, 0x100, PT ;  /* 0x000001000300780c */ /* 0x000fe20003f06070 */
[----:B0-----:R-:W-:Y:S02]  /*06d0*/  HFMA2 R74, -RZ, RZ, 0, 0 ;  /* 0x00000000ff4a7431 */ /* 0x001fe400000001ff */
[----:B--2---:R-:W-:Y:S01]  /*06e0*/  IMAD R73, R2, R71, RZ ;  /* 0x0000004702497224 */ /* 0x004fe200078e02ff */
[----:B------:R-:W0:Y:S01]  /*06f0*/  S2R R72, SR_TID.X ;  /* 0x0000000000487919 */ /* 0x000e220000002100 */
[----:B------:R-:W-:Y:S01]  /*0700*/  BSSY.RECONVERGENT B0, `(.L_x_16258) ;  /* 0x0000053000007945 */ /* 0x000fe20003800200 */
[----:B---3--:R-:W-:-:S13]  /*0710*/  ISETP.GE.AND P4, PT, R0, 0x1, PT ;  /* 0x000000010000780c */ /* 0x008fda0003f86270 */
[----:B------:R-:W-:-:S05]  /*0720*/  @P4 IADD3 R82, PT, PT, R0, -0x1, RZ ;  /* 0xffffffff00524810 */ /* 0x000fca0007ffe0ff */
[----:B------:R-:W-:Y:S01]  /*0730*/  @P4 IMAD R83, R82, R71, RZ ;  /* 0x0000004752534224 */ /* 0x000fe200078e02ff */
[----:B------:R-:W-:-:S04]  /*0740*/  SHF.R.S32.HI R82, RZ, 0x1f, R73 ;  /* 0x0000001fff527819 */ /* 0x000fc80000011449 */
[----:B------:R-:W-:Y:S02]  /*0750*/  @P4 SHF.R.S32.HI R84, RZ, 0x1f, R83 ;  /* 0x0000001fff544819 */ /* 0x000fe40000011453 */
[----:B------:R-:W-:Y:S02]  /*0760*/  LEA.HI R73, R82, R73, RZ, 0x3 ;  /* 0x0000004952497211 */ /* 0x000fe400078f18ff */
[----:B------:R-:W-:Y:S02]  /*0770*/  @P4 LEA.HI R83, R84, R83, RZ, 0x3 ;  /* 0x0000005354534211 */ /* 0x000fe400078f18ff */
[-C--:B0-----:R-:W-:Y:S02]  /*0780*/  LEA.HI.SX32 R73, R73, R72.reuse, 0x1d ;  /* 0x0000004849497211 */ /* 0x081fe400078feaff */
        /* <DEDUP_REMOVED lines=8> */
.L_x_16260:
[----:B------:R-:W-:Y:S05]  /*0810*/  BRA.U !UP0, `(.L_x_16261) ;  /* 0x0000000108787547 */ /* 0x000fea000b800000 */
[----:B------:R-:W0:Y:S02]  /*0820*/  LDC.64 R80, c[0x0][0x3a0] ;  /* 0x0000e800ff507b82 */ /* 0x000e240000000a00 */
[----:B0-----:R-:W-:-:S05]  /*0830*/  IMAD.WIDE.U32 R80, R73, 0x20, R80 ;  /* 0x0000002049507825 */ /* 0x001fca00078e0050 */
[----:B------:R-:W2:Y:S04]  /*0840*/  LDG.E.128 R60, desc[UR6][R80.64] ;  /* 0x00000006503c7981 */ /* 0x000ea8000c1e1d00 */
[----:B------:R0:W3:Y:S01]  /*0850*/  LDG.E.128 R64, desc[UR6][R80.64+0x10] ;  /* 0x0000100650407981 */ /* 0x0000e2000c1e1d00 */
[----:B------:R-:W-:-:S13]  /*0860*/  ISETP.GT.AND P1, PT, R0, RZ, PT ;  /* 0x000000ff0000720c */ /* 0x000fda0003f24270 */
[----:B------:R-:W2:Y:S01]  /*0870*/  @P1 LDC R82, c[0x0][0x40c] ;  /* 0x00010300ff521b82 */ /* 0x000ea20000000800 */
[----:B-----5:R-:W-:Y:S02]  /*0880*/  @P1 HADD2.F32 R75, -RZ, R28.H0_H0 ;  /* 0x2000001cff4b1230 */ /* 0x020fe40000004100 */
[----:B0-----:R-:W-:-:S05]  /*0890*/  @P1 HADD2.F32 R80, -RZ, R29.H1_H1 ;  /* 0x3000001dff501230 */ /* 0x001fca0000004100 */
[----:B------:R-:W0:Y:S08]  /*08a0*/  @P1 LDC R83, c[0x0][0x40c] ;  /* 0x00010300ff531b82 */ /* 0x000e300000000800 */
[----:B------:R-:W1:Y:S08]  /*08b0*/  @P1 LDC R84, c[0x0][0x40c] ;  /* 0x00010300ff541b82 */ /* 0x000e700000000800 */
[----:B------:R-:W4:Y:S08]  /*08c0*/  @P1 LDC R85, c[0x0][0x40c] ;  /* 0x00010300ff551b82 */ /* 0x000f300000000800 */
[----:B------:R-:W3:Y:S01]  /*08d0*/  @P1 LDC R81, c[0x0][0x40c] ;  /* 0x00010300ff511b82 */ /* 0x000ee20000000800 */
[----:B--2---:R-:W-:Y:S01]  /*08e0*/  @P1 FFMA.FTZ R60, R75, R82, R60 ;  /* 0x000000524b3c1223 */ /* 0x004fe2000001003c */
[----:B------:R-:W-:-:S02]  /*08f0*/  @P1 HADD2.F32 R82, -RZ, R28.H1_H1 ;  /* 0x3000001cff521230 */ /* 0x000fc40000004100 */
[----:B----4-:R-:W-:Y:S01]  /*0900*/  @P1 FFMA.FTZ R63, R80, R85, R63 ;  /* 0x00000055503f1223 */ /* 0x010fe2000001003f */
[----:B------:R-:W-:Y:S02]  /*0910*/  @P1 HADD2.F32 R75, -RZ, R29.H0_H0 ;  /* 0x2000001dff4b1230 */ /* 0x000fe40000004100 */
[--C-:B------:R-:W-:Y:S02]  /*0920*/  @P1 HADD2.F32 R80, -RZ, R30.reuse.H1_H1 ;  /* 0x3000001eff501230 */ /* 0x100fe40000004100 */
[----:B0-----:R-:W-:Y:S02]  /*0930*/  @P1 FFMA.FTZ R61, R82, R83, R61 ;  /* 0x00000053523d1223 */ /* 0x001fe4000001003d */
[----:B------:R-:W0:Y:S01]  /*0940*/  @P1 LDC R82, c[0x0][0x40c] ;  /* 0x00010300ff521b82 */ /* 0x000e220000000800 */
[----:B-1----:R-:W-:Y:S01]  /*0950*/  @P1 FFMA.FTZ R62, R75, R84, R62 ;  /* 0x000000544b3e1223 */ /* 0x002fe2000001003e */
[----:B------:R-:W-:-:S05]  /*0960*/  @P1 HADD2.F32 R75, -RZ, R30.H0_H0 ;  /* 0x2000001eff4b1230 */ /* 0x000fca0000004100 */
[----:B---3--:R-:W-:Y:S01]  /*0970*/  @P1 FFMA.FTZ R64, R75, R81, R64 ;  /* 0x000000514b401223 */ /* 0x008fe20000010040 */
[----:B------:R-:W1:Y:S01]  /*0980*/  @P1 LDC R83, c[0x0][0x40c] ;  /* 0x00010300ff531b82 */ /* 0x000e620000000800 */
[----:B------:R-:W-:-:S07]  /*0990*/  @P1 HADD2.F32 R75, -RZ, R31.H0_H0 ;  /* 0x2000001fff4b1230 */ /* 0x000fce0000004100 */
[----:B------:R-:W2:Y:S01]  /*09a0*/  @P1 LDC R84, c[0x0][0x40c] ;  /* 0x00010300ff541b82 */ /* 0x000ea20000000800 */
[----:B0-----:R-:W-:Y:S01]  /*09b0*/  @P1 FFMA.FTZ R65, R80, R82, R65 ;  /* 0x0000005250411223 */ /* 0x001fe20000010041 */
[----:B------:R-:W-:Y:S02]  /*09c0*/  @P1 HADD2.F32 R80, -RZ, R31.H1_H1 ;  /* 0x3000001fff501230 */ /* 0x000fe40000004100 */
[----:B-1----:R-:W-:-:S03]  /*09d0*/  @P1 FFMA.FTZ R66, R75, R83, R66 ;  /* 0x000000534b421223 */ /* 0x002fc60000010042 */
[----:B--2---:R-:W-:Y:S01]  /*09e0*/  @P1 FFMA.FTZ R67, R80, R84, R67 ;  /* 0x0000005450431223 */ /* 0x004fe20000010043 */
[----:B------:R-:W-:Y:S06]  /*09f0*/  BRA `(.L_x_16262) ;  /* 0x0000000000747947 */ /* 0x000fec0003800000 */
.L_x_16261:
[----:B------:R-:W0:Y:S01]  /*0a00*/  @P4 LDC R65, c[0x0][0x40c] ;  /* 0x00010300ff414b82 */ /* 0x000e220000000800 */
[--C-:B-----5:R-:W-:Y:S01]  /*0a10*/  @P4 HADD2.F32 R64, -RZ, R28.reuse.H1_H1 ;  /* 0x3000001cff404230 */ /* 0x120fe20000004100 */
[----:B------:R-:W-:Y:S01]  /*0a20*/  CS2R R60, SRZ ;  /* 0x00000000003c7805 */ /* 0x000fe2000001ff00 */
[----:B------:R-:W-:Y:S02]  /*0a30*/  @P4 HADD2.F32 R62, -RZ, R28.H0_H0 ;  /* 0x2000001cff3e4230 */ /* 0x000fe40000004100 */
[--C-:B------:R-:W-:Y:S02]  /*0a40*/  @P4 HADD2.F32 R67, -RZ, R29.reuse.H1_H1 ;  /* 0x3000001dff434230 */ /* 0x100fe40000004100 */
[----:B------:R-:W-:Y:S01]  /*0a50*/  @P4 HADD2.F32 R75, -RZ, R30.H0_H0 ;  /* 0x2000001eff4b4230 */ /* 0x000fe20000004100 */
[----:B------:R-:W1:Y:S08]  /*0a60*/  @P4 LDC R63, c[0x0][0x40c] ;  /* 0x00010300ff3f4b82 */ /* 0x000e700000000800 */
[----:B------:R-:W2:Y:S08]  /*0a70*/  @P4 LDC R66, c[0x0][0x40c] ;  /* 0x00010300ff424b82 */ /* 0x000eb00000000800 */
[----:B------:R-:W3:Y:S01]  /*0a80*/  @P4 LDC R80, c[0x0][0x40c] ;  /* 0x00010300ff504b82 */ /* 0x000ee20000000800 */
[----:B0-----:R-:W-:Y:S01]  /*0a90*/  @P4 FMUL.FTZ R61, R64, R65 ;  /* 0x00000041403d4220 */ /* 0x001fe20000410000 */
[----:B------:R-:W-:Y:S01]  /*0aa0*/  @P4 HADD2.F32 R65, -RZ, R29.H0_H0 ;  /* 0x2000001dff414230 */ /* 0x000fe20000004100 */
[----:B------:R-:W-:-:S05]  /*0ab0*/  MOV R64, RZ ;  /* 0x000000ff00407202 */ /* 0x000fca0000000f00 */
[----:B------:R-:W0:Y:S01]  /*0ac0*/  @P4 LDC R82, c[0x0][0x40c] ;  /* 0x00010300ff524b82 */ /* 0x000e220000000800 */
[----:B-1----:R-:W-:Y:S01]  /*0ad0*/  @P4 FMUL.FTZ R60, R62, R63 ;  /* 0x0000003f3e3c4220 */ /* 0x002fe20000410000 */
[----:B------:R-:W-:-:S06]  /*0ae0*/  CS2R R62, SRZ ;  /* 0x00000000003e7805 */ /* 0x000fcc000001ff00 */
[----:B------:R-:W1:Y:S01]  /*0af0*/  @P4 LDC R84, c[0x0][0x40c] ;  /* 0x00010300ff544b82 */ /* 0x000e620000000800 */
[----:B--2---:R-:W-:Y:S01]  /*0b00*/  @P4 FMUL.FTZ R62, R65, R66 ;  /* 0x00000042413e4220 */ /* 0x004fe20000410000 */
[----:B------:R-:W-:-:S06]  /*0b10*/  HFMA2 R65, -RZ, RZ, 0, 0 ;  /* 0x00000000ff417431 */ /* 0x000fcc00000001ff */
[----:B------:R-:W2:Y:S01]  /*0b20*/  @P4 LDC R81, c[0x0][0x40c] ;  /* 0x00010300ff514b82 */ /* 0x000ea20000000800 */
[----:B---3--:R-:W-:Y:S01]  /*0b30*/  @P4 FMUL.FTZ R63, R67, R80 ;  /* 0x00000050433f4220 */ /* 0x008fe20000410000 */
[----:B------:R-:W-:Y:S01]  /*0b40*/  @P4 HADD2.F32 R80, -RZ, R31.H0_H0 ;  /* 0x2000001fff504230 */ /* 0x000fe20000004100 */
[----:B------:R-:W-:-:S05]  /*0b50*/  CS2R R66, SRZ ;  /* 0x0000000000427805 */ /* 0x000fca000001ff00 */
[----:B------:R-:W3:Y:S01]  /*0b60*/  @P4 LDC R83, c[0x0][0x40c] ;  /* 0x00010300ff534b82 */ /* 0x000ee20000000800 */
[----:B0-----:R-:W-:Y:S01]  /*0b70*/  @P4 FMUL.FTZ R64, R75, R82 ;  /* 0x000000524b404220 */ /* 0x001fe20000410000 */
[----:B------:R-:W-:Y:S02]  /*0b80*/  @P4 HADD2.F32 R75, -RZ, R30.H1_H1 ;  /* 0x3000001eff4b4230 */ /* 0x000fe40000004100 */
[----:B------:R-:W-:-:S03]  /*0b90*/  @P4 HADD2.F32 R82, -RZ, R31.H1_H1 ;  /* 0x3000001fff524230 */ /* 0x000fc60000004100 */
[----:B-1----:R-:W-:Y:S01]  /*0ba0*/  @P4 FMUL.FTZ R65, R75, R84 ;  /* 0x000000544b414220 */ /* 0x002fe20000410000 */
[----:B--2---:R-:W-:Y:S01]  /*0bb0*/  @P4 FMUL.FTZ R66, R80, R81 ;  /* 0x0000005150424220 */ /* 0x004fe20000410000 */
[----:B---3--:R-:W-:-:S07]  /*0bc0*/  @P4 FMUL.FTZ R67, R82, R83 ;  /* 0x0000005352434220 */ /* 0x008fce0000410000 */
.L_x_16262:
[----:B------:R-:W0:Y:S01]  /*0bd0*/  LDC.64 R80, c[0x0][0x3a8] ;  /* 0x0000ea00ff507b82 */ /* 0x000e220000000a00 */
[----:B------:R-:W-:Y:S01]  /*0be0*/  IADD3 R74, PT, PT, R74, 0x100, RZ ;  /* 0x000001004a4a7810 */ /* 0x000fe20007ffe0ff */
[C---:B0-----:R-:W-:Y:S01]  /*0bf0*/  IMAD.WIDE.U32 R80, R73.reuse, 0x20, R80 ;  /* 0x0000002049507825 */ /* 0x041fe200078e0050 */
[----:B------:R-:W-:-:S04]  /*0c00*/  IADD3 R73, PT, PT, R73, 0x100, RZ ;  /* 0x0000010049497810 */ /* 0x000fc80007ffe0ff */
[----:B------:R0:W-:Y:S04]  /*0c10*/  STG.E.128 desc[UR6][R80.64], R60 ;  /* 0x0000003c50007986 */ /* 0x0001e8000c101d06 */
[----:B------:R0:W-:Y:S02]  /*0c20*/  STG.E.128 desc[UR6][R80.64+0x10], R64 ;  /* 0x0000104050007986 */ /* 0x0001e4000c101d06 */
.L_x_16259:
[----:B------:R-:W-:Y:S05]  /*0c30*/  BSYNC.RECONVERGENT B0 ;  /* 0x0000000000007941 */ /* 0x000fea0003800200 */
.L_x_16258:
[----:B------:R-:W-:Y:S01]  /*0c40*/  ISETP.GE.U32.AND P1, PT, R3, 0x200, PT ;  /* 0x000002000300780c */ /* 0x000fe20003f26070 */
[----:B------:R-:W-:-:S12]  /*0c50*/  BSSY.RECONVERGENT B0, `(.L_x_16263) ;  /* 0x000004a000007945 */ /* 0x000fd80003800200 */
[----:B------:R-:W-:Y:S05]  /*0c60*/  @!P1 BRA `(.L_x_16264) ;  /* 0x0000000400209947 */ /* 0x000fea0003800000 */
[----:B------:R-:W-:-:S04]  /*0c70*/  UISETP.NE.U32.AND UP0, UPT, UR8, URZ, UPT ;  /* 0x000000ff0800728c */ /* 0x000fc8000bf05070 */
[----:B------:R-:W-:Y:S01]  /*0c80*/  UISETP.NE.AND.EX UP0, UPT, UR9, URZ, UPT, UP0 ;  /* 0x000000ff0900728c */ /* 0x000fe2000bf05300 */
[----:B------:R-:W-:Y:S10]  /*0c90*/  @!P4 BRA `(.L_x_16265) ;  /* 0x00000000000cc947 */ /* 0x000ff40003800000 */
[----:B------:R-:W1:Y:S02]  /*0ca0*/  LDC.64 R20, c[0x0][0x390] ;  /* 0x0000e400ff147b82 */ /* 0x000e640000000a00 */
[----:B-1----:R-:W-:-:S05]  /*0cb0*/  IMAD.WIDE.U32 R20, R74, 0x10, R20 ;  /* 0x000000104a147825 */ /* 0x002fca00078e0014 */
[----:B------:R1:W5:Y:S02]  /*0cc0*/  LDG.E.128 R28, desc[UR6][R20.64] ;  /* 0x00000006141c7981 */ /* 0x000364000c1e1d00 */
.L_x_16265:
[----:B------:R-:W-:Y:S05]  /*0cd0*/  BRA.U !UP0, `(.L_x_16266) ;  /* 0x0000000108787547 */ /* 0x000fea000b800000 */
[----:B-1----:R-:W0:Y:S02]  /*0ce0*/  LDC.64 R20, c[0x0][0x3a0] ;  /* 0x0000e800ff147b82 */ /* 0x002e240000000a00 */
        /* <DEDUP_REMOVED lines=29> */
.L_x_16266:
[----:B-1----:R-:W1:Y:S01]  /*0ec0*/  @P4 LDC R21, c[0x0][0x40c] ;  /* 0x00010300ff154b82 */ /* 0x002e620000000800 */
[--C-:B-----5:R-:W-:Y:S01]  /*0ed0*/  @P4 HADD2.F32 R20, -RZ, R28.reuse.H0_H0 ;  /* 0x2000001cff144230 */ /* 0x120fe20000004100 */
[----:B------:R-:W-:Y:S01]  /*0ee0*/  CS2R R24, SRZ ;  /* 0x0000000000187805 */ /* 0x000fe2000001ff00 */
[----:B------:R-:W-:Y:S01]  /*0ef0*/  @P4 HADD2.F32 R22, -RZ, R28.H1_H1 ;  /* 0x3000001cff164230 */ /* 0x000fe20000004100 */
[----:B------:R-:W-:-:S04]  /*0f00*/  CS2R R26, SRZ ;  /* 0x00000000001a7805 */ /* 0x000fc8000001ff00 */
[----:B------:R-:W2:Y:S08]  /*0f10*/  @P4 LDC R23, c[0x0][0x40c] ;  /* 0x00010300ff174b82 */ /* 0x000eb00000000800 */
[----:B0-----:R-:W0:Y:S08]  /*0f20*/  @P4 LDC R80, c[0x0][0x40c] ;  /* 0x00010300ff504b82 */ /* 0x001e300000000800 */
[----:B------:R-:W3:Y:S01]  /*0f30*/  @P4 LDC R75, c[0x0][0x40c] ;  /* 0x00010300ff4b4b82 */ /* 0x000ee20000000800 */
[----:B-1----:R-:W-:Y:S01]  /*0f40*/  @P4 FMUL.FTZ R24, R20, R21 ;  /* 0x0000001514184220 */ /* 0x002fe20000410000 */
[----:B------:R-:W-:Y:S01]  /*0f50*/  @P4 HADD2.F32 R21, -RZ, R29.H0_H0 ;  /* 0x2000001dff154230 */ /* 0x000fe20000004100 */
[----:B------:R-:W-:-:S05]  /*0f60*/  MOV R20, RZ ;  /* 0x000000ff00147202 */ /* 0x000fca0000000f00 */
[----:B------:R-:W1:Y:S01]  /*0f70*/  @P4 LDC R82, c[0x0][0x40c] ;  /* 0x00010300ff524b82 */ /* 0x000e620000000800 */
[----:B--2---:R-:W-:Y:S01]  /*0f80*/  @P4 FMUL.FTZ R25, R22, R23 ;  /* 0x0000001716194220 */ /* 0x004fe20000410000 */
[----:B------:R-:W-:Y:S02]  /*0f90*/  @P4 HADD2.F32 R22, -RZ, R29.H1_H1 ;  /* 0x3000001dff164230 */ /* 0x000fe40000004100 */
[----:B------:R-:W-:-:S04]  /*0fa0*/  @P4 HADD2.F32 R23, -RZ, R30.H0_H0 ;  /* 0x2000001eff174230 */ /* 0x000fc80000004100 */
[----:B------:R-:W2:Y:S01]  /*0fb0*/  @P4 LDC R84, c[0x0][0x40c] ;  /* 0x00010300ff544b82 */ /* 0x000ea20000000800 */
[----:B0-----:R-:W-:Y:S01]  /*0fc0*/  @P4 FMUL.FTZ R26, R21, R80 ;  /* 0x00000050151a4220 */ /* 0x001fe20000410000 */
[----:B------:R-:W-:Y:S02]  /*0fd0*/  HFMA2 R21, -RZ, RZ, 0, 0 ;  /* 0x00000000ff157431 */ /* 0x000fe400000001ff */
[----:B------:R-:W-:-:S04]  /*0fe0*/  @P4 HADD2.F32 R80, -RZ, R31.H0_H0 ;  /* 0x2000001fff504230 */ /* 0x000fc80000004100 */
[----:B------:R-:W0:Y:S01]  /*0ff0*/  @P4 LDC R81, c[0x0][0x40c] ;  /* 0x00010300ff514b82 */ /* 0x000e220000000800 */
[----:B---3--:R-:W-:Y:S01]  /*1000*/  @P4 FMUL.FTZ R27, R22, R75 ;  /* 0x0000004b161b4220 */ /* 0x008fe20000410000 */
[----:B------:R-:W-:-:S06]  /*1010*/  @P4 HADD2.F32 R75, -RZ, R30.H1_H1 ;  /* 0x3000001eff4b4230 */ /* 0x000fcc0000004100 */
[----:B------:R-:W3:Y:S01]  /*1020*/  @P4 LDC R83, c[0x0][0x40c] ;  /* 0x00010300ff534b82 */ /* 0x000ee20000000800 */
[----:B-1----:R-:W-:Y:S01]  /*1030*/  @P4 FMUL.FTZ R20, R23, R82 ;  /* 0x0000005217144220 */ /* 0x002fe20000410000 */
[----:B------:R-:W-:Y:S01]  /*1040*/  @P4 HADD2.F32 R82, -RZ, R31.H1_H1 ;  /* 0x3000001fff524230 */ /* 0x000fe20000004100 */
[----:B------:R-:W-:Y:S01]  /*1050*/  CS2R R22, SRZ ;  /* 0x0000000000167805 */ /* 0x000fe2000001ff00 */
[----:B--2---:R-:W-:Y:S01]  /*1060*/  @P4 FMUL.FTZ R21, R75, R84 ;  /* 0x000000544b154220 */ /* 0x004fe20000410000 */
[----:B0-----:R-:W-:Y:S02]  /*1070*/  @P4 FMUL.FTZ R22, R80, R81 ;  /* 0x0000005150164220 */ /* 0x001fe40000410000 */
[----:B---3--:R-:W-:-:S07]  /*1080*/  @P4 FMUL.FTZ R23, R82, R83 ;  /* 0x0000005352174220 */ /* 0x008fce0000410000 */
.L_x_16267:
[----:B------:R-:W0:Y:S01]  /*1090*/  LDC.64 R80, c[0x0][0x3a8] ;  /* 0x0000ea00ff507b82 */ /* 0x000e220000000a00 */
[----:B------:R-:W-:Y:S01]  /*10a0*/  IADD3 R74, PT, PT, R74, 0x100, RZ ;  /* 0x000001004a4a7810 */ /* 0x000fe20007ffe0ff */
[C---:B0-----:R-:W-:Y:S01]  /*10b0*/  IMAD.WIDE.U32 R80, R73.reuse, 0x20, R80 ;  /* 0x0000002049507825 */ /* 0x041fe200078e0050 */
[----:B------:R-:W-:-:S04]  /*10c0*/  IADD3 R73, PT, PT, R73, 0x100, RZ ;  /* 0x0000010049497810 */ /* 0x000fc80007ffe0ff */
[----:B------:R1:W-:Y:S04]  /*10d0*/  STG.E.128 desc[UR6][R80.64], R24 ;  /* 0x0000001850007986 */ /* 0x0003e8000c101d06 */
[----:B------:R1:W-:Y:S02]  /*10e0*/  STG.E.128 desc[UR6][R80.64+0x10], R20 ;  /* 0x0000101450007986 */ /* 0x0003e4000c101d06 */
.L_x_16264:
[----:B------:R-:W-:Y:S05]  /*10f0*/  BSYNC.RECONVERGENT B0 ;  /* 0x0000000000007941 */ /* 0x000fea0003800200 */
.L_x_16263:
[----:B------:R-:W-:Y:S01]  /*1100*/  ISETP.GE.U32.AND P2, PT, R3, 0x300, PT ;  /* 0x000003000300780c */ /* 0x000fe20003f46070 */
[----:B------:R-:W-:-:S12]  /*1110*/  BSSY.RECONVERGENT B0, `(.L_x_16268) ;  /* 0x000004a000007945 */ /* 0x000fd80003800200 */
[----:B------:R-:W-:Y:S05]  /*1120*/  @!P2 BRA `(.L_x_16269) ;  /* 0x000000040020a947 */ /* 0x000fea0003800000 */
[----:B------:R-:W-:-:S04]  /*1130*/  UISETP.NE.U32.AND UP0, UPT, UR8, URZ, UPT ;  /* 0x000000ff0800728c */ /* 0x000fc8000bf05070 */
[----:B------:R-:W-:Y:S01]  /*1140*/  UISETP.NE.AND.EX UP0, UPT, UR9, URZ, UPT, UP0 ;  /* 0x000000ff0900728c */ /* 0x000fe2000bf05300 */
[----:B------:R-:W-:Y:S10]  /*1150*/  @!P4 BRA `(.L_x_16270) ;  /* 0x00000000000cc947 */ /* 0x000ff40003800000 */
[----:B------:R-:W2:Y:S02]  /*1160*/  LDC.64 R12, c[0x0][0x390] ;  /* 0x0000e400ff0c7b82 */ /* 0x000ea40000000a00 */
[----:B--2---:R-:W-:-:S05]  /*1170*/  IMAD.WIDE.U32 R12, R74, 0x10, R12 ;  /* 0x000000104a0c7825 */ /* 0x004fca00078e000c */
[----:B------:R2:W5:Y:S02]  /*1180*/  LDG.E.128 R28, desc[UR6][R12.64] ;  /* 0x000000060c1c7981 */ /* 0x000564000c1e1d00 */
.L_x_16270:
[----:B------:R-:W-:Y:S05]  /*1190*/  BRA.U !UP0, `(.L_x_16271) ;  /* 0x0000000108787547 */ /* 0x000fea000b800000 */
[----:B--2---:R-:W0:Y:S02]  /*11a0*/  LDC.64 R12, c[0x0][0x3a0] ;  /* 0x0000e800ff0c7b82 */ /* 0x004e240000000a00 */
[----:B01----:R-:W-:-:S05]  /*11b0*/  IMAD.WIDE.U32 R80, R73, 0x20, R12 ;  /* 0x0000002049507825 */ /* 0x003fca00078e000c */
        /* <DEDUP_REMOVED lines=28> */
.L_x_16271:
[----:B--2---:R-:W2:Y:S01]  /*1380*/  @P4 LDC R13, c[0x0][0x40c] ;  /* 0x00010300ff0d4b82 */ /* 0x004ea20000000800 */
[--C-:B-----5:R-:W-:Y:S01]  /*1390*/  @P4 HADD2.F32 R12, -RZ, R28.reuse.H0_H0 ;  /* 0x2000001cff0c4230 */ /* 0x120fe20000004100 */
[----:B------:R-:W-:Y:S01]  /*13a0*/  CS2R R16, SRZ ;  /* 0x0000000000107805 */ /* 0x000fe2000001ff00 */
[----:B------:R-:W-:Y:S01]  /*13b0*/  @P4 HADD2.F32 R14, -RZ, R28.H1_H1 ;  /* 0x3000001cff0e4230 */ /* 0x000fe20000004100 */
[----:B------:R-:W-:-:S04]  /*13c0*/  CS2R R18, SRZ ;  /* 0x0000000000127805 */ /* 0x000fc8000001ff00 */
[----:B------:R-:W3:Y:S08]  /*13d0*/  @P4 LDC R15, c[0x0][0x40c] ;  /* 0x00010300ff0f4b82 */ /* 0x000ef00000000800 */
[----:B01----:R-:W0:Y:S08]  /*13e0*/  @P4 LDC R80, c[0x0][0x40c] ;  /* 0x00010300ff504b82 */ /* 0x003e300000000800 */
[----:B------:R-:W1:Y:S01]  /*13f0*/  @P4 LDC R75, c[0x0][0x40c] ;  /* 0x00010300ff4b4b82 */ /* 0x000e620000000800 */
[----:B--2---:R-:W-:Y:S01]  /*1400*/  @P4 FMUL.FTZ R16, R12, R13 ;  /* 0x0000000d0c104220 */ /* 0x004fe20000410000 */
[----:B------:R-:W-:Y:S01]  /*1410*/  @P4 HADD2.F32 R13, -RZ, R29.H0_H0 ;  /* 0x2000001dff0d4230 */ /* 0x000fe20000004100 */
[----:B------:R-:W-:-:S05]  /*1420*/  MOV R12, RZ ;  /* 0x000000ff000c7202 */ /* 0x000fca0000000f00 */
[----:B------:R-:W2:Y:S01]  /*1430*/  @P4 LDC R82, c[0x0][0x40c] ;  /* 0x00010300ff524b82 */ /* 0x000ea20000000800 */
[----:B---3--:R-:W-:Y:S01]  /*1440*/  @P4 FMUL.FTZ R17, R14, R15 ;  /* 0x0000000f0e114220 */ /* 0x008fe20000410000 */
[----:B------:R-:W-:Y:S02]  /*1450*/  @P4 HADD2.F32 R14, -RZ, R29.H1_H1 ;  /* 0x3000001dff0e4230 */ /* 0x000fe40000004100 */
[----:B------:R-:W-:-:S04]  /*1460*/  @P4 HADD2.F32 R15, -RZ, R30.H0_H0 ;  /* 0x2000001eff0f4230 */ /* 0x000fc80000004100 */
[----:B------:R-:W3:Y:S01]  /*1470*/  @P4 LDC R84, c[0x0][0x40c] ;  /* 0x00010300ff544b82 */ /* 0x000ee20000000800 */
[----:B0-----:R-:W-:Y:S01]  /*1480*/  @P4 FMUL.FTZ R18, R13, R80 ;  /* 0x000000500d124220 */ /* 0x001fe20000410000 */
[----:B------:R-:W-:Y:S02]  /*1490*/  HFMA2 R13, -RZ, RZ, 0, 0 ;  /* 0x00000000ff0d7431 */ /* 0x000fe400000001ff */
[----:B------:R-:W-:-:S04]  /*14a0*/  @P4 HADD2.F32 R80, -RZ, R31.H0_H0 ;  /* 0x2000001fff504230 */ /* 0x000fc80000004100 */
[----:B------:R-:W0:Y:S01]  /*14b0*/  @P4 LDC R81, c[0x0][0x40c] ;  /* 0x00010300ff514b82 */ /* 0x000e220000000800 */
[----:B-1----:R-:W-:Y:S01]  /*14c0*/  @P4 FMUL.FTZ R19, R14, R75 ;  /* 0x0000004b0e134220 */ /* 0x002fe20000410000 */
[----:B------:R-:W-:-:S06]  /*14d0*/  @P4 HADD2.F32 R75, -RZ, R30.H1_H1 ;  /* 0x3000001eff4b4230 */ /* 0x000fcc0000004100 */
[----:B------:R-:W1:Y:S01]  /*14e0*/  @P4 LDC R83, c[0x0][0x40c] ;  /* 0x00010300ff534b82 */ /* 0x000e620000000800 */
[----:B--2---:R-:W-:Y:S01]  /*14f0*/  @P4 FMUL.FTZ R12, R15, R82 ;  /* 0x000000520f0c4220 */ /* 0x004fe20000410000 */
[----:B------:R-:W-:Y:S01]  /*1500*/  @P4 HADD2.F32 R82, -RZ, R31.H1_H1 ;  /* 0x3000001fff524230 */ /* 0x000fe20000004100 */
[----:B------:R-:W-:Y:S01]  /*1510*/  CS2R R14, SRZ ;  /* 0x00000000000e7805 */ /* 0x000fe2000001ff00 */
[----:B---3--:R-:W-:Y:S01]  /*1520*/  @P4 FMUL.FTZ R13, R75, R84 ;  /* 0x000000544b0d4220 */ /* 0x008fe20000410000 */
[----:B0-----:R-:W-:Y:S02]  /*1530*/  @P4 FMUL.FTZ R14, R80, R81 ;  /* 0x00000051500e4220 */ /* 0x001fe40000410000 */
[----:B-1----:R-:W-:-:S07]  /*1540*/  @P4 FMUL.FTZ R15, R82, R83 ;  /* 0x00000053520f4220 */ /* 0x002fce0000410000 */
.L_x_16272:
[----:B------:R-:W0:Y:S01]  /*1550*/  LDC.64 R80, c[0x0][0x3a8] ;  /* 0x0000ea00ff507b82 */ /* 0x000e220000000a00 */
[----:B------:R-:W-:Y:S01]  /*1560*/  IADD3 R74, PT, PT, R74, 0x100, RZ ;  /* 0x000001004a4a7810 */ /* 0x000fe20007ffe0ff */
[C---:B0-----:R-:W-:Y:S01]  /*1570*/  IMAD.WIDE.U32 R80, R73.reuse, 0x20, R80 ;  /* 0x0000002049507825 */ /* 0x041fe200078e0050 */
[----:B------:R-:W-:-:S04]  /*1580*/  IADD3 R73, PT, PT, R73, 0x100, RZ ;  /* 0x0000010049497810 */ /* 0x000fc80007ffe0ff */
[----:B------:R2:W-:Y:S04]  /*1590*/  STG.E.128 desc[UR6][R80.64], R16 ;  /* 0x0000001050007986 */ /* 0x0005e8000c101d06 */
[----:B------:R2:W-:Y:S02]  /*15a0*/  STG.E.128 desc[UR6][R80.64+0x10], R12 ;  /* 0x0000100c50007986 */ /* 0x0005e4000c101d06 */
.L_x_16269:
[----:B------:R-:W-:Y:S05]  /*15b0*/  BSYNC.RECONVERGENT B0 ;  /* 0x0000000000007941 */ /* 0x000fea0003800200 */
.L_x_16268:
        /* <DEDUP_REMOVED lines=9> */
.L_x_16275:
[----:B------:R-:W-:Y:S05]  /*1650*/  BRA.U !UP0, `(.L_x_16276) ;  /* 0x0000000108787547 */ /* 0x000fea000b800000 */
[----:B------:R-:W3:Y:S02]  /*1660*/  LDC.64 R74, c[0x0][0x3a0] ;  /* 0x0000e800ff4a7b82 */ /* 0x000ee40000000a00 */
[----:B---3--:R-:W-:-:S05]  /*1670*/  IMAD.WIDE.U32 R74, R73, 0x20, R74 ;  /* 0x00000020494a7825 */ /* 0x008fca00078e004a */
[----:B------:R-:W3:Y:S04]  /*1680*/  LDG.E.128 R8, desc[UR6][R74.64] ;  /* 0x000000064a087981 */ /* 0x000ee8000c1e1d00 */
[----:B------:R4:W3:Y:S01]  /*1690*/  LDG.E.128 R4, desc[UR6][R74.64+0x10] ;  /* 0x000010064a047981 */ /* 0x0008e2000c1e1d00 */
[----:B------:R-:W-:-:S13]  /*16a0*/  ISETP.GT.AND P4, PT, R0, RZ, PT ;  /* 0x000000ff0000720c */ /* 0x000fda0003f84270 */
[----:B------:R-:W3:Y:S01]  /*16b0*/  @P4 LDC R0, c[0x0][0x40c] ;  /* 0x00010300ff004b82 */ /* 0x000ee20000000800 */
[----:B012--5:R-:W-:Y:S02]  /*16c0*/  @P4 HADD2.F32 R81, -RZ, R28.H0_H0 ;  /* 0x2000001cff514230 */ /* 0x027fe40000004100 */
[----:B----4-:R-:W-:-:S05]  /*16d0*/  @P4 HADD2.F32 R75, -RZ, R30.H0_H0 ;  /* 0x2000001eff4b4230 */ /* 0x010fca0000004100 */
[----:B------:R-:W0:Y:S08]  /*16e0*/  @P4 LDC R80, c[0x0][0x40c] ;  /* 0x00010300ff504b82 */ /* 0x000e300000000800 */
[----:B------:R-:W1:Y:S08]  /*16f0*/  @P4 LDC R82, c[0x0][0x40c] ;  /* 0x00010300ff524b82 */ /* 0x000e700000000800 */
[----:B------:R-:W2:Y:S08]  /*1700*/  @P4 LDC R83, c[0x0][0x40c] ;  /* 0x00010300ff534b82 */ /* 0x000eb00000000800 */
[----:B------:R-:W4:Y:S08]  /*1710*/  @P4 LDC R74, c[0x0][0x40c] ;  /* 0x00010300ff4a4b82 */ /* 0x000f300000000800 */
[----:B------:R-:W2:Y:S01]  /*1720*/  @P4 LDC R84, c[0x0][0x40c] ;  /* 0x00010300ff544b82 */ /* 0x000ea20000000800 */
[----:B---3--:R-:W-:Y:S01]  /*1730*/  @P4 FFMA.FTZ R8, R81, R0, R8 ;  /* 0x0000000051084223 */ /* 0x008fe20000010008 */
[----:B------:R-:W-:-:S02]  /*1740*/  @P4 HADD2.F32 R0, -RZ, R28.H1_H1 ;  /* 0x3000001cff004230 */ /* 0x000fc40000004100 */
[----:B------:R-:W-:Y:S02]  /*1750*/  @P4 HADD2.F32 R81, -RZ, R29.H0_H0 ;  /* 0x2000001dff514230 */ /* 0x000fe40000004100 */
[----:B----4-:R-:W-:Y:S01]  /*1760*/  @P4 FFMA.FTZ R4, R75, R74, R4 ;  /* 0x0000004a4b044223 */ /* 0x010fe20000010004 */
[----:B------:R-:W-:Y:S02]  /*1770*/  @P4 HADD2.F32 R75, -RZ, R31.H0_H0 ;  /* 0x2000001fff4b4230 */ /* 0x000fe40000004100 */
[----:B0-----:R-:W-:Y:S01]  /*1780*/  @P4 FFMA.FTZ R9, R0, R80, R9 ;  /* 0x0000005000094223 */ /* 0x001fe20000010009 */
[----:B------:R-:W-:Y:S02]  /*1790*/  @P4 HADD2.F32 R0, -RZ, R29.H1_H1 ;  /* 0x3000001dff004230 */ /* 0x000fe40000004100 */
[----:B-1----:R-:W-:Y:S01]  /*17a0*/  @P4 FFMA.FTZ R10, R81, R82, R10 ;  /* 0x00000052510a4223 */ /* 0x002fe2000001000a */
[----:B------:R-:W0:Y:S02]  /*17b0*/  @P4 LDC R80, c[0x0][0x40c] ;  /* 0x00010300ff504b82 */ /* 0x000e240000000800 */
[----:B--2---:R-:W-:Y:S01]  /*17c0*/  @P4 FFMA.FTZ R11, R0, R83, R11 ;  /* 0x00000053000b4223 */ /* 0x004fe2000001000b */
[----:B------:R-:W-:-:S05]  /*17d0*/  @P4 HADD2.F32 R0, -RZ, R30.H1_H1 ;  /* 0x3000001eff004230 */ /* 0x000fca0000004100 */
[----:B------:R-:W1:Y:S01]  /*17e0*/  @P4 LDC R81, c[0x0][0x40c] ;  /* 0x00010300ff514b82 */ /* 0x000e620000000800 */
[----:B------:R-:W-:Y:S01]  /*17f0*/  @P4 FFMA.FTZ R5, R0, R84, R5 ;  /* 0x0000005400054223 */ /* 0x000fe20000010005 */
[----:B------:R-:W-:Y:S02]  /*1800*/  @P4 HADD2.F32 R0, -RZ, R31.H1_H1 ;  /* 0x3000001fff004230 */ /* 0x000fe40000004100 */
[----:B0-----:R-:W-:-:S03]  /*1810*/  @P4 FFMA.FTZ R6, R75, R80, R6 ;  /* 0x000000504b064223 */ /* 0x001fc60000010006 */
[----:B-1----:R-:W-:Y:S01]  /*1820*/  @P4 FFMA.FTZ R7, R0, R81, R7 ;  /* 0x0000005100074223 */ /* 0x002fe20000010007 */
[----:B------:R-:W-:Y:S06]  /*1830*/  BRA `(.L_x_16277) ;  /* 0x0000000000707947 */ /* 0x000fec0003800000 */
.L_x_16276:
[----:B------:R-:W3:Y:S01]  /*1840*/  @P4 LDC R5, c[0x0][0x40c] ;  /* 0x00010300ff054b82 */ /* 0x000ee20000000800 */
[--C-:B-----5:R-:W-:Y:S01]  /*1850*/  @P4 HADD2.F32 R0, -RZ, R28.reuse.H0_H0 ;  /* 0x2000001cff004230 */ /* 0x120fe20000004100 */
[----:B------:R-:W-:Y:S01]  /*1860*/  CS2R R8, SRZ ;  /* 0x0000000000087805 */ /* 0x000fe2000001ff00 */
[--C-:B------:R-:W-:Y:S01]  /*1870*/  @P4 HADD2.F32 R6, -RZ, R29.reuse.H0_H0 ;  /* 0x2000001dff064230 */ /* 0x100fe20000004100 */
[----:B------:R-:W-:Y:S01]  /*1880*/  CS2R R10, SRZ ;  /* 0x00000000000a7805 */ /* 0x000fe2000001ff00 */
[----:B------:R-:W-:Y:S02]  /*1890*/  @P4 HADD2.F32 R74, -RZ, R29.H1_H1 ;  /* 0x3000001dff4a4230 */ /* 0x000fe40000004100 */
[----:B------:R-:W-:Y:S01]  /*18a0*/  @P4 HADD2.F32 R4, -RZ, R28.H1_H1 ;  /* 0x3000001cff044230 */ /* 0x000fe20000004100 */
[----:B------:R-:W4:Y:S08]  /*18b0*/  @P4 LDC R75, c[0x0][0x40c] ;  /* 0x00010300ff4b4b82 */ /* 0x000f300000000800 */
[----:B012---:R-:W0:Y:S08]  /*18c0*/  @P4 LDC R81, c[0x0][0x40c] ;  /* 0x00010300ff514b82 */ /* 0x007e300000000800 */
[----:B------:R-:W1:Y:S01]  /*18d0*/  @P4 LDC R7, c[0x0][0x40c] ;  /* 0x00010300ff074b82 */ /* 0x000e620000000800 */
[----:B---3--:R-:W-:Y:S01]  /*18e0*/  @P4 FMUL.FTZ R8, R0, R5 ;  /* 0x0000000500084220 */ /* 0x008fe20000410000 */
[----:B------:R-:W-:-:S06]  /*18f0*/  @P4 HADD2.F32 R0, -RZ, R30.H0_H0 ;  /* 0x2000001eff004230 */ /* 0x000fcc0000004100 */
[----:B------:R-:W2:Y:S01]  /*1900*/  @P4 LDC R83, c[0x0][0x40c] ;  /* 0x00010300ff534b82 */ /* 0x000ea20000000800 */
[----:B----4-:R-:W-:Y:S01]  /*1910*/  @P4 FMUL.FTZ R10, R6, R75 ;  /* 0x0000004b060a4220 */ /* 0x010fe20000410000 */
[----:B------:R-:W-:-:S06]  /*1920*/  @P4 HADD2.F32 R75, -RZ, R31.H0_H0 ;  /* 0x2000001fff4b4230 */ /* 0x000fcc0000004100 */
[----:B------:R-:W3:Y:S01]  /*1930*/  @P4 LDC R85, c[0x0][0x40c] ;  /* 0x00010300ff554b82 */ /* 0x000ee20000000800 */
[----:B0-----:R-:W-:Y:S01]  /*1940*/  @P4 FMUL.FTZ R11, R74, R81 ;  /* 0x000000514a0b4220 */ /* 0x001fe20000410000 */
[----:B------:R-:W-:Y:S02]  /*1950*/  @P4 HADD2.F32 R74, -RZ, R30.H1_H1 ;  /* 0x3000001eff4a4230 */ /* 0x000fe40000004100 */
[----:B------:R-:W-:-:S04]  /*1960*/  @P4 HADD2.F32 R81, -RZ, R31.H1_H1 ;  /* 0x3000001fff514230 */ /* 0x000fc80000004100 */
[----:B------:R-:W0:Y:S01]  /*1970*/  @P4 LDC R80, c[0x0][0x40c] ;  /* 0x00010300ff504b82 */ /* 0x000e220000000800 */
[----:B-1----:R-:W-:Y:S01]  /*1980*/  @P4 FMUL.FTZ R9, R4, R7 ;  /* 0x0000000704094220 */ /* 0x002fe20000410000 */
[----:B------:R-:W-:Y:S02]  /*1990*/  CS2R R4, SRZ ;  /* 0x0000000000047805 */ /* 0x000fe4000001ff00 */
[----:B------:R-:W-:-:S04]  /*19a0*/  CS2R R6, SRZ ;  /* 0x0000000000067805 */ /* 0x000fc8000001ff00 */
[----:B------:R-:W1:Y:S01]  /*19b0*/  @P4 LDC R82, c[0x0][0x40c] ;  /* 0x00010300ff524b82 */ /* 0x000e620000000800 */
[----:B--2---:R-:W-:Y:S01]  /*19c0*/  @P4 FMUL.FTZ R4, R0, R83 ;  /* 0x0000005300044220 */ /* 0x004fe20000410000 */
[----:B---3--:R-:W-:Y:S01]  /*19d0*/  @P4 FMUL.FTZ R5, R74, R85 ;  /* 0x000000554a054220 */ /* 0x008fe20000410000 */
[----:B0-----:R-:W-:Y:S01]  /*19e0*/  @P4 FMUL.FTZ R6, R75, R80 ;  /* 0x000000504b064220 */ /* 0x001fe20000410000 */
[----:B-1----:R-:W-:-:S07]  /*19f0*/  @P4 FMUL.FTZ R7, R81, R82 ;  /* 0x0000005251074220 */ /* 0x002fce0000410000 */
.L_x_16277:
[----:B------:R-:W0:Y:S02]  /*1a00*/  LDC.64 R74, c[0x0][0x3a8] ;  /* 0x0000ea00ff4a7b82 */ /* 0x000e240000000a00 */
[----:B0-----:R-:W-:-:S05]  /*1a10*/  IMAD.WIDE.U32 R74, R73, 0x20, R74 ;  /* 0x00000020494a7825 */ /* 0x001fca00078e004a */
[----:B------:R3:W-:Y:S04]  /*1a20*/  STG.E.128 desc[UR6][R74.64], R8 ;  /* 0x000000084a007986 */ /* 0x0007e8000c101d06 */
[----:B------:R3:W-:Y:S02]  /*1a30*/  STG.E.128 desc[UR6][R74.64+0x10], R4 ;  /* 0x000010044a007986 */ /* 0x0007e4000c101d06 */
.L_x_16274:
[----:B------:R-:W-:Y:S05]  /*1a40*/  BSYNC.RECONVERGENT B0 ;  /* 0x0000000000007941 */ /* 0x000fea0003800200 */
.L_x_16273:
        /* <DEDUP_REMOVED lines=66> */
[----:B------:R-:W-:-:S05]  /*1e70*/  FFMA.FTZ R0, R73, R73, R0 ;  /* 0x0000004949007223 */ /* 0x000fca0000010000 */
        /* <DEDUP_REMOVED lines=47> */
[----:B0-----:R-:W-:Y:S01]  /*2170*/  FADD.FTZ R80, R73, R0 ;  /* 0x0000000049507221 */ /* 0x001fe20000010000 */
[----:B------:R-:W-:-:S04]  /*2180*/  MOV R73, RZ ;  /* 0x000000ff00497202 */ /* 0x000fc80000000f00 */
        /* <DEDUP_REMOVED lines=18> */
.L_x_16279:
[----:B------:R-:W-:Y:S05]  /*22b0*/  BSYNC.RECONVERGENT B0 ;  /* 0x0000000000007941 */ /* 0x000fea0003800200 */
.L_x_16278:
        /* <DEDUP_REMOVED lines=12> */
.L_x_16281:
[----:B------:R-:W-:Y:S05]  /*2380*/  BSYNC.RECONVERGENT B0 ;  /* 0x0000000000007941 */ /* 0x000fea0003800200 */
.L_x_16280:
[----:B0-----:R-:W0:Y:S01]  /*2390*/  SHFL.DOWN PT, R0, R73, 0x4, 0x1f ;  /* 0x08801f0049007f89 */ /* 0x001e2200000e0000 */
[-C--:B------:R-:W-:Y:S02]  /*23a0*/  I2FP.F32.S32 R85, R73.reuse ;  /* 0x0000004900557245 */ /* 0x080fe40000201400 */
[----:B------:R-:W-:Y:S01]  /*23b0*/  ISETP.NE.AND P4, PT, R72, RZ, PT ;  /* 0x000000ff4800720c */ /* 0x000fe20003f85270 */
[----:B-1----:R-:W1:Y:S01]  /*23c0*/  SHFL.DOWN PT, R81, R74, 0x4, 0x1f ;  /* 0x08801f004a517f89 */ /* 0x002e6200000e0000 */
[----:B------:R-:W-:Y:S02]  /*23d0*/  ISETP.NE.AND P5, PT, RZ, UR10, PT ;  /* 0x0000000aff007c0c */ /* 0x000fe4000bfa5270 */
[----:B0-----:R-:W-:Y:S02]  /*23e0*/  IADD3 R80, PT, PT, R0, R73, RZ ;  /* 0x0000004900507210 */ /* 0x001fe40007ffe0ff */
[----:B------:R-:W-:Y:S02]  /*23f0*/  I2FP.F32.S32 R84, R0 ;  /* 0x0000000000547245 */ /* 0x000fe40000201400 */
[----:B------:R-:W-:Y:S01]  /*2400*/  I2FP.F32.S32 R82, R80 ;  /* 0x0000005000527245 */ /* 0x000fe20000201400 */
[----:B------:R-:W0:Y:S02]  /*2410*/  SHFL.DOWN PT, R0, R75, 0x4, 0x1f ;  /* 0x08801f004b007f89 */ /* 0x000e2400000e0000 */
[----:B-1----:R-:W-:Y:S01]  /*2420*/  FMUL.FTZ R86, R81, R84 ;  /* 0x0000005451567220 */ /* 0x002fe20000410000 */
[----:B------:R-:W1:Y:S01]  /*2430*/  MUFU.RCP R83, R82 ;  /* 0x0000005200537308 */ /* 0x000e620000001000 */
[----:B------:R-:W2:Y:S02]  /*2440*/  SHFL.DOWN PT, R87, R80, 0x2, 0x1f ;  /* 0x08401f0050577f89 */ /* 0x000ea400000e0000 */
[----:B------:R-:W-:Y:S01]  /*2450*/  FFMA.FTZ R86, R85, R74, R86 ;  /* 0x0000004a55567223 */ /* 0x000fe20000010056 */
[----:B------:R-:W-:-:S04]  /*2460*/  FADD.FTZ R74, -R81, R74 ;  /* 0x0000004a514a7221 */ /* 0x000fc80000010100 */
[----:B------:R-:W-:-:S04]  /*2470*/  FMUL.FTZ R74, R74, R74 ;  /* 0x0000004a4a4a7220 */ /* 0x000fc80000410000 */
[----:B------:R-:W-:-:S04]  /*2480*/  FMUL.FTZ R74, R74, R85 ;  /* 0x000000554a4a7220 */ /* 0x000fc80000410000 */
[----:B------:R-:W-:Y:S01]  /*2490*/  FMUL.FTZ R74, R74, R84 ;  /* 0x000000544a4a7220 */ /* 0x000fe20000410000 */
[----:B-1----:R-:W-:Y:S01]  /*24a0*/  FMUL.FTZ R73, R83, R86 ;  /* 0x0000005653497220 */ /* 0x002fe20000410000 */
[----:B0-----:R-:W-:-:S04]  /*24b0*/  FADD.FTZ R0, R0, R75 ;  /* 0x0000004b00007221 */ /* 0x001fc80000010000 */
[----:B------:R-:W0:Y:S01]  /*24c0*/  SHFL.DOWN PT, R86, R73, 0x2, 0x1f ;  /* 0x08401f0049567f89 */ /* 0x000e2200000e0000 */
[-C--:B--2---:R-:W-:Y:S01]  /*24d0*/  IADD3 R81, PT, PT, R80, R87.reuse, RZ ;  /* 0x0000005750517210 */ /* 0x084fe20007ffe0ff */
[----:B------:R-:W-:Y:S01]  /*24e0*/  FFMA.FTZ R0, R83, R74, R0 ;  /* 0x0000004a53007223 */ /* 0x000fe20000010000 */
[----:B------:R-:W-:Y:S02]  /*24f0*/  I2FP.F32.S32 R87, R87 ;  /* 0x0000005700577245 */ /* 0x000fe40000201400 */
[----:B------:R-:W-:Y:S01]  /*2500*/  I2FP.F32.S32 R74, R81 ;  /* 0x00000051004a7245 */ /* 0x000fe20000201400 */
[----:B------:R-:W-:Y:S03]  /*2510*/  SHFL.DOWN PT, R84, R81, 0x1, 0x1f ;  /* 0x08201f0051547f89 */ /* 0x000fe600000e0000 */
[----:B------:R-:W1:Y:S01]  /*2520*/  MUFU.RCP R80, R74 ;  /* 0x0000004a00507308 */ /* 0x000e620000001000 */
[----:B------:R-:W2:Y:S01]  /*2530*/  SHFL.DOWN PT, R75, R0, 0x2, 0x1f ;  /* 0x08401f00004b7f89 */ /* 0x000ea200000e0000 */
[----:B0-----:R-:W-:Y:S01]  /*2540*/  FMUL.FTZ R83, R86, R87 ;  /* 0x0000005756537220 */ /* 0x001fe20000410000 */
[----:B------:R-:W-:-:S03]  /*2550*/  FADD.FTZ R86, R73, -R86 ;  /* 0x8000005649567221 */ /* 0x000fc60000010000 */
[----:B------:R-:W-:Y:S01]  /*2560*/  FFMA.FTZ R83, R82, R73, R83 ;  /* 0x0000004952537223 */ /* 0x000fe20000010053 */
[----:B------:R-:W-:-:S03]  /*2570*/  FMUL.FTZ R73, R86, R86 ;  /* 0x0000005656497220 */ /* 0x000fc60000410000 */
[----:B-1----:R-:W-:Y:S01]  /*2580*/  FMUL.FTZ R83, R80, R83 ;  /* 0x0000005350537220 */ /* 0x002fe20000410000 */
[----:B------:R-:W-:Y:S01]  /*2590*/  FMUL.FTZ R73, R82, R73 ;  /* 0x0000004952497220 */ /* 0x000fe20000410000 */
[----:B--2---:R-:W-:-:S03]  /*25a0*/  FADD.FTZ R75, R0, R75 ;  /* 0x0000004b004b7221 */ /* 0x004fc60000010000 */
[----:B------:R-:W0:Y:S01]  /*25b0*/  SHFL.DOWN PT, R82, R83, 0x1, 0x1f ;  /* 0x08201f0053527f89 */ /* 0x000e2200000e0000 */
[----:B------:R-:W-:-:S04]  /*25c0*/  FMUL.FTZ R73, R73, R87 ;  /* 0x0000005749497220 */ /* 0x000fc80000410000 */
        /* <DEDUP_REMOVED lines=13> */
[----:B------:R-:W-:Y:S02]  /*26a0*/  FMUL.FTZ R81, R81, R84 ;  /* 0x0000005451517220 */ /* 0x000fe40000410000 */
[----:B------:R-:W0:Y:S01]  /*26b0*/  LDC R84, c[0x0][0x448] ;  /* 0x00011200ff547b82 */ /* 0x000e220000000800 */
[----:B------:R-:W1:Y:S01]  /*26c0*/  SHFL.IDX PT, R85, R82, RZ, 0x1f ;  /* 0x00001fff52557589 */ /* 0x000e6200000e0000 */
[----:B------:R-:W-:-:S06]  /*26d0*/  FFMA.FTZ R73, R75, R81, R0 ;  /* 0x000000514b497223 */ /* 0x000fcc0000010000 */
[----:B------:R-:W0:Y:S01]  /*26e0*/  SHFL.IDX PT, R73, R73, RZ, 0x1f ;  /* 0x00001fff49497589 */ /* 0x000e2200000e0000 */
[----:B------:R-:W2:Y:S08]  /*26f0*/  @!P4 LDC.64 R74, c[0x0][0x3c0] ;  /* 0x0000f000ff4acb82 */ /* 0x000eb00000000a00 */
[----:B------:R-:W3:Y:S01]  /*2700*/  @!P4 LDC.64 R80, c[0x0][0x3c8] ;  /* 0x0000f200ff50cb82 */ /* 0x000ee20000000a00 */
[----:B-1----:R-:W-:-:S05]  /*2710*/  FMUL.FTZ R0, R85, R85 ;  /* 0x0000005555007220 */ /* 0x002fca0000410000 */
[----:B------:R-:W-:Y:S01]  /*2720*/  FSEL R83, R0, RZ, P5 ;  /* 0x000000ff00537208 */ /* 0x000fe20002800000 */
[----:B0-----:R-:W-:Y:S01]  /*2730*/  FFMA.FTZ R0, R73, UR11, R84 ;  /* 0x0000000b49007c23 */ /* 0x001fe20008010054 */
[----:B--2---:R-:W-:-:S04]  /*2740*/  @!P4 IMAD.WIDE R74, R2, 0x4, R74 ;  /* 0x00000004024ac825 */ /* 0x004fc800078e024a */
[----:B------:R-:W-:Y:S01]  /*2750*/  FADD.FTZ R0, R0, R83 ;  /* 0x0000005300007221 */ /* 0x000fe20000010000 */
[----:B------:R0:W-:Y:S01]  /*2760*/  @!P4 STG.E desc[UR6][R74.64], R85 ;  /* 0x000000554a00c986 */ /* 0x0001e2000c101906 */
[----:B---3--:R-:W-:-:S04]  /*2770*/  @!P4 IMAD.WIDE R80, R2, 0x4, R80 ;  /* 0x000000040250c825 */ /* 0x008fc800078e0250 */
        /* <DEDUP_REMOVED lines=39> */
[C---:B------:R-:W-:Y:S01]  /*29f0*/  FMUL.FTZ R73, R0.reuse, R73 ;  /* 0x0000004900497220 */ /* 0x040fe20000410000 */
[--C-:B------:R-:W-:Y:S02]  /*2a00*/  HADD2.F32 R80, -RZ, R59.reuse.H0_H0 ;  /* 0x2000003bff507230 */ /* 0x100fe40000004100 */
[----:B------:R-:W-:Y:S01]  /*2a10*/  FFMA.FTZ R87, R75, R82, R88 ;  /* 0x000000524b577223 */ /* 0x000fe20000010058 */
[----:B------:R-:W-:Y:S02]  /*2a20*/  HADD2.F32 R82, -RZ, R59.H1_H1 ;  /* 0x3000003bff527230 */ /* 0x000fe40000004100 */
[----:B------:R-:W-:Y:S01]  /*2a30*/  FFMA.FTZ R75, R73, R74, R80 ;  /* 0x0000004a494b7223 */ /* 0x000fe20000010050 */
[----:B------:R-:W-:Y:S01]  /*2a40*/  FMUL.FTZ R73, R0, R81 ;  /* 0x0000005100497220 */ /* 0x000fe20000410000 */
[----:B------:R-:W-:Y:S01]  /*2a50*/  HADD2.F32 R74, -RZ, R79.H1_H1 ;  /* 0x3000004fff4a7230 */ /* 0x000fe20000004100 */
[----:B------:R-:W0:Y:S04]  /*2a60*/  LDC.64 R80, c[0x0][0x428] ;  /* 0x00010a00ff507b82 */ /* 0x000e280000000a00 */
[----:B------:R-:W-:Y:S01]  /*2a70*/  FFMA.FTZ R88, R73, R74, R82 ;  /* 0x0000004a49587223 */ /* 0x000fe20000010052 */
[----:B------:R-:W-:Y:S01]  /*2a80*/  FADD.FTZ R73, R61, -R70 ;  /* 0x800000463d497221 */ /* 0x000fe20000010000 */
[----:B------:R-:W-:-:S02]  /*2a90*/  HADD2.F32 R74, -RZ, R76.H1_H1 ;  /* 0x3000004cff4a7230 */ /* 0x000fc40000004100 */
        /* <DEDUP_REMOVED lines=10> */
.L_x_16284:
[----:B------:R-:W-:Y:S05]  /*2b40*/  BSYNC.RECONVERGENT B0 ;  /* 0x0000000000007941 */ /* 0x000fea0003800200 */
.L_x_16283:
        /* <DEDUP_REMOVED lines=50> */
.L_x_16286:
[----:B------:R-:W-:Y:S05]  /*2e70*/  BSYNC.RECONVERGENT B0 ;  /* 0x0000000000007941 */ /* 0x000fea0003800200 */
.L_x_16285:
        /* <DEDUP_REMOVED lines=50> */
.L_x_16288:
[----:B------:R-:W-:Y:S05]  /*31a0*/  BSYNC.RECONVERGENT B0 ;  /* 0x0000000000007941 */ /* 0x000fea0003800200 */
.L_x_16287:
        /* <DEDUP_REMOVED lines=41> */
[----:B------:R-:W-:Y:S01]  /*3440*/  HADD2.F32 R0, -RZ, R36.H1_H1 ;  /* 0x30000024ff007230 */ /* 0x000fe20000004100 */
[----:B------:R-:W-:Y:S02]  /*3450*/  F2FP.F16.F32.PACK_AB R87, R85, R86 ;  /* 0x000000565557723e */ /* 0x000fe400000000ff */
[----:B------:R-:W-:Y:S02]  /*3460*/  F2FP.F16.F32.PACK_AB R86, R83, R84 ;  /* 0x000000545356723e */ /* 0x000fe400000000ff */
[----:B------:R-:W-:Y:S01]  /*3470*/  FFMA.FTZ R75, R75, R0, R70 ;  /* 0x000000004b4b7223 */ /* 0x000fe20000010046 */
[----:B------:R-:W-:Y:S01]  /*3480*/  F2FP.F16.F32.PACK_AB R85, R81, R80 ;  /* 0x000000505155723e */ /* 0x000fe200000000ff */
[----:B0-----:R-:W-:-:S03]  /*3490*/  IMAD.WIDE.U32 R70, R71, 0x10, R72 ;  /* 0x0000001047467825 */ /* 0x001fc600078e0048 */
[----:B------:R-:W-:-:S05]  /*34a0*/  F2FP.F16.F32.PACK_AB R84, R75, R74 ;  /* 0x0000004a4b54723e */ /* 0x000fca00000000ff */
[----:B------:R3:W-:Y:S02]  /*34b0*/  STG.E.128 desc[UR6][R70.64], R84 ;  /* 0x0000005446007986 */ /* 0x0007e4000c101d06 */
.L_x_16289:
[----:B------:R-:W-:Y:S05]  /*34c0*/  BSYNC.RECONVERGENT B0 ;  /* 0x0000000000007941 */ /* 0x000fea0003800200 */
.L_x_16282:
[----:B---3--:R-:W3:Y:S01]  /*34d0*/  LDC.64 R70, c[0x0][0x380] ;  /* 0x0000e000ff467b82 */ /* 0x008ee20000000a00 */
[----:B------:R-:W-:Y:S01]  /*34e0*/  UPLOP3.LUT UP1, UPT, UPT, UPT, UP1, 0x40, 0x4 ;  /* 0x000000000004789c */ /* 0x000fe20003f2e810 */
[----:B---3--:R-:W-:-:S04]  /*34f0*/  IADD3 R2, PT, PT, R2, R70, RZ ;  /* 0x0000004602027210 */ /* 0x008fc80007ffe0ff */
[----:B------:R-:W-:-:S13]  /*3500*/  ISETP.GE.AND P0, PT, R2, R71, PT ;  /* 0x000000470200720c */ /* 0x000fda0003f06270 */
[----:B------:R-:W-:Y:S05]  /*3510*/  @!P0 BRA `(.L_x_16290) ;  /* 0xffffffd0004c8947 */ /* 0x000fea000383ffff */
[----:B------:R-:W-:Y:S05]  /*3520*/  EXIT ;  /* 0x000000000000794d */ /* 0x000fea0003800000 */
.L_x_16291:
        /* <DEDUP_REMOVED lines=13> */
.L_x_27558:


//--------------------- .text._ZN10layer_norm13ln_fwd_kernelINS_13Kernel_traitsI6__halfS2_fS2_fjLj8192ELj1ELj1ELj8ELj16ENS_18Kernel_traits_baseILj8192ES2_S2_fS2_fjLj256EEEEELb0ELb0ELb1ELb1EEEvNS_9FwdParamsE --------------------------
	.section	.text._ZN10layer_norm13ln_fwd_kernelINS_13Kernel_traitsI6__halfS2_fS2_fjLj8192ELj1ELj1ELj8ELj16ENS_18Kernel_traits_baseILj8192ES2_S2_fS2_fjLj256EEEEELb0ELb0ELb1ELb1EEEvNS_9FwdParamsE,"ax",@progbits
	.align	128
        .global         _ZN10layer_norm13ln_fwd_kernelINS_13Kernel_traitsI6__halfS2_fS2_fjLj8192ELj1ELj1ELj8ELj16ENS_18Kernel_traits_baseILj8192ES2_S2_fS2_fjLj256EEEEELb0ELb0ELb1ELb1EEEvNS_9FwdParamsE
        .type           _ZN10layer_norm13ln_fwd_kernelINS_13Kernel_traitsI6__halfS2_fS2_fjLj8192ELj1ELj1ELj8ELj16ENS_18Kernel_traits_baseILj8192ES2_S2_fS2_fjLj256EEEEELb0ELb0ELb1ELb1EEEvNS_9FwdParamsE,@function
        .size           _ZN10layer_norm13ln_fwd_kernelINS_13Kernel_traitsI6__halfS2_fS2_fjLj8192ELj1ELj1ELj8ELj16ENS_18Kernel_traits_baseILj8192ES2_S2_fS2_fjLj256EEEEELb0ELb0ELb1ELb1EEEvNS_9FwdParamsE,(.L_x_27559 - _ZN10layer_norm13ln_fwd_kernelINS_13Kernel_traitsI6__halfS2_fS2_fjLj8192ELj1ELj1ELj8ELj16ENS_18Kernel_traits_baseILj8192ES2_S2_fS2_fjLj256EEEEELb0ELb0ELb1ELb1EEEvNS_9FwdParamsE)
        .other          _ZN10layer_norm13ln_fwd_kernelINS_13Kernel_traitsI6__halfS2_fS2_fjLj8192ELj1ELj1ELj8ELj16ENS_18Kernel_traits_baseILj8192ES2_S2_fS2_fjLj256EEEEELb0ELb0ELb1ELb1EEEvNS_9FwdParamsE,@"STO_CUDA_ENTRY STV_DEFAULT"
_ZN10layer_norm13ln_fwd_kernelINS_13Kernel_traitsI6__halfS2_fS2_fjLj8192ELj1ELj1ELj8ELj16ENS_18Kernel_traits_baseILj8192ES2_S2_fS2_fjLj256EEEEELb0ELb0ELb1ELb1EEEvNS_9FwdParamsE:
.text._ZN10layer_norm13ln_fwd_kernelINS_13Kernel_traitsI6__halfS2_fS2_fjLj8192ELj1ELj1ELj8ELj16ENS_18Kernel_traits_baseILj8192ES2_S2_fS2_fjLj256EEEEELb0ELb0ELb1ELb1EEEvNS_9FwdParamsE:
        /* <DEDUP_REMOVED lines=22> */
[----:B---3--:R-:W-:-:S02]  /*0160*/  @P0 MOV R63, R69 ;  /* 0x00000045003f0202 */ /* 0x008fc40000000f00 */
[----:B------:R-:W-:Y:S02]  /*0170*/  @P0 MOV R62, R70 ;  /* 0x00000046003e0202 */ /* 0x000fe40000000f00 */
[----:B------:R-:W-:Y:S02]  /*0180*/  @P0 MOV R2, R71 ;  /* 0x0000004700020202 */ /* 0x000fe40000000f00 */
[----:B--2---:R-:W-:Y:S02]  /*0190*/  @P0 MOV R3, R32 ;  /* 0x0000002000030202 */ /* 0x004fe40000000f00 */
[----:B0-----:R-:W-:Y:S02]  /*01a0*/  @P0 MOV R4, R33 ;  /* 0x0000002100040202 */ /* 0x001fe40000000f00 */
[----:B------:R-:W-:Y:S02]  /*01b0*/  @P0 MOV R5, R34 ;  /* 0x0000002200050202 */ /* 0x000fe40000000f00 */
[----:B------:R-:W-:-:S02]  /*01c0*/  @!P0 MOV R63, R69 ;  /* 0x00000045003f8202 */ /* 0x000fc40000000f00 */
[----:B------:R-:W-:Y:S02]  /*01d0*/  @!P0 MOV R62, R70 ;  /* 0x00000046003e8202 */ /* 0x000fe40000000f00 */
[----:B------:R-:W-:Y:S02]  /*01e0*/  @!P0 MOV R2, R71 ;  /* 0x0000004700028202 */ /* 0x000fe40000000f00 */
[----:B------:R-:W-:Y:S02]  /*01f0*/  @!P0 MOV R3, R32 ;  /* 0x0000002000038202 */ /* 0x000fe40000000f00 */
[----:B------:R-:W-:Y:S02]  /*0200*/  @!P0 MOV R4, R33 ;  /* 0x0000002100048202 */ /* 0x000fe40000000f00 */
[----:B------:R-:W-:Y:S02]  /*0210*/  @!P0 MOV R5, R34 ;  /* 0x0000002200058202 */ /* 0x000fe40000000f00 */
[----:B------:R-:W-:-:S02]  /*0220*/  @P0 MOV R6, R35 ;  /* 0x0000002300060202 */ /* 0x000fc40000000f00 */
[----:B----4-:R-:W-:Y:S02]  /*0230*/  @P0 MOV R7, R28 ;  /* 0x0000001c00070202 */ /* 0x010fe40000000f00 */
[----:B------:R-:W-:Y:S01]  /*0240*/  @P0 MOV R60, R29 ;  /* 0x0000001d003c0202 */ /* 0x000fe20000000f00 */
[----:B------:R-:W-:Y:S06]  /*0250*/  @P1 EXIT ;  /* 0x000000000000194d */ /* 0x000fec0003800000 */
        /* <DEDUP_REMOVED lines=32> */
.L_x_16304:
[----:B---3--:R-:W-:-:S06]  /*0460*/  UIMAD.WIDE UR4, UR7, 0x4, UR8 ;  /* 0x00000004070478a5 */ /* 0x008fcc000f8e0208 */
[----:B0-----:R-:W-:Y:S02]  /*0470*/  MOV R28, UR4 ;  /* 0x00000004001c7c02 */ /* 0x001fe40008000f00 */
[----:B------:R-:W-:-:S05]  /*0480*/  MOV R29, UR5 ;  /* 0x00000005001d7c02 */ /* 0x000fca0008000f00 */
[----:B------:R-:W3:Y:S01]  /*0490*/  LDG.E R28, desc[UR12][R28.64] ;  /* 0x0000000c1c1c7981 */ /* 0x000ee2000c1e1900 */
[----:B------:R-:W-:Y:S01]  /*04a0*/  UIMAD.WIDE UR18, UR7, 0x4, UR10 ;  /* 0x00000004071278a5 */ /* 0x000fe2000f8e020a */
[----:B------:R-:W-:-:S05]  /*04b0*/  HFMA2 R53, -RZ, RZ, 0, 0 ;  /* 0x00000000ff357431 */ /* 0x000fca00000001ff */
[----:B------:R-:W-:Y:S02]  /*04c0*/  MOV R30, UR18 ;  /* 0x00000012001e7c02 */ /* 0x000fe40008000f00 */
[----:B------:R-:W-:-:S05]  /*04d0*/  MOV R31, UR19 ;  /* 0x00000013001f7c02 */ /* 0x000fca0008000f00 */
[----:B------:R-:W2:Y:S01]  /*04e0*/  LDG.E R30, desc[UR12][R30.64] ;  /* 0x0000000c1e1e7981 */ /* 0x000ea2000c1e1900 */
[----:B---3--:R-:W-:-:S13]  /*04f0*/  R2UR UR24, R28 ;  /* 0x000000001c1872ca */ /* 0x008fda00000e0000 */
[----:B------:R-:W-:-:S06]  /*0500*/  UISETP.GE.AND UP2, UPT, UR24, 0x1, UPT ;  /* 0x000000011800788c */ /* 0x000fcc000bf46270 */
[----:B------:R-:W-:-:S05]  /*0510*/  PLOP3.LUT P0, PT, PT, PT, UP2, 0x80, 0x8 ;  /* 0x000000000008781c */ /* 0x000fca0003f0f028 */
[----:B------:R-:W-:Y:S01]  /*0520*/  @UP2 UIADD3 UR4, UPT, UPT, UR24, -0x1, URZ ;  /* 0xffffffff18042890 */ /* 0x000fe2000fffe0ff */
[----:B------:R-:W3:Y:S03]  /*0530*/  @UP2 LDCU.64 UR22, c[0x0][0x390] ;  /* 0x00007200ff1627ac */ /* 0x000ee60008000a00 */
[----:B-1----:R-:W-:-:S04]  /*0540*/  @UP2 UIMAD UR4, UR4, UR20, URZ ;  /* 0x00000014040422a4 */ /* 0x002fc8000f8e02ff */
[----:B------:R-:W-:-:S04]  /*0550*/  @UP2 USHF.R.S32.HI UR5, URZ, 0x1f, UR4 ;  /* 0x0000001fff052899 */ /* 0x000fc80008011404 */
[----:B------:R-:W-:-:S06]  /*0560*/  @UP2 ULEA.HI UR5, UR5, UR4, URZ, 0x3 ;  /* 0x0000000405052291 */ /* 0x000fcc000f8f18ff */
[----:B------:R-:W-:Y:S02]  /*0570*/  MOV R33, UR5 ;  /* 0x0000000500217c02 */ /* 0x000fe40008000f00 */
[----:B---3--:R-:W-:Y:S02]  /*0580*/  MOV R28, UR22 ;  /* 0x00000016001c7c02 */ /* 0x008fe40008000f00 */
[----:B------:R-:W-:Y:S02]  /*0590*/  MOV R29, UR23 ;  /* 0x00000017001d7c02 */ /* 0x000fe40008000f00 */
[----:B------:R-:W-:-:S05]  /*05a0*/  @P0 LEA.HI.SX32 R53, R33, R0, 0x1d ;  /* 0x0000000021350211 */ /* 0x000fca00078feaff */
[----:B------:R-:W-:-:S05]  /*05b0*/  @P0 IMAD.WIDE.U32 R28, R53, 0x10, R28 ;  /* 0x00000010351c0825 */ /* 0x000fca00078e001c */
[----:B------:R1:W5:Y:S01]  /*05c0*/  @P0 LDG.E.128 R24, desc[UR12][R28.64] ;  /* 0x0000000c1c180981 */ /* 0x000362000c1e1d00 */
[----:B------:R-:W-:Y:S02]  /*05d0*/  UIMAD UR4, UR7, UR20, URZ ;  /* 0x00000014070472a4 */ /* 0x000fe4000f8e02ff */
[----:B----4-:R-:W-:Y:S02]  /*05e0*/  UISETP.NE.U32.AND UP0, UPT, UR14, URZ, UPT ;  /* 0x000000ff0e00728c */ /* 0x010fe4000bf05070 */
[----:B------:R-:W-:Y:S02]  /*05f0*/  USHF.R.S32.HI UR5, URZ, 0x1f, UR4 ;  /* 0x0000001fff057899 */ /* 0x000fe40008011404 */
[----:B------:R-:W-:Y:S01]  /*0600*/  UISETP.NE.AND.EX UP0, UPT, UR15, URZ, UPT, UP0 ;  /* 0x000000ff0f00728c */ /* 0x000fe2000bf05300 */
[----:B--2---:R-:W-:Y:S01]  /*0610*/  R2UR UR6, R30 ;  /* 0x000000001e0672ca */ /* 0x004fe200000e0000 */
[----:B------:R-:W-:-:S06]  /*0620*/  ULEA.HI UR5, UR5, UR4, URZ, 0x3 ;  /* 0x0000000405057291 */ /* 0x000fcc000f8f18ff */
[----:B------:R-:W-:-:S04]  /*0630*/  MOV R31, UR5 ;  /* 0x00000005001f7c02 */ /* 0x000fc80008000f00 */
[----:B------:R-:W-:Y:S01]  /*0640*/  LEA.HI.SX32 R52, R31, R0, 0x1d ;  /* 0x000000001f347211 */ /* 0x000fe200078feaff */
[----:B-1----:R-:W-:Y:S06]  /*0650*/  BRA.U !UP0, `(.L_x_16292) ;  /* 0x0000000108787547 */ /* 0x002fec000b800000 */
[----:B------:R-:W1:Y:S02]  /*0660*/  LDC.64 R36, c[0x0][0x3a0] ;  /* 0x0000e800ff247b82 */ /* 0x000e640000000a00 */
[----:B-1----:R-:W-:-:S05]  /*0670*/  IMAD.WIDE.U32 R36, R52, 0x20, R36 ;  /* 0x0000002034247825 */ /* 0x002fca00078e0024 */
[----:B------:R-:W2:Y:S04]  /*0680*/  LDG.E.128 R28, desc[UR12][R36.64] ;  /* 0x0000000c241c7981 */ /* 0x000ea8000c1e1d00 */
[----:B------:R1:W3:Y:S01]  /*0690*/  LDG.E.128 R32, desc[UR12][R36.64+0x10] ;  /* 0x0000100c24207981 */ /* 0x0002e2000c1e1d00 */
[----:B------:R-:W-:-:S13]  /*06a0*/  ISETP.LT.AND P2, PT, RZ, UR24, PT ;  /* 0x00000018ff007c0c */ /* 0x000fda000bf41270 */
[----:B------:R-:W2:Y:S01]  /*06b0*/  @P2 LDC R40, c[0x0][0x40c] ;  /* 0x00010300ff282b82 */ /* 0x000ea20000000800 */
[--C-:B-----5:R-:W-:Y:S02]  /*06c0*/  @P2 HADD2.F32 R39, -RZ, R24.reuse.H0_H0 ;  /* 0x20000018ff272230 */ /* 0x120fe40000004100 */
[----:B------:R-:W-:Y:S02]  /*06d0*/  @P2 HADD2.F32 R38, -RZ, R24.H1_H1 ;  /* 0x30000018ff262230 */ /* 0x000fe40000004100 */
[--C-:B-1----:R-:W-:Y:S02]  /*06e0*/  @P2 HADD2.F32 R37, -RZ, R25.reuse.H0_H0 ;  /* 0x20000019ff252230 */ /* 0x102fe40000004100 */
[----:B------:R-:W-:Y:S01]  /*06f0*/  @P2 HADD2.F32 R36, -RZ, R25.H1_H1 ;  /* 0x30000019ff242230 */ /* 0x000fe20000004100 */
[----:B------:R-:W1:Y:S08]  /*0700*/  @P2 LDC R41, c[0x0][0x40c] ;  /* 0x00010300ff292b82 */ /* 0x000e700000000800 */
[----:B------:R-:W4:Y:S08]  /*0710*/  @P2 LDC R42, c[0x0][0x40c] ;  /* 0x00010300ff2a2b82 */ /* 0x000f300000000800 */
[----:B------:R-:W0:Y:S08]  /*0720*/  @P2 LDC R43, c[0x0][0x40c] ;  /* 0x00010300ff2b2b82 */ /* 0x000e300000000800 */
[----:B------:R-:W3:Y:S08]  /*0730*/  @P2 LDC R44, c[0x0][0x40c] ;  /* 0x00010300ff2c2b82 */ /* 0x000ef00000000800 */
[----:B------:R-:W3:Y:S08]  /*0740*/  @P2 LDC R45, c[0x0][0x40c] ;  /* 0x00010300ff2d2b82 */ /* 0x000ef00000000800 */
[----:B------:R-:W3:Y:S08]  /*0750*/  @P2 LDC R46, c[0x0][0x40c] ;  /* 0x00010300ff2e2b82 */ /* 0x000ef00000000800 */
[----:B------:R-:W3:Y:S01]  /*0760*/  @P2 LDC R47, c[0x0][0x40c] ;  /* 0x00010300ff2f2b82 */ /* 0x000ee20000000800 */
[----:B--2---:R-:W-:Y:S01]  /*0770*/  @P2 FFMA.FTZ R28, R39, R40, R28 ;  /* 0x00000028271c2223 */ /* 0x004fe2000001001c */
[----:B-1----:R-:W-:Y:S01]  /*0780*/  @P2 FFMA.FTZ R29, R38, R41, R29 ;  /* 0x00000029261d2223 */ /* 0x002fe2000001001d */
[----:B----4-:R-:W-:Y:S01]  /*0790*/  @P2 FFMA.FTZ R30, R37, R42, R30 ;  /* 0x0000002a251e2223 */ /* 0x010fe2000001001e */
[----:B------:R-:W-:-:S02]  /*07a0*/  @P2 HADD2.F32 R37, -RZ, R26.H0_H0 ;  /* 0x2000001aff252230 */ /* 0x000fc40000004100 */
[----:B0-----:R-:W-:Y:S01]  /*07b0*/  @P2 FFMA.FTZ R31, R36, R43, R31 ;  /* 0x0000002b241f2223 */ /* 0x001fe2000001001f */
[----:B------:R-:W-:Y:S02]  /*07c0*/  @P2 HADD2.F32 R38, -RZ, R26.H1_H1 ;  /* 0x3000001aff262230 */ /* 0x000fe40000004100 */
[--C-:B------:R-:W-:Y:S02]  /*07d0*/  @P2 HADD2.F32 R39, -RZ, R27.reuse.H0_H0 ;  /* 0x2000001bff272230 */ /* 0x100fe40000004100 */
[----:B---3--:R-:W-:Y:S01]  /*07e0*/  @P2 FFMA.FTZ R32, R37, R44, R32 ;  /* 0x0000002c25202223 */ /* 0x008fe20000010020 */
[----:B------:R-:W-:Y:S02]  /*07f0*/  @P2 HADD2.F32 R40, -RZ, R27.H1_H1 ;  /* 0x3000001bff282230 */ /* 0x000fe40000004100 */
[----:B------:R-:W-:Y:S01]  /*0800*/  @P2 FFMA.FTZ R33, R38, R45, R33 ;  /* 0x0000002d26212223 */ /* 0x000fe20000010021 */
[----:B------:R-:W-:Y:S02]  /*0810*/  @P2 FFMA.FTZ R34, R39, R46, R34 ;  /* 0x0000002e27222223 */ /* 0x000fe40000010022 */
[----:B------:R-:W-:Y:S01]  /*0820*/  @P2 FFMA.FTZ R35, R40, R47, R35 ;  /* 0x0000002f28232223 */ /* 0x000fe20000010023 */
[----:B------:R-:W-:Y:S06]  /*0830*/  BRA `(.L_x_16293) ;  /* 0x0000000000747947 */ /* 0x000fec0003800000 */
.L_x_16292:
[----:B------:R-:W1:Y:S01]  /*0840*/  @UP2 LDCU UR5, c[0x0][0x40c] ;  /* 0x00008180ff0527ac */ /* 0x000e620008000800 */
[--C-:B-----5:R-:W-:Y:S01]  /*0850*/  @P0 HADD2.F32 R32, -RZ, R24.reuse.H1_H1 ;  /* 0x30000018ff200230 */ /* 0x120fe20000004100 */
[----:B------:R-:W-:Y:S01]  /*0860*/  CS2R R28, SRZ ;  /* 0x00000000001c7805 */ /* 0x000fe2000001ff00 */
[--C-:B------:R-:W-:Y:S01]  /*0870*/  @P0 HADD2.F32 R33, -RZ, R25.reuse.H0_H0 ;  /* 0x20000019ff210230 */ /* 0x100fe20000004100 */
[----:B------:R-:W2:Y:S01]  /*0880*/  @UP2 LDCU UR18, c[0x0][0x40c] ;  /* 0x00008180ff1227ac */ /* 0x000ea20008000800 */
[----:B------:R-:W-:Y:S01]  /*0890*/  @P0 HADD2.F32 R31, -RZ, R24.H0_H0 ;  /* 0x20000018ff1f0230 */ /* 0x000fe20000004100 */
[----:B------:R-:W-:Y:S01]  /*08a0*/  MOV R30, RZ ;  /* 0x000000ff001e7202 */ /* 0x000fe20000000f00 */
[----:B------:R-:W-:Y:S01]  /*08b0*/  @P0 HADD2.F32 R36, -RZ, R25.H1_H1 ;  /* 0x30000019ff240230 */ /* 0x000fe20000004100 */
[----:B------:R-:W3:Y:S01]  /*08c0*/  @UP2 LDCU UR4, c[0x0][0x40c] ;  /* 0x00008180ff0427ac */ /* 0x000ee20008000800 */
[--C-:B------:R-:W-:Y:S01]  /*08d0*/  @P0 HADD2.F32 R37, -RZ, R26.reuse.H0_H0 ;  /* 0x2000001aff250230 */ /* 0x100fe20000004100 */
[----:B------:R-:W-:Y:S01]  /*08e0*/  CS2R R34, SRZ ;  /* 0x0000000000227805 */ /* 0x000fe2000001ff00 */
[----:B------:R-:W-:Y:S01]  /*08f0*/  @P0 HADD2.F32 R38, -RZ, R26.H1_H1 ;  /* 0x3000001aff260230 */ /* 0x000fe20000004100 */
[----:B------:R-:W4:Y:S01]  /*0900*/  @UP2 LDCU UR19, c[0x0][0x40c] ;  /* 0x00008180ff1327ac */ /* 0x000f220008000800 */
[----:B------:R-:W-:-:S02]  /*0910*/  @P0 HADD2.F32 R39, -RZ, R27.H0_H0 ;  /* 0x2000001bff270230 */ /* 0x000fc40000004100 */
[----:B------:R-:W-:Y:S01]  /*0920*/  @P0 HADD2.F32 R40, -RZ, R27.H1_H1 ;  /* 0x3000001bff280230 */ /* 0x000fe20000004100 */
[----:B------:R-:W0:Y:S01]  /*0930*/  @UP2 LDCU UR22, c[0x0][0x40c] ;  /* 0x00008180ff1627ac */ /* 0x000e220008000800 */
[----:B-1----:R-:W-:Y:S01]  /*0940*/  @P0 FMUL.FTZ R29, R32, UR5 ;  /* 0x00000005201d0c20 */ /* 0x002fe20008410000 */
[----:B------:R-:W1:Y:S01]  /*0950*/  @UP2 LDCU UR23, c[0x0][0x40c] ;  /* 0x00008180ff1727ac */ /* 0x000e620008000800 */
[----:B--2---:R-:W-:Y:S01]  /*0960*/  @P0 FMUL.FTZ R30, R33, UR18 ;  /* 0x00000012211e0c20 */ /* 0x004fe20008410000 */
[----:B------:R-:W-:Y:S01]  /*0970*/  CS2R R32, SRZ ;  /* 0x0000000000207805 */ /* 0x000fe2000001ff00 */
[----:B------:R-:W2:Y:S01]  /*0980*/  @UP2 LDCU UR25, c[0x0][0x40c] ;  /* 0x00008180ff1927ac */ /* 0x000ea20008000800 */
[----:B---3--:R-:W-:Y:S01]  /*0990*/  @P0 FMUL.FTZ R28, R31, UR4 ;  /* 0x000000041f1c0c20 */ /* 0x008fe20008410000 */
[----:B------:R-:W-:Y:S01]  /*09a0*/  MOV R31, RZ ;  /* 0x000000ff001f7202 */ /* 0x000fe20000000f00 */
[----:B------:R-:W3:Y:S01]  /*09b0*/  @UP2 LDCU UR26, c[0x0][0x40c] ;  /* 0x00008180ff1a27ac */ /* 0x000ee20008000800 */
[----:B----4-:R-:W-:Y:S01]  /*09c0*/  @P0 FMUL.FTZ R31, R36, UR19 ;  /* 0x00000013241f0c20 */ /* 0x010fe20008410000 */
[----:B0-----:R-:W-:Y:S01]  /*09d0*/  @P0 FMUL.FTZ R32, R37, UR22 ;  /* 0x0000001625200c20 */ /* 0x001fe20008410000 */
[----:B-1----:R-:W-:Y:S01]  /*09e0*/  @P0 FMUL.FTZ R33, R38, UR23 ;  /* 0x0000001726210c20 */ /* 0x002fe20008410000 */
[----:B--2---:R-:W-:Y:S01]  /*09f0*/  @P0 FMUL.FTZ R34, R39, UR25 ;  /* 0x0000001927220c20 */ /* 0x004fe20008410000 */
[----:B---3--:R-:W-:-:S07]  /*0a00*/  @P0 FMUL.FTZ R35, R40, UR26 ;  /* 0x0000001a28230c20 */ /* 0x008fce0008410000 */
.L_x_16293:
[----:B------:R-:W0:Y:S02]  /*0a10*/  LDC.64 R66, c[0x0][0x3a8] ;  /* 0x0000ea00ff427b82 */ /* 0x000e240000000a00 */
        /* <DEDUP_REMOVED lines=8> */
.L_x_16294:
[----:B------:R-:W-:Y:S01]  /*0aa0*/  IADD3 R47, PT, PT, R52, 0x100, RZ ;  /* 0x00000100342f7810 */ /* 0x000fe20007ffe0ff */
[----:B------:R-:W-:Y:S06]  /*0ab0*/  BRA.U !UP0, `(.L_x_16295) ;  /* 0x0000000108787547 */ /* 0x000fec000b800000 */
[----:B------:R-:W1:Y:S02]  /*0ac0*/  LDC.64 R44, c[0x0][0x3a0] ;  /* 0x0000e800ff2c7b82 */ /* 0x000e640000000a00 */
[----:B-1----:R-:W-:-:S05]  /*0ad0*/  IMAD.WIDE.U32 R44, R47, 0x20, R44 ;  /* 0x000000202f2c7825 */ /* 0x002fca00078e002c */
[----:B0-----:R-:W2:Y:S04]  /*0ae0*/  LDG.E.128 R36, desc[UR12][R44.64] ;  /* 0x0000000c2c247981 */ /* 0x001ea8000c1e1d00 */
[----:B------:R0:W3:Y:S01]  /*0af0*/  LDG.E.128 R40, desc[UR12][R44.64+0x10] ;  /* 0x0000100c2c287981 */ /* 0x0000e2000c1e1d00 */
[----:B------:R-:W-:-:S13]  /*0b00*/  ISETP.LT.AND P2, PT, RZ, UR24, PT ;  /* 0x00000018ff007c0c */ /* 0x000fda000bf41270 */
[----:B------:R-:W2:Y:S01]  /*0b10*/  @P2 LDC R46, c[0x0][0x40c] ;  /* 0x00010300ff2e2b82 */ /* 0x000ea20000000800 */
[--C-:B-----5:R-:W-:Y:S02]  /*0b20*/  @P2 HADD2.F32 R49, -RZ, R24.reuse.H0_H0 ;  /* 0x20000018ff312230 */ /* 0x120fe40000004100 */
[----:B------:R-:W-:Y:S02]  /*0b30*/  @P2 HADD2.F32 R48, -RZ, R24.H1_H1 ;  /* 0x30000018ff302230 */ /* 0x000fe40000004100 */
[--C-:B0-----:R-:W-:Y:S02]  /*0b40*/  @P2 HADD2.F32 R45, -RZ, R25.reuse.H0_H0 ;  /* 0x20000019ff2d2230 */ /* 0x101fe40000004100 */
[----:B------:R-:W-:Y:S01]  /*0b50*/  @P2 HADD2.F32 R44, -RZ, R25.H1_H1 ;  /* 0x30000019ff2c2230 */ /* 0x000fe20000004100 */
[----:B------:R-:W0:Y:S08]  /*0b60*/  @P2 LDC R50, c[0x0][0x40c] ;  /* 0x00010300ff322b82 */ /* 0x000e300000000800 */
[----:B------:R-:W1:Y:S08]  /*0b70*/  @P2 LDC R51, c[0x0][0x40c] ;  /* 0x00010300ff332b82 */ /* 0x000e700000000800 */
[----:B------:R-:W4:Y:S08]  /*0b80*/  @P2 LDC R54, c[0x0][0x40c] ;  /* 0x00010300ff362b82 */ /* 0x000f300000000800 */
[----:B------:R-:W3:Y:S01]  /*0b90*/  @P2 LDC R55, c[0x0][0x40c] ;  /* 0x00010300ff372b82 */ /* 0x000ee20000000800 */
[----:B--2---:R-:W-:Y:S01]  /*0ba0*/  @P2 FFMA.FTZ R36, R49, R46, R36 ;  /* 0x0000002e31242223 */ /* 0x004fe20000010024 */
[----:B0-----:R-:W-:-:S06]  /*0bb0*/  @P2 FFMA.FTZ R37, R48, R50, R37 ;  /* 0x0000003230252223 */ /* 0x001fcc0000010025 */
[----:B------:R-:W0:Y:S01]  /*0bc0*/  @P2 LDC R46, c[0x0][0x40c] ;  /* 0x00010300ff2e2b82 */ /* 0x000e220000000800 */
[----:B-1----:R-:W-:Y:S01]  /*0bd0*/  @P2 FFMA.FTZ R38, R45, R51, R38 ;  /* 0x000000332d262223 */ /* 0x002fe20000010026 */
[--C-:B------:R-:W-:Y:S02]  /*0be0*/  @P2 HADD2.F32 R45, -RZ, R26.reuse.H0_H0 ;  /* 0x2000001aff2d2230 */ /* 0x100fe40000004100 */
[----:B----4-:R-:W-:Y:S01]  /*0bf0*/  @P2 FFMA.FTZ R39, R44, R54, R39 ;  /* 0x000000362c272223 */ /* 0x010fe20000010027 */
[----:B------:R-:W-:Y:S02]  /*0c00*/  @P2 HADD2.F32 R44, -RZ, R26.H1_H1 ;  /* 0x3000001aff2c2230 */ /* 0x000fe40000004100 */
[--C-:B------:R-:W-:Y:S02]  /*0c10*/  @P2 HADD2.F32 R50, -RZ, R27.reuse.H1_H1 ;  /* 0x3000001bff322230 */ /* 0x100fe40000004100 */
[----:B---3--:R-:W-:Y:S01]  /*0c20*/  @P2 FFMA.FTZ R40, R45, R55, R40 ;  /* 0x000000372d282223 */ /* 0x008fe20000010028 */
[----:B------:R-:W1:Y:S01]  /*0c30*/  @P2 LDC R48, c[0x0][0x40c] ;  /* 0x00010300ff302b82 */ /* 0x000e620000000800 */
[----:B------:R-:W-:-:S07]  /*0c40*/  @P2 HADD2.F32 R45, -RZ, R27.H0_H0 ;  /* 0x2000001bff2d2230 */ /* 0x000fce0000004100 */
[----:B------:R-:W2:Y:S01]  /*0c50*/  @P2 LDC R49, c[0x0][0x40c] ;  /* 0x00010300ff312b82 */ /* 0x000ea20000000800 */
[----:B0-----:R-:W-:Y:S01]  /*0c60*/  @P2 FFMA.FTZ R41, R44, R46, R41 ;  /* 0x0000002e2c292223 */ /* 0x001fe20000010029 */
[----:B-1----:R-:W-:Y:S01]  /*0c70*/  @P2 FFMA.FTZ R42, R45, R48, R42 ;  /* 0x000000302d2a2223 */ /* 0x002fe2000001002a */
[----:B--2---:R-:W-:Y:S01]  /*0c80*/  @P2 FFMA.FTZ R43, R50, R49, R43 ;  /* 0x00000031322b2223 */ /* 0x004fe2000001002b */
[----:B------:R-:W-:Y:S06]  /*0c90*/  BRA `(.L_x_16296) ;  /* 0x0000000000747947 */ /* 0x000fec0003800000 */
.L_x_16295:
[----:B------:R-:W1:Y:S01]  /*0ca0*/  @UP2 LDCU UR4, c[0x0][0x40c] ;  /* 0x00008180ff0427ac */ /* 0x000e620008000800 */
[--C-:B-----5:R-:W-:Y:S01]  /*0cb0*/  @P0 HADD2.F32 R39, -RZ, R24.reuse.H0_H0 ;  /* 0x20000018ff270230 */ /* 0x120fe20000004100 */
[----:B0-----:R-:W-:Y:S01]  /*0cc0*/  CS2R R36, SRZ ;  /* 0x0000000000247805 */ /* 0x001fe2000001ff00 */
[----:B------:R-:W-:Y:S01]  /*0cd0*/  @P0 HADD2.F32 R40, -RZ, R24.H1_H1 ;  /* 0x30000018ff280230 */ /* 0x000fe20000004100 */
[----:B------:R-:W0:Y:S01]  /*0ce0*/  @UP2 LDCU UR5, c[0x0][0x40c] ;  /* 0x00008180ff0527ac */ /* 0x000e220008000800 */
[--C-:B------:R-:W-:Y:S01]  /*0cf0*/  @P0 HADD2.F32 R41, -RZ, R25.reuse.H0_H0 ;  /* 0x20000019ff290230 */ /* 0x100fe20000004100 */
[----:B------:R-:W-:Y:S01]  /*0d00*/  MOV R38, RZ ;  /* 0x000000ff00267202 */ /* 0x000fe20000000f00 */
[----:B------:R-:W-:Y:S01]  /*0d10*/  @P0 HADD2.F32 R44, -RZ, R25.H1_H1 ;  /* 0x30000019ff2c0230 */ /* 0x000fe20000004100 */
[----:B------:R-:W2:Y:S01]  /*0d20*/  @UP2 LDCU UR18, c[0x0][0x40c] ;  /* 0x00008180ff1227ac */ /* 0x000ea20008000800 */
[--C-:B------:R-:W-:Y:S01]  /*0d30*/  @P0 HADD2.F32 R45, -RZ, R26.reuse.H0_H0 ;  /* 0x2000001aff2d0230 */ /* 0x100fe20000004100 */
[----:B------:R-:W-:Y:S01]  /*0d40*/  CS2R R42, SRZ ;  /* 0x00000000002a7805 */ /* 0x000fe2000001ff00 */
[----:B------:R-:W-:Y:S01]  /*0d50*/  @P0 HADD2.F32 R46, -RZ, R26.H1_H1 ;  /* 0x3000001aff2e0230 */ /* 0x000fe20000004100 */
[----:B------:R-:W3:Y:S01]  /*0d60*/  @UP2 LDCU UR19, c[0x0][0x40c] ;  /* 0x00008180ff1327ac */ /* 0x000ee20008000800 */
[----:B------:R-:W-:-:S02]  /*0d70*/  @P0 HADD2.F32 R48, -RZ, R27.H0_H0 ;  /* 0x2000001bff300230 */ /* 0x000fc40000004100 */
[----:B------:R-:W-:Y:S01]  /*0d80*/  @P0 HADD2.F32 R49, -RZ, R27.H1_H1 ;  /* 0x3000001bff310230 */ /* 0x000fe20000004100 */
[----:B------:R-:W4:Y:S01]  /*0d90*/  @UP2 LDCU UR22, c[0x0][0x40c] ;  /* 0x00008180ff1627ac */ /* 0x000f220008000800 */
[----:B-1----:R-:W-:Y:S01]  /*0da0*/  @P0 FMUL.FTZ R36, R39, UR4 ;  /* 0x0000000427240c20 */ /* 0x002fe20008410000 */
[----:B------:R-:W-:Y:S01]  /*0db0*/  HFMA2 R39, -RZ, RZ, 0, 0 ;  /* 0x00000000ff277431 */ /* 0x000fe200000001ff */
[----:B------:R-:W1:Y:S01]  /*0dc0*/  @UP2 LDCU UR23, c[0x0][0x40c] ;  /* 0x00008180ff1727ac */ /* 0x000e620008000800 */
[----:B0-----:R-:W-:Y:S01]  /*0dd0*/  @P0 FMUL.FTZ R37, R40, UR5 ;  /* 0x0000000528250c20 */ /* 0x001fe20008410000 */
[----:B------:R-:W0:Y:S01]  /*0de0*/  @UP2 LDCU UR25, c[0x0][0x40c] ;  /* 0x00008180ff1927ac */ /* 0x000e220008000800 */
[----:B--2---:R-:W-:Y:S01]  /*0df0*/  @P0 FMUL.FTZ R38, R41, UR18 ;  /* 0x0000001229260c20 */ /* 0x004fe20008410000 */
[----:B------:R-:W-:Y:S01]  /*0e00*/  CS2R R40, SRZ ;  /* 0x0000000000287805 */ /* 0x000fe2000001ff00 */
[----:B------:R-:W2:Y:S01]  /*0e10*/  @UP2 LDCU UR26, c[0x0][0x40c] ;  /* 0x00008180ff1a27ac */ /* 0x000ea20008000800 */
[----:B---3--:R-:W-:Y:S01]  /*0e20*/  @P0 FMUL.FTZ R39, R44, UR19 ;  /* 0x000000132c270c20 */ /* 0x008fe20008410000 */
[----:B----4-:R-:W-:Y:S01]  /*0e30*/  @P0 FMUL.FTZ R40, R45, UR22 ;  /* 0x000000162d280c20 */ /* 0x010fe20008410000 */
[----:B-1----:R-:W-:Y:S01]  /*0e40*/  @P0 FMUL.FTZ R41, R46, UR23 ;  /* 0x000000172e290c20 */ /* 0x002fe20008410000 */
[----:B0-----:R-:W-:Y:S01]  /*0e50*/  @P0 FMUL.FTZ R42, R48, UR25 ;  /* 0x00000019302a0c20 */ /* 0x001fe20008410000 */
[----:B--2---:R-:W-:-:S07]  /*0e60*/  @P0 FMUL.FTZ R43, R49, UR26 ;  /* 0x0000001a312b0c20 */ /* 0x004fce0008410000 */
.L_x_16296:
        /* <DEDUP_REMOVED lines=8> */
.L_x_16297:
[----:B------:R-:W-:Y:S05]  /*0ef0*/  BRA.U !UP0, `(.L_x_16298) ;  /* 0x00000001087c7547 */ /* 0x000fea000b800000 */
[----:B------:R-:W1:Y:S01]  /*0f00*/  LDC.64 R54, c[0x0][0x3a0] ;  /* 0x0000e800ff367b82 */ /* 0x000e620000000a00 */
[----:B0-----:R-:W-:-:S05]  /*0f10*/  IADD3 R45, PT, PT, R52, 0x200, RZ ;  /* 0x00000200342d7810 */ /* 0x001fca0007ffe0ff */
[----:B-1----:R-:W-:-:S05]  /*0f20*/  IMAD.WIDE.U32 R54, R45, 0x20, R54 ;  /* 0x000000202d367825 */ /* 0x002fca00078e0036 */
[----:B------:R-:W2:Y:S04]  /*0f30*/  LDG.E.128 R44, desc[UR12][R54.64] ;  /* 0x0000000c362c7981 */ /* 0x000ea8000c1e1d00 */
[----:B------:R0:W3:Y:S01]  /*0f40*/  LDG.E.128 R48, desc[UR12][R54.64+0x10] ;  /* 0x0000100c36307981 */ /* 0x0000e2000c1e1d00 */
[----:B------:R-:W-:-:S13]  /*0f50*/  ISETP.LT.AND P2, PT, RZ, UR24, PT ;  /* 0x00000018ff007c0c */ /* 0x000fda000bf41270 */
[----:B------:R-:W2:Y:S01]  /*0f60*/  @P2 LDC R56, c[0x0][0x40c] ;  /* 0x00010300ff382b82 */ /* 0x000ea20000000800 */
[----:B-----5:R-:W-:Y:S02]  /*0f70*/  @P2 HADD2.F32 R57, -RZ, R24.H0_H0 ;  /* 0x20000018ff392230 */ /* 0x020fe40000004100 */
[--C-:B0-----:R-:W-:Y:S02]  /*0f80*/  @P2 HADD2.F32 R55, -RZ, R25.reuse.H0_H0 ;  /* 0x20000019ff372230 */ /* 0x101fe40000004100 */
[----:B------:R-:W-:-:S03]  /*0f90*/  @P2 HADD2.F32 R54, -RZ, R25.H1_H1 ;  /* 0x30000019ff362230 */ /* 0x000fc60000004100 */
[----:B------:R-:W0:Y:S08]  /*0fa0*/  @P2 LDC R58, c[0x0][0x40c] ;  /* 0x00010300ff3a2b82 */ /* 0x000e300000000800 */
[----:B------:R-:W1:Y:S01]  /*0fb0*/  @P2 LDC R59, c[0x0][0x40c] ;  /* 0x00010300ff3b2b82 */ /* 0x000e620000000800 */
[----:B--2---:R-:W-:Y:S01]  /*0fc0*/  @P2 FFMA.FTZ R44, R57, R56, R44 ;  /* 0x00000038392c2223 */ /* 0x004fe2000001002c */
[----:B------:R-:W-:-:S06]  /*0fd0*/  @P2 HADD2.F32 R56, -RZ, R24.H1_H1 ;  /* 0x30000018ff382230 */ /* 0x000fcc0000004100 */
[----:B------:R-:W2:Y:S01]  /*0fe0*/  @P2 LDC R57, c[0x0][0x40c] ;  /* 0x00010300ff392b82 */ /* 0x000ea20000000800 */
[----:B-1----:R-:W-:Y:S01]  /*0ff0*/  @P2 FFMA.FTZ R46, R55, R59, R46 ;  /* 0x0000003b372e2223 */ /* 0x002fe2000001002e */
[----:B------:R-:W-:Y:S02]  /*1000*/  @P2 HADD2.F32 R55, -RZ, R26.H0_H0 ;  /* 0x2000001aff372230 */ /* 0x000fe40000004100 */
[----:B0-----:R-:W-:-:S04]  /*1010*/  @P2 FFMA.FTZ R45, R56, R58, R45 ;  /* 0x0000003a382d2223 */ /* 0x001fc8000001002d */
[----:B------:R-:W3:Y:S08]  /*1020*/  @P2 LDC R56, c[0x0][0x40c] ;  /* 0x00010300ff382b82 */ /* 0x000ef00000000800 */
[----:B------:R-:W0:Y:S01]  /*1030*/  @P2 LDC R58, c[0x0][0x40c] ;  /* 0x00010300ff3a2b82 */ /* 0x000e220000000800 */
[----:B--2---:R-:W-:Y:S01]  /*1040*/  @P2 FFMA.FTZ R47, R54, R57, R47 ;  /* 0x00000039362f2223 */ /* 0x004fe2000001002f */
[----:B------:R-:W-:-:S06]  /*1050*/  @P2 HADD2.F32 R54, -RZ, R26.H1_H1 ;  /* 0x3000001aff362230 */ /* 0x000fcc0000004100 */
[----:B------:R-:W1:Y:S01]  /*1060*/  @P2 LDC R57, c[0x0][0x40c] ;  /* 0x00010300ff392b82 */ /* 0x000e620000000800 */
[----:B---3--:R-:W-:Y:S01]  /*1070*/  @P2 FFMA.FTZ R48, R55, R56, R48 ;  /* 0x0000003837302223 */ /* 0x008fe20000010030 */
[----:B------:R-:W-:-:S06]  /*1080*/  @P2 HADD2.F32 R55, -RZ, R27.H0_H0 ;  /* 0x2000001bff372230 */ /* 0x000fcc0000004100 */
[----:B------:R-:W2:Y:S01]  /*1090*/  @P2 LDC R56, c[0x0][0x40c] ;  /* 0x00010300ff382b82 */ /* 0x000ea20000000800 */
[----:B0-----:R-:W-:Y:S01]  /*10a0*/  @P2 FFMA.FTZ R50, R55, R58, R50 ;  /* 0x0000003a37322223 */ /* 0x001fe20000010032 */
[----:B-1----:R-:W-:Y:S01]  /*10b0*/  @P2 FFMA.FTZ R49, R54, R57, R49 ;  /* 0x0000003936312223 */ /* 0x002fe20000010031 */
[----:B------:R-:W-:-:S05]  /*10c0*/  @P2 HADD2.F32 R54, -RZ, R27.H1_H1 ;  /* 0x3000001bff362230 */ /* 0x000fca0000004100 */
[----:B--2---:R-:W-:Y:S01]  /*10d0*/  @P2 FFMA.FTZ R51, R54, R56, R51 ;  /* 0x0000003836332223 */ /* 0x004fe20000010033 */
[----:B------:R-:W-:Y:S06]  /*10e0*/  BRA `(.L_x_16299) ;  /* 0x0000000000747947 */ /* 0x000fec0003800000 */
.L_x_16298:
[----:B------:R-:W1:Y:S01]  /*10f0*/  @UP2 LDCU UR4, c[0x0][0x40c] ;  /* 0x00008180ff0427ac */ /* 0x000e620008000800 */
[----:B-----5:R-:W-:Y:S01]  /*1100*/  @P0 HADD2.F32 R49, -RZ, R24.H0_H0 ;  /* 0x20000018ff310230 */ /* 0x020fe20000004100 */
[----:B0-----:R-:W-:Y:S01]  /*1110*/  CS2R R44, SRZ ;  /* 0x00000000002c7805 */ /* 0x001fe2000001ff00 */
[--C-:B------:R-:W-:Y:S01]  /*1120*/  @P0 HADD2.F32 R54, -RZ, R25.reuse.H1_H1 ;  /* 0x30000019ff360230 */ /* 0x100fe20000004100 */
[----:B------:R-:W0:Y:S01]  /*1130*/  @UP2 LDCU UR19, c[0x0][0x40c] ;  /* 0x00008180ff1327ac */ /* 0x000e220008000800 */
[----:B------:R-:W-:Y:S01]  /*1140*/  @P0 HADD2.F32 R55, -RZ, R26.H0_H0 ;  /* 0x2000001aff370230 */ /* 0x000fe20000004100 */
[----:B------:R-:W-:Y:S01]  /*1150*/  CS2R R46, SRZ ;  /* 0x00000000002e7805 */ /* 0x000fe2000001ff00 */
[----:B------:R-:W-:Y:S01]  /*1160*/  @P0 HADD2.F32 R50, -RZ, R24.H1_H1 ;  /* 0x30000018ff320230 */ /* 0x000fe20000004100 */
[----:B------:R-:W2:Y:S01]  /*1170*/  @UP2 LDCU UR22, c[0x0][0x40c] ;  /* 0x00008180ff1627ac */ /* 0x000ea20008000800 */
[----:B------:R-:W-:Y:S01]  /*1180*/  @P0 HADD2.F32 R51, -RZ, R25.H0_H0 ;  /* 0x20000019ff330230 */ /* 0x000fe20000004100 */
[----:B------:R-:W-:Y:S01]  /*1190*/  MOV R48, RZ ;  /* 0x000000ff00307202 */ /* 0x000fe20000000f00 */
[--C-:B------:R-:W-:Y:S01]  /*11a0*/  @P0 HADD2.F32 R56, -RZ, R27.reuse.H1_H1 ;  /* 0x3000001bff380230 */ /* 0x100fe20000004100 */
[----:B------:R-:W3:Y:S01]  /*11b0*/  @UP2 LDCU UR5, c[0x0][0x40c] ;  /* 0x00008180ff0527ac */ /* 0x000ee20008000800 */
[----:B------:R-:W4:Y:S01]  /*11c0*/  @UP2 LDCU UR18, c[0x0][0x40c] ;  /* 0x00008180ff1227ac */ /* 0x000f220008000800 */
[----:B-1----:R-:W-:Y:S01]  /*11d0*/  @P0 FMUL.FTZ R44, R49, UR4 ;  /* 0x00000004312c0c20 */ /* 0x002fe20008410000 */
[----:B------:R-:W-:Y:S01]  /*11e0*/  HFMA2 R49, -RZ, RZ, 0, 0 ;  /* 0x00000000ff317431 */ /* 0x000fe200000001ff */
[----:B------:R-:W1:Y:S01]  /*11f0*/  @UP2 LDCU UR23, c[0x0][0x40c] ;  /* 0x00008180ff1727ac */ /* 0x000e620008000800 */
[----:B0-----:R-:W-:Y:S01]  /*1200*/  @P0 FMUL.FTZ R47, R54, UR19 ;  /* 0x00000013362f0c20 */ /* 0x001fe20008410000 */
[----:B------:R-:W-:Y:S01]  /*1210*/  @P0 HADD2.F32 R54, -RZ, R26.H1_H1 ;  /* 0x3000001aff360230 */ /* 0x000fe20000004100 */
[----:B------:R-:W0:Y:S01]  /*1220*/  @UP2 LDCU UR25, c[0x0][0x40c] ;  /* 0x00008180ff1927ac */ /* 0x000e220008000800 */
[----:B--2---:R-:W-:Y:S01]  /*1230*/  @P0 FMUL.FTZ R48, R55, UR22 ;  /* 0x0000001637300c20 */ /* 0x004fe20008410000 */
[----:B------:R-:W-:Y:S01]  /*1240*/  @P0 HADD2.F32 R55, -RZ, R27.H0_H0 ;  /* 0x2000001bff370230 */ /* 0x000fe20000004100 */
[----:B------:R-:W2:Y:S01]  /*1250*/  @UP2 LDCU UR26, c[0x0][0x40c] ;  /* 0x00008180ff1a27ac */ /* 0x000ea20008000800 */
[----:B---3--:R-:W-:Y:S01]  /*1260*/  @P0 FMUL.FTZ R45, R50, UR5 ;  /* 0x00000005322d0c20 */ /* 0x008fe20008410000 */
[----:B----4-:R-:W-:Y:S01]  /*1270*/  @P0 FMUL.FTZ R46, R51, UR18 ;  /* 0x00000012332e0c20 */ /* 0x010fe20008410000 */
[----:B------:R-:W-:Y:S01]  /*1280*/  CS2R R50, SRZ ;  /* 0x0000000000327805 */ /* 0x000fe2000001ff00 */
[----:B-1----:R-:W-:Y:S01]  /*1290*/  @P0 FMUL.FTZ R49, R54, UR23 ;  /* 0x0000001736310c20 */ /* 0x002fe20008410000 */
[----:B0-----:R-:W-:Y:S01]  /*12a0*/  @P0 FMUL.FTZ R50, R55, UR25 ;  /* 0x0000001937320c20 */ /* 0x001fe20008410000 */
[----:B--2---:R-:W-:-:S07]  /*12b0*/  @P0 FMUL.FTZ R51, R56, UR26 ;  /* 0x0000001a38330c20 */ /* 0x004fce0008410000 */
.L_x_16299:
        /* <DEDUP_REMOVED lines=9> */
.L_x_16300:
[----:B------:R-:W-:Y:S01]  /*1350*/  IADD3 R64, PT, PT, R52, 0x300, RZ ;  /* 0x0000030034407810 */ /* 0x000fe20007ffe0ff */
[----:B------:R-:W-:Y:S06]  /*1360*/  BRA.U !UP0, `(.L_x_16301) ;  /* 0x0000000108787547 */ /* 0x000fec000b800000 */
[----:B------:R-:W1:Y:S02]  /*1370*/  LDC.64 R58, c[0x0][0x3a0] ;  /* 0x0000e800ff3a7b82 */ /* 0x000e640000000a00 */
[----:B-1----:R-:W-:-:S05]  /*1380*/  IMAD.WIDE.U32 R58, R64, 0x20, R58 ;  /* 0x00000020403a7825 */ /* 0x002fca00078e003a */
[----:B0-----:R-:W2:Y:S01]  /*1390*/  LDG.E.128 R52, desc[UR12][R58.64] ;  /* 0x0000000c3a347981 */ /* 0x001ea2000c1e1d00 */
[----:B------:R-:W-:-:S13]  /*13a0*/  ISETP.LT.AND P0, PT, RZ, UR24, PT ;  /* 0x00000018ff007c0c */ /* 0x000fda000bf01270 */
[----:B------:R-:W2:Y:S01]  /*13b0*/  @P0 LDC R56, c[0x0][0x40c] ;  /* 0x00010300ff380b82 */ /* 0x000ea20000000800 */
[----:B-----5:R-:W-:-:S07]  /*13c0*/  @P0 HADD2.F32 R57, -RZ, R24.H0_H0 ;  /* 0x20000018ff390230 */ /* 0x020fce0000004100 */
[----:B------:R-:W0:Y:S01]  /*13d0*/  @P0 LDC R75, c[0x0][0x40c] ;  /* 0x00010300ff4b0b82 */ /* 0x000e220000000800 */
[----:B--2---:R-:W-:Y:S01]  /*13e0*/  @P0 FFMA.FTZ R52, R57, R56, R52 ;  /* 0x0000003839340223 */ /* 0x004fe20000010034 */
[----:B------:R-:W-:-:S06]  /*13f0*/  @P0 HADD2.F32 R56, -RZ, R24.H1_H1 ;  /* 0x30000018ff380230 */ /* 0x000fcc0000004100 */
[----:B------:R-:W1:Y:S02]  /*1400*/  @P0 LDC R57, c[0x0][0x40c] ;  /* 0x00010300ff390b82 */ /* 0x000e640000000800 */
[----:B-1----:R-:W-:Y:S01]  /*1410*/  @P0 FFMA.FTZ R53, R56, R57, R53 ;  /* 0x0000003938350223 */ /* 0x002fe20000010035 */
[----:B------:R-:W-:-:S05]  /*1420*/  @P0 HADD2.F32 R57, -RZ, R25.H0_H0 ;  /* 0x20000019ff390230 */ /* 0x000fca0000004100 */
[----:B------:R-:W1:Y:S02]  /*1430*/  @P0 LDC R56, c[0x0][0x40c] ;  /* 0x00010300ff380b82 */ /* 0x000e640000000800 */
[----:B-1----:R-:W-:Y:S01]  /*1440*/  @P0 FFMA.FTZ R54, R57, R56, R54 ;  /* 0x0000003839360223 */ /* 0x002fe20000010036 */
[----:B------:R-:W-:-:S05]  /*1450*/  @P0 HADD2.F32 R56, -RZ, R25.H1_H1 ;  /* 0x30000019ff380230 */ /* 0x000fca0000004100 */
[----:B------:R-:W1:Y:S02]  /*1460*/  @P0 LDC R57, c[0x0][0x40c] ;  /* 0x00010300ff390b82 */ /* 0x000e640000000800 */
[----:B-1----:R-:W-:Y:S02]  /*1470*/  @P0 FFMA.FTZ R55, R56, R57, R55 ;  /* 0x0000003938370223 */ /* 0x002fe40000010037 */
[----:B------:R-:W0:Y:S01]  /*1480*/  LDG.E.128 R56, desc[UR12][R58.64+0x10] ;  /* 0x0000100c3a387981 */ /* 0x000e22000c1e1d00 */
[--C-:B------:R-:W-:Y:S02]  /*1490*/  @P0 HADD2.F32 R65, -RZ, R26.reuse.H0_H0 ;  /* 0x2000001aff410230 */ /* 0x100fe40000004100 */
[----:B------:R-:W-:-:S03]  /*14a0*/  @P0 HADD2.F32 R76, -RZ, R26.H1_H1 ;  /* 0x3000001aff4c0230 */ /* 0x000fc60000004100 */
[----:B0-----:R-:W-:Y:S02]  /*14b0*/  @P0 FFMA.FTZ R56, R65, R75, R56 ;  /* 0x0000004b41380223 */ /* 0x001fe40000010038 */
[----:B------:R-:W0:Y:S08]  /*14c0*/  @P0 LDC R65, c[0x0][0x40c] ;  /* 0x00010300ff410b82 */ /* 0x000e300000000800 */
[----:B------:R-:W1:Y:S01]  /*14d0*/  @P0 LDC R75, c[0x0][0x40c] ;  /* 0x00010300ff4b0b82 */ /* 0x000e620000000800 */
[----:B0-----:R-:W-:Y:S01]  /*14e0*/  @P0 FFMA.FTZ R57, R76, R65, R57 ;  /* 0x000000414c390223 */ /* 0x001fe20000010039 */
[----:B------:R-:W-:-:S02]  /*14f0*/  @P0 HADD2.F32 R65, -RZ, R27.H0_H0 ;  /* 0x2000001bff410230 */ /* 0x000fc40000004100 */
[----:B------:R-:W-:-:S03]  /*1500*/  @P0 HADD2.F32 R76, -RZ, R27.H1_H1 ;  /* 0x3000001bff4c0230 */ /* 0x000fc60000004100 */
[----:B-1----:R-:W-:Y:S02]  /*1510*/  @P0 FFMA.FTZ R58, R65, R75, R58 ;  /* 0x0000004b413a0223 */ /* 0x002fe4000001003a */
[----:B------:R-:W0:Y:S02]  /*1520*/  @P0 LDC R65, c[0x0][0x40c] ;  /* 0x00010300ff410b82 */ /* 0x000e240000000800 */
[----:B0-----:R-:W-:Y:S01]  /*1530*/  @P0 FFMA.FTZ R59, R76, R65, R59 ;  /* 0x000000414c3b0223 */ /* 0x001fe2000001003b */
[----:B------:R-:W-:Y:S06]  /*1540*/  BRA `(.L_x_16302) ;  /* 0x0000000000747947 */ /* 0x000fec0003800000 */
.L_x_16301:
[----:B------:R-:W1:Y:S01]  /*1550*/  @UP2 LDCU UR4, c[0x0][0x40c] ;  /* 0x00008180ff0427ac */ /* 0x000e620008000800 */
[--C-:B0----5:R-:W-:Y:S01]  /*1560*/  @P0 HADD2.F32 R54, -RZ, R24.reuse.H0_H0 ;  /* 0x20000018ff360230 */ /* 0x121fe20000004100 */
[----:B------:R-:W-:Y:S01]  /*1570*/  CS2R R52, SRZ ;  /* 0x0000000000347805 */ /* 0x000fe2000001ff00 */
[----:B------:R-:W-:Y:S01]  /*1580*/  @P0 HADD2.F32 R55, -RZ, R24.H1_H1 ;  /* 0x30000018ff370230 */ /* 0x000fe20000004100 */
[----:B------:R-:W0:Y:S01]  /*1590*/  @UP2 LDCU UR5, c[0x0][0x40c] ;  /* 0x00008180ff0527ac */ /* 0x000e220008000800 */
[--C-:B------:R-:W-:Y:S02]  /*15a0*/  @P0 HADD2.F32 R56, -RZ, R25.reuse.H0_H0 ;  /* 0x20000019ff380230 */ /* 0x100fe40000004100 */
[----:B------:R-:W-:Y:S01]  /*15b0*/  @P0 HADD2.F32 R57, -RZ, R25.H1_H1 ;  /* 0x30000019ff390230 */ /* 0x000fe20000004100 */
[----:B------:R-:W2:Y:S01]  /*15c0*/  @UP2 LDCU UR18, c[0x0][0x40c] ;  /* 0x00008180ff1227ac */ /* 0x000ea20008000800 */
[--C-:B------:R-:W-:Y:S02]  /*15d0*/  @P0 HADD2.F32 R59, -RZ, R26.reuse.H1_H1 ;  /* 0x3000001aff3b0230 */ /* 0x100fe40000004100 */
[----:B------:R-:W-:Y:S01]  /*15e0*/  @P0 HADD2.F32 R58, -RZ, R26.H0_H0 ;  /* 0x2000001aff3a0230 */ /* 0x000fe20000004100 */
[----:B------:R-:W3:Y:S01]  /*15f0*/  @UP2 LDCU UR19, c[0x0][0x40c] ;  /* 0x00008180ff1327ac */ /* 0x000ee20008000800 */
[----:B------:R-:W-:Y:S01]  /*1600*/  @P0 HADD2.F32 R65, -RZ, R27.H1_H1 ;  /* 0x3000001bff410230 */ /* 0x000fe20000004100 */
[----:B------:R-:W4:Y:S01]  /*1610*/  @UP2 LDCU UR22, c[0x0][0x40c] ;  /* 0x00008180ff1627ac */ /* 0x000f220008000800 */
[----:B-1----:R-:W-:Y:S01]  /*1620*/  @P0 FMUL.FTZ R52, R54, UR4 ;  /* 0x0000000436340c20 */ /* 0x002fe20008410000 */
[----:B------:R-:W1:Y:S01]  /*1630*/  @UP2 LDCU UR4, c[0x0][0x40c] ;  /* 0x00008180ff0427ac */ /* 0x000e620008000800 */
[----:B0-----:R-:W-:Y:S01]  /*1640*/  @P0 FMUL.FTZ R53, R55, UR5 ;  /* 0x0000000537350c20 */ /* 0x001fe20008410000 */
[----:B------:R-:W-:Y:S01]  /*1650*/  CS2R R54, SRZ ;  /* 0x0000000000367805 */ /* 0x000fe2000001ff00 */
[----:B------:R-:W0:Y:S01]  /*1660*/  @UP2 LDCU UR5, c[0x0][0x40c] ;  /* 0x00008180ff0527ac */ /* 0x000e220008000800 */
[----:B--2---:R-:W-:Y:S01]  /*1670*/  @P0 FMUL.FTZ R54, R56, UR18 ;  /* 0x0000001238360c20 */ /* 0x004fe20008410000 */
[----:B------:R-:W2:Y:S01]  /*1680*/  @UP2 LDCU UR18, c[0x0][0x40c] ;  /* 0x00008180ff1227ac */ /* 0x000ea20008000800 */
[----:B---3--:R-:W-:Y:S01]  /*1690*/  @P0 FMUL.FTZ R55, R57, UR19 ;  /* 0x0000001339370c20 */ /* 0x008fe20008410000 */
[----:B------:R-:W-:-:S02]  /*16a0*/  CS2R R56, SRZ ;  /* 0x0000000000387805 */ /* 0x000fc4000001ff00 */
[----:B----4-:R-:W-:Y:S01]  /*16b0*/  @P0 FMUL.FTZ R56, R58, UR22 ;  /* 0x000000163a380c20 */ /* 0x010fe20008410000 */
[----:B------:R-:W-:Y:S01]  /*16c0*/  MOV R58, RZ ;  /* 0x000000ff003a7202 */ /* 0x000fe20000000f00 */
[----:B-1----:R-:W-:Y:S01]  /*16d0*/  @P0 FMUL.FTZ R57, R59, UR4 ;  /* 0x000000043b390c20 */ /* 0x002fe20008410000 */
[----:B------:R-:W-:-:S05]  /*16e0*/  @P0 HADD2.F32 R59, -RZ, R27.H0_H0 ;  /* 0x2000001bff3b0230 */ /* 0x000fca0000004100 */
[----:B0-----:R-:W-:Y:S01]  /*16f0*/  @P0 FMUL.FTZ R58, R59, UR5 ;  /* 0x000000053b3a0c20 */ /* 0x001fe20008410000 */
[----:B------:R-:W-:Y:S02]  /*1700*/  HFMA2 R59, -RZ, RZ, 0, 0 ;  /* 0x00000000ff3b7431 */ /* 0x000fe400000001ff */
[----:B--2---:R-:W-:-:S07]  /*1710*/  @P0 FMUL.FTZ R59, R65, UR18 ;  /* 0x00000012413b0c20 */ /* 0x004fce0008410000 */
.L_x_16302:
[----:B------:R-:W-:-:S04]  /*1720*/  IMAD.WIDE.U32 R64, R64, 0x20, R66 ;  /* 0x0000002040407825 */ /* 0x000fc800078e0042 */
[----:B------:R-:W-:Y:S01]  /*1730*/  FADD.FTZ R66, RZ, R28 ;  /* 0x0000001cff427221 */ /* 0x000fe20000010000 */
[----:B------:R-:W0:Y:S01]  /*1740*/  S2UR UR5, SR_CgaCtaId ;  /* 0x00000000000579c3 */ /* 0x000e220000008800 */
[----:B------:R-:W-:Y:S01]  /*1750*/  ISETP.NE.AND P0, PT, R74, RZ, PT ;  /* 0x000000ff4a00720c */ /* 0x000fe20003f05270 */
[----:B------:R-:W-:Y:S01]  /*1760*/  UMOV UR4, 0x400 ;  /* 0x0000040000047882 */ /* 0x000fe20000000000 */
[----:B------:R-:W-:Y:S01]  /*1770*/  FADD.FTZ R67, R66, R29 ;  /* 0x0000001d42437221 */ /* 0x000fe20000010000 */
[----:B------:R-:W-:Y:S01]  /*1780*/  STG.E.128 desc[UR12][R64.64], R52 ;  /* 0x0000003440007986 */ /* 0x000fe2000c101d0c */
[----:B------:R-:W-:Y:S01]  /*1790*/  ISETP.GT.U32.AND P2, PT, R74, 0x7, PT ;  /* 0x000000074a00780c */ /* 0x000fe20003f44070 */
[----:B------:R-:W-:Y:S01]  /*17a0*/  UISETP.GE.AND UP0, UPT, UR6, 0x1, UPT ;  /* 0x000000010600788c */ /* 0x000fe2000bf06270 */
[----:B------:R-:W-:Y:S01]  /*17b0*/  FADD.FTZ R66, R67, R30 ;  /* 0x0000001e43427221 */ /* 0x000fe20000010000 */
[----:B------:R1:W-:Y:S03]  /*17c0*/  STG.E.128 desc[UR12][R64.64+0x10], R56 ;  /* 0x0000103840007986 */ /* 0x0003e6000c101d0c */
        /* <DEDUP_REMOVED lines=9> */
[----:B-1----:R-:W-:-:S04]  /*1860*/  FADD.FTZ R64, R67, R38 ;  /* 0x0000002643407221 */ /* 0x002fc80000010000 */
        /* <DEDUP_REMOVED lines=109> */
[----:B------:R-:W-:-:S04]  /*1f40*/  @!P2 LEA R75, R74, UR4, 0x3 ;  /* 0x000000044a4bac11 */ /* 0x000fc8000f8e18ff */
[----:B------:R0:W-:Y:S01]  /*1f50*/  @!P0 STS.64 [R76+UR4], R64 ;  /* 0x000000404c008988 */ /* 0x0001e20008000a04 */
[----:B------:R-:W-:Y:S01]  /*1f60*/  BAR.SYNC.DEFER_BLOCKING 0x0 ;  /* 0x0000000000007b1d */ /* 0x000fe20000010000 */
[----:B------:R-:W-:Y:S02]  /*1f70*/  ISETP.NE.AND P0, PT, R0, RZ, PT ;  /* 0x000000ff0000720c */ /* 0x000fe40003f05270 */
[----:B0-----:R-:W-:Y:S02]  /*1f80*/  MOV R64, RZ ;  /* 0x000000ff00407202 */ /* 0x001fe40000000f00 */
[----:B------:R-:W-:-:S04]  /*1f90*/  @!P2 MOV R64, 0x400 ;  /* 0x000004000040a802 */ /* 0x000fc80000000f00 */
[-C--:B------:R-:W-:Y:S01]  /*1fa0*/  I2FP.F32.U32 R65, R64.reuse ;  /* 0x0000004000417245 */ /* 0x080fe20000201000 */
[----:B------:R-:W0:Y:S04]  /*1fb0*/  SHFL.DOWN PT, R76, R64, 0x4, 0x1f ;  /* 0x08801f00404c7f89 */ /* 0x000e2800000e0000 */
[----:B------:R-:W1:Y:S01]  /*1fc0*/  @!P2 LDS.64 R66, [R75] ;  /* 0x000000004b42a984 */ /* 0x000e620000000a00 */
[----:B0-----:R-:W-:Y:S02]  /*1fd0*/  IADD3 R64, PT, PT, R76, R64, RZ ;  /* 0x000000404c407210 */ /* 0x001fe40007ffe0ff */
[----:B------:R-:W-:Y:S01]  /*1fe0*/  I2FP.F32.S32 R76, R76 ;  /* 0x0000004c004c7245 */ /* 0x000fe20000201400 */
[----:B-1----:R-:W0:Y:S02]  /*1ff0*/  SHFL.DOWN PT, R75, R66, 0x4, 0x1f ;  /* 0x08801f00424b7f89 */ /* 0x002e2400000e0000 */
[----:B0-----:R-:W-:-:S04]  /*2000*/  FADD.FTZ R77, -R75, R66 ;  /* 0x000000424b4d7221 */ /* 0x001fc80000010100 */
[----:B------:R-:W-:-:S04]  /*2010*/  FMUL.FTZ R77, R77, R77 ;  /* 0x0000004d4d4d7220 */ /* 0x000fc80000410000 */
[----:B------:R-:W-:-:S04]  /*2020*/  FMUL.FTZ R77, R77, R65 ;  /* 0x000000414d4d7220 */ /* 0x000fc80000410000 */
[-C--:B------:R-:W-:Y:S01]  /*2030*/  FMUL.FTZ R77, R77, R76.reuse ;  /* 0x0000004c4d4d7220 */ /* 0x080fe20000410000 */
[----:B------:R-:W-:-:S04]  /*2040*/  FMUL.FTZ R76, R75, R76 ;  /* 0x0000004c4b4c7220 */ /* 0x000fc80000410000 */
[----:B------:R-:W-:Y:S01]  /*2050*/  FFMA.FTZ R76, R65, R66, R76 ;  /* 0x00000042414c7223 */ /* 0x000fe2000001004c */
[----:B------:R-:W-:Y:S01]  /*2060*/  I2FP.F32.S32 R65, R64 ;  /* 0x0000004000417245 */ /* 0x000fe20000201400 */
[----:B------:R-:W0:Y:S02]  /*2070*/  SHFL.DOWN PT, R66, R67, 0x4, 0x1f ;  /* 0x08801f0043427f89 */ /* 0x000e2400000e0000 */
[----:B0-----:R-:W-:Y:S02]  /*2080*/  FADD.FTZ R75, R66, R67 ;  /* 0x00000043424b7221 */ /* 0x001fe40000010000 */
[----:B------:R-:W0:Y:S01]  /*2090*/  MUFU.RCP R66, R65 ;  /* 0x0000004100427308 */ /* 0x000e220000001000 */
[----:B------:R-:W1:Y:S01]  /*20a0*/  SHFL.DOWN PT, R67, R64, 0x2, 0x1f ;  /* 0x08401f0040437f89 */ /* 0x000e6200000e0000 */
[C---:B0-----:R-:W-:Y:S01]  /*20b0*/  FMUL.FTZ R76, R66.reuse, R76 ;  /* 0x0000004c424c7220 */ /* 0x041fe20000410000 */
[----:B------:R-:W-:-:S04]  /*20c0*/  FFMA.FTZ R77, R66, R77, R75 ;  /* 0x0000004d424d7223 */ /* 0x000fc8000001004b */
[----:B------:R-:W0:Y:S01]  /*20d0*/  SHFL.DOWN PT, R75, R76, 0x2, 0x1f ;  /* 0x08401f004c4b7f89 */ /* 0x000e2200000e0000 */
[-C--:B-1----:R-:W-:Y:S02]  /*20e0*/  IADD3 R66, PT, PT, R64, R67.reuse, RZ ;  /* 0x0000004340427210 */ /* 0x082fe40007ffe0ff */
[----:B------:R-:W-:Y:S01]  /*20f0*/  I2FP.F32.S32 R64, R67 ;  /* 0x0000004300407245 */ /* 0x000fe20000201400 */
[----:B0-----:R-:W-:-:S04]  /*2100*/  FADD.FTZ R67, R76, -R75 ;  /* 0x8000004b4c437221 */ /* 0x001fc80000010000 */
[----:B------:R-:W-:Y:S01]  /*2110*/  FMUL.FTZ R75, R75, R64 ;  /* 0x000000404b4b7220 */ /* 0x000fe20000410000 */
[----:B------:R-:W-:-:S04]  /*2120*/  FMUL.FTZ R67, R67, R67 ;  /* 0x0000004343437220 */ /* 0x000fc80000410000 */
[C---:B------:R-:W-:Y:S01]  /*2130*/  FMUL.FTZ R67, R65.reuse, R67 ;  /* 0x0000004341437220 */ /* 0x040fe20000410000 */
[----:B------:R-:W-:Y:S02]  /*2140*/  FFMA.FTZ R65, R65, R76, R75 ;  /* 0x0000004c41417223 */ /* 0x000fe4000001004b */
[----:B------:R-:W0:Y:S01]  /*2150*/  SHFL.DOWN PT, R75, R77, 0x2, 0x1f ;  /* 0x08401f004d4b7f89 */ /* 0x000e2200000e0000 */
[----:B------:R-:W-:Y:S01]  /*2160*/  FMUL.FTZ R67, R67, R64 ;  /* 0x0000004043437220 */ /* 0x000fe20000410000 */
[----:B------:R-:W-:-:S04]  /*2170*/  I2FP.F32.S32 R64, R66 ;  /* 0x0000004200407245 */ /* 0x000fc80000201400 */
[----:B------:R-:W1:Y:S02]  /*2180*/  MUFU.RCP R76, R64 ;  /* 0x00000040004c7308 */ /* 0x000e640000001000 */
[C---:B-1----:R-:W-:Y:S01]  /*2190*/  FMUL.FTZ R65, R76.reuse, R65 ;  /* 0x000000414c417220 */ /* 0x042fe20000410000 */
[----:B0-----:R-:W-:Y:S02]  /*21a0*/  FADD.FTZ R75, R77, R75 ;  /* 0x0000004b4d4b7221 */ /* 0x001fe40000010000 */
[----:B------:R-:W0:Y:S02]  /*21b0*/  SHFL.DOWN PT, R77, R66, 0x1, 0x1f ;  /* 0x08201f00424d7f89 */ /* 0x000e2400000e0000 */
[----:B------:R-:W-:Y:S02]  /*21c0*/  FFMA.FTZ R67, R76, R67, R75 ;  /* 0x000000434c437223 */ /* 0x000fe4000001004b */
[----:B------:R-:W1:Y:S01]  /*21d0*/  SHFL.DOWN PT, R76, R65, 0x1, 0x1f ;  /* 0x08201f00414c7f89 */ /* 0x000e6200000e0000 */
[----:B0-----:R-:W-:-:S02]  /*21e0*/  IADD3 R75, PT, PT, R66, R77, RZ ;  /* 0x0000004d424b7210 */ /* 0x001fc40007ffe0ff */
[----:B------:R-:W-:Y:S01]  /*21f0*/  I2FP.F32.S32 R66, R77 ;  /* 0x0000004d00427245 */ /* 0x000fe20000201400 */
[----:B-1----:R-:W-:Y:S01]  /*2200*/  FADD.FTZ R77, R65, -R76 ;  /* 0x8000004c414d7221 */ /* 0x002fe20000010000 */
[----:B------:R-:W-:-:S03]  /*2210*/  I2FP.F32.S32 R75, R75 ;  /* 0x0000004b004b7245 */ /* 0x000fc60000201400 */
[-C--:B------:R-:W-:Y:S01]  /*2220*/  FMUL.FTZ R76, R76, R66.reuse ;  /* 0x000000424c4c7220 */ /* 0x080fe20000410000 */
[----:B------:R-:W-:Y:S02]  /*2230*/  FMUL.FTZ R77, R77, R77 ;  /* 0x0000004d4d4d7220 */ /* 0x000fe40000410000 */
[----:B------:R-:W0:Y:S02]  /*2240*/  MUFU.RCP R75, R75 ;  /* 0x0000004b004b7308 */ /* 0x000e240000001000 */
[C---:B------:R-:W-:Y:S01]  /*2250*/  FMUL.FTZ R77, R64.reuse, R77 ;  /* 0x0000004d404d7220 */ /* 0x040fe20000410000 */
[----:B------:R-:W-:Y:S02]  /*2260*/  FFMA.FTZ R64, R64, R65, R76 ;  /* 0x0000004140407223 */ /* 0x000fe4000001004c */
[----:B------:R-:W1:Y:S01]  /*2270*/  SHFL.DOWN PT, R76, R67, 0x1, 0x1f ;  /* 0x08201f00434c7f89 */ /* 0x000e6200000e0000 */
[----:B------:R-:W-:Y:S01]  /*2280*/  FMUL.FTZ R77, R77, R66 ;  /* 0x000000424d4d7220 */ /* 0x000fe20000410000 */
[----:B0-----:R-:W-:-:S02]  /*2290*/  FMUL.FTZ R66, R75, R64 ;  /* 0x000000404b427220 */ /* 0x001fc40000410000 */
[----:B------:R-:W0:Y:S04]  /*22a0*/  LDC R64, c[0x0][0x448] ;  /* 0x00011200ff407b82 */ /* 0x000e280000000800 */
[----:B------:R-:W-:Y:S01]  /*22b0*/  SHFL.IDX PT, R66, R66, RZ, 0x1f ;  /* 0x00001fff42427589 */ /* 0x000fe200000e0000 */
[----:B-1----:R-:W-:-:S04]  /*22c0*/  FADD.FTZ R76, R67, R76 ;  /* 0x0000004c434c7221 */ /* 0x002fc80000010000 */
[----:B------:R-:W-:Y:S01]  /*22d0*/  FFMA.FTZ R76, R75, R77, R76 ;  /* 0x0000004d4b4c7223 */ /* 0x000fe2000001004c */
[----:B------:R-:W-:Y:S02]  /*22e0*/  MOV R77, UR7 ;  /* 0x00000007004d7c02 */ /* 0x000fe40008000f00 */
[----:B------:R-:W-:Y:S02]  /*22f0*/  MOV R75, UR7 ;  /* 0x00000007004b7c02 */ /* 0x000fe40008000f00 */
[----:B------:R-:W0:Y:S02]  /*2300*/  SHFL.IDX PT, R65, R76, RZ, 0x1f ;  /* 0x00001fff4c417589 */ /* 0x000e2400000e0000 */
[----:B0-----:R-:W-:Y:S01]  /*2310*/  FFMA.FTZ R64, R65, UR21, R64 ;  /* 0x0000001541407c23 */ /* 0x001fe20008010040 */
[----:B------:R-:W-:-:S05]  /*2320*/  FMUL.FTZ R65, R66, R66 ;  /* 0x0000004242417220 */ /* 0x000fca0000410000 */
[----:B------:R-:W-:-:S05]  /*2330*/  FSEL R65, R65, RZ, P1 ;  /* 0x000000ff41417208 */ /* 0x000fca0000800000 */
[----:B------:R-:W-:Y:S02]  /*2340*/  FADD.FTZ R67, R64, R65 ;  /* 0x0000004140437221 */ /* 0x000fe40000010000 */
[----:B------:R-:W0:Y:S04]  /*2350*/  @!P0 LDC.64 R64, c[0x0][0x3c0] ;  /* 0x0000f000ff408b82 */ /* 0x000e280000000a00 */
[----:B------:R-:W1:Y:S02]  /*2360*/  MUFU.RSQ R67, R67 ;  /* 0x0000004300437308 */ /* 0x000e640000001400 */
[----:B-1----:R-:W-:Y:S01]  /*2370*/  R2UR UR5, R67 ;  /* 0x00000000430572ca */ /* 0x002fe200000e0000 */
[----:B0-----:R-:W-:Y:S02]  /*2380*/  @!P0 IMAD.WIDE R76, R77, 0x4, R64 ;  /* 0x000000044d4c8825 */ /* 0x001fe400078e0240 */
[----:B------:R-:W0:Y:S03]  /*2390*/  @!P0 LDC.64 R64, c[0x0][0x3c8] ;  /* 0x0000f200ff408b82 */ /* 0x000e260000000a00 */
[----:B------:R1:W-:Y:S01]  /*23a0*/  @!P0 STG.E desc[UR12][R76.64], R66 ;  /* 0x000000424c008986 */ /* 0x0003e2000c10190c */
[----:B0-----:R-:W-:-:S06]  /*23b0*/  @!P0 IMAD.WIDE R64, R75, 0x4, R64 ;  /* 0x000000044b408825 */ /* 0x001fcc00078e0240 */
[----:B------:R-:W-:-:S05]  /*23c0*/  MOV R75, UR5 ;  /* 0x00000005004b7c02 */ /* 0x000fca0008000f00 */
[----:B------:R1:W-:Y:S01]  /*23d0*/  @!P0 STG.E desc[UR12][R64.64], R75 ;  /* 0x0000004b40008986 */ /* 0x0003e2000c10190c */
[----:B------:R-:W-:Y:S05]  /*23e0*/  BRA.U !UP0, `(.L_x_16303) ;  /* 0x0000000d08107547 */ /* 0x000fea000b800000 */
[----:B-1----:R-:W-:Y:S01]  /*23f0*/  FSEL R66, R66, RZ, !P1 ;  /* 0x000000ff42427208 */ /* 0x002fe20004800000 */
[----:B------:R-:W-:Y:S02]  /*2400*/  HADD2.F32 R65, -RZ, R68.H0_H0 ;  /* 0x20000044ff417230 */ /* 0x000fe40000004100 */
[----:B------:R-:W-:Y:S01]  /*2410*/  HADD2.F32 R67, -RZ, R8.H0_H0 ;  /* 0x20000008ff437230 */ /* 0x000fe20000004100 */
[----:B------:R-:W-:Y:S01]  /*2420*/  R2UR UR4, R66 ;  /* 0x00000000420472ca */ /* 0x000fe200000e0000 */
[----:B------:R-:W-:Y:S02]  /*2430*/  HADD2.F32 R64, -RZ, R68.H1_H1 ;  /* 0x30000044ff407230 */ /* 0x000fe40000004100 */
[----:B------:R-:W-:Y:S02]  /*2440*/  HADD2.F32 R66, -RZ, R8.H1_H1 ;  /* 0x30000008ff427230 */ /* 0x000fe40000004100 */
[----:B------:R-:W-:-:S08]  /*2450*/  HADD2.F32 R76, -RZ, R6.H1_H1 ;  /* 0x30000006ff4c7230 */ /* 0x000fd00000004100 */
[----:B------:R-:W-:Y:S01]  /*2460*/  FADD.FTZ R28, R28, -UR4 ;  /* 0x800000041c1c7e21 */ /* 0x000fe20008010000 */
[----:B------:R-:W-:Y:S01]  /*2470*/  FADD.FTZ R29, R29, -UR4 ;  /* 0x800000041d1d7e21 */ /* 0x000fe20008010000 */
[----:B------:R-:W-:Y:S01]  /*2480*/  FADD.FTZ R30, R30, -UR4 ;  /* 0x800000041e1e7e21 */ /* 0x000fe20008010000 */
[----:B------:R-:W-:Y:S01]  /*2490*/  FADD.FTZ R31, R31, -UR4 ;  /* 0x800000041f1f7e21 */ /* 0x000fe20008010000 */
[----:B------:R-:W-:Y:S01]  /*24a0*/  FMUL.FTZ R28, R28, UR5 ;  /* 0x000000051c1c7c20 */ /* 0x000fe20008410000 */
[----:B------:R-:W-:Y:S01]  /*24b0*/  FMUL.FTZ R29, R29, UR5 ;  /* 0x000000051d1d7c20 */ /* 0x000fe20008410000 */
[----:B------:R-:W-:Y:S01]  /*24c0*/  FADD.FTZ R32, R32, -UR4 ;  /* 0x8000000420207e21 */ /* 0x000fe20008010000 */
[----:B------:R-:W-:Y:S01]  /*24d0*/  FMUL.FTZ R31, R31, UR5 ;  /* 0x000000051f1f7c20 */ /* 0x000fe20008410000 */
[----:B------:R-:W-:Y:S01]  /*24e0*/  FFMA.FTZ R28, R28, R65, R67 ;  /* 0x000000411c1c7223 */ /* 0x000fe20000010043 */
[----:B------:R-:W-:Y:S01]  /*24f0*/  FFMA.FTZ R65, R29, R64, R66 ;  /* 0x000000401d417223 */ /* 0x000fe20000010042 */
[----:B------:R-:W-:Y:S01]  /*2500*/  FMUL.FTZ R29, R30, UR5 ;  /* 0x000000051e1d7c20 */ /* 0x000fe20008410000 */
[----:B------:R-:W-:-:S02]  /*2510*/  HADD2.F32 R30, -RZ, R63.H0_H0 ;  /* 0x2000003fff1e7230 */ /* 0x000fc40000004100 */
[----:B------:R-:W-:Y:S01]  /*2520*/  FADD.FTZ R33, R33, -UR4 ;  /* 0x8000000421217e21 */ /* 0x000fe20008010000 */
[----:B------:R-:W-:Y:S02]  /*2530*/  HADD2.F32 R64, -RZ, R9.H0_H0 ;  /* 0x20000009ff407230 */ /* 0x000fe40000004100 */
[----:B------:R-:W-:Y:S01]  /*2540*/  FADD.FTZ R34, R34, -UR4 ;  /* 0x8000000422227e21 */ /* 0x000fe20008010000 */
[--C-:B------:R-:W-:Y:S02]  /*2550*/  HADD2.F32 R67, -RZ, R10.reuse.H0_H0 ;  /* 0x2000000aff437230 */ /* 0x100fe40000004100 */
[----:B------:R-:W-:Y:S01]  /*2560*/  FMUL.FTZ R33, R33, UR5 ;  /* 0x0000000521217c20 */ /* 0x000fe20008410000 */
[----:B------:R-:W-:Y:S02]  /*2570*/  HADD2.F32 R66, -RZ, R10.H1_H1 ;  /* 0x3000000aff427230 */ /* 0x000fe40000004100 */
[----:B------:R-:W-:Y:S01]  /*2580*/  FFMA.FTZ R29, R29, R30, R64 ;  /* 0x0000001e1d1d7223 */ /* 0x000fe20000010040 */
[----:B------:R-:W-:-:S02]  /*2590*/  HADD2.F32 R64, -RZ, R63.H1_H1 ;  /* 0x3000003fff407230 */ /* 0x000fc40000004100 */
[----:B------:R-:W-:Y:S01]  /*25a0*/  FADD.FTZ R35, R35, -UR4 ;  /* 0x8000000423237e21 */ /* 0x000fe20008010000 */
[----:B------:R-:W-:Y:S02]  /*25b0*/  HADD2.F32 R30, -RZ, R9.H1_H1 ;  /* 0x30000009ff1e7230 */ /* 0x000fe40000004100 */
[----:B------:R-:W-:Y:S01]  /*25c0*/  FADD.FTZ R36, R36, -UR4 ;  /* 0x8000000424247e21 */ /* 0x000fe20008010000 */
[----:B------:R-:W-:Y:S01]  /*25d0*/  FADD.FTZ R37, R37, -UR4 ;  /* 0x8000000425257e21 */ /* 0x000fe20008010000 */
[----:B------:R-:W-:Y:S01]  /*25e0*/  FMUL.FTZ R35, R35, UR5 ;  /* 0x0000000523237c20 */ /* 0x000fe20008410000 */
[----:B------:R-:W-:Y:S01]  /*25f0*/  FADD.FTZ R38, R38, -UR4 ;  /* 0x8000000426267e21 */ /* 0x000fe20008010000 */
[----:B------:R-:W-:Y:S01]  /*2600*/  FFMA.FTZ R64, R31, R64, R30 ;  /* 0x000000401f407223 */ /* 0x000fe2000001001e */
[----:B------:R-:W-:Y:S01]  /*2610*/  FMUL.FTZ R30, R32, UR5 ;  /* 0x00000005201e7c20 */ /* 0x000fe20008410000 */
[--C-:B------:R-:W-:Y:S02]  /*2620*/  HADD2.F32 R31, -RZ, R62.reuse.H0_H0 ;  /* 0x2000003eff1f7230 */ /* 0x100fe40000004100 */
[----:B------:R-:W-:Y:S01]  /*2630*/  FMUL.FTZ R37, R37, UR5 ;  /* 0x0000000525257c20 */ /* 0x000fe20008410000 */
[----:B------:R-:W-:-:S02]  /*2640*/  HADD2.F32 R32, -RZ, R62.H1_H1 ;  /* 0x3000003eff207230 */ /* 0x000fc40000004100 */
[----:B------:R-:W-:Y:S01]  /*2650*/  FADD.FTZ R39, R39, -UR4 ;  /* 0x8000000427277e21 */ /* 0x000fe20008010000 */
[----:B------:R-:W-:Y:S01]  /*2660*/  FADD.FTZ R40, R40, -UR4 ;  /* 0x8000000428287e21 */ /* 0x000fe20008010000 */
[----:B------:R-:W-:Y:S01]  /*2670*/  FFMA.FTZ R30, R30, R31, R67 ;  /* 0x0000001f1e1e7223 */ /* 0x000fe20000010043 */
[----:B------:R-:W-:Y:S01]  /*2680*/  FMUL.FTZ R31, R34, UR5 ;  /* 0x00000005221f7c20 */ /* 0x000fe20008410000 */
[----:B------:R-:W-:Y:S01]  /*2690*/  FFMA.FTZ R33, R33, R32, R66 ;  /* 0x0000002021217223 */ /* 0x000fe20000010042 */
[--C-:B------:R-:W-:Y:S02]  /*26a0*/  HADD2.F32 R32, -RZ, R2.reuse.H0_H0 ;  /* 0x20000002ff207230 */ /* 0x100fe40000004100 */
[----:B------:R-:W-:Y:S01]  /*26b0*/  FMUL.FTZ R39, R39, UR5 ;  /* 0x0000000527277c20 */ /* 0x000fe20008410000 */
[----:B------:R-:W-:Y:S02]  /*26c0*/  HADD2.F32 R34, -RZ, R11.H0_H0 ;  /* 0x2000000bff227230 */ /* 0x000fe40000004100 */
[----:B------:R-:W-:Y:S01]  /*26d0*/  FADD.FTZ R41, R41, -UR4 ;  /* 0x8000000429297e21 */ /* 0x000fe20008010000 */
[----:B------:R-:W-:-:S02]  /*26e0*/  HADD2.F32 R66, -RZ, R2.H1_H1 ;  /* 0x30000002ff427230 */ /* 0x000fc40000004100 */
[----:B------:R-:W-:Y:S01]  /*26f0*/  FADD.FTZ R42, R42, -UR4 ;  /* 0x800000042a2a7e21 */ /* 0x000fe20008010000 */
[--C-:B------:R-:W-:Y:S02]  /*2700*/  HADD2.F32 R67, -RZ, R12.reuse.H0_H0 ;  /* 0x2000000cff437230 */ /* 0x100fe40000004100 */
[----:B------:R-:W-:Y:S01]  /*2710*/  FFMA.FTZ R31, R31, R32, R34 ;  /* 0x000000201f1f7223 */ /* 0x000fe20000010022 */
[----:B------:R-:W-:Y:S02]  /*2720*/  HADD2.F32 R32, -RZ, R11.H1_H1 ;  /* 0x3000000bff207230 */ /* 0x000fe40000004100 */
[----:B------:R-:W-:Y:S01]  /*2730*/  FMUL.FTZ R41, R41, UR5 ;  /* 0x0000000529297c20 */ /* 0x000fe20008410000 */
[----:B------:R-:W-:Y:S02]  /*2740*/  HADD2.F32 R34, -RZ, R3.H1_H1 ;  /* 0x30000003ff227230 */ /* 0x000fe40000004100 */
[----:B------:R-:W-:Y:S01]  /*2750*/  FADD.FTZ R43, R43, -UR4 ;  /* 0x800000042b2b7e21 */ /* 0x000fe20008010000 */
[----:B------:R-:W-:Y:S01]  /*2760*/  FADD.FTZ R44, R44, -UR4 ;  /* 0x800000042c2c7e21 */ /* 0x000fe20008010000 */
[----:B------:R-:W-:Y:S01]  /*2770*/  FFMA.FTZ R66, R35, R66, R32 ;  /* 0x0000004223427223 */ /* 0x000fe20000010020 */
[----:B------:R-:W-:Y:S01]  /*2780*/  FMUL.FTZ R32, R36, UR5 ;  /* 0x0000000524207c20 */ /* 0x000fe20008410000 */
[----:B------:R-:W-:-:S02]  /*2790*/  HADD2.F32 R36, -RZ, R12.H1_H1 ;  /* 0x3000000cff247230 */ /* 0x000fc40000004100 */
[----:B------:R-:W-:Y:S01]  /*27a0*/  FMUL.FTZ R43, R43, UR5 ;  /* 0x000000052b2b7c20 */ /* 0x000fe20008410000 */
[----:B------:R-:W-:Y:S02]  /*27b0*/  HADD2.F32 R35, -RZ, R3.H0_H0 ;  /* 0x20000003ff237230 */ /* 0x000fe40000004100 */
[----:B------:R-:W-:Y:S01]  /*27c0*/  FADD.FTZ R45, R45, -UR4 ;  /* 0x800000042d2d7e21 */ /* 0x000fe20008010000 */
[----:B------:R-:W-:Y:S01]  /*27d0*/  FADD.FTZ R46, R46, -UR4 ;  /* 0x800000042e2e7e21 */ /* 0x000fe20008010000 */
[----:B------:R-:W-:Y:S01]  /*27e0*/  FFMA.FTZ R37, R37, R34, R36 ;  /* 0x0000002225257223 */ /* 0x000fe20000010024 */
[----:B------:R-:W-:Y:S01]  /*27f0*/  FMUL.FTZ R36, R38, UR5 ;  /* 0x0000000526247c20 */ /* 0x000fe20008410000 */
[----:B------:R-:W-:Y:S01]  /*2800*/  FFMA.FTZ R32, R32, R35, R67 ;  /* 0x0000002320207223 */ /* 0x000fe20000010043 */
[----:B------:R-:W-:Y:S02]  /*2810*/  HADD2.F32 R35, -RZ, R4.H0_H0 ;  /* 0x20000004ff237230 */ /* 0x000fe40000004100 */
[----:B------:R-:W-:Y:S01]  /*2820*/  FADD.FTZ R47, R47, -UR4 ;  /* 0x800000042f2f7e21 */ /* 0x000fe20008010000 */
[----:B------:R-:W-:-:S02]  /*2830*/  HADD2.F32 R67, -RZ, R13.H0_H0 ;  /* 0x2000000dff437230 */ /* 0x000fc40000004100 */
[----:B------:R-:W-:Y:S01]  /*2840*/  FADD.FTZ R48, R48, -UR4 ;  /* 0x8000000430307e21 */ /* 0x000fe20008010000 */
[----:B------:R-:W-:Y:S02]  /*2850*/  HADD2.F32 R34, -RZ, R4.H1_H1 ;  /* 0x30000004ff227230 */ /* 0x000fe40000004100 */
[----:B------:R-:W-:Y:S01]  /*2860*/  FADD.FTZ R49, R49, -UR4 ;  /* 0x8000000431317e21 */ /* 0x000fe20008010000 */
[----:B------:R-:W-:Y:S02]  /*2870*/  HADD2.F32 R38, -RZ, R13.H1_H1 ;  /* 0x3000000dff267230 */ /* 0x000fe40000004100 */
[----:B------:R-:W-:Y:S01]  /*2880*/  FFMA.FTZ R36, R36, R35, R67 ;  /* 0x0000002324247223 */ /* 0x000fe20000010043 */
[----:B------:R-:W-:Y:S02]  /*2890*/  HADD2.F32 R35, -RZ, R5.H0_H0 ;  /* 0x20000005ff237230 */ /* 0x000fe40000004100 */
[----:B------:R-:W-:Y:S01]  /*28a0*/  FADD.FTZ R50, R50, -UR4 ;  /* 0x8000000432327e21 */ /* 0x000fe20008010000 */
[----:B------:R-:W-:-:S02]  /*28b0*/  HADD2.F32 R67, -RZ, R14.H0_H0 ;  /* 0x2000000eff437230 */ /* 0x000fc40000004100 */
[----:B------:R-:W-:Y:S01]  /*28c0*/  FFMA.FTZ R39, R39, R34, R38 ;  /* 0x0000002227277223 */ /* 0x000fe20000010026 */
[----:B------:R-:W-:Y:S01]  /*28d0*/  FMUL.FTZ R34, R40, UR5 ;  /* 0x0000000528227c20 */ /* 0x000fe20008410000 */
[----:B------:R-:W-:Y:S02]  /*28e0*/  HADD2.F32 R38, -RZ, R5.H1_H1 ;  /* 0x30000005ff267230 */ /* 0x000fe40000004100 */
[----:B------:R-:W-:Y:S01]  /*28f0*/  FADD.FTZ R51, R51, -UR4 ;  /* 0x8000000433337e21 */ /* 0x000fe20008010000 */
[----:B------:R-:W-:Y:S02]  /*2900*/  HADD2.F32 R40, -RZ, R14.H1_H1 ;  /* 0x3000000eff287230 */ /* 0x000fe40000004100 */
[----:B------:R-:W-:Y:S01]  /*2910*/  FFMA.FTZ R34, R34, R35, R67 ;  /* 0x0000002322227223 */ /* 0x000fe20000010043 */
[----:B------:R-:W-:Y:S01]  /*2920*/  FMUL.FTZ R35, R42, UR5 ;  /* 0x000000052a237c20 */ /* 0x000fe20008410000 */
[----:B------:R-:W-:Y:S02]  /*2930*/  HADD2.F32 R42, -RZ, R16.H1_H1 ;  /* 0x30000010ff2a7230 */ /* 0x000fe40000004100 */
[----:B------:R-:W-:Y:S01]  /*2940*/  FMUL.FTZ R51, R51, UR5 ;  /* 0x0000000533337c20 */ /* 0x000fe20008410000 */
[----:B------:R-:W-:Y:S01]  /*2950*/  FFMA.FTZ R67, R41, R38, R40 ;  /* 0x0000002629437223 */ /* 0x000fe20000010028 */
[----:B------:R-:W-:-:S02]  /*2960*/  HADD2.F32 R38, -RZ, R6.H0_H0 ;  /* 0x20000006ff267230 */ /* 0x000fc40000004100 */
[----:B------:R-:W-:Y:S01]  /*2970*/  FADD.FTZ R52, R52, -UR4 ;  /* 0x8000000434347e21 */ /* 0x000fe20008010000 */
[----:B------:R-:W-:Y:S02]  /*2980*/  HADD2.F32 R40, -RZ, R15.H0_H0 ;  /* 0x2000000fff287230 */ /* 0x000fe40000004100 */
[----:B------:R-:W-:Y:S01]  /*2990*/  FADD.FTZ R53, R53, -UR4 ;  /* 0x8000000435357e21 */ /* 0x000fe20008010000 */
[----:B------:R-:W-:Y:S02]  /*29a0*/  HADD2.F32 R41, -RZ, R7.H0_H0 ;  /* 0x20000007ff297230 */ /* 0x000fe40000004100 */
[----:B------:R-:W-:Y:S01]  /*29b0*/  FADD.FTZ R54, R54, -UR4 ;  /* 0x8000000436367e21 */ /* 0x000fe20008010000 */
[----:B------:R-:W-:Y:S01]  /*29c0*/  FADD.FTZ R55, R55, -UR4 ;  /* 0x8000000437377e21 */ /* 0x000fe20008010000 */
[----:B------:R-:W-:Y:S01]  /*29d0*/  FFMA.FTZ R35, R35, R38, R40 ;  /* 0x0000002623237223 */ /* 0x000fe20000010028 */
[----:B------:R-:W-:Y:S02]  /*29e0*/  HADD2.F32 R38, -RZ, R15.H1_H1 ;  /* 0x3000000fff267230 */ /* 0x000fe40000004100 */
[----:B------:R-:W-:Y:S01]  /*29f0*/  FMUL.FTZ R40, R44, UR5 ;  /* 0x000000052c287c20 */ /* 0x000fe20008410000 */
[----:B------:R-:W-:-:S02]  /*2a00*/  HADD2.F32 R44, -RZ, R17.H1_H1 ;  /* 0x30000011ff2c7230 */ /* 0x000fc40000004100 */
[----:B------:R-:W-:Y:S01]  /*2a10*/  FADD.FTZ R56, R56, -UR4 ;  /* 0x8000000438387e21 */ /* 0x000fe20008010000 */
[----:B------:R-:W-:Y:S01]  /*2a20*/  FADD.FTZ R57, R57, -UR4 ;  /* 0x8000000439397e21 */ /* 0x000fe20008010000 */
[----:B------:R-:W-:Y:S01]  /*2a30*/  FFMA.FTZ R76, R43, R76, R38 ;  /* 0x0000004c2b4c7223 */ /* 0x000fe20000010026 */
[----:B------:R-:W-:Y:S02]  /*2a40*/  HADD2.F32 R43, -RZ, R16.H0_H0 ;  /* 0x20000010ff2b7230 */ /* 0x000fe40000004100 */
[----:B------:R-:W-:Y:S01]  /*2a50*/  FADD.FTZ R58, R58, -UR4 ;  /* 0x800000043a3a7e21 */ /* 0x000fe20008010000 */
[----:B------:R-:W-:Y:S02]  /*2a60*/  HADD2.F32 R38, -RZ, R7.H1_H1 ;  /* 0x30000007ff267230 */ /* 0x000fe40000004100 */
[----:B------:R-:W-:Y:S01]  /*2a70*/  FADD.FTZ R59, R59, -UR4 ;  /* 0x800000043b3b7e21 */ /* 0x000fe20008010000 */
[----:B------:R-:W-:Y:S01]  /*2a80*/  UIADD3 UR4, UPT, UPT, UR6, -0x1, URZ ;  /* 0xffffffff06047890 */ /* 0x000fe2000fffe0ff */
[----:B------:R-:W-:Y:S01]  /*2a90*/  FFMA.FTZ R40, R40, R41, R43 ;  /* 0x0000002928287223 */ /* 0x000fe2000001002b */
[----:B------:R-:W-:Y:S01]  /*2aa0*/  FMUL.FTZ R41, R45, UR5 ;  /* 0x000000052d297c20 */ /* 0x000fe20008410000 */
[----:B------:R-:W-:Y:S01]  /*2ab0*/  HADD2.F32 R43, -RZ, R60.H0_H0 ;  /* 0x2000003cff2b7230 */ /* 0x000fe20000004100 */
[----:B------:R-:W-:Y:S01]  /*2ac0*/  UIMAD UR4, UR4, UR20, URZ ;  /* 0x00000014040472a4 */ /* 0x000fe2000f8e02ff */
[----:B------:R-:W-:-:S02]  /*2ad0*/  HADD2.F32 R45, -RZ, R17.H0_H0 ;  /* 0x20000011ff2d7230 */ /* 0x000fc40000004100 */
[----:B------:R-:W-:Y:S01]  /*2ae0*/  FFMA.FTZ R41, R41, R38, R42 ;  /* 0x0000002629297223 */ /* 0x000fe2000001002a */
[----:B------:R-:W-:Y:S01]  /*2af0*/  FMUL.FTZ R42, R46, UR5 ;  /* 0x000000052e2a7c20 */ /* 0x000fe20008410000 */
[----:B------:R-:W-:Y:S01]  /*2b00*/  HADD2.F32 R38, -RZ, R60.H1_H1 ;  /* 0x3000003cff267230 */ /* 0x000fe20000004100 */
[----:B------:R-:W-:Y:S01]  /*2b10*/  F2FP.F16.F32.PACK_AB R28, R65, R28 ;  /* 0x0000001c411c723e */ /* 0x000fe200000000ff */
[----:B------:R-:W-:Y:S02]  /*2b20*/  HADD2.F32 R46, -RZ, R18.H1_H1 ;  /* 0x30000012ff2e7230 */ /* 0x000fe40000004100 */
[----:B------:R-:W-:Y:S01]  /*2b30*/  FFMA.FTZ R42, R42, R43, R45 ;  /* 0x0000002b2a2a7223 */ /* 0x000fe2000001002d */
[----:B------:R-:W-:Y:S01]  /*2b40*/  FMUL.FTZ R43, R47, UR5 ;  /* 0x000000052f2b7c20 */ /* 0x000fe20008410000 */
[----:B------:R-:W-:Y:S01]  /*2b50*/  HADD2.F32 R45, -RZ, R70.H0_H0 ;  /* 0x20000046ff2d7230 */ /* 0x000fe20000004100 */
[----:B------:R-:W-:Y:S01]  /*2b60*/  F2FP.F16.F32.PACK_AB R30, R33, R30 ;  /* 0x0000001e211e723e */ /* 0x000fe200000000ff */
[----:B------:R-:W-:-:S02]  /*2b70*/  HADD2.F32 R47, -RZ, R18.H0_H0 ;  /* 0x20000012ff2f7230 */ /* 0x000fc40000004100 */
[----:B------:R-:W-:Y:S01]  /*2b80*/  FFMA.FTZ R43, R43, R38, R44 ;  /* 0x000000262b2b7223 */ /* 0x000fe2000001002c */
[----:B------:R-:W-:Y:S01]  /*2b90*/  FMUL.FTZ R38, R48, UR5 ;  /* 0x0000000530267c20 */ /* 0x000fe20008410000 */
[----:B------:R-:W-:Y:S02]  /*2ba0*/  HADD2.F32 R44, -RZ, R70.H1_H1 ;  /* 0x30000046ff2c7230 */ /* 0x000fe40000004100 */
[----:B------:R-:W-:Y:S01]  /*2bb0*/  FMUL.FTZ R48, R50, UR5 ;  /* 0x0000000532307c20 */ /* 0x000fe20008410000 */
[----:B------:R-:W-:Y:S02]  /*2bc0*/  HADD2.F32 R50, -RZ, R20.H1_H1 ;  /* 0x30000014ff327230 */ /* 0x000fe40000004100 */
[----:B------:R-:W-:Y:S01]  /*2bd0*/  FFMA.FTZ R38, R38, R45, R47 ;  /* 0x0000002d26267223 */ /* 0x000fe2000001002f */
[----:B------:R-:W-:Y:S01]  /*2be0*/  FMUL.FTZ R47, R49, UR5 ;  /* 0x00000005312f7c20 */ /* 0x000fe20008410000 */
[----:B------:R-:W-:Y:S01]  /*2bf0*/  HADD2.F32 R45, -RZ, R69.H0_H0 ;  /* 0x20000045ff2d7230 */ /* 0x000fe20000004100 */
[----:B------:R-:W-:Y:S01]  /*2c00*/  F2FP.F16.F32.PACK_AB R29, R64, R29 ;  /* 0x0000001d401d723e */ /* 0x000fe200000000ff */
[----:B------:R-:W-:-:S02]  /*2c10*/  HADD2.F32 R49, -RZ, R19.H0_H0 ;  /* 0x20000013ff317230 */ /* 0x000fc40000004100 */
[----:B------:R-:W-:Y:S01]  /*2c20*/  FFMA.FTZ R47, R47, R44, R46 ;  /* 0x0000002c2f2f7223 */ /* 0x000fe2000001002e */
[----:B------:R-:W-:Y:S01]  /*2c30*/  HADD2.F32 R44, -RZ, R69.H1_H1 ;  /* 0x30000045ff2c7230 */ /* 0x000fe20000004100 */
[----:B------:R-:W-:Y:S01]  /*2c40*/  F2FP.F16.F32.PACK_AB R35, R76, R35 ;  /* 0x000000234c23723e */ /* 0x000fe200000000ff */
[----:B------:R-:W-:Y:S02]  /*2c50*/  HADD2.F32 R46, -RZ, R19.H1_H1 ;  /* 0x30000013ff2e7230 */ /* 0x000fe40000004100 */
[----:B------:R-:W-:Y:S01]  /*2c60*/  FFMA.FTZ R48, R48, R45, R49 ;  /* 0x0000002d30307223 */ /* 0x000fe20000010031 */
[--C-:B------:R-:W-:Y:S01]  /*2c70*/  HADD2.F32 R45, -RZ, R61.reuse.H0_H0 ;  /* 0x2000003dff2d7230 */ /* 0x100fe20000004100 */
[----:B------:R-:W-:Y:S01]  /*2c80*/  F2FP.F16.F32.PACK_AB R31, R66, R31 ;  /* 0x0000001f421f723e */ /* 0x000fe200000000ff */
[----:B------:R-:W-:Y:S02]  /*2c90*/  HADD2.F32 R49, -RZ, R20.H0_H0 ;  /* 0x20000014ff317230 */ /* 0x000fe40000004100 */
[----:B------:R-:W-:Y:S01]  /*2ca0*/  FFMA.FTZ R51, R51, R44, R46 ;  /* 0x0000002c33337223 */ /* 0x000fe2000001002e */
[----:B------:R-:W-:Y:S01]  /*2cb0*/  FMUL.FTZ R44, R52, UR5 ;  /* 0x00000005342c7c20 */ /* 0x000fe20008410000 */
[----:B------:R-:W-:Y:S01]  /*2cc0*/  HADD2.F32 R46, -RZ, R61.H1_H1 ;  /* 0x3000003dff2e7230 */ /* 0x000fe20000004100 */
[----:B------:R-:W-:Y:S01]  /*2cd0*/  F2FP.F16.F32.PACK_AB R34, R67, R34 ;  /* 0x000000224322723e */ /* 0x000fe200000000ff */
[----:B------:R-:W-:-:S02]  /*2ce0*/  HADD2.F32 R52, -RZ, R21.H1_H1 ;  /* 0x30000015ff347230 */ /* 0x000fc40000004100 */
[----:B------:R-:W-:Y:S01]  /*2cf0*/  FFMA.FTZ R44, R44, R45, R49 ;  /* 0x0000002d2c2c7223 */ /* 0x000fe20000010031 */
[----:B------:R-:W-:Y:S01]  /*2d00*/  FMUL.FTZ R45, R53, UR5 ;  /* 0x00000005352d7c20 */ /* 0x000fe20008410000 */
[----:B------:R-:W-:Y:S01]  /*2d10*/  HADD2.F32 R49, -RZ, R73.H0_H0 ;  /* 0x20000049ff317230 */ /* 0x000fe20000004100 */
        /* <DEDUP_REMOVED lines=14> */
[----:B------:R-:W-:Y:S02]  /*2e00*/  HADD2.F32 R52, -RZ, R72.H1_H1 ;  /* 0x30000048ff347230 */ /* 0x000fe40000004100 */
[----:B------:R-:W-:-:S02]  /*2e10*/  HADD2.F32 R56, -RZ, R23.H1_H1 ;  /* 0x30000017ff387230 */ /* 0x000fc40000004100 */
[----:B------:R-:W-:Y:S01]  /*2e20*/  FFMA.FTZ R50, R50, R53, R55 ;  /* 0x0000003532327223 */ /* 0x000fe20000010037 */
[----:B------:R-:W-:Y:S01]  /*2e30*/  FMUL.FTZ R53, R57, UR5 ;  /* 0x0000000539357c20 */ /* 0x000fe20008410000 */
[----:B------:R-:W-:Y:S02]  /*2e40*/  HADD2.F32 R55, -RZ, R71.H0_H0 ;  /* 0x20000047ff377230 */ /* 0x000fe40000004100 */
[----:B------:R-:W-:Y:S02]  /*2e50*/  HADD2.F32 R57, -RZ, R23.H0_H0 ;  /* 0x20000017ff397230 */ /* 0x000fe40000004100 */
[----:B------:R-:W-:Y:S01]  /*2e60*/  FFMA.FTZ R53, R53, R52, R54 ;  /* 0x0000003435357223 */ /* 0x000fe20000010036 */
[----:B------:R-:W-:Y:S01]  /*2e70*/  FMUL.FTZ R52, R58, UR5 ;  /* 0x000000053a347c20 */ /* 0x000fe20008410000 */
[----:B------:R-:W-:-:S03]  /*2e80*/  HADD2.F32 R54, -RZ, R71.H1_H1 ;  /* 0x30000047ff367230 */ /* 0x000fc60000004100 */
[----:B------:R-:W-:Y:S01]  /*2e90*/  FFMA.FTZ R52, R52, R55, R57 ;  /* 0x0000003734347223 */ /* 0x000fe20000010039 */
[----:B------:R-:W-:Y:S01]  /*2ea0*/  FMUL.FTZ R55, R59, UR5 ;  /* 0x000000053b377c20 */ /* 0x000fe20008410000 */
[----:B------:R-:W-:Y:S01]  /*2eb0*/  USHF.R.S32.HI UR5, URZ, 0x1f, UR4 ;  /* 0x0000001fff057899 */ /* 0x000fe20008011404 */
[----:B------:R-:W-:Y:S02]  /*2ec0*/  F2FP.F16.F32.PACK_AB R42, R53, R50 ;  /* 0x00000032352a723e */ /* 0x000fe400000000ff */
[----:B------:R-:W-:Y:S01]  /*2ed0*/  FFMA.FTZ R55, R55, R54, R56 ;  /* 0x0000003637377223 */ /* 0x000fe20000010038 */
[----:B------:R-:W-:Y:S01]  /*2ee0*/  ULEA.HI UR5, UR5, UR4, URZ, 0x3 ;  /* 0x0000000405057291 */ /* 0x000fe2000f8f18ff */
[----:B------:R-:W0:Y:S03]  /*2ef0*/  LDC.64 R56, c[0x0][0x428] ;  /* 0x00010a00ff387b82 */ /* 0x000e260000000a00 */
[----:B------:R-:W-:-:S02]  /*2f00*/  F2FP.F16.F32.PACK_AB R43, R55, R52 ;  /* 0x00000034372b723e */ /* 0x000fc400000000ff */
[----:B------:R-:W-:-:S04]  /*2f10*/  MOV R77, UR5 ;  /* 0x00000005004d7c02 */ /* 0x000fc80008000f00 */
[----:B------:R-:W-:-:S04]  /*2f20*/  LEA.HI.SX32 R77, R77, R0, 0x1d ;  /* 0x000000004d4d7211 */ /* 0x000fc800078feaff */
[C---:B------:R-:W-:Y:S02]  /*2f30*/  IADD3 R65, PT, PT, R77.reuse, 0x100, RZ ;  /* 0x000001004d417810 */ /* 0x040fe40007ffe0ff */
[C---:B------:R-:W-:Y:S02]  /*2f40*/  IADD3 R59, PT, PT, R77.reuse, 0x200, RZ ;  /* 0x000002004d3b7810 */ /* 0x040fe40007ffe0ff */
[C---:B------:R-:W-:Y:S01]  /*2f50*/  IADD3 R33, PT, PT, R77.reuse, 0x300, RZ ;  /* 0x000003004d217810 */ /* 0x040fe20007ffe0ff */
[----:B0-----:R-:W-:-:S04]  /*2f60*/  IMAD.WIDE.U32 R76, R77, 0x10, R56 ;  /* 0x000000104d4c7825 */ /* 0x001fc800078e0038 */
[--C-:B------:R-:W-:Y:S01]  /*2f70*/  IMAD.WIDE.U32 R64, R65, 0x10, R56.reuse ;  /* 0x0000001041407825 */ /* 0x100fe200078e0038 */
[----:B------:R0:W-:Y:S03]  /*2f80*/  STG.E.128 desc[UR12][R76.64], R28 ;  /* 0x0000001c4c007986 */ /* 0x0001e6000c101d0c */
[----:B------:R-:W-:-:S04]  /*2f90*/  IMAD.WIDE.U32 R58, R59, 0x10, R56 ;  /* 0x000000103b3a7825 */ /* 0x000fc800078e0038 */
[----:B------:R-:W-:Y:S01]  /*2fa0*/  IMAD.WIDE.U32 R56, R33, 0x10, R56 ;  /* 0x0000001021387825 */ /* 0x000fe200078e0038 */
[----:B------:R-:W-:Y:S02]  /*2fb0*/  F2FP.F16.F32.PACK_AB R33, R39, R36 ;  /* 0x000000242721723e */ /* 0x000fe400000000ff */
[----:B------:R-:W-:Y:S02]  /*2fc0*/  F2FP.F16.F32.PACK_AB R39, R51, R48 ;  /* 0x000000303327723e */ /* 0x000fe400000000ff */
[----:B------:R-:W-:Y:S01]  /*2fd0*/  F2FP.F16.F32.PACK_AB R36, R41, R40 ;  /* 0x000000282924723e */ /* 0x000fe200000000ff */
[----:B------:R0:W-:Y:S01]  /*2fe0*/  STG.E.128 desc[UR12][R64.64], R32 ;  /* 0x0000002040007986 */ /* 0x0001e2000c101d0c */
[----:B------:R-:W-:Y:S02]  /*2ff0*/  F2FP.F16.F32.PACK_AB R41, R49, R46 ;  /* 0x0000002e3129723e */ /* 0x000fe400000000ff */
[----:B------:R-:W-:Y:S01]  /*3000*/  F2FP.F16.F32.PACK_AB R40, R45, R44 ;  /* 0x0000002c2d28723e */ /* 0x000fe200000000ff */
[----:B------:R0:W-:Y:S04]  /*3010*/  STG.E.128 desc[UR12][R58.64], R36 ;  /* 0x000000243a007986 */ /* 0x0001e8000c101d0c */
[----:B------:R0:W-:Y:S02]  /*3020*/  STG.E.128 desc[UR12][R56.64], R40 ;  /* 0x0000002838007986 */ /* 0x0001e4000c101d0c */
.L_x_16303:
[----:B------:R-:W-:Y:S02]  /*3030*/  UIADD3 UR7, UPT, UPT, UR7, UR16, URZ ;  /* 0x0000001007077290 */ /* 0x000fe4000fffe0ff */
[----:B------:R-:W-:Y:S02]  /*3040*/  UPLOP3.LUT UP1, UPT, UPT, UPT, UP1, 0x40, 0x4 ;  /* 0x000000000004789c */ /* 0x000fe40003f2e810 */
[----:B------:R-:W-:-:S09]  /*3050*/  UISETP.GE.AND UP0, UPT, UR7, UR17, UPT ;  /* 0x000000110700728c */ /* 0x000fd2000bf06270 */
[----:B------:R-:W-:Y:S05]  /*3060*/  BRA.U !UP0, `(.L_x_16304) ;  /* 0xffffffd108fc7547 */ /* 0x000fea000b83ffff */
[----:B------:R-:W-:Y:S05]  /*3070*/  EXIT ;  /* 0x000000000000794d */ /* 0x000fea0003800000 */
.L_x_16305:
        /* <DEDUP_REMOVED lines=16> */
.L_x_27559:


//--------------------- .text._ZN10layer_norm13ln_fwd_kernelINS_13Kernel_traitsI6__halfS2_fS2_fjLj8192ELj1ELj1ELj8ELj16ENS_18Kernel_traits_baseILj8192ES2_S2_fS2_fjLj256EEEEELb0ELb1ELb0ELb0EEEvNS_9FwdParamsE --------------------------
	.section	.text._ZN10layer_norm13ln_fwd_kernelINS_13Kernel_traitsI6__halfS2_fS2_fjLj8192ELj1ELj1ELj8ELj16ENS_18Kernel_traits_baseILj8192ES2_S2_fS2_fjLj256EEEEELb0ELb1ELb0ELb0EEEvNS_9FwdParamsE,"ax",@progbits
	.align	128
        .global         _ZN10layer_norm13ln_fwd_kernelINS_13Kernel_traitsI6__halfS2_fS2_fjLj8192ELj1ELj1ELj8ELj16ENS_18Kernel_traits_baseILj8192ES2_S2_fS2_fjLj256EEEEELb0ELb1ELb0ELb0EEEvNS_9FwdParamsE
        .type           _ZN10layer_norm13ln_fwd_kernelINS_13Kernel_traitsI6__halfS2_fS2_fjLj8192ELj1ELj1ELj8ELj16ENS_18Kernel_traits_baseILj8192ES2_S2_fS2_fjLj256EEEEELb0ELb1ELb0ELb0EEEvNS_9FwdParamsE,@function
        .size           _ZN10layer_norm13ln_fwd_kernelINS_13Kernel_traitsI6__halfS2_fS2_fjLj8192ELj1ELj1ELj8ELj16ENS_18Kernel_traits_baseILj8192ES2_S2_fS2_fjLj256EEEEELb0ELb1ELb0ELb0EEEvNS_9FwdParamsE,(.L_x_27560 - _ZN10layer_norm13ln_fwd_kernelINS_13Kernel_traitsI6__halfS2_fS2_fjLj8192ELj1ELj1ELj8ELj16ENS_18Kernel_traits_baseILj8192ES2_S2_fS2_fjLj256EEEEELb0ELb1ELb0ELb0EEEvNS_9FwdParamsE)
        .other          _ZN10layer_norm13ln_fwd_kernelINS_13Kernel_traitsI6__halfS2_fS2_fjLj8192ELj1ELj1ELj8ELj16ENS_18Kernel_traits_baseILj8192ES2_S2_fS2_fjLj256EEEEELb0ELb1ELb0ELb0EEEvNS_9FwdParamsE,@"STO_CUDA_ENTRY STV_DEFAULT"
_ZN10layer_norm13ln_fwd_kernelINS_13Kernel_traitsI6__halfS2_fS2_fjLj8192ELj1ELj1ELj8ELj16ENS_18Kernel_traits_baseILj8192ES2_S2_fS2_fjLj256EEEEELb0ELb1ELb0ELb0EEEvNS_9FwdParamsE:
.text._ZN10layer_norm13ln_fwd_kernelINS_13Kernel_traitsI6__halfS2_fS2_fjLj8192ELj1ELj1ELj8ELj16ENS_18Kernel_traits_baseILj8192ES2_S2_fS2_fjLj256EEEEELb0ELb1ELb0ELb0EEEvNS_9FwdParamsE:
        /* <DEDUP_REMOVED lines=61> */
.L_x_16307:
        /* <DEDUP_REMOVED lines=43> */
.L_x_16308:
[----:B------:R-:W-:Y:S05]  /*0680*/  BSYNC.RECONVERGENT B0 ;  /* 0x0000000000007941 */ /* 0x000fea0003800200 */
.L_x_16306:
[----:B------:R-:W0:Y:S02]  /*0690*/  LDCU UR4, c[0x0][0x384] ;  /* 0x00007080ff0477ac */ /* 0x000e240008000800 */
[----:B0-----:R-:W-:-:S13]  /*06a0*/  ISETP.GE.AND P0, PT, R3, UR4, PT ;  /* 0x0000000403007c0c */ /* 0x001fda000bf06270 */
[----:B------:R-:W-:Y:S05]  /*06b0*/  @P0 EXIT ;  /* 0x000000000000094d */ /* 0x000fea0003800000 */
[----:B------:R-:W-:Y:S01]  /*06c0*/  SHF.R.S32.HI R52, RZ, 0x3, R52 ;  /* 0x00000003ff347819 */ /* 0x000fe20000011434 */
[----:B------:R-:W0:Y:S01]  /*06d0*/  LDC.64 R56, c[0x0][0x3e0] ;  /* 0x0000f800ff387b82 */ /* 0x000e220000000a00 */
[----:B------:R-:W-:Y:S01]  /*06e0*/  LOP3.LUT R54, R0, 0xe0, RZ, 0xc0, !PT ;  /* 0x000000e000367812 */ /* 0x000fe200078ec0ff */
        /* <DEDUP_REMOVED lines=19> */
.L_x_16337:
        /* <DEDUP_REMOVED lines=24> */
[--C-:B-----5:R-:W-:Y:S02]  /*09a0*/  HADD2.F32 R97, -RZ, R60.reuse.H1_H1 ;  /* 0x3000003cff617230 */ /* 0x120fe40000004100 */
[--C-:B------:R-:W-:Y:S02]  /*09b0*/  HADD2.F32 R99, -RZ, R61.reuse.H0_H0 ;  /* 0x2000003dff637230 */ /* 0x100fe40000004100 */
[----:B------:R-:W-:Y:S02]  /*09c0*/  HADD2.F32 R101, -RZ, R61.H1_H1 ;  /* 0x3000003dff657230 */ /* 0x000fe40000004100 */
[----:B------:R-:W-:-:S02]  /*09d0*/  HADD2.F32 R67, -RZ, R60.H0_H0 ;  /* 0x2000003cff437230 */ /* 0x000fc40000004100 */
[-C--:B------:R-:W-:Y:S01]  /*09e0*/  FMUL.FTZ R99, R99, R0.reuse ;  /* 0x0000000063637220 */ /* 0x080fe20000410000 */
[--C-:B------:R-:W-:Y:S02]  /*09f0*/  HADD2.F32 R103, -RZ, R62.reuse.H0_H0 ;  /* 0x2000003eff677230 */ /* 0x100fe40000004100 */
[-C--:B0-----:R-:W-:Y:S01]  /*0a00*/  FMUL.FTZ R64, R101, R0.reuse ;  /* 0x0000000065407220 */ /* 0x081fe20000410000 */
[----:B------:R-:W-:Y:S02]  /*0a10*/  HADD2.F32 R105, -RZ, R62.H1_H1 ;  /* 0x3000003eff697230 */ /* 0x000fe40000004100 */
[-C--:B------:R-:W-:Y:S01]  /*0a20*/  FMUL.FTZ R62, R97, R0.reuse ;  /* 0x00000000613e7220 */ /* 0x080fe20000410000 */
[--C-:B------:R-:W-:Y:S02]  /*0a30*/  HADD2.F32 R107, -RZ, R63.reuse.H0_H0 ;  /* 0x2000003fff6b7230 */ /* 0x100fe40000004100 */
[----:B------:R-:W-:Y:S01]  /*0a40*/  FMUL.FTZ R67, R67, R0 ;  /* 0x0000000043437220 */ /* 0x000fe20000410000 */
[----:B------:R-:W-:-:S02]  /*0a50*/  HADD2.F32 R109, -RZ, R63.H1_H1 ;  /* 0x3000003fff6d7230 */ /* 0x000fc40000004100 */
[-C--:B------:R-:W-:Y:S01]  /*0a60*/  FMUL.FTZ R66, R105, R0.reuse ;  /* 0x0000000069427220 */ /* 0x080fe20000410000 */
[--C-:B------:R-:W-:Y:S02]  /*0a70*/  HADD2.F32 R61, -RZ, R12.reuse.H1_H1 ;  /* 0x3000000cff3d7230 */ /* 0x100fe40000004100 */
[-C--:B------:R-:W-:Y:S01]  /*0a80*/  FMUL.FTZ R107, R107, R0.reuse ;  /* 0x000000006b6b7220 */ /* 0x080fe20000410000 */
[--C-:B------:R-:W-:Y:S02]  /*0a90*/  HADD2.F32 R63, -RZ, R13.reuse.H0_H0 ;  /* 0x2000000dff3f7230 */ /* 0x100fe40000004100 */
[-C--:B------:R-:W-:Y:S01]  /*0aa0*/  FMUL.FTZ R103, R103, R0.reuse ;  /* 0x0000000067677220 */ /* 0x080fe20000410000 */
[----:B------:R-:W-:Y:S02]  /*0ab0*/  HADD2.F32 R65, -RZ, R13.H1_H1 ;  /* 0x3000000dff417230 */ /* 0x000fe40000004100 */
[----:B------:R-:W-:Y:S01]  /*0ac0*/  FMUL.FTZ R96, R109, R0 ;  /* 0x000000006d607220 */ /* 0x000fe20000410000 */
[----:B------:R-:W-:-:S02]  /*0ad0*/  HADD2.F32 R60, -RZ, R12.H0_H0 ;  /* 0x2000000cff3c7230 */ /* 0x000fc40000004100 */
[--C-:B------:R-:W-:Y:S02]  /*0ae0*/  HADD2.F32 R97, -RZ, R15.reuse.H1_H1 ;  /* 0x3000000fff617230 */ /* 0x100fe40000004100 */
[----:B--2---:R-:W-:Y:S01]  /*0af0*/  FFMA.FTZ R61, R62, R61, R53 ;  /* 0x0000003d3e3d7223 */ /* 0x004fe20000010035 */
[----:B------:R-:W-:Y:S01]  /*0b00*/  FFMA.FTZ R62, R99, R63, R54 ;  /* 0x0000003f633e7223 */ /* 0x000fe20000010036 */
[----:B------:R-:W-:Y:S01]  /*0b10*/  FFMA.FTZ R63, R64, R65, R55 ;  /* 0x00000041403f7223 */ /* 0x000fe20000010037 */
[----:B------:R-:W-:Y:S01]  /*0b20*/  FFMA.FTZ R60, R67, R60, R52 ;  /* 0x0000003c433c7223 */ /* 0x000fe20000010034 */
[--C-:B------:R-:W-:Y:S02]  /*0b30*/  HADD2.F32 R65, -RZ, R14.reuse.H1_H1 ;  /* 0x3000000eff417230 */ /* 0x100fe40000004100 */
[----:B------:R-:W-:Y:S02]  /*0b40*/  HADD2.F32 R67, -RZ, R15.H0_H0 ;  /* 0x2000000fff437230 */ /* 0x000fe40000004100 */
[----:B------:R-:W-:-:S02]  /*0b50*/  HADD2.F32 R64, -RZ, R14.H0_H0 ;  /* 0x2000000eff407230 */ /* 0x000fc40000004100 */
[----:B---3--:R-:W-:Y:S01]  /*0b60*/  FFMA.FTZ R65, R66, R65, R57 ;  /* 0x0000004142417223 */ /* 0x008fe20000010039 */
[----:B------:R-:W-:Y:S01]  /*0b70*/  FFMA.FTZ R66, R107, R67, R58 ;  /* 0x000000436b427223 */ /* 0x000fe2000001003a */
[----:B------:R-:W-:Y:S01]  /*0b80*/  FFMA.FTZ R67, R96, R97, R59 ;  /* 0x0000006160437223 */ /* 0x000fe2000001003b */
[----:B------:R-:W-:Y:S01]  /*0b90*/  FFMA.FTZ R64, R103, R64, R56 ;  /* 0x0000004067407223 */ /* 0x000fe20000010038 */
[----:B------:R-:W-:Y:S06]  /*0ba0*/  BRA `(.L_x_16312) ;  /* 0x0000000000807947 */ /* 0x000fec0003800000 */
.L_x_16311:
[--C-:B-----5:R-:W-:Y:S02]  /*0bb0*/  HADD2.F32 R97, -RZ, R61.reuse.H0_H0 ;  /* 0x2000003dff617230 */ /* 0x120fe40000004100 */
[----:B------:R-:W-:Y:S02]  /*0bc0*/  HADD2.F32 R67, -RZ, R60.H1_H1 ;  /* 0x3000003cff437230 */ /* 0x000fe40000004100 */
[----:B------:R-:W-:Y:S02]  /*0bd0*/  HADD2.F32 R61, -RZ, R61.H1_H1 ;  /* 0x3000003dff3d7230 */ /* 0x000fe40000004100 */
[-C--:B------:R-:W-:Y:S01]  /*0be0*/  FMUL.FTZ R97, R97, R0.reuse ;  /* 0x0000000061617220 */ /* 0x080fe20000410000 */
[--C-:B------:R-:W-:Y:S02]  /*0bf0*/  HADD2.F32 R99, -RZ, R62.reuse.H0_H0 ;  /* 0x2000003eff637230 */ /* 0x100fe40000004100 */
[----:B------:R-:W-:Y:S01]  /*0c00*/  FMUL.FTZ R67, R67, R0 ;  /* 0x0000000043437220 */ /* 0x000fe20000410000 */
[----:B------:R-:W-:-:S02]  /*0c10*/  HADD2.F32 R101, -RZ, R62.H1_H1 ;  /* 0x3000003eff657230 */ /* 0x000fc40000004100 */
[--C-:B------:R-:W-:Y:S02]  /*0c20*/  HADD2.F32 R103, -RZ, R63.reuse.H0_H0 ;  /* 0x2000003fff677230 */ /* 0x100fe40000004100 */
[-C--:B------:R-:W-:Y:S01]  /*0c30*/  FMUL.FTZ R99, R99, R0.reuse ;  /* 0x0000000063637220 */ /* 0x080fe20000410000 */
[----:B------:R-:W-:Y:S02]  /*0c40*/  HADD2.F32 R105, -RZ, R63.H1_H1 ;  /* 0x3000003fff697230 */ /* 0x000fe40000004100 */
[-C--:B------:R-:W-:Y:S01]  /*0c50*/  FMUL.FTZ R63, R61, R0.reuse ;  /* 0x000000003d3f7220 */ /* 0x080fe20000410000 */
[----:B------:R-:W-:Y:S02]  /*0c60*/  HADD2.F32 R62, -RZ, R12.H1_H1 ;  /* 0x3000000cff3e7230 */ /* 0x000fe40000004100 */
[-C--:B------:R-:W-:Y:S01]  /*0c70*/  FMUL.FTZ R101, R101, R0.reuse ;  /* 0x0000000065657220 */ /* 0x080fe20000410000 */
[----:B------:R-:W-:Y:S02]  /*0c80*/  HADD2.F32 R66, -RZ, R13.H1_H1 ;  /* 0x3000000dff427230 */ /* 0x000fe40000004100 */
[----:B------:R-:W-:Y:S01]  /*0c90*/  FMUL.FTZ R103, R103, R0 ;  /* 0x0000000067677220 */ /* 0x000fe20000410000 */
[----:B------:R-:W-:-:S02]  /*0ca0*/  HADD2.F32 R65, -RZ, R60.H0_H0 ;  /* 0x2000003cff417230 */ /* 0x000fc40000004100 */
[----:B------:R-:W-:Y:S01]  /*0cb0*/  FMUL.FTZ R61, R67, R62 ;  /* 0x0000003e433d7220 */ /* 0x000fe20000410000 */
[----:B------:R-:W-:Y:S02]  /*0cc0*/  HADD2.F32 R64, -RZ, R13.H0_H0 ;  /* 0x2000000dff407230 */ /* 0x000fe40000004100 */
[----:B------:R-:W-:Y:S01]  /*0cd0*/  FMUL.FTZ R63, R63, R66 ;  /* 0x000000423f3f7220 */ /* 0x000fe20000410000 */
[----:B------:R-:W-:Y:S02]  /*0ce0*/  HADD2.F32 R60, -RZ, R12.H0_H0 ;  /* 0x2000000cff3c7230 */ /* 0x000fe40000004100 */
[----:B------:R-:W-:Y:S01]  /*0cf0*/  FMUL.FTZ R65, R65, R0 ;  /* 0x0000000041417220 */ /* 0x000fe20000410000 */
[--C-:B------:R-:W-:Y:S02]  /*0d00*/  HADD2.F32 R66, -RZ, R14.reuse.H1_H1 ;  /* 0x3000000eff427230 */ /* 0x100fe40000004100 */
[----:B------:R-:W-:Y:S01]  /*0d10*/  FMUL.FTZ R62, R97, R64 ;  /* 0x00000040613e7220 */ /* 0x000fe20000410000 */
[----:B------:R-:W-:-:S02]  /*0d20*/  HADD2.F32 R64, -RZ, R14.H0_H0 ;  /* 0x2000000eff407230 */ /* 0x000fc40000004100 */
[----:B------:R-:W-:Y:S01]  /*0d30*/  FMUL.FTZ R105, R105, R0 ;  /* 0x0000000069697220 */ /* 0x000fe20000410000 */
[--C-:B------:R-:W-:Y:S02]  /*0d40*/  HADD2.F32 R96, -RZ, R15.reuse.H0_H0 ;  /* 0x2000000fff607230 */ /* 0x100fe40000004100 */
[----:B------:R-:W-:Y:S01]  /*0d50*/  FMUL.FTZ R60, R65, R60 ;  /* 0x0000003c413c7220 */ /* 0x000fe20000410000 */
[----:B------:R-:W-:Y:S02]  /*0d60*/  HADD2.F32 R98, -RZ, R15.H1_H1 ;  /* 0x3000000fff627230 */ /* 0x000fe40000004100 */
[----:B------:R-:W-:Y:S01]  /*0d70*/  FMUL.FTZ R65, R101, R66 ;  /* 0x0000004265417220 */ /* 0x000fe20000410000 */
[----:B------:R-:W-:Y:S01]  /*0d80*/  FMUL.FTZ R64, R99, R64 ;  /* 0x0000004063407220 */ /* 0x000fe20000410000 */
[----:B------:R-:W-:Y:S01]  /*0d90*/  FMUL.FTZ R66, R103, R96 ;  /* 0x0000006067427220 */ /* 0x000fe20000410000 */
[----:B------:R-:W-:-:S07]  /*0da0*/  FMUL.FTZ R67, R105, R98 ;  /* 0x0000006269437220 */ /* 0x000fce0000410000 */
.L_x_16312:
[----:B------:R-:W0:Y:S01]  /*0db0*/  LDC.64 R98, c[0x0][0x3a8] ;  /* 0x0000ea00ff627b82 */ /* 0x000e220000000a00 */
[C---:B------:R-:W-:Y:S01]  /*0dc0*/  IADD3 R96, PT, PT, R92.reuse, 0x100, RZ ;  /* 0x000001005c607810 */ /* 0x040fe20007ffe0ff */
[----:B0-----:R-:W-:-:S05]  /*0dd0*/  IMAD.WIDE.U32 R98, R92, 0x20, R98 ;  /* 0x000000205c627825 */ /* 0x001fca00078e0062 */
[----:B------:R0:W-:Y:S04]  /*0de0*/  STG.E.128 desc[UR6][R98.64], R60 ;  /* 0x0000003c62007986 */ /* 0x0001e8000c101d06 */
[----:B------:R0:W-:Y:S02]  /*0df0*/  STG.E.128 desc[UR6][R98.64+0x10], R64 ;  /* 0x0000104062007986 */ /* 0x0001e4000c101d06 */
.L_x_16310:
[----:B------:R-:W-:Y:S05]  /*0e00*/  BSYNC.RECONVERGENT B0 ;  /* 0x0000000000007941 */ /* 0x000fea0003800200 */
.L_x_16309:
        /* <DEDUP_REMOVED lines=13> */
[--C-:B-----5:R-:W-:Y:S02]  /*0ee0*/  HADD2.F32 R75, -RZ, R68.reuse.H1_H1 ;  /* 0x30000044ff4b7230 */ /* 0x120fe40000004100 */
[----:B-1----:R-:W-:Y:S02]  /*0ef0*/  HADD2.F32 R73, -RZ, R68.H0_H0 ;  /* 0x20000044ff497230 */ /* 0x002fe40000004100 */
[--C-:B------:R-:W-:Y:S02]  /*0f00*/  HADD2.F32 R97, -RZ, R69.reuse.H0_H0 ;  /* 0x20000045ff617230 */ /* 0x100fe40000004100 */
[----:B0-----:R-:W-:Y:S02]  /*0f10*/  HADD2.F32 R99, -RZ, R69.H1_H1 ;  /* 0x30000045ff637230 */ /* 0x001fe40000004100 */
[-C--:B------:R-:W-:Y:S01]  /*0f20*/  FMUL.FTZ R73, R73, R0.reuse ;  /* 0x0000000049497220 */ /* 0x080fe20000410000 */
        /* <DEDUP_REMOVED lines=8> */
[--C-:B------:R-:W-:Y:S02]  /*0fb0*/  HADD2.F32 R69, -RZ, R24.reuse.H1_H1 ;  /* 0x30000018ff457230 */ /* 0x100fe40000004100 */
        /* <DEDUP_REMOVED lines=8> */
[----:B------:R-:W-:Y:S01]  /*1040*/  FFMA.FTZ R70, R97, R71, R54 ;  /* 0x0000004761467223 */ /* 0x000fe20000010036 */
[----:B------:R-:W-:-:S02]  /*1050*/  HADD2.F32 R75, -RZ, R27.H0_H0 ;  /* 0x2000001bff4b7230 */ /* 0x000fc40000004100 */
[----:B------:R-:W-:Y:S01]  /*1060*/  FFMA.FTZ R71, R72, R74, R55 ;  /* 0x0000004a48477223 */ /* 0x000fe20000010037 */
[----:B------:R-:W-:Y:S01]  /*1070*/  FMUL.FTZ R74, R103, R0 ;  /* 0x00000000674a7220 */ /* 0x000fe20000410000 */
[----:B------:R-:W-:Y:S02]  /*1080*/  HADD2.F32 R72, -RZ, R26.H0_H0 ;  /* 0x2000001aff487230 */ /* 0x000fe40000004100 */
[----:B------:R-:W-:Y:S02]  /*1090*/  HADD2.F32 R97, -RZ, R27.H1_H1 ;  /* 0x3000001bff617230 */ /* 0x000fe40000004100 */
[----:B------:R-:W-:Y:S01]  /*10a0*/  FFMA.FTZ R73, R74, R73, R57 ;  /* 0x000000494a497223 */ /* 0x000fe20000010039 */
[----:B------:R-:W-:Y:S01]  /*10b0*/  FFMA.FTZ R74, R105, R75, R58 ;  /* 0x0000004b694a7223 */ /* 0x000fe2000001003a */
[----:B------:R-:W-:Y:S01]  /*10c0*/  FFMA.FTZ R72, R101, R72, R56 ;  /* 0x0000004865487223 */ /* 0x000fe20000010038 */
[----:B------:R-:W-:Y:S01]  /*10d0*/  FFMA.FTZ R75, R98, R97, R59 ;  /* 0x00000061624b7223 */ /* 0x000fe2000001003b */
[----:B------:R-:W-:Y:S06]  /*10e0*/  BRA `(.L_x_16316) ;  /* 0x0000000000807947 */ /* 0x000fec0003800000 */
.L_x_16315:
[--C-:B-----5:R-:W-:Y:S02]  /*10f0*/  HADD2.F32 R97, -RZ, R69.reuse.H0_H0 ;  /* 0x20000045ff617230 */ /* 0x120fe40000004100 */
[----:B------:R-:W-:Y:S02]  /*1100*/  HADD2.F32 R75, -RZ, R68.H1_H1 ;  /* 0x30000044ff4b7230 */ /* 0x000fe40000004100 */
[----:B------:R-:W-:Y:S02]  /*1110*/  HADD2.F32 R69, -RZ, R69.H1_H1 ;  /* 0x30000045ff457230 */ /* 0x000fe40000004100 */
[-C--:B------:R-:W-:Y:S01]  /*1120*/  FMUL.FTZ R97, R97, R0.reuse ;  /* 0x0000000061617220 */ /* 0x080fe20000410000 */
[--C-:B0-----:R-:W-:Y:S02]  /*1130*/  HADD2.F32 R99, -RZ, R70.reuse.H0_H0 ;  /* 0x20000046ff637230 */ /* 0x101fe40000004100 */
        /* <DEDUP_REMOVED lines=10> */
[----:B-1----:R-:W-:-:S02]  /*11e0*/  HADD2.F32 R73, -RZ, R68.H0_H0 ;  /* 0x20000044ff497230 */ /* 0x002fc40000004100 */
        /* <DEDUP_REMOVED lines=16> */
.L_x_16316:
[----:B------:R-:W0:Y:S02]  /*12f0*/  LDC.64 R98, c[0x0][0x3a8] ;  /* 0x0000ea00ff627b82 */ /* 0x000e240000000a00 */
[C---:B0-----:R-:W-:Y:S01]  /*1300*/  IMAD.WIDE.U32 R98, R96.reuse, 0x20, R98 ;  /* 0x0000002060627825 */ /* 0x041fe200078e0062 */
[----:B------:R-:W-:-:S04]  /*1310*/  IADD3 R96, PT, PT, R96, 0x100, RZ ;  /* 0x0000010060607810 */ /* 0x000fc80007ffe0ff */
[----:B------:R1:W-:Y:S04]  /*1320*/  STG.E.128 desc[UR6][R98.64], R68 ;  /* 0x0000004462007986 */ /* 0x0003e8000c101d06 */
[----:B------:R1:W-:Y:S02]  /*1330*/  STG.E.128 desc[UR6][R98.64+0x10], R72 ;  /* 0x0000104862007986 */ /* 0x0003e4000c101d06 */
.L_x_16314:
[----:B------:R-:W-:Y:S05]  /*1340*/  BSYNC.RECONVERGENT B0 ;  /* 0x0000000000007941 */ /* 0x000fea0003800200 */
.L_x_16313:
        /* <DEDUP_REMOVED lines=13> */
[--C-:B-----5:R-:W-:Y:S02]  /*1420*/  HADD2.F32 R83, -RZ, R76.reuse.H1_H1 ;  /* 0x3000004cff537230 */ /* 0x120fe40000004100 */
[----:B--2---:R-:W-:Y:S02]  /*1430*/  HADD2.F32 R81, -RZ, R76.H0_H0 ;  /* 0x2000004cff517230 */ /* 0x004fe40000004100 */
[--C-:B------:R-:W-:Y:S02]  /*1440*/  HADD2.F32 R97, -RZ, R77.reuse.H0_H0 ;  /* 0x2000004dff617230 */ /* 0x100fe40000004100 */
[----:B01----:R-:W-:Y:S02]  /*1450*/  HADD2.F32 R99, -RZ, R77.H1_H1 ;  /* 0x3000004dff637230 */ /* 0x003fe40000004100 */
        /* <DEDUP_REMOVED lines=29> */
.L_x_16319:
[--C-:B-----5:R-:W-:Y:S02]  /*1630*/  HADD2.F32 R97, -RZ, R77.reuse.H0_H0 ;  /* 0x2000004dff617230 */ /* 0x120fe40000004100 */
[----:B------:R-:W-:Y:S02]  /*1640*/  HADD2.F32 R83, -RZ, R76.H1_H1 ;  /* 0x3000004cff537230 */ /* 0x000fe40000004100 */
[----:B------:R-:W-:Y:S02]  /*1650*/  HADD2.F32 R77, -RZ, R77.H1_H1 ;  /* 0x3000004dff4d7230 */ /* 0x000fe40000004100 */
[-C--:B------:R-:W-:Y:S01]  /*1660*/  FMUL.FTZ R97, R97, R0.reuse ;  /* 0x0000000061617220 */ /* 0x080fe20000410000 */
[--C-:B01----:R-:W-:Y:S02]  /*1670*/  HADD2.F32 R99, -RZ, R78.reuse.H0_H0 ;  /* 0x2000004eff637230 */ /* 0x103fe40000004100 */
        /* <DEDUP_REMOVED lines=10> */
[----:B--2---:R-:W-:-:S02]  /*1720*/  HADD2.F32 R81, -RZ, R76.H0_H0 ;  /* 0x2000004cff517230 */ /* 0x004fc40000004100 */
        /* <DEDUP_REMOVED lines=16> */
.L_x_16320:
[----:B------:R-:W0:Y:S02]  /*1830*/  LDC.64 R98, c[0x0][0x3a8] ;  /* 0x0000ea00ff627b82 */ /* 0x000e240000000a00 */
[C---:B0-----:R-:W-:Y:S01]  /*1840*/  IMAD.WIDE.U32 R98, R96.reuse, 0x20, R98 ;  /* 0x0000002060627825 */ /* 0x041fe200078e0062 */
[----:B------:R-:W-:-:S04]  /*1850*/  IADD3 R96, PT, PT, R96, 0x100, RZ ;  /* 0x0000010060607810 */ /* 0x000fc80007ffe0ff */
[----:B------:R2:W-:Y:S04]  /*1860*/  STG.E.128 desc[UR6][R98.64], R76 ;  /* 0x0000004c62007986 */ /* 0x0005e8000c101d06 */
[----:B------:R2:W-:Y:S02]  /*1870*/  STG.E.128 desc[UR6][R98.64+0x10], R80 ;  /* 0x0000105062007986 */ /* 0x0005e4000c101d06 */
.L_x_16318:
[----:B------:R-:W-:Y:S05]  /*1880*/  BSYNC.RECONVERGENT B0 ;  /* 0x0000000000007941 */ /* 0x000fea0003800200 */
.L_x_16317:
        /* <DEDUP_REMOVED lines=13> */
[--C-:B---3-5:R-:W-:Y:S02]  /*1960*/  HADD2.F32 R89, -RZ, R84.reuse.H0_H0 ;  /* 0x20000054ff597230 */ /* 0x128fe40000004100 */
[----:B------:R-:W-:Y:S02]  /*1970*/  HADD2.F32 R91, -RZ, R84.H1_H1 ;  /* 0x30000054ff5b7230 */ /* 0x000fe40000004100 */
[--C-:B------:R-:W-:Y:S02]  /*1980*/  HADD2.F32 R97, -RZ, R85.reuse.H0_H0 ;  /* 0x20000055ff617230 */ /* 0x100fe40000004100 */
[-C--:B------:R-:W-:Y:S01]  /*1990*/  FMUL.FTZ R89, R89, R0.reuse ;  /* 0x0000000059597220 */ /* 0x080fe20000410000 */
[----:B012---:R-:W-:Y:S02]  /*19a0*/  HADD2.F32 R99, -RZ, R85.H1_H1 ;  /* 0x30000055ff637230 */ /* 0x007fe40000004100 */
        /* <DEDUP_REMOVED lines=8> */
[--C-:B------:R-:W-:Y:S02]  /*1a30*/  HADD2.F32 R84, -RZ, R48.reuse.H0_H0 ;  /* 0x20000030ff547230 */ /* 0x100fe40000004100 */
[----:B------:R-:W-:Y:S01]  /*1a40*/  FMUL.FTZ R90, R103, R0 ;  /* 0x00000000675a7220 */ /* 0x000fe20000410000 */
[----:B------:R-:W-:-:S02]  /*1a50*/  HADD2.F32 R85, -RZ, R48.H1_H1 ;  /* 0x30000030ff557230 */ /* 0x000fc40000004100 */
[----:B------:R-:W-:Y:S01]  /*1a60*/  FMUL.FTZ R105, R105, R0 ;  /* 0x0000000069697220 */ /* 0x000fe20000410000 */
[--C-:B------:R-:W-:Y:S02]  /*1a70*/  HADD2.F32 R87, -RZ, R49.reuse.H0_H0 ;  /* 0x20000031ff577230 */ /* 0x100fe40000004100 */
[----:B------:R-:W-:Y:S01]  /*1a80*/  FFMA.FTZ R84, R89, R84, R52 ;  /* 0x0000005459547223 */ /* 0x000fe20000010034 */
[----:B------:R-:W-:Y:S02]  /*1a90*/  HADD2.F32 R89, -RZ, R50.H1_H1 ;  /* 0x30000032ff597230 */ /* 0x000fe40000004100 */
[----:B------:R-:W-:Y:S01]  /*1aa0*/  FFMA.FTZ R85, R86, R85, R53 ;  /* 0x0000005556557223 */ /* 0x000fe20000010035 */
[----:B------:R-:W-:Y:S01]  /*1ab0*/  FMUL.FTZ R98, R107, R0 ;  /* 0x000000006b627220 */ /* 0x000fe20000410000 */
[----:B------:R-:W-:Y:S01]  /*1ac0*/  FFMA.FTZ R86, R97, R87, R54 ;  /* 0x0000005761567223 */ /* 0x000fe20000010036 */
[----:B------:R-:W-:Y:S02]  /*1ad0*/  HADD2.F32 R87, -RZ, R49.H1_H1 ;  /* 0x30000031ff577230 */ /* 0x000fe40000004100 */
[----:B------:R-:W-:Y:S01]  /*1ae0*/  FFMA.FTZ R89, R90, R89, R57 ;  /* 0x000000595a597223 */ /* 0x000fe20000010039 */
[----:B------:R-:W-:-:S02]  /*1af0*/  HADD2.F32 R91, -RZ, R51.H0_H0 ;  /* 0x20000033ff5b7230 */ /* 0x000fc40000004100 */
[----:B------:R-:W-:Y:S02]  /*1b00*/  HADD2.F32 R0, -RZ, R50.H0_H0 ;  /* 0x20000032ff007230 */ /* 0x000fe40000004100 */
[----:B------:R-:W-:Y:S01]  /*1b10*/  FFMA.FTZ R87, R88, R87, R55 ;  /* 0x0000005758577223 */ /* 0x000fe20000010037 */
[----:B------:R-:W-:Y:S02]  /*1b20*/  HADD2.F32 R97, -RZ, R51.H1_H1 ;  /* 0x30000033ff617230 */ /* 0x000fe40000004100 */
[----:B------:R-:W-:Y:S01]  /*1b30*/  FFMA.FTZ R90, R105, R91, R58 ;  /* 0x0000005b695a7223 */ /* 0x000fe2000001003a */
[----:B------:R-:W-:Y:S02]  /*1b40*/  FFMA.FTZ R88, R101, R0, R56 ;  /* 0x0000000065587223 */ /* 0x000fe40000010038 */
[----:B------:R-:W-:Y:S01]  /*1b50*/  FFMA.FTZ R91, R98, R97, R59 ;  /* 0x00000061625b7223 */ /* 0x000fe2000001003b */
[----:B------:R-:W-:Y:S06]  /*1b60*/  BRA `(.L_x_16324) ;  /* 0x0000000000807947 */ /* 0x000fec0003800000 */
.L_x_16323:
[----:B-----5:R-:W-:Y:S02]  /*1b70*/  HADD2.F32 R91, -RZ, R84.H1_H1 ;  /* 0x30000054ff5b7230 */ /* 0x020fe40000004100 */
[--C-:B------:R-:W-:Y:S02]  /*1b80*/  HADD2.F32 R97, -RZ, R85.reuse.H0_H0 ;  /* 0x20000055ff617230 */ /* 0x100fe40000004100 */
[----:B------:R-:W-:Y:S02]  /*1b90*/  HADD2.F32 R85, -RZ, R85.H1_H1 ;  /* 0x30000055ff557230 */ /* 0x000fe40000004100 */
[-C--:B------:R-:W-:Y:S01]  /*1ba0*/  FMUL.FTZ R91, R91, R0.reuse ;  /* 0x000000005b5b7220 */ /* 0x080fe20000410000 */
[--C-:B012---:R-:W-:Y:S02]  /*1bb0*/  HADD2.F32 R99, -RZ, R86.reuse.H0_H0 ;  /* 0x20000056ff637230 */ /* 0x107fe40000004100 */
[----:B------:R-:W-:Y:S01]  /*1bc0*/  FMUL.FTZ R97, R97, R0 ;  /* 0x0000000061617220 */ /* 0x000fe20000410000 */
[----:B------:R-:W-:-:S02]  /*1bd0*/  HADD2.F32 R101, -RZ, R86.H1_H1 ;  /* 0x30000056ff657230 */ /* 0x000fc40000004100 */
[----:B------:R-:W-:Y:S02]  /*1be0*/  HADD2.F32 R86, -RZ, R48.H1_H1 ;  /* 0x30000030ff567230 */ /* 0x000fe40000004100 */
[-C--:B------:R-:W-:Y:S01]  /*1bf0*/  FMUL.FTZ R99, R99, R0.reuse ;  /* 0x0000000063637220 */ /* 0x080fe20000410000 */
[----:B---3--:R-:W-:Y:S02]  /*1c00*/  HADD2.F32 R89, -RZ, R84.H0_H0 ;  /* 0x20000054ff597230 */ /* 0x008fe40000004100 */
[-C--:B------:R-:W-:Y:S01]  /*1c10*/  FMUL.FTZ R101, R101, R0.reuse ;  /* 0x0000000065657220 */ /* 0x080fe20000410000 */
[--C-:B------:R-:W-:Y:S02]  /*1c20*/  HADD2.F32 R103, -RZ, R87.reuse.H0_H0 ;  /* 0x20000057ff677230 */ /* 0x100fe40000004100 */
[----:B------:R-:W-:Y:S02]  /*1c30*/  HADD2.F32 R105, -RZ, R87.H1_H1 ;  /* 0x30000057ff697230 */ /* 0x000fe40000004100 */
[----:B------:R-:W-:Y:S01]  /*1c40*/  FMUL.FTZ R87, R85, R0 ;  /* 0x0000000055577220 */ /* 0x000fe20000410000 */
[----:B------:R-:W-:-:S02]  /*1c50*/  HADD2.F32 R88, -RZ, R49.H0_H0 ;  /* 0x20000031ff587230 */ /* 0x000fc40000004100 */
[----:B------:R-:W-:Y:S01]  /*1c60*/  FMUL.FTZ R85, R91, R86 ;  /* 0x000000565b557220 */ /* 0x000fe20000410000 */
[----:B------:R-:W-:Y:S02]  /*1c70*/  HADD2.F32 R84, -RZ, R48.H0_H0 ;  /* 0x20000030ff547230 */ /* 0x000fe40000004100 */
[-C--:B------:R-:W-:Y:S01]  /*1c80*/  FMUL.FTZ R89, R89, R0.reuse ;  /* 0x0000000059597220 */ /* 0x080fe20000410000 */
[-C--:B------:R-:W-:Y:S01]  /*1c90*/  FMUL.FTZ R103, R103, R0.reuse ;  /* 0x0000000067677220 */ /* 0x080fe20000410000 */
[----:B------:R-:W-:Y:S01]  /*1ca0*/  FMUL.FTZ R105, R105, R0 ;  /* 0x0000000069697220 */ /* 0x000fe20000410000 */
[----:B------:R-:W-:Y:S01]  /*1cb0*/  FMUL.FTZ R86, R97, R88 ;  /* 0x0000005861567220 */ /* 0x000fe20000410000 */
[----:B------:R-:W-:Y:S02]  /*1cc0*/  HADD2.F32 R90, -RZ, R50.H1_H1 ;  /* 0x30000032ff5a7230 */ /* 0x000fe40000004100 */
[----:B------:R-:W-:Y:S01]  /*1cd0*/  FMUL.FTZ R84, R89, R84 ;  /* 0x0000005459547220 */ /* 0x000fe20000410000 */
[----:B------:R-:W-:-:S02]  /*1ce0*/  HADD2.F32 R0, -RZ, R49.H1_H1 ;  /* 0x30000031ff007230 */ /* 0x000fc40000004100 */
[----:B------:R-:W-:Y:S02]  /*1cf0*/  HADD2.F32 R88, -RZ, R50.H0_H0 ;  /* 0x20000032ff587230 */ /* 0x000fe40000004100 */
[----:B------:R-:W-:Y:S01]  /*1d00*/  FMUL.FTZ R89, R101, R90 ;  /* 0x0000005a65597220 */ /* 0x000fe20000410000 */
[--C-:B------:R-:W-:Y:S02]  /*1d10*/  HADD2.F32 R98, -RZ, R51.reuse.H0_H0 ;  /* 0x20000033ff627230 */ /* 0x100fe40000004100 */
[----:B------:R-:W-:Y:S01]  /*1d20*/  FMUL.FTZ R87, R87, R0 ;  /* 0x0000000057577220 */ /* 0x000fe20000410000 */
[----:B------:R-:W-:Y:S02]  /*1d30*/  HADD2.F32 R100, -RZ, R51.H1_H1 ;  /* 0x30000033ff647230 */ /* 0x000fe40000004100 */
[----:B------:R-:W-:Y:S01]  /*1d40*/  FMUL.FTZ R88, R99, R88 ;  /* 0x0000005863587220 */ /* 0x000fe20000410000 */
[----:B------:R-:W-:Y:S02]  /*1d50*/  FMUL.FTZ R90, R103, R98 ;  /* 0x00000062675a7220 */ /* 0x000fe40000410000 */
[----:B------:R-:W-:-:S07]  /*1d60*/  FMUL.FTZ R91, R105, R100 ;  /* 0x00000064695b7220 */ /* 0x000fce0000410000 */
.L_x_16324:
[----:B------:R-:W0:Y:S02]  /*1d70*/  LDC.64 R98, c[0x0][0x3a8] ;  /* 0x0000ea00ff627b82 */ /* 0x000e240000000a00 */
[----:B0-----:R-:W-:-:S05]  /*1d80*/  IMAD.WIDE.U32 R96, R96, 0x20, R98 ;  /* 0x0000002060607825 */ /* 0x001fca00078e0062 */
[----:B------:R3:W-:Y:S04]  /*1d90*/  STG.E.128 desc[UR6][R96.64], R84 ;  /* 0x0000005460007986 */ /* 0x0007e8000c101d06 */
[----:B------:R3:W-:Y:S02]  /*1da0*/  STG.E.128 desc[UR6][R96.64+0x10], R88 ;  /* 0x0000105860007986 */ /* 0x0007e4000c101d06 */
.L_x_16322:
[----:B------:R-:W-:Y:S05]  /*1db0*/  BSYNC.RECONVERGENT B0 ;  /* 0x0000000000007941 */ /* 0x000fea0003800200 */
.L_x_16321:
[----:B------:R-:W-:Y:S01]  /*1dc0*/  FADD.FTZ R0, RZ, R60 ;  /* 0x0000003cff007221 */ /* 0x000fe20000010000 */
[C---:B------:R-:W-:Y:S01]  /*1dd0*/  ISETP.GT.U32.AND P6, PT, R2.reuse, 0x1ff, PT ;  /* 0x000001ff0200780c */ /* 0x040fe20003fc4070 */
[----:B------:R-:W-:Y:S01]  /*1de0*/  BSSY.RECONVERGENT B0, `(.L_x_16325) ;  /* 0x0000088000007945 */ /* 0x000fe20003800200 */
[C---:B------:R-:W-:Y:S01]  /*1df0*/  ISETP.GT.U32.AND P5, PT, R2.reuse, 0x2ff, PT ;  /* 0x000002ff0200780c */ /* 0x040fe20003fa4070 */
        /* <DEDUP_REMOVED lines=134> */
.L_x_16326:
[----:B------:R-:W-:Y:S05]  /*2660*/  BSYNC.RECONVERGENT B0 ;  /* 0x0000000000007941 */ /* 0x000fea0003800200 */
.L_x_16325:
        /* <DEDUP_REMOVED lines=12> */
.L_x_16328:
[----:B------:R-:W-:Y:S05]  /*2730*/  BSYNC.RECONVERGENT B0 ;  /* 0x0000000000007941 */ /* 0x000fea0003800200 */
.L_x_16327:
[----:B------:R-:W2:Y:S01]  /*2740*/  SHFL.DOWN PT, R99, R102, 0x4, 0x1f ;  /* 0x08801f0066637f89 */ /* 0x000ea200000e0000 */
[----:B------:R-:W-:Y:S01]  /*2750*/  ISETP.NE.AND P5, PT, R95, RZ, PT ;  /* 0x000000ff5f00720c */ /* 0x000fe20003fa5270 */
[----:B------:R-:W-:Y:S01]  /*2760*/  BSSY.RECONVERGENT B0, `(.L_x_16329) ;  /* 0x0000072000007945 */ /* 0x000fe20003800200 */
[----:B------:R-:W-:Y:S01]  /*2770*/  ISETP.NE.AND P6, PT, RZ, UR10, PT ;  /* 0x0000000aff007c0c */ /* 0x000fe2000bfc5270 */
[----:B-1----:R-:W1:Y:S04]  /*2780*/  SHFL.DOWN PT, R101, R96, 0x4, 0x1f ;  /* 0x08801f0060657f89 */ /* 0x002e6800000e0000 */
[----:B------:R-:W3:Y:S01]  /*2790*/  SHFL.DOWN PT, R98, R97, 0x4, 0x1f ;  /* 0x08801f0061627f89 */ /* 0x000ee200000e0000 */
[----:B--2---:R-:W-:Y:S02]  /*27a0*/  IADD3 R100, PT, PT, R99, R102, RZ ;  /* 0x0000006663647210 */ /* 0x004fe40007ffe0ff */
[----:B------:R-:W-:-:S02]  /*27b0*/  I2FP.F32.S32 R104, R99 ;  /* 0x0000006300687245 */ /* 0x000fc40000201400 */
[----:B0-----:R-:W-:Y:S01]  /*27c0*/  I2FP.F32.S32 R0, R100 ;  /* 0x0000006400007245 */ /* 0x001fe20000201400 */
[----:B------:R-:W0:Y:S01]  /*27d0*/  SHFL.DOWN PT, R107, R100, 0x2, 0x1f ;  /* 0x08401f00646b7f89 */ /* 0x000e2200000e0000 */
[----:B------:R-:W-:Y:S01]  /*27e0*/  I2FP.F32.S32 R99, R102 ;  /* 0x0000006600637245 */ /* 0x000fe20000201400 */
[C---:B-1----:R-:W-:Y:S01]  /*27f0*/  FMUL.FTZ R106, R101.reuse, R104 ;  /* 0x00000068656a7220 */ /* 0x042fe20000410000 */
[----:B------:R-:W1:Y:S01]  /*2800*/  MUFU.RCP R103, R0 ;  /* 0x0000000000677308 */ /* 0x000e620000001000 */
[----:B------:R-:W-:Y:S01]  /*2810*/  FADD.FTZ R101, -R101, R96 ;  /* 0x0000006065657221 */ /* 0x000fe20000010100 */
[----:B---3--:R-:W-:Y:S01]  /*2820*/  FADD.FTZ R98, R98, R97 ;  /* 0x0000006162627221 */ /* 0x008fe20000010000 */
[----:B------:R-:W-:Y:S02]  /*2830*/  FFMA.FTZ R106, R99, R96, R106 ;  /* 0x00000060636a7223 */ /* 0x000fe4000001006a */
        /* <DEDUP_REMOVED lines=46> */
[----:B---3--:R-:W-:Y:S01]  /*2b20*/  @!P5 IMAD.WIDE R96, R3, 0x4, R96 ;  /* 0x000000040360d825 */ /* 0x008fe200078e0260 */
[----:B------:R-:W-:-:S04]  /*2b30*/  FSEL R95, R101, RZ, !P6 ;  /* 0x000000ff655f7208 */ /* 0x000fc80007000000 */
[----:B------:R-:W0:Y:S01]  /*2b40*/  MUFU.RSQ R0, R0 ;  /* 0x0000000000007308 */ /* 0x000e220000001400 */
[----:B------:R1:W-:Y:S04]  /*2b50*/  @!P5 STG.E desc[UR6][R96.64], R101 ;  /* 0x000000656000d986 */ /* 0x0003e8000c101906 */
[----:B0-----:R1:W-:Y:S01]  /*2b60*/  @!P5 STG.E desc[UR6][R98.64], R0 ;  /* 0x000000006200d986 */ /* 0x0013e2000c101906 */
[----:B------:R-:W-:Y:S05]  /*2b70*/  @!P1 BRA `(.L_x_16330) ;  /* 0x0000000000c09947 */ /* 0x000fea0003800000 */
[--C-:B-1----:R-:W-:Y:S01]  /*2b80*/  FADD.FTZ R97, R60, -R95.reuse ;  /* 0x8000005f3c617221 */ /* 0x102fe20000010000 */
        /* <DEDUP_REMOVED lines=47> */
.L_x_16330:
[----:B------:R-:W-:Y:S05]  /*2e80*/  BSYNC.RECONVERGENT B0 ;  /* 0x0000000000007941 */ /* 0x000fea0003800200 */
.L_x_16329:
[----:B------:R-:W-:Y:S04]  /*2e90*/  BSSY.RECONVERGENT B0, `(.L_x_16331) ;  /* 0x0000032000007945 */ /* 0x000fe80003800200 */
[----:B------:R-:W-:Y:S05]  /*2ea0*/  @!P2 BRA `(.L_x_16332) ;  /* 0x0000000000c0a947 */ /* 0x000fea0003800000 */
[--C-:B01----:R-:W-:Y:S01]  /*2eb0*/  FADD.FTZ R97, R68, -R95.reuse ;  /* 0x8000005f44617221 */ /* 0x103fe20000010000 */
        /* <DEDUP_REMOVED lines=47> */
.L_x_16332:
[----:B------:R-:W-:Y:S05]  /*31b0*/  BSYNC.RECONVERGENT B0 ;  /* 0x0000000000007941 */ /* 0x000fea0003800200 */
.L_x_16331:
[----:B------:R-:W-:Y:S04]  /*31c0*/  BSSY.RECONVERGENT B0, `(.L_x_16333) ;  /* 0x0000032000007945 */ /* 0x000fe80003800200 */
        /* <DEDUP_REMOVED lines=49> */
.L_x_16334:
[----:B------:R-:W-:Y:S05]  /*34e0*/  BSYNC.RECONVERGENT B0 ;  /* 0x0000000000007941 */ /* 0x000fea0003800200 */
.L_x_16333:
        /* <DEDUP_REMOVED lines=11> */
[----:B-----5:R-:W-:Y:S02]  /*35a0*/  HADD2.F32 R101, -RZ, R40.H0_H0 ;  /* 0x20000028ff657230 */ /* 0x020fe40000004100 */
        /* <DEDUP_REMOVED lines=29> */
[----:B------:R-:W-:Y:S01]  /*3780*/  FFMA.FTZ R103, R98, R101, R103 ;  /* 0x0000006562677223 */ /* 0x000fe20000010067 */
[----:B------:R-:W-:Y:S01]  /*3790*/  F2FP.F16.F32.PACK_AB R99, R117, R112 ;  /* 0x000000707563723e */ /* 0x000fe200000000ff */
[----:B------:R-:W-:Y:S01]  /*37a0*/  FFMA.FTZ R95, R95, R100, R102 ;  /* 0x000000645f5f7223 */ /* 0x000fe20000010066 */
[----:B0-----:R-:W-:Y:S01]  /*37b0*/  IMAD.WIDE.U32 R100, R92, 0x10, R96 ;  /* 0x000000105c647825 */ /* 0x001fe200078e0060 */
[----:B------:R-:W-:Y:S02]  /*37c0*/  F2FP.F16.F32.PACK_AB R98, R105, R106 ;  /* 0x0000006a6962723e */ /* 0x000fe400000000ff */
[----:B------:R-:W-:-:S02]  /*37d0*/  F2FP.F16.F32.PACK_AB R97, R103, R104 ;  /* 0x000000686761723e */ /* 0x000fc400000000ff */
[----:B------:R-:W-:-:S05]  /*37e0*/  F2FP.F16.F32.PACK_AB R96, R95, R0 ;  /* 0x000000005f60723e */ /* 0x000fca00000000ff */
[----:B------:R4:W-:Y:S02]  /*37f0*/  STG.E.128 desc[UR6][R100.64], R96 ;  /* 0x0000006064007986 */ /* 0x0009e4000c101d06 */
.L_x_16336:
[----:B------:R-:W-:Y:S05]  /*3800*/  BSYNC.RECONVERGENT B0 ;  /* 0x0000000000007941 */ /* 0x000fea0003800200 */
.L_x_16335:
[----:B01234-:R-:W0:Y:S01]  /*3810*/  LDC.64 R96, c[0x0][0x380] ;  /* 0x0000e000ff607b82 */ /* 0x01fe220000000a00 */
[----:B------:R-:W-:Y:S01]  /*3820*/  UPLOP3.LUT UP1, UPT, UPT, UPT, UP1, 0x40, 0x4 ;  /* 0x000000000004789c */ /* 0x000fe20003f2e810 */
[----:B0-----:R-:W-:-:S04]  /*3830*/  IADD3 R3, PT, PT, R3, R96, RZ ;  /* 0x0000006003037210 */ /* 0x001fc80007ffe0ff */
[----:B------:R-:W-:-:S13]  /*3840*/  ISETP.GE.AND P1, PT, R3, R97, PT ;  /* 0x000000610300720c */ /* 0x000fda0003f26270 */
[----:B------:R-:W-:Y:S05]  /*3850*/  @!P1 BRA `(.L_x_16337) ;  /* 0xffffffcc00f09947 */ /* 0x000fea000383ffff */
[----:B------:R-:W-:Y:S05]  /*3860*/  EXIT ;  /* 0x000000000000794d */ /* 0x000fea0003800000 */
.L_x_16338:
        /* <DEDUP_REMOVED lines=9> */
.L_x_27560:


//--------------------- .text._ZN10layer_norm13ln_fwd_kernelINS_13Kernel_traitsI6__halfS2_fS2_fjLj8192ELj1ELj1ELj8ELj16ENS_18Kernel_traits_baseILj8192ES2_S2_fS2_fjLj256EEEEELb0ELb1ELb0ELb1EEEvNS_9FwdParamsE --------------------------
	.section	.text._ZN10layer_norm13ln_fwd_kernelINS_13Kernel_traitsI6__halfS2_fS2_fjLj8192ELj1ELj1ELj8ELj16ENS_18Kernel_traits_baseILj8192ES2_S2_fS2_fjLj256EEEEELb0ELb1ELb0ELb1EEEvNS_9FwdParamsE,"ax",@progbits
	.align	128
        .global         _ZN10layer_norm13ln_fwd_kernelINS_13Kernel_traitsI6__halfS2_fS2_fjLj8192ELj1ELj1ELj8ELj16ENS_18Kernel_traits_baseILj8192ES2_S2_fS2_fjLj256EEEEELb0ELb1ELb0ELb1EEEvNS_9FwdParamsE
        .type           _ZN10layer_norm13ln_fwd_kernelINS_13Kernel_traitsI6__halfS2_fS2_fjLj8192ELj1ELj1ELj8ELj16ENS_18Kernel_traits_baseILj8192ES2_S2_fS2_fjLj256EEEEELb0ELb1ELb0ELb1EEEvNS_9FwdParamsE,@function
        .size           _ZN10layer_norm13ln_fwd_kernelINS_13Kernel_traitsI6__halfS2_fS2_fjLj8192ELj1ELj1ELj8ELj16ENS_18Kernel_traits_baseILj8192ES2_S2_fS2_fjLj256EEEEELb0ELb1ELb0ELb1EEEvNS_9FwdParamsE,(.L_x_27561 - _ZN10layer_norm13ln_fwd_kernelINS_13Kernel_traitsI6__halfS2_fS2_fjLj8192ELj1ELj1ELj8ELj16ENS_18Kernel_traits_baseILj8192ES2_S2_fS2_fjLj256EEEEELb0ELb1ELb0ELb1EEEvNS_9FwdParamsE)
        .other          _ZN10layer_norm13ln_fwd_kernelINS_13Kernel_traitsI6__halfS2_fS2_fjLj8192ELj1ELj1ELj8ELj16ENS_18Kernel_traits_baseILj8192ES2_S2_fS2_fjLj256EEEEELb0ELb1ELb0ELb1EEEvNS_9FwdParamsE,@"STO_CUDA_ENTRY STV_DEFAULT"
_ZN10layer_norm13ln_fwd_kernelINS_13Kernel_traitsI6__halfS2_fS2_fjLj8192ELj1ELj1ELj8ELj16ENS_18Kernel_traits_baseILj8192ES2_S2_fS2_fjLj256EEEEELb0ELb1ELb0ELb1EEEvNS_9FwdParamsE:
.text._ZN10layer_norm13ln_fwd_kernelINS_13Kernel_traitsI6__halfS2_fS2_fjLj8192ELj1ELj1ELj8ELj16ENS_18Kernel_traits_baseILj8192ES2_S2_fS2_fjLj256EEEEELb0ELb1ELb0ELb1EEEvNS_9FwdParamsE:
        /* <DEDUP_REMOVED lines=49> */
[----:B------:R-:W1:Y:S01]  /*0310*/  LDCU UR10, c[0x0][0x388] ;  /* 0x00007100ff0a77ac */ /* 0x000e620008000800 */
[----:B------:R-:W2:Y:S01]  /*0320*/  LDCU.U8 UR11, c[0x0][0x410] ;  /* 0x00008200ff0b77ac */ /* 0x000ea20008000000 */
[----:B------:R-:W3:Y:S01]  /*0330*/  LDCU UR12, c[0x0][0x400] ;  /* 0x00008000ff0c77ac */ /* 0x000ee20008000800 */
[----:B------:R-:W4:Y:S01]  /*0340*/  LDCU.64 UR8, c[0x0][0x3a0] ;  /* 0x00007400ff0877ac */ /* 0x000f220008000a00 */
[----:B0-----:R-:W-:-:S04]  /*0350*/  ISETP.NE.U32.AND P0, PT, R2, RZ, PT ;  /* 0x000000ff0200720c */ /* 0x001fc80003f05070 */
[----:B-1234-:R-:W-:-:S13]  /*0360*/  ISETP.NE.AND.EX P0, PT, R3, RZ, PT, P0 ;  /* 0x000000ff0300720c */ /* 0x01efda0003f05300 */
.L_x_16351:
[----:B-1----:R-:W0:Y:S01]  /*0370*/  @P0 LDC.64 R2, c[0x0][0x3e0] ;  /* 0x0000f800ff020b82 */ /* 0x002e220000000a00 */
        /* <DEDUP_REMOVED lines=11> */
[----:B------:R-:W-:Y:S01]  /*0430*/  ISETP.NE.AND.EX P1, PT, RZ, UR9, PT, P1 ;  /* 0x00000009ff007c0c */ /* 0x000fe2000bf25310 */
[----:B--2---:R-:W-:-:S12]  /*0440*/  @P0 HADD2.F32 R0, -RZ, R2.H0_H0 ;  /* 0x20000002ff000230 */ /* 0x004fd80000004100 */
[----:B------:R-:W-:Y:S05]  /*0450*/  @!P1 BRA `(.L_x_16339) ;  /* 0x0000000000949947 */ /* 0x000fea0003800000 */
[----:B------:R-:W0:Y:S02]  /*0460*/  LDC.64 R2, c[0x0][0x3a0] ;  /* 0x0000e800ff027b82 */ /* 0x000e240000000a00 */
[----:B0-----:R-:W-:-:S05]  /*0470*/  IMAD.WIDE.U32 R2, R92, 0x20, R2 ;  /* 0x000000205c027825 */ /* 0x001fca00078e0002 */
[----:B------:R-:W2:Y:S04]  /*0480*/  LDG.E.128 R52, desc[UR6][R2.64] ;  /* 0x0000000602347981 */ /* 0x000ea8000c1e1d00 */
[----:B------:R0:W3:Y:S01]  /*0490*/  LDG.E.128 R56, desc[UR6][R2.64+0x10] ;  /* 0x0000100602387981 */ /* 0x0000e2000c1e1d00 */
[--C-:B-----5:R-:W-:Y:S02]  /*04a0*/  HADD2.F32 R71, -RZ, R65.reuse.H0_H0 ;  /* 0x20000041ff477230 */ /* 0x120fe40000004100 */
[----:B------:R-:W-:Y:S02]  /*04b0*/  HADD2.F32 R69, -RZ, R64.H1_H1 ;  /* 0x30000040ff457230 */ /* 0x000fe40000004100 */
[----:B------:R-:W-:Y:S02]  /*04c0*/  HADD2.F32 R65, -RZ, R65.H1_H1 ;  /* 0x30000041ff417230 */ /* 0x000fe40000004100 */
[----:B------:R-:W-:Y:S01]  /*04d0*/  FMUL.FTZ R71, R71, R0 ;  /* 0x0000000047477220 */ /* 0x000fe20000410000 */
[----:B------:R-:W-:-:S02]  /*04e0*/  HADD2.F32 R77, -RZ, R67.H0_H0 ;  /* 0x20000043ff4d7230 */ /* 0x000fc40000004100 */
[----:B------:R-:W-:Y:S02]  /*04f0*/  HADD2.F32 R89, -RZ, R20.H1_H1 ;  /* 0x30000014ff597230 */ /* 0x000fe40000004100 */
[-C--:B0-----:R-:W-:Y:S01]  /*0500*/  FMUL.FTZ R2, R69, R0.reuse ;  /* 0x0000000045027220 */ /* 0x081fe20000410000 */
[----:B------:R-:W-:Y:S02]  /*0510*/  HADD2.F32 R91, -RZ, R21.H1_H1 ;  /* 0x30000015ff5b7230 */ /* 0x000fe40000004100 */
[-C--:B------:R-:W-:Y:S01]  /*0520*/  FMUL.FTZ R62, R65, R0.reuse ;  /* 0x00000000413e7220 */ /* 0x080fe20000410000 */
[----:B------:R-:W-:Y:S02]  /*0530*/  HADD2.F32 R63, -RZ, R64.H0_H0 ;  /* 0x20000040ff3f7230 */ /* 0x000fe40000004100 */
[----:B------:R-:W-:Y:S01]  /*0540*/  FMUL.FTZ R77, R77, R0 ;  /* 0x000000004d4d7220 */ /* 0x000fe20000410000 */
[--C-:B------:R-:W-:Y:S02]  /*0550*/  HADD2.F32 R73, -RZ, R66.reuse.H0_H0 ;  /* 0x20000042ff497230 */ /* 0x100fe40000004100 */
[----:B------:R-:W-:-:S02]  /*0560*/  HADD2.F32 R75, -RZ, R66.H1_H1 ;  /* 0x30000042ff4b7230 */ /* 0x000fc40000004100 */
[-C--:B------:R-:W-:Y:S01]  /*0570*/  FMUL.FTZ R63, R63, R0.reuse ;  /* 0x000000003f3f7220 */ /* 0x080fe20000410000 */
[----:B------:R-:W-:Y:S02]  /*0580*/  HADD2.F32 R67, -RZ, R67.H1_H1 ;  /* 0x30000043ff437230 */ /* 0x000fe40000004100 */
[----:B------:R-:W-:Y:S01]  /*0590*/  FMUL.FTZ R73, R73, R0 ;  /* 0x0000000049497220 */ /* 0x000fe20000410000 */
[----:B------:R-:W-:Y:S02]  /*05a0*/  HADD2.F32 R88, -RZ, R20.H0_H0 ;  /* 0x20000014ff587230 */ /* 0x000fe40000004100 */
[----:B------:R-:W-:Y:S02]  /*05b0*/  HADD2.F32 R90, -RZ, R21.H0_H0 ;  /* 0x20000015ff5a7230 */ /* 0x000fe40000004100 */
[--C-:B------:R-:W-:Y:S02]  /*05c0*/  HADD2.F32 R84, -RZ, R22.reuse.H0_H0 ;  /* 0x20000016ff547230 */ /* 0x100fe40000004100 */
[----:B------:R-:W-:-:S02]  /*05d0*/  HADD2.F32 R85, -RZ, R22.H1_H1 ;  /* 0x30000016ff557230 */ /* 0x000fc40000004100 */
[--C-:B------:R-:W-:Y:S02]  /*05e0*/  HADD2.F32 R86, -RZ, R23.reuse.H0_H0 ;  /* 0x20000017ff567230 */ /* 0x100fe40000004100 */
[----:B------:R-:W-:Y:S02]  /*05f0*/  HADD2.F32 R87, -RZ, R23.H1_H1 ;  /* 0x30000017ff577230 */ /* 0x000fe40000004100 */
[----:B--2---:R-:W-:Y:S01]  /*0600*/  FFMA.FTZ R89, R2, R89, R53 ;  /* 0x0000005902597223 */ /* 0x004fe20000010035 */
[----:B------:R-:W-:Y:S01]  /*0610*/  FFMA.FTZ R91, R62, R91, R55 ;  /* 0x0000005b3e5b7223 */ /* 0x000fe20000010037 */
[-C--:B------:R-:W-:Y:S01]  /*0620*/  FMUL.FTZ R2, R75, R0.reuse ;  /* 0x000000004b027220 */ /* 0x080fe20000410000 */
[----:B------:R-:W-:Y:S01]  /*0630*/  FMUL.FTZ R62, R67, R0 ;  /* 0x00000000433e7220 */ /* 0x000fe20000410000 */
[----:B------:R-:W-:Y:S01]  /*0640*/  FFMA.FTZ R88, R63, R88, R52 ;  /* 0x000000583f587223 */ /* 0x000fe20000010034 */
[----:B------:R-:W-:Y:S01]  /*0650*/  FFMA.FTZ R90, R71, R90, R54 ;  /* 0x0000005a475a7223 */ /* 0x000fe20000010036 */
[----:B---3--:R-:W-:Y:S01]  /*0660*/  FFMA.FTZ R84, R73, R84, R56 ;  /* 0x0000005449547223 */ /* 0x008fe20000010038 */
[----:B------:R-:W-:Y:S01]  /*0670*/  FFMA.FTZ R85, R2, R85, R57 ;  /* 0x0000005502557223 */ /* 0x000fe20000010039 */
[----:B------:R-:W-:Y:S01]  /*0680*/  FFMA.FTZ R86, R77, R86, R58 ;  /* 0x000000564d567223 */ /* 0x000fe2000001003a */
[----:B------:R-:W-:Y:S01]  /*0690*/  FFMA.FTZ R87, R62, R87, R59 ;  /* 0x000000573e577223 */ /* 0x000fe2000001003b */
[----:B------:R-:W-:Y:S06]  /*06a0*/  BRA `(.L_x_16340) ;  /* 0x0000000000807947 */ /* 0x000fec0003800000 */
.L_x_16339:
[--C-:B-----5:R-:W-:Y:S02]  /*06b0*/  HADD2.F32 R69, -RZ, R65.reuse.H0_H0 ;  /* 0x20000041ff457230 */ /* 0x120fe40000004100 */
[----:B------:R-:W-:Y:S02]  /*06c0*/  HADD2.F32 R63, -RZ, R64.H1_H1 ;  /* 0x30000040ff3f7230 */ /* 0x000fe40000004100 */
[----:B------:R-:W-:Y:S02]  /*06d0*/  HADD2.F32 R65, -RZ, R65.H1_H1 ;  /* 0x30000041ff417230 */ /* 0x000fe40000004100 */
[-C--:B------:R-:W-:Y:S01]  /*06e0*/  FMUL.FTZ R69, R69, R0.reuse ;  /* 0x0000000045457220 */ /* 0x080fe20000410000 */
        /* <DEDUP_REMOVED lines=19> */
[----:B------:R-:W-:Y:S01]  /*0820*/  FMUL.FTZ R88, R3, R88 ;  /* 0x0000005803587220 */ /* 0x000fe20000410000 */
[----:B------:R-:W-:Y:S02]  /*0830*/  HADD2.F32 R2, -RZ, R22.H1_H1 ;  /* 0x30000016ff027230 */ /* 0x000fe40000004100 */
[----:B------:R-:W-:Y:S01]  /*0840*/  FMUL.FTZ R90, R69, R90 ;  /* 0x0000005a455a7220 */ /* 0x000fe20000410000 */
[--C-:B------:R-:W-:Y:S02]  /*0850*/  HADD2.F32 R86, -RZ, R23.reuse.H0_H0 ;  /* 0x20000017ff567230 */ /* 0x100fe40000004100 */
[----:B------:R-:W-:Y:S01]  /*0860*/  FMUL.FTZ R84, R71, R84 ;  /* 0x0000005447547220 */ /* 0x000fe20000410000 */
[----:B------:R-:W-:Y:S02]  /*0870*/  HADD2.F32 R62, -RZ, R23.H1_H1 ;  /* 0x30000017ff3e7230 */ /* 0x000fe40000004100 */
[----:B------:R-:W-:Y:S01]  /*0880*/  FMUL.FTZ R85, R73, R2 ;  /* 0x0000000249557220 */ /* 0x000fe20000410000 */
[----:B------:R-:W-:-:S02]  /*0890*/  FMUL.FTZ R86, R75, R86 ;  /* 0x000000564b567220 */ /* 0x000fc40000410000 */
[----:B------:R-:W-:-:S07]  /*08a0*/  FMUL.FTZ R87, R67, R62 ;  /* 0x0000003e43577220 */ /* 0x000fce0000410000 */
.L_x_16340:
        /* <DEDUP_REMOVED lines=12> */
[--C-:B0----5:R-:W-:Y:S02]  /*0970*/  HADD2.F32 R63, -RZ, R64.reuse.H0_H0 ;  /* 0x20000040ff3f7230 */ /* 0x121fe40000004100 */
[--C-:B------:R-:W-:Y:S02]  /*0980*/  HADD2.F32 R71, -RZ, R65.reuse.H0_H0 ;  /* 0x20000041ff477230 */ /* 0x100fe40000004100 */
        /* <DEDUP_REMOVED lines=11> */
[----:B------:R-:W-:Y:S01]  /*0a40*/  FMUL.FTZ R83, R83, R0 ;  /* 0x0000000053537220 */ /* 0x000fe20000410000 */
[----:B------:R-:W-:-:S02]  /*0a50*/  HADD2.F32 R73, -RZ, R66.H0_H0 ;  /* 0x20000042ff497230 */ /* 0x000fc40000004100 */
[----:B------:R-:W-:Y:S01]  /*0a60*/  FFMA.FTZ R77, R62, R77, R53 ;  /* 0x0000004d3e4d7223 */ /* 0x000fe20000010035 */
[----:B------:R-:W-:Y:S02]  /*0a70*/  HADD2.F32 R75, -RZ, R66.H1_H1 ;  /* 0x30000042ff4b7230 */ /* 0x000fe40000004100 */
[----:B------:R-:W-:Y:S01]  /*0a80*/  FFMA.FTZ R79, R64, R79, R55 ;  /* 0x0000004f404f7223 */ /* 0x000fe20000010037 */
[----:B------:R-:W-:Y:S02]  /*0a90*/  HADD2.F32 R67, -RZ, R67.H1_H1 ;  /* 0x30000043ff437230 */ /* 0x000fe40000004100 */
        /* <DEDUP_REMOVED lines=11> */
[----:B------:R-:W-:-:S02]  /*0b50*/  FFMA.FTZ R81, R62, R81, R57 ;  /* 0x000000513e517223 */ /* 0x000fc40000010039 */
[----:B------:R-:W-:Y:S01]  /*0b60*/  FFMA.FTZ R83, R64, R63, R59 ;  /* 0x0000003f40537223 */ /* 0x000fe2000001003b */
[----:B------:R-:W-:Y:S06]  /*0b70*/  BRA `(.L_x_16342) ;  /* 0x0000000000807947 */ /* 0x000fec0003800000 */
.L_x_16341:
[--C-:B-----5:R-:W-:Y:S02]  /*0b80*/  HADD2.F32 R71, -RZ, R65.reuse.H0_H0 ;  /* 0x20000041ff477230 */ /* 0x120fe40000004100 */
[--C-:B0-----:R-:W-:Y:S02]  /*0b90*/  HADD2.F32 R63, -RZ, R64.reuse.H0_H0 ;  /* 0x20000040ff3f7230 */ /* 0x101fe40000004100 */
[----:B------:R-:W-:Y:S02]  /*0ba0*/  HADD2.F32 R69, -RZ, R64.H1_H1 ;  /* 0x30000040ff457230 */ /* 0x000fe40000004100 */
[-C--:B------:R-:W-:Y:S01]  /*0bb0*/  FMUL.FTZ R71, R71, R0.reuse ;  /* 0x0000000047477220 */ /* 0x080fe20000410000 */
[----:B------:R-:W-:Y:S02]  /*0bc0*/  HADD2.F32 R65, -RZ, R65.H1_H1 ;  /* 0x30000041ff417230 */ /* 0x000fe40000004100 */
[----:B------:R-:W-:Y:S01]  /*0bd0*/  FMUL.FTZ R63, R63, R0 ;  /* 0x000000003f3f7220 */ /* 0x000fe20000410000 */
[----:B------:R-:W-:-:S02]  /*0be0*/  HADD2.F32 R76, -RZ, R24.H0_H0 ;  /* 0x20000018ff4c7230 */ /* 0x000fc40000004100 */
[-C--:B------:R-:W-:Y:S01]  /*0bf0*/  FMUL.FTZ R69, R69, R0.reuse ;  /* 0x0000000045457220 */ /* 0x080fe20000410000 */
[----:B------:R-:W-:Y:S02]  /*0c00*/  HADD2.F32 R62, -RZ, R24.H1_H1 ;  /* 0x30000018ff3e7230 */ /* 0x000fe40000004100 */
        /* <DEDUP_REMOVED lines=8> */
[-C--:B------:R-:W-:Y:S01]  /*0c90*/  FMUL.FTZ R82, R81, R0.reuse ;  /* 0x0000000051527220 */ /* 0x080fe20000410000 */
[----:B------:R-:W-:Y:S02]  /*0ca0*/  HADD2.F32 R67, -RZ, R67.H1_H1 ;  /* 0x30000043ff437230 */ /* 0x000fe40000004100 */
        /* <DEDUP_REMOVED lines=13> */
.L_x_16342:
        /* <DEDUP_REMOVED lines=11> */
[--C-:B-1---5:R-:W-:Y:S02]  /*0e30*/  HADD2.F32 R63, -RZ, R64.reuse.H0_H0 ;  /* 0x20000040ff3f7230 */ /* 0x122fe40000004100 */
[----:B------:R-:W-:Y:S02]  /*0e40*/  HADD2.F32 R69, -RZ, R64.H1_H1 ;  /* 0x30000040ff457230 */ /* 0x000fe40000004100 */
[--C-:B------:R-:W-:Y:S02]  /*0e50*/  HADD2.F32 R71, -RZ, R65.reuse.H0_H0 ;  /* 0x20000041ff477230 */ /* 0x100fe40000004100 */
[-C--:B------:R-:W-:Y:S01]  /*0e60*/  FMUL.FTZ R63, R63, R0.reuse ;  /* 0x000000003f3f7220 */ /* 0x080fe20000410000 */
[----:B------:R-:W-:Y:S02]  /*0e70*/  HADD2.F32 R65, -RZ, R65.H1_H1 ;  /* 0x30000041ff417230 */ /* 0x000fe40000004100 */
[----:B------:R-:W-:Y:S01]  /*0e80*/  FMUL.FTZ R62, R69, R0 ;  /* 0x00000000453e7220 */ /* 0x000fe20000410000 */
[----:B------:R-:W-:-:S02]  /*0e90*/  HADD2.F32 R68, -RZ, R28.H0_H0 ;  /* 0x2000001cff447230 */ /* 0x000fc40000004100 */
[----:B------:R-:W-:Y:S01]  /*0ea0*/  FMUL.FTZ R71, R71, R0 ;  /* 0x0000000047477220 */ /* 0x000fe20000410000 */
[----:B------:R-:W-:Y:S02]  /*0eb0*/  HADD2.F32 R73, -RZ, R66.H0_H0 ;  /* 0x20000042ff497230 */ /* 0x000fe40000004100 */
[----:B------:R-:W-:Y:S02]  /*0ec0*/  HADD2.F32 R64, -RZ, R28.H1_H1 ;  /* 0x3000001cff407230 */ /* 0x000fe40000004100 */
[----:B------:R-:W-:Y:S01]  /*0ed0*/  FFMA.FTZ R68, R63, R68, R52 ;  /* 0x000000443f447223 */ /* 0x000fe20000010034 */
[----:B------:R-:W-:Y:S02]  /*0ee0*/  HADD2.F32 R75, -RZ, R66.H1_H1 ;  /* 0x30000042ff4b7230 */ /* 0x000fe40000004100 */
[----:B------:R-:W-:Y:S01]  /*0ef0*/  FMUL.FTZ R66, R65, R0 ;  /* 0x0000000041427220 */ /* 0x000fe20000410000 */
[--C-:B------:R-:W-:Y:S02]  /*0f00*/  HADD2.F32 R97, -RZ, R67.reuse.H0_H0 ;  /* 0x20000043ff617230 */ /* 0x100fe40000004100 */
[----:B------:R-:W-:Y:S01]  /*0f10*/  FFMA.FTZ R69, R62, R64, R53 ;  /* 0x000000403e457223 */ /* 0x000fe20000010035 */
[----:B------:R-:W-:-:S02]  /*0f20*/  HADD2.F32 R99, -RZ, R67.H1_H1 ;  /* 0x30000043ff637230 */ /* 0x000fc40000004100 */
[-C--:B------:R-:W-:Y:S01]  /*0f30*/  FMUL.FTZ R73, R73, R0.reuse ;  /* 0x0000000049497220 */ /* 0x080fe20000410000 */
[--C-:B------:R-:W-:Y:S02]  /*0f40*/  HADD2.F32 R70, -RZ, R29.reuse.H0_H0 ;  /* 0x2000001dff467230 */ /* 0x100fe40000004100 */
[-C--:B------:R-:W-:Y:S01]  /*0f50*/  FMUL.FTZ R62, R75, R0.reuse ;  /* 0x000000004b3e7220 */ /* 0x080fe20000410000 */
[--C-:B------:R-:W-:Y:S02]  /*0f60*/  HADD2.F32 R72, -RZ, R30.reuse.H0_H0 ;  /* 0x2000001eff487230 */ /* 0x100fe40000004100 */
[-C--:B------:R-:W-:Y:S01]  /*0f70*/  FMUL.FTZ R97, R97, R0.reuse ;  /* 0x0000000061617220 */ /* 0x080fe20000410000 */
[----:B------:R-:W-:Y:S02]  /*0f80*/  HADD2.F32 R67, -RZ, R29.H1_H1 ;  /* 0x3000001dff437230 */ /* 0x000fe40000004100 */
[----:B------:R-:W-:Y:S01]  /*0f90*/  FMUL.FTZ R64, R99, R0 ;  /* 0x0000000063407220 */ /* 0x000fe20000410000 */
[----:B------:R-:W-:-:S02]  /*0fa0*/  HADD2.F32 R63, -RZ, R30.H1_H1 ;  /* 0x3000001eff3f7230 */ /* 0x000fc40000004100 */
[----:B------:R-:W-:Y:S01]  /*0fb0*/  FFMA.FTZ R70, R71, R70, R54 ;  /* 0x0000004647467223 */ /* 0x000fe20000010036 */
[--C-:B------:R-:W-:Y:S02]  /*0fc0*/  HADD2.F32 R74, -RZ, R31.reuse.H0_H0 ;  /* 0x2000001fff4a7230 */ /* 0x100fe40000004100 */
[----:B------:R-:W-:Y:S01]  /*0fd0*/  FFMA.FTZ R72, R73, R72, R56 ;  /* 0x0000004849487223 */ /* 0x000fe20000010038 */
[----:B------:R-:W-:Y:S02]  /*0fe0*/  HADD2.F32 R65, -RZ, R31.H1_H1 ;  /* 0x3000001fff417230 */ /* 0x000fe40000004100 */
[----:B------:R-:W-:Y:S01]  /*0ff0*/  FFMA.FTZ R71, R66, R67, R55 ;  /* 0x0000004342477223 */ /* 0x000fe20000010037 */
[----:B------:R-:W-:Y:S01]  /*1000*/  FFMA.FTZ R73, R62, R63, R57 ;  /* 0x0000003f3e497223 */ /* 0x000fe20000010039 */
[----:B------:R-:W-:Y:S01]  /*1010*/  FFMA.FTZ R74, R97, R74, R58 ;  /* 0x0000004a614a7223 */ /* 0x000fe2000001003a */
[----:B------:R-:W-:Y:S01]  /*1020*/  FFMA.FTZ R75, R64, R65, R59 ;  /* 0x00000041404b7223 */ /* 0x000fe2000001003b */
[----:B------:R-:W-:Y:S06]  /*1030*/  BRA `(.L_x_16344) ;  /* 0x0000000000807947 */ /* 0x000fec0003800000 */
.L_x_16343:
[--C-:B-1---5:R-:W-:Y:S02]  /*1040*/  HADD2.F32 R69, -RZ, R64.reuse.H1_H1 ;  /* 0x30000040ff457230 */ /* 0x122fe40000004100 */
[--C-:B------:R-:W-:Y:S02]  /*1050*/  HADD2.F32 R71, -RZ, R65.reuse.H0_H0 ;  /* 0x20000041ff477230 */ /* 0x100fe40000004100 */
[----:B------:R-:W-:Y:S02]  /*1060*/  HADD2.F32 R65, -RZ, R65.H1_H1 ;  /* 0x30000041ff417230 */ /* 0x000fe40000004100 */
[-C--:B------:R-:W-:Y:S01]  /*1070*/  FMUL.FTZ R69, R69, R0.reuse ;  /* 0x0000000045457220 */ /* 0x080fe20000410000 */
[----:B------:R-:W-:Y:S02]  /*1080*/  HADD2.F32 R63, -RZ, R64.H0_H0 ;  /* 0x20000040ff3f7230 */ /* 0x000fe40000004100 */
[----:B------:R-:W-:Y:S01]  /*1090*/  FMUL.FTZ R71, R71, R0 ;  /* 0x0000000047477220 */ /* 0x000fe20000410000 */
[----:B------:R-:W-:-:S02]  /*10a0*/  HADD2.F32 R62, -RZ, R28.H1_H1 ;  /* 0x3000001cff3e7230 */ /* 0x000fc40000004100 */
[-C--:B------:R-:W-:Y:S01]  /*10b0*/  FMUL.FTZ R65, R65, R0.reuse ;  /* 0x0000000041417220 */ /* 0x080fe20000410000 */
[--C-:B------:R-:W-:Y:S02]  /*10c0*/  HADD2.F32 R70, -RZ, R29.reuse.H0_H0 ;  /* 0x2000001dff467230 */ /* 0x100fe40000004100 */
[----:B------:R-:W-:Y:S01]  /*10d0*/  FMUL.FTZ R63, R63, R0 ;  /* 0x000000003f3f7220 */ /* 0x000fe20000410000 */
[--C-:B------:R-:W-:Y:S02]  /*10e0*/  HADD2.F32 R73, -RZ, R66.reuse.H0_H0 ;  /* 0x20000042ff497230 */ /* 0x100fe40000004100 */
[----:B------:R-:W-:Y:S01]  /*10f0*/  FMUL.FTZ R69, R69, R62 ;  /* 0x0000003e45457220 */ /* 0x000fe20000410000 */
[----:B------:R-:W-:Y:S02]  /*1100*/  HADD2.F32 R64, -RZ, R29.H1_H1 ;  /* 0x3000001dff407230 */ /* 0x000fe40000004100 */
[----:B------:R-:W-:Y:S01]  /*1110*/  FMUL.FTZ R70, R71, R70 ;  /* 0x0000004647467220 */ /* 0x000fe20000410000 */
[----:B------:R-:W-:-:S02]  /*1120*/  HADD2.F32 R75, -RZ, R66.H1_H1 ;  /* 0x30000042ff4b7230 */ /* 0x000fc40000004100 */
[----:B------:R-:W-:Y:S01]  /*1130*/  FMUL.FTZ R73, R73, R0 ;  /* 0x0000000049497220 */ /* 0x000fe20000410000 */
[--C-:B------:R-:W-:Y:S02]  /*1140*/  HADD2.F32 R97, -RZ, R67.reuse.H0_H0 ;  /* 0x20000043ff617230 */ /* 0x100fe40000004100 */
[----:B------:R-:W-:Y:S01]  /*1150*/  FMUL.FTZ R71, R65, R64 ;  /* 0x0000004041477220 */ /* 0x000fe20000410000 */
[----:B------:R-:W-:Y:S02]  /*1160*/  HADD2.F32 R67, -RZ, R67.H1_H1 ;  /* 0x30000043ff437230 */ /* 0x000fe40000004100 */
[-C--:B------:R-:W-:Y:S01]  /*1170*/  FMUL.FTZ R75, R75, R0.reuse ;  /* 0x000000004b4b7220 */ /* 0x080fe20000410000 */
[--C-:B------:R-:W-:Y:S02]  /*1180*/  HADD2.F32 R72, -RZ, R30.reuse.H0_H0 ;  /* 0x2000001eff487230 */ /* 0x100fe40000004100 */
[----:B------:R-:W-:Y:S01]  /*1190*/  FMUL.FTZ R97, R97, R0 ;  /* 0x0000000061617220 */ /* 0x000fe20000410000 */
[----:B------:R-:W-:-:S02]  /*11a0*/  HADD2.F32 R62, -RZ, R30.H1_H1 ;  /* 0x3000001eff3e7230 */ /* 0x000fc40000004100 */
[----:B------:R-:W-:Y:S01]  /*11b0*/  FMUL.FTZ R67, R67, R0 ;  /* 0x0000000043437220 */ /* 0x000fe20000410000 */
[----:B------:R-:W-:Y:S02]  /*11c0*/  HADD2.F32 R68, -RZ, R28.H0_H0 ;  /* 0x2000001cff447230 */ /* 0x000fe40000004100 */
[----:B------:R-:W-:Y:S01]  /*11d0*/  FMUL.FTZ R72, R73, R72 ;  /* 0x0000004849487220 */ /* 0x000fe20000410000 */
[--C-:B------:R-:W-:Y:S02]  /*11e0*/  HADD2.F32 R74, -RZ, R31.reuse.H0_H0 ;  /* 0x2000001fff4a7230 */ /* 0x100fe40000004100 */
[----:B------:R-:W-:Y:S01]  /*11f0*/  FMUL.FTZ R73, R75, R62 ;  /* 0x0000003e4b497220 */ /* 0x000fe20000410000 */
[----:B------:R-:W-:Y:S02]  /*1200*/  HADD2.F32 R64, -RZ, R31.H1_H1 ;  /* 0x3000001fff407230 */ /* 0x000fe40000004100 */
[----:B------:R-:W-:Y:S01]  /*1210*/  FMUL.FTZ R68, R63, R68 ;  /* 0x000000443f447220 */ /* 0x000fe20000410000 */
[----:B------:R-:W-:-:S02]  /*1220*/  FMUL.FTZ R74, R97, R74 ;  /* 0x0000004a614a7220 */ /* 0x000fc40000410000 */
[----:B------:R-:W-:-:S07]  /*1230*/  FMUL.FTZ R75, R67, R64 ;  /* 0x00000040434b7220 */ /* 0x000fce0000410000 */
.L_x_16344:
        /* <DEDUP_REMOVED lines=19> */
[----:B------:R-:W-:Y:S02]  /*1370*/  HADD2.F32 R64, -RZ, R32.H0_H0 ;  /* 0x20000020ff407230 */ /* 0x000fe40000004100 */
[--C-:B------:R-:W-:Y:S02]  /*1380*/  HADD2.F32 R101, -RZ, R62.reuse.H0_H0 ;  /* 0x2000003eff657230 */ /* 0x100fe40000004100 */
[----:B------:R-:W-:Y:S01]  /*1390*/  FMUL.FTZ R105, R105, R0 ;  /* 0x0000000069697220 */ /* 0x000fe20000410000 */
[----:B------:R-:W-:Y:S02]  /*13a0*/  HADD2.F32 R103, -RZ, R62.H1_H1 ;  /* 0x3000003eff677230 */ /* 0x000fe40000004100 */
[----:B------:R-:W-:Y:S01]  /*13b0*/  FFMA.FTZ R64, R65, R64, R52 ;  /* 0x0000004041407223 */ /* 0x000fe20000010034 */
[----:B------:R-:W-:Y:S02]  /*13c0*/  HADD2.F32 R63, -RZ, R63.H1_H1 ;  /* 0x3000003fff3f7230 */ /* 0x000fe40000004100 */
[----:B------:R-:W-:Y:S01]  /*13d0*/  FMUL.FTZ R62, R99, R0 ;  /* 0x00000000633e7220 */ /* 0x000fe20000410000 */
[----:B------:R-:W-:-:S02]  /*13e0*/  HADD2.F32 R61, -RZ, R32.H1_H1 ;  /* 0x30000020ff3d7230 */ /* 0x000fc40000004100 */
[-C--:B------:R-:W-:Y:S01]  /*13f0*/  FMUL.FTZ R101, R101, R0.reuse ;  /* 0x0000000065657220 */ /* 0x080fe20000410000 */
[-C--:B------:R-:W-:Y:S01]  /*1400*/  FMUL.FTZ R98, R103, R0.reuse ;  /* 0x0000000067627220 */ /* 0x080fe20000410000 */
[----:B------:R-:W-:Y:S01]  /*1410*/  FMUL.FTZ R100, R63, R0 ;  /* 0x000000003f647220 */ /* 0x000fe20000410000 */
[--C-:B------:R-:W-:Y:S02]  /*1420*/  HADD2.F32 R67, -RZ, R33.reuse.H1_H1 ;  /* 0x30000021ff437230 */ /* 0x100fe40000004100 */
[----:B------:R-:W-:Y:S01]  /*1430*/  FFMA.FTZ R65, R60, R61, R53 ;  /* 0x0000003d3c417223 */ /* 0x000fe20000010035 */
[----:B------:R-:W-:Y:S02]  /*1440*/  HADD2.F32 R66, -RZ, R33.H0_H0 ;  /* 0x20000021ff427230 */ /* 0x000fe40000004100 */
[--C-:B------:R-:W-:Y:S02]  /*1450*/  HADD2.F32 R60, -RZ, R34.reuse.H0_H0 ;  /* 0x20000022ff3c7230 */ /* 0x100fe40000004100 */
[----:B------:R-:W-:Y:S01]  /*1460*/  FFMA.FTZ R67, R62, R67, R55 ;  /* 0x000000433e437223 */ /* 0x000fe20000010037 */
[----:B------:R-:W-:-:S02]  /*1470*/  HADD2.F32 R61, -RZ, R34.H1_H1 ;  /* 0x30000022ff3d7230 */ /* 0x000fc40000004100 */
[----:B------:R-:W-:Y:S01]  /*1480*/  FFMA.FTZ R66, R97, R66, R54 ;  /* 0x0000004261427223 */ /* 0x000fe20000010036 */
[--C-:B------:R-:W-:Y:S02]  /*1490*/  HADD2.F32 R0, -RZ, R35.reuse.H0_H0 ;  /* 0x20000023ff007230 */ /* 0x100fe40000004100 */
[----:B------:R-:W-:Y:S01]  /*14a0*/  FFMA.FTZ R60, R101, R60, R56 ;  /* 0x0000003c653c7223 */ /* 0x000fe20000010038 */
[----:B------:R-:W-:Y:S02]  /*14b0*/  HADD2.F32 R63, -RZ, R35.H1_H1 ;  /* 0x30000023ff3f7230 */ /* 0x000fe40000004100 */
[----:B------:R-:W-:Y:S01]  /*14c0*/  FFMA.FTZ R61, R98, R61, R57 ;  /* 0x0000003d623d7223 */ /* 0x000fe20000010039 */
[----:B------:R-:W-:Y:S02]  /*14d0*/  FFMA.FTZ R62, R105, R0, R58 ;  /* 0x00000000693e7223 */ /* 0x000fe4000001003a */
[----:B------:R-:W-:Y:S01]  /*14e0*/  FFMA.FTZ R63, R100, R63, R59 ;  /* 0x0000003f643f7223 */ /* 0x000fe2000001003b */
[----:B------:R-:W-:Y:S06]  /*14f0*/  BRA `(.L_x_16346) ;  /* 0x0000000000807947 */ /* 0x000fec0003800000 */
.L_x_16345:
[--C-:B-1---5:R-:W-:Y:S02]  /*1500*/  HADD2.F32 R65, -RZ, R60.reuse.H0_H0 ;  /* 0x2000003cff417230 */ /* 0x122fe40000004100 */
[----:B------:R-:W-:Y:S02]  /*1510*/  HADD2.F32 R67, -RZ, R60.H1_H1 ;  /* 0x3000003cff437230 */ /* 0x000fe40000004100 */
[----:B------:R-:W-:Y:S02]  /*1520*/  HADD2.F32 R97, -RZ, R61.H0_H0 ;  /* 0x2000003dff617230 */ /* 0x000fe40000004100 */
[-C--:B------:R-:W-:Y:S01]  /*1530*/  FMUL.FTZ R65, R65, R0.reuse ;  /* 0x0000000041417220 */ /* 0x080fe20000410000 */
[----:B------:R-:W-:Y:S02]  /*1540*/  HADD2.F32 R103, -RZ, R63.H0_H0 ;  /* 0x2000003fff677230 */ /* 0x000fe40000004100 */
        /* <DEDUP_REMOVED lines=13> */
[--C-:B------:R-:W-:Y:S02]  /*1620*/  HADD2.F32 R0, -RZ, R33.reuse.H1_H1 ;  /* 0x30000021ff007230 */ /* 0x100fe40000004100 */
[----:B------:R-:W-:Y:S01]  /*1630*/  FMUL.FTZ R64, R65, R64 ;  /* 0x0000004041407220 */ /* 0x000fe20000410000 */
[----:B------:R-:W-:Y:S02]  /*1640*/  HADD2.F32 R62, -RZ, R34.H1_H1 ;  /* 0x30000022ff3e7230 */ /* 0x000fe40000004100 */
[----:B------:R-:W-:Y:S01]  /*1650*/  FMUL.FTZ R65, R67, R60 ;  /* 0x0000003c43417220 */ /* 0x000fe20000410000 */
[----:B------:R-:W-:-:S02]  /*1660*/  HADD2.F32 R66, -RZ, R33.H0_H0 ;  /* 0x20000021ff427230 */ /* 0x000fc40000004100 */
        /* <DEDUP_REMOVED lines=9> */
.L_x_16346:
        /* <DEDUP_REMOVED lines=131> */
.L_x_16348:
[----:B------:R-:W-:Y:S05]  /*1f30*/  BSYNC.RECONVERGENT B0 ;  /* 0x0000000000007941 */ /* 0x000fea0003800200 */
.L_x_16347:
[----:B0-----:R-:W-:Y:S01]  /*1f40*/  LOP3.LUT R2, R0, 0x1f, RZ, 0xc0, !PT ;  /* 0x0000001f00027812 */ /* 0x001fe200078ec0ff */
[----:B------:R-:W-:Y:S01]  /*1f50*/  BAR.SYNC.DEFER_BLOCKING 0x0 ;  /* 0x0000000000007b1d */ /* 0x000fe20000010000 */
[----:B------:R-:W-:Y:S02]  /*1f60*/  MOV R98, RZ ;  /* 0x000000ff00627202 */ /* 0x000fe40000000f00 */
[----:B------:R-:W-:Y:S02]  /*1f70*/  ISETP.GT.U32.AND P1, PT, R2, 0x7, PT ;  /* 0x000000070200780c */ /* 0x000fe40003f24070 */
[----:B------:R-:W-:Y:S01]  /*1f80*/  CS2R R2, SRZ ;  /* 0x0000000000027805 */ /* 0x000fe2000001ff00 */
[----:B------:R-:W-:Y:S10]  /*1f90*/  BSSY.RECONVERGENT B0, `(.L_x_16349) ;  /* 0x000000a000007945 */ /* 0x000ff40003800200 */
        /* <DEDUP_REMOVED lines=9> */
.L_x_16350:
[----:B------:R-:W-:Y:S05]  /*2030*/  BSYNC.RECONVERGENT B0 ;  /* 0x0000000000007941 */ /* 0x000fea0003800200 */
.L_x_16349:
[----:B------:R-:W1:Y:S01]  /*2040*/  SHFL.DOWN PT, R99, R98, 0x4, 0x1f ;  /* 0x08801f0062637f89 */ /* 0x000e6200000e0000 */
[----:B------:R-:W-:Y:S01]  /*2050*/  ISETP.NE.AND P2, PT, RZ, UR11, PT ;  /* 0x0000000bff007c0c */ /* 0x000fe2000bf45270 */
[----:B------:R-:W-:Y:S01]  /*2060*/  HADD2.F32 R108, -RZ, R19.H1_H1 ;  /* 0x30000013ff6c7230 */ /* 0x000fe20000004100 */
[----:B------:R-:W-:Y:S01]  /*2070*/  ISETP.NE.AND P1, PT, R0, RZ, PT ;  /* 0x000000ff0000720c */ /* 0x000fe20003f25270 */
[----:B0-----:R-:W0:Y:S01]  /*2080*/  SHFL.DOWN PT, R101, R2, 0x4, 0x1f ;  /* 0x08801f0002657f89 */ /* 0x001e2200000e0000 */
[----:B------:R-:W-:Y:S01]  /*2090*/  HADD2.F32 R110, -RZ, R51.H1_H1 ;  /* 0x30000033ff6e7230 */ /* 0x000fe20000004100 */
[----:B------:R-:W-:Y:S01]  /*20a0*/  UPLOP3.LUT UP0, UPT, UPT, UPT, UP0, 0x40, 0x4 ;  /* 0x000000000004789c */ /* 0x000fe20003f0e800 */
[----:B-1----:R-:W-:Y:S02]  /*20b0*/  IADD3 R102, PT, PT, R99, R98, RZ ;  /* 0x0000006263667210 */ /* 0x002fe40007ffe0ff */
[----:B------:R-:W-:Y:S02]  /*20c0*/  I2FP.F32.S32 R104, R99 ;  /* 0x0000006300687245 */ /* 0x000fe40000201400 */
[----:B------:R-:W-:Y:S01]  /*20d0*/  I2FP.F32.S32 R97, R102 ;  /* 0x0000006600617245 */ /* 0x000fe20000201400 */
[----:B------:R-:W1:Y:S01]  /*20e0*/  SHFL.DOWN PT, R105, R102, 0x2, 0x1f ;  /* 0x08401f0066697f89 */ /* 0x000e6200000e0000 */
[----:B------:R-:W-:Y:S01]  /*20f0*/  I2FP.F32.U32 R99, R98 ;  /* 0x0000006200637245 */ /* 0x000fe20000201000 */
[----:B0-----:R-:W-:Y:S01]  /*2100*/  FMUL.FTZ R100, R101, R104 ;  /* 0x0000006865647220 */ /* 0x001fe20000410000 */
[----:B------:R-:W0:Y:S03]  /*2110*/  MUFU.RCP R103, R97 ;  /* 0x0000006100677308 */ /* 0x000e260000001000 */
[----:B------:R-:W-:Y:S01]  /*2120*/  FFMA.FTZ R106, R99, R2, R100 ;  /* 0x00000002636a7223 */ /* 0x000fe20000010064 */
[----:B------:R-:W-:Y:S01]  /*2130*/  FADD.FTZ R2, -R101, R2 ;  /* 0x0000000265027221 */ /* 0x000fe20000010100 */
[----:B------:R-:W2:Y:S03]  /*2140*/  SHFL.DOWN PT, R100, R3, 0x4, 0x1f ;  /* 0x08801f0003647f89 */ /* 0x000ea600000e0000 */
[----:B------:R-:W-:-:S04]  /*2150*/  FMUL.FTZ R98, R2, R2 ;  /* 0x0000000202627220 */ /* 0x000fc80000410000 */
[----:B------:R-:W-:-:S04]  /*2160*/  FMUL.FTZ R98, R98, R99 ;  /* 0x0000006362627220 */ /* 0x000fc80000410000 */
[----:B------:R-:W-:Y:S01]  /*2170*/  FMUL.FTZ R98, R98, R104 ;  /* 0x0000006862627220 */ /* 0x000fe20000410000 */
[----:B0-----:R-:W-:Y:S01]  /*2180*/  FMUL.FTZ R106, R103, R106 ;  /* 0x0000006a676a7220 */ /* 0x001fe20000410000 */
[----:B-1----:R-:W-:-:S04]  /*2190*/  IADD3 R101, PT, PT, R102, R105, RZ ;  /* 0x0000006966657210 */ /* 0x002fc80007ffe0ff */
[----:B------:R-:W0:Y:S01]  /*21a0*/  SHFL.DOWN PT, R107, R106, 0x2, 0x1f ;  /* 0x08401f006a6b7f89 */ /* 0x000e2200000e0000 */
[----:B------:R-:W-:Y:S02]  /*21b0*/  I2FP.F32.S32 R105, R105 ;  /* 0x0000006900697245 */ /* 0x000fe40000201400 */
[----:B------:R-:W-:Y:S01]  /*21c0*/  I2FP.F32.S32 R2, R101 ;  /* 0x0000006500027245 */ /* 0x000fe20000201400 */
[----:B------:R-:W1:Y:S01]  /*21d0*/  SHFL.DOWN PT, R102, R101, 0x1, 0x1f ;  /* 0x08201f0065667f89 */ /* 0x000e6200000e0000 */
[----:B--2---:R-:W-:Y:S02]  /*21e0*/  FADD.FTZ R100, R100, R3 ;  /* 0x0000000364647221 */ /* 0x004fe40000010000 */
[----:B------:R-:W2:Y:S02]  /*21f0*/  MUFU.RCP R99, R2 ;  /* 0x0000000200637308 */ /* 0x000ea40000001000 */
[----:B------:R-:W-:-:S05]  /*2200*/  FFMA.FTZ R98, R103, R98, R100 ;  /* 0x0000006267627223 */ /* 0x000fca0000010064 */
[----:B------:R-:W3:Y:S01]  /*2210*/  SHFL.DOWN PT, R3, R98, 0x2, 0x1f ;  /* 0x08401f0062037f89 */ /* 0x000ee200000e0000 */
[----:B0-----:R-:W-:-:S04]  /*2220*/  FMUL.FTZ R100, R107, R105 ;  /* 0x000000696b647220 */ /* 0x001fc80000410000 */
[----:B------:R-:W-:Y:S01]  /*2230*/  FFMA.FTZ R100, R97, R106, R100 ;  /* 0x0000006a61647223 */ /* 0x000fe20000010064 */
[----:B------:R-:W-:-:S03]  /*2240*/  FADD.FTZ R106, R106, -R107 ;  /* 0x8000006b6a6a7221 */ /* 0x000fc60000010000 */
[----:B--2---:R-:W-:Y:S01]  /*2250*/  FMUL.FTZ R103, R99, R100 ;  /* 0x0000006463677220 */ /* 0x004fe20000410000 */
[----:B------:R-:W-:Y:S01]  /*2260*/  FMUL.FTZ R106, R106, R106 ;  /* 0x0000006a6a6a7220 */ /* 0x000fe20000410000 */
[-C--:B-1----:R-:W-:Y:S02]  /*2270*/  IADD3 R100, PT, PT, R101, R102.reuse, RZ ;  /* 0x0000006665647210 */ /* 0x082fe40007ffe0ff */
[----:B------:R-:W-:Y:S01]  /*2280*/  I2FP.F32.S32 R102, R102 ;  /* 0x0000006600667245 */ /* 0x000fe20000201400 */
[----:B------:R-:W0:Y:S01]  /*2290*/  SHFL.DOWN PT, R104, R103, 0x1, 0x1f ;  /* 0x08201f0067687f89 */ /* 0x000e2200000e0000 */
[----:B------:R-:W-:Y:S01]  /*22a0*/  FMUL.FTZ R106, R97, R106 ;  /* 0x0000006a616a7220 */ /* 0x000fe20000410000 */
[----:B------:R-:W-:Y:S01]  /*22b0*/  I2FP.F32.S32 R107, R100 ;  /* 0x00000064006b7245 */ /* 0x000fe20000201400 */
[----:B---3--:R-:W-:Y:S02]  /*22c0*/  FADD.FTZ R100, R98, R3 ;  /* 0x0000000362647221 */ /* 0x008fe40000010000 */
[----:B------:R-:W-:-:S03]  /*22d0*/  FMUL.FTZ R106, R106, R105 ;  /* 0x000000696a6a7220 */ /* 0x000fc60000410000 */
[----:B------:R-:W1:Y:S01]  /*22e0*/  MUFU.RCP R107, R107 ;  /* 0x0000006b006b7308 */ /* 0x000e620000001000 */
[----:B------:R-:W-:Y:S01]  /*22f0*/  FFMA.FTZ R100, R99, R106, R100 ;  /* 0x0000006a63647223 */ /* 0x000fe20000010064 */
[----:B------:R-:W-:-:S04]  /*2300*/  HADD2.F32 R106, -RZ, R49.H0_H0 ;  /* 0x20000031ff6a7230 */ /* 0x000fc80000004100 */
[----:B------:R-:W2:Y:S01]  /*2310*/  SHFL.DOWN PT, R3, R100, 0x1, 0x1f ;  /* 0x08201f0064037f89 */ /* 0x000ea200000e0000 */
[----:B0-----:R-:W-:-:S04]  /*2320*/  FMUL.FTZ R97, R104, R102 ;  /* 0x0000006668617220 */ /* 0x001fc80000410000 */
[----:B------:R-:W-:Y:S01]  /*2330*/  FFMA.FTZ R98, R2, R103, R97 ;  /* 0x0000006702627223 */ /* 0x000fe20000010061 */
[----:B------:R-:W-:Y:S01]  /*2340*/  FADD.FTZ R103, R103, -R104 ;  /* 0x8000006867677221 */ /* 0x000fe20000010000 */
[----:B------:R-:W-:Y:S02]  /*2350*/  HADD2.F32 R104, -RZ, R17.H0_H0 ;  /* 0x20000011ff687230 */ /* 0x000fe40000004100 */
[----:B-1----:R-:W-:Y:S01]  /*2360*/  FMUL.FTZ R97, R107, R98 ;  /* 0x000000626b617220 */ /* 0x002fe20000410000 */
[----:B------:R-:W-:-:S04]  /*2370*/  FMUL.FTZ R103, R103, R103 ;  /* 0x0000006767677220 */ /* 0x000fc80000410000 */
[----:B------:R-:W-:Y:S01]  /*2380*/  FMUL.FTZ R103, R2, R103 ;  /* 0x0000006702677220 */ /* 0x000fe20000410000 */
[----:B------:R-:W0:Y:S01]  /*2390*/  SHFL.IDX PT, R97, R97, RZ, 0x1f ;  /* 0x00001fff61617589 */ /* 0x000e2200000e0000 */
[----:B--2---:R-:W-:Y:S02]  /*23a0*/  FADD.FTZ R2, R100, R3 ;  /* 0x0000000364027221 */ /* 0x004fe40000010000 */
[----:B------:R-:W-:Y:S01]  /*23b0*/  FMUL.FTZ R103, R103, R102 ;  /* 0x0000006667677220 */ /* 0x000fe20000410000 */
[----:B------:R-:W1:Y:S03]  /*23c0*/  LDC R100, c[0x0][0x448] ;  /* 0x00011200ff647b82 */ /* 0x000e660000000800 */
[----:B------:R-:W-:-:S05]  /*23d0*/  FFMA.FTZ R107, R107, R103, R2 ;  /* 0x000000676b6b7223 */ /* 0x000fca0000010002 */
[----:B------:R-:W1:Y:S01]  /*23e0*/  SHFL.IDX PT, R113, R107, RZ, 0x1f ;  /* 0x00001fff6b717589 */ /* 0x000e6200000e0000 */
[----:B------:R-:W2:Y:S01]  /*23f0*/  @!P1 LDC.64 R2, c[0x0][0x3c0] ;  /* 0x0000f000ff029b82 */ /* 0x000ea20000000a00 */
[----:B0-----:R-:W-:-:S05]  /*2400*/  FSEL R98, R97, RZ, !P2 ;  /* 0x000000ff61627208 */ /* 0x001fca0005000000 */
[C---:B------:R-:W-:Y:S01]  /*2410*/  FADD.FTZ R109, -R98.reuse, R78 ;  /* 0x0000004e626d7221 */ /* 0x040fe20000010100 */
[----:B------:R-:W-:Y:S01]  /*2420*/  FMUL.FTZ R78, R97, R97 ;  /* 0x00000061614e7220 */ /* 0x000fe20000410000 */
[C---:B------:R-:W-:Y:S01]  /*2430*/  FADD.FTZ R105, -R98.reuse, R76 ;  /* 0x0000004c62697221 */ /* 0x040fe20000010100 */
[C---:B------:R-:W-:Y:S01]  /*2440*/  FADD.FTZ R119, -R98.reuse, R75 ;  /* 0x0000004b62777221 */ /* 0x040fe20000010100 */
[C---:B------:R-:W-:Y:S01]  /*2450*/  FADD.FTZ R75, -R98.reuse, R64 ;  /* 0x00000040624b7221 */ /* 0x040fe20000010100 */
[----:B------:R-:W-:Y:S01]  /*2460*/  FADD.FTZ R88, -R98, R88 ;  /* 0x0000005862587221 */ /* 0x000fe20000010100 */
[----:B------:R-:W-:Y:S01]  /*2470*/  FSEL R117, R78, RZ, P2 ;  /* 0x000000ff4e757208 */ /* 0x000fe20001000000 */
        /* <DEDUP_REMOVED lines=8> */
[----:B------:R-:W0:Y:S01]  /*2500*/  MUFU.RSQ R64, R76 ;  /* 0x0000004c00407308 */ /* 0x000e220000001400 */
[C---:B------:R-:W-:Y:S01]  /*2510*/  FADD.FTZ R125, -R98.reuse, R61 ;  /* 0x0000003d627d7221 */ /* 0x040fe20000010100 */
[C---:B------:R-:W-:Y:S01]  /*2520*/  FADD.FTZ R115, -R98.reuse, R70 ;  /* 0x0000004662737221 */ /* 0x040fe20000010100 */
[C---:B------:R-:W-:Y:S01]  /*2530*/  FADD.FTZ R71, -R98.reuse, R72 ;  /* 0x0000004862477221 */ /* 0x040fe20000010100 */
[----:B------:R-:W-:Y:S01]  /*2540*/  FADD.FTZ R117, -R98, R74 ;  /* 0x0000004a62757221 */ /* 0x000fe20000010100 */
[----:B--2---:R-:W-:-:S04]  /*2550*/  @!P1 IMAD.WIDE R2, R93, 0x4, R2 ;  /* 0x000000045d029825 */ /* 0x004fc800078e0202 */
[C---:B------:R-:W-:Y:S01]  /*2560*/  FADD.FTZ R113, -R98.reuse, R68 ;  /* 0x0000004462717221 */ /* 0x040fe20000010100 */
[C---:B------:R-:W-:Y:S01]  /*2570*/  FADD.FTZ R103, -R98.reuse, R91 ;  /* 0x0000005b62677221 */ /* 0x040fe20000010100 */
[C---:B------:R-:W-:Y:S01]  /*2580*/  FADD.FTZ R91, -R98.reuse, R84 ;  /* 0x00000054625b7221 */ /* 0x040fe20000010100 */
[----:B------:R-:W-:Y:S02]  /*2590*/  HADD2.F32 R61, -RZ, R4.H0_H0 ;  /* 0x20000004ff3d7230 */ /* 0x000fe40000004100 */
[C---:B------:R-:W-:Y:S01]  /*25a0*/  FADD.FTZ R101, -R98.reuse, R86 ;  /* 0x0000005662657221 */ /* 0x040fe20000010100 */
[----:B------:R-:W-:Y:S02]  /*25b0*/  HADD2.F32 R60, -RZ, R36.H0_H0 ;  /* 0x20000024ff3c7230 */ /* 0x000fe40000004100 */
[----:B------:R-:W-:Y:S01]  /*25c0*/  FADD.FTZ R111, -R98, R79 ;  /* 0x0000004f626f7221 */ /* 0x000fe20000010100 */
[----:B------:R-:W-:Y:S01]  /*25d0*/  HADD2.F32 R70, -RZ, R4.H1_H1 ;  /* 0x30000004ff467230 */ /* 0x000fe20000004100 */
[----:B------:R1:W-:Y:S01]  /*25e0*/  @!P1 STG.E desc[UR6][R2.64], R97 ;  /* 0x0000006102009986 */ /* 0x0003e2000c101906 */
[----:B------:R-:W-:-:S02]  /*25f0*/  HADD2.F32 R72, -RZ, R36.H1_H1 ;  /* 0x30000024ff487230 */ /* 0x000fc40000004100 */
[----:B------:R-:W-:Y:S01]  /*2600*/  FADD.FTZ R87, -R98, R87 ;  /* 0x0000005762577221 */ /* 0x000fe20000010100 */
[----:B------:R-:W-:Y:S02]  /*2610*/  HADD2.F32 R74, -RZ, R5.H0_H0 ;  /* 0x20000005ff4a7230 */ /* 0x000fe40000004100 */
[C---:B0-----:R-:W-:Y:S01]  /*2620*/  FMUL.FTZ R88, R64.reuse, R88 ;  /* 0x0000005840587220 */ /* 0x041fe20000410000 */
[----:B------:R-:W-:Y:S02]  /*2630*/  HADD2.F32 R76, -RZ, R37.H0_H0 ;  /* 0x20000025ff4c7230 */ /* 0x000fe40000004100 */
[C---:B------:R-:W-:Y:S01]  /*2640*/  FMUL.FTZ R68, R64.reuse, R89 ;  /* 0x0000005940447220 */ /* 0x040fe20000410000 */
[----:B------:R-:W-:Y:S01]  /*2650*/  FMUL.FTZ R99, R64, R99 ;  /* 0x0000006340637220 */ /* 0x000fe20000410000 */
[----:B------:R-:W-:Y:S01]  /*2660*/  FFMA.FTZ R89, R88, R61, R60 ;  /* 0x0000003d58597223 */ /* 0x000fe2000001003c */
[----:B------:R-:W-:Y:S01]  /*2670*/  FADD.FTZ R79, -R98, R80 ;  /* 0x00000050624f7221 */ /* 0x000fe20000010100 */
[----:B------:R-:W-:Y:S01]  /*2680*/  FFMA.FTZ R68, R68, R70, R72 ;  /* 0x0000004644447223 */ /* 0x000fe20000010048 */
[----:B------:R-:W-:Y:S01]  /*2690*/  FFMA.FTZ R99, R99, R74, R76 ;  /* 0x0000004a63637223 */ /* 0x000fe2000001004c */
[----:B-1----:R-:W-:-:S02]  /*26a0*/  HADD2.F32 R2, -RZ, R6.H0_H0 ;  /* 0x20000006ff027230 */ /* 0x002fc40000004100 */
[C---:B------:R-:W-:Y:S01]  /*26b0*/  FMUL.FTZ R91, R64.reuse, R91 ;  /* 0x0000005b405b7220 */ /* 0x040fe20000410000 */
[----:B------:R-:W-:Y:S02]  /*26c0*/  HADD2.F32 R60, -RZ, R38.H0_H0 ;  /* 0x20000026ff3c7230 */ /* 0x000fe40000004100 */
[C---:B------:R-:W-:Y:S01]  /*26d0*/  FMUL.FTZ R103, R64.reuse, R103 ;  /* 0x0000006740677220 */ /* 0x040fe20000410000 */
[----:B------:R-:W-:Y:S02]  /*26e0*/  HADD2.F32 R78, -RZ, R5.H1_H1 ;  /* 0x30000005ff4e7230 */ /* 0x000fe40000004100 */
[----:B------:R-:W-:Y:S01]  /*26f0*/  FMUL.FTZ R101, R64, R101 ;  /* 0x0000006540657220 */ /* 0x000fe20000410000 */
[----:B------:R-:W-:Y:S02]  /*2700*/  HADD2.F32 R80, -RZ, R37.H1_H1 ;  /* 0x30000025ff507230 */ /* 0x000fe40000004100 */
[----:B------:R-:W-:Y:S01]  /*2710*/  FADD.FTZ R85, -R98, R85 ;  /* 0x0000005562557221 */ /* 0x000fe20000010100 */
[----:B------:R-:W-:-:S02]  /*2720*/  HADD2.F32 R72, -RZ, R7.H0_H0 ;  /* 0x20000007ff487230 */ /* 0x000fc40000004100 */
[----:B------:R-:W-:Y:S01]  /*2730*/  FADD.FTZ R107, -R98, R82 ;  /* 0x00000052626b7221 */ /* 0x000fe20000010100 */
[----:B------:R-:W-:Y:S02]  /*2740*/  HADD2.F32 R74, -RZ, R39.H0_H0 ;  /* 0x20000027ff4a7230 */ /* 0x000fe40000004100 */
[C---:B------:R-:W-:Y:S01]  /*2750*/  FMUL.FTZ R82, R64.reuse, R87 ;  /* 0x0000005740527220 */ /* 0x040fe20000410000 */
[----:B------:R-:W-:Y:S01]  /*2760*/  FFMA.FTZ R87, R91, R2, R60 ;  /* 0x000000025b577223 */ /* 0x000fe2000001003c */
[----:B------:R-:W-:Y:S01]  /*2770*/  FFMA.FTZ R70, R103, R78, R80 ;  /* 0x0000004e67467223 */ /* 0x000fe20000010050 */
[----:B------:R-:W-:Y:S01]  /*2780*/  FMUL.FTZ R78, R64, R85 ;  /* 0x00000055404e7220 */ /* 0x000fe20000410000 */
[----:B------:R-:W-:Y:S01]  /*2790*/  FFMA.FTZ R91, R101, R72, R74 ;  /* 0x00000048655b7223 */ /* 0x000fe2000001004a */
[----:B------:R-:W-:Y:S02]  /*27a0*/  HADD2.F32 R72, -RZ, R9.H0_H0 ;  /* 0x20000009ff487230 */ /* 0x000fe40000004100 */
[----:B------:R-:W-:Y:S01]  /*27b0*/  FADD.FTZ R77, -R98, R77 ;  /* 0x0000004d624d7221 */ /* 0x000fe20000010100 */
[----:B------:R-:W-:-:S02]  /*27c0*/  HADD2.F32 R76, -RZ, R41.H0_H0 ;  /* 0x20000029ff4c7230 */ /* 0x000fc40000004100 */
[C---:B------:R-:W-:Y:S01]  /*27d0*/  FMUL.FTZ R85, R64.reuse, R109 ;  /* 0x0000006d40557220 */ /* 0x040fe20000410000 */
[----:B------:R-:W-:Y:S02]  /*27e0*/  HADD2.F32 R3, -RZ, R6.H1_H1 ;  /* 0x30000006ff037230 */ /* 0x000fe40000004100 */
[C---:B------:R-:W-:Y:S01]  /*27f0*/  FMUL.FTZ R105, R64.reuse, R105 ;  /* 0x0000006940697220 */ /* 0x040fe20000410000 */
[----:B------:R-:W-:Y:S02]  /*2800*/  HADD2.F32 R61, -RZ, R38.H1_H1 ;  /* 0x30000026ff3d7230 */ /* 0x000fe40000004100 */
[----:B------:R-:W-:Y:S01]  /*2810*/  FMUL.FTZ R111, R64, R111 ;  /* 0x0000006f406f7220 */ /* 0x000fe20000410000 */
[----:B------:R-:W-:Y:S02]  /*2820*/  HADD2.F32 R2, -RZ, R8.H0_H0 ;  /* 0x20000008ff027230 */ /* 0x000fe40000004100 */
[----:B------:R-:W-:Y:S01]  /*2830*/  FADD.FTZ R81, -R98, R81 ;  /* 0x0000005162517221 */ /* 0x000fe20000010100 */
[----:B------:R-:W-:-:S02]  /*2840*/  HADD2.F32 R60, -RZ, R40.H0_H0 ;  /* 0x20000028ff3c7230 */ /* 0x000fc40000004100 */
[----:B------:R-:W-:Y:S01]  /*2850*/  FMUL.FTZ R74, R64, R77 ;  /* 0x0000004d404a7220 */ /* 0x000fe20000410000 */
[----:B------:R-:W-:Y:S02]  /*2860*/  HADD2.F32 R80, -RZ, R9.H1_H1 ;  /* 0x30000009ff507230 */ /* 0x000fe40000004100 */
[----:B------:R-:W-:Y:S01]  /*2870*/  FFMA.FTZ R85, R85, R72, R76 ;  /* 0x0000004855557223 */ /* 0x000fe2000001004c */
[----:B------:R-:W-:Y:S02]  /*2880*/  HADD2.F32 R84, -RZ, R41.H1_H1 ;  /* 0x30000029ff547230 */ /* 0x000fe40000004100 */
[----:B------:R-:W-:Y:S01]  /*2890*/  FFMA.FTZ R78, R78, R3, R61 ;  /* 0x000000034e4e7223 */ /* 0x000fe2000001003d */
[----:B------:R-:W-:Y:S01]  /*28a0*/  FFMA.FTZ R77, R105, R2, R60 ;  /* 0x00000002694d7223 */ /* 0x000fe2000001003c */
[----:B------:R-:W-:Y:S02]  /*28b0*/  HADD2.F32 R3, -RZ, R8.H1_H1 ;  /* 0x30000008ff037230 */ /* 0x000fe40000004100 */
[----:B------:R-:W-:Y:S01]  /*28c0*/  FMUL.FTZ R79, R64, R79 ;  /* 0x0000004f404f7220 */ /* 0x000fe20000410000 */
[----:B------:R-:W-:Y:S01]  /*28d0*/  FFMA.FTZ R76, R111, R80, R84 ;  /* 0x000000506f4c7223 */ /* 0x000fe20000010054 */
[----:B------:R-:W-:-:S02]  /*28e0*/  HADD2.F32 R61, -RZ, R40.H1_H1 ;  /* 0x30000028ff3d7230 */ /* 0x000fc40000004100 */
[C---:B------:R-:W-:Y:S01]  /*28f0*/  FMUL.FTZ R81, R64.reuse, R81 ;  /* 0x0000005140517220 */ /* 0x040fe20000410000 */
[----:B------:R-:W-:Y:S02]  /*2900*/  HADD2.F32 R2, -RZ, R10.H0_H0 ;  /* 0x2000000aff027230 */ /* 0x000fe40000004100 */
[----:B------:R-:W-:Y:S01]  /*2910*/  FMUL.FTZ R101, R64, R107 ;  /* 0x0000006b40657220 */ /* 0x000fe20000410000 */
[----:B------:R-:W-:Y:S02]  /*2920*/  HADD2.F32 R60, -RZ, R42.H0_H0 ;  /* 0x2000002aff3c7230 */ /* 0x000fe40000004100 */
[----:B------:R-:W-:Y:S01]  /*2930*/  FADD.FTZ R69, -R98, R69 ;  /* 0x0000004562457221 */ /* 0x000fe20000010100 */
[----:B------:R-:W-:Y:S02]  /*2940*/  HADD2.F32 R86, -RZ, R10.H1_H1 ;  /* 0x3000000aff567230 */ /* 0x000fe40000004100 */
[----:B------:R-:W-:Y:S01]  /*2950*/  FFMA.FTZ R74, R74, R3, R61 ;  /* 0x000000034a4a7223 */ /* 0x000fe2000001003d */
[----:B------:R-:W-:-:S02]  /*2960*/  HADD2.F32 R72, -RZ, R42.H1_H1 ;  /* 0x3000002aff487230 */ /* 0x000fc40000004100 */
[----:B------:R-:W-:Y:S01]  /*2970*/  FFMA.FTZ R79, R79, R2, R60 ;  /* 0x000000024f4f7223 */ /* 0x000fe2000001003c */
[----:B------:R-:W-:Y:S02]  /*2980*/  HADD2.F32 R80, -RZ, R11.H0_H0 ;  /* 0x2000000bff507230 */ /* 0x000fe40000004100 */
[----:B------:R-:W-:Y:S01]  /*2990*/  FADD.FTZ R83, -R98, R83 ;  /* 0x0000005362537221 */ /* 0x000fe20000010100 */
        /* <DEDUP_REMOVED lines=18> */
[----:B------:R-:W-:Y:S02]  /*2ac0*/  HADD2.F32 R97, -RZ, R7.H1_H1 ;  /* 0x30000007ff617230 */ /* 0x000fe40000004100 */
[----:B------:R-:W-:Y:S01]  /*2ad0*/  FFMA.FTZ R84, R84, R3, R61 ;  /* 0x0000000354547223 */ /* 0x000fe2000001003d */
[----:B------:R-:W-:-:S02]  /*2ae0*/  HADD2.F32 R103, -RZ, R39.H1_H1 ;  /* 0x30000027ff677230 */ /* 0x000fc40000004100 */
[C---:B------:R-:W-:Y:S01]  /*2af0*/  FMUL.FTZ R73, R64.reuse, R73 ;  /* 0x0000004940497220 */ /* 0x040fe20000410000 */
[----:B------:R-:W-:Y:S02]  /*2b00*/  HADD2.F32 R60, -RZ, R14.H1_H1 ;  /* 0x3000000eff3c7230 */ /* 0x000fe40000004100 */
[----:B------:R-:W-:Y:S01]  /*2b10*/  FMUL.FTZ R102, R64, R117 ;  /* 0x0000007540667220 */ /* 0x000fe20000410000 */
[----:B------:R-:W-:Y:S02]  /*2b20*/  HADD2.F32 R72, -RZ, R46.H1_H1 ;  /* 0x3000002eff487230 */ /* 0x000fe40000004100 */
[C---:B------:R-:W-:Y:S01]  /*2b30*/  FADD.FTZ R65, -R98.reuse, R65 ;  /* 0x0000004162417221 */ /* 0x040fe20000010100 */
[----:B------:R-:W-:Y:S02]  /*2b40*/  HADD2.F32 R3, -RZ, R15.H0_H0 ;  /* 0x2000000fff037230 */ /* 0x000fe40000004100 */
[----:B------:R-:W-:Y:S01]  /*2b50*/  FADD.FTZ R62, -R98, R62 ;  /* 0x0000003e623e7221 */ /* 0x000fe20000010100 */
[----:B------:R-:W-:-:S02]  /*2b60*/  HADD2.F32 R61, -RZ, R47.H0_H0 ;  /* 0x2000002fff3d7230 */ /* 0x000fc40000004100 */
[----:B------:R-:W-:Y:S01]  /*2b70*/  FADD.FTZ R63, -R98, R63 ;  /* 0x0000003f623f7221 */ /* 0x000fe20000010100 */
[----:B------:R-:W-:Y:S01]  /*2b80*/  FFMA.FTZ R88, R83, R88, R90 ;  /* 0x0000005853587223 */ /* 0x000fe2000001005a */
[----:B------:R-:W-:Y:S01]  /*2b90*/  FFMA.FTZ R82, R82, R97, R103 ;  /* 0x0000006152527223 */ /* 0x000fe20000010067 */
[----:B------:R-:W-:Y:S02]  /*2ba0*/  HADD2.F32 R90, -RZ, R13.H1_H1 ;  /* 0x3000000dff5a7230 */ /* 0x000fe40000004100 */
[----:B------:R-:W-:Y:S01]  /*2bb0*/  FMUL.FTZ R83, R64, R121 ;  /* 0x0000007940537220 */ /* 0x000fe20000410000 */
[----:B------:R-:W-:Y:S02]  /*2bc0*/  HADD2.F32 R98, -RZ, R45.H1_H1 ;  /* 0x3000002dff627230 */ /* 0x000fe40000004100 */
[----:B------:R-:W-:Y:S01]  /*2bd0*/  FFMA.FTZ R103, R73, R60, R72 ;  /* 0x0000003c49677223 */ /* 0x000fe20000010048 */
[----:B------:R-:W-:Y:S01]  /*2be0*/  FFMA.FTZ R102, R102, R3, R61 ;  /* 0x0000000366667223 */ /* 0x000fe2000001003d */
[----:B------:R-:W-:Y:S01]  /*2bf0*/  HADD2.F32 R100, -RZ, R14.H0_H0 ;  /* 0x2000000eff647230 */ /* 0x000fe20000004100 */
[----:B------:R-:W0:Y:S01]  /*2c00*/  LDC.64 R60, c[0x0][0x428] ;  /* 0x00010a00ff3c7b82 */ /* 0x000e220000000a00 */
[----:B------:R-:W-:Y:S01]  /*2c10*/  FFMA.FTZ R83, R83, R90, R98 ;  /* 0x0000005a53537223 */ /* 0x000fe20000010062 */
[----:B------:R-:W-:-:S02]  /*2c20*/  HADD2.F32 R2, -RZ, R46.H0_H0 ;  /* 0x2000002eff027230 */ /* 0x000fc40000004100 */
[C---:B------:R-:W-:Y:S01]  /*2c30*/  FMUL.FTZ R71, R64.reuse, R71 ;  /* 0x0000004740477220 */ /* 0x040fe20000410000 */
[----:B------:R-:W-:Y:S02]  /*2c40*/  HADD2.F32 R90, -RZ, R15.H1_H1 ;  /* 0x3000000fff5a7230 */ /* 0x000fe40000004100 */
[C---:B------:R-:W-:Y:S01]  /*2c50*/  FMUL.FTZ R105, R64.reuse, R119 ;  /* 0x0000007740697220 */ /* 0x040fe20000410000 */
[----:B------:R-:W-:Y:S02]  /*2c60*/  HADD2.F32 R98, -RZ, R47.H1_H1 ;  /* 0x3000002fff627230 */ /* 0x000fe40000004100 */
[----:B------:R-:W-:Y:S01]  /*2c70*/  FFMA.FTZ R100, R71, R100, R2 ;  /* 0x0000006447647223 */ /* 0x000fe20000010002 */
[----:B------:R-:W-:Y:S02]  /*2c80*/  HADD2.F32 R2, -RZ, R48.H0_H0 ;  /* 0x20000030ff027230 */ /* 0x000fe40000004100 */
[----:B------:R-:W-:Y:S01]  /*2c90*/  FMUL.FTZ R75, R64, R75 ;  /* 0x0000004b404b7220 */ /* 0x000fe20000410000 */
[----:B------:R-:W-:-:S02]  /*2ca0*/  HADD2.F32 R72, -RZ, R16.H1_H1 ;  /* 0x30000010ff487230 */ /* 0x000fc40000004100 */
[----:B------:R-:W-:Y:S01]  /*2cb0*/  FFMA.FTZ R105, R105, R90, R98 ;  /* 0x0000005a69697223 */ /* 0x000fe20000010062 */
[----:B------:R-:W-:Y:S02]  /*2cc0*/  HADD2.F32 R90, -RZ, R16.H0_H0 ;  /* 0x20000010ff5a7230 */ /* 0x000fe40000004100 */
[C---:B------:R-:W-:Y:S01]  /*2cd0*/  FMUL.FTZ R65, R64.reuse, R65 ;  /* 0x0000004140417220 */ /* 0x040fe20000410000 */
[----:B------:R-:W-:Y:S02]  /*2ce0*/  HADD2.F32 R98, -RZ, R48.H1_H1 ;  /* 0x30000030ff627230 */ /* 0x000fe40000004100 */
[C---:B------:R-:W-:Y:S01]  /*2cf0*/  FMUL.FTZ R66, R64.reuse, R66 ;  /* 0x0000004240427220 */ /* 0x040fe20000410000 */
[----:B------:R-:W-:Y:S02]  /*2d00*/  HADD2.F32 R3, -RZ, R17.H1_H1 ;  /* 0x30000011ff037230 */ /* 0x000fe40000004100 */
[----:B------:R-:W-:Y:S01]  /*2d10*/  FMUL.FTZ R123, R64, R123 ;  /* 0x0000007b407b7220 */ /* 0x000fe20000410000 */
[----:B------:R-:W-:-:S02]  /*2d20*/  HADD2.F32 R69, -RZ, R49.H1_H1 ;  /* 0x30000031ff457230 */ /* 0x000fc40000004100 */
[----:B------:R-:W-:Y:S01]  /*2d30*/  FFMA.FTZ R90, R75, R90, R2 ;  /* 0x0000005a4b5a7223 */ /* 0x000fe20000010002 */
[----:B------:R-:W-:Y:S01]  /*2d40*/  FFMA.FTZ R65, R65, R72, R98 ;  /* 0x0000004841417223 */ /* 0x000fe20000010062 */
[----:B------:R-:W-:Y:S01]  /*2d50*/  FFMA.FTZ R98, R123, R104, R106 ;  /* 0x000000687b627223 */ /* 0x000fe2000001006a */
[----:B------:R-:W-:Y:S02]  /*2d60*/  HADD2.F32 R72, -RZ, R18.H1_H1 ;  /* 0x30000012ff487230 */ /* 0x000fe40000004100 */
[----:B------:R-:W-:Y:S01]  /*2d70*/  FFMA.FTZ R75, R66, R3, R69 ;  /* 0x00000003424b7223 */ /* 0x000fe20000010045 */
[----:B------:R-:W-:Y:S01]  /*2d80*/  HADD2.F32 R106, -RZ, R50.H1_H1 ;  /* 0x30000032ff6a7230 */ /* 0x000fe20000004100 */
[----:B------:R-:W1:Y:S01]  /*2d90*/  @!P1 LDC.64 R2, c[0x0][0x3c8] ;  /* 0x0000f200ff029b82 */ /* 0x000e620000000a00 */
[----:B------:R-:W-:Y:S02]  /*2da0*/  HADD2.F32 R104, -RZ, R18.H0_H0 ;  /* 0x20000012ff687230 */ /* 0x000fe40000004100 */
[----:B------:R-:W-:Y:S01]  /*2db0*/  FMUL.FTZ R107, R64, R125 ;  /* 0x0000007d406b7220 */ /* 0x000fe20000410000 */
[----:B------:R-:W-:-:S02]  /*2dc0*/  HADD2.F32 R66, -RZ, R50.H0_H0 ;  /* 0x20000032ff427230 */ /* 0x000fc40000004100 */
[C---:B------:R-:W-:Y:S01]  /*2dd0*/  FMUL.FTZ R67, R64.reuse, R67 ;  /* 0x0000004340437220 */ /* 0x040fe20000410000 */
[----:B------:R-:W-:Y:S02]  /*2de0*/  HADD2.F32 R69, -RZ, R19.H0_H0 ;  /* 0x20000013ff457230 */ /* 0x000fe40000004100 */
[----:B------:R-:W-:Y:S01]  /*2df0*/  FMUL.FTZ R62, R64, R62 ;  /* 0x0000003e403e7220 */ /* 0x000fe20000410000 */
[----:B------:R-:W-:Y:S02]  /*2e00*/  HADD2.F32 R71, -RZ, R51.H0_H0 ;  /* 0x20000033ff477230 */ /* 0x000fe40000004100 */
[----:B------:R-:W-:Y:S01]  /*2e10*/  FFMA.FTZ R107, R107, R72, R106 ;  /* 0x000000486b6b7223 */ /* 0x000fe2000001006a */
[----:B------:R-:W-:Y:S01]  /*2e20*/  FFMA.FTZ R104, R67, R104, R66 ;  /* 0x0000006843687223 */ /* 0x000fe20000010042 */
[----:B0-----:R-:W-:-:S04]  /*2e30*/  IMAD.WIDE.U32 R72, R95, 0x10, R60 ;  /* 0x000000105f487825 */ /* 0x001fc800078e003c */
[----:B------:R-:W-:Y:S01]  /*2e40*/  FMUL.FTZ R63, R64, R63 ;  /* 0x0000003f403f7220 */ /* 0x000fe20000410000 */
[----:B------:R-:W-:Y:S01]  /*2e50*/  FFMA.FTZ R106, R62, R69, R71 ;  /* 0x000000453e6a7223 */ /* 0x000fe20000010047 */
[----:B------:R-:W-:Y:S01]  /*2e60*/  F2FP.F16.F32.PACK_AB R71, R88, R101 ;  /* 0x000000655847723e */ /* 0x000fe200000000ff */
[----:B------:R-:W-:-:S04]  /*2e70*/  IMAD.WIDE.U32 R66, R92, 0x10, R60 ;  /* 0x000000105c427825 */ /* 0x000fc800078e003c */
[----:B------:R-:W-:Y:S01]  /*2e80*/  FFMA.FTZ R109, R63, R108, R110 ;  /* 0x0000006c3f6d7223 */ /* 0x000fe2000001006e */
[----:B------:R-:W-:Y:S01]  /*2e90*/  F2FP.F16.F32.PACK_AB R63, R82, R91 ;  /* 0x0000005b523f723e */ /* 0x000fe200000000ff */
[--C-:B------:R-:W-:Y:S01]  /*2ea0*/  IMAD.WIDE.U32 R96, R96, 0x10, R60.reuse ;  /* 0x0000001060607825 */ /* 0x100fe200078e003c */
[----:B------:R-:W-:Y:S02]  /*2eb0*/  F2FP.F16.F32.PACK_AB R62, R78, R87 ;  /* 0x000000574e3e723e */ /* 0x000fe400000000ff */
[----:B------:R-:W-:Y:S01]  /*2ec0*/  F2FP.F16.F32.PACK_AB R69, R76, R85 ;  /* 0x000000554c45723e */ /* 0x000fe200000000ff */
[----:B------:R-:W-:Y:S01]  /*2ed0*/  IMAD.WIDE.U32 R94, R94, 0x10, R60 ;  /* 0x000000105e5e7825 */ /* 0x000fe200078e003c */
[----:B------:R-:W-:Y:S02]  /*2ee0*/  F2FP.F16.F32.PACK_AB R60, R68, R89 ;  /* 0x00000059443c723e */ /* 0x000fe400000000ff */
[----:B------:R-:W0:Y:S01]  /*2ef0*/  LDC.64 R88, c[0x0][0x380] ;  /* 0x0000e000ff587b82 */ /* 0x000e220000000a00 */
[----:B-1----:R-:W-:Y:S01]  /*2f00*/  @!P1 IMAD.WIDE R2, R93, 0x4, R2 ;  /* 0x000000045d029825 */ /* 0x002fe200078e0202 */
        /* <DEDUP_REMOVED lines=11> */
[----:B------:R-:W-:Y:S01]  /*2fc0*/  F2FP.F16.F32.PACK_AB R82, R107, R104 ;  /* 0x000000686b52723e */ /* 0x000fe200000000ff */
[----:B------:R1:W-:Y:S01]  /*2fd0*/  STG.E.128 desc[UR6][R72.64], R76 ;  /* 0x0000004c48007986 */ /* 0x0003e2000c101d06 */
[----:B------:R-:W-:Y:S02]  /*2fe0*/  F2FP.F16.F32.PACK_AB R81, R75, R98 ;  /* 0x000000624b51723e */ /* 0x000fe400000000ff */
[----:B------:R-:W-:Y:S02]  /*2ff0*/  F2FP.F16.F32.PACK_AB R80, R65, R90 ;  /* 0x0000005a4150723e */ /* 0x000fe400000000ff */
[----:B0-----:R-:W-:-:S03]  /*3000*/  IADD3 R93, PT, PT, R93, R88, RZ ;  /* 0x000000585d5d7210 */ /* 0x001fc60007ffe0ff */
[----:B------:R1:W-:Y:S01]  /*3010*/  STG.E.128 desc[UR6][R94.64], R80 ;  /* 0x000000505e007986 */ /* 0x0003e2000c101d06 */
[----:B------:R-:W-:-:S13]  /*3020*/  ISETP.GE.AND P1, PT, R93, R89, PT ;  /* 0x000000595d00720c */ /* 0x000fda0003f26270 */
[----:B------:R-:W-:Y:S05]  /*3030*/  @!P1 BRA `(.L_x_16351) ;  /* 0xffffffd000cc9947 */ /* 0x000fea000383ffff */
[----:B------:R-:W-:Y:S05]  /*3040*/  EXIT ;  /* 0x000000000000794d */ /* 0x000fea0003800000 */
.L_x_16352:
        /* <DEDUP_REMOVED lines=11> */
.L_x_27561:


//--------------------- .text._ZN10layer_norm13ln_fwd_kernelINS_13Kernel_traitsI6__halfS2_fS2_fjLj8192ELj1ELj1ELj8ELj16ENS_18Kernel_traits_baseILj8192ES2_S2_fS2_fjLj256EEEEELb0ELb1ELb1ELb0EEEvNS_9FwdParamsE --------------------------
	.section	.text._ZN10layer_norm13ln_fwd_kernelINS_13Kernel_traitsI6__halfS2_fS2_fjLj8192ELj1ELj1ELj8ELj16ENS_18Kernel_traits_baseILj8192ES2_S2_fS2_fjLj256EEEEELb0ELb1ELb1ELb0EEEvNS_9FwdParamsE,"ax",@progbits
	.align	128
        .global         _ZN10layer_norm13ln_fwd_kernelINS_13Kernel_traitsI6__halfS2_fS2_fjLj8192ELj1ELj1ELj8ELj16ENS_18Kernel_traits_baseILj8192ES2_S2_fS2_fjLj256EEEEELb0ELb1ELb1ELb0EEEvNS_9FwdParamsE
        .type           _ZN10layer_norm13ln_fwd_kernelINS_13Kernel_traitsI6__halfS2_fS2_fjLj8192ELj1ELj1ELj8ELj16ENS_18Kernel_traits_baseILj8192ES2_S2_fS2_fjLj256EEEEELb0ELb1ELb1ELb0EEEvNS_9FwdParamsE,@function
        .size           _ZN10layer_norm13ln_fwd_kernelINS_13Kernel_traitsI6__halfS2_fS2_fjLj8192ELj1ELj1ELj8ELj16ENS_18Kernel_traits_baseILj8192ES2_S2_fS2_fjLj256EEEEELb0ELb1ELb1ELb0EEEvNS_9FwdParamsE,(.L_x_27562 - _ZN10layer_norm13ln_fwd_kernelINS_13Kernel_traitsI6__halfS2_fS2_fjLj8192ELj1ELj1ELj8ELj16ENS_18Kernel_traits_baseILj8192ES2_S2_fS2_fjLj256EEEEELb0ELb1ELb1ELb0EEEvNS_9FwdParamsE)
        .other          _ZN10layer_norm13ln_fwd_kernelINS_13Kernel_traitsI6__halfS2_fS2_fjLj8192ELj1ELj1ELj8ELj16ENS_18Kernel_traits_baseILj8192ES2_S2_fS2_fjLj256EEEEELb0ELb1ELb1ELb0EEEvNS_9FwdParamsE,@"STO_CUDA_ENTRY STV_DEFAULT"
_ZN10layer_norm13ln_fwd_kernelINS_13Kernel_traitsI6__halfS2_fS2_fjLj8192ELj1ELj1ELj8ELj16ENS_18Kernel_traits_baseILj8192ES2_S2_fS2_fjLj256EEEEELb0ELb1ELb1ELb0EEEvNS_9FwdParamsE:
.text._ZN10layer_norm13ln_fwd_kernelINS_13Kernel_traitsI6__halfS2_fS2_fjLj8192ELj1ELj1ELj8ELj16ENS_18Kernel_traits_baseILj8192ES2_S2_fS2_fjLj256EEEEELb0ELb1ELb1ELb0EEEvNS_9FwdParamsE:
        /* <DEDUP_REMOVED lines=62> */
.L_x_16354:
        /* <DEDUP_REMOVED lines=13> */
[----:B------:R1:W5:Y:S02]  /*04b0*/  @P0 LDG.E.128 R100, desc[UR6][R20.64] ;  /* 0x0000000614640981 */ /* 0x000364000c1e1d00 */
[----:B------:R-:W4:Y:S01]  /*04c0*/  @P2 LDC.64 R58, c[0x0][0x3e8] ;  /* 0x0000fa00ff3a2b82 */ /* 0x000f220000000a00 */
[----:B--2---:R-:W-:-:S04]  /*04d0*/  @P1 IMAD.WIDE.U32 R44, R50, 0x10, R44 ;  /* 0x00000010322c1825 */ /* 0x004fc800078e002c */
[----:B------:R-:W-:Y:S01]  /*04e0*/  HFMA2 R46, -RZ, RZ, 0, 0 ;  /* 0x00000000ff2e7431 */ /* 0x000fe200000001ff */
[----:B------:R2:W5:Y:S02]  /*04f0*/  @P0 LDG.E.128 R40, desc[UR6][R32.64] ;  /* 0x0000000620280981 */ /* 0x000564000c1e1d00 */
[----:B------:R-:W1:Y:S01]  /*0500*/  @P3 LDC.64 R60, c[0x0][0x3d0] ;  /* 0x0000f400ff3c3b82 */ /* 0x000e620000000a00 */
[C---:B---3--:R-:W-:Y:S01]  /*0510*/  @P1 IMAD.WIDE.U32 R54, R50.reuse, 0x10, R52 ;  /* 0x0000001032361825 */ /* 0x048fe200078e0034 */
[----:B------:R-:W-:Y:S01]  /*0520*/  @P1 IADD3 R50, PT, PT, R50, 0x100, RZ ;  /* 0x0000010032321810 */ /* 0x000fe20007ffe0ff */
[----:B------:R3:W5:Y:S04]  /*0530*/  @P1 LDG.E.128 R36, desc[UR6][R44.64] ;  /* 0x000000062c241981 */ /* 0x000768000c1e1d00 */
[----:B------:R0:W5:Y:S01]  /*0540*/  @P1 LDG.E.128 R28, desc[UR6][R54.64] ;  /* 0x00000006361c1981 */ /* 0x000162000c1e1d00 */
[----:B------:R-:W2:Y:S01]  /*0550*/  @P3 LDC.64 R62, c[0x0][0x3e8] ;  /* 0x0000fa00ff3e3b82 */ /* 0x000ea20000000a00 */
[----:B0-----:R-:W-:-:S05]  /*0560*/  @P2 IMAD.WIDE.U32 R56, R50, 0x10, R56 ;  /* 0x0000001032382825 */ /* 0x001fca00078e0038 */
[----:B------:R0:W5:Y:S01]  /*0570*/  @P2 LDG.E.128 R24, desc[UR6][R56.64] ;  /* 0x0000000638182981 */ /* 0x000162000c1e1d00 */
[C---:B----4-:R-:W-:Y:S01]  /*0580*/  @P2 IMAD.WIDE.U32 R58, R50.reuse, 0x10, R58 ;  /* 0x00000010323a2825 */ /* 0x050fe200078e003a */
[----:B------:R-:W-:-:S04]  /*0590*/  @P2 IADD3 R50, PT, PT, R50, 0x100, RZ ;  /* 0x0000010032322810 */ /* 0x000fc80007ffe0ff */
[----:B------:R0:W5:Y:S01]  /*05a0*/  @P2 LDG.E.128 R16, desc[UR6][R58.64] ;  /* 0x000000063a102981 */ /* 0x000162000c1e1d00 */
[----:B-1----:R-:W-:-:S05]  /*05b0*/  @P3 IMAD.WIDE.U32 R52, R50, 0x10, R60 ;  /* 0x0000001032343825 */ /* 0x002fca00078e003c */
[----:B------:R0:W5:Y:S01]  /*05c0*/  @P3 LDG.E.128 R12, desc[UR6][R52.64] ;  /* 0x00000006340c3981 */ /* 0x000162000c1e1d00 */
[----:B--2---:R-:W-:-:S05]  /*05d0*/  @P3 IMAD.WIDE.U32 R50, R50, 0x10, R62 ;  /* 0x0000001032323825 */ /* 0x004fca00078e003e */
        /* <DEDUP_REMOVED lines=10> */
.L_x_16355:
[----:B------:R-:W-:Y:S05]  /*0680*/  BSYNC.RECONVERGENT B0 ;  /* 0x0000000000007941 */ /* 0x000fea0003800200 */
.L_x_16353:
[----:B------:R-:W0:Y:S02]  /*0690*/  LDCU UR4, c[0x0][0x384] ;  /* 0x00007080ff0477ac */ /* 0x000e240008000800 */
[----:B0-----:R-:W-:-:S13]  /*06a0*/  ISETP.GE.AND P0, PT, R3, UR4, PT ;  /* 0x0000000403007c0c */ /* 0x001fda000bf06270 */
[----:B------:R-:W-:Y:S05]  /*06b0*/  @P0 EXIT ;  /* 0x000000000000094d */ /* 0x000fea0003800000 */
[----:B------:R-:W-:Y:S01]  /*06c0*/  SHF.R.S32.HI R48, RZ, 0x3, R48 ;  /* 0x00000003ff307819 */ /* 0x000fe20000011430 */
[----:B------:R-:W0:Y:S01]  /*06d0*/  LDCU UR12, c[0x0][0x40c] ;  /* 0x00008180ff0c77ac */ /* 0x000e220008000800 */
[----:B------:R-:W-:Y:S02]  /*06e0*/  SHF.L.U32 R0, R0, 0x5, RZ ;  /* 0x0000000500007819 */ /* 0x000fe400000006ff */
[C---:B------:R-:W-:Y:S01]  /*06f0*/  LOP3.LUT R50, R48.reuse, 0xff, RZ, 0xc0, !PT ;  /* 0x000000ff30327812 */ /* 0x040fe200078ec0ff */
[----:B------:R-:W1:Y:S01]  /*0700*/  LDCU.U8 UR10, c[0x0][0x410] ;  /* 0x00008200ff0a77ac */ /* 0x000e620008000000 */
[----:B------:R-:W-:Y:S02]  /*0710*/  LOP3.LUT R48, R48, 0xffffff00, RZ, 0xc0, !PT ;  /* 0xffffff0030307812 */ /* 0x000fe400078ec0ff */
[----:B------:R-:W-:Y:S01]  /*0720*/  VIADDMNMX R49, R50, -R49, RZ, !PT ;  /* 0x8000003132317246 */ /* 0x000fe200078001ff */
[----:B------:R-:W2:Y:S01]  /*0730*/  LDCU UR11, c[0x0][0x400] ;  /* 0x00008000ff0b77ac */ /* 0x000ea20008000800 */
[----:B------:R-:W-:-:S02]  /*0740*/  LOP3.LUT R51, R0, 0x3e0, RZ, 0xc0, !PT ;  /* 0x000003e000337812 */ /* 0x000fc400078ec0ff */
[----:B------:R-:W-:Y:S01]  /*0750*/  VIMNMX R49, PT, PT, R49, 0x20, PT ;  /* 0x0000002031317848 */ /* 0x000fe20003fe0100 */
[----:B------:R-:W3:Y:S01]  /*0760*/  LDCU.64 UR8, c[0x0][0x3a0] ;  /* 0x00007400ff0877ac */ /* 0x000ee20008000a00 */
[----:B------:R-:W-:Y:S02]  /*0770*/  VIADDMNMX R51, R50, -R51, RZ, !PT ;  /* 0x8000003332337246 */ /* 0x000fe400078001ff */
[-C--:B------:R-:W-:Y:S01]  /*0780*/  LEA R49, R49, R48.reuse, 0x3 ;  /* 0x0000003031317211 */ /* 0x080fe200078e18ff */
[----:B------:R-:W-:Y:S01]  /*0790*/  UPLOP3.LUT UP1, UPT, UPT, UPT, UPT, 0x40, 0x4 ;  /* 0x000000000004789c */ /* 0x000fe20003f2e870 */
[----:B------:R-:W-:Y:S02]  /*07a0*/  VIMNMX R51, PT, PT, R51, 0x20, PT ;  /* 0x0000002033337848 */ /* 0x000fe40003fe0100 */
[----:B------:R-:W-:Y:S02]  /*07b0*/  I2FP.F32.U32 R49, R49 ;  /* 0x0000003100317245 */ /* 0x000fe40000201000 */
[----:B------:R-:W-:-:S02]  /*07c0*/  LEA R96, R51, R48, 0x3 ;  /* 0x0000003033607211 */ /* 0x000fc400078e18ff */
[----:B-1----:R4:W0:Y:S05]  /*07d0*/  MUFU.RCP R97, R49 ;  /* 0x0000003100617308 */ /* 0x00282a0000001000 */
.L_x_16385:
[----:B------:R-:W1:Y:S08]  /*07e0*/  LDC.64 R104, c[0x0][0x3f0] ;  /* 0x0000fc00ff687b82 */ /* 0x000e700000000a00 */
[----:B------:R-:W2:Y:S08]  /*07f0*/  LDC R94, c[0x0][0x388] ;  /* 0x0000e200ff5e7b82 */ /* 0x000eb00000000800 */
[----:B------:R-:W3:Y:S01]  /*0800*/  LDC.64 R92, c[0x0][0x3f8] ;  /* 0x0000fe00ff5c7b82 */ /* 0x000ee20000000a00 */
[----:B-1----:R-:W-:-:S05]  /*0810*/  IMAD.WIDE R104, R3, 0x4, R104 ;  /* 0x0000000403687825 */ /* 0x002fca00078e0268 */
[----:B------:R1:W4:Y:S01]  /*0820*/  LDG.E R0, desc[UR6][R104.64] ;  /* 0x0000000668007981 */ /* 0x000322000c1e1900 */
[----:B------:R-:W0:Y:S01]  /*0830*/  S2R R99, SR_TID.X ;  /* 0x0000000000637919 */ /* 0x000e220000002100 */
[----:B------:R-:W-:Y:S01]  /*0840*/  ISETP.GE.U32.AND P2, PT, R2, 0x100, PT ;  /* 0x000001000200780c */ /* 0x000fe20003f46070 */
[----:B--2---:R-:W-:-:S05]  /*0850*/  IMAD R98, R3, R94, RZ ;  /* 0x0000005e03627224 */ /* 0x004fca00078e02ff */
[----:B-1----:R-:W-:Y:S01]  /*0860*/  SHF.R.S32.HI R105, RZ, 0x1f, R98 ;  /* 0x0000001fff697819 */ /* 0x002fe20000011462 */
[----:B---3--:R-:W-:Y:S01]  /*0870*/  IMAD.WIDE R92, R3, 0x4, R92 ;  /* 0x00000004035c7825 */ /* 0x008fe200078e025c */
[----:B------:R-:W-:Y:S02]  /*0880*/  BSSY.RECONVERGENT B0, `(.L_x_16356) ;  /* 0x000007c000007945 */ /* 0x000fe40003800200 */
[----:B------:R-:W-:-:S03]  /*0890*/  LEA.HI R98, R105, R98, RZ, 0x3 ;  /* 0x0000006269627211 */ /* 0x000fc600078f18ff */
[----:B-----5:R0:W5:Y:S02]  /*08a0*/  LDG.E R92, desc[UR6][R92.64] ;  /* 0x000000065c5c7981 */ /* 0x020164000c1e1900 */
[----:B0-----:R-:W-:Y:S02]  /*08b0*/  LEA.HI.SX32 R93, R98, R99, 0x1d ;  /* 0x00000063625d7211 */ /* 0x001fe400078feaff */
[----:B----4-:R-:W-:-:S13]  /*08c0*/  ISETP.GE.AND P1, PT, R0, 0x1, PT ;  /* 0x000000010000780c */ /* 0x010fda0003f26270 */
[----:B------:R-:W-:-:S05]  /*08d0*/  @P1 IADD3 R95, PT, PT, R0, -0x1, RZ ;  /* 0xffffffff005f1810 */ /* 0x000fca0007ffe0ff */
[----:B------:R-:W-:-:S05]  /*08e0*/  @P1 IMAD R95, R95, R94, RZ ;  /* 0x0000005e5f5f1224 */ /* 0x000fca00078e02ff */
[----:B------:R-:W-:-:S04]  /*08f0*/  @P1 SHF.R.S32.HI R106, RZ, 0x1f, R95 ;  /* 0x0000001fff6a1819 */ /* 0x000fc8000001145f */
[----:B------:R-:W-:Y:S01]  /*0900*/  @P1 LEA.HI R106, R106, R95, RZ, 0x3 ;  /* 0x0000005f6a6a1211 */ /* 0x000fe200078f18ff */
[----:B------:R-:W-:-:S03]  /*0910*/  HFMA2 R95, -RZ, RZ, 0, 0 ;  /* 0x00000000ff5f7431 */ /* 0x000fc600000001ff */
[----:B------:R-:W-:Y:S01]  /*0920*/  @P1 LEA.HI.SX32 R95, R106, R99, 0x1d ;  /* 0x000000636a5f1211 */ /* 0x000fe200078feaff */
[----:B------:R-:W-:Y:S06]  /*0930*/  @!P2 BRA `(.L_x_16357) ;  /* 0x0000000400c0a947 */ /* 0x000fec0003800000 */
[----:B------:R-:W-:-:S04]  /*0940*/  UISETP.NE.U32.AND UP0, UPT, UR8, URZ, UPT ;  /* 0x000000ff0800728c */ /* 0x000fc8000bf05070 */
[----:B------:R-:W-:Y:S01]  /*0950*/  UISETP.NE.AND.EX UP0, UPT, UR9, URZ, UPT, UP0 ;  /* 0x000000ff0900728c */ /* 0x000fe2000bf05300 */
[----:B------:R-:W-:Y:S10]  /*0960*/  @!P1 BRA `(.L_x_16358) ;  /* 0x00000000000c9947 */ /* 0x000ff40003800000 */
[----:B------:R-:W0:Y:S02]  /*0970*/  LDC.64 R48, c[0x0][0x390] ;  /* 0x0000e400ff307b82 */ /* 0x000e240000000a00 */
[----:B0-----:R-:W-:-:S06]  /*0980*/  IMAD.WIDE.U32 R48, R95, 0x10, R48 ;  /* 0x000000105f307825 */ /* 0x001fcc00078e0030 */
[----:B------:R-:W5:Y:S02]  /*0990*/  LDG.E.128 R48, desc[UR6][R48.64] ;  /* 0x0000000630307981 */ /* 0x000f64000c1e1d00 */
.L_x_16358:
[----:B------:R-:W-:Y:S05]  /*09a0*/  BRA.U !UP0, `(.L_x_16359) ;  /* 0x0000000108d87547 */ /* 0x000fea000b800000 */
[----:B------:R-:W0:Y:S02]  /*09b0*/  LDC.64 R60, c[0x0][0x3a0] ;  /* 0x0000e800ff3c7b82 */ /* 0x000e240000000a00 */
[----:B0-----:R-:W-:-:S05]  /*09c0*/  IMAD.WIDE.U32 R60, R93, 0x20, R60 ;  /* 0x000000205d3c7825 */ /* 0x001fca00078e003c */
[----:B------:R-:W2:Y:S04]  /*09d0*/  LDG.E.128 R52, desc[UR6][R60.64] ;  /* 0x000000063c347981 */ /* 0x000ea8000c1e1d00 */
[----:B------:R0:W3:Y:S01]  /*09e0*/  LDG.E.128 R56, desc[UR6][R60.64+0x10] ;  /* 0x000010063c387981 */ /* 0x0000e2000c1e1d00 */
[----:B------:R-:W-:-:S13]  /*09f0*/  ISETP.GT.AND P0, PT, R0, RZ, PT ;  /* 0x000000ff0000720c */ /* 0x000fda0003f04270 */
[----:B------:R-:W1:Y:S01]  /*0a00*/  @P0 LDC R63, c[0x0][0x40c] ;  /* 0x00010300ff3f0b82 */ /* 0x000e620000000800 */
[--C-:B-----5:R-:W-:Y:S02]  /*0a10*/  @P0 HADD2.F32 R62, -RZ, R48.reuse.H0_H0 ;  /* 0x20000030ff3e0230 */ /* 0x120fe40000004100 */
[----:B------:R-:W-:Y:S02]  /*0a20*/  @P0 HADD2.F32 R64, -RZ, R48.H1_H1 ;  /* 0x30000030ff400230 */ /* 0x000fe40000004100 */
[----:B------:R-:W-:Y:S02]  /*0a30*/  @P0 HADD2.F32 R98, -RZ, R50.H1_H1 ;  /* 0x30000032ff620230 */ /* 0x000fe40000004100 */
[----:B------:R-:W-:Y:S01]  /*0a40*/  @P0 HADD2.F32 R105, -RZ, R51.H0_H0 ;  /* 0x20000033ff690230 */ /* 0x000fe20000004100 */
[----:B------:R-:W4:Y:S01]  /*0a50*/  @P0 LDC R65, c[0x0][0x40c] ;  /* 0x00010300ff410b82 */ /* 0x000f220000000800 */
[--C-:B0-----:R-:W-:Y:S02]  /*0a60*/  @P0 HADD2.F32 R60, -RZ, R49.reuse.H0_H0 ;  /* 0x20000031ff3c0230 */ /* 0x101fe40000004100 */
[----:B------:R-:W-:-:S02]  /*0a70*/  @P0 HADD2.F32 R61, -RZ, R49.H1_H1 ;  /* 0x30000031ff3d0230 */ /* 0x000fc40000004100 */
[----:B------:R-:W-:Y:S02]  /*0a80*/  @P0 HADD2.F32 R66, -RZ, R50.H0_H0 ;  /* 0x20000032ff420230 */ /* 0x000fe40000004100 */
[----:B------:R-:W-:Y:S01]  /*0a90*/  @P0 HADD2.F32 R110, -RZ, R43.H0_H0 ;  /* 0x2000002bff6e0230 */ /* 0x000fe20000004100 */
[----:B------:R-:W0:Y:S08]  /*0aa0*/  @P0 LDC R109, c[0x0][0x40c] ;  /* 0x00010300ff6d0b82 */ /* 0x000e300000000800 */
[----:B------:R-:W0:Y:S01]  /*0ab0*/  @P0 LDC R106, c[0x0][0x40c] ;  /* 0x00010300ff6a0b82 */ /* 0x000e220000000800 */
[----:B-1----:R-:W-:Y:S01]  /*0ac0*/  @P0 FMUL.FTZ R63, R62, R63 ;  /* 0x0000003f3e3f0220 */ /* 0x002fe20000410000 */
[----:B------:R-:W-:-:S06]  /*0ad0*/  @P0 HADD2.F32 R62, -RZ, R40.H0_H0 ;  /* 0x20000028ff3e0230 */ /* 0x000fcc0000004100 */
[----:B------:R-:W1:Y:S01]  /*0ae0*/  @P0 LDC R67, c[0x0][0x40c] ;  /* 0x00010300ff430b82 */ /* 0x000e620000000800 */
[----:B----4-:R-:W-:Y:S01]  /*0af0*/  @P0 FMUL.FTZ R64, R64, R65 ;  /* 0x0000004140400220 */ /* 0x010fe20000410000 */
[----:B------:R-:W-:-:S06]  /*0b00*/  @P0 HADD2.F32 R65, -RZ, R40.H1_H1 ;  /* 0x30000028ff410230 */ /* 0x000fcc0000004100 */
[----:B------:R-:W4:Y:S01]  /*0b10*/  @P0 LDC R104, c[0x0][0x40c] ;  /* 0x00010300ff680b82 */ /* 0x000f220000000800 */
[----:B0-----:R-:W-:Y:S01]  /*0b20*/  @P0 FMUL.FTZ R108, R98, R109 ;  /* 0x0000006d626c0220 */ /* 0x001fe20000410000 */
[----:B------:R-:W-:Y:S02]  /*0b30*/  @P0 HADD2.F32 R98, -RZ, R41.H0_H0 ;  /* 0x20000029ff620230 */ /* 0x000fe40000004100 */
[----:B------:R-:W-:-:S04]  /*0b40*/  @P0 HADD2.F32 R109, -RZ, R42.H1_H1 ;  /* 0x3000002aff6d0230 */ /* 0x000fc80000004100 */
[----:B------:R-:W0:Y:S01]  /*0b50*/  @P0 LDC R107, c[0x0][0x40c] ;  /* 0x00010300ff6b0b82 */ /* 0x000e220000000800 */
[----:B------:R-:W-:Y:S01]  /*0b60*/  @P0 FMUL.FTZ R111, R105, R106 ;  /* 0x0000006a696f0220 */ /* 0x000fe20000410000 */
[----:B------:R-:W-:Y:S02]  /*0b70*/  @P0 HADD2.F32 R105, -RZ, R41.H1_H1 ;  /* 0x30000029ff690230 */ /* 0x000fe40000004100 */
[----:B------:R-:W-:Y:S02]  /*0b80*/  @P0 HADD2.F32 R106, -RZ, R42.H0_H0 ;  /* 0x2000002aff6a0230 */ /* 0x000fe40000004100 */
[----:B-1----:R-:W-:Y:S01]  /*0b90*/  @P0 FMUL.FTZ R67, R60, R67 ;  /* 0x000000433c430220 */ /* 0x002fe20000410000 */
[----:B----4-:R-:W-:Y:S01]  /*0ba0*/  @P0 FMUL.FTZ R104, R61, R104 ;  /* 0x000000683d680220 */ /* 0x010fe20000410000 */
[----:B0-----:R-:W-:Y:S01]  /*0bb0*/  @P0 FMUL.FTZ R107, R66, R107 ;  /* 0x0000006b426b0220 */ /* 0x001fe20000410000 */
[----:B--2---:R-:W-:Y:S01]  /*0bc0*/  @!P0 MOV R60, R52 ;  /* 0x00000034003c8202 */ /* 0x004fe20000000f00 */
[----:B------:R-:W-:Y:S01]  /*0bd0*/  @P0 FFMA.FTZ R60, R63, R62, R52 ;  /* 0x0000003e3f3c0223 */ /* 0x000fe20000010034 */
[----:B------:R-:W-:Y:S01]  /*0be0*/  MOV R61, R53 ;  /* 0x00000035003d7202 */ /* 0x000fe20000000f00 */
        /* <DEDUP_REMOVED lines=13> */
[----:B------:R-:W-:Y:S02]  /*0cc0*/  HADD2.F32 R67, -RZ, R51.H1_H1 ;  /* 0x30000033ff437230 */ /* 0x000fe40000004100 */
[----:B------:R-:W-:-:S03]  /*0cd0*/  HADD2.F32 R104, -RZ, R43.H1_H1 ;  /* 0x3000002bff687230 */ /* 0x000fc60000004100 */
[----:B------:R-:W-:-:S04]  /*0ce0*/  FMUL.FTZ R98, R67, UR12 ;  /* 0x0000000c43627c20 */ /* 0x000fc80008410000 */
[----:B------:R-:W-:Y:S01]  /*0cf0*/  FFMA.FTZ R67, R98, R104, R59 ;  /* 0x0000006862437223 */ /* 0x000fe2000001003b */
[----:B------:R-:W-:Y:S06]  /*0d00*/  BRA `(.L_x_16360) ;  /* 0x0000000000b47947 */ /* 0x000fec0003800000 */
.L_x_16359:
[----:B------:R-:W0:Y:S01]  /*0d10*/  @P1 LDC R61, c[0x0][0x40c] ;  /* 0x00010300ff3d1b82 */ /* 0x000e220000000800 */
[----:B-----5:R-:W-:Y:S02]  /*0d20*/  @P1 HADD2.F32 R60, -RZ, R48.H0_H0 ;  /* 0x20000030ff3c1230 */ /* 0x020fe40000004100 */
[----:B------:R-:W-:Y:S02]  /*0d30*/  @P1 HADD2.F32 R98, -RZ, R49.H1_H1 ;  /* 0x30000031ff621230 */ /* 0x000fe40000004100 */
[--C-:B------:R-:W-:Y:S02]  /*0d40*/  @P1 HADD2.F32 R64, -RZ, R50.reuse.H0_H0 ;  /* 0x20000032ff401230 */ /* 0x100fe40000004100 */
[----:B------:R-:W-:Y:S01]  /*0d50*/  @P1 HADD2.F32 R66, -RZ, R50.H1_H1 ;  /* 0x30000032ff421230 */ /* 0x000fe20000004100 */
[----:B------:R-:W1:Y:S01]  /*0d60*/  @P1 LDC R62, c[0x0][0x40c] ;  /* 0x00010300ff3e1b82 */ /* 0x000e620000000800 */
[----:B------:R-:W-:Y:S02]  /*0d70*/  @P1 HADD2.F32 R104, -RZ, R41.H0_H0 ;  /* 0x20000029ff681230 */ /* 0x000fe40000004100 */
[----:B------:R-:W-:-:S02]  /*0d80*/  @P1 HADD2.F32 R110, -RZ, R51.H1_H1 ;  /* 0x30000033ff6e1230 */ /* 0x000fc40000004100 */
[----:B------:R-:W-:-:S03]  /*0d90*/  @P1 HADD2.F32 R113, -RZ, R43.H1_H1 ;  /* 0x3000002bff711230 */ /* 0x000fc60000004100 */
[----:B------:R-:W2:Y:S08]  /*0da0*/  @P1 LDC R105, c[0x0][0x40c] ;  /* 0x00010300ff691b82 */ /* 0x000eb00000000800 */
[----:B------:R-:W3:Y:S01]  /*0db0*/  @P1 LDC R107, c[0x0][0x40c] ;  /* 0x00010300ff6b1b82 */ /* 0x000ee20000000800 */
[----:B0-----:R-:W-:Y:S01]  /*0dc0*/  @P1 FMUL.FTZ R63, R60, R61 ;  /* 0x0000003d3c3f1220 */ /* 0x001fe20000410000 */
[----:B------:R-:W-:-:S02]  /*0dd0*/  @P1 HADD2.F32 R61, -RZ, R49.H0_H0 ;  /* 0x20000031ff3d1230 */ /* 0x000fc40000004100 */
[----:B------:R-:W-:-:S04]  /*0de0*/  @P1 HADD2.F32 R60, -RZ, R48.H1_H1 ;  /* 0x30000030ff3c1230 */ /* 0x000fc80000004100 */
[----:B------:R-:W0:Y:S01]  /*0df0*/  @P1 LDC R109, c[0x0][0x40c] ;  /* 0x00010300ff6d1b82 */ /* 0x000e220000000800 */
[----:B-1----:R-:W-:Y:S01]  /*0e00*/  @P1 FMUL.FTZ R67, R61, R62 ;  /* 0x0000003e3d431220 */ /* 0x002fe20000410000 */
[----:B------:R-:W-:-:S06]  /*0e10*/  HFMA2 R62, -RZ, RZ, 0, 0 ;  /* 0x00000000ff3e7431 */ /* 0x000fcc00000001ff */
[----:B------:R-:W1:Y:S01]  /*0e20*/  @P1 LDC R65, c[0x0][0x40c] ;  /* 0x00010300ff411b82 */ /* 0x000e620000000800 */
[----:B--2---:R-:W-:Y:S01]  /*0e30*/  @P1 FMUL.FTZ R98, R98, R105 ;  /* 0x0000006962621220 */ /* 0x004fe20000410000 */
[----:B------:R-:W-:Y:S02]  /*0e40*/  @P1 HADD2.F32 R105, -RZ, R51.H0_H0 ;  /* 0x20000033ff691230 */ /* 0x000fe40000004100 */
[----:B------:R-:W-:Y:S01]  /*0e50*/  @P1 FMUL.FTZ R62, R67, R104 ;  /* 0x00000068433e1220 */ /* 0x000fe20000410000 */
[----:B------:R-:W-:-:S03]  /*0e60*/  @P1 HADD2.F32 R104, -RZ, R42.H0_H0 ;  /* 0x2000002aff681230 */ /* 0x000fc60000004100 */
[----:B------:R-:W2:Y:S01]  /*0e70*/  @P1 LDC R106, c[0x0][0x40c] ;  /* 0x00010300ff6a1b82 */ /* 0x000ea20000000800 */
[----:B---3--:R-:W-:Y:S01]  /*0e80*/  @P1 FMUL.FTZ R107, R64, R107 ;  /* 0x0000006b406b1220 */ /* 0x008fe20000410000 */
[----:B------:R-:W-:-:S06]  /*0e90*/  @P1 HADD2.F32 R64, -RZ, R40.H0_H0 ;  /* 0x20000028ff401230 */ /* 0x000fcc0000004100 */
[----:B------:R-:W3:Y:S01]  /*0ea0*/  @P1 LDC R111, c[0x0][0x40c] ;  /* 0x00010300ff6f1b82 */ /* 0x000ee20000000800 */
[----:B0-----:R-:W-:Y:S01]  /*0eb0*/  @P1 FMUL.FTZ R109, R66, R109 ;  /* 0x0000006d426d1220 */ /* 0x001fe20000410000 */
[----:B------:R-:W-:Y:S02]  /*0ec0*/  @P1 HADD2.F32 R66, -RZ, R40.H1_H1 ;  /* 0x30000028ff421230 */ /* 0x000fe40000004100 */
[----:B-1----:R-:W-:Y:S01]  /*0ed0*/  @P1 FMUL.FTZ R65, R60, R65 ;  /* 0x000000413c411220 */ /* 0x002fe20000410000 */
[----:B------:R-:W-:Y:S02]  /*0ee0*/  CS2R R60, SRZ ;  /* 0x00000000003c7805 */ /* 0x000fe4000001ff00 */
[----:B------:R-:W-:Y:S01]  /*0ef0*/  @P1 FMUL.FTZ R60, R63, R64 ;  /* 0x000000403f3c1220 */ /* 0x000fe20000410000 */
[----:B------:R-:W-:Y:S01]  /*0f00*/  @P1 FMUL.FTZ R61, R65, R66 ;  /* 0x00000042413d1220 */ /* 0x000fe20000410000 */
[----:B------:R-:W-:Y:S02]  /*0f10*/  CS2R R64, SRZ ;  /* 0x0000000000407805 */ /* 0x000fe4000001ff00 */
[----:B------:R-:W-:-:S02]  /*0f20*/  CS2R R66, SRZ ;  /* 0x0000000000427805 */ /* 0x000fc4000001ff00 */
[----:B------:R-:W-:Y:S01]  /*0f30*/  MOV R63, RZ ;  /* 0x000000ff003f7202 */ /* 0x000fe20000000f00 */
[----:B--2---:R-:W-:Y:S01]  /*0f40*/  @P1 FMUL.FTZ R108, R105, R106 ;  /* 0x0000006a696c1220 */ /* 0x004fe20000410000 */
[----:B------:R-:W-:Y:S02]  /*0f50*/  @P1 HADD2.F32 R105, -RZ, R41.H1_H1 ;  /* 0x30000029ff691230 */ /* 0x000fe40000004100 */
[----:B------:R-:W-:Y:S01]  /*0f60*/  @P1 FMUL.FTZ R64, R107, R104 ;  /* 0x000000686b401220 */ /* 0x000fe20000410000 */
[----:B------:R-:W-:Y:S02]  /*0f70*/  @P1 HADD2.F32 R106, -RZ, R42.H1_H1 ;  /* 0x3000002aff6a1230 */ /* 0x000fe40000004100 */
[----:B------:R-:W-:Y:S01]  /*0f80*/  @P1 FMUL.FTZ R63, R98, R105 ;  /* 0x00000069623f1220 */ /* 0x000fe20000410000 */
[----:B---3--:R-:W-:Y:S01]  /*0f90*/  @P1 FMUL.FTZ R110, R110, R111 ;  /* 0x0000006f6e6e1220 */ /* 0x008fe20000410000 */
[----:B------:R-:W-:Y:S02]  /*0fa0*/  @P1 HADD2.F32 R111, -RZ, R43.H0_H0 ;  /* 0x2000002bff6f1230 */ /* 0x000fe40000004100 */
[----:B------:R-:W-:Y:S01]  /*0fb0*/  @P1 FMUL.FTZ R65, R109, R106 ;  /* 0x0000006a6d411220 */ /* 0x000fe20000410000 */
[----:B------:R-:W-:-:S02]  /*0fc0*/  @P1 FMUL.FTZ R67, R110, R113 ;  /* 0x000000716e431220 */ /* 0x000fc40000410000 */
[----:B------:R-:W-:-:S07]  /*0fd0*/  @P1 FMUL.FTZ R66, R108, R111 ;  /* 0x0000006f6c421220 */ /* 0x000fce0000410000 */
.L_x_16360:
[----:B------:R-:W0:Y:S01]  /*0fe0*/  LDC.64 R104, c[0x0][0x3a8] ;  /* 0x0000ea00ff687b82 */ /* 0x000e220000000a00 */
[----:B------:R-:W-:Y:S01]  /*0ff0*/  IADD3 R95, PT, PT, R95, 0x100, RZ ;  /* 0x000001005f5f7810 */ /* 0x000fe20007ffe0ff */
[C---:B0-----:R-:W-:Y:S01]  /*1000*/  IMAD.WIDE.U32 R104, R93.reuse, 0x20, R104 ;  /* 0x000000205d687825 */ /* 0x041fe200078e0068 */
[----:B------:R-:W-:-:S04]  /*1010*/  IADD3 R93, PT, PT, R93, 0x100, RZ ;  /* 0x000001005d5d7810 */ /* 0x000fc80007ffe0ff */
[----:B------:R0:W-:Y:S04]  /*1020*/  STG.E.128 desc[UR6][R104.64], R60 ;  /* 0x0000003c68007986 */ /* 0x0001e8000c101d06 */
[----:B------:R0:W-:Y:S02]  /*1030*/  STG.E.128 desc[UR6][R104.64+0x10], R64 ;  /* 0x0000104068007986 */ /* 0x0001e4000c101d06 */
.L_x_16357:
[----:B------:R-:W-:Y:S05]  /*1040*/  BSYNC.RECONVERGENT B0 ;  /* 0x0000000000007941 */ /* 0x000fea0003800200 */
.L_x_16356:
        /* <DEDUP_REMOVED lines=13> */
[----:B------:R-:W-:-:S13]  /*1120*/  ISETP.GT.AND P0, PT, R0, RZ, PT ;  /* 0x000000ff0000720c */ /* 0x000fda0003f04270 */
[----:B------:R-:W2:Y:S01]  /*1130*/  @P0 LDC R75, c[0x0][0x40c] ;  /* 0x00010300ff4b0b82 */ /* 0x000ea20000000800 */
[--C-:B-----5:R-:W-:Y:S02]  /*1140*/  @P0 HADD2.F32 R74, -RZ, R49.reuse.H0_H0 ;  /* 0x20000031ff4a0230 */ /* 0x120fe40000004100 */
[----:B------:R-:W-:Y:S02]  /*1150*/  @P0 HADD2.F32 R98, -RZ, R49.H1_H1 ;  /* 0x30000031ff620230 */ /* 0x000fe40000004100 */
[--C-:B-1----:R-:W-:Y:S02]  /*1160*/  @P0 HADD2.F32 R70, -RZ, R48.reuse.H1_H1 ;  /* 0x30000030ff460230 */ /* 0x102fe40000004100 */
[----:B------:R-:W-:Y:S01]  /*1170*/  @P0 HADD2.F32 R68, -RZ, R48.H0_H0 ;  /* 0x20000030ff440230 */ /* 0x000fe20000004100 */
[----:B0-----:R-:W0:Y:S08]  /*1180*/  @P0 LDC R105, c[0x0][0x40c] ;  /* 0x00010300ff690b82 */ /* 0x001e300000000800 */
[----:B------:R-:W1:Y:S08]  /*1190*/  @P0 LDC R71, c[0x0][0x40c] ;  /* 0x00010300ff470b82 */ /* 0x000e700000000800 */
[----:B------:R-:W3:Y:S01]  /*11a0*/  @P0 LDC R104, c[0x0][0x40c] ;  /* 0x00010300ff680b82 */ /* 0x000ee20000000800 */
[----:B--2---:R-:W-:Y:S01]  /*11b0*/  @P0 FMUL.FTZ R109, R74, R75 ;  /* 0x0000004b4a6d0220 */ /* 0x004fe20000410000 */
[----:B------:R-:W-:-:S02]  /*11c0*/  @P0 HADD2.F32 R75, -RZ, R50.H1_H1 ;  /* 0x30000032ff4b0230 */ /* 0x000fc40000004100 */
[----:B------:R-:W-:-:S04]  /*11d0*/  @P0 HADD2.F32 R74, -RZ, R50.H0_H0 ;  /* 0x20000032ff4a0230 */ /* 0x000fc80000004100 */
[----:B------:R-:W2:Y:S01]  /*11e0*/  @P0 LDC R69, c[0x0][0x40c] ;  /* 0x00010300ff450b82 */ /* 0x000ea20000000800 */
[----:B0-----:R-:W-:Y:S01]  /*11f0*/  @P0 FMUL.FTZ R106, R98, R105 ;  /* 0x00000069626a0220 */ /* 0x001fe20000410000 */
[----:B------:R-:W-:Y:S02]  /*1200*/  @P0 HADD2.F32 R98, -RZ, R51.H0_H0 ;  /* 0x20000033ff620230 */ /* 0x000fe40000004100 */
[----:B------:R-:W-:-:S04]  /*1210*/  @P0 HADD2.F32 R105, -RZ, R30.H0_H0 ;  /* 0x2000001eff690230 */ /* 0x000fc80000004100 */
[----:B------:R-:W0:Y:S01]  /*1220*/  @P0 LDC R107, c[0x0][0x40c] ;  /* 0x00010300ff6b0b82 */ /* 0x000e220000000800 */
[----:B-1----:R-:W-:Y:S01]  /*1230*/  @P0 FMUL.FTZ R72, R70, R71 ;  /* 0x0000004746480220 */ /* 0x002fe20000410000 */
[--C-:B------:R-:W-:Y:S02]  /*1240*/  @P0 HADD2.F32 R70, -RZ, R28.reuse.H1_H1 ;  /* 0x3000001cff460230 */ /* 0x100fe40000004100 */
[----:B------:R-:W-:-:S04]  /*1250*/  @P0 HADD2.F32 R71, -RZ, R28.H0_H0 ;  /* 0x2000001cff470230 */ /* 0x000fc80000004100 */
[----:B------:R-:W1:Y:S01]  /*1260*/  @P0 LDC R113, c[0x0][0x40c] ;  /* 0x00010300ff710b82 */ /* 0x000e620000000800 */
[----:B---3--:R-:W-:Y:S01]  /*1270*/  @P0 FMUL.FTZ R108, R75, R104 ;  /* 0x000000684b6c0220 */ /* 0x008fe20000410000 */
[----:B------:R-:W-:Y:S02]  /*1280*/  @P0 HADD2.F32 R75, -RZ, R29.H0_H0 ;  /* 0x2000001dff4b0230 */ /* 0x000fe40000004100 */
[----:B------:R-:W-:Y:S02]  /*1290*/  @P0 HADD2.F32 R104, -RZ, R30.H1_H1 ;  /* 0x3000001eff680230 */ /* 0x000fe40000004100 */
[----:B--2---:R-:W-:Y:S01]  /*12a0*/  @P0 FMUL.FTZ R73, R68, R69 ;  /* 0x0000004544490220 */ /* 0x004fe20000410000 */
[----:B------:R-:W-:Y:S01]  /*12b0*/  MOV R69, R53 ;  /* 0x0000003500457202 */ /* 0x000fe20000000f00 */
[----:B------:R-:W-:Y:S01]  /*12c0*/  @P0 FFMA.FTZ R69, R72, R70, R53 ;  /* 0x0000004648450223 */ /* 0x000fe20000010035 */
[----:B------:R-:W-:Y:S01]  /*12d0*/  MOV R68, R52 ;  /* 0x0000003400447202 */ /* 0x000fe20000000f00 */
[----:B------:R-:W-:Y:S01]  /*12e0*/  @P0 FFMA.FTZ R68, R73, R71, R52 ;  /* 0x0000004749440223 */ /* 0x000fe20000010034 */
[----:B------:R-:W-:Y:S01]  /*12f0*/  MOV R70, R54 ;  /* 0x0000003600467202 */ /* 0x000fe20000000f00 */
[----:B------:R-:W-:Y:S01]  /*1300*/  @P0 FFMA.FTZ R70, R109, R75, R54 ;  /* 0x0000004b6d460223 */ /* 0x000fe20000010036 */
[----:B------:R-:W-:Y:S01]  /*1310*/  MOV R71, R55 ;  /* 0x0000003700477202 */ /* 0x000fe20000000f00 */
[----:B0-----:R-:W-:Y:S01]  /*1320*/  @P0 FMUL.FTZ R111, R74, R107 ;  /* 0x0000006b4a6f0220 */ /* 0x001fe20000410000 */
[----:B------:R-:W-:Y:S01]  /*1330*/  @P0 HADD2.F32 R107, -RZ, R31.H0_H0 ;  /* 0x2000001fff6b0230 */ /* 0x000fe20000004100 */
[----:B------:R-:W-:-:S02]  /*1340*/  MOV R72, R56 ;  /* 0x0000003800487202 */ /* 0x000fc40000000f00 */
[----:B------:R-:W-:Y:S01]  /*1350*/  MOV R73, R57 ;  /* 0x0000003900497202 */ /* 0x000fe20000000f00 */
[----:B------:R-:W-:Y:S01]  /*1360*/  @P0 FFMA.FTZ R72, R111, R105, R56 ;  /* 0x000000696f480223 */ /* 0x000fe20000010038 */
[----:B------:R-:W-:Y:S01]  /*1370*/  MOV R74, R58 ;  /* 0x0000003a004a7202 */ /* 0x000fe20000000f00 */
[----:B------:R-:W-:Y:S01]  /*1380*/  @P0 FFMA.FTZ R73, R108, R104, R57 ;  /* 0x000000686c490223 */ /* 0x000fe20000010039 */
[----:B-1----:R-:W-:Y:S01]  /*1390*/  @P0 FMUL.FTZ R113, R98, R113 ;  /* 0x0000007162710220 */ /* 0x002fe20000410000 */
[----:B------:R-:W-:Y:S01]  /*13a0*/  @P0 HADD2.F32 R98, -RZ, R29.H1_H1 ;  /* 0x3000001dff620230 */ /* 0x000fe20000004100 */
[----:B------:R-:W-:Y:S02]  /*13b0*/  MOV R75, R59 ;  /* 0x0000003b004b7202 */ /* 0x000fe40000000f00 */
[----:B------:R-:W-:Y:S02]  /*13c0*/  @P0 FFMA.FTZ R74, R113, R107, R58 ;  /* 0x0000006b714a0223 */ /* 0x000fe4000001003a */
[----:B------:R-:W-:Y:S01]  /*13d0*/  @P0 FFMA.FTZ R71, R106, R98, R55 ;  /* 0x000000626a470223 */ /* 0x000fe20000010037 */
[----:B------:R-:W-:Y:S06]  /*13e0*/  @!P0 BRA `(.L_x_16364) ;  /* 0x0000000000c88947 */ /* 0x000fec0003800000 */
[----:B------:R-:W-:Y:S02]  /*13f0*/  HADD2.F32 R75, -RZ, R51.H1_H1 ;  /* 0x30000033ff4b7230 */ /* 0x000fe40000004100 */
[----:B------:R-:W-:-:S03]  /*1400*/  HADD2.F32 R98, -RZ, R31.H1_H1 ;  /* 0x3000001fff627230 */ /* 0x000fc60000004100 */
[----:B------:R-:W-:-:S04]  /*1410*/  FMUL.FTZ R104, R75, UR12 ;  /* 0x0000000c4b687c20 */ /* 0x000fc80008410000 */
[----:B------:R-:W-:Y:S01]  /*1420*/  FFMA.FTZ R75, R104, R98, R59 ;  /* 0x00000062684b7223 */ /* 0x000fe2000001003b */
[----:B------:R-:W-:Y:S06]  /*1430*/  BRA `(.L_x_16364) ;  /* 0x0000000000b47947 */ /* 0x000fec0003800000 */
.L_x_16363:
[----:B-1----:R-:W1:Y:S01]  /*1440*/  @P1 LDC R69, c[0x0][0x40c] ;  /* 0x00010300ff451b82 */ /* 0x002e620000000800 */
[----:B-----5:R-:W-:Y:S02]  /*1450*/  @P1 HADD2.F32 R68, -RZ, R48.H0_H0 ;  /* 0x20000030ff441230 */ /* 0x020fe40000004100 */
[----:B------:R-:W-:Y:S02]  /*1460*/  @P1 HADD2.F32 R98, -RZ, R49.H1_H1 ;  /* 0x30000031ff621230 */ /* 0x000fe40000004100 */
[--C-:B------:R-:W-:Y:S02]  /*1470*/  @P1 HADD2.F32 R72, -RZ, R50.reuse.H0_H0 ;  /* 0x20000032ff481230 */ /* 0x100fe40000004100 */
[----:B------:R-:W-:Y:S01]  /*1480*/  @P1 HADD2.F32 R74, -RZ, R50.H1_H1 ;  /* 0x30000032ff4a1230 */ /* 0x000fe20000004100 */
[----:B------:R-:W2:Y:S01]  /*1490*/  @P1 LDC R70, c[0x0][0x40c] ;  /* 0x00010300ff461b82 */ /* 0x000ea20000000800 */
[----:B0-----:R-:W-:Y:S02]  /*14a0*/  @P1 HADD2.F32 R104, -RZ, R29.H0_H0 ;  /* 0x2000001dff681230 */ /* 0x001fe40000004100 */
[----:B------:R-:W-:-:S02]  /*14b0*/  @P1 HADD2.F32 R110, -RZ, R51.H1_H1 ;  /* 0x30000033ff6e1230 */ /* 0x000fc40000004100 */
[----:B------:R-:W-:-:S03]  /*14c0*/  @P1 HADD2.F32 R113, -RZ, R31.H1_H1 ;  /* 0x3000001fff711230 */ /* 0x000fc60000004100 */
[----:B------:R-:W0:Y:S08]  /*14d0*/  @P1 LDC R105, c[0x0][0x40c] ;  /* 0x00010300ff691b82 */ /* 0x000e300000000800 */
[----:B------:R-:W3:Y:S01]  /*14e0*/  @P1 LDC R107, c[0x0][0x40c] ;  /* 0x00010300ff6b1b82 */ /* 0x000ee20000000800 */
[----:B-1----:R-:W-:Y:S01]  /*14f0*/  @P1 FMUL.FTZ R71, R68, R69 ;  /* 0x0000004544471220 */ /* 0x002fe20000410000 */
[----:B------:R-:W-:-:S02]  /*1500*/  @P1 HADD2.F32 R69, -RZ, R49.H0_H0 ;  /* 0x20000031ff451230 */ /* 0x000fc40000004100 */
[----:B------:R-:W-:-:S04]  /*1510*/  @P1 HADD2.F32 R68, -RZ, R48.H1_H1 ;  /* 0x30000030ff441230 */ /* 0x000fc80000004100 */
[----:B------:R-:W1:Y:S01]  /*1520*/  @P1 LDC R109, c[0x0][0x40c] ;  /* 0x00010300ff6d1b82 */ /* 0x000e620000000800 */
[----:B--2---:R-:W-:Y:S01]  /*1530*/  @P1 FMUL.FTZ R75, R69, R70 ;  /* 0x00000046454b1220 */ /* 0x004fe20000410000 */
[----:B------:R-:W-:-:S06]  /*1540*/  HFMA2 R70, -RZ, RZ, 0, 0 ;  /* 0x00000000ff467431 */ /* 0x000fcc00000001ff */
[----:B------:R-:W2:Y:S01]  /*1550*/  @P1 LDC R73, c[0x0][0x40c] ;  /* 0x00010300ff491b82 */ /* 0x000ea20000000800 */
[----:B0-----:R-:W-:Y:S01]  /*1560*/  @P1 FMUL.FTZ R98, R98, R105 ;  /* 0x0000006962621220 */ /* 0x001fe20000410000 */
[----:B------:R-:W-:Y:S02]  /*1570*/  @P1 HADD2.F32 R105, -RZ, R51.H0_H0 ;  /* 0x20000033ff691230 */ /* 0x000fe40000004100 */
[----:B------:R-:W-:Y:S01]  /*1580*/  @P1 FMUL.FTZ R70, R75, R104 ;  /* 0x000000684b461220 */ /* 0x000fe20000410000 */
[----:B------:R-:W-:-:S03]  /*1590*/  @P1 HADD2.F32 R104, -RZ, R30.H0_H0 ;  /* 0x2000001eff681230 */ /* 0x000fc60000004100 */
[----:B------:R-:W0:Y:S01]  /*15a0*/  @P1 LDC R106, c[0x0][0x40c] ;  /* 0x00010300ff6a1b82 */ /* 0x000e220000000800 */
[----:B---3--:R-:W-:Y:S01]  /*15b0*/  @P1 FMUL.FTZ R107, R72, R107 ;  /* 0x0000006b486b1220 */ /* 0x008fe20000410000 */
[----:B------:R-:W-:-:S06]  /*15c0*/  @P1 HADD2.F32 R72, -RZ, R28.H0_H0 ;  /* 0x2000001cff481230 */ /* 0x000fcc0000004100 */
[----:B------:R-:W3:Y:S01]  /*15d0*/  @P1 LDC R111, c[0x0][0x40c] ;  /* 0x00010300ff6f1b82 */ /* 0x000ee20000000800 */
[----:B-1----:R-:W-:Y:S01]  /*15e0*/  @P1 FMUL.FTZ R109, R74, R109 ;  /* 0x0000006d4a6d1220 */ /* 0x002fe20000410000 */
[----:B------:R-:W-:Y:S02]  /*15f0*/  @P1 HADD2.F32 R74, -RZ, R28.H1_H1 ;  /* 0x3000001cff4a1230 */ /* 0x000fe40000004100 */
[----:B--2---:R-:W-:Y:S01]  /*1600*/  @P1 FMUL.FTZ R73, R68, R73 ;  /* 0x0000004944491220 */ /* 0x004fe20000410000 */
[----:B------:R-:W-:Y:S02]  /*1610*/  CS2R R68, SRZ ;  /* 0x0000000000447805 */ /* 0x000fe4000001ff00 */
[----:B------:R-:W-:Y:S01]  /*1620*/  @P1 FMUL.FTZ R68, R71, R72 ;  /* 0x0000004847441220 */ /* 0x000fe20000410000 */
[----:B------:R-:W-:Y:S01]  /*1630*/  @P1 FMUL.FTZ R69, R73, R74 ;  /* 0x0000004a49451220 */ /* 0x000fe20000410000 */
[----:B------:R-:W-:Y:S02]  /*1640*/  CS2R R72, SRZ ;  /* 0x0000000000487805 */ /* 0x000fe4000001ff00 */
[----:B------:R-:W-:-:S02]  /*1650*/  CS2R R74, SRZ ;  /* 0x00000000004a7805 */ /* 0x000fc4000001ff00 */
[----:B------:R-:W-:Y:S01]  /*1660*/  MOV R71, RZ ;  /* 0x000000ff00477202 */ /* 0x000fe20000000f00 */
[----:B0-----:R-:W-:Y:S01]  /*1670*/  @P1 FMUL.FTZ R108, R105, R106 ;  /* 0x0000006a696c1220 */ /* 0x001fe20000410000 */
        /* <DEDUP_REMOVED lines=9> */
.L_x_16364:
[----:B------:R-:W0:Y:S01]  /*1710*/  LDC.64 R104, c[0x0][0x3a8] ;  /* 0x0000ea00ff687b82 */ /* 0x000e220000000a00 */
[----:B------:R-:W-:Y:S01]  /*1720*/  IADD3 R95, PT, PT, R95, 0x100, RZ ;  /* 0x000001005f5f7810 */ /* 0x000fe20007ffe0ff */
[C---:B0-----:R-:W-:Y:S01]  /*1730*/  IMAD.WIDE.U32 R104, R93.reuse, 0x20, R104 ;  /* 0x000000205d687825 */ /* 0x041fe200078e0068 */
[----:B------:R-:W-:-:S04]  /*1740*/  IADD3 R93, PT, PT, R93, 0x100, RZ ;  /* 0x000001005d5d7810 */ /* 0x000fc80007ffe0ff */
[----:B------:R1:W-:Y:S04]  /*1750*/  STG.E.128 desc[UR6][R104.64], R68 ;  /* 0x0000004468007986 */ /* 0x0003e8000c101d06 */
[----:B------:R1:W-:Y:S02]  /*1760*/  STG.E.128 desc[UR6][R104.64+0x10], R72 ;  /* 0x0000104868007986 */ /* 0x0003e4000c101d06 */
.L_x_16362:
[----:B------:R-:W-:Y:S05]  /*1770*/  BSYNC.RECONVERGENT B0 ;  /* 0x0000000000007941 */ /* 0x000fea0003800200 */
.L_x_16361:
        /* <DEDUP_REMOVED lines=14> */
[----:B------:R-:W3:Y:S01]  /*1860*/  @P0 LDC R83, c[0x0][0x40c] ;  /* 0x00010300ff530b82 */ /* 0x000ee20000000800 */
[--C-:B-----5:R-:W-:Y:S02]  /*1870*/  @P0 HADD2.F32 R82, -RZ, R49.reuse.H0_H0 ;  /* 0x20000031ff520230 */ /* 0x120fe40000004100 */
[----:B------:R-:W-:Y:S02]  /*1880*/  @P0 HADD2.F32 R98, -RZ, R49.H1_H1 ;  /* 0x30000031ff620230 */ /* 0x000fe40000004100 */
[--C-:B--2---:R-:W-:Y:S02]  /*1890*/  @P0 HADD2.F32 R78, -RZ, R48.reuse.H1_H1 ;  /* 0x30000030ff4e0230 */ /* 0x104fe40000004100 */
[----:B------:R-:W-:Y:S01]  /*18a0*/  @P0 HADD2.F32 R76, -RZ, R48.H0_H0 ;  /* 0x20000030ff4c0230 */ /* 0x000fe20000004100 */
[----:B01----:R-:W0:Y:S08]  /*18b0*/  @P0 LDC R105, c[0x0][0x40c] ;  /* 0x00010300ff690b82 */ /* 0x003e300000000800 */
[----:B------:R-:W1:Y:S08]  /*18c0*/  @P0 LDC R79, c[0x0][0x40c] ;  /* 0x00010300ff4f0b82 */ /* 0x000e700000000800 */
[----:B------:R-:W2:Y:S01]  /*18d0*/  @P0 LDC R104, c[0x0][0x40c] ;  /* 0x00010300ff680b82 */ /* 0x000ea20000000800 */
[----:B---3--:R-:W-:Y:S01]  /*18e0*/  @P0 FMUL.FTZ R109, R82, R83 ;  /* 0x00000053526d0220 */ /* 0x008fe20000410000 */
[----:B------:R-:W-:-:S02]  /*18f0*/  @P0 HADD2.F32 R83, -RZ, R50.H1_H1 ;  /* 0x30000032ff530230 */ /* 0x000fc40000004100 */
[----:B------:R-:W-:-:S04]  /*1900*/  @P0 HADD2.F32 R82, -RZ, R50.H0_H0 ;  /* 0x20000032ff520230 */ /* 0x000fc80000004100 */
[----:B------:R-:W3:Y:S01]  /*1910*/  @P0 LDC R77, c[0x0][0x40c] ;  /* 0x00010300ff4d0b82 */ /* 0x000ee20000000800 */
        /* <DEDUP_REMOVED lines=8> */
[----:B--2---:R-:W-:Y:S01]  /*19a0*/  @P0 FMUL.FTZ R108, R83, R104 ;  /* 0x00000068536c0220 */ /* 0x004fe20000410000 */
[----:B------:R-:W-:Y:S02]  /*19b0*/  @P0 HADD2.F32 R83, -RZ, R17.H0_H0 ;  /* 0x20000011ff530230 */ /* 0x000fe40000004100 */
[----:B------:R-:W-:Y:S02]  /*19c0*/  @P0 HADD2.F32 R104, -RZ, R18.H1_H1 ;  /* 0x30000012ff680230 */ /* 0x000fe40000004100 */
[----:B---3--:R-:W-:Y:S01]  /*19d0*/  @P0 FMUL.FTZ R81, R76, R77 ;  /* 0x0000004d4c510220 */ /* 0x008fe20000410000 */
        /* <DEDUP_REMOVED lines=25> */
.L_x_16367:
[----:B--2---:R-:W2:Y:S01]  /*1b70*/  @P1 LDC R77, c[0x0][0x40c] ;  /* 0x00010300ff4d1b82 */ /* 0x004ea20000000800 */
[----:B-----5:R-:W-:Y:S02]  /*1b80*/  @P1 HADD2.F32 R76, -RZ, R48.H0_H0 ;  /* 0x20000030ff4c1230 */ /* 0x020fe40000004100 */
[----:B------:R-:W-:Y:S02]  /*1b90*/  @P1 HADD2.F32 R98, -RZ, R49.H1_H1 ;  /* 0x30000031ff621230 */ /* 0x000fe40000004100 */
[--C-:B------:R-:W-:Y:S02]  /*1ba0*/  @P1 HADD2.F32 R80, -RZ, R50.reuse.H0_H0 ;  /* 0x20000032ff501230 */ /* 0x100fe40000004100 */
[----:B------:R-:W-:Y:S01]  /*1bb0*/  @P1 HADD2.F32 R82, -RZ, R50.H1_H1 ;  /* 0x30000032ff521230 */ /* 0x000fe20000004100 */
[----:B------:R-:W3:Y:S01]  /*1bc0*/  @P1 LDC R78, c[0x0][0x40c] ;  /* 0x00010300ff4e1b82 */ /* 0x000ee20000000800 */
[----:B01----:R-:W-:Y:S02]  /*1bd0*/  @P1 HADD2.F32 R104, -RZ, R17.H0_H0 ;  /* 0x20000011ff681230 */ /* 0x003fe40000004100 */
[----:B------:R-:W-:-:S02]  /*1be0*/  @P1 HADD2.F32 R110, -RZ, R51.H1_H1 ;  /* 0x30000033ff6e1230 */ /* 0x000fc40000004100 */
[----:B------:R-:W-:-:S03]  /*1bf0*/  @P1 HADD2.F32 R113, -RZ, R19.H1_H1 ;  /* 0x30000013ff711230 */ /* 0x000fc60000004100 */
[----:B------:R-:W0:Y:S08]  /*1c00*/  @P1 LDC R105, c[0x0][0x40c] ;  /* 0x00010300ff691b82 */ /* 0x000e300000000800 */
[----:B------:R-:W1:Y:S01]  /*1c10*/  @P1 LDC R107, c[0x0][0x40c] ;  /* 0x00010300ff6b1b82 */ /* 0x000e620000000800 */
[----:B--2---:R-:W-:Y:S01]  /*1c20*/  @P1 FMUL.FTZ R79, R76, R77 ;  /* 0x0000004d4c4f1220 */ /* 0x004fe20000410000 */
[----:B------:R-:W-:-:S02]  /*1c30*/  @P1 HADD2.F32 R77, -RZ, R49.H0_H0 ;  /* 0x20000031ff4d1230 */ /* 0x000fc40000004100 */
[----:B------:R-:W-:-:S04]  /*1c40*/  @P1 HADD2.F32 R76, -RZ, R48.H1_H1 ;  /* 0x30000030ff4c1230 */ /* 0x000fc80000004100 */
[----:B------:R-:W2:Y:S01]  /*1c50*/  @P1 LDC R109, c[0x0][0x40c] ;  /* 0x00010300ff6d1b82 */ /* 0x000ea20000000800 */
[----:B---3--:R-:W-:Y:S01]  /*1c60*/  @P1 FMUL.FTZ R83, R77, R78 ;  /* 0x0000004e4d531220 */ /* 0x008fe20000410000 */
[----:B------:R-:W-:-:S06]  /*1c70*/  HFMA2 R78, -RZ, RZ, 0, 0 ;  /* 0x00000000ff4e7431 */ /* 0x000fcc00000001ff */
[----:B------:R-:W3:Y:S01]  /*1c80*/  @P1 LDC R81, c[0x0][0x40c] ;  /* 0x00010300ff511b82 */ /* 0x000ee20000000800 */
[----:B0-----:R-:W-:Y:S01]  /*1c90*/  @P1 FMUL.FTZ R98, R98, R105 ;  /* 0x0000006962621220 */ /* 0x001fe20000410000 */
[----:B------:R-:W-:Y:S02]  /*1ca0*/  @P1 HADD2.F32 R105, -RZ, R51.H0_H0 ;  /* 0x20000033ff691230 */ /* 0x000fe40000004100 */
[----:B------:R-:W-:Y:S01]  /*1cb0*/  @P1 FMUL.FTZ R78, R83, R104 ;  /* 0x00000068534e1220 */ /* 0x000fe20000410000 */
[----:B------:R-:W-:-:S03]  /*1cc0*/  @P1 HADD2.F32 R104, -RZ, R18.H0_H0 ;  /* 0x20000012ff681230 */ /* 0x000fc60000004100 */
[----:B------:R-:W0:Y:S01]  /*1cd0*/  @P1 LDC R106, c[0x0][0x40c] ;  /* 0x00010300ff6a1b82 */ /* 0x000e220000000800 */
[----:B-1----:R-:W-:Y:S01]  /*1ce0*/  @P1 FMUL.FTZ R107, R80, R107 ;  /* 0x0000006b506b1220 */ /* 0x002fe20000410000 */
[----:B------:R-:W-:-:S06]  /*1cf0*/  @P1 HADD2.F32 R80, -RZ, R16.H0_H0 ;  /* 0x20000010ff501230 */ /* 0x000fcc0000004100 */
[----:B------:R-:W1:Y:S01]  /*1d00*/  @P1 LDC R111, c[0x0][0x40c] ;  /* 0x00010300ff6f1b82 */ /* 0x000e620000000800 */
[----:B--2---:R-:W-:Y:S01]  /*1d10*/  @P1 FMUL.FTZ R109, R82, R109 ;  /* 0x0000006d526d1220 */ /* 0x004fe20000410000 */
[----:B------:R-:W-:Y:S02]  /*1d20*/  @P1 HADD2.F32 R82, -RZ, R16.H1_H1 ;  /* 0x30000010ff521230 */ /* 0x000fe40000004100 */
[----:B---3--:R-:W-:Y:S01]  /*1d30*/  @P1 FMUL.FTZ R81, R76, R81 ;  /* 0x000000514c511220 */ /* 0x008fe20000410000 */
        /* <DEDUP_REMOVED lines=11> */
[----:B-1----:R-:W-:Y:S01]  /*1df0*/  @P1 FMUL.FTZ R110, R110, R111 ;  /* 0x0000006f6e6e1220 */ /* 0x002fe20000410000 */
[----:B------:R-:W-:Y:S02]  /*1e00*/  @P1 HADD2.F32 R111, -RZ, R19.H0_H0 ;  /* 0x20000013ff6f1230 */ /* 0x000fe40000004100 */
[----:B------:R-:W-:Y:S01]  /*1e10*/  @P1 FMUL.FTZ R81, R109, R106 ;  /* 0x0000006a6d511220 */ /* 0x000fe20000410000 */
[----:B------:R-:W-:-:S02]  /*1e20*/  @P1 FMUL.FTZ R83, R110, R113 ;  /* 0x000000716e531220 */ /* 0x000fc40000410000 */
[----:B------:R-:W-:-:S07]  /*1e30*/  @P1 FMUL.FTZ R82, R108, R111 ;  /* 0x0000006f6c521220 */ /* 0x000fce0000410000 */
.L_x_16368:
[----:B------:R-:W0:Y:S01]  /*1e40*/  LDC.64 R104, c[0x0][0x3a8] ;  /* 0x0000ea00ff687b82 */ /* 0x000e220000000a00 */
[----:B------:R-:W-:Y:S01]  /*1e50*/  IADD3 R95, PT, PT, R95, 0x100, RZ ;  /* 0x000001005f5f7810 */ /* 0x000fe20007ffe0ff */
[C---:B0-----:R-:W-:Y:S01]  /*1e60*/  IMAD.WIDE.U32 R104, R93.reuse, 0x20, R104 ;  /* 0x000000205d687825 */ /* 0x041fe200078e0068 */
[----:B------:R-:W-:-:S04]  /*1e70*/  IADD3 R93, PT, PT, R93, 0x100, RZ ;  /* 0x000001005d5d7810 */ /* 0x000fc80007ffe0ff */
[----:B------:R2:W-:Y:S04]  /*1e80*/  STG.E.128 desc[UR6][R104.64], R76 ;  /* 0x0000004c68007986 */ /* 0x0005e8000c101d06 */
[----:B------:R2:W-:Y:S02]  /*1e90*/  STG.E.128 desc[UR6][R104.64+0x10], R80 ;  /* 0x0000105068007986 */ /* 0x0005e4000c101d06 */
.L_x_16366:
[----:B------:R-:W-:Y:S05]  /*1ea0*/  BSYNC.RECONVERGENT B0 ;  /* 0x0000000000007941 */ /* 0x000fea0003800200 */
.L_x_16365:
        /* <DEDUP_REMOVED lines=13> */
[----:B------:R-:W-:-:S13]  /*1f80*/  ISETP.GT.AND P0, PT, R0, RZ, PT ;  /* 0x000000ff0000720c */ /* 0x000fda0003f04270 */
[----:B------:R-:W0:Y:S01]  /*1f90*/  @P0 LDC R95, c[0x0][0x40c] ;  /* 0x00010300ff5f0b82 */ /* 0x000e220000000800 */
[--C-:B-----5:R-:W-:Y:S02]  /*1fa0*/  @P0 HADD2.F32 R90, -RZ, R49.reuse.H1_H1 ;  /* 0x30000031ff5a0230 */ /* 0x120fe40000004100 */
[----:B------:R-:W-:Y:S02]  /*1fb0*/  @P0 HADD2.F32 R88, -RZ, R49.H0_H0 ;  /* 0x20000031ff580230 */ /* 0x000fe40000004100 */
[--C-:B------:R-:W-:Y:S02]  /*1fc0*/  @P0 HADD2.F32 R0, -RZ, R48.reuse.H0_H0 ;  /* 0x20000030ff000230 */ /* 0x100fe40000004100 */
[----:B---3--:R-:W-:Y:S01]  /*1fd0*/  @P0 HADD2.F32 R84, -RZ, R48.H1_H1 ;  /* 0x30000030ff540230 */ /* 0x008fe20000004100 */
[----:B------:R-:W3:Y:S08]  /*1fe0*/  @P0 LDC R91, c[0x0][0x40c] ;  /* 0x00010300ff5b0b82 */ /* 0x000ef00000000800 */
[----:B------:R-:W4:Y:S08]  /*1ff0*/  @P0 LDC R85, c[0x0][0x40c] ;  /* 0x00010300ff550b82 */ /* 0x000f300000000800 */
[----:B------:R-:W4:Y:S01]  /*2000*/  @P0 LDC R87, c[0x0][0x40c] ;  /* 0x00010300ff570b82 */ /* 0x000f220000000800 */
[----:B012---:R-:W-:Y:S01]  /*2010*/  @P0 FMUL.FTZ R104, R90, R95 ;  /* 0x0000005f5a680220 */ /* 0x007fe20000410000 */
[----:B------:R-:W-:-:S02]  /*2020*/  @P0 HADD2.F32 R90, -RZ, R50.H1_H1 ;  /* 0x30000032ff5a0230 */ /* 0x000fc40000004100 */
[----:B------:R-:W-:-:S04]  /*2030*/  @P0 HADD2.F32 R95, -RZ, R6.H0_H0 ;  /* 0x20000006ff5f0230 */ /* 0x000fc80000004100 */
[----:B------:R-:W0:Y:S01]  /*2040*/  @P0 LDC R111, c[0x0][0x40c] ;  /* 0x00010300ff6f0b82 */ /* 0x000e220000000800 */
[----:B---3--:R-:W-:Y:S01]  /*2050*/  @P0 FMUL.FTZ R107, R88, R91 ;  /* 0x0000005b586b0220 */ /* 0x008fe20000410000 */
[----:B------:R-:W-:Y:S02]  /*2060*/  @P0 HADD2.F32 R91, -RZ, R51.H0_H0 ;  /* 0x20000033ff5b0230 */ /* 0x000fe40000004100 */
[----:B------:R-:W-:-:S04]  /*2070*/  @P0 HADD2.F32 R88, -RZ, R50.H0_H0 ;  /* 0x20000032ff580230 */ /* 0x000fc80000004100 */
[----:B------:R-:W1:Y:S01]  /*2080*/  @P0 LDC R98, c[0x0][0x40c] ;  /* 0x00010300ff620b82 */ /* 0x000e620000000800 */
[----:B----4-:R-:W-:Y:S01]  /*2090*/  @P0 FMUL.FTZ R89, R0, R85 ;  /* 0x0000005500590220 */ /* 0x010fe20000410000 */
[----:B------:R-:W-:Y:S01]  /*20a0*/  @P0 HADD2.F32 R0, -RZ, R4.H1_H1 ;  /* 0x30000004ff000230 */ /* 0x000fe20000004100 */
[----:B------:R-:W-:-:S05]  /*20b0*/  MOV R85, R53 ;  /* 0x0000003500557202 */ /* 0x000fca0000000f00 */
[----:B------:R-:W2:Y:S01]  /*20c0*/  @P0 LDC R105, c[0x0][0x40c] ;  /* 0x00010300ff690b82 */ /* 0x000ea20000000800 */
[----:B------:R-:W-:Y:S01]  /*20d0*/  @P0 FMUL.FTZ R86, R84, R87 ;  /* 0x0000005754560220 */ /* 0x000fe20000410000 */
[----:B------:R-:W-:Y:S01]  /*20e0*/  @P0 HADD2.F32 R87, -RZ, R4.H0_H0 ;  /* 0x20000004ff570230 */ /* 0x000fe20000004100 */
[----:B------:R-:W-:Y:S02]  /*20f0*/  MOV R84, R52 ;  /* 0x0000003400547202 */ /* 0x000fe40000000f00 */
[----:B------:R-:W-:Y:S01]  /*2100*/  @P0 FFMA.FTZ R85, R86, R0, R53 ;  /* 0x0000000056550223 */ /* 0x000fe20000010035 */
[----:B------:R-:W-:Y:S02]  /*2110*/  @P0 HADD2.F32 R0, -RZ, R5.H1_H1 ;  /* 0x30000005ff000230 */ /* 0x000fe40000004100 */
[----:B------:R-:W-:Y:S01]  /*2120*/  @P0 FFMA.FTZ R84, R89, R87, R52 ;  /* 0x0000005759540223 */ /* 0x000fe20000010034 */
[----:B0-----:R-:W-:Y:S01]  /*2130*/  @P0 FMUL.FTZ R106, R90, R111 ;  /* 0x0000006f5a6a0220 */ /* 0x001fe20000410000 */
[----:B------:R-:W-:-:S02]  /*2140*/  MOV R86, R54 ;  /* 0x0000003600567202 */ /* 0x000fc40000000f00 */
[----:B------:R-:W-:Y:S01]  /*2150*/  MOV R87, R55 ;  /* 0x0000003700577202 */ /* 0x000fe20000000f00 */
[----:B------:R-:W-:Y:S01]  /*2160*/  @P0 FFMA.FTZ R87, R104, R0, R55 ;  /* 0x0000000068570223 */ /* 0x000fe20000010037 */
[----:B------:R-:W-:Y:S02]  /*2170*/  MOV R89, R57 ;  /* 0x0000003900597202 */ /* 0x000fe40000000f00 */
[----:B------:R-:W-:Y:S01]  /*2180*/  MOV R90, R58 ;  /* 0x0000003a005a7202 */ /* 0x000fe20000000f00 */
[----:B-1----:R-:W-:Y:S01]  /*2190*/  @P0 FMUL.FTZ R111, R91, R98 ;  /* 0x000000625b6f0220 */ /* 0x002fe20000410000 */
[----:B------:R-:W-:Y:S02]  /*21a0*/  @P0 HADD2.F32 R91, -RZ, R5.H0_H0 ;  /* 0x20000005ff5b0230 */ /* 0x000fe40000004100 */
[----:B------:R-:W-:-:S03]  /*21b0*/  @P0 HADD2.F32 R98, -RZ, R6.H1_H1 ;  /* 0x30000006ff620230 */ /* 0x000fc60000004100 */
[----:B------:R-:W-:Y:S01]  /*21c0*/  @P0 FFMA.FTZ R86, R107, R91, R54 ;  /* 0x0000005b6b560223 */ /* 0x000fe20000010036 */
[----:B------:R-:W-:Y:S01]  /*21d0*/  MOV R91, R59 ;  /* 0x0000003b005b7202 */ /* 0x000fe20000000f00 */
[----:B--2---:R-:W-:Y:S01]  /*21e0*/  @P0 FMUL.FTZ R109, R88, R105 ;  /* 0x00000069586d0220 */ /* 0x004fe20000410000 */
[----:B------:R-:W-:Y:S01]  /*21f0*/  @P0 HADD2.F32 R105, -RZ, R7.H0_H0 ;  /* 0x20000007ff690230 */ /* 0x000fe20000004100 */
[----:B------:R-:W-:Y:S01]  /*2200*/  MOV R88, R56 ;  /* 0x0000003800587202 */ /* 0x000fe20000000f00 */
[----:B------:R-:W-:Y:S01]  /*2210*/  @P0 FFMA.FTZ R89, R106, R98, R57 ;  /* 0x000000626a590223 */ /* 0x000fe20000010039 */
        /* <DEDUP_REMOVED lines=8> */
.L_x_16371:
[----:B---3--:R-:W3:Y:S01]  /*22a0*/  @P1 LDC R85, c[0x0][0x40c] ;  /* 0x00010300ff551b82 */ /* 0x008ee20000000800 */
[----:B-----5:R-:W-:Y:S02]  /*22b0*/  @P1 HADD2.F32 R0, -RZ, R48.H0_H0 ;  /* 0x20000030ff001230 */ /* 0x020fe40000004100 */
[--C-:B------:R-:W-:Y:S02]  /*22c0*/  @P1 HADD2.F32 R95, -RZ, R50.reuse.H1_H1 ;  /* 0x30000032ff5f1230 */ /* 0x100fe40000004100 */
[----:B------:R-:W-:Y:S02]  /*22d0*/  @P1 HADD2.F32 R89, -RZ, R49.H1_H1 ;  /* 0x30000031ff591230 */ /* 0x000fe40000004100 */
[----:B------:R-:W-:Y:S01]  /*22e0*/  @P1 HADD2.F32 R91, -RZ, R50.H0_H0 ;  /* 0x20000032ff5b1230 */ /* 0x000fe20000004100 */
[----:B------:R-:W4:Y:S01]  /*22f0*/  @P1 LDC R106, c[0x0][0x40c] ;  /* 0x00010300ff6a1b82 */ /* 0x000f220000000800 */
[----:B------:R-:W-:Y:S02]  /*2300*/  @P1 HADD2.F32 R84, -RZ, R48.H1_H1 ;  /* 0x30000030ff541230 */ /* 0x000fe40000004100 */
[----:B012---:R-:W-:-:S02]  /*2310*/  @P1 HADD2.F32 R105, -RZ, R51.H1_H1 ;  /* 0x30000033ff691230 */ /* 0x007fc40000004100 */
[----:B------:R-:W-:Y:S02]  /*2320*/  @P1 HADD2.F32 R107, -RZ, R6.H1_H1 ;  /* 0x30000006ff6b1230 */ /* 0x000fe40000004100 */
[--C-:B------:R-:W-:Y:S01]  /*2330*/  @P1 HADD2.F32 R109, -RZ, R7.reuse.H0_H0 ;  /* 0x20000007ff6d1230 */ /* 0x100fe20000004100 */
[----:B------:R-:W0:Y:S01]  /*2340*/  @P1 LDC R86, c[0x0][0x40c] ;  /* 0x00010300ff561b82 */ /* 0x000e220000000800 */
[----:B------:R-:W-:-:S07]  /*2350*/  @P1 HADD2.F32 R111, -RZ, R7.H1_H1 ;  /* 0x30000007ff6f1230 */ /* 0x000fce0000004100 */
        /* <DEDUP_REMOVED lines=8> */
[----:B------:R-:W-:-:S06]  /*23e0*/  HFMA2 R86, -RZ, RZ, 0, 0 ;  /* 0x00000000ff567431 */ /* 0x000fcc00000001ff */
[----:B------:R-:W0:Y:S01]  /*23f0*/  @P1 LDC R108, c[0x0][0x40c] ;  /* 0x00010300ff6c1b82 */ /* 0x000e220000000800 */
[----:B-1----:R-:W-:Y:S01]  /*2400*/  @P1 FMUL.FTZ R98, R89, R98 ;  /* 0x0000006259621220 */ /* 0x002fe20000410000 */
[----:B------:R-:W-:-:S06]  /*2410*/  @P1 HADD2.F32 R89, -RZ, R4.H1_H1 ;  /* 0x30000004ff591230 */ /* 0x000fcc0000004100 */
[----:B------:R-:W1:Y:S01]  /*2420*/  @P1 LDC R110, c[0x0][0x40c] ;  /* 0x00010300ff6e1b82 */ /* 0x000e620000000800 */
[----:B--2---:R-:W-:Y:S01]  /*2430*/  @P1 FMUL.FTZ R104, R91, R104 ;  /* 0x000000685b681220 */ /* 0x004fe20000410000 */
[----:B------:R-:W-:-:S05]  /*2440*/  @P1 HADD2.F32 R91, -RZ, R5.H0_H0 ;  /* 0x20000005ff5b1230 */ /* 0x000fca0000004100 */
[----:B------:R-:W-:Y:S01]  /*2450*/  @P1 FMUL.FTZ R86, R90, R91 ;  /* 0x0000005b5a561220 */ /* 0x000fe20000410000 */
[----:B---3--:R-:W-:Y:S01]  /*2460*/  @P1 FMUL.FTZ R88, R84, R87 ;  /* 0x0000005754581220 */ /* 0x008fe20000410000 */
[----:B------:R-:W-:Y:S01]  /*2470*/  @P1 HADD2.F32 R87, -RZ, R4.H0_H0 ;  /* 0x20000004ff571230 */ /* 0x000fe20000004100 */
[----:B------:R-:W-:Y:S02]  /*2480*/  CS2R R84, SRZ ;  /* 0x0000000000547805 */ /* 0x000fe4000001ff00 */
[----:B------:R-:W-:Y:S01]  /*2490*/  CS2R R90, SRZ ;  /* 0x00000000005a7805 */ /* 0x000fe2000001ff00 */
[----:B------:R-:W-:Y:S01]  /*24a0*/  @P1 FMUL.FTZ R85, R88, R89 ;  /* 0x0000005958551220 */ /* 0x000fe20000410000 */
[----:B------:R-:W-:Y:S01]  /*24b0*/  CS2R R88, SRZ ;  /* 0x0000000000587805 */ /* 0x000fe2000001ff00 */
[----:B------:R-:W-:Y:S01]  /*24c0*/  @P1 FMUL.FTZ R84, R0, R87 ;  /* 0x0000005700541220 */ /* 0x000fe20000410000 */
[----:B------:R-:W-:Y:S01]  /*24d0*/  MOV R87, RZ ;  /* 0x000000ff00577202 */ /* 0x000fe20000000f00 */
[----:B0-----:R-:W-:Y:S01]  /*24e0*/  @P1 FMUL.FTZ R108, R95, R108 ;  /* 0x0000006c5f6c1220 */ /* 0x001fe20000410000 */
[----:B------:R-:W-:-:S02]  /*24f0*/  @P1 HADD2.F32 R95, -RZ, R5.H1_H1 ;  /* 0x30000005ff5f1230 */ /* 0x000fc40000004100 */
[----:B------:R-:W-:Y:S01]  /*2500*/  @P1 FMUL.FTZ R89, R106, R107 ;  /* 0x0000006b6a591220 */ /* 0x000fe20000410000 */
[----:B------:R-:W-:Y:S02]  /*2510*/  @P1 FMUL.FTZ R90, R108, R109 ;  /* 0x0000006d6c5a1220 */ /* 0x000fe40000410000 */
[----:B------:R-:W-:Y:S01]  /*2520*/  @P1 FMUL.FTZ R87, R98, R95 ;  /* 0x0000005f62571220 */ /* 0x000fe20000410000 */
[----:B-1----:R-:W-:Y:S01]  /*2530*/  @P1 FMUL.FTZ R110, R105, R110 ;  /* 0x0000006e696e1220 */ /* 0x002fe20000410000 */
[----:B------:R-:W-:-:S03]  /*2540*/  @P1 HADD2.F32 R105, -RZ, R6.H0_H0 ;  /* 0x20000006ff691230 */ /* 0x000fc60000004100 */
[----:B------:R-:W-:Y:S02]  /*2550*/  @P1 FMUL.FTZ R91, R110, R111 ;  /* 0x0000006f6e5b1220 */ /* 0x000fe40000410000 */
[----:B------:R-:W-:-:S07]  /*2560*/  @P1 FMUL.FTZ R88, R104, R105 ;  /* 0x0000006968581220 */ /* 0x000fce0000410000 */
.L_x_16372:
[----:B------:R-:W0:Y:S02]  /*2570*/  LDC.64 R104, c[0x0][0x3a8] ;  /* 0x0000ea00ff687b82 */ /* 0x000e240000000a00 */
[----:B0-----:R-:W-:-:S05]  /*2580*/  IMAD.WIDE.U32 R104, R93, 0x20, R104 ;  /* 0x000000205d687825 */ /* 0x001fca00078e0068 */
[----:B------:R3:W-:Y:S04]  /*2590*/  STG.E.128 desc[UR6][R104.64], R84 ;  /* 0x0000005468007986 */ /* 0x0007e8000c101d06 */
[----:B------:R3:W-:Y:S02]  /*25a0*/  STG.E.128 desc[UR6][R104.64+0x10], R88 ;  /* 0x0000105868007986 */ /* 0x0007e4000c101d06 */
.L_x_16370:
[----:B------:R-:W-:Y:S05]  /*25b0*/  BSYNC.RECONVERGENT B0 ;  /* 0x0000000000007941 */ /* 0x000fea0003800200 */
.L_x_16369:
        /* <DEDUP_REMOVED lines=39> */
[----:B------:R-:W4:Y:S02]  /*2830*/  SHFL.BFLY PT, R0, R95, 0x2, 0x1f ;  /* 0x0c401f005f007f89 */ /* 0x000f2400000e0000 */
[----:B----4-:R-:W-:-:S05]  /*2840*/  FADD.FTZ R98, R95, R0 ;  /* 0x000000005f627221 */ /* 0x010fca0000010000 */
[----:B0123--:R-:W0:Y:S02]  /*2850*/  SHFL.BFLY PT, R105, R98, 0x4, 0x1f ;  /* 0x0c801f0062697f89 */ /* 0x00fe2400000e0000 */
        /* <DEDUP_REMOVED lines=93> */
.L_x_16374:
[----:B------:R-:W-:Y:S05]  /*2e30*/  BSYNC.RECONVERGENT B0 ;  /* 0x0000000000007941 */ /* 0x000fea0003800200 */
.L_x_16373:
        /* <DEDUP_REMOVED lines=12> */
.L_x_16376:
[----:B------:R-:W-:Y:S05]  /*2f00*/  BSYNC.RECONVERGENT B0 ;  /* 0x0000000000007941 */ /* 0x000fea0003800200 */
.L_x_16375:
[----:B------:R-:W2:Y:S01]  /*2f10*/  SHFL.DOWN PT, R98, R107, 0x4, 0x1f ;  /* 0x08801f006b627f89 */ /* 0x000ea200000e0000 */
[----:B------:R-:W-:Y:S02]  /*2f20*/  ISETP.NE.AND P0, PT, R99, RZ, PT ;  /* 0x000000ff6300720c */ /* 0x000fe40003f05270 */
        /* <DEDUP_REMOVED lines=51> */
[----:B------:R-:W2:Y:S02]  /*3260*/  LDC R108, c[0x0][0x448] ;  /* 0x00011200ff6c7b82 */ /* 0x000ea40000000800 */
[----:B------:R-:W2:Y:S06]  /*3270*/  SHFL.IDX PT, R111, R98, RZ, 0x1f ;  /* 0x00001fff626f7589 */ /* 0x000eac00000e0000 */
[----:B------:R-:W3:Y:S01]  /*3280*/  @!P0 LDC.64 R104, c[0x0][0x3c8] ;  /* 0x0000f200ff688b82 */ /* 0x000ee20000000a00 */
[----:B0-----:R-:W-:-:S04]  /*3290*/  @!P0 IMAD.WIDE R106, R3, 0x4, R106 ;  /* 0x00000004036a8825 */ /* 0x001fc800078e026a */
[----:B-1----:R-:W-:Y:S01]  /*32a0*/  FMUL.FTZ R0, R109, R109 ;  /* 0x0000006d6d007220 */ /* 0x002fe20000410000 */
[----:B------:R0:W-:Y:S04]  /*32b0*/  @!P0 STG.E desc[UR6][R106.64], R109 ;  /* 0x0000006d6a008986 */ /* 0x0001e8000c101906 */
[----:B------:R-:W-:Y:S01]  /*32c0*/  FSEL R95, R0, RZ, P1 ;  /* 0x000000ff005f7208 */ /* 0x000fe20000800000 */
[----:B--2---:R-:W-:-:S04]  /*32d0*/  FFMA.FTZ R0, R111, UR11, R108 ;  /* 0x0000000b6f007c23 */ /* 0x004fc8000801006c */
        /* <DEDUP_REMOVED lines=24> */
[----:B------:R-:W-:Y:S02]  /*3460*/  HADD2.F32 R106, -RZ, R102.H0_H0 ;  /* 0x20000066ff6a7230 */ /* 0x000fe40000004100 */
[----:B------:R-:W-:Y:S01]  /*3470*/  FMUL.FTZ R109, R0, R109 ;  /* 0x0000006d006d7220 */ /* 0x000fe20000410000 */
[----:B------:R-:W-:Y:S02]  /*3480*/  HADD2.F32 R108, -RZ, R46.H0_H0 ;  /* 0x2000002eff6c7230 */ /* 0x000fe40000004100 */
[----:B------:R-:W-:Y:S01]  /*3490*/  FFMA.FTZ R93, R93, R94, R104 ;  /* 0x0000005e5d5d7223 */ /* 0x000fe20000010068 */
[--C-:B------:R-:W-:Y:S01]  /*34a0*/  FADD.FTZ R107, R66, -R98.reuse ;  /* 0x80000062426b7221 */ /* 0x100fe20000010000 */
[----:B------:R-:W0:Y:S01]  /*34b0*/  LDC.64 R104, c[0x0][0x428] ;  /* 0x00010a00ff687b82 */ /* 0x000e220000000a00 */
[----:B------:R-:W-:Y:S01]  /*34c0*/  FADD.FTZ R95, R65, -R98 ;  /* 0x80000062415f7221 */ /* 0x000fe20000010000 */
[----:B------:R-:W-:Y:S01]  /*34d0*/  FFMA.FTZ R94, R109, R106, R108 ;  /* 0x0000006a6d5e7223 */ /* 0x000fe2000001006c */
[----:B------:R-:W-:-:S02]  /*34e0*/  HADD2.F32 R110, -RZ, R103.H0_H0 ;  /* 0x20000067ff6e7230 */ /* 0x000fc40000004100 */
[----:B------:R-:W-:Y:S01]  /*34f0*/  FADD.FTZ R109, R67, -R98 ;  /* 0x80000062436d7221 */ /* 0x000fe20000010000 */
        /* <DEDUP_REMOVED lines=28> */
.L_x_16379:
[----:B------:R-:W-:Y:S05]  /*36c0*/  BSYNC.RECONVERGENT B0 ;  /* 0x0000000000007941 */ /* 0x000fea0003800200 */
.L_x_16378:
        /* <DEDUP_REMOVED lines=50> */
.L_x_16381:
[----:B------:R-:W-:Y:S05]  /*39f0*/  BSYNC.RECONVERGENT B0 ;  /* 0x0000000000007941 */ /* 0x000fea0003800200 */
.L_x_16380:
        /* <DEDUP_REMOVED lines=50> */
.L_x_16383:
[----:B------:R-:W-:Y:S05]  /*3d20*/  BSYNC.RECONVERGENT B0 ;  /* 0x0000000000007941 */ /* 0x000fea0003800200 */
.L_x_16382:
[----:B------:R-:W-:Y:S04]  /*3d30*/  BSSY.RECONVERGENT B0, `(.L_x_16377) ;  /* 0x0000031000007945 */ /* 0x000fe80003800200 */
[----:B------:R-:W-:Y:S05]  /*3d40*/  @!P5 BRA `(.L_x_16384) ;  /* 0x0000000000bcd947 */ /* 0x000fea0003800000 */
[--C-:B012---:R-:W-:Y:S01]  /*3d50*/  FADD.FTZ R93, R84, -R98.reuse ;  /* 0x80000062545d7221 */ /* 0x107fe20000010000 */
        /* <DEDUP_REMOVED lines=10> */
[--C-:B------:R-:W-:Y:S01]  /*3e00*/  FADD.FTZ R113, R90, -R98.reuse ;  /* 0x800000625a717221 */ /* 0x100fe20000010000 */
[----:B------:R-:W-:Y:S01]  /*3e10*/  FADD.FTZ R95, R85, -R98 ;  /* 0x80000062555f7221 */ /* 0x000fe20000010000 */
[----:B------:R-:W-:Y:S01]  /*3e20*/  FFMA.FTZ R105, R105, R94, R106 ;  /* 0x0000005e69697223 */ /* 0x000fe2000001006a */
        /* <DEDUP_REMOVED lines=11> */
[C---:B------:R-:W-:Y:S01]  /*3ee0*/  FMUL.FTZ R115, R0.reuse, R115 ;  /* 0x0000007300737220 */ /* 0x040fe20000410000 */
[----:B------:R-:W-:Y:S01]  /*3ef0*/  FMUL.FTZ R111, R0, R111 ;  /* 0x0000006f006f7220 */ /* 0x000fe20000410000 */
[----:B------:R-:W-:Y:S01]  /*3f00*/  FFMA.FTZ R106, R109, R98, R106 ;  /* 0x000000626d6a7223 */ /* 0x000fe2000001006a */
[----:B------:R-:W-:Y:S01]  /*3f10*/  FFMA.FTZ R113, R113, R108, R110 ;  /* 0x0000006c71717223 */ /* 0x000fe2000001006e */
[----:B------:R-:W-:-:S02]  /*3f20*/  HADD2.F32 R112, -RZ, R15.H1_H1 ;  /* 0x3000000fff707230 */ /* 0x000fc40000004100 */
[----:B------:R-:W-:Y:S02]  /*3f30*/  HADD2.F32 R114, -RZ, R11.H1_H1 ;  /* 0x3000000bff727230 */ /* 0x000fe40000004100 */
[----:B------:R-:W-:Y:S02]  /*3f40*/  HADD2.F32 R107, -RZ, R12.H1_H1 ;  /* 0x3000000cff6b7230 */ /* 0x000fe40000004100 */
[----:B------:R-:W-:Y:S02]  /*3f50*/  HADD2.F32 R0, -RZ, R13.H1_H1 ;  /* 0x3000000dff007230 */ /* 0x000fe40000004100 */
[----:B------:R-:W-:Y:S01]  /*3f60*/  FFMA.FTZ R112, R115, R112, R114 ;  /* 0x0000007073707223 */ /* 0x000fe20000010072 */
[----:B------:R-:W-:Y:S02]  /*3f70*/  HADD2.F32 R108, -RZ, R14.H1_H1 ;  /* 0x3000000eff6c7230 */ /* 0x000fe40000004100 */
[----:B------:R-:W-:Y:S02]  /*3f80*/  HADD2.F32 R110, -RZ, R10.H1_H1 ;  /* 0x3000000aff6e7230 */ /* 0x000fe40000004100 */
[----:B------:R-:W-:-:S02]  /*3f90*/  HADD2.F32 R98, -RZ, R9.H1_H1 ;  /* 0x30000009ff627230 */ /* 0x000fc40000004100 */
[----:B------:R-:W-:Y:S02]  /*3fa0*/  HADD2.F32 R109, -RZ, R8.H1_H1 ;  /* 0x30000008ff6d7230 */ /* 0x000fe40000004100 */
[----:B------:R-:W-:Y:S01]  /*3fb0*/  FFMA.FTZ R111, R111, R108, R110 ;  /* 0x0000006c6f6f7223 */ /* 0x000fe2000001006e */
        /* <DEDUP_REMOVED lines=8> */
.L_x_16384:
[----:B------:R-:W-:Y:S05]  /*4040*/  BSYNC.RECONVERGENT B0 ;  /* 0x0000000000007941 */ /* 0x000fea0003800200 */
.L_x_16377:
[----:B0123--:R-:W0:Y:S01]  /*4050*/  LDC.64 R92, c[0x0][0x380] ;  /* 0x0000e000ff5c7b82 */ /* 0x00fe220000000a00 */
[----:B------:R-:W-:Y:S01]  /*4060*/  UPLOP3.LUT UP1, UPT, UPT, UPT, UP1, 0x40, 0x4 ;  /* 0x000000000004789c */ /* 0x000fe20003f2e810 */
[----:B0-----:R-:W-:-:S04]  /*4070*/  IADD3 R3, PT, PT, R3, R92, RZ ;  /* 0x0000005c03037210 */ /* 0x001fc80007ffe0ff */
[----:B------:R-:W-:-:S13]  /*4080*/  ISETP.GE.AND P0, PT, R3, R93, PT ;  /* 0x0000005d0300720c */ /* 0x000fda0003f06270 */
[----:B------:R-:W-:Y:S05]  /*4090*/  @!P0 BRA `(.L_x_16385) ;  /* 0xffffffc400d08947 */ /* 0x000fea000383ffff */
[----:B------:R-:W-:Y:S05]  /*40a0*/  EXIT ;  /* 0x000000000000794d */ /* 0x000fea0003800000 */
.L_x_16386:
        /* <DEDUP_REMOVED lines=13> */
.L_x_27562:


//--------------------- .text._ZN10layer_norm13ln_fwd_kernelINS_13Kernel_traitsI6__halfS2_fS2_fjLj8192ELj1ELj1ELj8ELj16ENS_18Kernel_traits_baseILj8192ES2_S2_fS2_fjLj256EEEEELb0ELb1ELb1ELb1EEEvNS_9FwdParamsE --------------------------
	.section	.text._ZN10layer_norm13ln_fwd_kernelINS_13Kernel_traitsI6__halfS2_fS2_fjLj8192ELj1ELj1ELj8ELj16ENS_18Kernel_traits_baseILj8192ES2_S2_fS2_fjLj256EEEEELb0ELb1ELb1ELb1EEEvNS_9FwdParamsE,"ax",@progbits
	.align	128
        .global         _ZN10layer_norm13ln_fwd_kernelINS_13Kernel_traitsI6__halfS2_fS2_fjLj8192ELj1ELj1ELj8ELj16ENS_18Kernel_traits_baseILj8192ES2_S2_fS2_fjLj256EEEEELb0ELb1ELb1ELb1EEEvNS_9FwdParamsE
        .type           _ZN10layer_norm13ln_fwd_kernelINS_13Kernel_traitsI6__halfS2_fS2_fjLj8192ELj1ELj1ELj8ELj16ENS_18Kernel_traits_baseILj8192ES2_S2_fS2_fjLj256EEEEELb0ELb1ELb1ELb1EEEvNS_9FwdParamsE,@function
        .size           _ZN10layer_norm13ln_fwd_kernelINS_13Kernel_traitsI6__halfS2_fS2_fjLj8192ELj1ELj1ELj8ELj16ENS_18Kernel_traits_baseILj8192ES2_S2_fS2_fjLj256EEEEELb0ELb1ELb1ELb1EEEvNS_9FwdParamsE,(.L_x_27563 - _ZN10layer_norm13ln_fwd_kernelINS_13Kernel_traitsI6__halfS2_fS2_fjLj8192ELj1ELj1ELj8ELj16ENS_18Kernel_traits_baseILj8192ES2_S2_fS2_fjLj256EEEEELb0ELb1ELb1ELb1EEEvNS_9FwdParamsE)
        .other          _ZN10layer_norm13ln_fwd_kernelINS_13Kernel_traitsI6__halfS2_fS2_fjLj8192ELj1ELj1ELj8ELj16ENS_18Kernel_traits_baseILj8192ES2_S2_fS2_fjLj256EEEEELb0ELb1ELb1ELb1EEEvNS_9FwdParamsE,@"STO_CUDA_ENTRY STV_DEFAULT"
_ZN10layer_norm13ln_fwd_kernelINS_13Kernel_traitsI6__halfS2_fS2_fjLj8192ELj1ELj1ELj8ELj16ENS_18Kernel_traits_baseILj8192ES2_S2_fS2_fjLj256EEEEELb0ELb1ELb1ELb1EEEvNS_9FwdParamsE:
.text._ZN10layer_norm13ln_fwd_kernelINS_13Kernel_traitsI6__halfS2_fS2_fjLj8192ELj1ELj1ELj8ELj16ENS_18Kernel_traits_baseILj8192ES2_S2_fS2_fjLj256EEEEELb0ELb1ELb1ELb1EEEvNS_9FwdParamsE:
        /* <DEDUP_REMOVED lines=48> */
[----:B------:R-:W0:Y:S01]  /*0300*/  LDCU UR12, c[0x0][0x40c] ;  /* 0x00008180ff0c77ac */ /* 0x000e220008000800 */
[----:B------:R-:W1:Y:S01]  /*0310*/  LDCU.U8 UR10, c[0x0][0x410] ;  /* 0x00008200ff0a77ac */ /* 0x000e620008000000 */
[----:B------:R-:W2:Y:S01]  /*0320*/  LDCU UR11, c[0x0][0x400] ;  /* 0x00008000ff0b77ac */ /* 0x000ea20008000800 */
[----:B------:R-:W3:Y:S07]  /*0330*/  LDCU.64 UR8, c[0x0][0x3a0] ;  /* 0x00007400ff0877ac */ /* 0x000eee0008000a00 */
.L_x_16400:
[----:B------:R-:W4:Y:S08]  /*0340*/  LDC.64 R66, c[0x0][0x3f0] ;  /* 0x0000fc00ff427b82 */ /* 0x000f300000000a00 */
[----:B------:R-:W0:Y:S08]  /*0350*/  LDC R3, c[0x0][0x388] ;  /* 0x0000e200ff037b82 */ /* 0x000e300000000800 */
[----:B------:R-:W1:Y:S01]  /*0360*/  LDC.64 R68, c[0x0][0x3f8] ;  /* 0x0000fe00ff447b82 */ /* 0x000e620000000a00 */
[----:B----4-:R-:W-:-:S05]  /*0370*/  IMAD.WIDE R66, R2, 0x4, R66 ;  /* 0x0000000402427825 */ /* 0x010fca00078e0242 */
[----:B------:R-:W4:Y:S01]  /*0380*/  LDG.E R64, desc[UR6][R66.64] ;  /* 0x0000000642407981 */ /* 0x000f22000c1e1900 */
[----:B-1----:R-:W-:-:S05]  /*0390*/  IMAD.WIDE R68, R2, 0x4, R68 ;  /* 0x0000000402447825 */ /* 0x002fca00078e0244 */
[----:B------:R1:W5:Y:S01]  /*03a0*/  LDG.E R97, desc[UR6][R68.64] ;  /* 0x0000000644617981 */ /* 0x000362000c1e1900 */
[----:B----4-:R-:W-:-:S13]  /*03b0*/  ISETP.GE.AND P1, PT, R64, 0x1, PT ;  /* 0x000000014000780c */ /* 0x010fda0003f26270 */
[----:B------:R-:W4:Y:S01]  /*03c0*/  @P1 S2R R73, SR_TID.X ;  /* 0x0000000000491919 */ /* 0x000f220000002100 */
[----:B------:R-:W-:Y:S01]  /*03d0*/  @P1 IADD3 R72, PT, PT, R64, -0x1, RZ ;  /* 0xffffffff40481810 */ /* 0x000fe20007ffe0ff */
[----:B------:R-:W2:Y:S04]  /*03e0*/  @P1 LDC.64 R70, c[0x0][0x390] ;  /* 0x0000e400ff461b82 */ /* 0x000ea80000000a00 */
[----:B0-----:R-:W-:-:S05]  /*03f0*/  @P1 IMAD R72, R72, R3, RZ ;  /* 0x0000000348481224 */ /* 0x001fca00078e02ff */
[----:B------:R-:W-:-:S04]  /*0400*/  @P1 SHF.R.S32.HI R65, RZ, 0x1f, R72 ;  /* 0x0000001fff411819 */ /* 0x000fc80000011448 */
[----:B------:R-:W-:Y:S01]  /*0410*/  @P1 LEA.HI R72, R65, R72, RZ, 0x3 ;  /* 0x0000004841481211 */ /* 0x000fe200078f18ff */
[----:B------:R-:W-:-:S03]  /*0420*/  HFMA2 R65, -RZ, RZ, 0, 0 ;  /* 0x00000000ff417431 */ /* 0x000fc600000001ff */
[----:B----4-:R-:W-:-:S05]  /*0430*/  @P1 LEA.HI.SX32 R65, R72, R73, 0x1d ;  /* 0x0000004948411211 */ /* 0x010fca00078feaff */
[----:B--2---:R-:W-:-:S05]  /*0440*/  @P1 IMAD.WIDE.U32 R70, R65, 0x10, R70 ;  /* 0x0000001041461825 */ /* 0x004fca00078e0046 */
[----:B------:R1:W5:Y:S01]  /*0450*/  @P1 LDG.E.128 R52, desc[UR6][R70.64] ;  /* 0x0000000646341981 */ /* 0x000362000c1e1d00 */
[----:B---3--:R-:W-:Y:S01]  /*0460*/  ISETP.NE.U32.AND P0, PT, RZ, UR8, PT ;  /* 0x00000008ff007c0c */ /* 0x008fe2000bf05070 */
        /* <DEDUP_REMOVED lines=12> */
[--C-:B-----5:R-:W-:Y:S02]  /*0530*/  @P2 HADD2.F32 R0, -RZ, R52.reuse.H0_H0 ;  /* 0x20000034ff002230 */ /* 0x120fe40000004100 */
[--C-:B0-----:R-:W-:Y:S02]  /*0540*/  @P2 HADD2.F32 R68, -RZ, R53.reuse.H0_H0 ;  /* 0x20000035ff442230 */ /* 0x101fe40000004100 */
[----:B------:R-:W-:Y:S02]  /*0550*/  @P2 HADD2.F32 R66, -RZ, R52.H1_H1 ;  /* 0x30000034ff422230 */ /* 0x000fe40000004100 */
[--C-:B------:R-:W-:Y:S01]  /*0560*/  @P2 HADD2.F32 R72, -RZ, R54.reuse.H0_H0 ;  /* 0x20000036ff482230 */ /* 0x100fe20000004100 */
[----:B------:R-:W0:Y:S01]  /*0570*/  @P2 LDC R75, c[0x0][0x40c] ;  /* 0x00010300ff4b2b82 */ /* 0x000e220000000800 */
[----:B------:R-:W-:Y:S02]  /*0580*/  @P2 HADD2.F32 R70, -RZ, R53.H1_H1 ;  /* 0x30000035ff462230 */ /* 0x000fe40000004100 */
[----:B------:R-:W-:-:S05]  /*0590*/  @P2 HADD2.F32 R74, -RZ, R54.H1_H1 ;  /* 0x30000036ff4a2230 */ /* 0x000fca0000004100 */
[----:B------:R-:W4:Y:S08]  /*05a0*/  @P2 LDC R73, c[0x0][0x40c] ;  /* 0x00010300ff492b82 */ /* 0x000f300000000800 */
[----:B------:R-:W4:Y:S01]  /*05b0*/  @P2 LDC R79, c[0x0][0x40c] ;  /* 0x00010300ff4f2b82 */ /* 0x000f220000000800 */
[----:B-1----:R-:W-:Y:S01]  /*05c0*/  @P2 FMUL.FTZ R69, R0, R71 ;  /* 0x0000004700452220 */ /* 0x002fe20000410000 */
[----:B------:R-:W-:-:S06]  /*05d0*/  @P2 HADD2.F32 R0, -RZ, R20.H0_H0 ;  /* 0x20000014ff002230 */ /* 0x000fcc0000004100 */
[----:B------:R-:W1:Y:S01]  /*05e0*/  @P2 LDC R77, c[0x0][0x40c] ;  /* 0x00010300ff4d2b82 */ /* 0x000e620000000800 */
[----:B0-----:R-:W-:Y:S01]  /*05f0*/  @P2 FMUL.FTZ R71, R68, R75 ;  /* 0x0000004b44472220 */ /* 0x001fe20000410000 */
[----:B------:R-:W-:Y:S02]  /*0600*/  @P2 HADD2.F32 R68, -RZ, R20.H1_H1 ;  /* 0x30000014ff442230 */ /* 0x000fe40000004100 */
[----:B------:R-:W-:-:S04]  /*0610*/  @P2 HADD2.F32 R75, -RZ, R55.H0_H0 ;  /* 0x20000037ff4b2230 */ /* 0x000fc80000004100 */
[----:B------:R-:W0:Y:S01]  /*0620*/  @P2 LDC R81, c[0x0][0x40c] ;  /* 0x00010300ff512b82 */ /* 0x000e220000000800 */
[----:B----4-:R-:W-:-:S07]  /*0630*/  @P2 FMUL.FTZ R66, R66, R73 ;  /* 0x0000004942422220 */ /* 0x010fce0000410000 */
[----:B------:R-:W4:Y:S01]  /*0640*/  @P2 LDC R76, c[0x0][0x40c] ;  /* 0x00010300ff4c2b82 */ /* 0x000f220000000800 */
[----:B------:R-:W-:Y:S01]  /*0650*/  @P2 FMUL.FTZ R73, R72, R79 ;  /* 0x0000004f48492220 */ /* 0x000fe20000410000 */
[----:B------:R-:W-:Y:S02]  /*0660*/  @P2 HADD2.F32 R72, -RZ, R23.H0_H0 ;  /* 0x20000017ff482230 */ /* 0x000fe40000004100 */
[----:B-1----:R-:W-:Y:S01]  /*0670*/  @P2 FMUL.FTZ R70, R70, R77 ;  /* 0x0000004d46462220 */ /* 0x002fe20000410000 */
[----:B0-----:R-:W-:Y:S01]  /*0680*/  @P2 FMUL.FTZ R74, R74, R81 ;  /* 0x000000514a4a2220 */ /* 0x001fe20000410000 */
[----:B----4-:R-:W-:Y:S01]  /*0690*/  @P2 FMUL.FTZ R75, R75, R76 ;  /* 0x0000004c4b4b2220 */ /* 0x010fe20000410000 */
[----:B--2---:R-:W-:Y:S01]  /*06a0*/  @!P2 MOV R92, R56 ;  /* 0x00000038005ca202 */ /* 0x004fe20000000f00 */
[----:B------:R-:W-:Y:S01]  /*06b0*/  @P2 FFMA.FTZ R92, R69, R0, R56 ;  /* 0x00000000455c2223 */ /* 0x000fe20000010038 */
[----:B------:R-:W-:Y:S01]  /*06c0*/  MOV R93, R57 ;  /* 0x00000039005d7202 */ /* 0x000fe20000000f00 */
[----:B------:R-:W-:Y:S01]  /*06d0*/  @P2 FFMA.FTZ R93, R66, R68, R57 ;  /* 0x00000044425d2223 */ /* 0x000fe20000010039 */
[--C-:B------:R-:W-:Y:S01]  /*06e0*/  @P2 HADD2.F32 R0, -RZ, R21.reuse.H0_H0 ;  /* 0x20000015ff002230 */ /* 0x100fe20000004100 */
[----:B------:R-:W-:Y:S01]  /*06f0*/  MOV R94, R58 ;  /* 0x0000003a005e7202 */ /* 0x000fe20000000f00 */
[----:B------:R-:W-:Y:S01]  /*0700*/  @P2 HADD2.F32 R66, -RZ, R21.H1_H1 ;  /* 0x30000015ff422230 */ /* 0x000fe20000004100 */
[----:B------:R-:W-:Y:S01]  /*0710*/  MOV R95, R59 ;  /* 0x0000003b005f7202 */ /* 0x000fe20000000f00 */
[--C-:B------:R-:W-:Y:S01]  /*0720*/  @P2 HADD2.F32 R68, -RZ, R22.reuse.H0_H0 ;  /* 0x20000016ff442230 */ /* 0x100fe20000004100 */
[----:B---3--:R-:W-:Y:S01]  /*0730*/  MOV R88, R60 ;  /* 0x0000003c00587202 */ /* 0x008fe20000000f00 */
[----:B------:R-:W-:Y:S01]  /*0740*/  @P2 HADD2.F32 R69, -RZ, R22.H1_H1 ;  /* 0x30000016ff452230 */ /* 0x000fe20000004100 */
[----:B------:R-:W-:Y:S01]  /*0750*/  MOV R89, R61 ;  /* 0x0000003d00597202 */ /* 0x000fe20000000f00 */
[----:B------:R-:W-:Y:S01]  /*0760*/  @P2 FFMA.FTZ R94, R71, R0, R58 ;  /* 0x00000000475e2223 */ /* 0x000fe2000001003a */
[----:B------:R-:W-:Y:S01]  /*0770*/  MOV R90, R62 ;  /* 0x0000003e005a7202 */ /* 0x000fe20000000f00 */
[----:B------:R-:W-:Y:S01]  /*0780*/  @P2 FFMA.FTZ R95, R70, R66, R59 ;  /* 0x00000042465f2223 */ /* 0x000fe2000001003b */
[----:B------:R-:W-:Y:S01]  /*0790*/  @P2 FFMA.FTZ R88, R73, R68, R60 ;  /* 0x0000004449582223 */ /* 0x000fe2000001003c */
[----:B------:R-:W-:Y:S01]  /*07a0*/  @P2 FFMA.FTZ R89, R74, R69, R61 ;  /* 0x000000454a592223 */ /* 0x000fe2000001003d */
        /* <DEDUP_REMOVED lines=8> */
.L_x_16387:
[----:B------:R-:W0:Y:S01]  /*0830*/  @P1 LDC R69, c[0x0][0x40c] ;  /* 0x00010300ff451b82 */ /* 0x000e220000000800 */
[--C-:B-----5:R-:W-:Y:S01]  /*0840*/  @P1 HADD2.F32 R0, -RZ, R52.reuse.H0_H0 ;  /* 0x20000034ff001230 */ /* 0x120fe20000004100 */
[----:B------:R-:W-:Y:S01]  /*0850*/  CS2R R92, SRZ ;  /* 0x00000000005c7805 */ /* 0x000fe2000001ff00 */
[----:B------:R-:W-:Y:S01]  /*0860*/  @P1 HADD2.F32 R66, -RZ, R52.H1_H1 ;  /* 0x30000034ff421230 */ /* 0x000fe20000004100 */
[----:B------:R-:W-:Y:S01]  /*0870*/  CS2R R94, SRZ ;  /* 0x00000000005e7805 */ /* 0x000fe2000001ff00 */
[----:B------:R-:W-:Y:S01]  /*0880*/  @P1 HADD2.F32 R68, -RZ, R53.H0_H0 ;  /* 0x20000035ff441230 */ /* 0x000fe20000004100 */
[----:B------:R-:W-:Y:S01]  /*0890*/  CS2R R88, SRZ ;  /* 0x0000000000587805 */ /* 0x000fe2000001ff00 */
[--C-:B------:R-:W-:Y:S01]  /*08a0*/  @P1 HADD2.F32 R72, -RZ, R54.reuse.H0_H0 ;  /* 0x20000036ff481230 */ /* 0x100fe20000004100 */
[----:B------:R-:W1:Y:S01]  /*08b0*/  @P1 LDC R71, c[0x0][0x40c] ;  /* 0x00010300ff471b82 */ /* 0x000e620000000800 */
[----:B------:R-:W-:Y:S01]  /*08c0*/  @P1 HADD2.F32 R74, -RZ, R54.H1_H1 ;  /* 0x30000036ff4a1230 */ /* 0x000fe20000004100 */
[----:B------:R-:W-:-:S06]  /*08d0*/  CS2R R90, SRZ ;  /* 0x00000000005a7805 */ /* 0x000fcc000001ff00 */
[----:B------:R-:W2:Y:S08]  /*08e0*/  @P1 LDC R73, c[0x0][0x40c] ;  /* 0x00010300ff491b82 */ /* 0x000eb00000000800 */
[----:B------:R-:W3:Y:S01]  /*08f0*/  @P1 LDC R70, c[0x0][0x40c] ;  /* 0x00010300ff461b82 */ /* 0x000ee20000000800 */
[----:B0-----:R-:W-:Y:S01]  /*0900*/  @P1 FMUL.FTZ R0, R0, R69 ;  /* 0x0000004500001220 */ /* 0x001fe20000410000 */
[----:B------:R-:W-:-:S06]  /*0910*/  @P1 HADD2.F32 R69, -RZ, R53.H1_H1 ;  /* 0x30000035ff451230 */ /* 0x000fcc0000004100 */
[----:B------:R-:W0:Y:S01]  /*0920*/  @P1 LDC R75, c[0x0][0x40c] ;  /* 0x00010300ff4b1b82 */ /* 0x000e220000000800 */
[----:B-1----:R-:W-:Y:S01]  /*0930*/  @P1 FMUL.FTZ R66, R66, R71 ;  /* 0x0000004742421220 */ /* 0x002fe20000410000 */
[----:B------:R-:W-:-:S05]  /*0940*/  @P1 HADD2.F32 R71, -RZ, R20.H1_H1 ;  /* 0x30000014ff471230 */ /* 0x000fca0000004100 */
[----:B------:R-:W-:Y:S01]  /*0950*/  @P1 FMUL.FTZ R93, R66, R71 ;  /* 0x00000047425d1220 */ /* 0x000fe20000410000 */
[----:B------:R-:W1:Y:S01]  /*0960*/  @P1 LDC R77, c[0x0][0x40c] ;  /* 0x00010300ff4d1b82 */ /* 0x000e620000000800 */
[----:B--2---:R-:W-:Y:S01]  /*0970*/  @P1 FMUL.FTZ R68, R68, R73 ;  /* 0x0000004944441220 */ /* 0x004fe20000410000 */
[----:B------:R-:W-:Y:S02]  /*0980*/  @P1 HADD2.F32 R73, -RZ, R21.H0_H0 ;  /* 0x20000015ff491230 */ /* 0x000fe40000004100 */
[----:B------:R-:W-:Y:S02]  /*0990*/  @P1 HADD2.F32 R71, -RZ, R22.H0_H0 ;  /* 0x20000016ff471230 */ /* 0x000fe40000004100 */
[----:B------:R-:W-:Y:S02]  /*09a0*/  @P1 HADD2.F32 R66, -RZ, R23.H1_H1 ;  /* 0x30000017ff421230 */ /* 0x000fe40000004100 */
[----:B------:R-:W-:Y:S01]  /*09b0*/  @P1 FMUL.FTZ R94, R68, R73 ;  /* 0x00000049445e1220 */ /* 0x000fe20000410000 */
[----:B------:R-:W2:Y:S01]  /*09c0*/  @P1 LDC R76, c[0x0][0x40c] ;  /* 0x00010300ff4c1b82 */ /* 0x000ea20000000800 */
[----:B---3--:R-:W-:Y:S01]  /*09d0*/  @P1 FMUL.FTZ R70, R69, R70 ;  /* 0x0000004645461220 */ /* 0x008fe20000410000 */
[----:B------:R-:W-:-:S02]  /*09e0*/  @P1 HADD2.F32 R69, -RZ, R20.H0_H0 ;  /* 0x20000014ff451230 */ /* 0x000fc40000004100 */
[----:B------:R-:W-:-:S03]  /*09f0*/  @P1 HADD2.F32 R73, -RZ, R22.H1_H1 ;  /* 0x30000016ff491230 */ /* 0x000fc60000004100 */
[----:B------:R-:W-:Y:S01]  /*0a00*/  @P1 FMUL.FTZ R92, R0, R69 ;  /* 0x00000045005c1220 */ /* 0x000fe20000410000 */
[----:B------:R-:W3:Y:S01]  /*0a10*/  @P1 LDC R78, c[0x0][0x40c] ;  /* 0x00010300ff4e1b82 */ /* 0x000ee20000000800 */
[----:B0-----:R-:W-:Y:S01]  /*0a20*/  @P1 FMUL.FTZ R72, R72, R75 ;  /* 0x0000004b48481220 */ /* 0x001fe20000410000 */
[----:B------:R-:W-:Y:S02]  /*0a30*/  @P1 HADD2.F32 R75, -RZ, R55.H0_H0 ;  /* 0x20000037ff4b1230 */ /* 0x000fe40000004100 */
[----:B------:R-:W-:Y:S02]  /*0a40*/  @P1 HADD2.F32 R69, -RZ, R21.H1_H1 ;  /* 0x30000015ff451230 */ /* 0x000fe40000004100 */
[----:B------:R-:W-:Y:S01]  /*0a50*/  @P1 FMUL.FTZ R88, R72, R71 ;  /* 0x0000004748581220 */ /* 0x000fe20000410000 */
[----:B------:R-:W-:Y:S02]  /*0a60*/  @P1 HADD2.F32 R0, -RZ, R23.H0_H0 ;  /* 0x20000017ff001230 */ /* 0x000fe40000004100 */
[----:B-1----:R-:W-:Y:S01]  /*0a70*/  @P1 FMUL.FTZ R74, R74, R77 ;  /* 0x0000004d4a4a1220 */ /* 0x002fe20000410000 */
[----:B------:R-:W-:-:S02]  /*0a80*/  @P1 HADD2.F32 R77, -RZ, R55.H1_H1 ;  /* 0x30000037ff4d1230 */ /* 0x000fc40000004100 */
[----:B------:R-:W-:Y:S01]  /*0a90*/  @P1 FMUL.FTZ R95, R70, R69 ;  /* 0x00000045465f1220 */ /* 0x000fe20000410000 */
[----:B------:R-:W-:Y:S01]  /*0aa0*/  @P1 FMUL.FTZ R89, R74, R73 ;  /* 0x000000494a591220 */ /* 0x000fe20000410000 */
[----:B--2---:R-:W-:-:S04]  /*0ab0*/  @P1 FMUL.FTZ R75, R75, R76 ;  /* 0x0000004c4b4b1220 */ /* 0x004fc80000410000 */
[----:B------:R-:W-:Y:S01]  /*0ac0*/  @P1 FMUL.FTZ R90, R75, R0 ;  /* 0x000000004b5a1220 */ /* 0x000fe20000410000 */
[----:B---3--:R-:W-:-:S04]  /*0ad0*/  @P1 FMUL.FTZ R77, R77, R78 ;  /* 0x0000004e4d4d1220 */ /* 0x008fc80000410000 */
[----:B------:R-:W-:-:S07]  /*0ae0*/  @P1 FMUL.FTZ R91, R77, R66 ;  /* 0x000000424d5b1220 */ /* 0x000fce0000410000 */
.L_x_16388:
        /* <DEDUP_REMOVED lines=14> */
[----:B------:R-:W-:Y:S02]  /*0bd0*/  ISETP.GT.AND P2, PT, R64, RZ, PT ;  /* 0x000000ff4000720c */ /* 0x000fe40003f44270 */
[----:B-----5:R-:W-:Y:S02]  /*0be0*/  MOV R76, R56 ;  /* 0x00000038004c7202 */ /* 0x020fe40000000f00 */
[----:B------:R-:W-:Y:S02]  /*0bf0*/  MOV R80, R60 ;  /* 0x0000003c00507202 */ /* 0x000fe40000000f00 */
[----:B------:R-:W-:Y:S02]  /*0c00*/  MOV R78, R58 ;  /* 0x0000003a004e7202 */ /* 0x000fe40000000f00 */
[----:B------:R-:W-:-:S05]  /*0c10*/  MOV R82, R62 ;  /* 0x0000003e00527202 */ /* 0x000fca0000000f00 */
[----:B0-----:R-:W0:Y:S01]  /*0c20*/  @P2 LDC R69, c[0x0][0x40c] ;  /* 0x00010300ff452b82 */ /* 0x001e220000000800 */
[--C-:B------:R-:W-:Y:S02]  /*0c30*/  @P2 HADD2.F32 R0, -RZ, R52.reuse.H0_H0 ;  /* 0x20000034ff002230 */ /* 0x100fe40000004100 */
[----:B------:R-:W-:Y:S02]  /*0c40*/  @P2 HADD2.F32 R66, -RZ, R52.H1_H1 ;  /* 0x30000034ff422230 */ /* 0x000fe40000004100 */
[--C-:B------:R-:W-:Y:S02]  /*0c50*/  @P2 HADD2.F32 R68, -RZ, R53.reuse.H0_H0 ;  /* 0x20000035ff442230 */ /* 0x100fe40000004100 */
[----:B------:R-:W-:Y:S01]  /*0c60*/  @P2 HADD2.F32 R70, -RZ, R53.H1_H1 ;  /* 0x30000035ff462230 */ /* 0x000fe20000004100 */
[----:B------:R-:W1:Y:S01]  /*0c70*/  @P2 LDC R73, c[0x0][0x40c] ;  /* 0x00010300ff492b82 */ /* 0x000e620000000800 */
[----:B------:R-:W-:-:S07]  /*0c80*/  @P2 HADD2.F32 R72, -RZ, R54.H1_H1 ;  /* 0x30000036ff482230 */ /* 0x000fce0000004100 */
        /* <DEDUP_REMOVED lines=8> */
[----:B------:R-:W-:Y:S02]  /*0d10*/  @P2 HADD2.F32 R73, -RZ, R55.H0_H0 ;  /* 0x20000037ff492230 */ /* 0x000fe40000004100 */
[----:B------:R-:W-:Y:S02]  /*0d20*/  @P2 HADD2.F32 R71, -RZ, R26.H0_H0 ;  /* 0x2000001aff472230 */ /* 0x000fe40000004100 */
[----:B------:R-:W-:Y:S02]  /*0d30*/  @P2 HADD2.F32 R69, -RZ, R25.H0_H0 ;  /* 0x20000019ff452230 */ /* 0x000fe40000004100 */
[----:B------:R-:W1:Y:S01]  /*0d40*/  @P2 LDC R79, c[0x0][0x40c] ;  /* 0x00010300ff4f2b82 */ /* 0x000e620000000800 */
[----:B--2---:R-:W-:Y:S01]  /*0d50*/  @P2 FMUL.FTZ R75, R68, R75 ;  /* 0x0000004b444b2220 */ /* 0x004fe20000410000 */
[----:B------:R-:W-:-:S03]  /*0d60*/  @P2 HADD2.F32 R68, -RZ, R54.H0_H0 ;  /* 0x20000036ff442230 */ /* 0x000fc60000004100 */
[----:B------:R-:W-:-:S03]  /*0d70*/  @P2 FFMA.FTZ R78, R75, R69, R58 ;  /* 0x000000454b4e2223 */ /* 0x000fc6000001003a */
[----:B------:R-:W2:Y:S01]  /*0d80*/  @P2 LDC R81, c[0x0][0x40c] ;  /* 0x00010300ff512b82 */ /* 0x000ea20000000800 */
[----:B---3--:R-:W-:Y:S01]  /*0d90*/  @P2 FMUL.FTZ R70, R70, R77 ;  /* 0x0000004d46462220 */ /* 0x008fe20000410000 */
[----:B------:R-:W-:Y:S01]  /*0da0*/  MOV R77, R57 ;  /* 0x00000039004d7202 */ /* 0x000fe20000000f00 */
[----:B------:R-:W-:Y:S01]  /*0db0*/  @P2 FFMA.FTZ R77, R66, R0, R57 ;  /* 0x00000000424d2223 */ /* 0x000fe20000010039 */
[----:B------:R-:W-:Y:S02]  /*0dc0*/  @P2 HADD2.F32 R0, -RZ, R25.H1_H1 ;  /* 0x30000019ff002230 */ /* 0x000fe40000004100 */
[----:B------:R-:W-:Y:S02]  /*0dd0*/  @P2 HADD2.F32 R66, -RZ, R26.H1_H1 ;  /* 0x3000001aff422230 */ /* 0x000fe40000004100 */
[----:B0-----:R-:W-:Y:S01]  /*0de0*/  @P2 FMUL.FTZ R85, R73, R74 ;  /* 0x0000004a49552220 */ /* 0x001fe20000410000 */
[----:B------:R-:W-:-:S05]  /*0df0*/  @P2 HADD2.F32 R73, -RZ, R27.H0_H0 ;  /* 0x2000001bff492230 */ /* 0x000fca0000004100 */
[----:B------:R-:W-:Y:S01]  /*0e00*/  @P2 FFMA.FTZ R82, R85, R73, R62 ;  /* 0x0000004955522223 */ /* 0x000fe2000001003e */
[----:B-1----:R-:W-:Y:S01]  /*0e10*/  @P2 FMUL.FTZ R83, R68, R79 ;  /* 0x0000004f44532220 */ /* 0x002fe20000410000 */
[----:B------:R-:W-:Y:S01]  /*0e20*/  MOV R79, R59 ;  /* 0x0000003b004f7202 */ /* 0x000fe20000000f00 */
[----:B------:R-:W-:Y:S02]  /*0e30*/  @P2 FFMA.FTZ R79, R70, R0, R59 ;  /* 0x00000000464f2223 */ /* 0x000fe4000001003b */
[----:B------:R-:W-:Y:S01]  /*0e40*/  @P2 FFMA.FTZ R80, R83, R71, R60 ;  /* 0x0000004753502223 */ /* 0x000fe2000001003c */
[----:B------:R-:W-:Y:S01]  /*0e50*/  MOV R83, R63 ;  /* 0x0000003f00537202 */ /* 0x000fe20000000f00 */
[----:B--2---:R-:W-:Y:S01]  /*0e60*/  @P2 FMUL.FTZ R72, R72, R81 ;  /* 0x0000005148482220 */ /* 0x004fe20000410000 */
[----:B------:R-:W-:-:S03]  /*0e70*/  MOV R81, R61 ;  /* 0x0000003d00517202 */ /* 0x000fc60000000f00 */
[----:B------:R-:W-:Y:S01]  /*0e80*/  @P2 FFMA.FTZ R81, R72, R66, R61 ;  /* 0x0000004248512223 */ /* 0x000fe2000001003d */
[----:B------:R-:W-:Y:S06]  /*0e90*/  @!P2 BRA `(.L_x_16390) ;  /* 0x0000000000c8a947 */ /* 0x000fec0003800000 */
[----:B------:R-:W-:Y:S02]  /*0ea0*/  HADD2.F32 R66, -RZ, R55.H1_H1 ;  /* 0x30000037ff427230 */ /* 0x000fe40000004100 */
[----:B------:R-:W-:-:S03]  /*0eb0*/  HADD2.F32 R0, -RZ, R27.H1_H1 ;  /* 0x3000001bff007230 */ /* 0x000fc60000004100 */
[----:B------:R-:W-:-:S04]  /*0ec0*/  FMUL.FTZ R66, R66, UR12 ;  /* 0x0000000c42427c20 */ /* 0x000fc80008410000 */
[----:B------:R-:W-:Y:S01]  /*0ed0*/  FFMA.FTZ R83, R66, R0, R63 ;  /* 0x0000000042537223 */ /* 0x000fe2000001003f */
[----:B------:R-:W-:Y:S06]  /*0ee0*/  BRA `(.L_x_16390) ;  /* 0x0000000000b47947 */ /* 0x000fec0003800000 */
.L_x_16389:
[----:B0-----:R-:W0:Y:S01]  /*0ef0*/  @P1 LDC R69, c[0x0][0x40c] ;  /* 0x00010300ff451b82 */ /* 0x001e220000000800 */
[--C-:B-----5:R-:W-:Y:S02]  /*0f00*/  @P1 HADD2.F32 R0, -RZ, R52.reuse.H0_H0 ;  /* 0x20000034ff001230 */ /* 0x120fe40000004100 */
[----:B------:R-:W-:Y:S02]  /*0f10*/  HFMA2 R78, -RZ, RZ, 0, 0 ;  /* 0x00000000ff4e7431 */ /* 0x000fe400000001ff */
[----:B------:R-:W-:Y:S02]  /*0f20*/  @P1 HADD2.F32 R66, -RZ, R52.H1_H1 ;  /* 0x30000034ff421230 */ /* 0x000fe40000004100 */
[----:B------:R-:W-:Y:S02]  /*0f30*/  @P1 HADD2.F32 R68, -RZ, R53.H0_H0 ;  /* 0x20000035ff441230 */ /* 0x000fe40000004100 */
[--C-:B------:R-:W-:Y:S01]  /*0f40*/  @P1 HADD2.F32 R72, -RZ, R54.reuse.H0_H0 ;  /* 0x20000036ff481230 */ /* 0x100fe20000004100 */
[----:B------:R-:W1:Y:S01]  /*0f50*/  @P1 LDC R71, c[0x0][0x40c] ;  /* 0x00010300ff471b82 */ /* 0x000e620000000800 */
[----:B------:R-:W-:-:S02]  /*0f60*/  @P1 HADD2.F32 R74, -RZ, R54.H1_H1 ;  /* 0x30000036ff4a1230 */ /* 0x000fc40000004100 */
[----:B------:R-:W-:Y:S02]  /*0f70*/  @P1 HADD2.F32 R79, -RZ, R55.H1_H1 ;  /* 0x30000037ff4f1230 */ /* 0x000fe40000004100 */
[----:B------:R-:W-:-:S03]  /*0f80*/  @P1 HADD2.F32 R85, -RZ, R27.H1_H1 ;  /* 0x3000001bff551230 */ /* 0x000fc60000004100 */
[----:B------:R-:W2:Y:S08]  /*0f90*/  @P1 LDC R73, c[0x0][0x40c] ;  /* 0x00010300ff491b82 */ /* 0x000eb00000000800 */
[----:B------:R-:W3:Y:S01]  /*0fa0*/  @P1 LDC R70, c[0x0][0x40c] ;  /* 0x00010300ff461b82 */ /* 0x000ee20000000800 */
[----:B0-----:R-:W-:Y:S01]  /*0fb0*/  @P1 FMUL.FTZ R0, R0, R69 ;  /* 0x0000004500001220 */ /* 0x001fe20000410000 */
[----:B------:R-:W-:-:S06]  /*0fc0*/  @P1 HADD2.F32 R69, -RZ, R53.H1_H1 ;  /* 0x30000035ff451230 */ /* 0x000fcc0000004100 */
[----:B------:R-:W0:Y:S01]  /*0fd0*/  @P1 LDC R75, c[0x0][0x40c] ;  /* 0x00010300ff4b1b82 */ /* 0x000e220000000800 */
[----:B-1----:R-:W-:Y:S01]  /*0fe0*/  @P1 FMUL.FTZ R66, R66, R71 ;  /* 0x0000004742421220 */ /* 0x002fe20000410000 */
[----:B------:R-:W-:-:S06]  /*0ff0*/  @P1 HADD2.F32 R71, -RZ, R24.H1_H1 ;  /* 0x30000018ff471230 */ /* 0x000fcc0000004100 */
[----:B------:R-:W1:Y:S01]  /*1000*/  @P1 LDC R77, c[0x0][0x40c] ;  /* 0x00010300ff4d1b82 */ /* 0x000e620000000800 */
[----:B--2---:R-:W-:Y:S01]  /*1010*/  @P1 FMUL.FTZ R68, R68, R73 ;  /* 0x0000004944441220 */ /* 0x004fe20000410000 */
[----:B------:R-:W-:-:S05]  /*1020*/  @P1 HADD2.F32 R73, -RZ, R25.H0_H0 ;  /* 0x20000019ff491230 */ /* 0x000fca0000004100 */
[----:B------:R-:W-:Y:S01]  /*1030*/  @P1 FMUL.FTZ R78, R68, R73 ;  /* 0x00000049444e1220 */ /* 0x000fe20000410000 */
[----:B------:R-:W2:Y:S01]  /*1040*/  @P1 LDC R80, c[0x0][0x40c] ;  /* 0x00010300ff501b82 */ /* 0x000ea20000000800 */
[----:B---3--:R-:W-:Y:S01]  /*1050*/  @P1 FMUL.FTZ R70, R69, R70 ;  /* 0x0000004645461220 */ /* 0x008fe20000410000 */
[----:B------:R-:W-:Y:S02]  /*1060*/  @P1 HADD2.F32 R69, -RZ, R24.H0_H0 ;  /* 0x20000018ff451230 */ /* 0x000fe40000004100 */
[----:B------:R-:W-:-:S04]  /*1070*/  @P1 HADD2.F32 R73, -RZ, R26.H1_H1 ;  /* 0x3000001aff491230 */ /* 0x000fc80000004100 */
[----:B------:R-:W3:Y:S01]  /*1080*/  @P1 LDC R82, c[0x0][0x40c] ;  /* 0x00010300ff521b82 */ /* 0x000ee20000000800 */
[----:B0-----:R-:W-:Y:S01]  /*1090*/  @P1 FMUL.FTZ R72, R72, R75 ;  /* 0x0000004b48481220 */ /* 0x001fe20000410000 */
[----:B------:R-:W-:Y:S02]  /*10a0*/  @P1 HADD2.F32 R75, -RZ, R55.H0_H0 ;  /* 0x20000037ff4b1230 */ /* 0x000fe40000004100 */
[----:B-1----:R-:W-:Y:S01]  /*10b0*/  @P1 FMUL.FTZ R74, R74, R77 ;  /* 0x0000004d4a4a1220 */ /* 0x002fe20000410000 */
[----:B------:R-:W-:Y:S02]  /*10c0*/  CS2R R76, SRZ ;  /* 0x00000000004c7805 */ /* 0x000fe4000001ff00 */
[----:B------:R-:W-:Y:S01]  /*10d0*/  @P1 FMUL.FTZ R76, R0, R69 ;  /* 0x00000045004c1220 */ /* 0x000fe20000410000 */
[----:B------:R-:W-:Y:S01]  /*10e0*/  @P1 FMUL.FTZ R77, R66, R71 ;  /* 0x00000047424d1220 */ /* 0x000fe20000410000 */
[----:B------:R-:W-:Y:S02]  /*10f0*/  @P1 HADD2.F32 R69, -RZ, R25.H1_H1 ;  /* 0x30000019ff451230 */ /* 0x000fe40000004100 */
[----:B------:R-:W-:-:S02]  /*1100*/  @P1 HADD2.F32 R71, -RZ, R26.H0_H0 ;  /* 0x2000001aff471230 */ /* 0x000fc40000004100 */
[----:B--2---:R-:W-:Y:S01]  /*1110*/  @P1 FMUL.FTZ R75, R75, R80 ;  /* 0x000000504b4b1220 */ /* 0x004fe20000410000 */
[----:B------:R-:W-:Y:S01]  /*1120*/  @P1 HADD2.F32 R0, -RZ, R27.H0_H0 ;  /* 0x2000001bff001230 */ /* 0x000fe20000004100 */
[----:B------:R-:W-:Y:S02]  /*1130*/  CS2R R80, SRZ ;  /* 0x0000000000507805 */ /* 0x000fe4000001ff00 */
[----:B------:R-:W-:Y:S01]  /*1140*/  @P1 FMUL.FTZ R80, R72, R71 ;  /* 0x0000004748501220 */ /* 0x000fe20000410000 */
[----:B------:R-:W-:Y:S01]  /*1150*/  @P1 FMUL.FTZ R81, R74, R73 ;  /* 0x000000494a511220 */ /* 0x000fe20000410000 */
[----:B---3--:R-:W-:Y:S01]  /*1160*/  @P1 FMUL.FTZ R84, R79, R82 ;  /* 0x000000524f541220 */ /* 0x008fe20000410000 */
[----:B------:R-:W-:Y:S02]  /*1170*/  CS2R R82, SRZ ;  /* 0x0000000000527805 */ /* 0x000fe4000001ff00 */
[----:B------:R-:W-:Y:S01]  /*1180*/  MOV R79, RZ ;  /* 0x000000ff004f7202 */ /* 0x000fe20000000f00 */
[----:B------:R-:W-:Y:S01]  /*1190*/  @P1 FMUL.FTZ R79, R70, R69 ;  /* 0x00000045464f1220 */ /* 0x000fe20000410000 */
[----:B------:R-:W-:Y:S01]  /*11a0*/  @P1 FMUL.FTZ R82, R75, R0 ;  /* 0x000000004b521220 */ /* 0x000fe20000410000 */
[----:B------:R-:W-:-:S07]  /*11b0*/  @P1 FMUL.FTZ R83, R84, R85 ;  /* 0x0000005554531220 */ /* 0x000fce0000410000 */
.L_x_16390:
        /* <DEDUP_REMOVED lines=16> */
[----:B------:R-:W0:Y:S01]  /*12c0*/  @P2 LDC R85, c[0x0][0x40c] ;  /* 0x00010300ff552b82 */ /* 0x000e220000000800 */
[--C-:B--2---:R-:W-:Y:S02]  /*12d0*/  @P2 HADD2.F32 R70, -RZ, R53.reuse.H1_H1 ;  /* 0x30000035ff462230 */ /* 0x104fe40000004100 */
[--C-:B------:R-:W-:Y:S02]  /*12e0*/  @P2 HADD2.F32 R0, -RZ, R52.reuse.H0_H0 ;  /* 0x20000034ff002230 */ /* 0x100fe40000004100 */
[----:B------:R-:W-:Y:S02]  /*12f0*/  @P2 HADD2.F32 R66, -RZ, R52.H1_H1 ;  /* 0x30000034ff422230 */ /* 0x000fe40000004100 */
[----:B------:R-:W-:Y:S01]  /*1300*/  @P2 HADD2.F32 R68, -RZ, R53.H0_H0 ;  /* 0x20000035ff442230 */ /* 0x000fe20000004100 */
[----:B------:R-:W1:Y:S01]  /*1310*/  @P2 LDC R69, c[0x0][0x40c] ;  /* 0x00010300ff452b82 */ /* 0x000e620000000800 */
[----:B------:R-:W-:-:S07]  /*1320*/  @P2 HADD2.F32 R74, -RZ, R54.H1_H1 ;  /* 0x30000036ff4a2230 */ /* 0x000fce0000004100 */
[----:B------:R-:W2:Y:S08]  /*1330*/  @P2 LDC R71, c[0x0][0x40c] ;  /* 0x00010300ff472b82 */ /* 0x000eb00000000800 */
[----:B------:R-:W3:Y:S01]  /*1340*/  @P2 LDC R75, c[0x0][0x40c] ;  /* 0x00010300ff4b2b82 */ /* 0x000ee20000000800 */
[----:B0-----:R-:W-:Y:S01]  /*1350*/  @P2 FMUL.FTZ R72, R70, R85 ;  /* 0x0000005546482220 */ /* 0x001fe20000410000 */
[----:B------:R-:W-:Y:S01]  /*1360*/  @P2 HADD2.F32 R70, -RZ, R54.H0_H0 ;  /* 0x20000036ff462230 */ /* 0x000fe20000004100 */
[----:B------:R-:W-:-:S05]  /*1370*/  MOV R85, R61 ;  /* 0x0000003d00557202 */ /* 0x000fca0000000f00 */
[----:B------:R-:W0:Y:S01]  /*1380*/  @P2 LDC R87, c[0x0][0x40c] ;  /* 0x00010300ff572b82 */ /* 0x000e220000000800 */
[----:B-1----:R-:W-:Y:S01]  /*1390*/  @P2 FMUL.FTZ R73, R0, R69 ;  /* 0x0000004500492220 */ /* 0x002fe20000410000 */
[----:B------:R-:W-:Y:S01]  /*13a0*/  @P2 HADD2.F32 R0, -RZ, R28.H1_H1 ;  /* 0x3000001cff002230 */ /* 0x000fe20000004100 */
[----:B------:R-:W-:-:S05]  /*13b0*/  MOV R69, R57 ;  /* 0x0000003900457202 */ /* 0x000fca0000000f00 */
[----:B------:R-:W1:Y:S01]  /*13c0*/  @P2 LDC R105, c[0x0][0x40c] ;  /* 0x00010300ff692b82 */ /* 0x000e620000000800 */
[----:B--2---:R-:W-:Y:S01]  /*13d0*/  @P2 FMUL.FTZ R66, R66, R71 ;  /* 0x0000004742422220 */ /* 0x004fe20000410000 */
[----:B------:R-:W-:-:S03]  /*13e0*/  @P2 HADD2.F32 R71, -RZ, R28.H0_H0 ;  /* 0x2000001cff472230 */ /* 0x000fc60000004100 */
[----:B------:R-:W-:Y:S01]  /*13f0*/  @P2 FFMA.FTZ R69, R66, R0, R57 ;  /* 0x0000000042452223 */ /* 0x000fe20000010039 */
[----:B------:R-:W-:Y:S02]  /*1400*/  @P2 HADD2.F32 R0, -RZ, R29.H1_H1 ;  /* 0x3000001dff002230 */ /* 0x000fe40000004100 */
[----:B------:R-:W2:Y:S01]  /*1410*/  @P2 LDC R84, c[0x0][0x40c] ;  /* 0x00010300ff542b82 */ /* 0x000ea20000000800 */
[----:B---3--:R-:W-:Y:S01]  /*1420*/  @P2 FMUL.FTZ R101, R68, R75 ;  /* 0x0000004b44652220 */ /* 0x008fe20000410000 */
[----:B------:R-:W-:Y:S01]  /*1430*/  @P2 HADD2.F32 R75, -RZ, R55.H0_H0 ;  /* 0x20000037ff4b2230 */ /* 0x000fe20000004100 */
[----:B------:R-:W-:Y:S01]  /*1440*/  MOV R68, R56 ;  /* 0x0000003800447202 */ /* 0x000fe20000000f00 */
[----:B------:R-:W-:Y:S01]  /*1450*/  @P2 FFMA.FTZ R68, R73, R71, R56 ;  /* 0x0000004749442223 */ /* 0x000fe20000010038 */
[----:B------:R-:W-:Y:S01]  /*1460*/  @P2 HADD2.F32 R73, -RZ, R29.H0_H0 ;  /* 0x2000001dff492230 */ /* 0x000fe20000004100 */
[----:B------:R-:W-:Y:S01]  /*1470*/  MOV R71, R59 ;  /* 0x0000003b00477202 */ /* 0x000fe20000000f00 */
[----:B------:R-:W-:-:S02]  /*1480*/  @P2 HADD2.F32 R66, -RZ, R30.H1_H1 ;  /* 0x3000001eff422230 */ /* 0x000fc40000004100 */
[----:B0-----:R-:W-:Y:S01]  /*1490*/  @P2 FMUL.FTZ R103, R70, R87 ;  /* 0x0000005746672220 */ /* 0x001fe20000410000 */
[----:B------:R-:W-:Y:S01]  /*14a0*/  @P2 HADD2.F32 R87, -RZ, R31.H0_H0 ;  /* 0x2000001fff572230 */ /* 0x000fe20000004100 */
[----:B------:R-:W-:Y:S01]  /*14b0*/  MOV R70, R58 ;  /* 0x0000003a00467202 */ /* 0x000fe20000000f00 */
[----:B------:R-:W-:Y:S01]  /*14c0*/  @P2 FFMA.FTZ R70, R101, R73, R58 ;  /* 0x0000004965462223 */ /* 0x000fe2000001003a */
[----:B------:R-:W-:Y:S01]  /*14d0*/  @P2 FFMA.FTZ R71, R72, R0, R59 ;  /* 0x0000000048472223 */ /* 0x000fe2000001003b */
[----:B-1----:R-:W-:-:S04]  /*14e0*/  @P2 FMUL.FTZ R74, R74, R105 ;  /* 0x000000694a4a2220 */ /* 0x002fc80000410000 */
[----:B------:R-:W-:Y:S01]  /*14f0*/  @P2 FFMA.FTZ R85, R74, R66, R61 ;  /* 0x000000424a552223 */ /* 0x000fe2000001003d */
[----:B--2---:R-:W-:Y:S01]  /*1500*/  @P2 FMUL.FTZ R105, R75, R84 ;  /* 0x000000544b692220 */ /* 0x004fe20000410000 */
[----:B------:R-:W-:Y:S01]  /*1510*/  @P2 HADD2.F32 R75, -RZ, R30.H0_H0 ;  /* 0x2000001eff4b2230 */ /* 0x000fe20000004100 */
[----:B------:R-:W-:Y:S02]  /*1520*/  MOV R84, R60 ;  /* 0x0000003c00547202 */ /* 0x000fe40000000f00 */
[----:B------:R-:W-:Y:S01]  /*1530*/  @P2 FFMA.FTZ R86, R105, R87, R62 ;  /* 0x0000005769562223 */ /* 0x000fe2000001003e */
[----:B------:R-:W-:Y:S01]  /*1540*/  MOV R87, R63 ;  /* 0x0000003f00577202 */ /* 0x000fe20000000f00 */
[----:B------:R-:W-:Y:S01]  /*1550*/  @P2 FFMA.FTZ R84, R103, R75, R60 ;  /* 0x0000004b67542223 */ /* 0x000fe2000001003c */
[----:B------:R-:W-:Y:S06]  /*1560*/  @!P2 BRA `(.L_x_16392) ;  /* 0x0000000000c8a947 */ /* 0x000fec0003800000 */
[----:B------:R-:W-:Y:S02]  /*1570*/  HADD2.F32 R66, -RZ, R55.H1_H1 ;  /* 0x30000037ff427230 */ /* 0x000fe40000004100 */
[----:B------:R-:W-:-:S03]  /*1580*/  HADD2.F32 R0, -RZ, R31.H1_H1 ;  /* 0x3000001fff007230 */ /* 0x000fc60000004100 */
[----:B------:R-:W-:-:S04]  /*1590*/  FMUL.FTZ R66, R66, UR12 ;  /* 0x0000000c42427c20 */ /* 0x000fc80008410000 */
[----:B------:R-:W-:Y:S01]  /*15a0*/  FFMA.FTZ R87, R66, R0, R63 ;  /* 0x0000000042577223 */ /* 0x000fe2000001003f */
[----:B------:R-:W-:Y:S06]  /*15b0*/  BRA `(.L_x_16392) ;  /* 0x0000000000b47947 */ /* 0x000fec0003800000 */
.L_x_16391:
[----:B--2---:R-:W0:Y:S01]  /*15c0*/  @P1 LDC R69, c[0x0][0x40c] ;  /* 0x00010300ff451b82 */ /* 0x004e220000000800 */
[----:B-----5:R-:W-:Y:S02]  /*15d0*/  @P1 HADD2.F32 R0, -RZ, R52.H0_H0 ;  /* 0x20000034ff001230 */ /* 0x020fe40000004100 */
[----:B------:R-:W-:Y:S02]  /*15e0*/  @P1 HADD2.F32 R68, -RZ, R53.H0_H0 ;  /* 0x20000035ff441230 */ /* 0x000fe40000004100 */
[----:B------:R-:W-:Y:S02]  /*15f0*/  @P1 HADD2.F32 R75, -RZ, R54.H0_H0 ;  /* 0x20000036ff4b1230 */ /* 0x000fe40000004100 */
[----:B------:R-:W-:Y:S01]  /*1600*/  @P1 HADD2.F32 R66, -RZ, R52.H1_H1 ;  /* 0x30000034ff421230 */ /* 0x000fe20000004100 */
[----:B------:R-:W1:Y:S01]  /*1610*/  @P1 LDC R70, c[0x0][0x40c] ;  /* 0x00010300ff461b82 */ /* 0x000e620000000800 */
[----:B------:R-:W-:Y:S02]  /*1620*/  @P1 HADD2.F32 R85, -RZ, R54.H1_H1 ;  /* 0x30000036ff551230 */ /* 0x000fe40000004100 */
[----:B------:R-:W-:-:S02]  /*1630*/  @P1 HADD2.F32 R101, -RZ, R30.H1_H1 ;  /* 0x3000001eff651230 */ /* 0x000fc40000004100 */
[--C-:B------:R-:W-:Y:S02]  /*1640*/  @P1 HADD2.F32 R103, -RZ, R31.reuse.H0_H0 ;  /* 0x2000001fff671230 */ /* 0x100fe40000004100 */
[----:B------:R-:W-:Y:S01]  /*1650*/  @P1 HADD2.F32 R105, -RZ, R31.H1_H1 ;  /* 0x3000001fff691230 */ /* 0x000fe20000004100 */
[----:B------:R-:W2:Y:S08]  /*1660*/  @P1 LDC R73, c[0x0][0x40c] ;  /* 0x00010300ff491b82 */ /* 0x000eb00000000800 */
[----:B------:R-:W3:Y:S01]  /*1670*/  @P1 LDC R84, c[0x0][0x40c] ;  /* 0x00010300ff541b82 */ /* 0x000ee20000000800 */
[----:B0-----:R-:W-:Y:S01]  /*1680*/  @P1 FMUL.FTZ R0, R0, R69 ;  /* 0x0000004500001220 */ /* 0x001fe20000410000 */
[----:B------:R-:W-:-:S06]  /*1690*/  @P1 HADD2.F32 R69, -RZ, R53.H1_H1 ;  /* 0x30000035ff451230 */ /* 0x000fcc0000004100 */
[----:B------:R-:W0:Y:S01]  /*16a0*/  @P1 LDC R71, c[0x0][0x40c] ;  /* 0x00010300ff471b82 */ /* 0x000e220000000800 */
[----:B-1----:R-:W-:Y:S01]  /*16b0*/  @P1 FMUL.FTZ R74, R69, R70 ;  /* 0x00000046454a1220 */ /* 0x002fe20000410000 */
[----:B------:R-:W-:-:S06]  /*16c0*/  HFMA2 R70, -RZ, RZ, 0, 0 ;  /* 0x00000000ff467431 */ /* 0x000fcc00000001ff */
[----:B------:R-:W1:Y:S01]  /*16d0*/  @P1 LDC R86, c[0x0][0x40c] ;  /* 0x00010300ff561b82 */ /* 0x000e620000000800 */
[----:B--2---:R-:W-:Y:S01]  /*16e0*/  @P1 FMUL.FTZ R72, R68, R73 ;  /* 0x0000004944481220 */ /* 0x004fe20000410000 */
[----:B------:R-:W-:Y:S01]  /*16f0*/  @P1 HADD2.F32 R73, -RZ, R28.H1_H1 ;  /* 0x3000001cff491230 */ /* 0x000fe20000004100 */
[----:B------:R-:W-:-:S05]  /*1700*/  CS2R R68, SRZ ;  /* 0x0000000000447805 */ /* 0x000fca000001ff00 */
[----:B------:R-:W2:Y:S01]  /*1710*/  @P1 LDC R87, c[0x0][0x40c] ;  /* 0x00010300ff571b82 */ /* 0x000ea20000000800 */
[----:B---3--:R-:W-:Y:S01]  /*1720*/  @P1 FMUL.FTZ R96, R75, R84 ;  /* 0x000000544b601220 */ /* 0x008fe20000410000 */
[----:B------:R-:W-:Y:S02]  /*1730*/  @P1 HADD2.F32 R75, -RZ, R29.H0_H0 ;  /* 0x2000001dff4b1230 */ /* 0x000fe40000004100 */
[----:B------:R-:W-:-:S03]  /*1740*/  @P1 HADD2.F32 R84, -RZ, R55.H0_H0 ;  /* 0x20000037ff541230 */ /* 0x000fc60000004100 */
[----:B------:R-:W-:Y:S01]  /*1750*/  @P1 FMUL.FTZ R70, R72, R75 ;  /* 0x0000004b48461220 */ /* 0x000fe20000410000 */
[----:B------:R-:W3:Y:S01]  /*1760*/  @P1 LDC R104, c[0x0][0x40c] ;  /* 0x00010300ff681b82 */ /* 0x000ee20000000800 */
[----:B0-----:R-:W-:Y:S01]  /*1770*/  @P1 FMUL.FTZ R66, R66, R71 ;  /* 0x0000004742421220 */ /* 0x001fe20000410000 */
[----:B------:R-:W-:Y:S02]  /*1780*/  @P1 HADD2.F32 R71, -RZ, R28.H0_H0 ;  /* 0x2000001cff471230 */ /* 0x000fe40000004100 */
[----:B------:R-:W-:Y:S02]  /*1790*/  @P1 HADD2.F32 R75, -RZ, R30.H0_H0 ;  /* 0x2000001eff4b1230 */ /* 0x000fe40000004100 */
[----:B------:R-:W-:Y:S01]  /*17a0*/  @P1 FMUL.FTZ R69, R66, R73 ;  /* 0x0000004942451220 */ /* 0x000fe20000410000 */
[----:B------:R-:W-:Y:S02]  /*17b0*/  @P1 HADD2.F32 R73, -RZ, R29.H1_H1 ;  /* 0x3000001dff491230 */ /* 0x000fe40000004100 */
[----:B------:R-:W-:Y:S01]  /*17c0*/  @P1 FMUL.FTZ R68, R0, R71 ;  /* 0x0000004700441220 */ /* 0x000fe20000410000 */
[----:B-1----:R-:W-:Y:S01]  /*17d0*/  @P1 FMUL.FTZ R100, R85, R86 ;  /* 0x0000005655641220 */ /* 0x002fe20000410000 */
[----:B------:R-:W-:Y:S01]  /*17e0*/  @P1 HADD2.F32 R85, -RZ, R55.H1_H1 ;  /* 0x30000037ff551230 */ /* 0x000fe20000004100 */
[----:B------:R-:W-:Y:S01]  /*17f0*/  MOV R71, RZ ;  /* 0x000000ff00477202 */ /* 0x000fe20000000f00 */
[----:B------:R-:W-:Y:S01]  /*1800*/  @P1 FMUL.FTZ R71, R74, R73 ;  /* 0x000000494a471220 */ /* 0x000fe20000410000 */
[----:B--2---:R-:W-:Y:S01]  /*1810*/  @P1 FMUL.FTZ R102, R84, R87 ;  /* 0x0000005754661220 */ /* 0x004fe20000410000 */
[----:B------:R-:W-:-:S03]  /*1820*/  CS2R R86, SRZ ;  /* 0x0000000000567805 */ /* 0x000fc6000001ff00 */
[----:B------:R-:W-:Y:S01]  /*1830*/  @P1 FMUL.FTZ R86, R102, R103 ;  /* 0x0000006766561220 */ /* 0x000fe20000410000 */
[----:B---3--:R-:W-:Y:S01]  /*1840*/  @P1 FMUL.FTZ R104, R85, R104 ;  /* 0x0000006855681220 */ /* 0x008fe20000410000 */
[----:B------:R-:W-:Y:S02]  /*1850*/  CS2R R84, SRZ ;  /* 0x0000000000547805 */ /* 0x000fe4000001ff00 */
[----:B------:R-:W-:Y:S01]  /*1860*/  @P1 FMUL.FTZ R84, R96, R75 ;  /* 0x0000004b60541220 */ /* 0x000fe20000410000 */
[----:B------:R-:W-:Y:S01]  /*1870*/  @P1 FMUL.FTZ R85, R100, R101 ;  /* 0x0000006564551220 */ /* 0x000fe20000410000 */
[----:B------:R-:W-:-:S07]  /*1880*/  @P1 FMUL.FTZ R87, R104, R105 ;  /* 0x0000006968571220 */ /* 0x000fce0000410000 */
.L_x_16392:
        /* <DEDUP_REMOVED lines=15> */
[----:B------:R-:W0:Y:S01]  /*1980*/  @P0 LDC R65, c[0x0][0x40c] ;  /* 0x00010300ff410b82 */ /* 0x000e220000000800 */
[--C-:B-----5:R-:W-:Y:S02]  /*1990*/  @P0 HADD2.F32 R0, -RZ, R52.reuse.H0_H0 ;  /* 0x20000034ff000230 */ /* 0x120fe40000004100 */
[--C-:B--2---:R-:W-:Y:S02]  /*19a0*/  @P0 HADD2.F32 R66, -RZ, R53.reuse.H0_H0 ;  /* 0x20000035ff420230 */ /* 0x104fe40000004100 */
[----:B------:R-:W-:Y:S02]  /*19b0*/  @P0 HADD2.F32 R64, -RZ, R52.H1_H1 ;  /* 0x30000034ff400230 */ /* 0x000fe40000004100 */
[----:B------:R-:W-:Y:S01]  /*19c0*/  @P0 HADD2.F32 R72, -RZ, R53.H1_H1 ;  /* 0x30000035ff480230 */ /* 0x000fe20000004100 */
[----:B------:R-:W1:Y:S01]  /*19d0*/  @P0 LDC R75, c[0x0][0x40c] ;  /* 0x00010300ff4b0b82 */ /* 0x000e620000000800 */
[----:B------:R-:W-:-:S07]  /*19e0*/  @P0 HADD2.F32 R74, -RZ, R54.H1_H1 ;  /* 0x30000036ff4a0230 */ /* 0x000fce0000004100 */
[----:B------:R-:W2:Y:S08]  /*19f0*/  @P0 LDC R73, c[0x0][0x40c] ;  /* 0x00010300ff490b82 */ /* 0x000eb00000000800 */
[----:B------:R-:W3:Y:S01]  /*1a00*/  @P0 LDC R103, c[0x0][0x40c] ;  /* 0x00010300ff670b82 */ /* 0x000ee20000000800 */
[----:B0-----:R-:W-:Y:S01]  /*1a10*/  @P0 FMUL.FTZ R67, R0, R65 ;  /* 0x0000004100430220 */ /* 0x001fe20000410000 */
[----:B------:R-:W-:-:S02]  /*1a20*/  @P0 HADD2.F32 R65, -RZ, R32.H0_H0 ;  /* 0x20000020ff410230 */ /* 0x000fc40000004100 */
[----:B------:R-:W-:-:S04]  /*1a30*/  @P0 HADD2.F32 R0, -RZ, R32.H1_H1 ;  /* 0x30000020ff000230 */ /* 0x000fc80000004100 */
[----:B------:R-:W0:Y:S01]  /*1a40*/  @P0 LDC R111, c[0x0][0x40c] ;  /* 0x00010300ff6f0b82 */ /* 0x000e220000000800 */
[----:B-1----:R-:W-:Y:S01]  /*1a50*/  @P0 FMUL.FTZ R107, R66, R75 ;  /* 0x0000004b426b0220 */ /* 0x002fe20000410000 */
[----:B------:R-:W-:Y:S02]  /*1a60*/  @P0 HADD2.F32 R66, -RZ, R54.H0_H0 ;  /* 0x20000036ff420230 */ /* 0x000fe40000004100 */
[----:B------:R-:W-:-:S04]  /*1a70*/  @P0 HADD2.F32 R75, -RZ, R55.H0_H0 ;  /* 0x20000037ff4b0230 */ /* 0x000fc80000004100 */
[----:B------:R-:W1:Y:S01]  /*1a80*/  @P0 LDC R105, c[0x0][0x40c] ;  /* 0x00010300ff690b82 */ /* 0x000e620000000800 */
[----:B--2---:R-:W-:Y:S01]  /*1a90*/  @P0 FMUL.FTZ R64, R64, R73 ;  /* 0x0000004940400220 */ /* 0x004fe20000410000 */
[----:B------:R-:W-:-:S03]  /*1aa0*/  MOV R73, R57 ;  /* 0x0000003900497202 */ /* 0x000fc60000000f00 */
[----:B------:R-:W-:Y:S01]  /*1ab0*/  @P0 FFMA.FTZ R73, R64, R0, R57 ;  /* 0x0000000040490223 */ /* 0x000fe20000010039 */
[--C-:B------:R-:W-:Y:S01]  /*1ac0*/  @P0 HADD2.F32 R0, -RZ, R33.reuse.H1_H1 ;  /* 0x30000021ff000230 */ /* 0x100fe20000004100 */
[----:B------:R-:W-:Y:S01]  /*1ad0*/  MOV R64, R60 ;  /* 0x0000003c00407202 */ /* 0x000fe20000000f00 */
[----:B------:R-:W2:Y:S01]  /*1ae0*/  @P0 LDC R96, c[0x0][0x40c] ;  /* 0x00010300ff600b82 */ /* 0x000ea20000000800 */
[----:B---3--:R-:W-:Y:S01]  /*1af0*/  @P0 FMUL.FTZ R100, R72, R103 ;  /* 0x0000006748640220 */ /* 0x008fe20000410000 */
[----:B------:R-:W-:Y:S01]  /*1b00*/  MOV R72, R56 ;  /* 0x0000003800487202 */ /* 0x000fe20000000f00 */
[----:B------:R-:W-:Y:S01]  /*1b10*/  @P0 FFMA.FTZ R72, R67, R65, R56 ;  /* 0x0000004143480223 */ /* 0x000fe20000010038 */
[----:B------:R-:W-:Y:S01]  /*1b20*/  @P0 HADD2.F32 R67, -RZ, R33.H0_H0 ;  /* 0x20000021ff430230 */ /* 0x000fe20000004100 */
[----:B------:R-:W-:Y:S01]  /*1b30*/  MOV R65, R61 ;  /* 0x0000003d00417202 */ /* 0x000fe20000000f00 */
[----:B------:R-:W-:Y:S02]  /*1b40*/  @P0 HADD2.F32 R103, -RZ, R34.H0_H0 ;  /* 0x20000022ff670230 */ /* 0x000fe40000004100 */
[----:B0-----:R-:W-:Y:S01]  /*1b50*/  @P0 FMUL.FTZ R102, R74, R111 ;  /* 0x0000006f4a660220 */ /* 0x001fe20000410000 */
[----:B------:R-:W-:Y:S01]  /*1b60*/  MOV R74, R58 ;  /* 0x0000003a004a7202 */ /* 0x000fe20000000f00 */
[----:B------:R-:W-:Y:S01]  /*1b70*/  @P0 FFMA.FTZ R74, R107, R67, R58 ;  /* 0x000000436b4a0223 */ /* 0x000fe2000001003a */
[----:B------:R-:W-:Y:S01]  /*1b80*/  MOV R67, R63 ;  /* 0x0000003f00437202 */ /* 0x000fe20000000f00 */
[----:B-1----:R-:W-:Y:S01]  /*1b90*/  @P0 FMUL.FTZ R109, R66, R105 ;  /* 0x00000069426d0220 */ /* 0x002fe20000410000 */
[----:B------:R-:W-:Y:S01]  /*1ba0*/  @P0 HADD2.F32 R105, -RZ, R35.H0_H0 ;  /* 0x20000023ff690230 */ /* 0x000fe20000004100 */
[----:B------:R-:W-:-:S02]  /*1bb0*/  MOV R66, R62 ;  /* 0x0000003e00427202 */ /* 0x000fc40000000f00 */
[----:B------:R-:W-:Y:S01]  /*1bc0*/  @P0 FFMA.FTZ R64, R109, R103, R60 ;  /* 0x000000676d400223 */ /* 0x000fe2000001003c */
[----:B--2---:R-:W-:Y:S01]  /*1bd0*/  @P0 FMUL.FTZ R111, R75, R96 ;  /* 0x000000604b6f0220 */ /* 0x004fe20000410000 */
[----:B------:R-:W-:Y:S01]  /*1be0*/  @P0 HADD2.F32 R96, -RZ, R34.H1_H1 ;  /* 0x30000022ff600230 */ /* 0x000fe20000004100 */
        /* <DEDUP_REMOVED lines=10> */
.L_x_16393:
[----:B------:R-:W0:Y:S01]  /*1c90*/  @P1 LDC R65, c[0x0][0x40c] ;  /* 0x00010300ff411b82 */ /* 0x000e220000000800 */
[----:B-----5:R-:W-:Y:S02]  /*1ca0*/  @P1 HADD2.F32 R0, -RZ, R52.H0_H0 ;  /* 0x20000034ff001230 */ /* 0x020fe40000004100 */
[--C-:B------:R-:W-:Y:S02]  /*1cb0*/  @P1 HADD2.F32 R102, -RZ, R54.reuse.H1_H1 ;  /* 0x30000036ff661230 */ /* 0x100fe40000004100 */
[----:B--2---:R-:W-:Y:S02]  /*1cc0*/  @P1 HADD2.F32 R74, -RZ, R54.H0_H0 ;  /* 0x20000036ff4a1230 */ /* 0x004fe40000004100 */
[----:B------:R-:W-:Y:S01]  /*1cd0*/  @P1 HADD2.F32 R64, -RZ, R52.H1_H1 ;  /* 0x30000034ff401230 */ /* 0x000fe20000004100 */
[----:B------:R-:W1:Y:S01]  /*1ce0*/  @P1 LDC R103, c[0x0][0x40c] ;  /* 0x00010300ff671b82 */ /* 0x000e620000000800 */
[----:B------:R-:W-:Y:S02]  /*1cf0*/  @P1 HADD2.F32 R72, -RZ, R53.H1_H1 ;  /* 0x30000035ff481230 */ /* 0x000fe40000004100 */
[----:B------:R-:W-:-:S02]  /*1d00*/  @P1 HADD2.F32 R105, -RZ, R55.H1_H1 ;  /* 0x30000037ff691230 */ /* 0x000fc40000004100 */
[----:B------:R-:W-:Y:S02]  /*1d10*/  @P1 HADD2.F32 R107, -RZ, R34.H1_H1 ;  /* 0x30000022ff6b1230 */ /* 0x000fe40000004100 */
[--C-:B------:R-:W-:Y:S01]  /*1d20*/  @P1 HADD2.F32 R109, -RZ, R35.reuse.H0_H0 ;  /* 0x20000023ff6d1230 */ /* 0x100fe20000004100 */
[----:B------:R-:W2:Y:S01]  /*1d30*/  @P1 LDC R75, c[0x0][0x40c] ;  /* 0x00010300ff4b1b82 */ /* 0x000ea20000000800 */
[----:B------:R-:W-:-:S07]  /*1d40*/  @P1 HADD2.F32 R111, -RZ, R35.H1_H1 ;  /* 0x30000023ff6f1230 */ /* 0x000fce0000004100 */
[----:B------:R-:W3:Y:S01]  /*1d50*/  @P1 LDC R67, c[0x0][0x40c] ;  /* 0x00010300ff431b82 */ /* 0x000ee20000000800 */
[----:B0-----:R-:W-:Y:S01]  /*1d60*/  @P1 FMUL.FTZ R0, R0, R65 ;  /* 0x0000004100001220 */ /* 0x001fe20000410000 */
[----:B------:R-:W-:-:S06]  /*1d70*/  @P1 HADD2.F32 R65, -RZ, R53.H0_H0 ;  /* 0x20000035ff411230 */ /* 0x000fcc0000004100 */
[----:B------:R-:W0:Y:S01]  /*1d80*/  @P1 LDC R66, c[0x0][0x40c] ;  /* 0x00010300ff421b82 */ /* 0x000e220000000800 */
[----:B-1----:R-:W-:Y:S01]  /*1d90*/  @P1 FMUL.FTZ R102, R102, R103 ;  /* 0x0000006766661220 */ /* 0x002fe20000410000 */
[----:B------:R-:W-:-:S06]  /*1da0*/  @P1 HADD2.F32 R103, -RZ, R55.H0_H0 ;  /* 0x20000037ff671230 */ /* 0x000fcc0000004100 */
[----:B------:R-:W1:Y:S01]  /*1db0*/  @P1 LDC R73, c[0x0][0x40c] ;  /* 0x00010300ff491b82 */ /* 0x000e620000000800 */
[----:B--2---:R-:W-:Y:S01]  /*1dc0*/  @P1 FMUL.FTZ R100, R74, R75 ;  /* 0x0000004b4a641220 */ /* 0x004fe20000410000 */
[----:B------:R-:W-:Y:S02]  /*1dd0*/  HFMA2 R74, -RZ, RZ, 0, 0 ;  /* 0x00000000ff4a7431 */ /* 0x000fe400000001ff */
[----:B------:R-:W-:-:S04]  /*1de0*/  @P1 HADD2.F32 R75, -RZ, R33.H0_H0 ;  /* 0x20000021ff4b1230 */ /* 0x000fc80000004100 */
[----:B------:R-:W2:Y:S01]  /*1df0*/  @P1 LDC R104, c[0x0][0x40c] ;  /* 0x00010300ff681b82 */ /* 0x000ea20000000800 */
[----:B---3--:R-:W-:Y:S01]  /*1e00*/  @P1 FMUL.FTZ R64, R64, R67 ;  /* 0x0000004340401220 */ /* 0x008fe20000410000 */
[----:B------:R-:W-:-:S06]  /*1e10*/  @P1 HADD2.F32 R67, -RZ, R32.H1_H1 ;  /* 0x30000020ff431230 */ /* 0x000fcc0000004100 */
[----:B------:R-:W3:Y:S01]  /*1e20*/  @P1 LDC R106, c[0x0][0x40c] ;  /* 0x00010300ff6a1b82 */ /* 0x000ee20000000800 */
[----:B0-----:R-:W-:Y:S01]  /*1e30*/  @P1 FMUL.FTZ R66, R65, R66 ;  /* 0x0000004241421220 */ /* 0x001fe20000410000 */
[----:B------:R-:W-:-:S03]  /*1e40*/  @P1 HADD2.F32 R65, -RZ, R32.H0_H0 ;  /* 0x20000020ff411230 */ /* 0x000fc60000004100 */
[----:B------:R-:W-:Y:S01]  /*1e50*/  @P1 FMUL.FTZ R74, R66, R75 ;  /* 0x0000004b424a1220 */ /* 0x000fe20000410000 */
[----:B------:R-:W-:Y:S01]  /*1e60*/  MOV R75, RZ ;  /* 0x000000ff004b7202 */ /* 0x000fe20000000f00 */
[----:B-1----:R-:W-:Y:S01]  /*1e70*/  @P1 FMUL.FTZ R96, R72, R73 ;  /* 0x0000004948601220 */ /* 0x002fe20000410000 */
[----:B------:R-:W-:Y:S02]  /*1e80*/  CS2R R72, SRZ ;  /* 0x0000000000487805 */ /* 0x000fe4000001ff00 */
[----:B------:R-:W-:Y:S01]  /*1e90*/  @P1 FMUL.FTZ R72, R0, R65 ;  /* 0x0000004100481220 */ /* 0x000fe20000410000 */
[----:B------:R-:W-:Y:S01]  /*1ea0*/  @P1 FMUL.FTZ R73, R64, R67 ;  /* 0x0000004340491220 */ /* 0x000fe20000410000 */
[----:B------:R-:W-:Y:S02]  /*1eb0*/  CS2R R64, SRZ ;  /* 0x0000000000407805 */ /* 0x000fe4000001ff00 */
[----:B------:R-:W-:Y:S01]  /*1ec0*/  CS2R R66, SRZ ;  /* 0x0000000000427805 */ /* 0x000fe2000001ff00 */
[----:B------:R-:W-:Y:S01]  /*1ed0*/  @P1 FMUL.FTZ R65, R102, R107 ;  /* 0x0000006b66411220 */ /* 0x000fe20000410000 */
[----:B--2---:R-:W-:Y:S01]  /*1ee0*/  @P1 FMUL.FTZ R104, R103, R104 ;  /* 0x0000006867681220 */ /* 0x004fe20000410000 */
[----:B------:R-:W-:-:S03]  /*1ef0*/  @P1 HADD2.F32 R103, -RZ, R33.H1_H1 ;  /* 0x30000021ff671230 */ /* 0x000fc60000004100 */
[----:B------:R-:W-:Y:S02]  /*1f00*/  @P1 FMUL.FTZ R66, R104, R109 ;  /* 0x0000006d68421220 */ /* 0x000fe40000410000 */
[----:B------:R-:W-:Y:S01]  /*1f10*/  @P1 FMUL.FTZ R75, R96, R103 ;  /* 0x00000067604b1220 */ /* 0x000fe20000410000 */
[----:B---3--:R-:W-:Y:S01]  /*1f20*/  @P1 FMUL.FTZ R106, R105, R106 ;  /* 0x0000006a696a1220 */ /* 0x008fe20000410000 */
[----:B------:R-:W-:-:S03]  /*1f30*/  @P1 HADD2.F32 R105, -RZ, R34.H0_H0 ;  /* 0x20000022ff691230 */ /* 0x000fc60000004100 */
[----:B------:R-:W-:Y:S02]  /*1f40*/  @P1 FMUL.FTZ R67, R106, R111 ;  /* 0x0000006f6a431220 */ /* 0x000fe40000410000 */
[----:B------:R-:W-:-:S07]  /*1f50*/  @P1 FMUL.FTZ R64, R100, R105 ;  /* 0x0000006964401220 */ /* 0x000fce0000410000 */
.L_x_16394:
        /* <DEDUP_REMOVED lines=133> */
.L_x_16396:
[----:B------:R-:W-:Y:S05]  /*27b0*/  BSYNC.RECONVERGENT B0 ;  /* 0x0000000000007941 */ /* 0x000fea0003800200 */
.L_x_16395:
[----:B------:R-:W-:Y:S01]  /*27c0*/  BAR.SYNC.DEFER_BLOCKING 0x0 ;  /* 0x0000000000007b1d */ /* 0x000fe20000010000 */
[----:B0-----:R-:W-:Y:S01]  /*27d0*/  HFMA2 R100, -RZ, RZ, 0, 0 ;  /* 0x00000000ff647431 */ /* 0x001fe200000001ff */
[----:B------:R-:W-:-:S04]  /*27e0*/  CS2R R98, SRZ ;  /* 0x0000000000627805 */ /* 0x000fc8000001ff00 */
[----:B------:R-:W-:Y:S04]  /*27f0*/  BSSY.RECONVERGENT B0, `(.L_x_16397) ;  /* 0x000000a000007945 */ /* 0x000fe80003800200 */
[----:B------:R-:W-:Y:S05]  /*2800*/  @P1 BRA `(.L_x_16398) ;  /* 0x0000000000201947 */ /* 0x000fea0003800000 */
[----:B------:R-:W0:Y:S01]  /*2810*/  S2UR UR5, SR_CgaCtaId ;  /* 0x00000000000579c3 */ /* 0x000e220000008800 */
[----:B------:R-:W-:Y:S01]  /*2820*/  UMOV UR4, 0x400 ;  /* 0x0000040000047882 */ /* 0x000fe20000000000 */
[----:B------:R-:W-:Y:S02]  /*2830*/  SHF.L.U32 R96, R0, 0x3, RZ ;  /* 0x0000000300607819 */ /* 0x000fe400000006ff */
[----:B------:R-:W-:Y:S02]  /*2840*/  MOV R100, 0x400 ;  /* 0x0000040000647802 */ /* 0x000fe40000000f00 */
[----:B------:R-:W-:Y:S01]  /*2850*/  LOP3.LUT R96, R96, 0xf8, RZ, 0xc0, !PT ;  /* 0x000000f860607812 */ /* 0x000fe200078ec0ff */
[----:B0-----:R-:W-:-:S04]  /*2860*/  ULEA UR4, UR5, UR4, 0x18 ;  /* 0x0000000405047291 */ /* 0x001fc8000f8ec0ff */
[----:B------:R-:W-:-:S09]  /*2870*/  @UP0 UIADD3 UR4, UPT, UPT, UR4, 0x40, URZ ;  /* 0x0000004004040890 */ /* 0x000fd2000fffe0ff */
[----:B------:R0:W1:Y:S03]  /*2880*/  LDS.64 R98, [R96+UR4] ;  /* 0x0000000460627984 */ /* 0x0000660008000a00 */
.L_x_16398:
[----:B------:R-:W-:Y:S05]  /*2890*/  BSYNC.RECONVERGENT B0 ;  /* 0x0000000000007941 */ /* 0x000fea0003800200 */
.L_x_16397:
        /* <DEDUP_REMOVED lines=9> */
[----:B------:R-:W-:Y:S01]  /*2930*/  I2FP.F32.U32 R101, R100 ;  /* 0x0000006400657245 */ /* 0x000fe20000201000 */
        /* <DEDUP_REMOVED lines=40> */
[----:B------:R-:W0:Y:S02]  /*2bc0*/  LDC R102, c[0x0][0x448] ;  /* 0x00011200ff667b82 */ /* 0x000e240000000800 */
[----:B------:R-:W1:Y:S01]  /*2bd0*/  SHFL.IDX PT, R103, R103, RZ, 0x1f ;  /* 0x00001fff67677589 */ /* 0x000e6200000e0000 */
[----:B------:R-:W-:-:S05]  /*2be0*/  FFMA.FTZ R104, R104, R101, R99 ;  /* 0x0000006568687223 */ /* 0x000fca0000010063 */
        /* <DEDUP_REMOVED lines=12> */
[----:B------:R-:W-:-:S13]  /*2cb0*/  ISETP.GE.AND P0, PT, R97, 0x1, PT ;  /* 0x000000016100780c */ /* 0x000fda0003f06270 */
[----:B0-----:R-:W-:Y:S05]  /*2cc0*/  @!P0 BRA `(.L_x_16399) ;  /* 0x0000000c00088947 */ /* 0x001fea0003800000 */
[----:B------:R-:W-:Y:S01]  /*2cd0*/  IADD3 R98, PT, PT, R97, -0x1, RZ ;  /* 0xffffffff61627810 */ /* 0x000fe20007ffe0ff */
[----:B------:R-:W-:Y:S01]  /*2ce0*/  HADD2.F32 R100, -RZ, R13.H1_H1 ;  /* 0x3000000dff647230 */ /* 0x000fe20000004100 */
[----:B------:R-:W-:Y:S01]  /*2cf0*/  FSEL R97, R103, RZ, !P1 ;  /* 0x000000ff67617208 */ /* 0x000fe20004800000 */
[----:B------:R-:W-:Y:S02]  /*2d00*/  HADD2.F32 R102, -RZ, R45.H1_H1 ;  /* 0x3000002dff667230 */ /* 0x000fe40000004100 */
        /* <DEDUP_REMOVED lines=29> */
[----:B------:R-:W-:-:S02]  /*2ee0*/  HADD2.F32 R86, -RZ, R6.H0_H0 ;  /* 0x20000006ff567230 */ /* 0x000fc40000004100 */
[C---:B------:R-:W-:Y:S01]  /*2ef0*/  FMUL.FTZ R95, R96.reuse, R95 ;  /* 0x0000005f605f7220 */ /* 0x040fe20000410000 */
[----:B------:R-:W-:Y:S02]  /*2f00*/  HADD2.F32 R88, -RZ, R38.H0_H0 ;  /* 0x20000026ff587230 */ /* 0x000fe40000004100 */
[C---:B------:R-:W-:Y:S01]  /*2f10*/  FADD.FTZ R91, -R97.reuse, R91 ;  /* 0x0000005b615b7221 */ /* 0x040fe20000010100 */
[----:B------:R-:W-:Y:S02]  /*2f20*/  HADD2.F32 R82, -RZ, R5.H1_H1 ;  /* 0x30000005ff527230 */ /* 0x000fe40000004100 */
[----:B------:R-:W-:Y:S01]  /*2f30*/  FADD.FTZ R123, -R97, R72 ;  /* 0x00000048617b7221 */ /* 0x000fe20000010100 */
[----:B------:R-:W-:Y:S02]  /*2f40*/  HADD2.F32 R84, -RZ, R37.H1_H1 ;  /* 0x30000025ff547230 */ /* 0x000fe40000004100 */
[----:B------:R-:W-:Y:S01]  /*2f50*/  FMUL.FTZ R99, R96, R99 ;  /* 0x0000006360637220 */ /* 0x000fe20000410000 */
[----:B------:R-:W-:-:S02]  /*2f60*/  HADD2.F32 R64, -RZ, R4.H0_H0 ;  /* 0x20000004ff407230 */ /* 0x000fc40000004100 */
[C---:B------:R-:W-:Y:S01]  /*2f70*/  FADD.FTZ R77, -R97.reuse, R77 ;  /* 0x0000004d614d7221 */ /* 0x040fe20000010100 */
[----:B------:R-:W-:Y:S02]  /*2f80*/  HADD2.F32 R66, -RZ, R36.H0_H0 ;  /* 0x20000024ff427230 */ /* 0x000fe40000004100 */
[----:B------:R-:W-:Y:S01]  /*2f90*/  FMUL.FTZ R72, R96, R65 ;  /* 0x0000004160487220 */ /* 0x000fe20000410000 */
[C---:B------:R-:W-:Y:S01]  /*2fa0*/  FADD.FTZ R89, -R97.reuse, R89 ;  /* 0x0000005961597221 */ /* 0x040fe20000010100 */
[----:B------:R-:W-:Y:S01]  /*2fb0*/  FADD.FTZ R103, -R97, R90 ;  /* 0x0000005a61677221 */ /* 0x000fe20000010100 */
[----:B------:R-:W-:Y:S01]  /*2fc0*/  FFMA.FTZ R93, R93, R70, R76 ;  /* 0x000000465d5d7223 */ /* 0x000fe2000001004c */
[----:B------:R-:W-:Y:S01]  /*2fd0*/  FFMA.FTZ R65, R101, R78, R80 ;  /* 0x0000004e65417223 */ /* 0x000fe20000010050 */
[----:B------:R-:W-:Y:S01]  /*2fe0*/  FFMA.FTZ R105, R105, R86, R88 ;  /* 0x0000005669697223 */ /* 0x000fe20000010058 */
[----:B------:R-:W-:Y:S01]  /*2ff0*/  FFMA.FTZ R70, R95, R82, R84 ;  /* 0x000000525f467223 */ /* 0x000fe20000010054 */
[----:B------:R-:W-:-:S02]  /*3000*/  HADD2.F32 R88, -RZ, R7.H1_H1 ;  /* 0x30000007ff587230 */ /* 0x000fc40000004100 */
[----:B------:R-:W-:Y:S01]  /*3010*/  FMUL.FTZ R91, R96, R91 ;  /* 0x0000005b605b7220 */ /* 0x000fe20000410000 */
[----:B------:R-:W-:Y:S02]  /*3020*/  HADD2.F32 R80, -RZ, R39.H1_H1 ;  /* 0x30000027ff507230 */ /* 0x000fe40000004100 */
[----:B------:R-:W-:Y:S01]  /*3030*/  FFMA.FTZ R64, R99, R64, R66 ;  /* 0x0000004063407223 */ /* 0x000fe20000010042 */
[----:B------:R-:W-:Y:S02]  /*3040*/  HADD2.F32 R84, -RZ, R8.H0_H0 ;  /* 0x20000008ff547230 */ /* 0x000fe40000004100 */
[C---:B------:R-:W-:Y:S01]  /*3050*/  FADD.FTZ R81, -R97.reuse, R81 ;  /* 0x0000005161517221 */ /* 0x040fe20000010100 */
[----:B------:R-:W-:Y:S02]  /*3060*/  HADD2.F32 R86, -RZ, R40.H0_H0 ;  /* 0x20000028ff567230 */ /* 0x000fe40000004100 */
[----:B------:R-:W-:Y:S01]  /*3070*/  FADD.FTZ R83, -R97, R83 ;  /* 0x0000005361537221 */ /* 0x000fe20000010100 */
[----:B------:R-:W-:-:S02]  /*3080*/  HADD2.F32 R90, -RZ, R8.H1_H1 ;  /* 0x30000008ff5a7230 */ /* 0x000fc40000004100 */
[C---:B------:R-:W-:Y:S01]  /*3090*/  FADD.FTZ R69, -R97.reuse, R69 ;  /* 0x0000004561457221 */ /* 0x040fe20000010100 */
[----:B------:R-:W-:Y:S02]  /*30a0*/  HADD2.F32 R92, -RZ, R40.H1_H1 ;  /* 0x30000028ff5c7230 */ /* 0x000fe40000004100 */
[C---:B------:R-:W-:Y:S01]  /*30b0*/  FADD.FTZ R71, -R97.reuse, R71 ;  /* 0x0000004761477221 */ /* 0x040fe20000010100 */
[C---:B------:R-:W-:Y:S01]  /*30c0*/  FADD.FTZ R85, -R97.reuse, R85 ;  /* 0x0000005561557221 */ /* 0x040fe20000010100 */
[C---:B------:R-:W-:Y:S01]  /*30d0*/  FADD.FTZ R87, -R97.reuse, R87 ;  /* 0x0000005761577221 */ /* 0x040fe20000010100 */
[C---:B------:R-:W-:Y:S01]  /*30e0*/  FMUL.FTZ R107, R96.reuse, R107 ;  /* 0x0000006b606b7220 */ /* 0x040fe20000410000 */
[----:B------:R-:W-:Y:S01]  /*30f0*/  FMUL.FTZ R77, R96, R77 ;  /* 0x0000004d604d7220 */ /* 0x000fe20000410000 */
[----:B------:R-:W-:Y:S02]  /*3100*/  HADD2.F32 R82, -RZ, R6.H1_H1 ;  /* 0x30000006ff527230 */ /* 0x000fe40000004100 */
[----:B------:R-:W-:Y:S01]  /*3110*/  FADD.FTZ R97, -R97, R67 ;  /* 0x0000004361617221 */ /* 0x000fe20000010100 */
[----:B------:R-:W-:-:S02]  /*3120*/  HADD2.F32 R66, -RZ, R38.H1_H1 ;  /* 0x30000026ff427230 */ /* 0x000fc40000004100 */
[C---:B------:R-:W-:Y:S01]  /*3130*/  FMUL.FTZ R89, R96.reuse, R89 ;  /* 0x0000005960597220 */ /* 0x040fe20000410000 */
[----:B------:R-:W-:Y:S02]  /*3140*/  HADD2.F32 R76, -RZ, R7.H0_H0 ;  /* 0x20000007ff4c7230 */ /* 0x000fe40000004100 */
[C---:B------:R-:W-:Y:S01]  /*3150*/  FMUL.FTZ R103, R96.reuse, R103 ;  /* 0x0000006760677220 */ /* 0x040fe20000410000 */
[----:B------:R-:W-:Y:S02]  /*3160*/  HADD2.F32 R78, -RZ, R39.H0_H0 ;  /* 0x20000027ff4e7230 */ /* 0x000fe40000004100 */
        /* <DEDUP_REMOVED lines=25> */
[----:B------:R-:W-:Y:S01]  /*3300*/  HADD2.F32 R86, -RZ, R10.H0_H0 ;  /* 0x2000000aff567230 */ /* 0x000fe20000004100 */
[----:B------:R-:W-:Y:S01]  /*3310*/  F2FP.F16.F32.PACK_AB R65, R70, R65 ;  /* 0x000000414641723e */ /* 0x000fe200000000ff */
[----:B------:R-:W-:Y:S01]  /*3320*/  HADD2.F32 R90, -RZ, R42.H0_H0 ;  /* 0x2000002aff5a7230 */ /* 0x000fe20000004100 */
[----:B------:R-:W-:Y:S01]  /*3330*/  F2FP.F16.F32.PACK_AB R64, R93, R64 ;  /* 0x000000405d40723e */ /* 0x000fe200000000ff */
[----:B------:R-:W-:-:S02]  /*3340*/  HADD2.F32 R66, -RZ, R9.H0_H0 ;  /* 0x20000009ff427230 */ /* 0x000fc40000004100 */
[----:B------:R-:W-:Y:S02]  /*3350*/  HADD2.F32 R76, -RZ, R41.H0_H0 ;  /* 0x20000029ff4c7230 */ /* 0x000fe40000004100 */
[----:B------:R-:W-:Y:S01]  /*3360*/  FFMA.FTZ R89, R79, R86, R90 ;  /* 0x000000564f597223 */ /* 0x000fe2000001005a */
[----:B------:R-:W-:Y:S02]  /*3370*/  HADD2.F32 R84, -RZ, R9.H1_H1 ;  /* 0x30000009ff547230 */ /* 0x000fe40000004100 */
[----:B------:R-:W-:Y:S02]  /*3380*/  HADD2.F32 R78, -RZ, R41.H1_H1 ;  /* 0x30000029ff4e7230 */ /* 0x000fe40000004100 */
[----:B------:R-:W-:Y:S01]  /*3390*/  FFMA.FTZ R109, R109, R66, R76 ;  /* 0x000000426d6d7223 */ /* 0x000fe2000001004c */
[----:B------:R-:W-:Y:S02]  /*33a0*/  HADD2.F32 R92, -RZ, R10.H1_H1 ;  /* 0x3000000aff5c7230 */ /* 0x000fe40000004100 */
[----:B------:R-:W-:-:S02]  /*33b0*/  HADD2.F32 R94, -RZ, R42.H1_H1 ;  /* 0x3000002aff5e7230 */ /* 0x000fc40000004100 */
[----:B------:R-:W-:Y:S01]  /*33c0*/  FFMA.FTZ R84, R111, R84, R78 ;  /* 0x000000546f547223 */ /* 0x000fe2000001004e */
[----:B------:R-:W-:Y:S02]  /*33d0*/  HADD2.F32 R96, -RZ, R11.H0_H0 ;  /* 0x2000000bff607230 */ /* 0x000fe40000004100 */
[--C-:B------:R-:W-:Y:S02]  /*33e0*/  HADD2.F32 R98, -RZ, R43.reuse.H0_H0 ;  /* 0x2000002bff627230 */ /* 0x100fe40000004100 */
[----:B------:R-:W-:Y:S01]  /*33f0*/  FFMA.FTZ R90, R81, R92, R94 ;  /* 0x0000005c515a7223 */ /* 0x000fe2000001005e */
[----:B------:R-:W-:Y:S02]  /*3400*/  HADD2.F32 R66, -RZ, R43.H1_H1 ;  /* 0x3000002bff427230 */ /* 0x000fe40000004100 */
[----:B------:R-:W-:Y:S02]  /*3410*/  HADD2.F32 R76, -RZ, R12.H0_H0 ;  /* 0x2000000cff4c7230 */ /* 0x000fe40000004100 */
[----:B------:R-:W-:Y:S01]  /*3420*/  FFMA.FTZ R113, R113, R96, R98 ;  /* 0x0000006071717223 */ /* 0x000fe20000010062 */
[----:B------:R-:W-:Y:S01]  /*3430*/  HADD2.F32 R96, -RZ, R11.H1_H1 ;  /* 0x3000000bff607230 */ /* 0x000fe20000004100 */
[----:B------:R-:W-:Y:S01]  /*3440*/  F2FP.F16.F32.PACK_AB R70, R90, R89 ;  /* 0x000000595a46723e */ /* 0x000fe200000000ff */
[----:B------:R-:W-:-:S02]  /*3450*/  HADD2.F32 R78, -RZ, R44.H0_H0 ;  /* 0x2000002cff4e7230 */ /* 0x000fc40000004100 */
[----:B------:R-:W-:Y:S02]  /*3460*/  HADD2.F32 R86, -RZ, R12.H1_H1 ;  /* 0x3000000cff567230 */ /* 0x000fe40000004100 */
[----:B------:R-:W-:Y:S01]  /*3470*/  FFMA.FTZ R96, R83, R96, R66 ;  /* 0x0000006053607223 */ /* 0x000fe20000010042 */
[----:B------:R-:W-:Y:S02]  /*3480*/  HADD2.F32 R92, -RZ, R44.H1_H1 ;  /* 0x3000002cff5c7230 */ /* 0x000fe40000004100 */
[----:B------:R-:W-:Y:S01]  /*3490*/  FFMA.FTZ R115, R115, R76, R78 ;  /* 0x0000004c73737223 */ /* 0x000fe2000001004e */
[----:B------:R-:W-:Y:S02]  /*34a0*/  HADD2.F32 R94, -RZ, R13.H0_H0 ;  /* 0x2000000dff5e7230 */ /* 0x000fe40000004100 */
[----:B------:R-:W-:Y:S02]  /*34b0*/  HADD2.F32 R98, -RZ, R45.H0_H0 ;  /* 0x2000002dff627230 */ /* 0x000fe40000004100 */
[----:B------:R-:W-:Y:S01]  /*34c0*/  FFMA.FTZ R86, R69, R86, R92 ;  /* 0x0000005645567223 */ /* 0x000fe2000001005c */
[----:B------:R-:W-:Y:S01]  /*34d0*/  FFMA.FTZ R92, R71, R100, R102 ;  /* 0x00000064475c7223 */ /* 0x000fe20000010066 */
[----:B------:R-:W-:-:S02]  /*34e0*/  HADD2.F32 R66, -RZ, R14.H0_H0 ;  /* 0x2000000eff427230 */ /* 0x000fc40000004100 */
[----:B------:R-:W-:Y:S01]  /*34f0*/  FFMA.FTZ R81, R117, R94, R98 ;  /* 0x0000005e75517223 */ /* 0x000fe20000010062 */
[----:B------:R-:W-:Y:S02]  /*3500*/  HADD2.F32 R76, -RZ, R46.H0_H0 ;  /* 0x2000002eff4c7230 */ /* 0x000fe40000004100 */
[----:B------:R-:W-:Y:S02]  /*3510*/  HADD2.F32 R98, -RZ, R14.H1_H1 ;  /* 0x3000000eff627230 */ /* 0x000fe40000004100 */
[----:B------:R-:W-:Y:S02]  /*3520*/  HADD2.F32 R78, -RZ, R46.H1_H1 ;  /* 0x3000002eff4e7230 */ /* 0x000fe40000004100 */
[----:B------:R-:W-:Y:S01]  /*3530*/  FFMA.FTZ R119, R119, R66, R76 ;  /* 0x0000004277777223 */ /* 0x000fe2000001004c */
[----:B------:R-:W-:Y:S01]  /*3540*/  HADD2.F32 R94, -RZ, R15.H0_H0 ;  /* 0x2000000fff5e7230 */ /* 0x000fe20000004100 */
[----:B------:R-:W0:Y:S01]  /*3550*/  LDC.64 R66, c[0x0][0x428] ;  /* 0x00010a00ff427b82 */ /* 0x000e220000000a00 */
[----:B------:R-:W-:-:S02]  /*3560*/  HADD2.F32 R100, -RZ, R47.H0_H0 ;  /* 0x2000002fff647230 */ /* 0x000fc40000004100 */
[----:B------:R-:W-:Y:S01]  /*3570*/  FFMA.FTZ R98, R85, R98, R78 ;  /* 0x0000006255627223 */ /* 0x000fe2000001004e */
[----:B------:R-:W-:Y:S01]  /*3580*/  HADD2.F32 R102, -RZ, R15.H1_H1 ;  /* 0x3000000fff667230 */ /* 0x000fe20000004100 */
[----:B------:R-:W-:Y:S01]  /*3590*/  F2FP.F16.F32.PACK_AB R81, R92, R81 ;  /* 0x000000515c51723e */ /* 0x000fe200000000ff */
[----:B------:R-:W-:Y:S02]  /*35a0*/  HADD2.F32 R104, -RZ, R47.H1_H1 ;  /* 0x3000002fff687230 */ /* 0x000fe40000004100 */
[----:B------:R-:W-:Y:S01]  /*35b0*/  FFMA.FTZ R83, R121, R94, R100 ;  /* 0x0000005e79537223 */ /* 0x000fe20000010064 */
[----:B------:R-:W-:Y:S02]  /*35c0*/  HADD2.F32 R94, -RZ, R16.H1_H1 ;  /* 0x30000010ff5e7230 */ /* 0x000fe40000004100 */
[----:B------:R-:W-:Y:S02]  /*35d0*/  HADD2.F32 R76, -RZ, R48.H1_H1 ;  /* 0x30000030ff4c7230 */ /* 0x000fe40000004100 */
[----:B------:R-:W-:Y:S01]  /*35e0*/  FFMA.FTZ R102, R87, R102, R104 ;  /* 0x0000006657667223 */ /* 0x000fe20000010068 */
[----:B------:R-:W-:-:S02]  /*35f0*/  HADD2.F32 R85, -RZ, R17.H0_H0 ;  /* 0x20000011ff557230 */ /* 0x000fc40000004100 */
[----:B------:R-:W-:Y:S02]  /*3600*/  HADD2.F32 R69, -RZ, R49.H0_H0 ;  /* 0x20000031ff457230 */ /* 0x000fe40000004100 */
[----:B------:R-:W-:Y:S01]  /*3610*/  FFMA.FTZ R94, R125, R94, R76 ;  /* 0x0000005e7d5e7223 */ /* 0x000fe2000001004c */
[----:B------:R-:W-:Y:S01]  /*3620*/  HADD2.F32 R100, -RZ, R17.H1_H1 ;  /* 0x30000011ff647230 */ /* 0x000fe20000004100 */
[----:B------:R-:W-:Y:S01]  /*3630*/  F2FP.F16.F32.PACK_AB R83, R102, R83 ;  /* 0x000000536653723e */ /* 0x000fe200000000ff */
[----:B------:R-:W-:Y:S02]  /*3640*/  HADD2.F32 R78, -RZ, R49.H1_H1 ;  /* 0x30000031ff4e7230 */ /* 0x000fe40000004100 */
[----:B------:R-:W-:Y:S01]  /*3650*/  FFMA.FTZ R85, R68, R85, R69 ;  /* 0x0000005544557223 */ /* 0x000fe20000010045 */
[----:B------:R-:W-:Y:S01]  /*3660*/  HADD2.F32 R76, -RZ, R18.H0_H0 ;  /* 0x20000012ff4c7230 */ /* 0x000fe20000004100 */
[----:B------:R-:W-:Y:S01]  /*3670*/  SHF.R.S32.HI R68, RZ, 0x1f, R3 ;  /* 0x0000001fff447819 */ /* 0x000fe20000011403 */
[----:B------:R-:W-:-:S02]  /*3680*/  HADD2.F32 R104, -RZ, R50.H0_H0 ;  /* 0x20000032ff687230 */ /* 0x000fc40000004100 */
[----:B------:R-:W-:Y:S01]  /*3690*/  FFMA.FTZ R100, R73, R100, R78 ;  /* 0x0000006449647223 */ /* 0x000fe2000001004e */
[----:B------:R-:W-:Y:S01]  /*36a0*/  HADD2.F32 R69, -RZ, R18.H1_H1 ;  /* 0x30000012ff457230 */ /* 0x000fe20000004100 */
[----:B------:R-:W-:Y:S01]  /*36b0*/  LEA.HI R3, R68, R3, RZ, 0x3 ;  /* 0x0000000344037211 */ /* 0x000fe200078f18ff */
[----:B------:R-:W-:Y:S02]  /*36c0*/  HADD2.F32 R71, -RZ, R50.H1_H1 ;  /* 0x30000032ff477230 */ /* 0x000fe40000004100 */
[----:B------:R-:W-:Y:S01]  /*36d0*/  FFMA.FTZ R91, R75, R76, R104 ;  /* 0x0000004c4b5b7223 */ /* 0x000fe20000010068 */
[----:B------:R-:W-:Y:S01]  /*36e0*/  HADD2.F32 R73, -RZ, R19.H0_H0 ;  /* 0x20000013ff497230 */ /* 0x000fe20000004100 */
[----:B------:R-:W-:Y:S01]  /*36f0*/  LEA.HI.SX32 R3, R3, R0, 0x1d ;  /* 0x0000000003037211 */ /* 0x000fe200078feaff */
[----:B------:R-:W-:Y:S02]  /*3700*/  HADD2.F32 R75, -RZ, R51.H0_H0 ;  /* 0x20000033ff4b7230 */ /* 0x000fe40000004100 */
[----:B------:R-:W-:Y:S01]  /*3710*/  FFMA.FTZ R104, R72, R69, R71 ;  /* 0x0000004548687223 */ /* 0x000fe20000010047 */
[----:B------:R-:W-:Y:S01]  /*3720*/  HADD2.F32 R106, -RZ, R16.H0_H0 ;  /* 0x20000010ff6a7230 */ /* 0x000fe20000004100 */
[----:B------:R-:W-:Y:S01]  /*3730*/  IADD3 R77, PT, PT, R3, 0x200, RZ ;  /* 0x00000200034d7810 */ /* 0x000fe20007ffe0ff */
[----:B------:R-:W-:-:S02]  /*3740*/  HADD2.F32 R108, -RZ, R48.H0_H0 ;  /* 0x20000030ff6c7230 */ /* 0x000fc40000004100 */
[----:B------:R-:W-:Y:S01]  /*3750*/  FFMA.FTZ R87, R74, R73, R75 ;  /* 0x000000494a577223 */ /* 0x000fe2000001004b */
[----:B------:R-:W-:Y:S01]  /*3760*/  HADD2.F32 R68, -RZ, R19.H1_H1 ;  /* 0x30000013ff447230 */ /* 0x000fe20000004100 */
[C---:B------:R-:W-:Y:S01]  /*3770*/  IADD3 R75, PT, PT, R3.reuse, 0x100, RZ ;  /* 0x00000100034b7810 */ /* 0x040fe20007ffe0ff */
[----:B------:R-:W-:Y:S01]  /*3780*/  HADD2.F32 R72, -RZ, R51.H1_H1 ;  /* 0x30000033ff487230 */ /* 0x000fe20000004100 */
[----:B------:R-:W-:Y:S01]  /*3790*/  IADD3 R79, PT, PT, R3, 0x300, RZ ;  /* 0x00000300034f7810 */ /* 0x000fe20007ffe0ff */
[----:B------:R-:W-:Y:S01]  /*37a0*/  FFMA.FTZ R123, R123, R106, R108 ;  /* 0x0000006a7b7b7223 */ /* 0x000fe2000001006c */
[----:B0-----:R-:W-:Y:S01]  /*37b0*/  IMAD.WIDE.U32 R76, R77, 0x10, R66 ;  /* 0x000000104d4c7825 */ /* 0x001fe200078e0042 */
[----:B------:R-:W-:-:S03]  /*37c0*/  F2FP.F16.F32.PACK_AB R71, R96, R113 ;  /* 0x000000716047723e */ /* 0x000fc600000000ff */
        /* <DEDUP_REMOVED lines=9> */
[----:B------:R-:W-:-:S02]  /*3860*/  F2FP.F16.F32.PACK_AB R67, R88, R103 ;  /* 0x000000675843723e */ /* 0x000fc400000000ff */
[----:B------:R-:W-:Y:S02]  /*3870*/  F2FP.F16.F32.PACK_AB R66, R82, R105 ;  /* 0x000000695242723e */ /* 0x000fe400000000ff */
[----:B------:R-:W-:Y:S02]  /*3880*/  F2FP.F16.F32.PACK_AB R82, R98, R119 ;  /* 0x000000776252723e */ /* 0x000fe400000000ff */
[----:B------:R-:W-:Y:S01]  /*3890*/  F2FP.F16.F32.PACK_AB R85, R100, R85 ;  /* 0x000000556455723e */ /* 0x000fe200000000ff */
[----:B------:R0:W-:Y:S01]  /*38a0*/  STG.E.128 desc[UR6][R72.64], R64 ;  /* 0x0000004048007986 */ /* 0x0001e2000c101d06 */
[----:B------:R-:W-:-:S03]  /*38b0*/  F2FP.F16.F32.PACK_AB R84, R94, R123 ;  /* 0x0000007b5e54723e */ /* 0x000fc600000000ff */
[----:B------:R0:W-:Y:S04]  /*38c0*/  STG.E.128 desc[UR6][R74.64], R68 ;  /* 0x000000444a007986 */ /* 0x0001e8000c101d06 */
[----:B------:R0:W-:Y:S04]  /*38d0*/  STG.E.128 desc[UR6][R76.64], R80 ;  /* 0x000000504c007986 */ /* 0x0001e8000c101d06 */
[----:B------:R0:W-:Y:S02]  /*38e0*/  STG.E.128 desc[UR6][R78.64], R84 ;  /* 0x000000544e007986 */ /* 0x0001e4000c101d06 */
.L_x_16399:
[----:B0-----:R-:W0:Y:S01]  /*38f0*/  LDC.64 R64, c[0x0][0x380] ;  /* 0x0000e000ff407b82 */ /* 0x001e220000000a00 */
[----:B------:R-:W-:Y:S01]  /*3900*/  UPLOP3.LUT UP0, UPT, UPT, UPT, UP0, 0x40, 0x4 ;  /* 0x000000000004789c */ /* 0x000fe20003f0e800 */
[----:B0-----:R-:W-:-:S04]  /*3910*/  IADD3 R2, PT, PT, R2, R64, RZ ;  /* 0x0000004002027210 */ /* 0x001fc80007ffe0ff */
[----:B------:R-:W-:-:S13]  /*3920*/  ISETP.GE.AND P0, PT, R2, R65, PT ;  /* 0x000000410200720c */ /* 0x000fda0003f06270 */
[----:B------:R-:W-:Y:S05]  /*3930*/  @!P0 BRA `(.L_x_16400) ;  /* 0xffffffc800808947 */ /* 0x000fea000383ffff */
[----:B------:R-:W-:Y:S05]  /*3940*/  EXIT ;  /* 0x000000000000794d */ /* 0x000fea0003800000 */
.L_x_16401:
        /* <DEDUP_REMOVED lines=11> */
.L_x_27563:


//--------------------- .text._ZN10layer_norm13ln_fwd_kernelINS_13Kernel_traitsI6__halfS2_fS2_fjLj8192ELj1ELj1ELj8ELj16ENS_18Kernel_traits_baseILj8192ES2_S2_fS2_fjLj256EEEEELb1ELb0ELb0ELb0EEEvNS_9FwdParamsE --------------------------
	.section	.text._ZN10layer_norm13ln_fwd_kernelINS_13Kernel_traitsI6__halfS2_fS2_fjLj8192ELj1ELj1ELj8ELj16ENS_18Kernel_traits_baseILj8192ES2_S2_fS2_fjLj256EEEEELb1ELb0ELb0ELb0EEEvNS_9FwdParamsE,"ax",@progbits
	.align	128
        .global         _ZN10layer_norm13ln_fwd_kernelINS_13Kernel_traitsI6__halfS2_fS2_fjLj8192ELj1ELj1ELj8ELj16ENS_18Kernel_traits_baseILj8192ES2_S2_fS2_fjLj256EEEEELb1ELb0ELb0ELb0EEEvNS_9FwdParamsE
        .type           _ZN10layer_norm13ln_fwd_kernelINS_13Kernel_traitsI6__halfS2_fS2_fjLj8192ELj1ELj1ELj8ELj16ENS_18Kernel_traits_baseILj8192ES2_S2_fS2_fjLj256EEEEELb1ELb0ELb0ELb0EEEvNS_9FwdParamsE,@function
        .size           _ZN10layer_norm13ln_fwd_kernelINS_13Kernel_traitsI6__halfS2_fS2_fjLj8192ELj1ELj1ELj8ELj16ENS_18Kernel_traits_baseILj8192ES2_S2_fS2_fjLj256EEEEELb1ELb0ELb0ELb0EEEvNS_9FwdParamsE,(.L_x_27564 - _ZN10layer_norm13ln_fwd_kernelINS_13Kernel_traitsI6__halfS2_fS2_fjLj8192ELj1ELj1ELj8ELj16ENS_18Kernel_traits_baseILj8192ES2_S2_fS2_fjLj256EEEEELb1ELb0ELb0ELb0EEEvNS_9FwdParamsE)
        .other          _ZN10layer_norm13ln_fwd_kernelINS_13Kernel_traitsI6__halfS2_fS2_fjLj8192ELj1ELj1ELj8ELj16ENS_18Kernel_traits_baseILj8192ES2_S2_fS2_fjLj256EEEEELb1ELb0ELb0ELb0EEEvNS_9FwdParamsE,@"STO_CUDA_ENTRY STV_DEFAULT"
_ZN10layer_norm13ln_fwd_kernelINS_13Kernel_traitsI6__halfS2_fS2_fjLj8192ELj1ELj1ELj8ELj16ENS_18Kernel_traits_baseILj8192ES2_S2_fS2_fjLj256EEEEELb1ELb0ELb0ELb0EEEvNS_9FwdParamsE:
.text._ZN10layer_norm13ln_fwd_kernelINS_13Kernel_traitsI6__halfS2_fS2_fjLj8192ELj1ELj1ELj8ELj16ENS_18Kernel_traits_baseILj8192ES2_S2_fS2_fjLj256EEEEELb1ELb0ELb0ELb0EEEvNS_9FwdParamsE:
        /* <DEDUP_REMOVED lines=19> */
[----:B------:R-:W-:Y:S01]  /*0130*/  BSSY.RECONVERGENT B0, `(.L_x_16402) ;  /* 0x000005e000007945 */ /* 0x000fe20003800200 */
[----:B----4-:R-:W-:-:S02]  /*0140*/  LOP3.LUT R9, R6, 0xe0, RZ, 0xc0, !PT ;  /* 0x000000e006097812 */ /* 0x010fc400078ec0ff */
[----:B------:R-:W-:Y:S02]  /*0150*/  UISETP.NE.AND.EX UP0, UPT, UR11, URZ, UPT, UP0 ;  /* 0x000000ff0b00728c */ /* 0x000fe4000bf05300 */
[----:B0-----:R-:W-:-:S04]  /*0160*/  USHF.R.S32.HI UR4, URZ, 0x1f, UR5 ;  /* 0x0000001fff047899 */ /* 0x001fc80008011405 */
[----:B------:R-:W-:-:S04]  /*0170*/  ULEA.HI UR4, UR4, UR5, URZ, 0x3 ;  /* 0x0000000504047291 */ /* 0x000fc8000f8f18ff */
[----:B------:R-:W-:Y:S01]  /*0180*/  USHF.R.S32.HI UR4, URZ, 0x3, UR4 ;  /* 0x00000003ff047899 */ /* 0x000fe20008011404 */
[----:B---3--:R-:W-:Y:S01]  /*0190*/  IMAD.U32 R15, RZ, RZ, UR6 ;  /* 0x00000006ff0f7e24 */ /* 0x008fe2000f8e00ff */
[----:B-1----:R-:W-:Y:S02]  /*01a0*/  @P0 IADD3 R10, P1, PT, R2, R5, RZ ;  /* 0x00000005020a0210 */ /* 0x002fe40007f3e0ff */
[----:B------:R-:W-:-:S03]  /*01b0*/  MOV R5, R6 ;  /* 0x0000000600057202 */ /* 0x000fc60000000f00 */
[----:B------:R-:W-:Y:S01]  /*01c0*/  @P0 IMAD.X R21, RZ, RZ, R3, P1 ;  /* 0x000000ffff150224 */ /* 0x000fe200008e0603 */
[----:B------:R-:W-:Y:S01]  /*01d0*/  LOP3.LUT R3, R5, 0xff, RZ, 0x3c, !PT ;  /* 0x000000ff05037812 */ /* 0x000fe200078e3cff */
        /* <DEDUP_REMOVED lines=9> */
[----:B------:R-:W-:Y:S01]  /*0270*/  IADD3 R2, PT, PT, R91, 0x1fd5c5a3, RZ ;  /* 0x1fd5c5a35b027810 */ /* 0x000fe20007ffe0ff */
[----:B------:R-:W-:Y:S01]  /*0280*/  VIADD R17, R90, 0x1715609d ;  /* 0x1715609d5a117836 */ /* 0x000fe20000000000 */
[----:B------:R-:W-:Y:S01]  /*0290*/  IADD3 R3, PT, PT, R3, UR4, RZ ;  /* 0x0000000403037c10 */ /* 0x000fe2000fffe0ff */
        /* <DEDUP_REMOVED lines=41> */
.L_x_16403:
        /* <DEDUP_REMOVED lines=26> */
[----:B------:R-:W-:Y:S01]  /*06d0*/  @P3 CS2R R20, SRZ ;  /* 0x0000000000143805 */ /* 0x000fe2000001ff00 */
[----:B------:R-:W-:Y:S01]  /*06e0*/  @P0 IMAD.MOV.U32 R47, RZ, RZ, RZ ;  /* 0x000000ffff2f0224 */ /* 0x000fe200078e00ff */
[----:B------:R-:W-:Y:S01]  /*06f0*/  @P1 MOV R39, RZ ;  /* 0x000000ff00271202 */ /* 0x000fe20000000f00 */
[----:B-1----:R-:W-:-:S07]  /*0700*/  @P2 IMAD.MOV.U32 R31, RZ, RZ, RZ ;  /* 0x000000ffff1f2224 */ /* 0x002fce00078e00ff */
.L_x_16404:
[----:B------:R-:W-:Y:S05]  /*0710*/  BSYNC.RECONVERGENT B0 ;  /* 0x0000000000007941 */ /* 0x000fea0003800200 */
.L_x_16402:
        /* <DEDUP_REMOVED lines=8> */
[----:B------:R-:W-:Y:S01]  /*07a0*/  IMAD.MOV R9, RZ, RZ, -R9 ;  /* 0x000000ffff097224 */ /* 0x000fe200078e0a09 */
[----:B------:R-:W1:Y:S03]  /*07b0*/  LDCU UR13, c[0x0][0x388] ;  /* 0x00007100ff0d77ac */ /* 0x000e660008000800 */
[C---:B------:R-:W-:Y:S01]  /*07c0*/  IMAD.HI.U32 R54, R55.reuse, -0x326172a9, RZ ;  /* 0xcd9e8d5737367827 */ /* 0x040fe200078e00ff */
[----:B------:R-:W2:Y:S03]  /*07d0*/  LDCU.U8 UR7, c[0x0][0x410] ;  /* 0x00008200ff0777ac */ /* 0x000ea60008000000 */
[----:B------:R-:W-:Y:S01]  /*07e0*/  IMAD R58, R55, -0x326172a9, RZ ;  /* 0xcd9e8d57373a7824 */ /* 0x000fe200078e02ff */
[----:B------:R-:W3:Y:S01]  /*07f0*/  LDCU UR12, c[0x0][0x400] ;  /* 0x00008000ff0c77ac */ /* 0x000ee20008000800 */
[----:B0-----:R-:W-:Y:S01]  /*0800*/  IMAD R5, R15, UR5, R6 ;  /* 0x000000050f057c24 */ /* 0x001fe2000f8e0206 */
[----:B------:R-:W-:-:S03]  /*0810*/  ULOP3.LUT UR5, UR4, 0xffffff00, URZ, 0xc0, !UPT ;  /* 0xffffff0004057892 */ /* 0x000fc6000f8ec0ff */
        /* <DEDUP_REMOVED lines=40> */
[----:B------:R-:W-:Y:S01]  /*0aa0*/  IMAD R18, R17, -0x2daee0ad, RZ ;  /* 0xd2511f5311127824 */ /* 0x000fe200078e02ff */
[----:B------:R-:W-:Y:S01]  /*0ab0*/  LOP3.LUT R8, R8, R16, R19, 0x96, !PT ;  /* 0x0000001008087212 */ /* 0x000fe200078e9613 */
[----:B------:R-:W-:-:S04]  /*0ac0*/  IMAD.HI.U32 R17, R12, -0x2daee0ad, RZ ;  /* 0xd2511f530c117827 */ /* 0x000fc800078e00ff */
[----:B------:R-:W-:Y:S01]  /*0ad0*/  IMAD.SHL.U32 R16, R6, 0x20, RZ ;  /* 0x0000002006107824 */ /* 0x000fe200078e00ff */
[----:B------:R-:W-:Y:S01]  /*0ae0*/  LOP3.LUT R17, R2, R18, R17, 0x96, !PT ;  /* 0x0000001202117212 */ /* 0x000fe200078e9611 */
[----:B------:R-:W-:Y:S01]  /*0af0*/  IMAD R13, R13, -0x326172a9, RZ ;  /* 0xcd9e8d570d0d7824 */ /* 0x000fe200078e02ff */
[----:B------:R-:W-:Y:S01]  /*0b00*/  MOV R18, R9 ;  /* 0x0000000900127202 */ /* 0x000fe20000000f00 */
[----:B------:R-:W-:Y:S01]  /*0b10*/  IMAD R9, R12, -0x2daee0ad, RZ ;  /* 0xd2511f530c097824 */ /* 0x000fe200078e02ff */
[----:B------:R-:W-:Y:S01]  /*0b20*/  LOP3.LUT R16, R16, 0x3e0, RZ, 0xc0, !PT ;  /* 0x000003e010107812 */ /* 0x000fe200078ec0ff */
[----:B------:R-:W-:Y:S01]  /*0b30*/  IMAD.HI.U32 R12, R8, -0x2daee0ad, RZ ;  /* 0xd2511f53080c7827 */ /* 0x000fe200078e00ff */
[----:B----4-:R-:W-:-:S03]  /*0b40*/  ISETP.NE.U32.AND P0, PT, R52, RZ, PT ;  /* 0x000000ff3400720c */ /* 0x010fc60003f05070 */
[----:B------:R-:W-:Y:S01]  /*0b50*/  IMAD.HI.U32 R6, R17, -0x326172a9, RZ ;  /* 0xcd9e8d5711067827 */ /* 0x000fe200078e00ff */
[----:B------:R-:W-:Y:S02]  /*0b60*/  LOP3.LUT R12, R7, R9, R12, 0x96, !PT ;  /* 0x00000009070c7212 */ /* 0x000fe400078e960c */
[----:B------:R-:W-:Y:S01]  /*0b70*/  VIADDMNMX R7, R18, UR6, RZ, !PT ;  /* 0x0000000612077c46 */ /* 0x000fe2000f8001ff */
[----:B------:R-:W-:Y:S01]  /*0b80*/  IMAD.MOV R9, RZ, RZ, -R16 ;  /* 0x000000ffff097224 */ /* 0x000fe200078e0a10 */
[----:B------:R-:W-:Y:S01]  /*0b90*/  LOP3.LUT R13, R11, R13, R6, 0x96, !PT ;  /* 0x0000000d0b0d7212 */ /* 0x000fe200078e9606 */
[----:B------:R-:W-:Y:S01]  /*0ba0*/  IMAD R11, R8, -0x2daee0ad, RZ ;  /* 0xd2511f53080b7824 */ /* 0x000fe200078e02ff */
[----:B------:R-:W-:Y:S01]  /*0bb0*/  VIMNMX R7, PT, PT, R7, 0x20, PT ;  /* 0x0000002007077848 */ /* 0x000fe20003fe0100 */
[----:B------:R-:W-:Y:S01]  /*0bc0*/  VIADD R19, R90, 0x8ff34781 ;  /* 0x8ff347815a137836 */ /* 0x000fe20000000000 */
[----:B------:R-:W-:Y:S01]  /*0bd0*/  IADD3 R16, PT, PT, R91, -0x695add53, RZ ;  /* 0x96a522ad5b107810 */ /* 0x000fe20007ffe0ff */
[----:B------:R-:W-:Y:S01]  /*0be0*/  IMAD.HI.U32 R8, R13, -0x2daee0ad, RZ ;  /* 0xd2511f530d087827 */ /* 0x000fe200078e00ff */
[----:B------:R-:W-:-:S02]  /*0bf0*/  LEA R7, R7, UR5, 0x3 ;  /* 0x0000000507077c11 */ /* 0x000fc4000f8e18ff */
[----:B------:R-:W-:Y:S01]  /*0c00*/  VIADDMNMX R9, R9, UR6, RZ, !PT ;  /* 0x0000000609097c46 */ /* 0x000fe2000f8001ff */
[----:B------:R-:W-:Y:S01]  /*0c10*/  IMAD R18, R17, -0x326172a9, RZ ;  /* 0xcd9e8d5711127824 */ /* 0x000fe200078e02ff */
[----:B------:R-:W-:Y:S01]  /*0c20*/  I2FP.F32.U32 R6, R7 ;  /* 0x0000000700067245 */ /* 0x000fe20000201000 */
[----:B------:R-:W-:Y:S01]  /*0c30*/  IMAD.HI.U32 R7, R12, -0x326172a9, RZ ;  /* 0xcd9e8d570c077827 */ /* 0x000fe200078e00ff */
[----:B------:R-:W-:Y:S02]  /*0c40*/  LOP3.LUT R8, R16, R11, R8, 0x96, !PT ;  /* 0x0000000b10087212 */ /* 0x000fe400078e9608 */
[----:B------:R-:W-:Y:S01]  /*0c50*/  ISETP.NE.AND.EX P0, PT, R53, RZ, PT, P0 ;  /* 0x000000ff3500720c */ /* 0x000fe20003f05300 */
[----:B------:R-:W-:Y:S01]  /*0c60*/  IMAD R12, R12, -0x326172a9, RZ ;  /* 0xcd9e8d570c0c7824 */ /* 0x000fe200078e02ff */
[----:B------:R-:W4:Y:S01]  /*0c70*/  MUFU.RCP R6, R6 ;  /* 0x0000000600067308 */ /* 0x000f220000001000 */
[----:B------:R-:W-:Y:S01]  /*0c80*/  VIMNMX R11, PT, PT, R9, 0x20, PT ;  /* 0x00000020090b7848 */ /* 0x000fe20003fe0100 */
[----:B------:R-:W-:Y:S01]  /*0c90*/  IMAD R13, R13, -0x2daee0ad, RZ ;  /* 0xd2511f530d0d7824 */ /* 0x000fe200078e02ff */
[----:B------:R-:W-:Y:S01]  /*0ca0*/  LOP3.LUT R9, R10, 0x3, RZ, 0xc0, !PT ;  /* 0x000000030a097812 */ /* 0x000fe200078ec0ff */
[----:B------:R-:W-:Y:S01]  /*0cb0*/  IMAD.MOV.U32 R10, RZ, RZ, RZ ;  /* 0x000000ffff0a7224 */ /* 0x000fe200078e00ff */
[----:B------:R-:W-:-:S02]  /*0cc0*/  LOP3.LUT R7, R19, R18, R7, 0x96, !PT ;  /* 0x0000001213077212 */ /* 0x000fc400078e9607 */
[----:B------:R-:W-:Y:S02]  /*0cd0*/  P2R R84, PR, RZ, 0x1 ;  /* 0x00000001ff547803 */ /* 0x000fe40000000000 */
[----:B0123--:R-:W-:-:S07]  /*0ce0*/  LEA R11, R11, UR5, 0x3 ;  /* 0x000000050b0b7c11 */ /* 0x00ffce000f8e18ff */
.L_x_16752:
        /* <DEDUP_REMOVED lines=33> */
[----:B------:R-:W-:-:S04]  /*0f00*/  VIADDMNMX.U32 R89, R9, 0xfffffffe, R92, PT ;  /* 0xfffffffe09597846 */ /* 0x000fc8000380005c */
[----:B------:R-:W-:-:S04]  /*0f10*/  SHF.L.U32 R89, R89, 0x2, RZ ;  /* 0x0000000259597819 */ /* 0x000fc800000006ff */
[----:B------:R-:W0:Y:S02]  /*0f20*/  LDC R92, c[0x2][R89] ;  /* 0x00800000595c7b82 */ /* 0x000e240000000800 */
[----:B0-----:R-:W-:-:S04]  /*0f30*/  SHF.R.S32.HI R93, RZ, 0x1f, R92 ;  /* 0x0000001fff5d7819 */ /* 0x001fc8000001145c */
.L_x_27396:
[----:B------:R-:W-:Y:S05]  /*0f40*/  BRX R92 -0xf50                                         (*"BRANCH_TARGETS .L_x_27397,.L_x_27398,.L_x_27399"*) ;  /* 0xfffffff05c2c7949 */ /* 0x000fea000383ffff */
.L_x_27399:
[----:B------:R-:W-:Y:S01]  /*0f50*/  VIADD R96, R9, 0x1 ;  /* 0x0000000109607836 */ /* 0x000fe20000000000 */
[----:B------:R-:W-:Y:S01]  /*0f60*/  MOV R93, R7 ;  /* 0x00000007005d7202 */ /* 0x000fe20000000f00 */
[----:B------:R-:W-:Y:S01]  /*0f70*/  IMAD.MOV.U32 R92, RZ, RZ, R13 ;  /* 0x000000ffff5c7224 */ /* 0x000fe200078e000d */
[----:B------:R-:W-:Y:S06]  /*0f80*/  BRA `(.L_x_16409) ;  /* 0x0000000400347947 */ /* 0x000fec0003800000 */
.L_x_27397:
[----:B------:R-:W-:Y:S01]  /*0f90*/  IMAD.MOV.U32 R92, RZ, RZ, R13 ;  /* 0x000000ffff5c7224 */ /* 0x000fe200078e000d */
[----:B------:R-:W-:Y:S01]  /*0fa0*/  MOV R93, R8 ;  /* 0x00000008005d7202 */ /* 0x000fe20000000f00 */
[----:B------:R-:W-:Y:S01]  /*0fb0*/  IMAD.MOV.U32 R96, RZ, RZ, 0x3 ;  /* 0x00000003ff607424 */ /* 0x000fe200078e00ff */
[----:B------:R-:W-:Y:S06]  /*0fc0*/  BRA `(.L_x_16409) ;  /* 0x0000000400247947 */ /* 0x000fec0003800000 */
.L_x_27398:
        /* <DEDUP_REMOVED lines=13> */
.L_x_16411:
[----:B------:R-:W-:Y:S05]  /*10a0*/  BSYNC.RECONVERGENT B2 ;  /* 0x0000000000027941 */ /* 0x000fea0003800200 */
.L_x_16410:
        /* <DEDUP_REMOVED lines=53> */
[----:B------:R-:W-:-:S03]  /*1400*/  MOV R12, R8 ;  /* 0x00000008000c7202 */ /* 0x000fc60000000f00 */
[----:B------:R-:W-:Y:S01]  /*1410*/  VIADD R7, R90, 0x8ff34781 ;  /* 0x8ff347815a077836 */ /* 0x000fe20000000000 */
[----:B------:R-:W-:Y:S01]  /*1420*/  LOP3.LUT R8, R89, R92, R97, 0x96, !PT ;  /* 0x0000005c59087212 */ /* 0x000fe200078e9661 */
[----:B------:R-:W-:Y:S02]  /*1430*/  IMAD.MOV.U32 R92, RZ, RZ, R96 ;  /* 0x000000ffff5c7224 */ /* 0x000fe400078e0060 */
[----:B------:R-:W-:Y:S01]  /*1440*/  HFMA2 R96, -RZ, RZ, 0, 0 ;  /* 0x00000000ff607431 */ /* 0x000fe200000001ff */
[----:B------:R-:W-:-:S07]  /*1450*/  LOP3.LUT R7, R7, R94, R9, 0x96, !PT ;  /* 0x0000005e07077212 */ /* 0x000fce00078e9609 */
.L_x_16409:
[----:B------:R-:W-:Y:S05]  /*1460*/  BSYNC.RECONVERGENT B1 ;  /* 0x0000000000017941 */ /* 0x000fea0003800200 */
.L_x_16408:
[----:B------:R-:W0:Y:S01]  /*1470*/  LDC R13, c[0x0][0x408] ;  /* 0x00010200ff0d7b82 */ /* 0x000e220000000800 */
[----:B------:R-:W-:Y:S01]  /*1480*/  I2FP.F32.U32 R94, R93 ;  /* 0x0000005d005e7245 */ /* 0x000fe20000201000 */
[----:B-----5:R-:W-:Y:S01]  /*1490*/  HADD2.F32 R98, -RZ, R76.H0_H0 ;  /* 0x2000004cff627230 */ /* 0x020fe20000004100 */
[----:B------:R-:W-:Y:S01]  /*14a0*/  ISETP.NE.AND P1, PT, R96, 0x1, PT ;  /* 0x000000016000780c */ /* 0x000fe20003f25270 */
[----:B------:R-:W-:Y:S01]  /*14b0*/  IMAD.MOV.U32 R93, RZ, RZ, 0x2f800000 ;  /* 0x2f800000ff5d7424 */ /* 0x000fe200078e00ff */
[----:B------:R-:W-:Y:S01]  /*14c0*/  BSSY.RECONVERGENT B1, `(.L_x_16412) ;  /* 0x000005e000017945 */ /* 0x000fe20003800200 */
[----:B------:R-:W-:Y:S02]  /*14d0*/  IMAD.MOV.U32 R95, RZ, RZ, 0x2 ;  /* 0x00000002ff5f7424 */ /* 0x000fe400078e00ff */
[----:B------:R-:W-:Y:S01]  /*14e0*/  FMUL.FTZ R98, R98, R87 ;  /* 0x0000005762627220 */ /* 0x000fe20000410000 */
[----:B------:R-:W1:Y:S01]  /*14f0*/  LDC R89, c[0x0][0x404] ;  /* 0x00010100ff597b82 */ /* 0x000e620000000800 */
[----:B------:R-:W-:-:S02]  /*1500*/  FFMA.FTZ R94, R94, R93, 1.1641532182693481445e-10 ;  /* 0x2f0000005e5e7423 */ /* 0x000fc4000001005d */
[----:B0-----:R-:W-:-:S03]  /*1510*/  FMUL.FTZ R98, R98, R13 ;  /* 0x0000000d62627220 */ /* 0x001fc60000410000 */
        /* <DEDUP_REMOVED lines=15> */
.L_x_16414:
        /* <DEDUP_REMOVED lines=13> */
.L_x_16416:
[----:B------:R-:W-:Y:S05]  /*16e0*/  BSYNC.RECONVERGENT B2 ;  /* 0x0000000000027941 */ /* 0x000fea0003800200 */
.L_x_16415:
        /* <DEDUP_REMOVED lines=59> */
.L_x_16413:
[----:B------:R-:W-:Y:S05]  /*1aa0*/  BSYNC.RECONVERGENT B1 ;  /* 0x0000000000017941 */ /* 0x000fea0003800200 */
.L_x_16412:
[----:B------:R-:W-:Y:S01]  /*1ab0*/  I2FP.F32.U32 R96, R9 ;  /* 0x0000000900607245 */ /* 0x000fe20000201000 */
[----:B------:R-:W-:Y:S01]  /*1ac0*/  HADD2.F32 R76, -RZ, R76.H1_H1 ;  /* 0x3000004cff4c7230 */ /* 0x000fe20000004100 */
        /* <DEDUP_REMOVED lines=20> */
.L_x_16419:
        /* <DEDUP_REMOVED lines=13> */
.L_x_16421:
[----:B------:R-:W-:Y:S05]  /*1ce0*/  BSYNC.RECONVERGENT B2 ;  /* 0x0000000000027941 */ /* 0x000fea0003800200 */
.L_x_16420:
        /* <DEDUP_REMOVED lines=59> */
.L_x_16418:
[----:B------:R-:W-:Y:S05]  /*20a0*/  BSYNC.RECONVERGENT B1 ;  /* 0x0000000000017941 */ /* 0x000fea0003800200 */
.L_x_16417:
        /* <DEDUP_REMOVED lines=22> */
.L_x_16424:
        /* <DEDUP_REMOVED lines=13> */
.L_x_16426:
[----:B------:R-:W-:Y:S05]  /*22e0*/  BSYNC.RECONVERGENT B2 ;  /* 0x0000000000027941 */ /* 0x000fea0003800200 */
.L_x_16425:
        /* <DEDUP_REMOVED lines=59> */
.L_x_16423:
[----:B------:R-:W-:Y:S05]  /*26a0*/  BSYNC.RECONVERGENT B1 ;  /* 0x0000000000017941 */ /* 0x000fea0003800200 */
.L_x_16422:
        /* <DEDUP_REMOVED lines=22> */
.L_x_16429:
        /* <DEDUP_REMOVED lines=13> */
.L_x_16431:
[----:B------:R-:W-:Y:S05]  /*28e0*/  BSYNC.RECONVERGENT B2 ;  /* 0x0000000000027941 */ /* 0x000fea0003800200 */
.L_x_16430:
[----:B------:R-:W-:Y:S01]  /*28f0*/  IMAD.WIDE.U32 R98, R5, -0x326172a9, RZ ;  /* 0xcd9e8d5705627825 */ /* 0x000fe200078e00ff */
[----:B------:R-:W-:Y:S02]  /*2900*/  LOP3.LUT R8, R10, R77, R91, 0x96, !PT ;  /* 0x0000004d0a087212 */ /* 0x000fe400078e965b */
[----:B------:R-:W-:Y:S01]  /*2910*/  IADD3 R7, PT, PT, R90, -0x61c88647, RZ ;  /* 0x9e3779b95a077810 */ /* 0x000fe20007ffe0ff */
        /* <DEDUP_REMOVED lines=56> */
.L_x_16428:
[----:B------:R-:W-:Y:S05]  /*2ca0*/  BSYNC.RECONVERGENT B1 ;  /* 0x0000000000017941 */ /* 0x000fea0003800200 */
.L_x_16427:
        /* <DEDUP_REMOVED lines=22> */
.L_x_16434:
        /* <DEDUP_REMOVED lines=13> */
.L_x_16436:
[----:B------:R-:W-:Y:S05]  /*2ee0*/  BSYNC.RECONVERGENT B2 ;  /* 0x0000000000027941 */ /* 0x000fea0003800200 */
.L_x_16435:
        /* <DEDUP_REMOVED lines=39> */
[C---:B------:R-:W-:Y:S02]  /*3160*/  VIADD R9, R90.reuse, 0x5384540f ;  /* 0x5384540f5a097836 */ /* 0x040fe40000000000 */
[----:B------:R-:W-:Y:S02]  /*3170*/  IMAD.MOV.U32 R95, RZ, RZ, RZ ;  /* 0x000000ffff5f7224 */ /* 0x000fe400078e00ff */
        /* <DEDUP_REMOVED lines=18> */
.L_x_16433:
[----:B------:R-:W-:Y:S05]  /*32a0*/  BSYNC.RECONVERGENT B1 ;  /* 0x0000000000017941 */ /* 0x000fea0003800200 */
.L_x_16432:
        /* <DEDUP_REMOVED lines=22> */
.L_x_16439:
        /* <DEDUP_REMOVED lines=13> */
.L_x_16441:
[----:B------:R-:W-:Y:S05]  /*34e0*/  BSYNC.RECONVERGENT B2 ;  /* 0x0000000000027941 */ /* 0x000fea0003800200 */
.L_x_16440:
        /* <DEDUP_REMOVED lines=59> */
.L_x_16438:
[----:B------:R-:W-:Y:S05]  /*38a0*/  BSYNC.RECONVERGENT B1 ;  /* 0x0000000000017941 */ /* 0x000fea0003800200 */
.L_x_16437:
        /* <DEDUP_REMOVED lines=22> */
.L_x_16444:
        /* <DEDUP_REMOVED lines=15> */
.L_x_16446:
[----:B------:R-:W-:Y:S05]  /*3b00*/  BSYNC.RECONVERGENT B2 ;  /* 0x0000000000027941 */ /* 0x000fea0003800200 */
.L_x_16445:
        /* <DEDUP_REMOVED lines=59> */
.L_x_16443:
[----:B------:R-:W-:Y:S05]  /*3ec0*/  BSYNC.RECONVERGENT B1 ;  /* 0x0000000000017941 */ /* 0x000fea0003800200 */
.L_x_16442:
[----:B------:R-:W-:Y:S01]  /*3ed0*/  I2FP.F32.U32 R76, R78 ;  /* 0x0000004e004c7245 */ /* 0x000fe20000201000 */
[----:B------:R-:W-:-:S04]  /*3ee0*/  HADD2.F32 R78, -RZ, R79.H1_H1 ;  /* 0x3000004fff4e7230 */ /* 0x000fc80000004100 */
[----:B------:R-:W-:Y:S01]  /*3ef0*/  FFMA.FTZ R76, R76, R93, 1.1641532182693481445e-10 ;  /* 0x2f0000004c4c7423 */ /* 0x000fe2000001005d */
[----:B------:R-:W-:-:S04]  /*3f00*/  FMUL.FTZ R78, R78, R87 ;  /* 0x000000574e4e7220 */ /* 0x000fc80000410000 */
[----:B------:R-:W-:Y:S01]  /*3f10*/  FMUL.FTZ R78, R78, R13 ;  /* 0x0000000d4e4e7220 */ /* 0x000fe20000410000 */
[----:B------:R-:W-:-:S04]  /*3f20*/  FSETP.GTU.FTZ.AND P6, PT, R76, R89, PT ;  /* 0x000000594c00720b */ /* 0x000fc80003fdc000 */
[----:B------:R-:W-:Y:S02]  /*3f30*/  FSEL R78, R78, RZ, !P6 ;  /* 0x000000ff4e4e7208 */ /* 0x000fe40007000000 */
[----:B------:R-:W-:-:S03]  /*3f40*/  PLOP3.LUT P6, PT, P6, PT, PT, 0x8, 0x80 ;  /* 0x000000000080781c */ /* 0x000fc600037ce170 */
[----:B------:R-:W-:Y:S01]  /*3f50*/  FADD.FTZ R83, R83, R78 ;  /* 0x0000004e53537221 */ /* 0x000fe20000010000 */
[----:B------:R-:W-:Y:S09]  /*3f60*/  BRA `(.L_x_16447) ;  /* 0x0000002c00dc7947 */ /* 0x000ff20003800000 */
.L_x_16407:
        /* <DEDUP_REMOVED lines=16> */
.L_x_16450:
        /* <DEDUP_REMOVED lines=13> */
.L_x_16452:
[----:B------:R-:W-:Y:S05]  /*4140*/  BSYNC.RECONVERGENT B2 ;  /* 0x0000000000027941 */ /* 0x000fea0003800200 */
.L_x_16451:
        /* <DEDUP_REMOVED lines=58> */
.L_x_16449:
[----:B------:R-:W-:Y:S05]  /*44f0*/  BSYNC.RECONVERGENT B1 ;  /* 0x0000000000017941 */ /* 0x000fea0003800200 */
.L_x_16448:
[----:B------:R-:W0:Y:S01]  /*4500*/  LDC R81, c[0x0][0x404] ;  /* 0x00010100ff517b82 */ /* 0x000e220000000800 */
[----:B------:R-:W-:Y:S01]  /*4510*/  ISETP.NE.AND P0, PT, R17, 0x1, PT ;  /* 0x000000011100780c */ /* 0x000fe20003f05270 */
[----:B------:R-:W-:Y:S01]  /*4520*/  IMAD.MOV.U32 R83, RZ, RZ, 0x2f800000 ;  /* 0x2f800000ff537424 */ /* 0x000fe200078e00ff */
[----:B------:R-:W-:Y:S01]  /*4530*/  I2FP.F32.U32 R16, R16 ;  /* 0x0000001000107245 */ /* 0x000fe20000201000 */
[----:B-----5:R-:W-:Y:S01]  /*4540*/  HADD2.F32 R18, -RZ, R76.H0_H0 ;  /* 0x2000004cff127230 */ /* 0x020fe20000004100 */
[----:B------:R-:W-:Y:S01]  /*4550*/  BSSY.RECONVERGENT B1, `(.L_x_16453) ;  /* 0x000005a000017945 */ /* 0x000fe20003800200 */
[----:B------:R-:W-:Y:S02]  /*4560*/  MOV R9, R12 ;  /* 0x0000000c00097202 */ /* 0x000fe40000000f00 */
[----:B------:R-:W1:Y:S01]  /*4570*/  LDC R82, c[0x0][0x408] ;  /* 0x00010200ff527b82 */ /* 0x000e620000000800 */
[----:B------:R-:W-:Y:S01]  /*4580*/  FFMA.FTZ R16, R16, R83, 1.1641532182693481445e-10 ;  /* 0x2f00000010107423 */ /* 0x000fe20000010053 */
[----:B------:R-:W-:Y:S01]  /*4590*/  FMUL.FTZ R93, R18, R87 ;  /* 0x00000057125d7220 */ /* 0x000fe20000410000 */
[----:B------:R-:W-:-:S03]  /*45a0*/  IMAD.MOV.U32 R18, RZ, RZ, 0x2 ;  /* 0x00000002ff127424 */ /* 0x000fc600078e00ff */
        /* <DEDUP_REMOVED lines=12> */
.L_x_16455:
        /* <DEDUP_REMOVED lines=13> */
.L_x_16457:
[----:B------:R-:W-:Y:S05]  /*4740*/  BSYNC.RECONVERGENT B2 ;  /* 0x0000000000027941 */ /* 0x000fea0003800200 */
.L_x_16456:
        /* <DEDUP_REMOVED lines=58> */
.L_x_16454:
[----:B------:R-:W-:Y:S05]  /*4af0*/  BSYNC.RECONVERGENT B1 ;  /* 0x0000000000017941 */ /* 0x000fea0003800200 */
.L_x_16453:
[----:B------:R-:W-:Y:S01]  /*4b00*/  ISETP.NE.AND P1, PT, R18, 0x1, PT ;  /* 0x000000011200780c */ /* 0x000fe20003f25270 */
[----:B------:R-:W-:Y:S01]  /*4b10*/  HADD2.F32 R76, -RZ, R76.H1_H1 ;  /* 0x3000004cff4c7230 */ /* 0x000fe20000004100 */
[----:B------:R-:W-:Y:S01]  /*4b20*/  I2FP.F32.U32 R16, R9 ;  /* 0x0000000900107245 */ /* 0x000fe20000201000 */
[----:B------:R-:W-:Y:S01]  /*4b30*/  BSSY.RECONVERGENT B1, `(.L_x_16458) ;  /* 0x0000058000017945 */ /* 0x000fe20003800200 */
[----:B------:R-:W-:Y:S02]  /*4b40*/  IMAD.MOV.U32 R17, RZ, RZ, 0x2 ;  /* 0x00000002ff117424 */ /* 0x000fe400078e00ff */
[----:B------:R-:W-:Y:S01]  /*4b50*/  FMUL.FTZ R13, R76, R87 ;  /* 0x000000574c0d7220 */ /* 0x000fe20000410000 */
        /* <DEDUP_REMOVED lines=13> */
.L_x_16460:
        /* <DEDUP_REMOVED lines=13> */
.L_x_16462:
[----:B------:R-:W-:Y:S05]  /*4d00*/  BSYNC.RECONVERGENT B2 ;  /* 0x0000000000027941 */ /* 0x000fea0003800200 */
.L_x_16461:
        /* <DEDUP_REMOVED lines=58> */
.L_x_16459:
[----:B------:R-:W-:Y:S05]  /*50b0*/  BSYNC.RECONVERGENT B1 ;  /* 0x0000000000017941 */ /* 0x000fea0003800200 */
.L_x_16458:
[----:B------:R-:W-:Y:S01]  /*50c0*/  ISETP.NE.AND P2, PT, R17, 0x1, PT ;  /* 0x000000011100780c */ /* 0x000fe20003f45270 */
[----:B------:R-:W-:Y:S01]  /*50d0*/  HADD2.F32 R18, -RZ, R77.H0_H0 ;  /* 0x2000004dff127230 */ /* 0x000fe20000004100 */
[----:B------:R-:W-:Y:S01]  /*50e0*/  I2FP.F32.U32 R16, R9 ;  /* 0x0000000900107245 */ /* 0x000fe20000201000 */
[----:B------:R-:W-:Y:S01]  /*50f0*/  BSSY.RECONVERGENT B1, `(.L_x_16463) ;  /* 0x0000059000017945 */ /* 0x000fe20003800200 */
[----:B------:R-:W-:Y:S01]  /*5100*/  IMAD.MOV.U32 R13, RZ, RZ, 0x2 ;  /* 0x00000002ff0d7424 */ /* 0x000fe200078e00ff */
[----:B------:R-:W-:Y:S01]  /*5110*/  MOV R9, R12 ;  /* 0x0000000c00097202 */ /* 0x000fe20000000f00 */
[----:B------:R-:W-:Y:S01]  /*5120*/  FMUL.FTZ R89, R18, R87 ;  /* 0x0000005712597220 */ /* 0x000fe20000410000 */
[----:B------:R-:W-:-:S03]  /*5130*/  FFMA.FTZ R16, R16, R83, 1.1641532182693481445e-10 ;  /* 0x2f00000010107423 */ /* 0x000fc60000010053 */
[----:B------:R-:W-:Y:S02]  /*5140*/  FMUL.FTZ R89, R89, R82 ;  /* 0x0000005259597220 */ /* 0x000fe40000410000 */
[----:B------:R-:W-:Y:S01]  /*5150*/  FSETP.LE.FTZ.AND P1, PT, R16, R81, PT ;  /* 0x000000511000720b */ /* 0x000fe20003f33000 */
        /* <DEDUP_REMOVED lines=9> */
.L_x_16465:
        /* <DEDUP_REMOVED lines=13> */
.L_x_16467:
[----:B------:R-:W-:Y:S05]  /*52c0*/  BSYNC.RECONVERGENT B2 ;  /* 0x0000000000027941 */ /* 0x000fea0003800200 */
.L_x_16466:
        /* <DEDUP_REMOVED lines=59> */
.L_x_16464:
[----:B------:R-:W-:Y:S05]  /*5680*/  BSYNC.RECONVERGENT B1 ;  /* 0x0000000000017941 */ /* 0x000fea0003800200 */
.L_x_16463:
[----:B------:R-:W-:Y:S01]  /*5690*/  ISETP.NE.AND P3, PT, R13, 0x1, PT ;  /* 0x000000010d00780c */ /* 0x000fe20003f65270 */
[----:B------:R-:W-:Y:S01]  /*56a0*/  HADD2.F32 R18, -RZ, R77.H1_H1 ;  /* 0x3000004dff127230 */ /* 0x000fe20000004100 */
[----:B------:R-:W-:Y:S01]  /*56b0*/  I2FP.F32.U32 R16, R9 ;  /* 0x0000000900107245 */ /* 0x000fe20000201000 */
[----:B------:R-:W-:Y:S01]  /*56c0*/  BSSY.RECONVERGENT B1, `(.L_x_16468) ;  /* 0x0000059000017945 */ /* 0x000fe20003800200 */
[----:B------:R-:W-:Y:S02]  /*56d0*/  HFMA2 R17, -RZ, RZ, 0, 1.1920928955078125e-07 ;  /* 0x00000002ff117431 */ /* 0x000fe400000001ff */
[----:B------:R-:W-:Y:S02]  /*56e0*/  IMAD.MOV.U32 R9, RZ, RZ, R12 ;  /* 0x000000ffff097224 */ /* 0x000fe400078e000c */
        /* <DEDUP_REMOVED lines=13> */
.L_x_16470:
        /* <DEDUP_REMOVED lines=13> */
.L_x_16472:
[----:B------:R-:W-:Y:S05]  /*5890*/  BSYNC.RECONVERGENT B2 ;  /* 0x0000000000027941 */ /* 0x000fea0003800200 */
.L_x_16471:
        /* <DEDUP_REMOVED lines=57> */
[----:B------:R-:W-:Y:S01]  /*5c30*/  MOV R9, R92 ;  /* 0x0000005c00097202 */ /* 0x000fe20000000f00 */
[----:B------:R-:W-:-:S07]  /*5c40*/  IMAD.MOV.U32 R92, RZ, RZ, R16 ;  /* 0x000000ffff5c7224 */ /* 0x000fce00078e0010 */
.L_x_16469:
[----:B------:R-:W-:Y:S05]  /*5c50*/  BSYNC.RECONVERGENT B1 ;  /* 0x0000000000017941 */ /* 0x000fea0003800200 */
.L_x_16468:
[----:B------:R-:W-:Y:S01]  /*5c60*/  ISETP.NE.AND P4, PT, R17, 0x1, PT ;  /* 0x000000011100780c */ /* 0x000fe20003f85270 */
[----:B------:R-:W-:Y:S01]  /*5c70*/  HADD2.F32 R18, -RZ, R78.H0_H0 ;  /* 0x2000004eff127230 */ /* 0x000fe20000004100 */
[----:B------:R-:W-:Y:S01]  /*5c80*/  I2FP.F32.U32 R16, R9 ;  /* 0x0000000900107245 */ /* 0x000fe20000201000 */
[----:B------:R-:W-:Y:S01]  /*5c90*/  BSSY.RECONVERGENT B1, `(.L_x_16473) ;  /* 0x0000058000017945 */ /* 0x000fe20003800200 */
[----:B------:R-:W-:Y:S02]  /*5ca0*/  MOV R9, R12 ;  /* 0x0000000c00097202 */ /* 0x000fe40000000f00 */
[----:B------:R-:W-:Y:S01]  /*5cb0*/  FMUL.FTZ R13, R18, R87 ;  /* 0x00000057120d7220 */ /* 0x000fe20000410000 */
        /* <DEDUP_REMOVED lines=13> */
.L_x_16475:
        /* <DEDUP_REMOVED lines=13> */
.L_x_16477:
[----:B------:R-:W-:Y:S05]  /*5e60*/  BSYNC.RECONVERGENT B2 ;  /* 0x0000000000027941 */ /* 0x000fea0003800200 */
.L_x_16476:
        /* <DEDUP_REMOVED lines=57> */
[----:B------:R-:W-:-:S07]  /*6200*/  LOP3.LUT R8, R19, R8, R17, 0x96, !PT ;  /* 0x0000000813087212 */ /* 0x000fce00078e9611 */
.L_x_16474:
[----:B------:R-:W-:Y:S05]  /*6210*/  BSYNC.RECONVERGENT B1 ;  /* 0x0000000000017941 */ /* 0x000fea0003800200 */
.L_x_16473:
[----:B------:R-:W-:Y:S01]  /*6220*/  ISETP.NE.AND P5, PT, R18, 0x1, PT ;  /* 0x000000011200780c */ /* 0x000fe20003fa5270 */
[----:B------:R-:W-:Y:S01]  /*6230*/  HADD2.F32 R78, -RZ, R78.H1_H1 ;  /* 0x3000004eff4e7230 */ /* 0x000fe20000004100 */
        /* <DEDUP_REMOVED lines=17> */
.L_x_16480:
        /* <DEDUP_REMOVED lines=13> */
.L_x_16482:
[----:B------:R-:W-:Y:S05]  /*6420*/  BSYNC.RECONVERGENT B2 ;  /* 0x0000000000027941 */ /* 0x000fea0003800200 */
.L_x_16481:
        /* <DEDUP_REMOVED lines=59> */
.L_x_16479:
[----:B------:R-:W-:Y:S05]  /*67e0*/  BSYNC.RECONVERGENT B1 ;  /* 0x0000000000017941 */ /* 0x000fea0003800200 */
.L_x_16478:
[----:B------:R-:W-:Y:S01]  /*67f0*/  ISETP.NE.AND P6, PT, R17, 0x1, PT ;  /* 0x000000011100780c */ /* 0x000fe20003fc5270 */
[----:B------:R-:W-:Y:S01]  /*6800*/  HADD2.F32 R18, -RZ, R79.H0_H0 ;  /* 0x2000004fff127230 */ /* 0x000fe20000004100 */
        /* <DEDUP_REMOVED lines=17> */
.L_x_16485:
        /* <DEDUP_REMOVED lines=15> */
.L_x_16487:
[----:B------:R-:W-:Y:S05]  /*6a10*/  BSYNC.RECONVERGENT B2 ;  /* 0x0000000000027941 */ /* 0x000fea0003800200 */
.L_x_16486:
        /* <DEDUP_REMOVED lines=52> */
[----:B------:R-:W-:-:S04]  /*6d60*/  IMAD.WIDE.U32 R16, R16, -0x2daee0ad, RZ ;  /* 0xd2511f5310107825 */ /* 0x000fc800078e00ff */
[----:B------:R-:W-:Y:S01]  /*6d70*/  VIADD R7, R90, 0x8ff34781 ;  /* 0x8ff347815a077836 */ /* 0x000fe20000000000 */
[----:B------:R-:W-:Y:S01]  /*6d80*/  LOP3.LUT R8, R9, R8, R17, 0x96, !PT ;  /* 0x0000000809087212 */ /* 0x000fe200078e9611 */
[----:B------:R-:W-:Y:S02]  /*6d90*/  HFMA2 R9, -RZ, RZ, 0, 0 ;  /* 0x00000000ff097431 */ /* 0x000fe400000001ff */
[----:B------:R-:W-:Y:S01]  /*6da0*/  IMAD.MOV.U32 R92, RZ, RZ, R16 ;  /* 0x000000ffff5c7224 */ /* 0x000fe200078e0010 */
[----:B------:R-:W-:Y:S01]  /*6db0*/  LOP3.LUT R7, R7, R12, R19, 0x96, !PT ;  /* 0x0000000c07077212 */ /* 0x000fe200078e9613 */
[----:B------:R-:W-:-:S07]  /*6dc0*/  IMAD.MOV.U32 R12, RZ, RZ, R18 ;  /* 0x000000ffff0c7224 */ /* 0x000fce00078e0012 */
.L_x_16484:
[----:B------:R-:W-:Y:S05]  /*6dd0*/  BSYNC.RECONVERGENT B1 ;  /* 0x0000000000017941 */ /* 0x000fea0003800200 */
.L_x_16483:
[----:B------:R-:W-:Y:S01]  /*6de0*/  I2FP.F32.U32 R16, R13 ;  /* 0x0000000d00107245 */ /* 0x000fe20000201000 */
[----:B------:R-:W-:Y:S01]  /*6df0*/  HADD2.F32 R96, -RZ, R79.H1_H1 ;  /* 0x3000004fff607230 */ /* 0x000fe20000004100 */
[----:B------:R-:W-:Y:S02]  /*6e00*/  ISETP.NE.AND P6, PT, R94, RZ, PT ;  /* 0x000000ff5e00720c */ /* 0x000fe40003fc5270 */
[----:B------:R-:W-:Y:S01]  /*6e10*/  FSEL R17, R76, RZ, P0 ;  /* 0x000000ff4c117208 */ /* 0x000fe20000000000 */
[----:B------:R-:W-:Y:S01]  /*6e20*/  FFMA.FTZ R18, R16, R83, 1.1641532182693481445e-10 ;  /* 0x2f00000010127423 */ /* 0x000fe20000010053 */
[----:B------:R-:W-:Y:S01]  /*6e30*/  FMUL.FTZ R13, R96, R87 ;  /* 0x00000057600d7220 */ /* 0x000fe20000410000 */
        /* <DEDUP_REMOVED lines=10> */
.L_x_16447:
        /* <DEDUP_REMOVED lines=18> */
[C---:B------:R-:W-:Y:S01]  /*7000*/  IADD3 R92, PT, PT, R85.reuse, 0x100, RZ ;  /* 0x00000100555c7810 */ /* 0x040fe20007ffe0ff */
[----:B-1----:R-:W-:Y:S02]  /*7010*/  IMAD.WIDE.U32 R76, R85, 0x8, R76 ;  /* 0x00000008554c7825 */ /* 0x002fe400078e004c */
[----:B------:R0:W-:Y:S04]  /*7020*/  STG.E.128 desc[UR8][R78.64+0x10], R80 ;  /* 0x000010504e007986 */ /* 0x0001e8000c101d08 */
[----:B------:R0:W-:Y:S02]  /*7030*/  STG.E.64 desc[UR8][R76.64], R94 ;  /* 0x0000005e4c007986 */ /* 0x0001e4000c101b08 */
.L_x_16406:
[----:B------:R-:W-:Y:S05]  /*7040*/  BSYNC.RECONVERGENT B0 ;  /* 0x0000000000007941 */ /* 0x000fea0003800200 */
.L_x_16405:
        /* <DEDUP_REMOVED lines=30> */
.L_x_16493:
        /* <DEDUP_REMOVED lines=13> */
.L_x_16495:
[----:B------:R-:W-:Y:S05]  /*7300*/  BSYNC.RECONVERGENT B2 ;  /* 0x0000000000027941 */ /* 0x000fea0003800200 */
.L_x_16494:
        /* <DEDUP_REMOVED lines=58> */
[----:B------:R-:W-:-:S07]  /*76b0*/  HFMA2 R98, -RZ, RZ, 0, 0 ;  /* 0x00000000ff627431 */ /* 0x000fce00000001ff */
.L_x_16492:
[----:B------:R-:W-:Y:S05]  /*76c0*/  BSYNC.RECONVERGENT B1 ;  /* 0x0000000000017941 */ /* 0x000fea0003800200 */
.L_x_16491:
        /* <DEDUP_REMOVED lines=26> */
.L_x_16498:
        /* <DEDUP_REMOVED lines=13> */
.L_x_16500:
[----:B------:R-:W-:Y:S05]  /*7940*/  BSYNC.RECONVERGENT B2 ;  /* 0x0000000000027941 */ /* 0x000fea0003800200 */
.L_x_16499:
        /* <DEDUP_REMOVED lines=54> */
[----:B------:R-:W-:Y:S01]  /*7cb0*/  HFMA2 R97, -RZ, RZ, 0, 0 ;  /* 0x00000000ff617431 */ /* 0x000fe200000001ff */
[----:B------:R-:W-:Y:S01]  /*7cc0*/  MOV R9, R94 ;  /* 0x0000005e00097202 */ /* 0x000fe20000000f00 */
[----:B------:R-:W-:Y:S01]  /*7cd0*/  IMAD.MOV.U32 R12, RZ, RZ, R98 ;  /* 0x000000ffff0c7224 */ /* 0x000fe200078e0062 */
[----:B------:R-:W-:Y:S01]  /*7ce0*/  LOP3.LUT R7, R7, R100, R99, 0x96, !PT ;  /* 0x0000006407077212 */ /* 0x000fe200078e9663 */
[----:B------:R-:W-:-:S07]  /*7cf0*/  IMAD.MOV.U32 R94, RZ, RZ, R96 ;  /* 0x000000ffff5e7224 */ /* 0x000fce00078e0060 */
.L_x_16497:
[----:B------:R-:W-:Y:S05]  /*7d00*/  BSYNC.RECONVERGENT B1 ;  /* 0x0000000000017941 */ /* 0x000fea0003800200 */
.L_x_16496:
        /* <DEDUP_REMOVED lines=22> */
.L_x_16503:
        /* <DEDUP_REMOVED lines=13> */
.L_x_16505:
[----:B------:R-:W-:Y:S05]  /*7f40*/  BSYNC.RECONVERGENT B2 ;  /* 0x0000000000027941 */ /* 0x000fea0003800200 */
.L_x_16504:
        /* <DEDUP_REMOVED lines=59> */
.L_x_16502:
[----:B------:R-:W-:Y:S05]  /*8300*/  BSYNC.RECONVERGENT B1 ;  /* 0x0000000000017941 */ /* 0x000fea0003800200 */
.L_x_16501:
        /* <DEDUP_REMOVED lines=22> */
.L_x_16508:
        /* <DEDUP_REMOVED lines=13> */
.L_x_16510:
[----:B------:R-:W-:Y:S05]  /*8540*/  BSYNC.RECONVERGENT B2 ;  /* 0x0000000000027941 */ /* 0x000fea0003800200 */
.L_x_16509:
        /* <DEDUP_REMOVED lines=59> */
.L_x_16507:
[----:B------:R-:W-:Y:S05]  /*8900*/  BSYNC.RECONVERGENT B1 ;  /* 0x0000000000017941 */ /* 0x000fea0003800200 */
.L_x_16506:
        /* <DEDUP_REMOVED lines=22> */
.L_x_16513:
        /* <DEDUP_REMOVED lines=13> */
.L_x_16515:
[----:B------:R-:W-:Y:S05]  /*8b40*/  BSYNC.RECONVERGENT B2 ;  /* 0x0000000000027941 */ /* 0x000fea0003800200 */
.L_x_16514:
        /* <DEDUP_REMOVED lines=59> */
.L_x_16512:
[----:B------:R-:W-:Y:S05]  /*8f00*/  BSYNC.RECONVERGENT B1 ;  /* 0x0000000000017941 */ /* 0x000fea0003800200 */
.L_x_16511:
[----:B------:R-:W-:Y:S01]  /*8f10*/  I2FP.F32.U32 R9, R9 ;  /* 0x0000000900097245 */ /* 0x000fe20000201000 */
[----:B------:R-:W-:Y:S01]  /*8f20*/  HADD2.F32 R96, -RZ, R58.H0_H0 ;  /* 0x2000003aff607230 */ /* 0x000fe20000004100 */
[----:B------:R-:W-:Y:S01]  /*8f30*/  ISETP.NE.AND P4, PT, R98, 0x1, PT ;  /* 0x000000016200780c */ /* 0x000fe20003f85270 */
[----:B------:R-:W-:Y:S01]  /*8f40*/  BSSY.RECONVERGENT B1, `(.L_x_16516) ;  /* 0x000005c000017945 */ /* 0x000fe20003800200 */
[----:B------:R-:W-:Y:S02]  /*8f50*/  IMAD.MOV.U32 R57, RZ, RZ, R12 ;  /* 0x000000ffff397224 */ /* 0x000fe400078e000c */
[----:B------:R-:W-:Y:S01]  /*8f60*/  FFMA.FTZ R56, R9, R102, 1.1641532182693481445e-10 ;  /* 0x2f00000009387423 */ /* 0x000fe20000010066 */
[----:B------:R-:W-:-:S04]  /*8f70*/  FMUL.FTZ R96, R96, R87 ;  /* 0x0000005760607220 */ /* 0x000fc80000410000 */
[----:B------:R-:W-:Y:S01]  /*8f80*/  FMUL.FTZ R96, R96, R93 ;  /* 0x0000005d60607220 */ /* 0x000fe20000410000 */
[----:B------:R-:W-:-:S04]  /*8f90*/  FSETP.GTU.FTZ.AND P3, PT, R56, R95, PT ;  /* 0x0000005f3800720b */ /* 0x000fc80003f7c000 */
        /* <DEDUP_REMOVED lines=13> */
.L_x_16518:
        /* <DEDUP_REMOVED lines=13> */
.L_x_16520:
[----:B------:R-:W-:Y:S05]  /*9140*/  BSYNC.RECONVERGENT B2 ;  /* 0x0000000000027941 */ /* 0x000fea0003800200 */
.L_x_16519:
        /* <DEDUP_REMOVED lines=59> */
.L_x_16517:
[----:B------:R-:W-:Y:S05]  /*9500*/  BSYNC.RECONVERGENT B1 ;  /* 0x0000000000017941 */ /* 0x000fea0003800200 */
.L_x_16516:
        /* <DEDUP_REMOVED lines=22> */
.L_x_16523:
        /* <DEDUP_REMOVED lines=13> */
.L_x_16525:
[----:B------:R-:W-:Y:S05]  /*9740*/  BSYNC.RECONVERGENT B2 ;  /* 0x0000000000027941 */ /* 0x000fea0003800200 */
.L_x_16524:
        /* <DEDUP_REMOVED lines=59> */
.L_x_16522:
[----:B------:R-:W-:Y:S05]  /*9b00*/  BSYNC.RECONVERGENT B1 ;  /* 0x0000000000017941 */ /* 0x000fea0003800200 */
.L_x_16521:
[----:B------:R-:W-:Y:S01]  /*9b10*/  I2FP.F32.U32 R9, R9 ;  /* 0x0000000900097245 */ /* 0x000fe20000201000 */
[----:B------:R-:W-:Y:S01]  /*9b20*/  HADD2.F32 R76, -RZ, R59.H0_H0 ;  /* 0x2000003bff4c7230 */ /* 0x000fe20000004100 */
[----:B------:R-:W-:Y:S01]  /*9b30*/  ISETP.NE.AND P6, PT, R97, 0x1, PT ;  /* 0x000000016100780c */ /* 0x000fe20003fc5270 */
[----:B------:R-:W-:Y:S01]  /*9b40*/  BSSY.RECONVERGENT B1, `(.L_x_16526) ;  /* 0x000005e000017945 */ /* 0x000fe20003800200 */
[----:B------:R-:W-:Y:S02]  /*9b50*/  IMAD.MOV.U32 R96, RZ, RZ, R12 ;  /* 0x000000ffff607224 */ /* 0x000fe400078e000c */
[----:B------:R-:W-:Y:S01]  /*9b60*/  FFMA.FTZ R58, R9, R102, 1.1641532182693481445e-10 ;  /* 0x2f000000093a7423 */ /* 0x000fe20000010066 */
[----:B------:R-:W-:Y:S01]  /*9b70*/  FMUL.FTZ R76, R76, R87 ;  /* 0x000000574c4c7220 */ /* 0x000fe20000410000 */
[----:B------:R-:W-:-:S03]  /*9b80*/  HFMA2 R9, -RZ, RZ, 0, 1.1920928955078125e-07 ;  /* 0x00000002ff097431 */ /* 0x000fc600000001ff */
        /* <DEDUP_REMOVED lines=14> */
.L_x_16528:
        /* <DEDUP_REMOVED lines=15> */
.L_x_16530:
[----:B------:R-:W-:Y:S05]  /*9d60*/  BSYNC.RECONVERGENT B2 ;  /* 0x0000000000027941 */ /* 0x000fea0003800200 */
.L_x_16529:
        /* <DEDUP_REMOVED lines=59> */
.L_x_16527:
[----:B------:R-:W-:Y:S05]  /*a120*/  BSYNC.RECONVERGENT B1 ;  /* 0x0000000000017941 */ /* 0x000fea0003800200 */
.L_x_16526:
        /* <DEDUP_REMOVED lines=10> */
.L_x_16490:
        /* <DEDUP_REMOVED lines=16> */
.L_x_16534:
        /* <DEDUP_REMOVED lines=13> */
.L_x_16536:
[----:B------:R-:W-:Y:S05]  /*a3a0*/  BSYNC.RECONVERGENT B2 ;  /* 0x0000000000027941 */ /* 0x000fea0003800200 */
.L_x_16535:
        /* <DEDUP_REMOVED lines=39> */
[----:B------:R-:W-:-:S03]  /*a620*/  IADD3 R7, PT, PT, R90, 0x5384540f, RZ ;  /* 0x5384540f5a077810 */ /* 0x000fc60007ffe0ff */
[----:B------:R-:W-:Y:S01]  /*a630*/  IMAD.WIDE.U32 R52, R52, -0x2daee0ad, RZ ;  /* 0xd2511f5334347825 */ /* 0x000fe200078e00ff */
[----:B------:R-:W-:-:S04]  /*a640*/  LOP3.LUT R7, R7, R54, R77, 0x96, !PT ;  /* 0x0000003607077212 */ /* 0x000fc800078e964d */
[----:B------:R-:W-:Y:S01]  /*a650*/  LOP3.LUT R54, R2, R8, R53, 0x96, !PT ;  /* 0x0000000802367212 */ /* 0x000fe200078e9635 */
[----:B------:R-:W-:Y:S01]  /*a660*/  IMAD.WIDE.U32 R8, R7, -0x2daee0ad, RZ ;  /* 0xd2511f5307087825 */ /* 0x000fe200078e00ff */
[----:B------:R-:W-:-:S03]  /*a670*/  IADD3 R7, PT, PT, R90, -0xe443238, RZ ;  /* 0xf1bbcdc85a077810 */ /* 0x000fc60007ffe0ff */
        /* <DEDUP_REMOVED lines=13> */
.L_x_16533:
[----:B------:R-:W-:Y:S05]  /*a750*/  BSYNC.RECONVERGENT B1 ;  /* 0x0000000000017941 */ /* 0x000fea0003800200 */
.L_x_16532:
[----:B------:R-:W0:Y:S01]  /*a760*/  LDC R53, c[0x0][0x404] ;  /* 0x00010100ff357b82 */ /* 0x000e220000000800 */
[----:B------:R-:W-:Y:S01]  /*a770*/  I2FP.F32.U32 R9, R52 ;  /* 0x0000003400097245 */ /* 0x000fe20000201000 */
[----:B------:R-:W-:Y:S01]  /*a780*/  HFMA2 R52, -RZ, RZ, 0.1171875, 0 ;  /* 0x2f800000ff347431 */ /* 0x000fe200000001ff */
[----:B------:R-:W-:Y:S01]  /*a790*/  ISETP.NE.AND P0, PT, R55, 0x1, PT ;  /* 0x000000013700780c */ /* 0x000fe20003f05270 */
[----:B-----5:R-:W-:Y:S01]  /*a7a0*/  HADD2.F32 R78, -RZ, R56.H0_H0 ;  /* 0x20000038ff4e7230 */ /* 0x020fe20000004100 */
[----:B------:R-:W-:Y:S03]  /*a7b0*/  BSSY.RECONVERGENT B1, `(.L_x_16537) ;  /* 0x000005b000017945 */ /* 0x000fe60003800200 */
[----:B------:R-:W1:Y:S01]  /*a7c0*/  LDC R76, c[0x0][0x408] ;  /* 0x00010200ff4c7b82 */ /* 0x000e620000000800 */
[----:B------:R-:W-:Y:S01]  /*a7d0*/  FMUL.FTZ R93, R78, R87 ;  /* 0x000000574e5d7220 */ /* 0x000fe20000410000 */
[----:B------:R-:W-:-:S02]  /*a7e0*/  IMAD.MOV.U32 R78, RZ, RZ, 0x2 ;  /* 0x00000002ff4e7424 */ /* 0x000fc400078e00ff */
[----:B------:R-:W-:Y:S01]  /*a7f0*/  FFMA.FTZ R54, R9, R52, 1.1641532182693481445e-10 ;  /* 0x2f00000009367423 */ /* 0x000fe20000010034 */
[----:B------:R-:W-:-:S04]  /*a800*/  MOV R9, R12 ;  /* 0x0000000c00097202 */ /* 0x000fc80000000f00 */
        /* <DEDUP_REMOVED lines=12> */
.L_x_16539:
        /* <DEDUP_REMOVED lines=13> */
.L_x_16541:
[----:B------:R-:W-:Y:S05]  /*a9a0*/  BSYNC.RECONVERGENT B2 ;  /* 0x0000000000027941 */ /* 0x000fea0003800200 */
.L_x_16540:
        /* <DEDUP_REMOVED lines=55> */
[----:B------:R-:W-:Y:S01]  /*ad20*/  IMAD.MOV.U32 R9, RZ, RZ, R94 ;  /* 0x000000ffff097224 */ /* 0x000fe200078e005e */
[----:B------:R-:W-:Y:S01]  /*ad30*/  MOV R94, R78 ;  /* 0x0000004e005e7202 */ /* 0x000fe20000000f00 */
[----:B------:R-:W-:Y:S01]  /*ad40*/  IMAD.MOV.U32 R78, RZ, RZ, RZ ;  /* 0x000000ffff4e7224 */ /* 0x000fe200078e00ff */
[----:B------:R-:W-:-:S07]  /*ad50*/  LOP3.LUT R8, R77, R54, R79, 0x96, !PT ;  /* 0x000000364d087212 */ /* 0x000fce00078e964f */
.L_x_16538:
[----:B------:R-:W-:Y:S05]  /*ad60*/  BSYNC.RECONVERGENT B1 ;  /* 0x0000000000017941 */ /* 0x000fea0003800200 */
.L_x_16537:
[----:B------:R-:W-:Y:S01]  /*ad70*/  ISETP.NE.AND P1, PT, R78, 0x1, PT ;  /* 0x000000014e00780c */ /* 0x000fe20003f25270 */
[----:B------:R-:W-:Y:S01]  /*ad80*/  HADD2.F32 R56, -RZ, R56.H1_H1 ;  /* 0x30000038ff387230 */ /* 0x000fe20000004100 */
[----:B------:R-:W-:Y:S01]  /*ad90*/  I2FP.F32.U32 R9, R9 ;  /* 0x0000000900097245 */ /* 0x000fe20000201000 */
[----:B------:R-:W-:Y:S01]  /*ada0*/  BSSY.RECONVERGENT B1, `(.L_x_16542) ;  /* 0x0000059000017945 */ /* 0x000fe20003800200 */
[----:B------:R-:W-:Y:S02]  /*adb0*/  HFMA2 R79, -RZ, RZ, 0, 1.1920928955078125e-07 ;  /* 0x00000002ff4f7431 */ /* 0x000fe400000001ff */
        /* <DEDUP_REMOVED lines=14> */
.L_x_16544:
        /* <DEDUP_REMOVED lines=13> */
.L_x_16546:
[----:B------:R-:W-:Y:S05]  /*af70*/  BSYNC.RECONVERGENT B2 ;  /* 0x0000000000027941 */ /* 0x000fea0003800200 */
.L_x_16545:
        /* <DEDUP_REMOVED lines=55> */
[----:B------:R-:W-:Y:S01]  /*b2f0*/  IMAD.MOV.U32 R12, RZ, RZ, R96 ;  /* 0x000000ffff0c7224 */ /* 0x000fe200078e0060 */
[----:B------:R-:W-:Y:S02]  /*b300*/  LOP3.LUT R8, R9, R8, R55, 0x96, !PT ;  /* 0x0000000809087212 */ /* 0x000fe400078e9637 */
[----:B------:R-:W-:Y:S01]  /*b310*/  MOV R9, R94 ;  /* 0x0000005e00097202 */ /* 0x000fe20000000f00 */
[----:B------:R-:W-:-:S07]  /*b320*/  IMAD.MOV.U32 R94, RZ, RZ, R54 ;  /* 0x000000ffff5e7224 */ /* 0x000fce00078e0036 */
.L_x_16543:
[----:B------:R-:W-:Y:S05]  /*b330*/  BSYNC.RECONVERGENT B1 ;  /* 0x0000000000017941 */ /* 0x000fea0003800200 */
.L_x_16542:
[----:B------:R-:W-:Y:S01]  /*b340*/  ISETP.NE.AND P2, PT, R79, 0x1, PT ;  /* 0x000000014f00780c */ /* 0x000fe20003f45270 */
[----:B------:R-:W-:Y:S01]  /*b350*/  HADD2.F32 R56, -RZ, R57.H0_H0 ;  /* 0x20000039ff387230 */ /* 0x000fe20000004100 */
[----:B------:R-:W-:Y:S01]  /*b360*/  I2FP.F32.U32 R9, R9 ;  /* 0x0000000900097245 */ /* 0x000fe20000201000 */
[----:B------:R-:W-:Y:S01]  /*b370*/  BSSY.RECONVERGENT B1, `(.L_x_16547) ;  /* 0x0000059000017945 */ /* 0x000fe20003800200 */
[----:B------:R-:W-:Y:S02]  /*b380*/  IMAD.MOV.U32 R95, RZ, RZ, 0x2 ;  /* 0x00000002ff5f7424 */ /* 0x000fe400078e00ff */
[----:B------:R-:W-:Y:S01]  /*b390*/  FMUL.FTZ R55, R56, R87 ;  /* 0x0000005738377220 */ /* 0x000fe20000410000 */
[----:B------:R-:W-:Y:S01]  /*b3a0*/  FFMA.FTZ R54, R9, R52, 1.1641532182693481445e-10 ;  /* 0x2f00000009367423 */ /* 0x000fe20000010034 */
[----:B------:R-:W-:-:S04]  /*b3b0*/  MOV R9, R12 ;  /* 0x0000000c00097202 */ /* 0x000fc80000000f00 */
        /* <DEDUP_REMOVED lines=11> */
.L_x_16549:
        /* <DEDUP_REMOVED lines=13> */
.L_x_16551:
[----:B------:R-:W-:Y:S05]  /*b540*/  BSYNC.RECONVERGENT B2 ;  /* 0x0000000000027941 */ /* 0x000fea0003800200 */
.L_x_16550:
        /* <DEDUP_REMOVED lines=35> */
[----:B------:R-:W-:-:S03]  /*b780*/  IADD3 R55, PT, PT, R91, -0x24c28bd8, RZ ;  /* 0xdb3d74285b377810 */ /* 0x000fc60007ffe0ff */
        /* <DEDUP_REMOVED lines=23> */
.L_x_16548:
[----:B------:R-:W-:Y:S05]  /*b900*/  BSYNC.RECONVERGENT B1 ;  /* 0x0000000000017941 */ /* 0x000fea0003800200 */
.L_x_16547:
        /* <DEDUP_REMOVED lines=19> */
.L_x_16554:
        /* <DEDUP_REMOVED lines=13> */
.L_x_16556:
[----:B------:R-:W-:Y:S05]  /*bb10*/  BSYNC.RECONVERGENT B2 ;  /* 0x0000000000027941 */ /* 0x000fea0003800200 */
.L_x_16555:
        /* <DEDUP_REMOVED lines=47> */
[----:B------:R-:W-:-:S04]  /*be10*/  IMAD.WIDE.U32 R78, R78, -0x326172a9, RZ ;  /* 0xcd9e8d574e4e7825 */ /* 0x000fc800078e00ff */
        /* <DEDUP_REMOVED lines=9> */
[----:B------:R-:W-:Y:S02]  /*beb0*/  HFMA2 R79, -RZ, RZ, 0, 0 ;  /* 0x00000000ff4f7431 */ /* 0x000fe400000001ff */
[----:B------:R-:W-:-:S07]  /*bec0*/  IMAD.MOV.U32 R94, RZ, RZ, R56 ;  /* 0x000000ffff5e7224 */ /* 0x000fce00078e0038 */
.L_x_16553:
[----:B------:R-:W-:Y:S05]  /*bed0*/  BSYNC.RECONVERGENT B1 ;  /* 0x0000000000017941 */ /* 0x000fea0003800200 */
.L_x_16552:
[----:B------:R-:W-:Y:S01]  /*bee0*/  ISETP.NE.AND P4, PT, R79, 0x1, PT ;  /* 0x000000014f00780c */ /* 0x000fe20003f85270 */
[----:B------:R-:W-:Y:S01]  /*bef0*/  HADD2.F32 R56, -RZ, R58.H0_H0 ;  /* 0x2000003aff387230 */ /* 0x000fe20000004100 */
[----:B------:R-:W-:Y:S01]  /*bf00*/  I2FP.F32.U32 R9, R9 ;  /* 0x0000000900097245 */ /* 0x000fe20000201000 */
[----:B------:R-:W-:Y:S01]  /*bf10*/  BSSY.RECONVERGENT B1, `(.L_x_16557) ;  /* 0x0000059000017945 */ /* 0x000fe20003800200 */
[----:B------:R-:W-:Y:S02]  /*bf20*/  IMAD.MOV.U32 R95, RZ, RZ, 0x2 ;  /* 0x00000002ff5f7424 */ /* 0x000fe400078e00ff */
[----:B------:R-:W-:Y:S01]  /*bf30*/  FMUL.FTZ R57, R56, R87 ;  /* 0x0000005738397220 */ /* 0x000fe20000410000 */
        /* <DEDUP_REMOVED lines=13> */
.L_x_16559:
        /* <DEDUP_REMOVED lines=13> */
.L_x_16561:
[----:B------:R-:W-:Y:S05]  /*c0e0*/  BSYNC.RECONVERGENT B2 ;  /* 0x0000000000027941 */ /* 0x000fea0003800200 */
.L_x_16560:
        /* <DEDUP_REMOVED lines=59> */
.L_x_16558:
[----:B------:R-:W-:Y:S05]  /*c4a0*/  BSYNC.RECONVERGENT B1 ;  /* 0x0000000000017941 */ /* 0x000fea0003800200 */
.L_x_16557:
        /* <DEDUP_REMOVED lines=19> */
.L_x_16564:
        /* <DEDUP_REMOVED lines=13> */
.L_x_16566:
[----:B------:R-:W-:Y:S05]  /*c6b0*/  BSYNC.RECONVERGENT B2 ;  /* 0x0000000000027941 */ /* 0x000fea0003800200 */
.L_x_16565:
        /* <DEDUP_REMOVED lines=54> */
[----:B------:R-:W-:Y:S02]  /*ca20*/  IMAD.MOV.U32 R12, RZ, RZ, R96 ;  /* 0x000000ffff0c7224 */ /* 0x000fe400078e0060 */
[----:B------:R-:W-:Y:S01]  /*ca30*/  HFMA2 R96, -RZ, RZ, 0, 0 ;  /* 0x00000000ff607431 */ /* 0x000fe200000001ff */
[----:B------:R-:W-:Y:S01]  /*ca40*/  MOV R9, R94 ;  /* 0x0000005e00097202 */ /* 0x000fe20000000f00 */
[----:B------:R-:W-:Y:S01]  /*ca50*/  IMAD.MOV.U32 R94, RZ, RZ, R78 ;  /* 0x000000ffff5e7224 */ /* 0x000fe200078e004e */
[----:B------:R-:W-:-:S07]  /*ca60*/  LOP3.LUT R7, R7, R98, R97, 0x96, !PT ;  /* 0x0000006207077212 */ /* 0x000fce00078e9661 */
.L_x_16563:
[----:B------:R-:W-:Y:S05]  /*ca70*/  BSYNC.RECONVERGENT B1 ;  /* 0x0000000000017941 */ /* 0x000fea0003800200 */
.L_x_16562:
        /* <DEDUP_REMOVED lines=19> */
.L_x_16569:
        /* <DEDUP_REMOVED lines=15> */
.L_x_16571:
[----:B------:R-:W-:Y:S05]  /*cca0*/  BSYNC.RECONVERGENT B2 ;  /* 0x0000000000027941 */ /* 0x000fea0003800200 */
.L_x_16570:
        /* <DEDUP_REMOVED lines=59> */
.L_x_16568:
[----:B------:R-:W-:Y:S05]  /*d060*/  BSYNC.RECONVERGENT B1 ;  /* 0x0000000000017941 */ /* 0x000fea0003800200 */
.L_x_16567:
        /* <DEDUP_REMOVED lines=16> */
.L_x_16531:
        /* <DEDUP_REMOVED lines=16> */
[----:B------:R-:W-:Y:S02]  /*d270*/  MOV R13, R94 ;  /* 0x0000005e000d7202 */ /* 0x000fe40000000f00 */
[----:B------:R2:W-:Y:S01]  /*d280*/  STG.E.128 desc[UR8][R78.64], R52 ;  /* 0x000000344e007986 */ /* 0x0005e2000c101d08 */
[----:B-1----:R-:W-:-:S03]  /*d290*/  IMAD.WIDE.U32 R76, R92, 0x8, R76 ;  /* 0x000000085c4c7825 */ /* 0x002fc600078e004c */
[----:B------:R2:W-:Y:S01]  /*d2a0*/  STG.E.128 desc[UR8][R78.64+0x10], R56 ;  /* 0x000010384e007986 */ /* 0x0005e2000c101d08 */
[----:B------:R-:W-:-:S03]  /*d2b0*/  VIADD R92, R92, 0x100 ;  /* 0x000001005c5c7836 */ /* 0x000fc60000000000 */
[----:B------:R2:W-:Y:S04]  /*d2c0*/  STG.E.64 desc[UR8][R76.64], R96 ;  /* 0x000000604c007986 */ /* 0x0005e8000c101b08 */
.L_x_16489:
[----:B------:R-:W-:Y:S05]  /*d2d0*/  BSYNC.RECONVERGENT B0 ;  /* 0x0000000000007941 */ /* 0x000fea0003800200 */
.L_x_16488:
        /* <DEDUP_REMOVED lines=10> */
[----:B------:R-:W2:Y:S02]  /*d380*/  LDC.64 R60, c[0x0][0x3a0] ;  /* 0x0000e800ff3c7b82 */ /* 0x000ea40000000a00 */
[----:B--2---:R-:W-:-:S05]  /*d390*/  IMAD.WIDE.U32 R96, R92, 0x20, R60 ;  /* 0x000000205c607825 */ /* 0x004fca00078e003c */
[----:B------:R1:W5:Y:S04]  /*d3a0*/  LDG.E.128 R60, desc[UR8][R96.64] ;  /* 0x00000008603c7981 */ /* 0x000368000c1e1d00 */
[----:B0-----:R1:W5:Y:S01]  /*d3b0*/  LDG.E.128 R76, desc[UR8][R96.64+0x10] ;  /* 0x00001008604c7981 */ /* 0x001362000c1e1d00 */
[----:B------:R-:W-:Y:S01]  /*d3c0*/  ISETP.NE.AND P0, PT, R9, 0x1, PT ;  /* 0x000000010900780c */ /* 0x000fe20003f05270 */
[----:B------:R-:W-:Y:S01]  /*d3d0*/  BSSY.RECONVERGENT B1, `(.L_x_16575) ;  /* 0x0000057000017945 */ /* 0x000fe20003800200 */
[----:B------:R-:W-:Y:S02]  /*d3e0*/  HFMA2 R98, -RZ, RZ, 0, 1.1920928955078125e-07 ;  /* 0x00000002ff627431 */ /* 0x000fe400000001ff */
[----:B------:R-:W-:Y:S01]  /*d3f0*/  IMAD.MOV.U32 R99, RZ, RZ, R12 ;  /* 0x000000ffff637224 */ /* 0x000fe200078e000c */
[----:B------:R-:W-:-:S08]  /*d400*/  MOV R94, R13 ;  /* 0x0000000d005e7202 */ /* 0x000fd00000000f00 */
[----:B-1----:R-:W-:Y:S05]  /*d410*/  @!P0 BRA `(.L_x_16576) ;  /* 0x0000000400488947 */ /* 0x002fea0003800000 */
        /* <DEDUP_REMOVED lines=10> */
.L_x_16577:
        /* <DEDUP_REMOVED lines=13> */
.L_x_16579:
[----:B------:R-:W-:Y:S05]  /*d590*/  BSYNC.RECONVERGENT B2 ;  /* 0x0000000000027941 */ /* 0x000fea0003800200 */
.L_x_16578:
        /* <DEDUP_REMOVED lines=58> */
.L_x_16576:
[----:B------:R-:W-:Y:S05]  /*d940*/  BSYNC.RECONVERGENT B1 ;  /* 0x0000000000017941 */ /* 0x000fea0003800200 */
.L_x_16575:
        /* <DEDUP_REMOVED lines=26> */
.L_x_16582:
        /* <DEDUP_REMOVED lines=13> */
.L_x_16584:
[----:B------:R-:W-:Y:S05]  /*dbc0*/  BSYNC.RECONVERGENT B2 ;  /* 0x0000000000027941 */ /* 0x000fea0003800200 */
.L_x_16583:
        /* <DEDUP_REMOVED lines=59> */
.L_x_16581:
[----:B------:R-:W-:Y:S05]  /*df80*/  BSYNC.RECONVERGENT B1 ;  /* 0x0000000000017941 */ /* 0x000fea0003800200 */
.L_x_16580:
        /* <DEDUP_REMOVED lines=22> */
.L_x_16587:
        /* <DEDUP_REMOVED lines=13> */
.L_x_16589:
[----:B------:R-:W-:Y:S05]  /*e1c0*/  BSYNC.RECONVERGENT B2 ;  /* 0x0000000000027941 */ /* 0x000fea0003800200 */
.L_x_16588:
        /* <DEDUP_REMOVED lines=55> */
[----:B------:R-:W-:Y:S01]  /*e540*/  IMAD.MOV.U32 R100, RZ, RZ, RZ ;  /* 0x000000ffff647224 */ /* 0x000fe200078e00ff */
[----:B------:R-:W-:Y:S01]  /*e550*/  LOP3.LUT R8, R9, R8, R99, 0x96, !PT ;  /* 0x0000000809087212 */ /* 0x000fe200078e9663 */
[----:B------:R-:W-:Y:S01]  /*e560*/  IMAD.MOV.U32 R9, RZ, RZ, R94 ;  /* 0x000000ffff097224 */ /* 0x000fe200078e005e */
[----:B------:R-:W-:-:S07]  /*e570*/  MOV R94, R98 ;  /* 0x00000062005e7202 */ /* 0x000fce0000000f00 */
.L_x_16586:
[----:B------:R-:W-:Y:S05]  /*e580*/  BSYNC.RECONVERGENT B1 ;  /* 0x0000000000017941 */ /* 0x000fea0003800200 */
.L_x_16585:
[----:B------:R-:W-:Y:S01]  /*e590*/  I2FP.F32.U32 R64, R9 ;  /* 0x0000000900407245 */ /* 0x000fe20000201000 */
[----:B------:R-:W-:Y:S01]  /*e5a0*/  HADD2.F32 R98, -RZ, R65.H0_H0 ;  /* 0x20000041ff627230 */ /* 0x000fe20000004100 */
        /* <DEDUP_REMOVED lines=20> */
.L_x_16592:
        /* <DEDUP_REMOVED lines=13> */
.L_x_16594:
[----:B------:R-:W-:Y:S05]  /*e7c0*/  BSYNC.RECONVERGENT B2 ;  /* 0x0000000000027941 */ /* 0x000fea0003800200 */
.L_x_16593:
        /* <DEDUP_REMOVED lines=34> */
[----:B------:R-:W-:Y:S01]  /*e9f0*/  LOP3.LUT R102, R7, R102, R101, 0x96, !PT ;  /* 0x0000006607667212 */ /* 0x000fe200078e9665 */
[C---:B------:R-:W-:Y:S01]  /*ea00*/  VIADD R7, R90.reuse, 0xb54cda56 ;  /* 0xb54cda565a077836 */ /* 0x040fe20000000000 */
[----:B------:R-:W-:Y:S02]  /*ea10*/  LOP3.LUT R99, R99, R100, R9, 0x96, !PT ;  /* 0x0000006463637212 */ /* 0x000fe400078e9609 */
[----:B------:R-:W-:Y:S01]  /*ea20*/  IADD3 R9, PT, PT, R90, 0x5384540f, RZ ;  /* 0x5384540f5a097810 */ /* 0x000fe20007ffe0ff */
[----:B------:R-:W-:-:S05]  /*ea30*/  IMAD.WIDE.U32 R102, R102, -0x326172a9, RZ ;  /* 0xcd9e8d5766667825 */ /* 0x000fca00078e00ff */
        /* <DEDUP_REMOVED lines=16> */
[----:B------:R-:W-:Y:S02]  /*eb40*/  HFMA2 R99, -RZ, RZ, 0, 0 ;  /* 0x00000000ff637431 */ /* 0x000fe400000001ff */
[----:B------:R-:W-:Y:S01]  /*eb50*/  IMAD.MOV.U32 R12, RZ, RZ, R100 ;  /* 0x000000ffff0c7224 */ /* 0x000fe200078e0064 */
[----:B------:R-:W-:Y:S01]  /*eb60*/  LOP3.LUT R7, R7, R102, R101, 0x96, !PT ;  /* 0x0000006607077212 */ /* 0x000fe200078e9665 */
[----:B------:R-:W-:-:S07]  /*eb70*/  IMAD.MOV.U32 R94, RZ, RZ, R98 ;  /* 0x000000ffff5e7224 */ /* 0x000fce00078e0062 */
.L_x_16591:
[----:B------:R-:W-:Y:S05]  /*eb80*/  BSYNC.RECONVERGENT B1 ;  /* 0x0000000000017941 */ /* 0x000fea0003800200 */
.L_x_16590:
        /* <DEDUP_REMOVED lines=22> */
.L_x_16597:
        /* <DEDUP_REMOVED lines=13> */
.L_x_16599:
[----:B------:R-:W-:Y:S05]  /*edc0*/  BSYNC.RECONVERGENT B2 ;  /* 0x0000000000027941 */ /* 0x000fea0003800200 */
.L_x_16598:
        /* <DEDUP_REMOVED lines=59> */
.L_x_16596:
[----:B------:R-:W-:Y:S05]  /*f180*/  BSYNC.RECONVERGENT B1 ;  /* 0x0000000000017941 */ /* 0x000fea0003800200 */
.L_x_16595:
        /* <DEDUP_REMOVED lines=22> */
.L_x_16602:
        /* <DEDUP_REMOVED lines=13> */
.L_x_16604:
[----:B------:R-:W-:Y:S05]  /*f3c0*/  BSYNC.RECONVERGENT B2 ;  /* 0x0000000000027941 */ /* 0x000fea0003800200 */
.L_x_16603:
        /* <DEDUP_REMOVED lines=55> */
[----:B------:R-:W-:Y:S02]  /*f740*/  IMAD.MOV.U32 R94, RZ, RZ, R98 ;  /* 0x000000ffff5e7224 */ /* 0x000fe400078e0062 */
[----:B------:R-:W-:Y:S02]  /*f750*/  HFMA2 R98, -RZ, RZ, 0, 0 ;  /* 0x00000000ff627431 */ /* 0x000fe400000001ff */
[----:B------:R-:W-:Y:S01]  /*f760*/  IMAD.MOV.U32 R12, RZ, RZ, R100 ;  /* 0x000000ffff0c7224 */ /* 0x000fe200078e0064 */
[----:B------:R-:W-:-:S07]  /*f770*/  LOP3.LUT R7, R7, R102, R101, 0x96, !PT ;  /* 0x0000006607077212 */ /* 0x000fce00078e9665 */
.L_x_16601:
[----:B------:R-:W-:Y:S05]  /*f780*/  BSYNC.RECONVERGENT B1 ;  /* 0x0000000000017941 */ /* 0x000fea0003800200 */
.L_x_16600:
        /* <DEDUP_REMOVED lines=22> */
.L_x_16607:
        /* <DEDUP_REMOVED lines=13> */
.L_x_16609:
[----:B------:R-:W-:Y:S05]  /*f9c0*/  BSYNC.RECONVERGENT B2 ;  /* 0x0000000000027941 */ /* 0x000fea0003800200 */
.L_x_16608:
        /* <DEDUP_REMOVED lines=59> */
.L_x_16606:
[----:B------:R-:W-:Y:S05]  /*fd80*/  BSYNC.RECONVERGENT B1 ;  /* 0x0000000000017941 */ /* 0x000fea0003800200 */
.L_x_16605:
        /* <DEDUP_REMOVED lines=22> */
.L_x_16612:
        /* <DEDUP_REMOVED lines=15> */
.L_x_16614:
[----:B------:R-:W-:Y:S05]  /*ffe0*/  BSYNC.RECONVERGENT B2 ;  /* 0x0000000000027941 */ /* 0x000fea0003800200 */
.L_x_16613:
        /* <DEDUP_REMOVED lines=59> */
.L_x_16611:
[----:B------:R-:W-:Y:S05]  /*103a0*/  BSYNC.RECONVERGENT B1 ;  /* 0x0000000000017941 */ /* 0x000fea0003800200 */
.L_x_16610:
        /* <DEDUP_REMOVED lines=10> */
.L_x_16574:
        /* <DEDUP_REMOVED lines=16> */
.L_x_16618:
        /* <DEDUP_REMOVED lines=13> */
.L_x_16620:
[----:B------:R-:W-:Y:S05]  /*10620*/  BSYNC.RECONVERGENT B2 ;  /* 0x0000000000027941 */ /* 0x000fea0003800200 */
.L_x_16619:
[----:B------:R-:W-:Y:S01]  /*10630*/  IMAD.WIDE.U32 R62, R5, -0x326172a9, RZ ;  /* 0xcd9e8d57053e7825 */ /* 0x000fe200078e00ff */
[----:B------:R-:W-:Y:S02]  /*10640*/  LOP3.LUT R8, R10, R61, R91, 0x96, !PT ;  /* 0x0000003d0a087212 */ /* 0x000fe400078e965b */
[----:B------:R-:W-:Y:S01]  /*10650*/  IADD3 R61, PT, PT, R91, -0x4498517b, RZ ;  /* 0xbb67ae855b3d7810 */ /* 0x000fe20007ffe0ff */
[----:B------:R-:W-:Y:S01]  /*10660*/  VIADD R7, R90, 0x9e3779b9 ;  /* 0x9e3779b95a077836 */ /* 0x000fe20000000000 */
[----:B--2---:R-:W-:Y:S01]  /*10670*/  LOP3.LUT R76, R4, R63, R90, 0x96, !PT ;  /* 0x0000003f044c7212 */ /* 0x004fe200078e965a */
        /* <DEDUP_REMOVED lines=32> */
[----:B------:R-:W-:Y:S01]  /*10880*/  IMAD.WIDE.U32 R62, R9, -0x326172a9, RZ ;  /* 0xcd9e8d57093e7825 */ /* 0x000fe200078e00ff */
[C---:B------:R-:W-:Y:S02]  /*10890*/  IADD3 R9, PT, PT, R90.reuse, 0x5384540f, RZ ;  /* 0x5384540f5a097810 */ /* 0x040fe40007ffe0ff */
        /* <DEDUP_REMOVED lines=19> */
.L_x_16617:
[----:B------:R-:W-:Y:S05]  /*109d0*/  BSYNC.RECONVERGENT B1 ;  /* 0x0000000000017941 */ /* 0x000fea0003800200 */
.L_x_16616:
[----:B------:R-:W0:Y:S01]  /*109e0*/  LDC R61, c[0x0][0x404] ;  /* 0x00010100ff3d7b82 */ /* 0x000e220000000800 */
[----:B------:R-:W-:Y:S01]  /*109f0*/  I2FP.F32.U32 R9, R60 ;  /* 0x0000003c00097245 */ /* 0x000fe20000201000 */
[----:B------:R-:W-:Y:S01]  /*10a00*/  HFMA2 R60, -RZ, RZ, 0.1171875, 0 ;  /* 0x2f800000ff3c7431 */ /* 0x000fe200000001ff */
[----:B------:R-:W-:Y:S01]  /*10a10*/  ISETP.NE.AND P0, PT, R63, 0x1, PT ;  /* 0x000000013f00780c */ /* 0x000fe20003f05270 */
[----:B--2--5:R-:W-:Y:S01]  /*10a20*/  HADD2.F32 R78, -RZ, R64.H0_H0 ;  /* 0x20000040ff4e7230 */ /* 0x024fe20000004100 */
        /* <DEDUP_REMOVED lines=18> */
.L_x_16623:
        /* <DEDUP_REMOVED lines=13> */
.L_x_16625:
[----:B------:R-:W-:Y:S05]  /*10c20*/  BSYNC.RECONVERGENT B2 ;  /* 0x0000000000027941 */ /* 0x000fea0003800200 */
.L_x_16624:
        /* <DEDUP_REMOVED lines=59> */
.L_x_16622:
[----:B------:R-:W-:Y:S05]  /*10fe0*/  BSYNC.RECONVERGENT B1 ;  /* 0x0000000000017941 */ /* 0x000fea0003800200 */
.L_x_16621:
        /* <DEDUP_REMOVED lines=19> */
.L_x_16628:
        /* <DEDUP_REMOVED lines=13> */
.L_x_16630:
[----:B------:R-:W-:Y:S05]  /*111f0*/  BSYNC.RECONVERGENT B2 ;  /* 0x0000000000027941 */ /* 0x000fea0003800200 */
.L_x_16629:
        /* <DEDUP_REMOVED lines=59> */
.L_x_16627:
[----:B------:R-:W-:Y:S05]  /*115b0*/  BSYNC.RECONVERGENT B1 ;  /* 0x0000000000017941 */ /* 0x000fea0003800200 */
.L_x_16626:
        /* <DEDUP_REMOVED lines=19> */
.L_x_16633:
        /* <DEDUP_REMOVED lines=13> */
.L_x_16635:
[----:B------:R-:W-:Y:S05]  /*117c0*/  BSYNC.RECONVERGENT B2 ;  /* 0x0000000000027941 */ /* 0x000fea0003800200 */
.L_x_16634:
        /* <DEDUP_REMOVED lines=59> */
.L_x_16632:
[----:B------:R-:W-:Y:S05]  /*11b80*/  BSYNC.RECONVERGENT B1 ;  /* 0x0000000000017941 */ /* 0x000fea0003800200 */
.L_x_16631:
        /* <DEDUP_REMOVED lines=19> */
.L_x_16638:
        /* <DEDUP_REMOVED lines=13> */
.L_x_16640:
[----:B------:R-:W-:Y:S05]  /*11d90*/  BSYNC.RECONVERGENT B2 ;  /* 0x0000000000027941 */ /* 0x000fea0003800200 */
.L_x_16639:
        /* <DEDUP_REMOVED lines=59> */
.L_x_16637:
[----:B------:R-:W-:Y:S05]  /*12150*/  BSYNC.RECONVERGENT B1 ;  /* 0x0000000000017941 */ /* 0x000fea0003800200 */
.L_x_16636:
        /* <DEDUP_REMOVED lines=19> */
.L_x_16643:
        /* <DEDUP_REMOVED lines=13> */
.L_x_16645:
[----:B------:R-:W-:Y:S05]  /*12360*/  BSYNC.RECONVERGENT B2 ;  /* 0x0000000000027941 */ /* 0x000fea0003800200 */
.L_x_16644:
        /* <DEDUP_REMOVED lines=59> */
.L_x_16642:
[----:B------:R-:W-:Y:S05]  /*12720*/  BSYNC.RECONVERGENT B1 ;  /* 0x0000000000017941 */ /* 0x000fea0003800200 */
.L_x_16641:
        /* <DEDUP_REMOVED lines=19> */
.L_x_16648:
        /* <DEDUP_REMOVED lines=13> */
.L_x_16650:
[----:B------:R-:W-:Y:S05]  /*12930*/  BSYNC.RECONVERGENT B2 ;  /* 0x0000000000027941 */ /* 0x000fea0003800200 */
.L_x_16649:
        /* <DEDUP_REMOVED lines=59> */
.L_x_16647:
[----:B------:R-:W-:Y:S05]  /*12cf0*/  BSYNC.RECONVERGENT B1 ;  /* 0x0000000000017941 */ /* 0x000fea0003800200 */
.L_x_16646:
        /* <DEDUP_REMOVED lines=19> */
.L_x_16653:
        /* <DEDUP_REMOVED lines=15> */
.L_x_16655:
[----:B------:R-:W-:Y:S05]  /*12f20*/  BSYNC.RECONVERGENT B2 ;  /* 0x0000000000027941 */ /* 0x000fea0003800200 */
.L_x_16654:
        /* <DEDUP_REMOVED lines=59> */
.L_x_16652:
[----:B------:R-:W-:Y:S05]  /*132e0*/  BSYNC.RECONVERGENT B1 ;  /* 0x0000000000017941 */ /* 0x000fea0003800200 */
.L_x_16651:
        /* <DEDUP_REMOVED lines=16> */
.L_x_16615:
        /* <DEDUP_REMOVED lines=22> */
.L_x_16573:
[----:B------:R-:W-:Y:S05]  /*13550*/  BSYNC.RECONVERGENT B0 ;  /* 0x0000000000007941 */ /* 0x000fea0003800200 */
.L_x_16572:
[----:B------:R-:W-:Y:S01]  /*13560*/  ISETP.GE.U32.AND P0, PT, R3, 0x400, PT ;  /* 0x000004000300780c */ /* 0x000fe20003f06070 */
[----:B------:R-:W-:Y:S03]  /*13570*/  BSSY.RECONVERGENT B0, `(.L_x_16656) ;  /* 0x0000625000007945 */ /* 0x000fe60003800200 */
[----:B0-----:R-:W-:-:S09]  /*13580*/  P2R R94, PR, RZ, 0x1 ;  /* 0x00000001ff5e7803 */ /* 0x001fd20000000000 */
[----:B------:R-:W-:Y:S05]  /*13590*/  @!P0 BRA `(.L_x_16657) ;  /* 0x0000006000888947 */ /* 0x000fea0003800000 */
        /* <DEDUP_REMOVED lines=9> */
[----:B--23--:R0:W5:Y:S01]  /*13630*/  LDG.E.128 R76, desc[UR8][R98.64+0x10] ;  /* 0x00001008624c7981 */ /* 0x00c162000c1e1d00 */
        /* <DEDUP_REMOVED lines=16> */
.L_x_16661:
        /* <DEDUP_REMOVED lines=13> */
.L_x_16663:
[----:B------:R-:W-:Y:S05]  /*13810*/  BSYNC.RECONVERGENT B2 ;  /* 0x0000000000027941 */ /* 0x000fea0003800200 */
.L_x_16662:
        /* <DEDUP_REMOVED lines=53> */
[----:B------:R-:W-:-:S03]  /*13b70*/  MOV R12, R100 ;  /* 0x00000064000c7202 */ /* 0x000fc60000000f00 */
[----:B------:R-:W-:Y:S01]  /*13b80*/  HFMA2 R100, -RZ, RZ, 0, 0 ;  /* 0x00000000ff647431 */ /* 0x000fe200000001ff */
[----:B------:R-:W-:Y:S01]  /*13b90*/  LOP3.LUT R7, R7, R98, R101, 0x96, !PT ;  /* 0x0000006207077212 */ /* 0x000fe200078e9665 */
[----:B------:R-:W-:Y:S01]  /*13ba0*/  IMAD.MOV.U32 R101, RZ, RZ, R13 ;  /* 0x000000ffff657224 */ /* 0x000fe200078e000d */
[----:B------:R-:W-:-:S07]  /*13bb0*/  LOP3.LUT R8, R9, R8, R97, 0x96, !PT ;  /* 0x0000000809087212 */ /* 0x000fce00078e9661 */
.L_x_16660:
[----:B------:R-:W-:Y:S05]  /*13bc0*/  BSYNC.RECONVERGENT B1 ;  /* 0x0000000000017941 */ /* 0x000fea0003800200 */
.L_x_16659:
        /* <DEDUP_REMOVED lines=26> */
.L_x_16666:
        /* <DEDUP_REMOVED lines=13> */
.L_x_16668:
[----:B------:R-:W-:Y:S05]  /*13e40*/  BSYNC.RECONVERGENT B2 ;  /* 0x0000000000027941 */ /* 0x000fea0003800200 */
.L_x_16667:
        /* <DEDUP_REMOVED lines=59> */
.L_x_16665:
[----:B------:R-:W-:Y:S05]  /*14200*/  BSYNC.RECONVERGENT B1 ;  /* 0x0000000000017941 */ /* 0x000fea0003800200 */
.L_x_16664:
        /* <DEDUP_REMOVED lines=22> */
.L_x_16671:
        /* <DEDUP_REMOVED lines=13> */
.L_x_16673:
[----:B------:R-:W-:Y:S05]  /*14440*/  BSYNC.RECONVERGENT B2 ;  /* 0x0000000000027941 */ /* 0x000fea0003800200 */
.L_x_16672:
        /* <DEDUP_REMOVED lines=59> */
.L_x_16670:
[----:B------:R-:W-:Y:S05]  /*14800*/  BSYNC.RECONVERGENT B1 ;  /* 0x0000000000017941 */ /* 0x000fea0003800200 */
.L_x_16669:
        /* <DEDUP_REMOVED lines=22> */
.L_x_16676:
        /* <DEDUP_REMOVED lines=13> */
.L_x_16678:
[----:B------:R-:W-:Y:S05]  /*14a40*/  BSYNC.RECONVERGENT B2 ;  /* 0x0000000000027941 */ /* 0x000fea0003800200 */
.L_x_16677:
        /* <DEDUP_REMOVED lines=59> */
.L_x_16675:
[----:B------:R-:W-:Y:S05]  /*14e00*/  BSYNC.RECONVERGENT B1 ;  /* 0x0000000000017941 */ /* 0x000fea0003800200 */
.L_x_16674:
        /* <DEDUP_REMOVED lines=22> */
.L_x_16681:
        /* <DEDUP_REMOVED lines=13> */
.L_x_16683:
[----:B------:R-:W-:Y:S05]  /*15040*/  BSYNC.RECONVERGENT B2 ;  /* 0x0000000000027941 */ /* 0x000fea0003800200 */
.L_x_16682:
        /* <DEDUP_REMOVED lines=59> */
.L_x_16680:
[----:B------:R-:W-:Y:S05]  /*15400*/  BSYNC.RECONVERGENT B1 ;  /* 0x0000000000017941 */ /* 0x000fea0003800200 */
.L_x_16679:
        /* <DEDUP_REMOVED lines=22> */
.L_x_16686:
        /* <DEDUP_REMOVED lines=13> */
.L_x_16688:
[----:B------:R-:W-:Y:S05]  /*15640*/  BSYNC.RECONVERGENT B2 ;  /* 0x0000000000027941 */ /* 0x000fea0003800200 */
.L_x_16687:
        /* <DEDUP_REMOVED lines=59> */
.L_x_16685:
[----:B------:R-:W-:Y:S05]  /*15a00*/  BSYNC.RECONVERGENT B1 ;  /* 0x0000000000017941 */ /* 0x000fea0003800200 */
.L_x_16684:
        /* <DEDUP_REMOVED lines=22> */
.L_x_16691:
        /* <DEDUP_REMOVED lines=13> */
.L_x_16693:
[----:B------:R-:W-:Y:S05]  /*15c40*/  BSYNC.RECONVERGENT B2 ;  /* 0x0000000000027941 */ /* 0x000fea0003800200 */
.L_x_16692:
        /* <DEDUP_REMOVED lines=59> */
.L_x_16690:
[----:B------:R-:W-:Y:S05]  /*16000*/  BSYNC.RECONVERGENT B1 ;  /* 0x0000000000017941 */ /* 0x000fea0003800200 */
.L_x_16689:
        /* <DEDUP_REMOVED lines=22> */
.L_x_16696:
        /* <DEDUP_REMOVED lines=15> */
.L_x_16698:
[----:B------:R-:W-:Y:S05]  /*16260*/  BSYNC.RECONVERGENT B2 ;  /* 0x0000000000027941 */ /* 0x000fea0003800200 */
.L_x_16697:
        /* <DEDUP_REMOVED lines=59> */
.L_x_16695:
[----:B------:R-:W-:Y:S05]  /*16620*/  BSYNC.RECONVERGENT B1 ;  /* 0x0000000000017941 */ /* 0x000fea0003800200 */
.L_x_16694:
        /* <DEDUP_REMOVED lines=10> */
.L_x_16658:
[----:B------:R-:W-:Y:S01]  /*166d0*/  ISETP.NE.AND P0, PT, R9, 0x1, PT ;  /* 0x000000010900780c */ /* 0x000fe20003f05270 */
[----:B------:R-:W-:Y:S01]  /*166e0*/  BSSY.RECONVERGENT B1, `(.L_x_16700) ;  /* 0x0000057000017945 */ /* 0x000fe20003800200 */
[----:B------:R-:W-:Y:S01]  /*166f0*/  IMAD.MOV.U32 R71, RZ, RZ, 0x2 ;  /* 0x00000002ff477424 */ /* 0x000fe200078e00ff */
[----:B------:R-:W-:Y:S01]  /*16700*/  MOV R68, R12 ;  /* 0x0000000c00447202 */ /* 0x000fe20000000f00 */
[----:B--23--:R-:W-:-:S09]  /*16710*/  IMAD.MOV.U32 R96, RZ, RZ, R13 ;  /* 0x000000ffff607224 */ /* 0x00cfd200078e000d */
        /* <DEDUP_REMOVED lines=11> */
.L_x_16702:
        /* <DEDUP_REMOVED lines=13> */
.L_x_16704:
[----:B------:R-:W-:Y:S05]  /*168a0*/  BSYNC.RECONVERGENT B2 ;  /* 0x0000000000027941 */ /* 0x000fea0003800200 */
.L_x_16703:
        /* <DEDUP_REMOVED lines=58> */
.L_x_16701:
[----:B------:R-:W-:Y:S05]  /*16c50*/  BSYNC.RECONVERGENT B1 ;  /* 0x0000000000017941 */ /* 0x000fea0003800200 */
.L_x_16700:
[----:B------:R-:W0:Y:S01]  /*16c60*/  LDC R76, c[0x0][0x404] ;  /* 0x00010100ff4c7b82 */ /* 0x000e220000000800 */
[----:B------:R-:W-:Y:S01]  /*16c70*/  I2FP.F32.U32 R9, R68 ;  /* 0x0000004400097245 */ /* 0x000fe20000201000 */
[----:B------:R-:W-:Y:S01]  /*16c80*/  HFMA2 R68, -RZ, RZ, 0.1171875, 0 ;  /* 0x2f800000ff447431 */ /* 0x000fe200000001ff */
[----:B------:R-:W-:Y:S01]  /*16c90*/  ISETP.NE.AND P0, PT, R71, 0x1, PT ;  /* 0x000000014700780c */ /* 0x000fe20003f05270 */
[----:B-----5:R-:W-:Y:S01]  /*16ca0*/  HADD2.F32 R70, -RZ, R72.H0_H0 ;  /* 0x20000048ff467230 */ /* 0x020fe20000004100 */
[----:B------:R-:W-:Y:S01]  /*16cb0*/  BSSY.RECONVERGENT B1, `(.L_x_16705) ;  /* 0x000005b000017945 */ /* 0x000fe20003800200 */
[----:B------:R-:W-:Y:S02]  /*16cc0*/  IMAD.MOV.U32 R78, RZ, RZ, 0x2 ;  /* 0x00000002ff4e7424 */ /* 0x000fe400078e00ff */
[----:B------:R-:W1:Y:S01]  /*16cd0*/  LDC R69, c[0x0][0x408] ;  /* 0x00010200ff457b82 */ /* 0x000e620000000800 */
[----:B------:R-:W-:Y:S01]  /*16ce0*/  FMUL.FTZ R70, R70, R87 ;  /* 0x0000005746467220 */ /* 0x000fe20000410000 */
[----:B------:R-:W-:-:S05]  /*16cf0*/  FFMA.FTZ R9, R9, R68, 1.1641532182693481445e-10 ;  /* 0x2f00000009097423 */ /* 0x000fca0000010044 */
[----:B0-----:R-:W-:Y:S02]  /*16d00*/  FSETP.LE.FTZ.AND P1, PT, R9, R76, PT ;  /* 0x0000004c0900720b */ /* 0x001fe40003f33000 */
        /* <DEDUP_REMOVED lines=12> */
.L_x_16707:
        /* <DEDUP_REMOVED lines=13> */
.L_x_16709:
[----:B------:R-:W-:Y:S05]  /*16ea0*/  BSYNC.RECONVERGENT B2 ;  /* 0x0000000000027941 */ /* 0x000fea0003800200 */
.L_x_16708:
        /* <DEDUP_REMOVED lines=59> */
.L_x_16706:
[----:B------:R-:W-:Y:S05]  /*17260*/  BSYNC.RECONVERGENT B1 ;  /* 0x0000000000017941 */ /* 0x000fea0003800200 */
.L_x_16705:
        /* <DEDUP_REMOVED lines=19> */
.L_x_16712:
        /* <DEDUP_REMOVED lines=13> */
.L_x_16714:
[----:B------:R-:W-:Y:S05]  /*17470*/  BSYNC.RECONVERGENT B2 ;  /* 0x0000000000027941 */ /* 0x000fea0003800200 */
.L_x_16713:
        /* <DEDUP_REMOVED lines=59> */
.L_x_16711:
[----:B------:R-:W-:Y:S05]  /*17830*/  BSYNC.RECONVERGENT B1 ;  /* 0x0000000000017941 */ /* 0x000fea0003800200 */
.L_x_16710:
        /* <DEDUP_REMOVED lines=19> */
.L_x_16717:
        /* <DEDUP_REMOVED lines=13> */
.L_x_16719:
[----:B------:R-:W-:Y:S05]  /*17a40*/  BSYNC.RECONVERGENT B2 ;  /* 0x0000000000027941 */ /* 0x000fea0003800200 */
.L_x_16718:
        /* <DEDUP_REMOVED lines=59> */
.L_x_16716:
[----:B------:R-:W-:Y:S05]  /*17e00*/  BSYNC.RECONVERGENT B1 ;  /* 0x0000000000017941 */ /* 0x000fea0003800200 */
.L_x_16715:
        /* <DEDUP_REMOVED lines=19> */
.L_x_16722:
        /* <DEDUP_REMOVED lines=13> */
.L_x_16724:
[----:B------:R-:W-:Y:S05]  /*18010*/  BSYNC.RECONVERGENT B2 ;  /* 0x0000000000027941 */ /* 0x000fea0003800200 */
.L_x_16723:
        /* <DEDUP_REMOVED lines=59> */
.L_x_16721:
[----:B------:R-:W-:Y:S05]  /*183d0*/  BSYNC.RECONVERGENT B1 ;  /* 0x0000000000017941 */ /* 0x000fea0003800200 */
.L_x_16720:
        /* <DEDUP_REMOVED lines=19> */
.L_x_16727:
        /* <DEDUP_REMOVED lines=13> */
.L_x_16729:
[----:B------:R-:W-:Y:S05]  /*185e0*/  BSYNC.RECONVERGENT B2 ;  /* 0x0000000000027941 */ /* 0x000fea0003800200 */
.L_x_16728:
        /* <DEDUP_REMOVED lines=57> */
[----:B------:R-:W-:Y:S02]  /*18980*/  LOP3.LUT R8, R9, R8, R79, 0x96, !PT ;  /* 0x0000000809087212 */ /* 0x000fe400078e964f */
[----:B------:R-:W-:-:S07]  /*18990*/  MOV R96, R78 ;  /* 0x0000004e00607202 */ /* 0x000fce0000000f00 */
.L_x_16726:
[----:B------:R-:W-:Y:S05]  /*189a0*/  BSYNC.RECONVERGENT B1 ;  /* 0x0000000000017941 */ /* 0x000fea0003800200 */
.L_x_16725:
        /* <DEDUP_REMOVED lines=19> */
.L_x_16732:
        /* <DEDUP_REMOVED lines=13> */
.L_x_16734:
[----:B------:R-:W-:Y:S05]  /*18bb0*/  BSYNC.RECONVERGENT B2 ;  /* 0x0000000000027941 */ /* 0x000fea0003800200 */
.L_x_16733:
        /* <DEDUP_REMOVED lines=55> */
[----:B------:R-:W-:Y:S02]  /*18f30*/  IMAD.MOV.U32 R12, RZ, RZ, R98 ;  /* 0x000000ffff0c7224 */ /* 0x000fe400078e0062 */
[----:B------:R-:W-:Y:S01]  /*18f40*/  HFMA2 R98, -RZ, RZ, 0, 0 ;  /* 0x00000000ff627431 */ /* 0x000fe200000001ff */
[----:B------:R-:W-:Y:S01]  /*18f50*/  LOP3.LUT R8, R9, R8, R79, 0x96, !PT ;  /* 0x0000000809087212 */ /* 0x000fe200078e964f */
[----:B------:R-:W-:-:S07]  /*18f60*/  IMAD.MOV.U32 R96, RZ, RZ, R78 ;  /* 0x000000ffff607224 */ /* 0x000fce00078e004e */
.L_x_16731:
[----:B------:R-:W-:Y:S05]  /*18f70*/  BSYNC.RECONVERGENT B1 ;  /* 0x0000000000017941 */ /* 0x000fea0003800200 */
.L_x_16730:
[----:B------:R-:W-:Y:S01]  /*18f80*/  ISETP.NE.AND P6, PT, R98, 0x1, PT ;  /* 0x000000016200780c */ /* 0x000fe20003fc5270 */
[----:B------:R-:W-:Y:S01]  /*18f90*/  BSSY.RECONVERGENT B1, `(.L_x_16735) ;  /* 0x000005d000017945 */ /* 0x000fe20003800200 */
[----:B------:R-:W-:Y:S01]  /*18fa0*/  I2FP.F32.U32 R9, R74 ;  /* 0x0000004a00097245 */ /* 0x000fe20000201000 */
[----:B------:R-:W-:Y:S01]  /*18fb0*/  HADD2.F32 R74, -RZ, R75.H0_H0 ;  /* 0x2000004bff4a7230 */ /* 0x000fe20000004100 */
[----:B------:R-:W-:-:S03]  /*18fc0*/  MOV R97, R12 ;  /* 0x0000000c00617202 */ /* 0x000fc60000000f00 */
[----:B------:R-:W-:Y:S01]  /*18fd0*/  FFMA.FTZ R79, R9, R68, 1.1641532182693481445e-10 ;  /* 0x2f000000094f7423 */ /* 0x000fe20000010044 */
[----:B------:R-:W-:Y:S01]  /*18fe0*/  FMUL.FTZ R74, R74, R87 ;  /* 0x000000574a4a7220 */ /* 0x000fe20000410000 */
[----:B------:R-:W-:-:S03]  /*18ff0*/  IMAD.MOV.U32 R9, RZ, RZ, 0x2 ;  /* 0x00000002ff097424 */ /* 0x000fc600078e00ff */
[----:B------:R-:W-:Y:S01]  /*19000*/  FMUL.FTZ R74, R74, R69 ;  /* 0x000000454a4a7220 */ /* 0x000fe20000410000 */
        /* <DEDUP_REMOVED lines=10> */
.L_x_16737:
        /* <DEDUP_REMOVED lines=15> */
.L_x_16739:
[----:B------:R-:W-:Y:S05]  /*191a0*/  BSYNC.RECONVERGENT B2 ;  /* 0x0000000000027941 */ /* 0x000fea0003800200 */
.L_x_16738:
        /* <DEDUP_REMOVED lines=57> */
[----:B------:R-:W-:Y:S01]  /*19540*/  IMAD.MOV.U32 R9, RZ, RZ, RZ ;  /* 0x000000ffff097224 */ /* 0x000fe200078e00ff */
[----:B------:R-:W-:-:S07]  /*19550*/  MOV R96, R78 ;  /* 0x0000004e00607202 */ /* 0x000fce0000000f00 */
.L_x_16736:
[----:B------:R-:W-:Y:S05]  /*19560*/  BSYNC.RECONVERGENT B1 ;  /* 0x0000000000017941 */ /* 0x000fea0003800200 */
.L_x_16735:
        /* <DEDUP_REMOVED lines=16> */
.L_x_16699:
        /* <DEDUP_REMOVED lines=19> */
[----:B------:R0:W-:Y:S04]  /*197a0*/  STG.E.128 desc[UR8][R78.64+0x10], R72 ;  /* 0x000010484e007986 */ /* 0x0001e8000c101d08 */
[----:B------:R0:W-:Y:S02]  /*197b0*/  STG.E.64 desc[UR8][R76.64], R98 ;  /* 0x000000624c007986 */ /* 0x0001e4000c101b08 */
.L_x_16657:
[----:B------:R-:W-:Y:S05]  /*197c0*/  BSYNC.RECONVERGENT B0 ;  /* 0x0000000000007941 */ /* 0x000fea0003800200 */
.L_x_16656:
        /* <DEDUP_REMOVED lines=49> */
[----:B------:R-:W-:-:S03]  /*19ae0*/  IMAD.MOV.U32 R97, RZ, RZ, RZ ;  /* 0x000000ffff617224 */ /* 0x000fc600078e00ff */
        /* <DEDUP_REMOVED lines=85> */
.L_x_16741:
[----:B------:R-:W-:Y:S05]  /*1a040*/  BSYNC.RECONVERGENT B0 ;  /* 0x0000000000007941 */ /* 0x000fea0003800200 */
.L_x_16740:
        /* <DEDUP_REMOVED lines=12> */
.L_x_16743:
[----:B------:R-:W-:Y:S05]  /*1a110*/  BSYNC.RECONVERGENT B0 ;  /* 0x0000000000007941 */ /* 0x000fea0003800200 */
.L_x_16742:
        /* <DEDUP_REMOVED lines=63> */
[----:B------:R-:W-:Y:S01]  /*1a510*/  FADD.FTZ R86, R86, R87 ;  /* 0x0000005756567221 */ /* 0x000fe20000010000 */
[----:B------:R-:W-:-:S05]  /*1a520*/  FSEL R87, R97, RZ, !P0 ;  /* 0x000000ff61577208 */ /* 0x000fca0004000000 */
[----:B------:R-:W1:Y:S02]  /*1a530*/  MUFU.RSQ R86, R86 ;  /* 0x0000005600567308 */ /* 0x000e640000001400 */
[----:B-1----:R0:W-:Y:S01]  /*1a540*/  @!P1 STG.E desc[UR8][R76.64], R86 ;  /* 0x000000564c009986 */ /* 0x0021e2000c101908 */
[----:B------:R-:W-:Y:S05]  /*1a550*/  @!P3 BRA `(.L_x_16745) ;  /* 0x0000000000c0b947 */ /* 0x000fea0003800000 */
[--C-:B0-----:R-:W-:Y:S01]  /*1a560*/  FADD.FTZ R97, R18, -R87.reuse ;  /* 0x8000005712617221 */ /* 0x101fe20000010000 */
[--C-:B------:R-:W-:Y:S01]  /*1a570*/  FADD.FTZ R99, R80, -R87.reuse ;  /* 0x8000005750637221 */ /* 0x100fe20000010000 */
        /* <DEDUP_REMOVED lines=8> */
[C---:B------:R-:W-:Y:S01]  /*1a600*/  FMUL.FTZ R76, R86.reuse, R77 ;  /* 0x0000004d564c7220 */ /* 0x040fe20000410000 */
[----:B------:R-:W-:Y:S01]  /*1a610*/  FMUL.FTZ R77, R86, R101 ;  /* 0x00000065564d7220 */ /* 0x000fe20000410000 */
[----:B------:R-:W-:Y:S01]  /*1a620*/  FFMA.FTZ R92, R97, R78, R88 ;  /* 0x0000004e615c7223 */ /* 0x000fe20000010058 */
[----:B------:R-:W-:Y:S02]  /*1a630*/  HADD2.F32 R79, -RZ, R48.H0_H0 ;  /* 0x20000030ff4f7230 */ /* 0x000fe40000004100 */
[----:B------:R-:W-:Y:S01]  /*1a640*/  FFMA.FTZ R101, R99, R96, R98 ;  /* 0x0000006063657223 */ /* 0x000fe20000010062 */
[----:B------:R-:W-:Y:S01]  /*1a650*/  HADD2.F32 R95, -RZ, R44.H0_H0 ;  /* 0x2000002cff5f7230 */ /* 0x000fe20000004100 */
[----:B------:R-:W0:Y:S01]  /*1a660*/  LDC.64 R96, c[0x0][0x428] ;  /* 0x00010a00ff607b82 */ /* 0x000e220000000a00 */
[----:B------:R-:W-:Y:S02]  /*1a670*/  HADD2.F32 R100, -RZ, R51.H0_H0 ;  /* 0x20000033ff647230 */ /* 0x000fe40000004100 */
[----:B------:R-:W-:Y:S01]  /*1a680*/  FADD.FTZ R99, R83, -R87 ;  /* 0x8000005753637221 */ /* 0x000fe20000010000 */
[----:B------:R-:W-:-:S02]  /*1a690*/  HADD2.F32 R102, -RZ, R47.H0_H0 ;  /* 0x2000002fff667230 */ /* 0x000fc40000004100 */
[----:B------:R-:W-:Y:S01]  /*1a6a0*/  FFMA.FTZ R76, R76, R79, R95 ;  /* 0x0000004f4c4c7223 */ /* 0x000fe2000001005f */
[--C-:B------:R-:W-:Y:S01]  /*1a6b0*/  FADD.FTZ R95, R81, -R87.reuse ;  /* 0x80000057515f7221 */ /* 0x100fe20000010000 */
[--C-:B------:R-:W-:Y:S01]  /*1a6c0*/  FADD.FTZ R79, R19, -R87.reuse ;  /* 0x80000057134f7221 */ /* 0x100fe20000010000 */
[----:B------:R-:W-:Y:S02]  /*1a6d0*/  HADD2.F32 R104, -RZ, R46.H1_H1 ;  /* 0x3000002eff687230 */ /* 0x000fe40000004100 */
[----:B------:R-:W-:Y:S01]  /*1a6e0*/  FFMA.FTZ R103, R77, R100, R102 ;  /* 0x000000644d677223 */ /* 0x000fe20000010066 */
        /* <DEDUP_REMOVED lines=15> */
[----:B0-----:R-:W-:Y:S01]  /*1a7e0*/  IMAD.WIDE.U32 R96, R85, 0x10, R96 ;  /* 0x0000001055607825 */ /* 0x001fe200078e0060 */
[----:B------:R-:W-:-:S03]  /*1a7f0*/  F2FP.F16.F32.PACK_AB R78, R102, R101 ;  /* 0x00000065664e723e */ /* 0x000fc600000000ff */
[----:B------:R-:W-:Y:S01]  /*1a800*/  FFMA.FTZ R99, R79, R98, R100 ;  /* 0x000000624f637223 */ /* 0x000fe20000010064 */
[----:B------:R-:W-:Y:S01]  /*1a810*/  F2FP.F16.F32.PACK_AB R79, R106, R103 ;  /* 0x000000676a4f723e */ /* 0x000fe200000000ff */
[----:B------:R-:W-:Y:S01]  /*1a820*/  VIADD R85, R85, 0x100 ;  /* 0x0000010055557836 */ /* 0x000fe20000000000 */
[----:B------:R-:W-:Y:S02]  /*1a830*/  F2FP.F16.F32.PACK_AB R76, R95, R76 ;  /* 0x0000004c5f4c723e */ /* 0x000fe400000000ff */
[----:B------:R-:W-:-:S05]  /*1a840*/  F2FP.F16.F32.PACK_AB R77, R99, R92 ;  /* 0x0000005c634d723e */ /* 0x000fca00000000ff */
[----:B------:R1:W-:Y:S02]  /*1a850*/  STG.E.128 desc[UR8][R96.64], R76 ;  /* 0x0000004c60007986 */ /* 0x0003e4000c101d08 */
.L_x_16745:
[----:B------:R-:W-:Y:S05]  /*1a860*/  BSYNC.RECONVERGENT B0 ;  /* 0x0000000000007941 */ /* 0x000fea0003800200 */
.L_x_16744:
[----:B------:R-:W-:Y:S01]  /*1a870*/  ISETP.NE.AND P0, PT, R89, RZ, PT ;  /* 0x000000ff5900720c */ /* 0x000fe20003f05270 */
[----:B------:R-:W-:-:S12]  /*1a880*/  BSSY.RECONVERGENT B0, `(.L_x_16746) ;  /* 0x0000032000007945 */ /* 0x000fd80003800200 */
[----:B------:R-:W-:Y:S05]  /*1a890*/  @!P0 BRA `(.L_x_16747) ;  /* 0x0000000000c08947 */ /* 0x000fea0003800000 */
[--C-:B------:R-:W-:Y:S01]  /*1a8a0*/  FADD.FTZ R89, R56, -R87.reuse ;  /* 0x8000005738597221 */ /* 0x100fe20000010000 */
        /* <DEDUP_REMOVED lines=8> */
[--C-:B------:R-:W-:Y:S01]  /*1a930*/  FADD.FTZ R77, R52, -R87.reuse ;  /* 0x80000057344d7221 */ /* 0x100fe20000010000 */
[----:B------:R-:W-:Y:S02]  /*1a940*/  HADD2.F32 R102, -RZ, R43.H0_H0 ;  /* 0x2000002bff667230 */ /* 0x000fe40000004100 */
[----:B------:R-:W-:Y:S01]  /*1a950*/  FFMA.FTZ R96, R79, R88, R92 ;  /* 0x000000584f607223 */ /* 0x000fe2000001005c */
[----:B------:R-:W-:Y:S02]  /*1a960*/  HADD2.F32 R104, -RZ, R39.H0_H0 ;  /* 0x20000027ff687230 */ /* 0x000fe40000004100 */
[----:B------:R-:W-:Y:S01]  /*1a970*/  FFMA.FTZ R99, R89, R98, R100 ;  /* 0x0000006259637223 */ /* 0x000fe20000010064 */
[----:B------:R-:W-:Y:S01]  /*1a980*/  HADD2.F32 R76, -RZ, R40.H0_H0 ;  /* 0x20000028ff4c7230 */ /* 0x000fe20000004100 */
[----:B------:R-:W0:Y:S01]  /*1a990*/  LDC.64 R88, c[0x0][0x428] ;  /* 0x00010a00ff587b82 */ /* 0x000e220000000a00 */
[----:B------:R-:W-:Y:S02]  /*1a9a0*/  HADD2.F32 R78, -RZ, R36.H0_H0 ;  /* 0x20000024ff4e7230 */ /* 0x000fe40000004100 */
[C---:B------:R-:W-:Y:S01]  /*1a9b0*/  FMUL.FTZ R95, R86.reuse, R95 ;  /* 0x0000005f565f7220 */ /* 0x040fe20000410000 */
[----:B------:R-:W-:Y:S01]  /*1a9c0*/  FMUL.FTZ R77, R86, R77 ;  /* 0x0000004d564d7220 */ /* 0x000fe20000410000 */
[--C-:B------:R-:W-:Y:S01]  /*1a9d0*/  FADD.FTZ R97, R59, -R87.reuse ;  /* 0x800000573b617221 */ /* 0x100fe20000010000 */
[--C-:B------:R-:W-:Y:S01]  /*1a9e0*/  FADD.FTZ R79, R55, -R87.reuse ;  /* 0x80000057374f7221 */ /* 0x100fe20000010000 */
[----:B------:R-:W-:Y:S01]  /*1a9f0*/  FFMA.FTZ R101, R95, R102, R104 ;  /* 0x000000665f657223 */ /* 0x000fe20000010068 */
[----:B------:R-:W-:Y:S01]  /*1aa00*/  FFMA.FTZ R76, R77, R76, R78 ;  /* 0x0000004c4d4c7223 */ /* 0x000fe2000001004e */
[--C-:B------:R-:W-:Y:S01]  /*1aa10*/  FADD.FTZ R95, R57, -R87.reuse ;  /* 0x80000057395f7221 */ /* 0x100fe20000010000 */
[----:B------:R-:W-:Y:S01]  /*1aa20*/  FADD.FTZ R77, R53, -R87 ;  /* 0x80000057354d7221 */ /* 0x000fe20000010000 */
[----:B------:R-:W-:-:S02]  /*1aa30*/  HADD2.F32 R102, -RZ, R42.H1_H1 ;  /* 0x3000002aff667230 */ /* 0x000fc40000004100 */
[C---:B------:R-:W-:Y:S01]  /*1aa40*/  FMUL.FTZ R97, R86.reuse, R97 ;  /* 0x0000006156617220 */ /* 0x040fe20000410000 */
[----:B------:R-:W-:Y:S02]  /*1aa50*/  HADD2.F32 R104, -RZ, R38.H1_H1 ;  /* 0x30000026ff687230 */ /* 0x000fe40000004100 */
[C---:B------:R-:W-:Y:S01]  /*1aa60*/  FMUL.FTZ R95, R86.reuse, R95 ;  /* 0x0000005f565f7220 */ /* 0x040fe20000410000 */
[----:B------:R-:W-:Y:S02]  /*1aa70*/  HADD2.F32 R106, -RZ, R43.H1_H1 ;  /* 0x3000002bff6a7230 */ /* 0x000fe40000004100 */
[C---:B------:R-:W-:Y:S01]  /*1aa80*/  FMUL.FTZ R79, R86.reuse, R79 ;  /* 0x0000004f564f7220 */ /* 0x040fe20000410000 */
[----:B------:R-:W-:Y:S02]  /*1aa90*/  HADD2.F32 R108, -RZ, R39.H1_H1 ;  /* 0x30000027ff6c7230 */ /* 0x000fe40000004100 */
[----:B------:R-:W-:Y:S01]  /*1aaa0*/  FMUL.FTZ R77, R86, R77 ;  /* 0x0000004d564d7220 */ /* 0x000fe20000410000 */
[----:B------:R-:W-:-:S02]  /*1aab0*/  HADD2.F32 R78, -RZ, R40.H1_H1 ;  /* 0x30000028ff4e7230 */ /* 0x000fc40000004100 */
[----:B------:R-:W-:Y:S01]  /*1aac0*/  FFMA.FTZ R102, R95, R102, R104 ;  /* 0x000000665f667223 */ /* 0x000fe20000010068 */
[----:B------:R-:W-:Y:S02]  /*1aad0*/  HADD2.F32 R92, -RZ, R36.H1_H1 ;  /* 0x30000024ff5c7230 */ /* 0x000fe40000004100 */
[----:B------:R-:W-:Y:S01]  /*1aae0*/  FFMA.FTZ R106, R97, R106, R108 ;  /* 0x0000006a616a7223 */ /* 0x000fe2000001006c */
[----:B------:R-:W-:Y:S02]  /*1aaf0*/  HADD2.F32 R98, -RZ, R41.H1_H1 ;  /* 0x30000029ff627230 */ /* 0x000fe40000004100 */
[----:B------:R-:W-:Y:S02]  /*1ab00*/  HADD2.F32 R100, -RZ, R37.H1_H1 ;  /* 0x30000025ff647230 */ /* 0x000fe40000004100 */
[----:B------:R-:W-:Y:S01]  /*1ab10*/  FFMA.FTZ R95, R77, R78, R92 ;  /* 0x0000004e4d5f7223 */ /* 0x000fe2000001005c */
[----:B------:R-:W-:Y:S01]  /*1ab20*/  F2FP.F16.F32.PACK_AB R78, R102, R99 ;  /* 0x00000063664e723e */ /* 0x000fe200000000ff */
[C---:B0-----:R-:W-:Y:S01]  /*1ab30*/  IMAD.WIDE.U32 R88, R85.reuse, 0x10, R88 ;  /* 0x0000001055587825 */ /* 0x041fe200078e0058 */
[----:B------:R-:W-:-:S03]  /*1ab40*/  IADD3 R85, PT, PT, R85, 0x100, RZ ;  /* 0x0000010055557810 */ /* 0x000fc60007ffe0ff */
[----:B------:R-:W-:Y:S01]  /*1ab50*/  FFMA.FTZ R97, R79, R98, R100 ;  /* 0x000000624f617223 */ /* 0x000fe20000010064 */
[----:B------:R-:W-:Y:S02]  /*1ab60*/  F2FP.F16.F32.PACK_AB R79, R106, R101 ;  /* 0x000000656a4f723e */ /* 0x000fe400000000ff */
[----:B------:R-:W-:Y:S02]  /*1ab70*/  F2FP.F16.F32.PACK_AB R76, R95, R76 ;  /* 0x0000004c5f4c723e */ /* 0x000fe400000000ff */
[----:B------:R-:W-:-:S05]  /*1ab80*/  F2FP.F16.F32.PACK_AB R77, R97, R96 ;  /* 0x00000060614d723e */ /* 0x000fca00000000ff */
[----:B------:R2:W-:Y:S02]  /*1ab90*/  STG.E.128 desc[UR8][R88.64], R76 ;  /* 0x0000004c58007986 */ /* 0x0005e4000c101d08 */
.L_x_16747:
[----:B------:R-:W-:Y:S05]  /*1aba0*/  BSYNC.RECONVERGENT B0 ;  /* 0x0000000000007941 */ /* 0x000fea0003800200 */
.L_x_16746:
[----:B------:R-:W-:Y:S01]  /*1abb0*/  ISETP.NE.AND P0, PT, R93, RZ, PT ;  /* 0x000000ff5d00720c */ /* 0x000fe20003f05270 */
[----:B------:R-:W-:-:S12]  /*1abc0*/  BSSY.RECONVERGENT B0, `(.L_x_16748) ;  /* 0x0000032000007945 */ /* 0x000fd80003800200 */
[----:B------:R-:W-:Y:S05]  /*1abd0*/  @!P0 BRA `(.L_x_16749) ;  /* 0x0000000000c08947 */ /* 0x000fea0003800000 */
[--C-:B--2---:R-:W-:Y:S01]  /*1abe0*/  FADD.FTZ R89, R64, -R87.reuse ;  /* 0x8000005740597221 */ /* 0x104fe20000010000 */
        /* <DEDUP_REMOVED lines=47> */
.L_x_16749:
[----:B------:R-:W-:Y:S05]  /*1aee0*/  BSYNC.RECONVERGENT B0 ;  /* 0x0000000000007941 */ /* 0x000fea0003800200 */
.L_x_16748:
[----:B------:R-:W-:Y:S01]  /*1aef0*/  ISETP.NE.AND P0, PT, R94, RZ, PT ;  /* 0x000000ff5e00720c */ /* 0x000fe20003f05270 */
[----:B------:R-:W-:-:S12]  /*1af00*/  BSSY.RECONVERGENT B0, `(.L_x_16750) ;  /* 0x0000031000007945 */ /* 0x000fd80003800200 */
        /* <DEDUP_REMOVED lines=48> */
.L_x_16751:
[----:B------:R-:W-:Y:S05]  /*1b210*/  BSYNC.RECONVERGENT B0 ;  /* 0x0000000000007941 */ /* 0x000fea0003800200 */
.L_x_16750:
[----:B01234-:R-:W0:Y:S01]  /*1b220*/  LDC.64 R76, c[0x0][0x380] ;  /* 0x0000e000ff4c7b82 */ /* 0x01fe220000000a00 */
[----:B------:R-:W-:Y:S01]  /*1b230*/  UPLOP3.LUT UP1, UPT, UPT, UPT, UP1, 0x40, 0x4 ;  /* 0x000000000004789c */ /* 0x000fe20003f2e810 */
[----:B0-----:R-:W-:-:S04]  /*1b240*/  IADD3 R15, PT, PT, R15, R76, RZ ;  /* 0x0000004c0f0f7210 */ /* 0x001fc80007ffe0ff */
[----:B------:R-:W-:-:S13]  /*1b250*/  ISETP.GE.AND P0, PT, R15, R77, PT ;  /* 0x0000004d0f00720c */ /* 0x000fda0003f06270 */
[----:B------:R-:W-:Y:S05]  /*1b260*/  @!P0 BRA `(.L_x_16752) ;  /* 0xfffffe5800a08947 */ /* 0x000fea000383ffff */
[----:B------:R-:W-:Y:S05]  /*1b270*/  EXIT ;  /* 0x000000000000794d */ /* 0x000fea0003800000 */
.L_x_16753:
        /* <DEDUP_REMOVED lines=16> */
.L_x_27564:


//--------------------- .text._ZN10layer_norm13ln_fwd_kernelINS_13Kernel_traitsI6__halfS2_fS2_fjLj8192ELj1ELj1ELj8ELj16ENS_18Kernel_traits_baseILj8192ES2_S2_fS2_fjLj256EEEEELb1ELb0ELb0ELb1EEEvNS_9FwdParamsE --------------------------
	.section	.text._ZN10layer_norm13ln_fwd_kernelINS_13Kernel_traitsI6__halfS2_fS2_fjLj8192ELj1ELj1ELj8ELj16ENS_18Kernel_traits_baseILj8192ES2_S2_fS2_fjLj256EEEEELb1ELb0ELb0ELb1EEEvNS_9FwdParamsE,"ax",@progbits
	.align	128
        .global         _ZN10layer_norm13ln_fwd_kernelINS_13Kernel_traitsI6__halfS2_fS2_fjLj8192ELj1ELj1ELj8ELj16ENS_18Kernel_traits_baseILj8192ES2_S2_fS2_fjLj256EEEEELb1ELb0ELb0ELb1EEEvNS_9FwdParamsE
        .type           _ZN10layer_norm13ln_fwd_kernelINS_13Kernel_traitsI6__halfS2_fS2_fjLj8192ELj1ELj1ELj8ELj16ENS_18Kernel_traits_baseILj8192ES2_S2_fS2_fjLj256EEEEELb1ELb0ELb0ELb1EEEvNS_9FwdParamsE,@function
        .size           _ZN10layer_norm13ln_fwd_kernelINS_13Kernel_traitsI6__halfS2_fS2_fjLj8192ELj1ELj1ELj8ELj16ENS_18Kernel_traits_baseILj8192ES2_S2_fS2_fjLj256EEEEELb1ELb0ELb0ELb1EEEvNS_9FwdParamsE,(.L_x_27565 - _ZN10layer_norm13ln_fwd_kernelINS_13Kernel_traitsI6__halfS2_fS2_fjLj8192ELj1ELj1ELj8ELj16ENS_18Kernel_traits_baseILj8192ES2_S2_fS2_fjLj256EEEEELb1ELb0ELb0ELb1EEEvNS_9FwdParamsE)
        .other          _ZN10layer_norm13ln_fwd_kernelINS_13Kernel_traitsI6__halfS2_fS2_fjLj8192ELj1ELj1ELj8ELj16ENS_18Kernel_traits_baseILj8192ES2_S2_fS2_fjLj256EEEEELb1ELb0ELb0ELb1EEEvNS_9FwdParamsE,@"STO_CUDA_ENTRY STV_DEFAULT"
_ZN10layer_norm13ln_fwd_kernelINS_13Kernel_traitsI6__halfS2_fS2_fjLj8192ELj1ELj1ELj8ELj16ENS_18Kernel_traits_baseILj8192ES2_S2_fS2_fjLj256EEEEELb1ELb0ELb0ELb1EEEvNS_9FwdParamsE:
.text._ZN10layer_norm13ln_fwd_kernelINS_13Kernel_traitsI6__halfS2_fS2_fjLj8192ELj1ELj1ELj8ELj16ENS_18Kernel_traits_baseILj8192ES2_S2_fS2_fjLj256EEEEELb1ELb0ELb0ELb1EEEvNS_9FwdParamsE:
[----:B------:R-:W-:Y:S01]  /*0000*/  LDC R1, c[0x0][0x37c] ;  /* 0x0000df00ff017b82 */ /* 0x000fe20000000800 */
[----:B------:R-:W0:Y:S01]  /*0010*/  LDCU.U8 UR4, c[0x0][0x464] ;  /* 0x00008c80ff0477ac */ /* 0x000e220008000000 */
[----:B------:R-:W1:Y:S06]  /*0020*/  S2R R75, SR_TID.X ;  /* 0x00000000004b7919 */ /* 0x000e6c0000002100 */
[----:B------:R-:W2:Y:S01]  /*0030*/  LDC R102, c[0x0][0x458] ;  /* 0x00011600ff667b82 */ /* 0x000ea20000000800 */
[----:B------:R-:W2:Y:S01]  /*0040*/  LDCU.64 UR8, c[0x0][0x358] ;  /* 0x00006b00ff0877ac */ /* 0x000ea20008000a00 */
[----:B------:R-:W3:Y:S06]  /*0050*/  LDCU UR6, c[0x0][0x384] ;  /* 0x00007080ff0677ac */ /* 0x000eec0008000800 */
[----:B------:R-:W2:Y:S01]  /*0060*/  LDC R103, c[0x0][0x45c] ;  /* 0x00011700ff677b82 */ /* 0x000ea20000000800 */
[----:B0-----:R-:W-:Y:S01]  /*0070*/  ISETP.NE.AND P1, PT, RZ, UR4, PT ;  /* 0x00000004ff007c0c */ /* 0x001fe2000bf25270 */
[----:B------:R-:W0:Y:S06]  /*0080*/  LDCU.64 UR4, c[0x0][0x450] ;  /* 0x00008a00ff0477ac */ /* 0x000e2c0008000a00 */
[----:B------:R-:W1:Y:S08]  /*0090*/  LDC.64 R8, c[0x0][0x3d0] ;  /* 0x0000f400ff087b82 */ /* 0x000e700000000a00 */
[----:B------:R-:W4:Y:S01]  /*00a0*/  @P1 LDC R13, c[0x0][0x460] ;  /* 0x00011800ff0d1b82 */ /* 0x000f220000000800 */
[----:B--2---:R-:W4:Y:S01]  /*00b0*/  @P1 LDG.E.64 R2, desc[UR8][R102.64] ;  /* 0x0000000866021981 */ /* 0x004f22000c1e1b00 */
[----:B0-----:R-:W-:-:S02]  /*00c0*/  IMAD.U32 R104, RZ, RZ, UR4 ;  /* 0x00000004ff687e24 */ /* 0x001fc4000f8e00ff */
[----:B------:R-:W-:Y:S01]  /*00d0*/  IMAD.U32 R105, RZ, RZ, UR5 ;  /* 0x00000005ff697e24 */ /* 0x000fe2000f8e00ff */
[----:B------:R-:W0:Y:S01]  /*00e0*/  LDCU.64 UR4, c[0x0][0x438] ;  /* 0x00008700ff0477ac */ /* 0x000e220008000a00 */
[----:B-1----:R-:W-:-:S04]  /*00f0*/  IMAD.WIDE.U32 R8, R75, 0x10, R8 ;  /* 0x000000104b087825 */ /* 0x002fc800078e0008 */
[----:B------:R-:W5:Y:S04]  /*0100*/  @P1 LDG.E.64 R104, desc[UR8][R104.64] ;  /* 0x0000000868681981 */ /* 0x000f68000c1e1b00 */
[----:B------:R1:W5:Y:S04]  /*0110*/  LDG.E.128 R4, desc[UR8][R8.64] ;  /* 0x0000000808047981 */ /* 0x000368000c1e1d00 */
[----:B------:R1:W5:Y:S04]  /*0120*/  LDG.E.128 R28, desc[UR8][R8.64+0x1000] ;  /* 0x00100008081c7981 */ /* 0x000368000c1e1d00 */
[----:B------:R1:W5:Y:S01]  /*0130*/  LDG.E.128 R24, desc[UR8][R8.64+0x2000] ;  /* 0x0020000808187981 */ /* 0x000362000c1e1d00 */
[----:B0-----:R-:W-:-:S03]  /*0140*/  ISETP.NE.U32.AND P0, PT, RZ, UR4, PT ;  /* 0x00000004ff007c0c */ /* 0x001fc6000bf05070 */
[----:B------:R1:W5:Y:S01]  /*0150*/  LDG.E.128 R20, desc[UR8][R8.64+0x3000] ;  /* 0x0030000808147981 */ /* 0x000362000c1e1d00 */
[----:B------:R-:W-:-:S13]  /*0160*/  ISETP.NE.AND.EX P0, PT, RZ, UR5, PT, P0 ;  /* 0x00000005ff007c0c */ /* 0x000fda000bf05300 */
[----:B------:R-:W0:Y:S02]  /*0170*/  @P0 LDC.64 R10, c[0x0][0x438] ;  /* 0x00010e00ff0a0b82 */ /* 0x000e240000000a00 */
[----:B0-----:R-:W-:-:S05]  /*0180*/  @P0 IMAD.WIDE.U32 R10, R75, 0x10, R10 ;  /* 0x000000104b0a0825 */ /* 0x001fca00078e000a */
[----:B------:R1:W5:Y:S04]  /*0190*/  @P0 LDG.E.128 R64, desc[UR8][R10.64] ;  /* 0x000000080a400981 */ /* 0x000368000c1e1d00 */
[----:B------:R1:W5:Y:S04]  /*01a0*/  @P0 LDG.E.128 R60, desc[UR8][R10.64+0x1000] ;  /* 0x001000080a3c0981 */ /* 0x000368000c1e1d00 */
[----:B------:R1:W5:Y:S04]  /*01b0*/  @P0 LDG.E.128 R56, desc[UR8][R10.64+0x2000] ;  /* 0x002000080a380981 */ /* 0x000368000c1e1d00 */
[----:B------:R1:W5:Y:S01]  /*01c0*/  @P0 LDG.E.128 R52, desc[UR8][R10.64+0x3000] ;  /* 0x003000080a340981 */ /* 0x000362000c1e1d00 */
[----:B------:R-:W0:Y:S01]  /*01d0*/  S2UR UR4, SR_CTAID.X ;  /* 0x00000000000479c3 */ /* 0x000e220000002500 */
[----:B------:R-:W2:Y:S01]  /*01e0*/  LDCU UR5, c[0x0][0x360] ;  /* 0x00006c00ff0577ac */ /* 0x000ea20008000800 */
[----:B0-----:R-:W-:-:S04]  /*01f0*/  MOV R76, UR4 ;  /* 0x00000004004c7c02 */ /* 0x001fc80008000f00 */
[C---:B---3--:R-:W-:Y:S01]  /*0200*/  ISETP.GE.AND P2, PT, R76.reuse, UR6, PT ;  /* 0x000000064c007c0c */ /* 0x048fe2000bf46270 */
[----:B--2---:R-:W-:Y:S01]  /*0210*/  IMAD R75, R76, UR5, R75 ;  /* 0x000000054c4b7c24 */ /* 0x004fe2000f8e024b */
[----:B----4-:R-:W-:-:S05]  /*0220*/  @P1 IADD3 R102, P3, PT, R2, R13, RZ ;  /* 0x0000000d02661210 */ /* 0x010fca0007f7e0ff */
[----:B------:R-:W-:-:S06]  /*0230*/  @P1 IMAD.X R103, RZ, RZ, R3, P3 ;  /* 0x000000ffff671224 */ /* 0x000fcc00018e0603 */
[----:B-1----:R-:W-:Y:S05]  /*0240*/  @P2 EXIT ;  /* 0x000000000000294d */ /* 0x002fea0003800000 */
[--C-:B------:R-:W-:Y:S01]  /*0250*/  SHF.R.U64 R74, R102, 0x2, R103.reuse ;  /* 0x00000002664a7819 */ /* 0x100fe20000001267 */
[----:B------:R-:W-:Y:S01]  /*0260*/  IMAD.HI.U32 R0, R75, -0x326172a9, RZ ;  /* 0xcd9e8d574b007827 */ /* 0x000fe200078e00ff */
[----:B------:R-:W-:Y:S01]  /*0270*/  SHF.R.U32.HI R73, RZ, 0x2, R103 ;  /* 0x00000002ff497819 */ /* 0x000fe20000011667 */
[----:B------:R-:W0:Y:S01]  /*0280*/  LDC.64 R32, c[0x0][0x3e0] ;  /* 0x0000f800ff207b82 */ /* 0x000e220000000a00 */
[----:B-----5:R-:W-:Y:S01]  /*0290*/  IADD3 R19, PT, PT, R104, -0x61c88647, RZ ;  /* 0x9e3779b968137810 */ /* 0x020fe20007ffe0ff */
[C---:B------:R-:W-:Y:S01]  /*02a0*/  IMAD.HI.U32 R3, R74.reuse, -0x2daee0ad, RZ ;  /* 0xd2511f534a037827 */ /* 0x040fe200078e00ff */
[----:B------:R-:W-:Y:S02]  /*02b0*/  LOP3.LUT R0, R73, R0, R104, 0x96, !PT ;  /* 0x0000000049007212 */ /* 0x000fe400078e9668 */
[----:B------:R-:W-:Y:S02]  /*02c0*/  @!P0 CS2R R66, SRZ ;  /* 0x0000000000428805 */ /* 0x000fe4000001ff00 */
[C---:B------:R-:W-:Y:S01]  /*02d0*/  IADD3 R17, PT, PT, R105.reuse, 0x32370b8f, RZ ;  /* 0x32370b8f69117810 */ /* 0x040fe20007ffe0ff */
[----:B------:R-:W-:Y:S01]  /*02e0*/  VIADD R72, R105, 0xbb67ae85 ;  /* 0xbb67ae8569487836 */ /* 0x000fe20000000000 */
[----:B------:R-:W-:Y:S01]  /*02f0*/  LOP3.LUT R3, R3, R105, RZ, 0x3c, !PT ;  /* 0x0000006903037212 */ /* 0x000fe200078e3cff */
[----:B------:R-:W-:Y:S01]  /*0300*/  IMAD R10, R74, -0x2daee0ad, RZ ;  /* 0xd2511f534a0a7824 */ /* 0x000fe200078e02ff */
[----:B------:R-:W-:Y:S01]  /*0310*/  IADD3 R16, PT, PT, R105, -0x126145ec, RZ ;  /* 0xed9eba1469107810 */ /* 0x000fe20007ffe0ff */
[----:B------:R-:W-:Y:S01]  /*0320*/  IMAD.HI.U32 R9, R0, -0x2daee0ad, RZ ;  /* 0xd2511f5300097827 */ /* 0x000fe200078e00ff */
[----:B------:R-:W-:-:S02]  /*0330*/  IADD3 R15, PT, PT, R104, -0x4ab325aa, RZ ;  /* 0xb54cda56680f7810 */ /* 0x000fc40007ffe0ff */
[----:B------:R-:W-:Y:S02]  /*0340*/  @!P0 CS2R R64, SRZ ;  /* 0x0000000000408805 */ /* 0x000fe4000001ff00 */
[-C--:B------:R-:W-:Y:S01]  /*0350*/  @P0 MOV R78, R27.reuse ;  /* 0x0000001b004e0202 */ /* 0x080fe20000000f00 */
[----:B------:R-:W-:Y:S01]  /*0360*/  IMAD R8, R75, -0x326172a9, RZ ;  /* 0xcd9e8d574b087824 */ /* 0x000fe200078e02ff */
[----:B------:R-:W-:Y:S01]  /*0370*/  LOP3.LUT R9, R72, R10, R9, 0x96, !PT ;  /* 0x0000000a48097212 */ /* 0x000fe200078e9609 */
[----:B------:R-:W-:Y:S01]  /*0380*/  IMAD.HI.U32 R2, R3, -0x326172a9, RZ ;  /* 0xcd9e8d5703027827 */ /* 0x000fe200078e00ff */
[----:B------:R-:W-:Y:S02]  /*0390*/  @P0 MOV R80, R22 ;  /* 0x0000001600500202 */ /* 0x000fe40000000f00 */
[----:B------:R-:W-:Y:S02]  /*03a0*/  @!P0 CS2R R62, SRZ ;  /* 0x00000000003e8805 */ /* 0x000fe4000001ff00 */
[----:B------:R-:W-:Y:S01]  /*03b0*/  @!P0 MOV R78, R27 ;  /* 0x0000001b004e8202 */ /* 0x000fe20000000f00 */
[----:B------:R-:W-:Y:S01]  /*03c0*/  VIADD R10, R104, 0x3c6ef372 ;  /* 0x3c6ef372680a7836 */ /* 0x000fe20000000000 */
[----:B------:R-:W-:Y:S01]  /*03d0*/  LOP3.LUT R2, R19, R8, R2, 0x96, !PT ;  /* 0x0000000813027212 */ /* 0x000fe200078e9602 */
[----:B------:R-:W-:Y:S01]  /*03e0*/  IMAD R8, R0, -0x2daee0ad, RZ ;  /* 0xd2511f5300087824 */ /* 0x000fe200078e02ff */
[----:B------:R-:W-:Y:S01]  /*03f0*/  LOP3.LUT R102, R102, 0x3, RZ, 0xc0, !PT ;  /* 0x0000000366667812 */ /* 0x000fe200078ec0ff */
[----:B------:R-:W-:Y:S01]  /*0400*/  IMAD R3, R3, -0x326172a9, RZ ;  /* 0xcd9e8d5703037824 */ /* 0x000fe200078e02ff */
[----:B0-----:R-:W-:Y:S01]  /*0410*/  ISETP.NE.U32.AND P1, PT, R32, RZ, PT ;  /* 0x000000ff2000720c */ /* 0x001fe20003f25070 */
[----:B------:R-:W-:Y:S01]  /*0420*/  IMAD.HI.U32 R0, R9, -0x326172a9, RZ ;  /* 0xcd9e8d5709007827 */ /* 0x000fe200078e00ff */
[----:B------:R-:W-:-:S02]  /*0430*/  @!P0 CS2R R60, SRZ ;  /* 0x00000000003c8805 */ /* 0x000fc4000001ff00 */
[----:B------:R-:W-:Y:S02]  /*0440*/  @!P0 CS2R R58, SRZ ;  /* 0x00000000003a8805 */ /* 0x000fe4000001ff00 */
[----:B------:R-:W-:Y:S01]  /*0450*/  ISETP.NE.AND.EX P1, PT, R33, RZ, PT, P1 ;  /* 0x000000ff2100720c */ /* 0x000fe20003f25310 */
[----:B------:R-:W-:Y:S01]  /*0460*/  IMAD.HI.U32 R11, R2, -0x2daee0ad, RZ ;  /* 0xd2511f53020b7827 */ /* 0x000fe200078e00ff */
[----:B------:R-:W-:Y:S02]  /*0470*/  LOP3.LUT R0, R10, R3, R0, 0x96, !PT ;  /* 0x000000030a007212 */ /* 0x000fe400078e9600 */
[----:B------:R-:W-:Y:S02]  /*0480*/  @!P0 CS2R R56, SRZ ;  /* 0x0000000000388805 */ /* 0x000fe4000001ff00 */
[----:B------:R-:W-:Y:S01]  /*0490*/  P2R R83, PR, RZ, 0x2 ;  /* 0x00000002ff537803 */ /* 0x000fe20000000000 */
[----:B------:R-:W-:Y:S01]  /*04a0*/  VIADD R18, R105, 0x76cf5d0a ;  /* 0x76cf5d0a69127836 */ /* 0x000fe20000000000 */
[----:B------:R-:W-:Y:S01]  /*04b0*/  @!P0 CS2R R54, SRZ ;  /* 0x0000000000368805 */ /* 0x000fe2000001ff00 */
[----:B------:R-:W-:Y:S01]  /*04c0*/  IMAD R3, R2, -0x2daee0ad, RZ ;  /* 0xd2511f5302037824 */ /* 0x000fe200078e02ff */
[----:B------:R-:W-:Y:S01]  /*04d0*/  @!P0 CS2R R52, SRZ ;  /* 0x0000000000348805 */ /* 0x000fe2000001ff00 */
[----:B------:R-:W-:Y:S01]  /*04e0*/  IMAD.HI.U32 R10, R0, -0x2daee0ad, RZ ;  /* 0xd2511f53000a7827 */ /* 0x000fe200078e00ff */
[----:B------:R-:W-:Y:S01]  /*04f0*/  LOP3.LUT R8, R18, R8, R11, 0x96, !PT ;  /* 0x0000000812087212 */ /* 0x000fe200078e960b */
[----:B------:R-:W-:-:S02]  /*0500*/  UPLOP3.LUT UP1, UPT, UPT, UPT, UPT, 0x40, 0x4 ;  /* 0x000000000004789c */ /* 0x000fc40003f2e870 */
[----:B------:R-:W-:Y:S01]  /*0510*/  IMAD R9, R9, -0x326172a9, RZ ;  /* 0xcd9e8d5709097824 */ /* 0x000fe200078e02ff */
[----:B------:R-:W-:Y:S01]  /*0520*/  LOP3.LUT R3, R17, R3, R10, 0x96, !PT ;  /* 0x0000000311037212 */ /* 0x000fe200078e960a */
[----:B------:R-:W-:Y:S01]  /*0530*/  IMAD.HI.U32 R2, R8, -0x326172a9, RZ ;  /* 0xcd9e8d5708027827 */ /* 0x000fe200078e00ff */
[----:B------:R-:W0:Y:S03]  /*0540*/  LDCU UR6, c[0x0][0x404] ;  /* 0x00008080ff0677ac */ /* 0x000e260008000800 */
[C---:B------:R-:W-:Y:S01]  /*0550*/  VIADD R11, R104.reuse, 0xdaa66d2b ;  /* 0xdaa66d2b680b7836 */ /* 0x040fe20000000000 */
[----:B------:R-:W1:Y:S01]  /*0560*/  LDCU UR7, c[0x0][0x408] ;  /* 0x00008100ff0777ac */ /* 0x000e620008000800 */
[----:B------:R-:W-:Y:S02]  /*0570*/  VIADD R10, R104, 0x78dde6e4 ;  /* 0x78dde6e4680a7836 */ /* 0x000fe40000000000 */
[----:B------:R-:W-:Y:S01]  /*0580*/  VIADD R12, R105, 0xa9066899 ;  /* 0xa9066899690c7836 */ /* 0x000fe20000000000 */
[----:B------:R-:W-:Y:S01]  /*0590*/  LOP3.LUT R2, R11, R9, R2, 0x96, !PT ;  /* 0x000000090b027212 */ /* 0x000fe200078e9602 */
[----:B------:R-:W-:Y:S01]  /*05a0*/  IMAD R9, R8, -0x326172a9, RZ ;  /* 0xcd9e8d5708097824 */ /* 0x000fe200078e02ff */
[----:B------:R-:W2:Y:S01]  /*05b0*/  LDCU UR12, c[0x0][0x388] ;  /* 0x00007100ff0c77ac */ /* 0x000ea20008000800 */
[----:B------:R-:W-:-:S02]  /*05c0*/  IMAD R8, R0, -0x2daee0ad, RZ ;  /* 0xd2511f5300087824 */ /* 0x000fc400078e02ff */
[C---:B------:R-:W-:Y:S01]  /*05d0*/  IMAD.HI.U32 R0, R3.reuse, -0x326172a9, RZ ;  /* 0xcd9e8d5703007827 */ /* 0x040fe200078e00ff */
[----:B------:R-:W3:Y:S03]  /*05e0*/  LDCU.U8 UR13, c[0x0][0x410] ;  /* 0x00008200ff0d77ac */ /* 0x000ee60008000000 */
[----:B------:R-:W-:Y:S01]  /*05f0*/  IMAD.HI.U32 R11, R2, -0x2daee0ad, RZ ;  /* 0xd2511f53020b7827 */ /* 0x000fe200078e00ff */
[----:B------:R-:W-:Y:S01]  /*0600*/  LOP3.LUT R0, R10, R9, R0, 0x96, !PT ;  /* 0x000000090a007212 */ /* 0x000fe200078e9600 */
[----:B------:R-:W4:Y:S02]  /*0610*/  LDCU UR14, c[0x0][0x400] ;  /* 0x00008000ff0e77ac */ /* 0x000f240008000800 */
[----:B------:R-:W-:Y:S01]  /*0620*/  IMAD R10, R2, -0x2daee0ad, RZ ;  /* 0xd2511f53020a7824 */ /* 0x000fe200078e02ff */
[----:B------:R-:W-:Y:S01]  /*0630*/  LOP3.LUT R8, R16, R8, R11, 0x96, !PT ;  /* 0x0000000810087212 */ /* 0x000fe200078e960b */
[----:B------:R-:W-:Y:S01]  /*0640*/  IMAD.HI.U32 R9, R0, -0x2daee0ad, RZ ;  /* 0xd2511f5300097827 */ /* 0x000fe200078e00ff */
[----:B------:R-:W0:Y:S03]  /*0650*/  LDCU.64 UR10, c[0x0][0x3a0] ;  /* 0x00007400ff0a77ac */ /* 0x000e260008000a00 */
[----:B------:R-:W-:Y:S01]  /*0660*/  IMAD R3, R3, -0x326172a9, RZ ;  /* 0xcd9e8d5703037824 */ /* 0x000fe200078e02ff */
[----:B------:R-:W-:Y:S01]  /*0670*/  LOP3.LUT R9, R12, R10, R9, 0x96, !PT ;  /* 0x0000000a0c097212 */ /* 0x000fe200078e9609 */
[----:B------:R-:W-:-:S04]  /*0680*/  IMAD.HI.U32 R2, R8, -0x326172a9, RZ ;  /* 0xcd9e8d5708027827 */ /* 0x000fc800078e00ff */
[----:B------:R-:W-:Y:S02]  /*0690*/  VIADD R11, R104, 0x1715609d ;  /* 0x1715609d680b7836 */ /* 0x000fe40000000000 */
[----:B------:R-:W-:Y:S02]  /*06a0*/  IMAD R10, R0, -0x2daee0ad, RZ ;  /* 0xd2511f53000a7824 */ /* 0x000fe400078e02ff */
[----:B------:R-:W-:Y:S01]  /*06b0*/  IMAD R8, R8, -0x326172a9, RZ ;  /* 0xcd9e8d5708087824 */ /* 0x000fe200078e02ff */
[----:B------:R-:W-:Y:S01]  /*06c0*/  LOP3.LUT R2, R11, R3, R2, 0x96, !PT ;  /* 0x000000030b027212 */ /* 0x000fe200078e9602 */
[----:B------:R-:W-:-:S04]  /*06d0*/  IMAD.HI.U32 R0, R9, -0x326172a9, RZ ;  /* 0xcd9e8d5709007827 */ /* 0x000fc800078e00ff */
[----:B------:R-:W-:Y:S01]  /*06e0*/  IMAD.HI.U32 R3, R2, -0x2daee0ad, RZ ;  /* 0xd2511f5302037827 */ /* 0x000fe200078e00ff */
[----:B------:R-:W-:-:S03]  /*06f0*/  LOP3.LUT R0, R15, R8, R0, 0x96, !PT ;  /* 0x000000080f007212 */ /* 0x000fc600078e9600 */
[C---:B------:R-:W-:Y:S02]  /*0700*/  VIADD R11, R105.reuse, 0x646e171e ;  /* 0x646e171e690b7836 */ /* 0x040fe40000000000 */
[----:B------:R-:W-:Y:S02]  /*0710*/  VIADD R12, R105, 0x1fd5c5a3 ;  /* 0x1fd5c5a3690c7836 */ /* 0x000fe40000000000 */
[----:B------:R-:W-:Y:S01]  /*0720*/  IMAD.HI.U32 R8, R0, -0x2daee0ad, RZ ;  /* 0xd2511f5300087827 */ /* 0x000fe200078e00ff */
[----:B------:R-:W-:Y:S02]  /*0730*/  LOP3.LUT R3, R11, R10, R3, 0x96, !PT ;  /* 0x0000000a0b037212 */ /* 0x000fe400078e9603 */
[----:B------:R-:W-:Y:S01]  /*0740*/  IADD3 R10, PT, PT, R104, 0x5384540f, RZ ;  /* 0x5384540f680a7810 */ /* 0x000fe20007ffe0ff */
[----:B------:R-:W-:Y:S02]  /*0750*/  IMAD R11, R2, -0x2daee0ad, RZ ;  /* 0xd2511f53020b7824 */ /* 0x000fe400078e02ff */
[----:B------:R-:W-:-:S02]  /*0760*/  IMAD R9, R9, -0x326172a9, RZ ;  /* 0xcd9e8d5709097824 */ /* 0x000fc400078e02ff */
[C---:B------:R-:W-:Y:S01]  /*0770*/  IMAD.HI.U32 R2, R3.reuse, -0x326172a9, RZ ;  /* 0xcd9e8d5703027827 */ /* 0x040fe200078e00ff */
[----:B------:R-:W-:Y:S02]  /*0780*/  LOP3.LUT R8, R12, R11, R8, 0x96, !PT ;  /* 0x0000000b0c087212 */ /* 0x000fe400078e9608 */
[----:B------:R-:W-:Y:S01]  /*0790*/  @P0 MOV R11, R5 ;  /* 0x00000005000b0202 */ /* 0x000fe20000000f00 */
[----:B------:R-:W-:Y:S01]  /*07a0*/  VIADD R100, R104, 0xf1bbcdc8 ;  /* 0xf1bbcdc868647836 */ /* 0x000fe20000000000 */
[----:B------:R-:W-:Y:S01]  /*07b0*/  LOP3.LUT R2, R10, R9, R2, 0x96, !PT ;  /* 0x000000090a027212 */ /* 0x000fe200078e9602 */
[----:B------:R-:W-:Y:S02]  /*07c0*/  IMAD R10, R0, -0x2daee0ad, RZ ;  /* 0xd2511f53000a7824 */ /* 0x000fe400078e02ff */
        /* <DEDUP_REMOVED lines=13> */
[----:B------:R-:W-:Y:S01]  /*08a0*/  @P0 IMAD.MOV.U32 R12, RZ, RZ, R4 ;  /* 0x000000ffff0c0224 */ /* 0x000fe200078e0004 */
[----:B------:R-:W-:Y:S01]  /*08b0*/  @!P0 MOV R12, R4 ;  /* 0x00000004000c8202 */ /* 0x000fe20000000f00 */
[--C-:B------:R-:W-:Y:S01]  /*08c0*/  @P0 IMAD.MOV.U32 R10, RZ, RZ, R6.reuse ;  /* 0x000000ffff0a0224 */ /* 0x100fe200078e0006 */
[----:B------:R-:W-:Y:S01]  /*08d0*/  LOP3.LUT R13, R0, R8, R13, 0x96, !PT ;  /* 0x00000008000d7212 */ /* 0x000fe200078e960d */
[----:B------:R-:W-:Y:S01]  /*08e0*/  @P0 IMAD.MOV.U32 R9, RZ, RZ, R7 ;  /* 0x000000ffff090224 */ /* 0x000fe200078e0007 */
[----:B------:R-:W-:Y:S01]  /*08f0*/  @!P0 MOV R9, R7 ;  /* 0x0000000700098202 */ /* 0x000fe20000000f00 */
[----:B------:R-:W-:Y:S01]  /*0900*/  @!P0 IMAD.MOV.U32 R11, RZ, RZ, R5 ;  /* 0x000000ffff0b8224 */ /* 0x000fe200078e0005 */
[----:B------:R-:W-:Y:S01]  /*0910*/  @P0 MOV R4, R24 ;  /* 0x0000001800040202 */ /* 0x000fe20000000f00 */
[----:B------:R-:W-:Y:S01]  /*0920*/  @!P0 IMAD.MOV.U32 R10, RZ, RZ, R6 ;  /* 0x000000ffff0a8224 */ /* 0x000fe200078e0006 */
[----:B------:R-:W-:Y:S01]  /*0930*/  @P0 MOV R6, R30 ;  /* 0x0000001e00060202 */ /* 0x000fe20000000f00 */
[----:B------:R-:W-:Y:S01]  /*0940*/  @P0 IMAD.MOV.U32 R8, RZ, RZ, R28 ;  /* 0x000000ffff080224 */ /* 0x000fe200078e001c */
[----:B------:R-:W-:Y:S01]  /*0950*/  @!P0 MOV R4, R24 ;  /* 0x0000001800048202 */ /* 0x000fe20000000f00 */
[----:B------:R-:W-:Y:S01]  /*0960*/  @P0 IMAD.MOV.U32 R7, RZ, RZ, R29 ;  /* 0x000000ffff070224 */ /* 0x000fe200078e001d */
[----:B------:R-:W-:Y:S01]  /*0970*/  @!P0 MOV R7, R29 ;  /* 0x0000001d00078202 */ /* 0x000fe20000000f00 */
[----:B------:R-:W-:-:S02]  /*0980*/  @P0 IMAD.MOV.U32 R5, RZ, RZ, R31 ;  /* 0x000000ffff050224 */ /* 0x000fc400078e001f */
[----:B------:R-:W-:Y:S02]  /*0990*/  @P0 IMAD.MOV.U32 R3, RZ, RZ, R25 ;  /* 0x000000ffff030224 */ /* 0x000fe400078e0019 */
[----:B------:R-:W-:Y:S02]  /*09a0*/  @P0 IMAD.MOV.U32 R2, RZ, RZ, R26 ;  /* 0x000000ffff020224 */ /* 0x000fe400078e001a */
[----:B------:R-:W-:Y:S02]  /*09b0*/  @P0 IMAD.MOV.U32 R77, RZ, RZ, R20 ;  /* 0x000000ffff4d0224 */ /* 0x000fe400078e0014 */
[----:B------:R-:W-:Y:S02]  /*09c0*/  @P0 IMAD.MOV.U32 R0, RZ, RZ, R21 ;  /* 0x000000ffff000224 */ /* 0x000fe400078e0015 */
[----:B------:R-:W-:Y:S01]  /*09d0*/  @P0 IMAD.MOV.U32 R79, RZ, RZ, R23 ;  /* 0x000000ffff4f0224 */ /* 0x000fe200078e0017 */
[----:B------:R-:W-:Y:S01]  /*09e0*/  @!P0 MOV R79, R23 ;  /* 0x00000017004f8202 */ /* 0x000fe20000000f00 */
[----:B------:R-:W-:-:S02]  /*09f0*/  @!P0 IMAD.MOV.U32 R8, RZ, RZ, R28 ;  /* 0x000000ffff088224 */ /* 0x000fc400078e001c */
[----:B------:R-:W-:Y:S02]  /*0a00*/  @!P0 IMAD.MOV.U32 R6, RZ, RZ, R30 ;  /* 0x000000ffff068224 */ /* 0x000fe400078e001e */
[----:B------:R-:W-:Y:S02]  /*0a10*/  @!P0 IMAD.MOV.U32 R5, RZ, RZ, R31 ;  /* 0x000000ffff058224 */ /* 0x000fe400078e001f */
[----:B------:R-:W-:Y:S02]  /*0a20*/  @!P0 IMAD.MOV.U32 R3, RZ, RZ, R25 ;  /* 0x000000ffff038224 */ /* 0x000fe400078e0019 */
[----:B------:R-:W-:Y:S02]  /*0a30*/  @!P0 IMAD.MOV.U32 R2, RZ, RZ, R26 ;  /* 0x000000ffff028224 */ /* 0x000fe400078e001a */
[----:B------:R-:W-:Y:S02]  /*0a40*/  @!P0 IMAD.MOV.U32 R77, RZ, RZ, R20 ;  /* 0x000000ffff4d8224 */ /* 0x000fe400078e0014 */
[----:B------:R-:W-:-:S02]  /*0a50*/  @!P0 IMAD.MOV.U32 R0, RZ, RZ, R21 ;  /* 0x000000ffff008224 */ /* 0x000fc400078e0015 */
[----:B------:R-:W-:Y:S02]  /*0a60*/  @!P0 IMAD.MOV.U32 R80, RZ, RZ, R22 ;  /* 0x000000ffff508224 */ /* 0x000fe400078e0016 */
[----:B------:R-:W-:Y:S02]  /*0a70*/  IMAD.MOV.U32 R81, RZ, RZ, RZ ;  /* 0x000000ffff517224 */ /* 0x000fe400078e00ff */
[----:B------:R-:W-:Y:S02]  /*0a80*/  IMAD R100, R100, -0x2daee0ad, RZ ;  /* 0xd2511f5364647824 */ /* 0x000fe400078e02ff */
[----:B01234-:R-:W-:-:S07]  /*0a90*/  IMAD R82, R82, -0x326172a9, RZ ;  /* 0xcd9e8d5752527824 */ /* 0x01ffce00078e02ff */
.L_x_16957:
[----:B------:R-:W-:Y:S01]  /*0aa0*/  ISETP.NE.AND P0, PT, R83, RZ, PT ;  /* 0x000000ff5300720c */ /* 0x000fe20003f05270 */
[----:B0-----:R-:W0:Y:S01]  /*0ab0*/  S2R R84, SR_TID.X ;  /* 0x0000000000547919 */ /* 0x001e220000002100 */
[----:B------:R-:W1:Y:S01]  /*0ac0*/  LDC.64 R24, c[0x0][0x390] ;  /* 0x0000e400ff187b82 */ /* 0x000e620000000a00 */
[----:B------:R-:W-:-:S10]  /*0ad0*/  IMAD R20, R76, UR12, RZ ;  /* 0x0000000c4c147c24 */ /* 0x000fd4000f8e02ff */
[----:B------:R-:W2:Y:S01]  /*0ae0*/  @P0 LDC.64 R26, c[0x0][0x3e0] ;  /* 0x0000f800ff1a0b82 */ /* 0x000ea20000000a00 */
[----:B------:R-:W-:-:S04]  /*0af0*/  SHF.R.S32.HI R21, RZ, 0x1f, R20 ;  /* 0x0000001fff157819 */ /* 0x000fc80000011414 */
[----:B------:R-:W-:-:S04]  /*0b00*/  LEA.HI R21, R21, R20, RZ, 0x3 ;  /* 0x0000001415157211 */ /* 0x000fc800078f18ff */
[----:B0-----:R-:W-:Y:S01]  /*0b10*/  LEA.HI.SX32 R85, R21, R84, 0x1d ;  /* 0x0000005415557211 */ /* 0x001fe200078feaff */
[----:B--2---:R-:W-:-:S04]  /*0b20*/  @P0 IMAD.WIDE R26, R76, 0x2, R26 ;  /* 0x000000024c1a0825 */ /* 0x004fc800078e021a */
[----:B-1----:R-:W-:Y:S02]  /*0b30*/  IMAD.WIDE.U32 R20, R85, 0x10, R24 ;  /* 0x0000001055147825 */ /* 0x002fe400078e0018 */
[----:B------:R-:W2:Y:S04]  /*0b40*/  @P0 LDG.E.U16 R26, desc[UR8][R26.64] ;  /* 0x000000081a1a0981 */ /* 0x000ea8000c1e1500 */
[----:B------:R-:W5:Y:S01]  /*0b50*/  LDG.E.128 R20, desc[UR8][R20.64] ;  /* 0x0000000814147981 */ /* 0x000f62000c1e1d00 */
[----:B------:R-:W-:Y:S01]  /*0b60*/  UISETP.NE.U32.AND UP0, UPT, UR10, URZ, UPT ;  /* 0x000000ff0a00728c */ /* 0x000fe2000bf05070 */
[----:B------:R-:W-:Y:S02]  /*0b70*/  HFMA2 R98, -RZ, RZ, 0.1171875, 0 ;  /* 0x2f800000ff627431 */ /* 0x000fe400000001ff */
[----:B------:R-:W-:Y:S01]  /*0b80*/  IMAD.MOV.U32 R99, RZ, RZ, 0x3f800000 ;  /* 0x3f800000ff637424 */ /* 0x000fe200078e00ff */
[C---:B------:R-:W-:Y:S01]  /*0b90*/  IADD3 R97, PT, PT, R104.reuse, -0x255992d5, RZ ;  /* 0xdaa66d2b68617810 */ /* 0x040fe20007ffe0ff */
[----:B------:R-:W-:Y:S01]  /*0ba0*/  UISETP.NE.AND.EX UP0, UPT, UR11, URZ, UPT, UP0 ;  /* 0x000000ff0b00728c */ /* 0x000fe2000bf05300 */
[C---:B------:R-:W-:Y:S01]  /*0bb0*/  VIADD R96, R105.reuse, 0x646e171e ;  /* 0x646e171e69607836 */ /* 0x040fe20000000000 */
[C---:B------:R-:W-:Y:S01]  /*0bc0*/  IADD3 R94, PT, PT, R104.reuse, -0xe443238, RZ ;  /* 0xf1bbcdc8685e7810 */ /* 0x040fe20007ffe0ff */
[C---:B------:R-:W-:Y:S01]  /*0bd0*/  VIADD R95, R104.reuse, 0x78dde6e4 ;  /* 0x78dde6e4685f7836 */ /* 0x040fe20000000000 */
[C---:B------:R-:W-:Y:S01]  /*0be0*/  IADD3 R91, PT, PT, R105.reuse, -0x24c28bd8, RZ ;  /* 0xdb3d7428695b7810 */ /* 0x040fe20007ffe0ff */
[C---:B------:R-:W-:Y:S01]  /*0bf0*/  VIADD R93, R105.reuse, 0x1fd5c5a3 ;  /* 0x1fd5c5a3695d7836 */ /* 0x040fe20000000000 */
[----:B------:R-:W-:Y:S01]  /*0c00*/  IADD3 R88, PT, PT, R105, -0x695add53, RZ ;  /* 0x96a522ad69587810 */ /* 0x000fe20007ffe0ff */
[----:B------:R-:W-:-:S02]  /*0c10*/  VIADD R92, R104, 0x3c6ef372 ;  /* 0x3c6ef372685c7836 */ /* 0x000fc40000000000 */
[C---:B------:R-:W-:Y:S02]  /*0c20*/  VIADD R90, R104.reuse, 0x1715609d ;  /* 0x1715609d685a7836 */ /* 0x040fe40000000000 */
[----:B------:R-:W-:Y:S02]  /*0c30*/  VIADD R89, R105, 0xa9066899 ;  /* 0xa906689969597836 */ /* 0x000fe40000000000 */
[C---:B------:R-:W-:Y:S02]  /*0c40*/  VIADD R87, R104.reuse, 0x5384540f ;  /* 0x5384540f68577836 */ /* 0x040fe40000000000 */
[----:B------:R-:W-:Y:S02]  /*0c50*/  VIADD R86, R104, 0x8ff34781 ;  /* 0x8ff3478168567836 */ /* 0x000fe40000000000 */
[----:B--2---:R-:W-:Y:S01]  /*0c60*/  @P0 HADD2.F32 R99, -RZ, R26.H0_H0 ;  /* 0x2000001aff630230 */ /* 0x004fe20000004100 */
[----:B------:R-:W-:Y:S06]  /*0c70*/  BRA.U !UP0, `(.L_x_16754) ;  /* 0x0000002508c07547 */ /* 0x000fec000b800000 */
        /* <DEDUP_REMOVED lines=10> */
[----:B------:R-:W-:-:S05]  /*0d20*/  VIADDMNMX.U32 R26, R102, 0xfffffffe, R27, PT ;  /* 0xfffffffe661a7846 */ /* 0x000fca000380001b */
[----:B------:R-:W-:-:S04]  /*0d30*/  IMAD.SHL.U32 R28, R26, 0x4, RZ ;  /* 0x000000041a1c7824 */ /* 0x000fc800078e00ff */
[----:B------:R-:W0:Y:S02]  /*0d40*/  LDC R26, c[0x2][R28] ;  /* 0x008000001c1a7b82 */ /* 0x000e240000000800 */
[----:B0-----:R-:W-:-:S04]  /*0d50*/  SHF.R.S32.HI R27, RZ, 0x1f, R26 ;  /* 0x0000001fff1b7819 */ /* 0x001fc8000001141a */
.L_x_27400:
[----:B------:R-:W-:Y:S05]  /*0d60*/  BRX R26 -0xd70                                         (*"BRANCH_TARGETS .L_x_27401,.L_x_27402,.L_x_27403"*) ;  /* 0xfffffff01aa47949 */ /* 0x000fea000383ffff */
.L_x_27403:
[----:B------:R-:W-:Y:S01]  /*0d70*/  IADD3 R28, PT, PT, R102, 0x1, RZ ;  /* 0x00000001661c7810 */ /* 0x000fe20007ffe0ff */
[----:B------:R-:W-:Y:S02]  /*0d80*/  IMAD.MOV.U32 R34, RZ, RZ, R100 ;  /* 0x000000ffff227224 */ /* 0x000fe400078e0064 */
[----:B------:R-:W-:Y:S01]  /*0d90*/  IMAD.MOV.U32 R29, RZ, RZ, R13 ;  /* 0x000000ffff1d7224 */ /* 0x000fe200078e000d */
[----:B------:R-:W-:Y:S06]  /*0da0*/  BRA `(.L_x_16755) ;  /* 0x0000000000e87947 */ /* 0x000fec0003800000 */
.L_x_27401:
[----:B------:R-:W-:Y:S01]  /*0db0*/  MOV R34, R100 ;  /* 0x0000006400227202 */ /* 0x000fe20000000f00 */
[----:B------:R-:W-:Y:S02]  /*0dc0*/  IMAD.MOV.U32 R28, RZ, RZ, 0x3 ;  /* 0x00000003ff1c7424 */ /* 0x000fe400078e00ff */
[----:B------:R-:W-:Y:S01]  /*0dd0*/  IMAD.MOV.U32 R29, RZ, RZ, R14 ;  /* 0x000000ffff1d7224 */ /* 0x000fe200078e000e */
[----:B------:R-:W-:Y:S06]  /*0de0*/  BRA `(.L_x_16755) ;  /* 0x0000000000d87947 */ /* 0x000fec0003800000 */
.L_x_27402:
        /* <DEDUP_REMOVED lines=12> */
.L_x_16756:
        /* <DEDUP_REMOVED lines=42> */
.L_x_16755:
[----:B------:R-:W-:Y:S01]  /*1150*/  I2FP.F32.U32 R27, R29 ;  /* 0x0000001d001b7245 */ /* 0x000fe20000201000 */
[----:B-----5:R-:W-:Y:S01]  /*1160*/  HADD2.F32 R26, -RZ, R20.H0_H0 ;  /* 0x20000014ff1a7230 */ /* 0x020fe20000004100 */
[----:B------:R-:W-:Y:S01]  /*1170*/  ISETP.NE.AND P1, PT, R28, 0x1, PT ;  /* 0x000000011c00780c */ /* 0x000fe20003f25270 */
[----:B------:R-:W-:Y:S01]  /*1180*/  UMOV UR5, UR7 ;  /* 0x0000000700057c82 */ /* 0x000fe20008000000 */
[----:B------:R-:W-:Y:S01]  /*1190*/  UMOV UR4, UR6 ;  /* 0x0000000600047c82 */ /* 0x000fe20008000000 */
[----:B------:R-:W-:Y:S01]  /*11a0*/  FFMA.FTZ R27, R27, R98, 1.1641532182693481445e-10 ;  /* 0x2f0000001b1b7423 */ /* 0x000fe20000010062 */
[----:B------:R-:W-:Y:S01]  /*11b0*/  FMUL.FTZ R26, R26, R99 ;  /* 0x000000631a1a7220 */ /* 0x000fe20000410000 */
[----:B------:R-:W-:-:S03]  /*11c0*/  IMAD.MOV.U32 R29, RZ, RZ, 0x2 ;  /* 0x00000002ff1d7424 */ /* 0x000fc600078e00ff */
        /* <DEDUP_REMOVED lines=16> */
.L_x_16758:
        /* <DEDUP_REMOVED lines=12> */
.L_x_16759:
        /* <DEDUP_REMOVED lines=43> */
.L_x_16757:
        /* <DEDUP_REMOVED lines=21> */
.L_x_16761:
        /* <DEDUP_REMOVED lines=12> */
.L_x_16762:
        /* <DEDUP_REMOVED lines=40> */
[----:B------:R-:W-:Y:S01]  /*1ad0*/  MOV R34, R28 ;  /* 0x0000001c00227202 */ /* 0x000fe20000000f00 */
[----:B------:R-:W-:Y:S01]  /*1ae0*/  IMAD.MOV.U32 R28, RZ, RZ, RZ ;  /* 0x000000ffff1c7224 */ /* 0x000fe200078e00ff */
[----:B------:R-:W-:-:S07]  /*1af0*/  LOP3.LUT R14, R88, R30, R29, 0x96, !PT ;  /* 0x0000001e580e7212 */ /* 0x000fce00078e961d */
.L_x_16760:
[----:B------:R-:W-:Y:S01]  /*1b00*/  I2FP.F32.U32 R27, R20 ;  /* 0x00000014001b7245 */ /* 0x000fe20000201000 */
[----:B------:R-:W-:Y:S01]  /*1b10*/  HADD2.F32 R20, -RZ, R21.H0_H0 ;  /* 0x20000015ff147230 */ /* 0x000fe20000004100 */
[----:B------:R-:W-:Y:S01]  /*1b20*/  ISETP.NE.AND P2, PT, R28, 0x1, PT ;  /* 0x000000011c00780c */ /* 0x000fe20003f45270 */
[----:B------:R-:W-:Y:S02]  /*1b30*/  IMAD.MOV.U32 R29, RZ, RZ, 0x2 ;  /* 0x00000002ff1d7424 */ /* 0x000fe400078e00ff */
[----:B------:R-:W-:Y:S01]  /*1b40*/  FFMA.FTZ R27, R27, R98, 1.1641532182693481445e-10 ;  /* 0x2f0000001b1b7423 */ /* 0x000fe20000010062 */
[----:B------:R-:W-:-:S04]  /*1b50*/  FMUL.FTZ R20, R20, R99 ;  /* 0x0000006314147220 */ /* 0x000fc80000410000 */
        /* <DEDUP_REMOVED lines=15> */
.L_x_16764:
        /* <DEDUP_REMOVED lines=12> */
.L_x_16765:
        /* <DEDUP_REMOVED lines=43> */
.L_x_16763:
[----:B------:R-:W-:Y:S01]  /*1fc0*/  I2FP.F32.U32 R27, R20 ;  /* 0x00000014001b7245 */ /* 0x000fe20000201000 */
[----:B------:R-:W-:Y:S01]  /*1fd0*/  HADD2.F32 R20, -RZ, R21.H1_H1 ;  /* 0x30000015ff147230 */ /* 0x000fe20000004100 */
[----:B------:R-:W-:Y:S01]  /*1fe0*/  ISETP.NE.AND P3, PT, R29, 0x1, PT ;  /* 0x000000011d00780c */ /* 0x000fe20003f65270 */
[----:B------:R-:W-:Y:S02]  /*1ff0*/  IMAD.MOV.U32 R21, RZ, RZ, R82 ;  /* 0x000000ffff157224 */ /* 0x000fe400078e0052 */
[----:B------:R-:W-:Y:S01]  /*2000*/  FFMA.FTZ R27, R27, R98, 1.1641532182693481445e-10 ;  /* 0x2f0000001b1b7423 */ /* 0x000fe20000010062 */
[----:B------:R-:W-:-:S04]  /*2010*/  FMUL.FTZ R20, R20, R99 ;  /* 0x0000006314147220 */ /* 0x000fc80000410000 */
        /* <DEDUP_REMOVED lines=15> */
.L_x_16767:
        /* <DEDUP_REMOVED lines=12> */
.L_x_16768:
        /* <DEDUP_REMOVED lines=43> */
.L_x_16766:
[----:B------:R-:W-:Y:S01]  /*2480*/  I2FP.F32.U32 R21, R21 ;  /* 0x0000001500157245 */ /* 0x000fe20000201000 */
[----:B------:R-:W-:Y:S01]  /*2490*/  HADD2.F32 R20, -RZ, R22.H0_H0 ;  /* 0x20000016ff147230 */ /* 0x000fe20000004100 */
[----:B------:R-:W-:-:S03]  /*24a0*/  ISETP.NE.AND P4, PT, R27, 0x1, PT ;  /* 0x000000011b00780c */ /* 0x000fc60003f85270 */
[----:B------:R-:W-:Y:S01]  /*24b0*/  FFMA.FTZ R21, R21, R98, 1.1641532182693481445e-10 ;  /* 0x2f00000015157423 */ /* 0x000fe20000010062 */
[----:B------:R-:W-:-:S04]  /*24c0*/  FMUL.FTZ R20, R20, R99 ;  /* 0x0000006314147220 */ /* 0x000fc80000410000 */
[----:B------:R-:W-:Y:S01]  /*24d0*/  FMUL.FTZ R20, R20, UR5 ;  /* 0x0000000514147c20 */ /* 0x000fe20008410000 */
[----:B------:R-:W-:-:S04]  /*24e0*/  FSETP.GTU.FTZ.AND P3, PT, R21, UR4, PT ;  /* 0x0000000415007c0b */ /* 0x000fc8000bf7c000 */
[----:B------:R-:W-:Y:S01]  /*24f0*/  FSEL R21, R20, RZ, !P3 ;  /* 0x000000ff14157208 */ /* 0x000fe20005800000 */
[----:B------:R-:W-:Y:S01]  /*2500*/  HFMA2 R20, -RZ, RZ, 0, 1.1920928955078125e-07 ;  /* 0x00000002ff147431 */ /* 0x000fe200000001ff */
        /* <DEDUP_REMOVED lines=12> */
.L_x_16770:
        /* <DEDUP_REMOVED lines=12> */
.L_x_16771:
        /* <DEDUP_REMOVED lines=43> */
.L_x_16769:
[----:B------:R-:W-:Y:S01]  /*2940*/  I2FP.F32.U32 R21, R21 ;  /* 0x0000001500157245 */ /* 0x000fe20000201000 */
[----:B------:R-:W-:Y:S01]  /*2950*/  HADD2.F32 R22, -RZ, R22.H1_H1 ;  /* 0x30000016ff167230 */ /* 0x000fe20000004100 */
        /* <DEDUP_REMOVED lines=19> */
.L_x_16773:
        /* <DEDUP_REMOVED lines=12> */
.L_x_16774:
[----:B------:R-:W-:Y:S01]  /*2b50*/  IMAD.WIDE.U32 R28, R75, -0x326172a9, RZ ;  /* 0xcd9e8d574b1c7825 */ /* 0x000fe200078e00ff */
[----:B------:R-:W-:-:S03]  /*2b60*/  LOP3.LUT R20, R81, R33, R105, 0x96, !PT ;  /* 0x0000002151147212 */ /* 0x000fc600078e9669 */
[----:B------:R-:W-:Y:S01]  /*2b70*/  HFMA2 R27, -RZ, RZ, 0, 0 ;  /* 0x00000000ff1b7431 */ /* 0x000fe200000001ff */
        /* <DEDUP_REMOVED lines=40> */
.L_x_16772:
[----:B------:R-:W-:Y:S01]  /*2e00*/  I2FP.F32.U32 R21, R21 ;  /* 0x0000001500157245 */ /* 0x000fe20000201000 */
[----:B------:R-:W-:Y:S01]  /*2e10*/  HADD2.F32 R20, -RZ, R23.H0_H0 ;  /* 0x20000017ff147230 */ /* 0x000fe20000004100 */
[----:B------:R-:W-:Y:S01]  /*2e20*/  ISETP.NE.AND P6, PT, R27, 0x1, PT ;  /* 0x000000011b00780c */ /* 0x000fe20003fc5270 */
[----:B------:R-:W-:Y:S02]  /*2e30*/  IMAD.MOV.U32 R32, RZ, RZ, 0x2 ;  /* 0x00000002ff207424 */ /* 0x000fe400078e00ff */
[----:B------:R-:W-:Y:S01]  /*2e40*/  FFMA.FTZ R21, R21, R98, 1.1641532182693481445e-10 ;  /* 0x2f00000015157423 */ /* 0x000fe20000010062 */
[----:B------:R-:W-:Y:S01]  /*2e50*/  FMUL.FTZ R20, R20, R99 ;  /* 0x0000006314147220 */ /* 0x000fe20000410000 */
        /* <DEDUP_REMOVED lines=15> */
.L_x_16776:
        /* <DEDUP_REMOVED lines=14> */
.L_x_16777:
        /* <DEDUP_REMOVED lines=43> */
.L_x_16775:
[----:B------:R-:W-:Y:S01]  /*32e0*/  I2FP.F32.U32 R21, R22 ;  /* 0x0000001600157245 */ /* 0x000fe20000201000 */
[----:B------:R-:W-:-:S04]  /*32f0*/  HADD2.F32 R20, -RZ, R23.H1_H1 ;  /* 0x30000017ff147230 */ /* 0x000fc80000004100 */
[----:B------:R-:W-:Y:S01]  /*3300*/  FFMA.FTZ R21, R21, R98, 1.1641532182693481445e-10 ;  /* 0x2f00000015157423 */ /* 0x000fe20000010062 */
[----:B------:R-:W-:-:S04]  /*3310*/  FMUL.FTZ R20, R20, R99 ;  /* 0x0000006314147220 */ /* 0x000fc80000410000 */
[----:B------:R-:W-:Y:S01]  /*3320*/  FMUL.FTZ R20, R20, UR5 ;  /* 0x0000000514147c20 */ /* 0x000fe20008410000 */
[----:B------:R-:W-:-:S04]  /*3330*/  FSETP.GTU.FTZ.AND P6, PT, R21, UR4, PT ;  /* 0x0000000415007c0b */ /* 0x000fc8000bfdc000 */
[----:B------:R-:W-:Y:S02]  /*3340*/  FSEL R20, R20, RZ, !P6 ;  /* 0x000000ff14147208 */ /* 0x000fe40007000000 */
[----:B------:R-:W-:-:S03]  /*3350*/  PLOP3.LUT P6, PT, P6, PT, PT, 0x8, 0x80 ;  /* 0x000000000080781c */ /* 0x000fc600037ce170 */
[----:B------:R-:W-:Y:S01]  /*3360*/  FADD.FTZ R47, R47, R20 ;  /* 0x000000142f2f7221 */ /* 0x000fe20000010000 */
[----:B------:R-:W-:Y:S09]  /*3370*/  BRA `(.L_x_16778) ;  /* 0x0000002400647947 */ /* 0x000ff20003800000 */
.L_x_16754:
        /* <DEDUP_REMOVED lines=15> */
.L_x_16780:
        /* <DEDUP_REMOVED lines=12> */
.L_x_16781:
        /* <DEDUP_REMOVED lines=42> */
.L_x_16779:
[----:B------:R-:W-:Y:S01]  /*37d0*/  ISETP.NE.AND P0, PT, R28, 0x1, PT ;  /* 0x000000011c00780c */ /* 0x000fe20003f05270 */
[----:B------:R-:W-:Y:S01]  /*37e0*/  UMOV UR4, UR6 ;  /* 0x0000000600047c82 */ /* 0x000fe20008000000 */
[----:B------:R-:W-:Y:S01]  /*37f0*/  I2FP.F32.U32 R27, R26 ;  /* 0x0000001a001b7245 */ /* 0x000fe20000201000 */
[----:B-----5:R-:W-:Y:S01]  /*3800*/  HADD2.F32 R26, -RZ, R20.H0_H0 ;  /* 0x20000014ff1a7230 */ /* 0x020fe20000004100 */
[----:B------:R-:W-:Y:S01]  /*3810*/  UMOV UR5, UR7 ;  /* 0x0000000700057c82 */ /* 0x000fe20008000000 */
[----:B------:R-:W-:Y:S02]  /*3820*/  IMAD.MOV.U32 R29, RZ, RZ, 0x2 ;  /* 0x00000002ff1d7424 */ /* 0x000fe400078e00ff */
[----:B------:R-:W-:Y:S01]  /*3830*/  FFMA.FTZ R27, R27, R98, 1.1641532182693481445e-10 ;  /* 0x2f0000001b1b7423 */ /* 0x000fe20000010062 */
[----:B------:R-:W-:-:S04]  /*3840*/  FMUL.FTZ R48, R26, R99 ;  /* 0x000000631a307220 */ /* 0x000fc80000410000 */
        /* <DEDUP_REMOVED lines=13> */
.L_x_16783:
        /* <DEDUP_REMOVED lines=12> */
.L_x_16784:
        /* <DEDUP_REMOVED lines=43> */
.L_x_16782:
[----:B------:R-:W-:Y:S01]  /*3c90*/  ISETP.NE.AND P1, PT, R29, 0x1, PT ;  /* 0x000000011d00780c */ /* 0x000fe20003f25270 */
[----:B------:R-:W-:Y:S01]  /*3ca0*/  HADD2.F32 R20, -RZ, R20.H1_H1 ;  /* 0x30000014ff147230 */ /* 0x000fe20000004100 */
[----:B------:R-:W-:Y:S01]  /*3cb0*/  I2FP.F32.U32 R27, R27 ;  /* 0x0000001b001b7245 */ /* 0x000fe20000201000 */
[----:B------:R-:W-:-:S03]  /*3cc0*/  HFMA2 R28, -RZ, RZ, 0, 1.1920928955078125e-07 ;  /* 0x00000002ff1c7431 */ /* 0x000fc600000001ff */
[----:B------:R-:W-:Y:S01]  /*3cd0*/  FMUL.FTZ R49, R20, R99 ;  /* 0x0000006314317220 */ /* 0x000fe20000410000 */
[----:B------:R-:W-:Y:S01]  /*3ce0*/  FFMA.FTZ R27, R27, R98, 1.1641532182693481445e-10 ;  /* 0x2f0000001b1b7423 */ /* 0x000fe20000010062 */
[----:B------:R-:W-:Y:S02]  /*3cf0*/  IMAD.MOV.U32 R20, RZ, RZ, R82 ;  /* 0x000000ffff147224 */ /* 0x000fe400078e0052 */
[----:B------:R-:W-:Y:S02]  /*3d00*/  FMUL.FTZ R49, R49, UR5 ;  /* 0x0000000531317c20 */ /* 0x000fe40008410000 */
[----:B------:R-:W-:Y:S01]  /*3d10*/  FSETP.LE.FTZ.AND P0, PT, R27, UR4, PT ;  /* 0x000000041b007c0b */ /* 0x000fe2000bf13000 */
        /* <DEDUP_REMOVED lines=9> */
.L_x_16786:
        /* <DEDUP_REMOVED lines=12> */
.L_x_16787:
        /* <DEDUP_REMOVED lines=43> */
.L_x_16785:
[----:B------:R-:W-:Y:S01]  /*4120*/  ISETP.NE.AND P2, PT, R28, 0x1, PT ;  /* 0x000000011c00780c */ /* 0x000fe20003f45270 */
[----:B------:R-:W-:Y:S01]  /*4130*/  IMAD.MOV.U32 R29, RZ, RZ, 0x2 ;  /* 0x00000002ff1d7424 */ /* 0x000fe200078e00ff */
[----:B------:R-:W-:Y:S01]  /*4140*/  I2FP.F32.U32 R27, R20 ;  /* 0x00000014001b7245 */ /* 0x000fe20000201000 */
[----:B------:R-:W-:-:S04]  /*4150*/  HADD2.F32 R20, -RZ, R21.H0_H0 ;  /* 0x20000015ff147230 */ /* 0x000fc80000004100 */
[----:B------:R-:W-:Y:S01]  /*4160*/  FFMA.FTZ R27, R27, R98, 1.1641532182693481445e-10 ;  /* 0x2f0000001b1b7423 */ /* 0x000fe20000010062 */
[----:B------:R-:W-:Y:S01]  /*4170*/  FMUL.FTZ R50, R20, R99 ;  /* 0x0000006314327220 */ /* 0x000fe20000410000 */
        /* <DEDUP_REMOVED lines=12> */
.L_x_16789:
        /* <DEDUP_REMOVED lines=12> */
.L_x_16790:
        /* <DEDUP_REMOVED lines=43> */
.L_x_16788:
[----:B------:R-:W-:Y:S02]  /*45b0*/  ISETP.NE.AND P3, PT, R29, 0x1, PT ;  /* 0x000000011d00780c */ /* 0x000fe40003f65270 */
[----:B------:R-:W-:Y:S01]  /*45c0*/  I2FP.F32.U32 R27, R20 ;  /* 0x00000014001b7245 */ /* 0x000fe20000201000 */
[----:B------:R-:W-:Y:S02]  /*45d0*/  HADD2.F32 R20, -RZ, R21.H1_H1 ;  /* 0x30000015ff147230 */ /* 0x000fe40000004100 */
[----:B------:R-:W-:Y:S02]  /*45e0*/  IMAD.MOV.U32 R21, RZ, RZ, R82 ;  /* 0x000000ffff157224 */ /* 0x000fe400078e0052 */
[----:B------:R-:W-:Y:S01]  /*45f0*/  FFMA.FTZ R27, R27, R98, 1.1641532182693481445e-10 ;  /* 0x2f0000001b1b7423 */ /* 0x000fe20000010062 */
[----:B------:R-:W-:-:S04]  /*4600*/  FMUL.FTZ R20, R20, R99 ;  /* 0x0000006314147220 */ /* 0x000fc80000410000 */
[----:B------:R-:W-:Y:S01]  /*4610*/  FSETP.LE.FTZ.AND P2, PT, R27, UR4, PT ;  /* 0x000000041b007c0b */ /* 0x000fe2000bf53000 */
[----:B------:R-:W-:Y:S01]  /*4620*/  FMUL.FTZ R51, R20, UR5 ;  /* 0x0000000514337c20 */ /* 0x000fe20008410000 */
[----:B------:R-:W-:Y:S01]  /*4630*/  IMAD.MOV.U32 R27, RZ, RZ, 0x2 ;  /* 0x00000002ff1b7424 */ /* 0x000fe200078e00ff */
        /* <DEDUP_REMOVED lines=9> */
.L_x_16792:
        /* <DEDUP_REMOVED lines=12> */
.L_x_16793:
        /* <DEDUP_REMOVED lines=43> */
.L_x_16791:
[----:B------:R-:W-:Y:S01]  /*4a40*/  ISETP.NE.AND P4, PT, R27, 0x1, PT ;  /* 0x000000011b00780c */ /* 0x000fe20003f85270 */
[----:B------:R-:W-:Y:S01]  /*4a50*/  HADD2.F32 R20, -RZ, R22.H0_H0 ;  /* 0x20000016ff147230 */ /* 0x000fe20000004100 */
[----:B------:R-:W-:Y:S01]  /*4a60*/  I2FP.F32.U32 R21, R21 ;  /* 0x0000001500157245 */ /* 0x000fe20000201000 */
[----:B------:R-:W-:-:S03]  /*4a70*/  HFMA2 R28, -RZ, RZ, 0, 1.1920928955078125e-07 ;  /* 0x00000002ff1c7431 */ /* 0x000fc600000001ff */
[----:B------:R-:W-:Y:S01]  /*4a80*/  FMUL.FTZ R20, R20, R99 ;  /* 0x0000006314147220 */ /* 0x000fe20000410000 */
[----:B------:R-:W-:-:S03]  /*4a90*/  FFMA.FTZ R21, R21, R98, 1.1641532182693481445e-10 ;  /* 0x2f00000015157423 */ /* 0x000fc60000010062 */
[----:B------:R-:W-:Y:S02]  /*4aa0*/  FMUL.FTZ R44, R20, UR5 ;  /* 0x00000005142c7c20 */ /* 0x000fe40008410000 */
        /* <DEDUP_REMOVED lines=11> */
.L_x_16795:
        /* <DEDUP_REMOVED lines=12> */
.L_x_16796:
        /* <DEDUP_REMOVED lines=43> */
.L_x_16794:
[----:B------:R-:W-:Y:S01]  /*4ed0*/  ISETP.NE.AND P5, PT, R28, 0x1, PT ;  /* 0x000000011c00780c */ /* 0x000fe20003fa5270 */
[----:B------:R-:W-:Y:S01]  /*4ee0*/  HADD2.F32 R22, -RZ, R22.H1_H1 ;  /* 0x30000016ff167230 */ /* 0x000fe20000004100 */
[----:B------:R-:W-:Y:S01]  /*4ef0*/  I2FP.F32.U32 R21, R21 ;  /* 0x0000001500157245 */ /* 0x000fe20000201000 */
[----:B------:R-:W-:-:S03]  /*4f00*/  IMAD.MOV.U32 R27, RZ, RZ, 0x2 ;  /* 0x00000002ff1b7424 */ /* 0x000fc600078e00ff */
[----:B------:R-:W-:Y:S01]  /*4f10*/  FMUL.FTZ R22, R22, R99 ;  /* 0x0000006316167220 */ /* 0x000fe20000410000 */
[----:B------:R-:W-:-:S03]  /*4f20*/  FFMA.FTZ R21, R21, R98, 1.1641532182693481445e-10 ;  /* 0x2f00000015157423 */ /* 0x000fc60000010062 */
[----:B------:R-:W-:Y:S02]  /*4f30*/  FMUL.FTZ R45, R22, UR5 ;  /* 0x00000005162d7c20 */ /* 0x000fe40008410000 */
        /* <DEDUP_REMOVED lines=11> */
.L_x_16798:
        /* <DEDUP_REMOVED lines=12> */
.L_x_16799:
        /* <DEDUP_REMOVED lines=43> */
.L_x_16797:
[----:B------:R-:W-:Y:S01]  /*5360*/  ISETP.NE.AND P6, PT, R27, 0x1, PT ;  /* 0x000000011b00780c */ /* 0x000fe20003fc5270 */
[----:B------:R-:W-:Y:S01]  /*5370*/  HADD2.F32 R20, -RZ, R23.H0_H0 ;  /* 0x20000017ff147230 */ /* 0x000fe20000004100 */
[----:B------:R-:W-:Y:S01]  /*5380*/  I2FP.F32.U32 R21, R21 ;  /* 0x0000001500157245 */ /* 0x000fe20000201000 */
[----:B------:R-:W-:Y:S02]  /*5390*/  IMAD.MOV.U32 R32, RZ, RZ, 0x2 ;  /* 0x00000002ff207424 */ /* 0x000fe400078e00ff */
[----:B------:R-:W-:Y:S02]  /*53a0*/  IMAD.MOV.U32 R22, RZ, RZ, R82 ;  /* 0x000000ffff167224 */ /* 0x000fe400078e0052 */
[----:B------:R-:W-:Y:S01]  /*53b0*/  FMUL.FTZ R20, R20, R99 ;  /* 0x0000006314147220 */ /* 0x000fe20000410000 */
[----:B------:R-:W-:-:S03]  /*53c0*/  FFMA.FTZ R21, R21, R98, 1.1641532182693481445e-10 ;  /* 0x2f00000015157423 */ /* 0x000fc60000010062 */
[----:B------:R-:W-:Y:S02]  /*53d0*/  FMUL.FTZ R46, R20, UR5 ;  /* 0x00000005142e7c20 */ /* 0x000fe40008410000 */
[----:B------:R-:W-:Y:S01]  /*53e0*/  FSETP.LE.FTZ.AND P5, PT, R21, UR4, PT ;  /* 0x0000000415007c0b */ /* 0x000fe2000bfb3000 */
        /* <DEDUP_REMOVED lines=9> */
.L_x_16801:
        /* <DEDUP_REMOVED lines=14> */
.L_x_16802:
        /* <DEDUP_REMOVED lines=43> */
.L_x_16800:
        /* <DEDUP_REMOVED lines=16> */
.L_x_16778:
[----:B------:R-:W0:Y:S01]  /*5910*/  LDC.64 R108, c[0x0][0x3a8] ;  /* 0x0000ea00ff6c7b82 */ /* 0x000e220000000a00 */
[----:B------:R-:W-:Y:S01]  /*5920*/  SEL R23, RZ, 0x1000000, !P6 ;  /* 0x01000000ff177807 */ /* 0x000fe20007000000 */
[----:B------:R-:W-:Y:S01]  /*5930*/  VIADD R101, R85, 0x100 ;  /* 0x0000010055657836 */ /* 0x000fe20000000000 */
        /* <DEDUP_REMOVED lines=27> */
[----:B------:R-:W-:Y:S02]  /*5af0*/  MOV R28, 0x2 ;  /* 0x00000002001c7802 */ /* 0x000fe40000000f00 */
[----:B------:R-:W-:-:S09]  /*5b00*/  MOV R100, R34 ;  /* 0x0000002200647202 */ /* 0x000fd20000000f00 */
        /* <DEDUP_REMOVED lines=11> */
.L_x_16805:
        /* <DEDUP_REMOVED lines=12> */
.L_x_16806:
        /* <DEDUP_REMOVED lines=43> */
.L_x_16804:
[----:B------:R-:W-:Y:S01]  /*5f30*/  I2FP.F32.U32 R27, R29 ;  /* 0x0000001d001b7245 */ /* 0x000fe20000201000 */
[----:B-----5:R-:W-:Y:S01]  /*5f40*/  HADD2.F32 R26, -RZ, R20.H0_H0 ;  /* 0x20000014ff1a7230 */ /* 0x020fe20000004100 */
        /* <DEDUP_REMOVED lines=20> */
.L_x_16808:
        /* <DEDUP_REMOVED lines=12> */
.L_x_16809:
        /* <DEDUP_REMOVED lines=42> */
[----:B------:R-:W-:-:S07]  /*63f0*/  HFMA2 R26, -RZ, RZ, 0, 0 ;  /* 0x00000000ff1a7431 */ /* 0x000fce00000001ff */
.L_x_16807:
        /* <DEDUP_REMOVED lines=21> */
.L_x_16811:
        /* <DEDUP_REMOVED lines=12> */
.L_x_16812:
        /* <DEDUP_REMOVED lines=43> */
.L_x_16810:
[----:B------:R-:W-:Y:S01]  /*68c0*/  I2FP.F32.U32 R27, R20 ;  /* 0x00000014001b7245 */ /* 0x000fe20000201000 */
[----:B------:R-:W-:Y:S01]  /*68d0*/  HADD2.F32 R20, -RZ, R21.H0_H0 ;  /* 0x20000015ff147230 */ /* 0x000fe20000004100 */
[----:B------:R-:W-:Y:S01]  /*68e0*/  ISETP.NE.AND P2, PT, R28, 0x1, PT ;  /* 0x000000011c00780c */ /* 0x000fe20003f45270 */
[----:B------:R-:W-:Y:S02]  /*68f0*/  HFMA2 R26, -RZ, RZ, 0, 1.1920928955078125e-07 ;  /* 0x00000002ff1a7431 */ /* 0x000fe400000001ff */
[----:B------:R-:W-:Y:S01]  /*6900*/  FFMA.FTZ R27, R27, R98, 1.1641532182693481445e-10 ;  /* 0x2f0000001b1b7423 */ /* 0x000fe20000010062 */
[----:B------:R-:W-:-:S04]  /*6910*/  FMUL.FTZ R20, R20, R99 ;  /* 0x0000006314147220 */ /* 0x000fc80000410000 */
        /* <DEDUP_REMOVED lines=15> */
.L_x_16814:
        /* <DEDUP_REMOVED lines=12> */
.L_x_16815:
        /* <DEDUP_REMOVED lines=40> */
[----:B------:R-:W-:Y:S02]  /*6d50*/  HFMA2 R26, -RZ, RZ, 0, 0 ;  /* 0x00000000ff1a7431 */ /* 0x000fe400000001ff */
[----:B------:R-:W-:Y:S01]  /*6d60*/  IMAD.MOV.U32 R82, RZ, RZ, R30 ;  /* 0x000000ffff527224 */ /* 0x000fe200078e001e */
[----:B------:R-:W-:-:S07]  /*6d70*/  LOP3.LUT R14, R88, R28, R27, 0x96, !PT ;  /* 0x0000001c580e7212 */ /* 0x000fce00078e961b */
.L_x_16813:
[----:B------:R-:W-:Y:S01]  /*6d80*/  I2FP.F32.U32 R27, R20 ;  /* 0x00000014001b7245 */ /* 0x000fe20000201000 */
[----:B------:R-:W-:Y:S01]  /*6d90*/  HADD2.F32 R20, -RZ, R21.H1_H1 ;  /* 0x30000015ff147230 */ /* 0x000fe20000004100 */
[----:B------:R-:W-:Y:S02]  /*6da0*/  ISETP.NE.AND P3, PT, R26, 0x1, PT ;  /* 0x000000011a00780c */ /* 0x000fe40003f65270 */
[----:B------:R-:W-:Y:S01]  /*6db0*/  MOV R21, R82 ;  /* 0x0000005200157202 */ /* 0x000fe20000000f00 */
        /* <DEDUP_REMOVED lines=17> */
.L_x_16817:
        /* <DEDUP_REMOVED lines=12> */
.L_x_16818:
        /* <DEDUP_REMOVED lines=43> */
.L_x_16816:
        /* <DEDUP_REMOVED lines=21> */
.L_x_16820:
        /* <DEDUP_REMOVED lines=12> */
.L_x_16821:
        /* <DEDUP_REMOVED lines=43> */
.L_x_16819:
        /* <DEDUP_REMOVED lines=21> */
.L_x_16823:
        /* <DEDUP_REMOVED lines=12> */
.L_x_16824:
        /* <DEDUP_REMOVED lines=43> */
.L_x_16822:
        /* <DEDUP_REMOVED lines=21> */
.L_x_16826:
        /* <DEDUP_REMOVED lines=14> */
.L_x_16827:
[----:B------:R-:W-:Y:S01]  /*7df0*/  IMAD.WIDE.U32 R26, R75, -0x326172a9, RZ ;  /* 0xcd9e8d574b1a7825 */ /* 0x000fe200078e00ff */
[----:B------:R-:W-:-:S03]  /*7e00*/  LOP3.LUT R20, R81, R31, R105, 0x96, !PT ;  /* 0x0000001f51147212 */ /* 0x000fc600078e9669 */
[----:B------:R-:W-:Y:S01]  /*7e10*/  HFMA2 R68, -RZ, RZ, 0, 0 ;  /* 0x00000000ff447431 */ /* 0x000fe200000001ff */
        /* <DEDUP_REMOVED lines=40> */
.L_x_16825:
        /* <DEDUP_REMOVED lines=10> */
.L_x_16803:
        /* <DEDUP_REMOVED lines=15> */
.L_x_16830:
        /* <DEDUP_REMOVED lines=12> */
.L_x_16831:
        /* <DEDUP_REMOVED lines=43> */
.L_x_16829:
[----:B------:R-:W-:Y:S01]  /*85a0*/  ISETP.NE.AND P0, PT, R28, 0x1, PT ;  /* 0x000000011c00780c */ /* 0x000fe20003f05270 */
[----:B------:R-:W-:Y:S01]  /*85b0*/  IMAD.MOV.U32 R29, RZ, RZ, 0x2 ;  /* 0x00000002ff1d7424 */ /* 0x000fe200078e00ff */
[----:B------:R-:W-:Y:S01]  /*85c0*/  I2FP.F32.U32 R27, R26 ;  /* 0x0000001a001b7245 */ /* 0x000fe20000201000 */
[----:B-----5:R-:W-:-:S04]  /*85d0*/  HADD2.F32 R26, -RZ, R20.H0_H0 ;  /* 0x20000014ff1a7230 */ /* 0x020fc80000004100 */
[----:B------:R-:W-:Y:S01]  /*85e0*/  FFMA.FTZ R27, R27, R98, 1.1641532182693481445e-10 ;  /* 0x2f0000001b1b7423 */ /* 0x000fe20000010062 */
[----:B------:R-:W-:-:S04]  /*85f0*/  FMUL.FTZ R26, R26, R99 ;  /* 0x000000631a1a7220 */ /* 0x000fc80000410000 */
        /* <DEDUP_REMOVED lines=13> */
.L_x_16833:
        /* <DEDUP_REMOVED lines=12> */
.L_x_16834:
        /* <DEDUP_REMOVED lines=43> */
.L_x_16832:
        /* <DEDUP_REMOVED lines=18> */
.L_x_16836:
        /* <DEDUP_REMOVED lines=12> */
.L_x_16837:
        /* <DEDUP_REMOVED lines=43> */
.L_x_16835:
        /* <DEDUP_REMOVED lines=18> */
.L_x_16839:
        /* <DEDUP_REMOVED lines=12> */
.L_x_16840:
        /* <DEDUP_REMOVED lines=43> */
.L_x_16838:
[----:B------:R-:W-:Y:S01]  /*9360*/  ISETP.NE.AND P3, PT, R28, 0x1, PT ;  /* 0x000000011c00780c */ /* 0x000fe20003f65270 */
[----:B------:R-:W-:Y:S01]  /*9370*/  HFMA2 R26, -RZ, RZ, 0, 1.1920928955078125e-07 ;  /* 0x00000002ff1a7431 */ /* 0x000fe200000001ff */
[----:B------:R-:W-:Y:S01]  /*9380*/  I2FP.F32.U32 R27, R20 ;  /* 0x00000014001b7245 */ /* 0x000fe20000201000 */
[----:B------:R-:W-:Y:S02]  /*9390*/  HADD2.F32 R20, -RZ, R21.H1_H1 ;  /* 0x30000015ff147230 */ /* 0x000fe40000004100 */
[----:B------:R-:W-:Y:S02]  /*93a0*/  IMAD.MOV.U32 R21, RZ, RZ, R82 ;  /* 0x000000ffff157224 */ /* 0x000fe400078e0052 */
[----:B------:R-:W-:Y:S01]  /*93b0*/  FFMA.FTZ R27, R27, R98, 1.1641532182693481445e-10 ;  /* 0x2f0000001b1b7423 */ /* 0x000fe20000010062 */
[----:B------:R-:W-:-:S04]  /*93c0*/  FMUL.FTZ R20, R20, R99 ;  /* 0x0000006314147220 */ /* 0x000fc80000410000 */
        /* <DEDUP_REMOVED lines=11> */
.L_x_16842:
        /* <DEDUP_REMOVED lines=12> */
.L_x_16843:
        /* <DEDUP_REMOVED lines=43> */
.L_x_16841:
[----:B------:R-:W-:Y:S01]  /*97f0*/  ISETP.NE.AND P4, PT, R26, 0x1, PT ;  /* 0x000000011a00780c */ /* 0x000fe20003f85270 */
[----:B------:R-:W-:Y:S01]  /*9800*/  HADD2.F32 R20, -RZ, R22.H0_H0 ;  /* 0x20000016ff147230 */ /* 0x000fe20000004100 */
        /* <DEDUP_REMOVED lines=16> */
.L_x_16845:
        /* <DEDUP_REMOVED lines=12> */
.L_x_16846:
        /* <DEDUP_REMOVED lines=43> */
.L_x_16844:
[----:B------:R-:W-:Y:S01]  /*9c80*/  ISETP.NE.AND P5, PT, R27, 0x1, PT ;  /* 0x000000011b00780c */ /* 0x000fe20003fa5270 */
[----:B------:R-:W-:Y:S01]  /*9c90*/  HADD2.F32 R22, -RZ, R22.H1_H1 ;  /* 0x30000016ff167230 */ /* 0x000fe20000004100 */
        /* <DEDUP_REMOVED lines=16> */
.L_x_16848:
        /* <DEDUP_REMOVED lines=12> */
.L_x_16849:
        /* <DEDUP_REMOVED lines=43> */
.L_x_16847:
[----:B------:R-:W-:Y:S01]  /*a110*/  ISETP.NE.AND P6, PT, R26, 0x1, PT ;  /* 0x000000011a00780c */ /* 0x000fe20003fc5270 */
[----:B------:R-:W-:Y:S01]  /*a120*/  HADD2.F32 R20, -RZ, R23.H0_H0 ;  /* 0x20000017ff147230 */ /* 0x000fe20000004100 */
[----:B------:R-:W-:Y:S01]  /*a130*/  I2FP.F32.U32 R21, R21 ;  /* 0x0000001500157245 */ /* 0x000fe20000201000 */
[----:B------:R-:W-:Y:S01]  /*a140*/  IMAD.MOV.U32 R68, RZ, RZ, 0x2 ;  /* 0x00000002ff447424 */ /* 0x000fe200078e00ff */
[----:B------:R-:W-:Y:S02]  /*a150*/  MOV R22, R82 ;  /* 0x0000005200167202 */ /* 0x000fe40000000f00 */
        /* <DEDUP_REMOVED lines=13> */
.L_x_16851:
        /* <DEDUP_REMOVED lines=14> */
.L_x_16852:
        /* <DEDUP_REMOVED lines=43> */
.L_x_16850:
        /* <DEDUP_REMOVED lines=16> */
.L_x_16828:
        /* <DEDUP_REMOVED lines=8> */
[----:B------:R-:W-:Y:S01]  /*a740*/  SEL R20, RZ, 0x100, !P0 ;  /* 0x00000100ff147807 */ /* 0x000fe20004000000 */
[----:B------:R0:W-:Y:S01]  /*a750*/  STG.E.128 desc[UR8][R30.64+0x10], R36 ;  /* 0x000010241e007986 */ /* 0x0001e2000c101d08 */
[----:B------:R-:W-:-:S02]  /*a760*/  ISETP.NE.AND P6, PT, R32, RZ, PT ;  /* 0x000000ff2000720c */ /* 0x000fc40003fc5270 */
[----:B------:R-:W-:Y:S02]  /*a770*/  LOP3.LUT R27, R27, R23, R26, 0xfe, !PT ;  /* 0x000000171b1b7212 */ /* 0x000fe400078efe1a */
[----:B------:R-:W-:Y:S02]  /*a780*/  SEL R26, RZ, 0x1, !P3 ;  /* 0x00000001ff1a7807 */ /* 0x000fe40005800000 */
[----:B------:R-:W-:Y:S02]  /*a790*/  LOP3.LUT R20, R20, R22, R21, 0xfe, !PT ;  /* 0x0000001614147212 */ /* 0x000fe400078efe15 */
[----:B------:R-:W-:Y:S02]  /*a7a0*/  SEL R21, RZ, 0x1, !P6 ;  /* 0x00000001ff157807 */ /* 0x000fe40007000000 */
[----:B------:R-:W-:Y:S02]  /*a7b0*/  IADD3 R103, PT, PT, R85, 0x200, RZ ;  /* 0x0000020055677810 */ /* 0x000fe40007ffe0ff */
        /* <DEDUP_REMOVED lines=25> */
.L_x_16855:
        /* <DEDUP_REMOVED lines=12> */
.L_x_16856:
        /* <DEDUP_REMOVED lines=43> */
.L_x_16854:
        /* <DEDUP_REMOVED lines=22> */
.L_x_16858:
        /* <DEDUP_REMOVED lines=12> */
.L_x_16859:
        /* <DEDUP_REMOVED lines=43> */
.L_x_16857:
        /* <DEDUP_REMOVED lines=21> */
.L_x_16861:
        /* <DEDUP_REMOVED lines=12> */
.L_x_16862:
        /* <DEDUP_REMOVED lines=43> */
.L_x_16860:
        /* <DEDUP_REMOVED lines=21> */
.L_x_16864:
        /* <DEDUP_REMOVED lines=12> */
.L_x_16865:
        /* <DEDUP_REMOVED lines=40> */
[----:B------:R-:W-:Y:S01]  /*bae0*/  MOV R102, R26 ;  /* 0x0000001a00667202 */ /* 0x000fe20000000f00 */
[----:B------:R-:W-:Y:S01]  /*baf0*/  IMAD.MOV.U32 R26, RZ, RZ, RZ ;  /* 0x000000ffff1a7224 */ /* 0x000fe200078e00ff */
[----:B------:R-:W-:-:S07]  /*bb00*/  LOP3.LUT R14, R88, R70, R27, 0x96, !PT ;  /* 0x00000046580e7212 */ /* 0x000fce00078e961b */
.L_x_16863:
        /* <DEDUP_REMOVED lines=21> */
.L_x_16867:
        /* <DEDUP_REMOVED lines=12> */
.L_x_16868:
        /* <DEDUP_REMOVED lines=43> */
.L_x_16866:
        /* <DEDUP_REMOVED lines=21> */
.L_x_16870:
        /* <DEDUP_REMOVED lines=12> */
.L_x_16871:
        /* <DEDUP_REMOVED lines=43> */
.L_x_16869:
[----:B------:R-:W-:Y:S01]  /*c490*/  I2FP.F32.U32 R21, R21 ;  /* 0x0000001500157245 */ /* 0x000fe20000201000 */
[----:B------:R-:W-:Y:S01]  /*c4a0*/  HADD2.F32 R22, -RZ, R22.H1_H1 ;  /* 0x30000016ff167230 */ /* 0x000fe20000004100 */
[----:B------:R-:W-:Y:S01]  /*c4b0*/  ISETP.NE.AND P5, PT, R20, 0x1, PT ;  /* 0x000000011400780c */ /* 0x000fe20003fa5270 */
[----:B------:R-:W-:Y:S02]  /*c4c0*/  HFMA2 R26, -RZ, RZ, 0, 1.1920928955078125e-07 ;  /* 0x00000002ff1a7431 */ /* 0x000fe400000001ff */
[----:B------:R-:W-:Y:S01]  /*c4d0*/  FFMA.FTZ R21, R21, R98, 1.1641532182693481445e-10 ;  /* 0x2f00000015157423 */ /* 0x000fe20000010062 */
[----:B------:R-:W-:-:S04]  /*c4e0*/  FMUL.FTZ R22, R22, R99 ;  /* 0x0000006316167220 */ /* 0x000fc80000410000 */
        /* <DEDUP_REMOVED lines=15> */
.L_x_16873:
        /* <DEDUP_REMOVED lines=12> */
.L_x_16874:
        /* <DEDUP_REMOVED lines=43> */
.L_x_16872:
        /* <DEDUP_REMOVED lines=21> */
.L_x_16876:
        /* <DEDUP_REMOVED lines=14> */
.L_x_16877:
        /* <DEDUP_REMOVED lines=43> */
.L_x_16875:
        /* <DEDUP_REMOVED lines=10> */
.L_x_16853:
        /* <DEDUP_REMOVED lines=15> */
.L_x_16880:
        /* <DEDUP_REMOVED lines=12> */
.L_x_16881:
        /* <DEDUP_REMOVED lines=43> */
.L_x_16879:
[----:B------:R-:W-:Y:S02]  /*d330*/  ISETP.NE.AND P0, PT, R28, 0x1, PT ;  /* 0x000000011c00780c */ /* 0x000fe40003f05270 */
[----:B------:R-:W-:Y:S01]  /*d340*/  I2FP.F32.U32 R27, R26 ;  /* 0x0000001a001b7245 */ /* 0x000fe20000201000 */
[----:B-----5:R-:W-:Y:S01]  /*d350*/  HADD2.F32 R26, -RZ, R20.H0_H0 ;  /* 0x20000014ff1a7230 */ /* 0x020fe20000004100 */
[----:B------:R-:W-:-:S03]  /*d360*/  MOV R29, 0x2 ;  /* 0x00000002001d7802 */ /* 0x000fc60000000f00 */
        /* <DEDUP_REMOVED lines=15> */
.L_x_16883:
        /* <DEDUP_REMOVED lines=12> */
.L_x_16884:
        /* <DEDUP_REMOVED lines=43> */
.L_x_16882:
[----:B------:R-:W-:Y:S01]  /*d7d0*/  ISETP.NE.AND P1, PT, R29, 0x1, PT ;  /* 0x000000011d00780c */ /* 0x000fe20003f25270 */
[----:B------:R-:W-:Y:S01]  /*d7e0*/  HADD2.F32 R20, -RZ, R20.H1_H1 ;  /* 0x30000014ff147230 */ /* 0x000fe20000004100 */
[----:B------:R-:W-:Y:S01]  /*d7f0*/  I2FP.F32.U32 R27, R27 ;  /* 0x0000001b001b7245 */ /* 0x000fe20000201000 */
[----:B------:R-:W-:-:S03]  /*d800*/  IMAD.MOV.U32 R26, RZ, RZ, 0x2 ;  /* 0x00000002ff1a7424 */ /* 0x000fc600078e00ff */
[----:B------:R-:W-:Y:S01]  /*d810*/  FMUL.FTZ R33, R20, R99 ;  /* 0x0000006314217220 */ /* 0x000fe20000410000 */
[----:B------:R-:W-:Y:S01]  /*d820*/  FFMA.FTZ R27, R27, R98, 1.1641532182693481445e-10 ;  /* 0x2f0000001b1b7423 */ /* 0x000fe20000010062 */
[----:B------:R-:W-:Y:S02]  /*d830*/  MOV R20, R82 ;  /* 0x0000005200147202 */ /* 0x000fe40000000f00 */
        /* <DEDUP_REMOVED lines=11> */
.L_x_16886:
        /* <DEDUP_REMOVED lines=12> */
.L_x_16887:
        /* <DEDUP_REMOVED lines=43> */
.L_x_16885:
[----:B------:R-:W-:Y:S01]  /*dc60*/  ISETP.NE.AND P2, PT, R26, 0x1, PT ;  /* 0x000000011a00780c */ /* 0x000fe20003f45270 */
[----:B------:R-:W-:Y:S01]  /*dc70*/  HFMA2 R28, -RZ, RZ, 0, 1.1920928955078125e-07 ;  /* 0x00000002ff1c7431 */ /* 0x000fe200000001ff */
[----:B------:R-:W-:Y:S01]  /*dc80*/  I2FP.F32.U32 R27, R20 ;  /* 0x00000014001b7245 */ /* 0x000fe20000201000 */
[----:B------:R-:W-:-:S04]  /*dc90*/  HADD2.F32 R20, -RZ, R21.H0_H0 ;  /* 0x20000015ff147230 */ /* 0x000fc80000004100 */
[----:B------:R-:W-:Y:S01]  /*dca0*/  FFMA.FTZ R27, R27, R98, 1.1641532182693481445e-10 ;  /* 0x2f0000001b1b7423 */ /* 0x000fe20000010062 */
[----:B------:R-:W-:Y:S01]  /*dcb0*/  FMUL.FTZ R34, R20, R99 ;  /* 0x0000006314227220 */ /* 0x000fe20000410000 */
[----:B------:R-:W-:-:S03]  /*dcc0*/  IMAD.MOV.U32 R20, RZ, RZ, R82 ;  /* 0x000000ffff147224 */ /* 0x000fc600078e0052 */
        /* <DEDUP_REMOVED lines=11> */
.L_x_16889:
        /* <DEDUP_REMOVED lines=12> */
.L_x_16890:
        /* <DEDUP_REMOVED lines=43> */
.L_x_16888:
[----:B------:R-:W-:Y:S01]  /*e0f0*/  ISETP.NE.AND P3, PT, R28, 0x1, PT ;  /* 0x000000011c00780c */ /* 0x000fe20003f65270 */
[----:B------:R-:W-:Y:S01]  /*e100*/  IMAD.MOV.U32 R26, RZ, RZ, 0x2 ;  /* 0x00000002ff1a7424 */ /* 0x000fe200078e00ff */
[----:B------:R-:W-:Y:S01]  /*e110*/  I2FP.F32.U32 R27, R20 ;  /* 0x00000014001b7245 */ /* 0x000fe20000201000 */
[----:B------:R-:W-:Y:S01]  /*e120*/  HADD2.F32 R20, -RZ, R21.H1_H1 ;  /* 0x30000015ff147230 */ /* 0x000fe20000004100 */
[----:B------:R-:W-:-:S03]  /*e130*/  MOV R21, R82 ;  /* 0x0000005200157202 */ /* 0x000fc60000000f00 */
        /* <DEDUP_REMOVED lines=13> */
.L_x_16892:
        /* <DEDUP_REMOVED lines=12> */
.L_x_16893:
        /* <DEDUP_REMOVED lines=43> */
.L_x_16891:
        /* <DEDUP_REMOVED lines=18> */
.L_x_16895:
        /* <DEDUP_REMOVED lines=12> */
.L_x_16896:
        /* <DEDUP_REMOVED lines=43> */
.L_x_16894:
        /* <DEDUP_REMOVED lines=18> */
.L_x_16898:
        /* <DEDUP_REMOVED lines=12> */
.L_x_16899:
        /* <DEDUP_REMOVED lines=43> */
.L_x_16897:
[----:B------:R-:W-:Y:S01]  /*eea0*/  ISETP.NE.AND P6, PT, R28, 0x1, PT ;  /* 0x000000011c00780c */ /* 0x000fe20003fc5270 */
[----:B------:R-:W-:Y:S01]  /*eeb0*/  HADD2.F32 R20, -RZ, R23.H0_H0 ;  /* 0x20000017ff147230 */ /* 0x000fe20000004100 */
[----:B------:R-:W-:Y:S01]  /*eec0*/  I2FP.F32.U32 R21, R21 ;  /* 0x0000001500157245 */ /* 0x000fe20000201000 */
[----:B------:R-:W-:Y:S02]  /*eed0*/  HFMA2 R110, -RZ, RZ, 0, 1.1920928955078125e-07 ;  /* 0x00000002ff6e7431 */ /* 0x000fe400000001ff */
        /* <DEDUP_REMOVED lines=14> */
.L_x_16901:
        /* <DEDUP_REMOVED lines=14> */
.L_x_16902:
        /* <DEDUP_REMOVED lines=43> */
.L_x_16900:
        /* <DEDUP_REMOVED lines=16> */
.L_x_16878:
[----:B------:R-:W-:Y:S01]  /*f450*/  SEL R23, RZ, 0x1000000, !P6 ;  /* 0x01000000ff177807 */ /* 0x000fe20007000000 */
[----:B------:R-:W-:Y:S01]  /*f460*/  VIADD R111, R85, 0x300 ;  /* 0x00000300556f7836 */ /* 0x000fe20000000000 */
[----:B------:R-:W-:Y:S02]  /*f470*/  SEL R26, RZ, 0x10000, !P5 ;  /* 0x00010000ff1a7807 */ /* 0x000fe40006800000 */
[----:B------:R-:W-:Y:S01]  /*f480*/  SEL R27, RZ, 0x100, !P4 ;  /* 0x00000100ff1b7807 */ /* 0x000fe20006000000 */
[----:B------:R-:W-:Y:S01]  /*f490*/  IMAD.WIDE.U32 R24, R111, 0x10, R24 ;  /* 0x000000106f187825 */ /* 0x000fe200078e0018 */
[----:B------:R-:W-:Y:S02]  /*f4a0*/  ISETP.NE.AND P6, PT, R68, RZ, PT ;  /* 0x000000ff4400720c */ /* 0x000fe40003fc5270 */
[----:B------:R-:W-:Y:S01]  /*f4b0*/  SEL R22, RZ, 0x1000000, !P2 ;  /* 0x01000000ff167807 */ /* 0x000fe20005000000 */
[----:B------:R-:W-:Y:S01]  /*f4c0*/  IMAD.WIDE.U32 R68, R103, 0x20, R108 ;  /* 0x0000002067447825 */ /* 0x000fe200078e006c */
[----:B------:R-:W-:-:S02]  /*f4d0*/  SEL R21, RZ, 0x10000, !P1 ;  /* 0x00010000ff157807 */ /* 0x000fc40004800000 */
[----:B------:R-:W-:Y:S02]  /*f4e0*/  SEL R20, RZ, 0x100, !P0 ;  /* 0x00000100ff147807 */ /* 0x000fe40004000000 */
[----:B------:R-:W-:Y:S01]  /*f4f0*/  LOP3.LUT R27, R27, R23, R26, 0xfe, !PT ;  /* 0x000000171b1b7212 */ /* 0x000fe200078efe1a */
[----:B------:R0:W-:Y:S01]  /*f500*/  STG.E.128 desc[UR8][R68.64], R32 ;  /* 0x0000002044007986 */ /* 0x0001e2000c101d08 */
[----:B------:R-:W-:Y:S02]  /*f510*/  LOP3.LUT R20, R20, R22, R21, 0xfe, !PT ;  /* 0x0000001614147212 */ /* 0x000fe400078efe15 */
[----:B------:R-:W-:Y:S01]  /*f520*/  SEL R23, RZ, 0x1, !P6 ;  /* 0x00000001ff177807 */ /* 0x000fe20007000000 */
[----:B------:R0:W-:Y:S01]  /*f530*/  STG.E.128 desc[UR8][R68.64+0x10], R28 ;  /* 0x0000101c44007986 */ /* 0x0001e2000c101d08 */
[----:B------:R-:W-:Y:S02]  /*f540*/  SEL R26, RZ, 0x1, !P3 ;  /* 0x00000001ff1a7807 */ /* 0x000fe40005800000 */
[----:B------:R-:W-:Y:S01]  /*f550*/  LOP3.LUT R20, R20, R23, RZ, 0xfc, !PT ;  /* 0x0000001714147212 */ /* 0x000fe200078efcff */
[----:B------:R-:W-:Y:S01]  /*f560*/  IMAD.WIDE.U32 R22, R103, 0x8, R106 ;  /* 0x0000000867167825 */ /* 0x000fe200078e006a */
[----:B------:R-:W-:-:S05]  /*f570*/  LOP3.LUT R21, R27, R26, RZ, 0xfc, !PT ;  /* 0x0000001a1b157212 */ /* 0x000fca00078efcff */
        /* <DEDUP_REMOVED lines=22> */
.L_x_16905:
        /* <DEDUP_REMOVED lines=12> */
.L_x_16906:
        /* <DEDUP_REMOVED lines=43> */
.L_x_16904:
[----:B------:R-:W-:Y:S01]  /*fa50*/  I2FP.F32.U32 R113, R115 ;  /* 0x0000007300717245 */ /* 0x000fe20000201000 */
[----:B-----5:R-:W-:Y:S01]  /*fa60*/  HADD2.F32 R102, -RZ, R24.H0_H0 ;  /* 0x20000018ff667230 */ /* 0x020fe20000004100 */
        /* <DEDUP_REMOVED lines=20> */
.L_x_16908:
        /* <DEDUP_REMOVED lines=12> */
.L_x_16909:
        /* <DEDUP_REMOVED lines=43> */
.L_x_16907:
        /* <DEDUP_REMOVED lines=21> */
.L_x_16911:
        /* <DEDUP_REMOVED lines=12> */
.L_x_16912:
        /* <DEDUP_REMOVED lines=43> */
.L_x_16910:
        /* <DEDUP_REMOVED lines=21> */
.L_x_16914:
        /* <DEDUP_REMOVED lines=12> */
.L_x_16915:
        /* <DEDUP_REMOVED lines=43> */
.L_x_16913:
[----:B------:R-:W-:Y:S01]  /*108a0*/  I2FP.F32.U32 R113, R24 ;  /* 0x0000001800717245 */ /* 0x000fe20000201000 */
[----:B------:R-:W-:Y:S01]  /*108b0*/  HADD2.F32 R24, -RZ, R25.H1_H1 ;  /* 0x30000019ff187230 */ /* 0x000fe20000004100 */
        /* <DEDUP_REMOVED lines=19> */
.L_x_16917:
        /* <DEDUP_REMOVED lines=12> */
.L_x_16918:
        /* <DEDUP_REMOVED lines=43> */
.L_x_16916:
        /* <DEDUP_REMOVED lines=21> */
.L_x_16920:
        /* <DEDUP_REMOVED lines=12> */
.L_x_16921:
        /* <DEDUP_REMOVED lines=43> */
.L_x_16919:
        /* <DEDUP_REMOVED lines=21> */
.L_x_16923:
        /* <DEDUP_REMOVED lines=12> */
.L_x_16924:
        /* <DEDUP_REMOVED lines=43> */
.L_x_16922:
        /* <DEDUP_REMOVED lines=21> */
.L_x_16926:
        /* <DEDUP_REMOVED lines=14> */
.L_x_16927:
        /* <DEDUP_REMOVED lines=43> */
.L_x_16925:
        /* <DEDUP_REMOVED lines=10> */
.L_x_16903:
        /* <DEDUP_REMOVED lines=15> */
.L_x_16930:
        /* <DEDUP_REMOVED lines=12> */
.L_x_16931:
        /* <DEDUP_REMOVED lines=43> */
.L_x_16929:
        /* <DEDUP_REMOVED lines=19> */
.L_x_16933:
        /* <DEDUP_REMOVED lines=12> */
.L_x_16934:
        /* <DEDUP_REMOVED lines=43> */
.L_x_16932:
        /* <DEDUP_REMOVED lines=18> */
.L_x_16936:
        /* <DEDUP_REMOVED lines=12> */
.L_x_16937:
        /* <DEDUP_REMOVED lines=43> */
.L_x_16935:
        /* <DEDUP_REMOVED lines=18> */
.L_x_16939:
        /* <DEDUP_REMOVED lines=12> */
.L_x_16940:
        /* <DEDUP_REMOVED lines=43> */
.L_x_16938:
        /* <DEDUP_REMOVED lines=18> */
.L_x_16942:
        /* <DEDUP_REMOVED lines=12> */
.L_x_16943:
        /* <DEDUP_REMOVED lines=43> */
.L_x_16941:
        /* <DEDUP_REMOVED lines=18> */
.L_x_16945:
        /* <DEDUP_REMOVED lines=12> */
.L_x_16946:
        /* <DEDUP_REMOVED lines=43> */
.L_x_16944:
        /* <DEDUP_REMOVED lines=18> */
.L_x_16948:
        /* <DEDUP_REMOVED lines=12> */
.L_x_16949:
        /* <DEDUP_REMOVED lines=43> */
.L_x_16947:
[----:B------:R-:W-:Y:S01]  /*13c30*/  ISETP.NE.AND P6, PT, R22, 0x1, PT ;  /* 0x000000011600780c */ /* 0x000fe20003fc5270 */
[----:B------:R-:W-:Y:S01]  /*13c40*/  HADD2.F32 R20, -RZ, R27.H0_H0 ;  /* 0x2000001bff147230 */ /* 0x000fe20000004100 */
        /* <DEDUP_REMOVED lines=16> */
.L_x_16951:
        /* <DEDUP_REMOVED lines=14> */
.L_x_16952:
        /* <DEDUP_REMOVED lines=43> */
.L_x_16950:
        /* <DEDUP_REMOVED lines=16> */
.L_x_16928:
[----:B------:R-:W-:Y:S01]  /*141e0*/  FADD.FTZ R24, RZ, R48 ;  /* 0x00000030ff187221 */ /* 0x000fe20000010000 */
[----:B------:R-:W-:Y:S01]  /*141f0*/  SEL R26, RZ, 0x1000000, !P6 ;  /* 0x01000000ff1a7807 */ /* 0x000fe20007000000 */
[----:B------:R-:W-:Y:S01]  /*14200*/  IMAD.WIDE.U32 R108, R111, 0x20, R108 ;  /* 0x000000206f6c7825 */ /* 0x000fe200078e006c */
[----:B------:R-:W-:-:S03]  /*14210*/  SEL R27, RZ, 0x10000, !P5 ;  /* 0x00010000ff1b7807 */ /* 0x000fc60006800000 */
[----:B------:R-:W-:Y:S01]  /*14220*/  FADD.FTZ R25, R24, R49 ;  /* 0x0000003118197221 */ /* 0x000fe20000010000 */
[----:B------:R-:W-:Y:S01]  /*14230*/  SEL R94, RZ, 0x100, !P4 ;  /* 0x00000100ff5e7807 */ /* 0x000fe20006000000 */
[----:B------:R-:W-:Y:S01]  /*14240*/  IMAD.WIDE.U32 R106, R111, 0x8, R106 ;  /* 0x000000086f6a7825 */ /* 0x000fe200078e006a */
[----:B------:R-:W-:-:S03]  /*14250*/  ISETP.NE.AND P6, PT, R110, RZ, PT ;  /* 0x000000ff6e00720c */ /* 0x000fc60003fc5270 */
[----:B------:R-:W-:Y:S01]  /*14260*/  FADD.FTZ R24, R25, R50 ;  /* 0x0000003219187221 */ /* 0x000fe20000010000 */
[----:B------:R-:W-:Y:S01]  /*14270*/  SEL R92, RZ, 0x1000000, !P2 ;  /* 0x01000000ff5c7807 */ /* 0x000fe20005000000 */
[----:B------:R-:W-:Y:S01]  /*14280*/  STG.E.128 desc[UR8][R108.64], R68 ;  /* 0x000000446c007986 */ /* 0x000fe2000c101d08 */
[----:B------:R-:W-:Y:S01]  /*14290*/  SEL R91, RZ, 0x10000, !P1 ;  /* 0x00010000ff5b7807 */ /* 0x000fe20004800000 */
[----:B------:R-:W-:Y:S01]  /*142a0*/  FADD.FTZ R25, R24, R51 ;  /* 0x0000003318197221 */ /* 0x000fe20000010000 */
[----:B------:R-:W-:Y:S01]  /*142b0*/  LOP3.LUT R94, R94, R26, R27, 0xfe, !PT ;  /* 0x0000001a5e5e7212 */ /* 0x000fe200078efe1b */
[----:B------:R-:W-:Y:S01]  /*142c0*/  STG.E.128 desc[UR8][R108.64+0x10], R20 ;  /* 0x000010146c007986 */ /* 0x000fe2000c101d08 */
[----:B------:R-:W-:Y:S01]  /*142d0*/  SEL R27, RZ, 0x1, !P3 ;  /* 0x00000001ff1b7807 */ /* 0x000fe20005800000 */
[----:B------:R-:W-:Y:S01]  /*142e0*/  FADD.FTZ R24, R25, R44 ;  /* 0x0000002c19187221 */ /* 0x000fe20000010000 */
[----:B------:R-:W-:Y:S01]  /*142f0*/  SEL R26, RZ, 0x1, !P6 ;  /* 0x00000001ff1a7807 */ /* 0x000fe20007000000 */
[----:B------:R-:W-:Y:S01]  /*14300*/  BSSY.RECONVERGENT B0, `(.L_x_16953) ;  /* 0x000007f000007945 */ /* 0x000fe20003800200 */
        /* <DEDUP_REMOVED lines=110> */
[----:B0-----:R-:W-:Y:S01]  /*149f0*/  FADD.FTZ R87, R86, R87 ;  /* 0x0000005756577221 */ /* 0x001fe20000010000 */
[----:B------:R-:W-:-:S04]  /*14a00*/  LOP3.LUT P0, R86, R84, 0x1f, RZ, 0xc0, !PT ;  /* 0x0000001f54567812 */ /* 0x000fc8000780c0ff */
        /* <DEDUP_REMOVED lines=14> */
.L_x_16954:
[----:B------:R-:W-:Y:S05]  /*14af0*/  BSYNC.RECONVERGENT B0 ;  /* 0x0000000000007941 */ /* 0x000fea0003800200 */
.L_x_16953:
[----:B------:R-:W-:Y:S01]  /*14b00*/  BAR.SYNC.DEFER_BLOCKING 0x0 ;  /* 0x0000000000007b1d */ /* 0x000fe20000010000 */
[----:B------:R-:W-:Y:S01]  /*14b10*/  ISETP.GT.U32.AND P0, PT, R86, 0x7, PT ;  /* 0x000000075600780c */ /* 0x000fe20003f04070 */
[----:B0-----:R-:W-:Y:S01]  /*14b20*/  HFMA2 R26, -RZ, RZ, 0, 0 ;  /* 0x00000000ff1a7431 */ /* 0x001fe200000001ff */
[----:B------:R-:W-:-:S03]  /*14b30*/  CS2R R24, SRZ ;  /* 0x0000000000187805 */ /* 0x000fc6000001ff00 */
[----:B------:R-:W-:Y:S08]  /*14b40*/  BSSY.RECONVERGENT B0, `(.L_x_16955) ;  /* 0x000000a000007945 */ /* 0x000ff00003800200 */
        /* <DEDUP_REMOVED lines=9> */
.L_x_16956:
[----:B------:R-:W-:Y:S05]  /*14be0*/  BSYNC.RECONVERGENT B0 ;  /* 0x0000000000007941 */ /* 0x000fea0003800200 */
.L_x_16955:
[----:B------:R-:W1:Y:S01]  /*14bf0*/  SHFL.DOWN PT, R27, R26, 0x4, 0x1f ;  /* 0x08801f001a1b7f89 */ /* 0x000e6200000e0000 */
[----:B------:R-:W-:Y:S01]  /*14c00*/  ISETP.NE.AND P0, PT, R84, RZ, PT ;  /* 0x000000ff5400720c */ /* 0x000fe20003f05270 */
[----:B------:R-:W-:Y:S01]  /*14c10*/  HADD2.F32 R96, -RZ, R55.H1_H1 ;  /* 0x30000037ff607230 */ /* 0x000fe20000004100 */
[----:B------:R-:W2:Y:S01]  /*14c20*/  LDC R84, c[0x0][0x448] ;  /* 0x00011200ff547b82 */ /* 0x000ea20000000800 */
[----:B0-----:R-:W0:Y:S01]  /*14c30*/  SHFL.DOWN PT, R87, R24, 0x4, 0x1f ;  /* 0x08801f0018577f89 */ /* 0x001e2200000e0000 */
[----:B------:R-:W-:Y:S01]  /*14c40*/  ISETP.NE.AND P1, PT, RZ, UR13, PT ;  /* 0x0000000dff007c0c */ /* 0x000fe2000bf25270 */
[----:B------:R-:W-:Y:S01]  /*14c50*/  UPLOP3.LUT UP1, UPT, UPT, UPT, UP1, 0x40, 0x4 ;  /* 0x000000000004789c */ /* 0x000fe20003f2e810 */
[----:B-1----:R-:W-:Y:S01]  /*14c60*/  IMAD.IADD R88, R27, 0x1, R26 ;  /* 0x000000011b587824 */ /* 0x002fe200078e021a */
[----:B------:R-:W-:Y:S02]  /*14c70*/  I2FP.F32.S32 R91, R27 ;  /* 0x0000001b005b7245 */ /* 0x000fe40000201400 */
[----:B------:R-:W-:-:S02]  /*14c80*/  I2FP.F32.U32 R27, R26 ;  /* 0x0000001a001b7245 */ /* 0x000fc40000201000 */
[----:B------:R-:W-:Y:S01]  /*14c90*/  I2FP.F32.S32 R89, R88 ;  /* 0x0000005800597245 */ /* 0x000fe20000201400 */
[----:B------:R-:W1:Y:S01]  /*14ca0*/  SHFL.DOWN PT, R95, R88, 0x2, 0x1f ;  /* 0x08401f00585f7f89 */ /* 0x000e6200000e0000 */
[----:B0-----:R-:W-:Y:S02]  /*14cb0*/  FMUL.FTZ R86, R87, R91 ;  /* 0x0000005b57567220 */ /* 0x001fe40000410000 */
[----:B------:R-:W0:Y:S02]  /*14cc0*/  MUFU.RCP R90, R89 ;  /* 0x00000059005a7308 */ /* 0x000e240000001000 */
[----:B------:R-:W-:Y:S01]  /*14cd0*/  FFMA.FTZ R93, R27, R24, R86 ;  /* 0x000000181b5d7223 */ /* 0x000fe20000010056 */
[----:B------:R-:W-:Y:S01]  /*14ce0*/  FADD.FTZ R24, -R87, R24 ;  /* 0x0000001857187221 */ /* 0x000fe20000010100 */
[----:B------:R-:W3:Y:S03]  /*14cf0*/  SHFL.DOWN PT, R86, R25, 0x4, 0x1f ;  /* 0x08801f0019567f89 */ /* 0x000ee600000e0000 */
        /* <DEDUP_REMOVED lines=9> */
[----:B---3--:R-:W-:Y:S02]  /*14d90*/  FADD.FTZ R27, R86, R25 ;  /* 0x00000019561b7221 */ /* 0x008fe40000010000 */
[----:B------:R-:W3:Y:S02]  /*14da0*/  MUFU.RCP R88, R24 ;  /* 0x0000001800587308 */ /* 0x000ee40000001000 */
[----:B------:R-:W-:-:S05]  /*14db0*/  FFMA.FTZ R26, R90, R26, R27 ;  /* 0x0000001a5a1a7223 */ /* 0x000fca000001001b */
[----:B------:R-:W4:Y:S01]  /*14dc0*/  SHFL.DOWN PT, R25, R26, 0x2, 0x1f ;  /* 0x08401f001a197f89 */ /* 0x000f2200000e0000 */
[----:B0-----:R-:W-:-:S04]  /*14dd0*/  FMUL.FTZ R86, R93, R95 ;  /* 0x0000005f5d567220 */ /* 0x001fc80000410000 */
[----:B------:R-:W-:Y:S01]  /*14de0*/  FFMA.FTZ R27, R89, R92, R86 ;  /* 0x0000005c591b7223 */ /* 0x000fe20000010056 */
[----:B------:R-:W-:-:S03]  /*14df0*/  FADD.FTZ R92, R92, -R93 ;  /* 0x8000005d5c5c7221 */ /* 0x000fc60000010000 */
[----:B---3--:R-:W-:Y:S01]  /*14e00*/  FMUL.FTZ R91, R88, R27 ;  /* 0x0000001b585b7220 */ /* 0x008fe20000410000 */
[----:B------:R-:W-:Y:S01]  /*14e10*/  FMUL.FTZ R92, R92, R92 ;  /* 0x0000005c5c5c7220 */ /* 0x000fe20000410000 */
[----:B-1----:R-:W-:-:S03]  /*14e20*/  IMAD.IADD R27, R87, 0x1, R94 ;  /* 0x00000001571b7824 */ /* 0x002fc600078e025e */
[----:B------:R-:W0:Y:S01]  /*14e30*/  SHFL.DOWN PT, R86, R91, 0x1, 0x1f ;  /* 0x08201f005b567f89 */ /* 0x000e2200000e0000 */
[----:B------:R-:W-:Y:S01]  /*14e40*/  FMUL.FTZ R92, R89, R92 ;  /* 0x0000005c595c7220 */ /* 0x000fe20000410000 */
[----:B------:R-:W-:Y:S01]  /*14e50*/  I2FP.F32.S32 R90, R27 ;  /* 0x0000001b005a7245 */ /* 0x000fe20000201400 */
[----:B----4-:R-:W-:Y:S01]  /*14e60*/  FADD.FTZ R25, R26, R25 ;  /* 0x000000191a197221 */ /* 0x010fe20000010000 */
[----:B------:R-:W-:Y:S01]  /*14e70*/  I2FP.F32.S32 R89, R94 ;  /* 0x0000005e00597245 */ /* 0x000fe20000201400 */
[----:B------:R-:W-:Y:S01]  /*14e80*/  FMUL.FTZ R92, R92, R95 ;  /* 0x0000005f5c5c7220 */ /* 0x000fe20000410000 */
[----:B------:R-:W-:Y:S02]  /*14e90*/  HADD2.F32 R94, -RZ, R79.H1_H1 ;  /* 0x3000004fff5e7230 */ /* 0x000fe40000004100 */
[----:B------:R-:W1:Y:S01]  /*14ea0*/  MUFU.RCP R90, R90 ;  /* 0x0000005a005a7308 */ /* 0x000e620000001000 */
[----:B------:R-:W-:Y:S01]  /*14eb0*/  FFMA.FTZ R25, R88, R92, R25 ;  /* 0x0000005c58197223 */ /* 0x000fe20000010019 */
[----:B------:R-:W-:-:S02]  /*14ec0*/  HADD2.F32 R88, -RZ, R54.H1_H1 ;  /* 0x30000036ff587230 */ /* 0x000fc40000004100 */
[----:B------:R-:W-:Y:S02]  /*14ed0*/  HADD2.F32 R92, -RZ, R55.H0_H0 ;  /* 0x20000037ff5c7230 */ /* 0x000fe40000004100 */
[----:B------:R-:W3:Y:S01]  /*14ee0*/  SHFL.DOWN PT, R26, R25, 0x1, 0x1f ;  /* 0x08201f00191a7f89 */ /* 0x000ee200000e0000 */
[----:B0-----:R-:W-:Y:S01]  /*14ef0*/  FMUL.FTZ R27, R86, R89 ;  /* 0x00000059561b7220 */ /* 0x001fe20000410000 */
[----:B------:R-:W-:-:S03]  /*14f00*/  FADD.FTZ R86, R91, -R86 ;  /* 0x800000565b567221 */ /* 0x000fc60000010000 */
[----:B------:R-:W-:Y:S01]  /*14f10*/  FFMA.FTZ R27, R24, R91, R27 ;  /* 0x0000005b181b7223 */ /* 0x000fe2000001001b */
[----:B------:R-:W-:-:S03]  /*14f20*/  FMUL.FTZ R87, R86, R86 ;  /* 0x0000005656577220 */ /* 0x000fc60000410000 */
[----:B-1----:R-:W-:Y:S01]  /*14f30*/  FMUL.FTZ R27, R90, R27 ;  /* 0x0000001b5a1b7220 */ /* 0x002fe20000410000 */
[----:B------:R-:W-:-:S04]  /*14f40*/  FMUL.FTZ R24, R24, R87 ;  /* 0x0000005718187220 */ /* 0x000fc80000410000 */
[----:B------:R-:W-:Y:S01]  /*14f50*/  FMUL.FTZ R24, R24, R89 ;  /* 0x0000005918187220 */ /* 0x000fe20000410000 */
[----:B------:R-:W0:Y:S01]  /*14f60*/  SHFL.IDX PT, R27, R27, RZ, 0x1f ;  /* 0x00001fff1b1b7589 */ /* 0x000e2200000e0000 */
[----:B---3--:R-:W-:-:S04]  /*14f70*/  FADD.FTZ R87, R25, R26 ;  /* 0x0000001a19577221 */ /* 0x008fc80000010000 */
[----:B------:R-:W-:Y:S02]  /*14f80*/  FFMA.FTZ R90, R90, R24, R87 ;  /* 0x000000185a5a7223 */ /* 0x000fe40000010057 */
[----:B------:R-:W1:Y:S03]  /*14f90*/  @!P0 LDC.64 R24, c[0x0][0x3c0] ;  /* 0x0000f000ff188b82 */ /* 0x000e660000000a00 */
[----:B------:R3:W2:Y:S02]  /*14fa0*/  SHFL.IDX PT, R109, R90, RZ, 0x1f ;  /* 0x00001fff5a6d7589 */ /* 0x0006a400000e0000 */
[----:B---3--:R-:W-:Y:S01]  /*14fb0*/  HADD2.F32 R90, -RZ, R79.H0_H0 ;  /* 0x2000004fff5a7230 */ /* 0x008fe20000004100 */
[----:B0-----:R-:W-:-:S05]  /*14fc0*/  FSEL R26, R27, RZ, !P1 ;  /* 0x000000ff1b1a7208 */ /* 0x001fca0004800000 */
[C---:B------:R-:W-:Y:S01]  /*14fd0*/  FADD.FTZ R113, -R26.reuse, R51 ;  /* 0x000000331a717221 */ /* 0x040fe20000010100 */
[C---:B------:R-:W-:Y:S01]  /*14fe0*/  FADD.FTZ R51, -R26.reuse, R45 ;  /* 0x0000002d1a337221 */ /* 0x040fe20000010100 */
[C---:B------:R-:W-:Y:S01]  /*14ff0*/  FADD.FTZ R45, -R26.reuse, R40 ;  /* 0x000000281a2d7221 */ /* 0x040fe20000010100 */
[----:B------:R-:W-:Y:S01]  /*15000*/  FMUL.FTZ R40, R27, R27 ;  /* 0x0000001b1b287220 */ /* 0x000fe20000410000 */
[C---:B------:R-:W-:Y:S01]  /*15010*/  FADD.FTZ R107, -R26.reuse, R47 ;  /* 0x0000002f1a6b7221 */ /* 0x040fe20000010100 */
[C---:B------:R-:W-:Y:S01]  /*15020*/  FADD.FTZ R47, -R26.reuse, R41 ;  /* 0x000000291a2f7221 */ /* 0x040fe20000010100 */
[----:B------:R-:W-:Y:S01]  /*15030*/  FADD.FTZ R41, -R26, R36 ;  /* 0x000000241a297221 */ /* 0x000fe20000010100 */
[----:B--2---:R-:W-:Y:S01]  /*15040*/  FFMA.FTZ R36, R109, UR14, R84 ;  /* 0x0000000e6d247c23 */ /* 0x004fe20008010054 */
[----:B------:R-:W-:Y:S01]  /*15050*/  FSEL R115, R40, RZ, P1 ;  /* 0x000000ff28737208 */ /* 0x000fe20000800000 */
[C---:B------:R-:W-:Y:S01]  /*15060*/  FADD.FTZ R89, -R26.reuse, R49 ;  /* 0x000000311a597221 */ /* 0x040fe20000010100 */
[----:B------:R-:W-:Y:S01]  /*15070*/  FADD.FTZ R49, -R26, R44 ;  /* 0x0000002c1a317221 */ /* 0x000fe20000010100 */
[----:B-1----:R-:W-:-:S04]  /*15080*/  @!P0 IMAD.WIDE R24, R76, 0x4, R24 ;  /* 0x000000044c188825 */ /* 0x002fc800078e0218 */
        /* <DEDUP_REMOVED lines=26> */
[----:B------:R-:W-:Y:S01]  /*15230*/  HADD2.F32 R20, -RZ, R12.H0_H0 ;  /* 0x2000000cff147230 */ /* 0x000fe20000004100 */
[----:B------:R1:W-:Y:S01]  /*15240*/  @!P0 STG.E desc[UR8][R24.64], R27 ;  /* 0x0000001b18008986 */ /* 0x0003e2000c101908 */
[----:B------:R-:W-:-:S02]  /*15250*/  HADD2.F32 R22, -RZ, R64.H0_H0 ;  /* 0x20000040ff167230 */ /* 0x000fc40000004100 */
[C---:B0-----:R-:W-:Y:S01]  /*15260*/  FMUL.FTZ R87, R44.reuse, R87 ;  /* 0x000000572c577220 */ /* 0x041fe20000410000 */
[----:B------:R-:W-:Y:S02]  /*15270*/  HADD2.F32 R26, -RZ, R12.H1_H1 ;  /* 0x3000000cff1a7230 */ /* 0x000fe40000004100 */
[C---:B------:R-:W-:Y:S01]  /*15280*/  FMUL.FTZ R89, R44.reuse, R89 ;  /* 0x000000592c597220 */ /* 0x040fe20000410000 */
[----:B------:R-:W-:Y:S02]  /*15290*/  HADD2.F32 R28, -RZ, R64.H1_H1 ;  /* 0x30000040ff1c7230 */ /* 0x000fe40000004100 */
[C---:B------:R-:W-:Y:S01]  /*152a0*/  FMUL.FTZ R113, R44.reuse, R113 ;  /* 0x000000712c717220 */ /* 0x040fe20000410000 */
[----:B------:R-:W-:Y:S02]  /*152b0*/  HADD2.F32 R21, -RZ, R11.H0_H0 ;  /* 0x2000000bff157230 */ /* 0x000fe40000004100 */
[----:B------:R-:W-:Y:S01]  /*152c0*/  FMUL.FTZ R51, R44, R51 ;  /* 0x000000332c337220 */ /* 0x000fe20000410000 */
[----:B------:R-:W-:-:S02]  /*152d0*/  HADD2.F32 R32, -RZ, R65.H0_H0 ;  /* 0x20000041ff207230 */ /* 0x000fc40000004100 */
[C---:B------:R-:W-:Y:S01]  /*152e0*/  FMUL.FTZ R97, R44.reuse, R97 ;  /* 0x000000612c617220 */ /* 0x040fe20000410000 */
[----:B------:R-:W-:Y:S02]  /*152f0*/  HADD2.F32 R34, -RZ, R11.H1_H1 ;  /* 0x3000000bff227230 */ /* 0x000fe40000004100 */
[----:B-1----:R-:W-:Y:S01]  /*15300*/  FMUL.FTZ R24, R44, R95 ;  /* 0x0000005f2c187220 */ /* 0x002fe20000410000 */
[----:B------:R-:W-:Y:S02]  /*15310*/  HADD2.F32 R36, -RZ, R65.H1_H1 ;  /* 0x30000041ff247230 */ /* 0x000fe40000004100 */
[----:B------:R-:W-:Y:S01]  /*15320*/  FFMA.FTZ R25, R87, R20, R22 ;  /* 0x0000001457197223 */ /* 0x000fe20000010016 */
[----:B------:R-:W-:Y:S01]  /*15330*/  FFMA.FTZ R20, R89, R26, R28 ;  /* 0x0000001a59147223 */ /* 0x000fe2000001001c */
        /* <DEDUP_REMOVED lines=73> */
[--C-:B------:R-:W-:Y:S01]  /*157d0*/  HADD2.F32 R32, -RZ, R77.reuse.H0_H0 ;  /* 0x2000004dff207230 */ /* 0x100fe20000004100 */
[----:B------:R-:W-:Y:S01]  /*157e0*/  F2FP.F16.F32.PACK_AB R22, R27, R22 ;  /* 0x000000161b16723e */ /* 0x000fe200000000ff */
[----:B------:R-:W-:Y:S02]  /*157f0*/  HADD2.F32 R36, -RZ, R52.H0_H0 ;  /* 0x20000034ff247230 */ /* 0x000fe40000004100 */
[----:B------:R-:W-:Y:S01]  /*15800*/  FFMA.FTZ R95, R95, R42, R84 ;  /* 0x0000002a5f5f7223 */ /* 0x000fe20000010054 */
[----:B------:R-:W-:-:S02]  /*15810*/  HADD2.F32 R33, -RZ, R77.H1_H1 ;  /* 0x3000004dff217230 */ /* 0x000fc40000004100 */
[----:B------:R-:W-:Y:S01]  /*15820*/  FMUL.FTZ R84, R44, R69 ;  /* 0x000000452c547220 */ /* 0x000fe20000410000 */
[----:B------:R-:W-:Y:S02]  /*15830*/  HADD2.F32 R37, -RZ, R52.H1_H1 ;  /* 0x30000034ff257230 */ /* 0x000fe40000004100 */
[----:B------:R-:W-:Y:S01]  /*15840*/  FFMA.FTZ R69, R29, R32, R36 ;  /* 0x000000201d457223 */ /* 0x000fe20000010024 */
[----:B------:R-:W0:Y:S01]  /*15850*/  LDC.64 R42, c[0x0][0x428] ;  /* 0x00010a00ff2a7b82 */ /* 0x000e220000000a00 */
[----:B------:R-:W-:Y:S01]  /*15860*/  HADD2.F32 R38, -RZ, R2.H1_H1 ;  /* 0x30000002ff267230 */ /* 0x000fe20000004100 */
[----:B------:R-:W-:Y:S01]  /*15870*/  F2FP.F16.F32.PACK_AB R27, R47, R46 ;  /* 0x0000002e2f1b723e */ /* 0x000fe200000000ff */
[----:B------:R-:W-:Y:S01]  /*15880*/  FFMA.FTZ R84, R84, R33, R37 ;  /* 0x0000002154547223 */ /* 0x000fe20000010025 */
[----:B------:R-:W-:Y:S02]  /*15890*/  HADD2.F32 R40, -RZ, R58.H1_H1 ;  /* 0x3000003aff287230 */ /* 0x000fe40000004100 */
[----:B------:R-:W-:Y:S01]  /*158a0*/  FMUL.FTZ R97, R44, R123 ;  /* 0x0000007b2c617220 */ /* 0x000fe20000410000 */
[----:B------:R-:W-:-:S02]  /*158b0*/  HADD2.F32 R39, -RZ, R3.H0_H0 ;  /* 0x20000003ff277230 */ /* 0x000fc40000004100 */
[C---:B------:R-:W-:Y:S01]  /*158c0*/  FMUL.FTZ R68, R44.reuse, R109 ;  /* 0x0000006d2c447220 */ /* 0x040fe20000410000 */
[----:B------:R-:W1:Y:S01]  /*158d0*/  @!P0 LDC.64 R32, c[0x0][0x3c8] ;  /* 0x0000f200ff208b82 */ /* 0x000e620000000a00 */
[----:B------:R-:W-:Y:S01]  /*158e0*/  FFMA.FTZ R93, R93, R38, R40 ;  /* 0x000000265d5d7223 */ /* 0x000fe20000010028 */
[----:B------:R-:W-:Y:S02]  /*158f0*/  HADD2.F32 R38, -RZ, R0.H1_H1 ;  /* 0x30000000ff267230 */ /* 0x000fe40000004100 */
[C---:B------:R-:W-:Y:S01]  /*15900*/  FMUL.FTZ R23, R44.reuse, R23 ;  /* 0x000000172c177220 */ /* 0x040fe20000410000 */
[----:B------:R-:W-:Y:S02]  /*15910*/  HADD2.F32 R40, -RZ, R53.H1_H1 ;  /* 0x30000035ff287230 */ /* 0x000fe40000004100 */
[C---:B------:R-:W-:Y:S01]  /*15920*/  FMUL.FTZ R35, R44.reuse, R35 ;  /* 0x000000232c237220 */ /* 0x040fe20000410000 */
[----:B------:R-:W-:Y:S02]  /*15930*/  HADD2.F32 R41, -RZ, R57.H0_H0 ;  /* 0x20000039ff297230 */ /* 0x000fe40000004100 */
[----:B------:R-:W-:Y:S01]  /*15940*/  FMUL.FTZ R86, R44, R121 ;  /* 0x000000792c567220 */ /* 0x000fe20000410000 */
[----:B------:R-:W2:Y:S01]  /*15950*/  LDC.64 R46, c[0x0][0x380] ;  /* 0x0000e000ff2e7b82 */ /* 0x000ea20000000a00 */
[----:B------:R-:W-:Y:S01]  /*15960*/  FFMA.FTZ R97, R97, R38, R40 ;  /* 0x0000002661617223 */ /* 0x000fe20000010028 */
[----:B------:R-:W-:-:S02]  /*15970*/  HADD2.F32 R40, -RZ, R80.H1_H1 ;  /* 0x30000050ff287230 */ /* 0x000fc40000004100 */
[----:B------:R-:W-:Y:S01]  /*15980*/  FFMA.FTZ R68, R68, R39, R41 ;  /* 0x0000002744447223 */ /* 0x000fe20000010029 */
[----:B------:R-:W-:Y:S02]  /*15990*/  HADD2.F32 R39, -RZ, R0.H0_H0 ;  /* 0x20000000ff277230 */ /* 0x000fe40000004100 */
[C---:B------:R-:W-:Y:S01]  /*159a0*/  FMUL.FTZ R31, R44.reuse, R31 ;  /* 0x0000001f2c1f7220 */ /* 0x040fe20000410000 */
[----:B------:R-:W-:Y:S02]  /*159b0*/  HADD2.F32 R41, -RZ, R53.H0_H0 ;  /* 0x20000035ff297230 */ /* 0x000fe40000004100 */
[----:B------:R-:W-:Y:S01]  /*159c0*/  FMUL.FTZ R29, R44, R71 ;  /* 0x000000472c1d7220 */ /* 0x000fe20000410000 */
[----:B------:R-:W-:Y:S02]  /*159d0*/  HADD2.F32 R36, -RZ, R80.H0_H0 ;  /* 0x20000050ff247230 */ /* 0x000fe40000004100 */
[----:B------:R-:W-:Y:S01]  /*159e0*/  FFMA.FTZ R94, R23, R94, R96 ;  /* 0x0000005e175e7223 */ /* 0x000fe20000010060 */
[----:B------:R-:W-:-:S02]  /*159f0*/  HADD2.F32 R38, -RZ, R54.H0_H0 ;  /* 0x20000036ff267230 */ /* 0x000fc40000004100 */
[----:B------:R-:W-:Y:S01]  /*15a00*/  FFMA.FTZ R88, R35, R40, R88 ;  /* 0x0000002823587223 */ /* 0x000fe20000010058 */
[----:B------:R-:W-:Y:S01]  /*15a10*/  F2FP.F16.F32.PACK_AB R23, R49, R26 ;  /* 0x0000001a3117723e */ /* 0x000fe200000000ff */
[----:B------:R-:W-:Y:S01]  /*15a20*/  FFMA.FTZ R86, R86, R39, R41 ;  /* 0x0000002756567223 */ /* 0x000fe20000010029 */
[----:B------:R-:W-:Y:S01]  /*15a30*/  FFMA.FTZ R35, R29, R90, R92 ;  /* 0x0000005a1d237223 */ /* 0x000fe2000001005c */
[----:B------:R-:W-:Y:S01]  /*15a40*/  FFMA.FTZ R71, R31, R36, R38 ;  /* 0x000000241f477223 */ /* 0x000fe20000010026 */
[----:B------:R-:W-:Y:S01]  /*15a50*/  F2FP.F16.F32.PACK_AB R26, R87, R48 ;  /* 0x00000030571a723e */ /* 0x000fe200000000ff */
[----:B-1----:R-:W-:Y:S01]  /*15a60*/  @!P0 IMAD.WIDE R48, R76, 0x4, R32 ;  /* 0x000000044c308825 */ /* 0x002fe200078e0220 */
[----:B------:R-:W-:Y:S02]  /*15a70*/  F2FP.F16.F32.PACK_AB R21, R21, R24 ;  /* 0x000000181515723e */ /* 0x000fe400000000ff */
[----:B------:R-:W-:Y:S01]  /*15a80*/  F2FP.F16.F32.PACK_AB R20, R20, R25 ;  /* 0x000000191414723e */ /* 0x000fe200000000ff */
[--C-:B0-----:R-:W-:Y:S01]  /*15a90*/  IMAD.WIDE.U32 R36, R85, 0x10, R42.reuse ;  /* 0x0000001055247825 */ /* 0x101fe200078e002a */
[----:B------:R-:W-:Y:S01]  /*15aa0*/  F2FP.F16.F32.PACK_AB R25, R51, R34 ;  /* 0x000000223319723e */ /* 0x000fe200000000ff */
[----:B------:R0:W-:Y:S01]  /*15ab0*/  @!P0 STG.E desc[UR8][R48.64], R44 ;  /* 0x0000002c30008986 */ /* 0x0001e2000c101908 */
[----:B------:R-:W-:Y:S01]  /*15ac0*/  F2FP.F16.F32.PACK_AB R24, R28, R45 ;  /* 0x0000002d1c18723e */ /* 0x000fe200000000ff */
[--C-:B------:R-:W-:Y:S01]  /*15ad0*/  IMAD.WIDE.U32 R38, R101, 0x10, R42.reuse ;  /* 0x0000001065267825 */ /* 0x100fe200078e002a */
[----:B------:R-:W-:Y:S01]  /*15ae0*/  F2FP.F16.F32.PACK_AB R31, R95, R70 ;  /* 0x000000465f1f723e */ /* 0x000fe200000000ff */
[----:B------:R0:W-:Y:S01]  /*15af0*/  STG.E.128 desc[UR8][R36.64], R20 ;  /* 0x0000001424007986 */ /* 0x0001e2000c101d08 */
[----:B------:R-:W-:Y:S01]  /*15b00*/  F2FP.F16.F32.PACK_AB R30, R93, R30 ;  /* 0x0000001e5d1e723e */ /* 0x000fe200000000ff */
[--C-:B------:R-:W-:Y:S01]  /*15b10*/  IMAD.WIDE.U32 R40, R103, 0x10, R42.reuse ;  /* 0x0000001067287825 */ /* 0x100fe200078e002a */
[----:B------:R-:W-:Y:S01]  /*15b20*/  F2FP.F16.F32.PACK_AB R29, R91, R68 ;  /* 0x000000445b1d723e */ /* 0x000fe200000000ff */
[----:B------:R0:W-:Y:S01]  /*15b30*/  STG.E.128 desc[UR8][R38.64], R24 ;  /* 0x0000001826007986 */ /* 0x0001e2000c101d08 */
[----:B------:R-:W-:Y:S01]  /*15b40*/  F2FP.F16.F32.PACK_AB R28, R89, R50 ;  /* 0x00000032591c723e */ /* 0x000fe200000000ff */
[----:B------:R-:W-:Y:S01]  /*15b50*/  IMAD.WIDE.U32 R42, R111, 0x10, R42 ;  /* 0x000000106f2a7825 */ /* 0x000fe200078e002a */
[----:B------:R-:W-:-:S02]  /*15b60*/  F2FP.F16.F32.PACK_AB R35, R94, R35 ;  /* 0x000000235e23723e */ /* 0x000fc400000000ff */
[----:B------:R-:W-:Y:S01]  /*15b70*/  F2FP.F16.F32.PACK_AB R34, R88, R71 ;  /* 0x000000475822723e */ /* 0x000fe200000000ff */
[----:B------:R0:W-:Y:S01]  /*15b80*/  STG.E.128 desc[UR8][R40.64], R28 ;  /* 0x0000001c28007986 */ /* 0x0001e2000c101d08 */
[----:B------:R-:W-:Y:S02]  /*15b90*/  F2FP.F16.F32.PACK_AB R33, R97, R86 ;  /* 0x000000566121723e */ /* 0x000fe400000000ff */
[----:B------:R-:W-:Y:S02]  /*15ba0*/  F2FP.F16.F32.PACK_AB R32, R84, R69 ;  /* 0x000000455420723e */ /* 0x000fe400000000ff */
[----:B--2---:R-:W-:-:S03]  /*15bb0*/  IADD3 R76, PT, PT, R76, R46, RZ ;  /* 0x0000002e4c4c7210 */ /* 0x004fc60007ffe0ff */
[----:B------:R0:W-:Y:S01]  /*15bc0*/  STG.E.128 desc[UR8][R42.64], R32 ;  /* 0x000000202a007986 */ /* 0x0001e2000c101d08 */
[----:B------:R-:W-:-:S13]  /*15bd0*/  ISETP.GE.AND P0, PT, R76, R47, PT ;  /* 0x0000002f4c00720c */ /* 0x000fda0003f06270 */
[----:B------:R-:W-:Y:S05]  /*15be0*/  @!P0 BRA `(.L_x_16957) ;  /* 0xfffffeac00ac8947 */ /* 0x000fea000383ffff */
[----:B------:R-:W-:Y:S05]  /*15bf0*/  EXIT ;  /* 0x000000000000794d */ /* 0x000fea0003800000 */
.L_x_16958:
        /* <DEDUP_REMOVED lines=16> */
.L_x_27565:


//--------------------- .text._ZN10layer_norm13ln_fwd_kernelINS_13Kernel_traitsI6__halfS2_fS2_fjLj8192ELj1ELj1ELj8ELj16ENS_18Kernel_traits_baseILj8192ES2_S2_fS2_fjLj256EEEEELb1ELb0ELb1ELb0EEEvNS_9FwdParamsE --------------------------
	.section	.text._ZN10layer_norm13ln_fwd_kernelINS_13Kernel_traitsI6__halfS2_fS2_fjLj8192ELj1ELj1ELj8ELj16ENS_18Kernel_traits_baseILj8192ES2_S2_fS2_fjLj256EEEEELb1ELb0ELb1ELb0EEEvNS_9FwdParamsE,"ax",@progbits
	.align	128
        .global         _ZN10layer_norm13ln_fwd_kernelINS_13Kernel_traitsI6__halfS2_fS2_fjLj8192ELj1ELj1ELj8ELj16ENS_18Kernel_traits_baseILj8192ES2_S2_fS2_fjLj256EEEEELb1ELb0ELb1ELb0EEEvNS_9FwdParamsE
        .type           _ZN10layer_norm13ln_fwd_kernelINS_13Kernel_traitsI6__halfS2_fS2_fjLj8192ELj1ELj1ELj8ELj16ENS_18Kernel_traits_baseILj8192ES2_S2_fS2_fjLj256EEEEELb1ELb0ELb1ELb0EEEvNS_9FwdParamsE,@function
        .size           _ZN10layer_norm13ln_fwd_kernelINS_13Kernel_traitsI6__halfS2_fS2_fjLj8192ELj1ELj1ELj8ELj16ENS_18Kernel_traits_baseILj8192ES2_S2_fS2_fjLj256EEEEELb1ELb0ELb1ELb0EEEvNS_9FwdParamsE,(.L_x_27566 - _ZN10layer_norm13ln_fwd_kernelINS_13Kernel_traitsI6__halfS2_fS2_fjLj8192ELj1ELj1ELj8ELj16ENS_18Kernel_traits_baseILj8192ES2_S2_fS2_fjLj256EEEEELb1ELb0ELb1ELb0EEEvNS_9FwdParamsE)
        .other          _ZN10layer_norm13ln_fwd_kernelINS_13Kernel_traitsI6__halfS2_fS2_fjLj8192ELj1ELj1ELj8ELj16ENS_18Kernel_traits_baseILj8192ES2_S2_fS2_fjLj256EEEEELb1ELb0ELb1ELb0EEEvNS_9FwdParamsE,@"STO_CUDA_ENTRY STV_DEFAULT"
_ZN10layer_norm13ln_fwd_kernelINS_13Kernel_traitsI6__halfS2_fS2_fjLj8192ELj1ELj1ELj8ELj16ENS_18Kernel_traits_baseILj8192ES2_S2_fS2_fjLj256EEEEELb1ELb0ELb1ELb0EEEvNS_9FwdParamsE:
.text._ZN10layer_norm13ln_fwd_kernelINS_13Kernel_traitsI6__halfS2_fS2_fjLj8192ELj1ELj1ELj8ELj16ENS_18Kernel_traits_baseILj8192ES2_S2_fS2_fjLj256EEEEELb1ELb0ELb1ELb0EEEvNS_9FwdParamsE:
        /* <DEDUP_REMOVED lines=33> */
[----:B------:R-:W-:Y:S01]  /*0210*/  VIADD R50, R98, 0x3c6ef372 ;  /* 0x3c6ef37262327836 */ /* 0x000fe20000000000 */
[--C-:B------:R-:W-:Y:S01]  /*0220*/  SHF.R.U64 R92, R0, 0x2, R91.reuse ;  /* 0x00000002005c7819 */ /* 0x100fe2000000125b */
        /* <DEDUP_REMOVED lines=49> */
.L_x_16960:
        /* <DEDUP_REMOVED lines=26> */
[----:B------:R-:W-:Y:S02]  /*06e0*/  @P3 CS2R R44, SRZ ;  /* 0x00000000002c3805 */ /* 0x000fe4000001ff00 */
[----:B------:R-:W-:Y:S01]  /*06f0*/  @P0 MOV R23, RZ ;  /* 0x000000ff00170202 */ /* 0x000fe20000000f00 */
[----:B------:R-:W-:-:S02]  /*0700*/  @P1 IMAD.MOV.U32 R31, RZ, RZ, RZ ;  /* 0x000000ffff1f1224 */ /* 0x000fc400078e00ff */
[----:B-1----:R-:W-:-:S07]  /*0710*/  @P2 IMAD.MOV.U32 R39, RZ, RZ, RZ ;  /* 0x000000ffff272224 */ /* 0x002fce00078e00ff */
.L_x_16961:
[----:B------:R-:W-:Y:S05]  /*0720*/  BSYNC.RECONVERGENT B0 ;  /* 0x0000000000007941 */ /* 0x000fea0003800200 */
.L_x_16959:
[----:B------:R-:W0:Y:S02]  /*0730*/  LDCU UR5, c[0x0][0x384] ;  /* 0x00007080ff0577ac */ /* 0x000e240008000800 */
[----:B0-----:R-:W-:-:S13]  /*0740*/  ISETP.GE.AND P0, PT, R93, UR5, PT ;  /* 0x000000055d007c0c */ /* 0x001fda000bf06270 */
[----:B------:R-:W-:Y:S05]  /*0750*/  @P0 EXIT ;  /* 0x000000000000094d */ /* 0x000fea0003800000 */
[----:B------:R-:W0:Y:S01]  /*0760*/  LDCU UR5, c[0x0][0x360] ;  /* 0x00006c00ff0577ac */ /* 0x000e220008000800 */
[C---:B------:R-:W-:Y:S01]  /*0770*/  IMAD.HI.U32 R51, R92.reuse, -0x2daee0ad, RZ ;  /* 0xd2511f535c337827 */ /* 0x040fe200078e00ff */
[----:B------:R-:W-:Y:S01]  /*0780*/  IADD3 R3, PT, PT, RZ, -R3, RZ ;  /* 0x80000003ff037210 */ /* 0x000fe20007ffe0ff */
[----:B------:R-:W-:Y:S02]  /*0790*/  ULOP3.LUT UR6, UR4, 0xff, URZ, 0xc0, !UPT ;  /* 0x000000ff04067892 */ /* 0x000fe4000f8ec0ff */
        /* <DEDUP_REMOVED lines=44> */
[C---:B------:R-:W-:Y:S01]  /*0a60*/  IMAD R12, R9.reuse, -0x326172a9, RZ ;  /* 0xcd9e8d57090c7824 */ /* 0x040fe200078e02ff */
[----:B------:R-:W-:Y:S01]  /*0a70*/  LOP3.LUT R11, R8, R48, R11, 0x96, !PT ;  /* 0x00000030080b7212 */ /* 0x000fe200078e960b */
[----:B------:R-:W-:-:S04]  /*0a80*/  IMAD.HI.U32 R8, R9, -0x326172a9, RZ ;  /* 0xcd9e8d5709087827 */ /* 0x000fc800078e00ff */
[----:B------:R-:W-:-:S04]  /*0a90*/  IMAD.HI.U32 R9, R11, -0x326172a9, RZ ;  /* 0xcd9e8d570b097827 */ /* 0x000fc800078e00ff */
[----:B------:R-:W-:Y:S01]  /*0aa0*/  IMAD R50, R50, -0x326172a9, RZ ;  /* 0xcd9e8d5732327824 */ /* 0x000fe200078e02ff */
[----:B------:R-:W-:Y:S01]  /*0ab0*/  LOP3.LUT R6, R6, R12, R9, 0x96, !PT ;  /* 0x0000000c06067212 */ /* 0x000fe200078e9609 */
[----:B------:R-:W-:Y:S02]  /*0ac0*/  IMAD.MOV.U32 R9, RZ, RZ, R3 ;  /* 0x000000ffff097224 */ /* 0x000fe400078e0003 */
[----:B------:R-:W-:Y:S01]  /*0ad0*/  IMAD R10, R10, -0x2daee0ad, RZ ;  /* 0xd2511f530a0a7824 */ /* 0x000fe200078e02ff */
[----:B------:R-:W-:Y:S01]  /*0ae0*/  LOP3.LUT R7, R7, R50, R8, 0x96, !PT ;  /* 0x0000003207077212 */ /* 0x000fe200078e9608 */
[----:B------:R-:W-:Y:S01]  /*0af0*/  VIADD R8, R99, 0x1fd5c5a3 ;  /* 0x1fd5c5a363087836 */ /* 0x000fe20000000000 */
[----:B------:R-:W-:Y:S01]  /*0b00*/  VIADDMNMX R9, R9, UR6, RZ, !PT ;  /* 0x0000000609097c46 */ /* 0x000fe2000f8001ff */
[----:B------:R-:W-:Y:S02]  /*0b10*/  IMAD R11, R11, -0x326172a9, RZ ;  /* 0xcd9e8d570b0b7824 */ /* 0x000fe400078e02ff */
[----:B------:R-:W-:Y:S01]  /*0b20*/  IMAD.HI.U32 R3, R7, -0x2daee0ad, RZ ;  /* 0xd2511f5307037827 */ /* 0x000fe200078e00ff */
[----:B------:R-:W-:-:S04]  /*0b30*/  VIMNMX R9, PT, PT, R9, 0x20, PT ;  /* 0x0000002009097848 */ /* 0x000fc80003fe0100 */
[----:B------:R-:W-:Y:S02]  /*0b40*/  LEA R9, R9, UR5, 0x3 ;  /* 0x0000000509097c11 */ /* 0x000fe4000f8e18ff */
[----:B------:R-:W-:Y:S01]  /*0b50*/  LOP3.LUT R3, R8, R10, R3, 0x96, !PT ;  /* 0x0000000a08037212 */ /* 0x000fe200078e9603 */
[----:B------:R-:W-:Y:S01]  /*0b60*/  IMAD R8, R7, -0x2daee0ad, RZ ;  /* 0xd2511f5307087824 */ /* 0x000fe200078e02ff */
[----:B------:R-:W-:Y:S01]  /*0b70*/  LOP3.LUT R10, R2, 0x3e0, RZ, 0xc0, !PT ;  /* 0x000003e0020a7812 */ /* 0x000fe200078ec0ff */
[----:B------:R-:W-:Y:S01]  /*0b80*/  IMAD.HI.U32 R2, R6, -0x2daee0ad, RZ ;  /* 0xd2511f5306027827 */ /* 0x000fe200078e00ff */
[----:B------:R-:W-:-:S03]  /*0b90*/  I2FP.F32.U32 R90, R9 ;  /* 0x00000009005a7245 */ /* 0x000fc60000201000 */
[----:B------:R-:W-:Y:S01]  /*0ba0*/  IMAD.HI.U32 R7, R3, -0x326172a9, RZ ;  /* 0xcd9e8d5703077827 */ /* 0x000fe200078e00ff */
[----:B------:R-:W-:Y:S02]  /*0bb0*/  LOP3.LUT R2, R5, R8, R2, 0x96, !PT ;  /* 0x0000000805027212 */ /* 0x000fe400078e9602 */
[----:B------:R-:W0:Y:S01]  /*0bc0*/  MUFU.RCP R90, R90 ;  /* 0x0000005a005a7308 */ /* 0x000e220000001000 */
[----:B------:R-:W-:Y:S01]  /*0bd0*/  IMAD.MOV R10, RZ, RZ, -R10 ;  /* 0x000000ffff0a7224 */ /* 0x000fe200078e0a0a */
[----:B------:R-:W-:Y:S01]  /*0be0*/  LOP3.LUT R4, R4, R11, R7, 0x96, !PT ;  /* 0x0000000b04047212 */ /* 0x000fe200078e9607 */
[----:B------:R-:W-:Y:S01]  /*0bf0*/  IMAD R8, R3, -0x326172a9, RZ ;  /* 0xcd9e8d5703087824 */ /* 0x000fe200078e02ff */
[----:B------:R-:W-:Y:S01]  /*0c00*/  LOP3.LUT R11, R0, 0x3, RZ, 0xc0, !PT ;  /* 0x00000003000b7812 */ /* 0x000fe200078ec0ff */
[----:B------:R-:W-:Y:S01]  /*0c10*/  IMAD R5, R6, -0x2daee0ad, RZ ;  /* 0xd2511f5306057824 */ /* 0x000fe200078e02ff */
[----:B------:R-:W-:Y:S01]  /*0c20*/  VIADDMNMX R3, R10, UR6, RZ, !PT ;  /* 0x000000060a037c46 */ /* 0x000fe2000f8001ff */
[----:B------:R-:W-:-:S03]  /*0c30*/  IMAD.HI.U32 R7, R2, -0x326172a9, RZ ;  /* 0xcd9e8d5702077827 */ /* 0x000fc600078e00ff */
[----:B------:R-:W-:Y:S01]  /*0c40*/  VIMNMX R3, PT, PT, R3, 0x20, PT ;  /* 0x0000002003037848 */ /* 0x000fe20003fe0100 */
[----:B------:R-:W-:Y:S01]  /*0c50*/  IMAD.HI.U32 R6, R4, -0x2daee0ad, RZ ;  /* 0xd2511f5304067827 */ /* 0x000fe200078e00ff */
[----:B------:R-:W-:Y:S02]  /*0c60*/  LOP3.LUT R14, R14, R8, R7, 0x96, !PT ;  /* 0x000000080e0e7212 */ /* 0x000fe400078e9607 */
[----:B------:R-:W-:Y:S01]  /*0c70*/  LEA R89, R3, UR5, 0x3 ;  /* 0x0000000503597c11 */ /* 0x000fe2000f8e18ff */
[----:B------:R-:W-:Y:S01]  /*0c80*/  IMAD.MOV.U32 R9, RZ, RZ, RZ ;  /* 0x000000ffff097224 */ /* 0x000fe200078e00ff */
[----:B------:R-:W-:Y:S01]  /*0c90*/  LOP3.LUT R15, R15, R5, R6, 0x96, !PT ;  /* 0x000000050f0f7212 */ /* 0x000fe200078e9606 */
[----:B------:R-:W-:Y:S02]  /*0ca0*/  IMAD R12, R2, -0x326172a9, RZ ;  /* 0xcd9e8d57020c7824 */ /* 0x000fe400078e02ff */
[----:B01234-:R-:W-:-:S07]  /*0cb0*/  IMAD R10, R4, -0x2daee0ad, RZ ;  /* 0xd2511f53040a7824 */ /* 0x01ffce00078e02ff */
.L_x_17373:
[----:B------:R-:W0:Y:S08]  /*0cc0*/  LDC.64 R94, c[0x0][0x3f0] ;  /* 0x0000fc00ff5e7b82 */ /* 0x000e300000000a00 */
[----:B------:R-:W1:Y:S08]  /*0cd0*/  LDC.64 R96, c[0x0][0x3f8] ;  /* 0x0000fe00ff607b82 */ /* 0x000e700000000a00 */
[----:B------:R-:W2:Y:S01]  /*0ce0*/  LDC R86, c[0x0][0x388] ;  /* 0x0000e200ff567b82 */ /* 0x000ea20000000800 */
[----:B0-----:R-:W-:-:S05]  /*0cf0*/  IMAD.WIDE R94, R93, 0x4, R94 ;  /* 0x000000045d5e7825 */ /* 0x001fca00078e025e */
[----:B------:R0:W3:Y:S01]  /*0d00*/  LDG.E R87, desc[UR8][R94.64] ;  /* 0x000000085e577981 */ /* 0x0000e2000c1e1900 */
[----:B-1----:R-:W-:-:S05]  /*0d10*/  IMAD.WIDE R96, R93, 0x4, R96 ;  /* 0x000000045d607825 */ /* 0x002fca00078e0260 */
[----:B-----5:R1:W5:Y:S01]  /*0d20*/  LDG.E R85, desc[UR8][R96.64] ;  /* 0x0000000860557981 */ /* 0x020362000c1e1900 */
[----:B------:R-:W-:Y:S01]  /*0d30*/  ISETP.GE.U32.AND P1, PT, R13, 0x100, PT ;  /* 0x000001000d00780c */ /* 0x000fe20003f26070 */
[----:B------:R-:W-:Y:S01]  /*0d40*/  BSSY.RECONVERGENT B0, `(.L_x_16962) ;  /* 0x00006a6000007945 */ /* 0x000fe20003800200 */
[----:B--2---:R-:W-:Y:S01]  /*0d50*/  IMAD R100, R93, R86, RZ ;  /* 0x000000565d647224 */ /* 0x004fe200078e02ff */
[----:B------:R-:W2:Y:S01]  /*0d60*/  S2R R84, SR_TID.X ;  /* 0x0000000000547919 */ /* 0x000ea20000002100 */
[----:B0-----:R-:W-:-:S03]  /*0d70*/  IMAD.MOV.U32 R94, RZ, RZ, RZ ;  /* 0x000000ffff5e7224 */ /* 0x001fc600078e00ff */
[----:B------:R-:W-:-:S04]  /*0d80*/  SHF.R.S32.HI R95, RZ, 0x1f, R100 ;  /* 0x0000001fff5f7819 */ /* 0x000fc80000011464 */
[----:B------:R-:W-:-:S04]  /*0d90*/  LEA.HI R95, R95, R100, RZ, 0x3 ;  /* 0x000000645f5f7211 */ /* 0x000fc800078f18ff */
[----:B--2---:R-:W-:Y:S02]  /*0da0*/  LEA.HI.SX32 R95, R95, R84, 0x1d ;  /* 0x000000545f5f7211 */ /* 0x004fe400078feaff */
        /* <DEDUP_REMOVED lines=13> */
.L_x_16964:
[----:B------:R-:W-:Y:S05]  /*0e80*/  BRA.U !UP0, `(.L_x_16965) ;  /* 0x0000003508287547 */ /* 0x000fea000b800000 */
        /* <DEDUP_REMOVED lines=24> */
.L_x_16969:
        /* <DEDUP_REMOVED lines=13> */
.L_x_16971:
[----:B------:R-:W-:Y:S05]  /*10e0*/  BSYNC.RECONVERGENT B2 ;  /* 0x0000000000027941 */ /* 0x000fea0003800200 */
.L_x_16970:
        /* <DEDUP_REMOVED lines=59> */
[----:B------:R-:W-:-:S07]  /*14a0*/  LOP3.LUT R15, R15, R96, R105, 0x96, !PT ;  /* 0x000000600f0f7212 */ /* 0x000fce00078e9669 */
.L_x_16968:
[----:B------:R-:W-:Y:S05]  /*14b0*/  BSYNC.RECONVERGENT B1 ;  /* 0x0000000000017941 */ /* 0x000fea0003800200 */
.L_x_16967:
        /* <DEDUP_REMOVED lines=9> */
[----:B------:R-:W-:-:S07]  /*1550*/  FADD.FTZ R52, R52, R11 ;  /* 0x0000000b34347221 */ /* 0x000fce0000010000 */
.L_x_16966:
        /* <DEDUP_REMOVED lines=19> */
.L_x_16975:
        /* <DEDUP_REMOVED lines=13> */
.L_x_16977:
[----:B------:R-:W-:Y:S05]  /*1760*/  BSYNC.RECONVERGENT B2 ;  /* 0x0000000000027941 */ /* 0x000fea0003800200 */
.L_x_16976:
        /* <DEDUP_REMOVED lines=56> */
[----:B------:R-:W-:Y:S02]  /*1af0*/  VIADD R15, R99, 0x96a522ad ;  /* 0x96a522ad630f7836 */ /* 0x000fe40000000000 */
[----:B------:R-:W-:Y:S02]  /*1b00*/  IMAD.MOV.U32 R102, RZ, RZ, R96 ;  /* 0x000000ffff667224 */ /* 0x000fe400078e0060 */
[----:B------:R-:W-:Y:S01]  /*1b10*/  IMAD.MOV.U32 R7, RZ, RZ, R104 ;  /* 0x000000ffff077224 */ /* 0x000fe200078e0068 */
[----:B------:R-:W-:Y:S01]  /*1b20*/  LOP3.LUT R15, R15, R10, R97, 0x96, !PT ;  /* 0x0000000a0f0f7212 */ /* 0x000fe200078e9661 */
[----:B------:R-:W-:-:S07]  /*1b30*/  HFMA2 R10, -RZ, RZ, 0, 0 ;  /* 0x00000000ff0a7431 */ /* 0x000fce00000001ff */
.L_x_16974:
[----:B------:R-:W-:Y:S05]  /*1b40*/  BSYNC.RECONVERGENT B1 ;  /* 0x0000000000017941 */ /* 0x000fea0003800200 */
.L_x_16973:
        /* <DEDUP_REMOVED lines=10> */
.L_x_16972:
        /* <DEDUP_REMOVED lines=19> */
.L_x_16981:
        /* <DEDUP_REMOVED lines=13> */
.L_x_16983:
[----:B------:R-:W-:Y:S05]  /*1df0*/  BSYNC.RECONVERGENT B2 ;  /* 0x0000000000027941 */ /* 0x000fea0003800200 */
.L_x_16982:
        /* <DEDUP_REMOVED lines=59> */
[----:B------:R-:W-:-:S07]  /*21b0*/  IMAD.MOV.U32 R11, RZ, RZ, RZ ;  /* 0x000000ffff0b7224 */ /* 0x000fce00078e00ff */
.L_x_16980:
[----:B------:R-:W-:Y:S05]  /*21c0*/  BSYNC.RECONVERGENT B1 ;  /* 0x0000000000017941 */ /* 0x000fea0003800200 */
.L_x_16979:
        /* <DEDUP_REMOVED lines=10> */
.L_x_16978:
        /* <DEDUP_REMOVED lines=19> */
.L_x_16987:
        /* <DEDUP_REMOVED lines=13> */
.L_x_16989:
[----:B------:R-:W-:Y:S05]  /*2470*/  BSYNC.RECONVERGENT B2 ;  /* 0x0000000000027941 */ /* 0x000fea0003800200 */
.L_x_16988:
        /* <DEDUP_REMOVED lines=61> */
.L_x_16986:
[----:B------:R-:W-:Y:S05]  /*2850*/  BSYNC.RECONVERGENT B1 ;  /* 0x0000000000017941 */ /* 0x000fea0003800200 */
.L_x_16985:
        /* <DEDUP_REMOVED lines=10> */
.L_x_16984:
        /* <DEDUP_REMOVED lines=19> */
.L_x_16993:
        /* <DEDUP_REMOVED lines=13> */
.L_x_16995:
[----:B------:R-:W-:Y:S05]  /*2b00*/  BSYNC.RECONVERGENT B2 ;  /* 0x0000000000027941 */ /* 0x000fea0003800200 */
.L_x_16994:
        /* <DEDUP_REMOVED lines=60> */
.L_x_16992:
[----:B------:R-:W-:Y:S05]  /*2ed0*/  BSYNC.RECONVERGENT B1 ;  /* 0x0000000000017941 */ /* 0x000fea0003800200 */
.L_x_16991:
        /* <DEDUP_REMOVED lines=10> */
.L_x_16990:
        /* <DEDUP_REMOVED lines=19> */
.L_x_16999:
        /* <DEDUP_REMOVED lines=13> */
.L_x_17001:
[----:B------:R-:W-:Y:S05]  /*3180*/  BSYNC.RECONVERGENT B2 ;  /* 0x0000000000027941 */ /* 0x000fea0003800200 */
.L_x_17000:
        /* <DEDUP_REMOVED lines=61> */
.L_x_16998:
[----:B------:R-:W-:Y:S05]  /*3560*/  BSYNC.RECONVERGENT B1 ;  /* 0x0000000000017941 */ /* 0x000fea0003800200 */
.L_x_16997:
        /* <DEDUP_REMOVED lines=10> */
.L_x_16996:
        /* <DEDUP_REMOVED lines=19> */
.L_x_17005:
        /* <DEDUP_REMOVED lines=13> */
.L_x_17007:
[----:B------:R-:W-:Y:S05]  /*3810*/  BSYNC.RECONVERGENT B2 ;  /* 0x0000000000027941 */ /* 0x000fea0003800200 */
.L_x_17006:
        /* <DEDUP_REMOVED lines=60> */
.L_x_17004:
[----:B------:R-:W-:Y:S05]  /*3be0*/  BSYNC.RECONVERGENT B1 ;  /* 0x0000000000017941 */ /* 0x000fea0003800200 */
.L_x_17003:
        /* <DEDUP_REMOVED lines=10> */
.L_x_17002:
        /* <DEDUP_REMOVED lines=19> */
.L_x_17011:
        /* <DEDUP_REMOVED lines=13> */
.L_x_17013:
[----:B------:R-:W-:Y:S05]  /*3e90*/  BSYNC.RECONVERGENT B2 ;  /* 0x0000000000027941 */ /* 0x000fea0003800200 */
.L_x_17012:
        /* <DEDUP_REMOVED lines=61> */
.L_x_17010:
[----:B------:R-:W-:Y:S05]  /*4270*/  BSYNC.RECONVERGENT B1 ;  /* 0x0000000000017941 */ /* 0x000fea0003800200 */
.L_x_17009:
        /* <DEDUP_REMOVED lines=9> */
[----:B------:R-:W-:Y:S01]  /*4310*/  FADD.FTZ R59, R59, R10 ;  /* 0x0000000a3b3b7221 */ /* 0x000fe20000010000 */
[----:B------:R-:W-:Y:S06]  /*4320*/  BRA `(.L_x_17008) ;  /* 0x0000003000ac7947 */ /* 0x000fec0003800000 */
.L_x_16965:
[----:B------:R-:W-:Y:S01]  /*4330*/  IMAD.MOV.U32 R54, RZ, RZ, R11 ;  /* 0x000000ffff367224 */ /* 0x000fe200078e000b */
[----:B------:R-:W-:Y:S01]  /*4340*/  MOV R102, R10 ;  /* 0x0000000a00667202 */ /* 0x000fe20000000f00 */
[----:B------:R-:W-:Y:S01]  /*4350*/  IMAD.MOV.U32 R52, RZ, RZ, RZ ;  /* 0x000000ffff347224 */ /* 0x000fe200078e00ff */
        /* <DEDUP_REMOVED lines=17> */
.L_x_17017:
        /* <DEDUP_REMOVED lines=13> */
.L_x_17019:
[----:B------:R-:W-:Y:S05]  /*4540*/  BSYNC.RECONVERGENT B2 ;  /* 0x0000000000027941 */ /* 0x000fea0003800200 */
.L_x_17018:
        /* <DEDUP_REMOVED lines=54> */
[----:B------:R-:W-:Y:S02]  /*48b0*/  LOP3.LUT R14, R15, R56, R53, 0x96, !PT ;  /* 0x000000380f0e7212 */ /* 0x000fe400078e9635 */
[----:B------:R-:W-:Y:S01]  /*48c0*/  MOV R12, R52 ;  /* 0x00000034000c7202 */ /* 0x000fe20000000f00 */
[----:B------:R-:W-:-:S04]  /*48d0*/  IMAD.WIDE.U32 R102, R11, -0x2daee0ad, RZ ;  /* 0xd2511f530b667825 */ /* 0x000fc800078e00ff */
[----:B------:R-:W-:-:S05]  /*48e0*/  VIADD R11, R99, 0x96a522ad ;  /* 0x96a522ad630b7836 */ /* 0x000fca0000000000 */
[----:B------:R-:W-:Y:S01]  /*48f0*/  LOP3.LUT R15, R11, R54, R103, 0x96, !PT ;  /* 0x000000360b0f7212 */ /* 0x000fe200078e9667 */
[----:B------:R-:W-:-:S07]  /*4900*/  HFMA2 R54, -RZ, RZ, 0, 0 ;  /* 0x00000000ff367431 */ /* 0x000fce00000001ff */
.L_x_17016:
[----:B------:R-:W-:Y:S05]  /*4910*/  BSYNC.RECONVERGENT B1 ;  /* 0x0000000000017941 */ /* 0x000fea0003800200 */
.L_x_17015:
        /* <DEDUP_REMOVED lines=9> */
.L_x_17014:
[----:B------:R-:W-:Y:S01]  /*49b0*/  MOV R10, R54 ;  /* 0x00000036000a7202 */ /* 0x000fe20000000f00 */
        /* <DEDUP_REMOVED lines=15> */
.L_x_17023:
        /* <DEDUP_REMOVED lines=13> */
.L_x_17025:
[----:B------:R-:W-:Y:S05]  /*4b80*/  BSYNC.RECONVERGENT B2 ;  /* 0x0000000000027941 */ /* 0x000fea0003800200 */
.L_x_17024:
        /* <DEDUP_REMOVED lines=57> */
[----:B------:R-:W-:Y:S01]  /*4f20*/  MOV R7, R102 ;  /* 0x0000006600077202 */ /* 0x000fe20000000f00 */
[----:B------:R-:W-:Y:S02]  /*4f30*/  IMAD.MOV.U32 R102, RZ, RZ, R10 ;  /* 0x000000ffff667224 */ /* 0x000fe400078e000a */
[----:B------:R-:W-:Y:S01]  /*4f40*/  HFMA2 R10, -RZ, RZ, 0, 0 ;  /* 0x00000000ff0a7431 */ /* 0x000fe200000001ff */
[----:B------:R-:W-:-:S07]  /*4f50*/  LOP3.LUT R15, R15, R56, R11, 0x96, !PT ;  /* 0x000000380f0f7212 */ /* 0x000fce00078e960b */
.L_x_17022:
[----:B------:R-:W-:Y:S05]  /*4f60*/  BSYNC.RECONVERGENT B1 ;  /* 0x0000000000017941 */ /* 0x000fea0003800200 */
.L_x_17021:
        /* <DEDUP_REMOVED lines=9> */
.L_x_17020:
        /* <DEDUP_REMOVED lines=16> */
.L_x_17029:
        /* <DEDUP_REMOVED lines=13> */
.L_x_17031:
[----:B------:R-:W-:Y:S05]  /*51d0*/  BSYNC.RECONVERGENT B2 ;  /* 0x0000000000027941 */ /* 0x000fea0003800200 */
.L_x_17030:
        /* <DEDUP_REMOVED lines=61> */
.L_x_17028:
[----:B------:R-:W-:Y:S05]  /*55b0*/  BSYNC.RECONVERGENT B1 ;  /* 0x0000000000017941 */ /* 0x000fea0003800200 */
.L_x_17027:
        /* <DEDUP_REMOVED lines=9> */
.L_x_17026:
        /* <DEDUP_REMOVED lines=16> */
.L_x_17035:
        /* <DEDUP_REMOVED lines=13> */
.L_x_17037:
[----:B------:R-:W-:Y:S05]  /*5820*/  BSYNC.RECONVERGENT B2 ;  /* 0x0000000000027941 */ /* 0x000fea0003800200 */
.L_x_17036:
        /* <DEDUP_REMOVED lines=59> */
[----:B------:R-:W-:Y:S02]  /*5be0*/  HFMA2 R10, -RZ, RZ, 0, 0 ;  /* 0x00000000ff0a7431 */ /* 0x000fe400000001ff */
[----:B------:R-:W-:-:S07]  /*5bf0*/  IMAD.MOV.U32 R102, RZ, RZ, R56 ;  /* 0x000000ffff667224 */ /* 0x000fce00078e0038 */
.L_x_17034:
[----:B------:R-:W-:Y:S05]  /*5c00*/  BSYNC.RECONVERGENT B1 ;  /* 0x0000000000017941 */ /* 0x000fea0003800200 */
.L_x_17033:
        /* <DEDUP_REMOVED lines=9> */
.L_x_17032:
        /* <DEDUP_REMOVED lines=16> */
.L_x_17041:
        /* <DEDUP_REMOVED lines=13> */
.L_x_17043:
[----:B------:R-:W-:Y:S05]  /*5e70*/  BSYNC.RECONVERGENT B2 ;  /* 0x0000000000027941 */ /* 0x000fea0003800200 */
.L_x_17042:
        /* <DEDUP_REMOVED lines=57> */
[----:B------:R-:W-:Y:S02]  /*6210*/  HFMA2 R11, -RZ, RZ, 0, 0 ;  /* 0x00000000ff0b7431 */ /* 0x000fe400000001ff */
[----:B------:R-:W-:Y:S01]  /*6220*/  IMAD.MOV.U32 R12, RZ, RZ, R96 ;  /* 0x000000ffff0c7224 */ /* 0x000fe200078e0060 */
[----:B------:R-:W-:Y:S01]  /*6230*/  LOP3.LUT R15, R15, R10, R57, 0x96, !PT ;  /* 0x0000000a0f0f7212 */ /* 0x000fe200078e9639 */
[----:B------:R-:W-:-:S07]  /*6240*/  IMAD.MOV.U32 R102, RZ, RZ, R56 ;  /* 0x000000ffff667224 */ /* 0x000fce00078e0038 */
.L_x_17040:
[----:B------:R-:W-:Y:S05]  /*6250*/  BSYNC.RECONVERGENT B1 ;  /* 0x0000000000017941 */ /* 0x000fea0003800200 */
.L_x_17039:
        /* <DEDUP_REMOVED lines=9> */
.L_x_17038:
        /* <DEDUP_REMOVED lines=16> */
.L_x_17047:
        /* <DEDUP_REMOVED lines=13> */
.L_x_17049:
[----:B------:R-:W-:Y:S05]  /*64c0*/  BSYNC.RECONVERGENT B2 ;  /* 0x0000000000027941 */ /* 0x000fea0003800200 */
.L_x_17048:
        /* <DEDUP_REMOVED lines=59> */
[----:B------:R-:W-:Y:S02]  /*6880*/  HFMA2 R10, -RZ, RZ, 0, 0 ;  /* 0x00000000ff0a7431 */ /* 0x000fe400000001ff */
[----:B------:R-:W-:-:S07]  /*6890*/  IMAD.MOV.U32 R102, RZ, RZ, R58 ;  /* 0x000000ffff667224 */ /* 0x000fce00078e003a */
.L_x_17046:
[----:B------:R-:W-:Y:S05]  /*68a0*/  BSYNC.RECONVERGENT B1 ;  /* 0x0000000000017941 */ /* 0x000fea0003800200 */
.L_x_17045:
        /* <DEDUP_REMOVED lines=9> */
.L_x_17044:
        /* <DEDUP_REMOVED lines=16> */
.L_x_17053:
        /* <DEDUP_REMOVED lines=13> */
.L_x_17055:
[----:B------:R-:W-:Y:S05]  /*6b10*/  BSYNC.RECONVERGENT B2 ;  /* 0x0000000000027941 */ /* 0x000fea0003800200 */
.L_x_17054:
        /* <DEDUP_REMOVED lines=61> */
.L_x_17052:
[----:B------:R-:W-:Y:S05]  /*6ef0*/  BSYNC.RECONVERGENT B1 ;  /* 0x0000000000017941 */ /* 0x000fea0003800200 */
.L_x_17051:
        /* <DEDUP_REMOVED lines=9> */
.L_x_17050:
        /* <DEDUP_REMOVED lines=16> */
.L_x_17058:
        /* <DEDUP_REMOVED lines=13> */
.L_x_17060:
[----:B------:R-:W-:Y:S05]  /*7160*/  BSYNC.RECONVERGENT B2 ;  /* 0x0000000000027941 */ /* 0x000fea0003800200 */
.L_x_17059:
        /* <DEDUP_REMOVED lines=61> */
.L_x_17057:
[----:B------:R-:W-:Y:S05]  /*7540*/  BSYNC.RECONVERGENT B1 ;  /* 0x0000000000017941 */ /* 0x000fea0003800200 */
.L_x_17056:
        /* <DEDUP_REMOVED lines=9> */
.L_x_17008:
[----:B------:R-:W0:Y:S01]  /*75e0*/  LDC.64 R96, c[0x0][0x3a8] ;  /* 0x0000ea00ff607b82 */ /* 0x000e220000000a00 */
[----:B------:R-:W-:Y:S01]  /*75f0*/  MOV R10, R102 ;  /* 0x00000066000a7202 */ /* 0x000fe20000000f00 */
[----:B0-----:R-:W-:-:S05]  /*7600*/  IMAD.WIDE.U32 R96, R95, 0x20, R96 ;  /* 0x000000205f607825 */ /* 0x001fca00078e0060 */
[----:B-----5:R0:W-:Y:S04]  /*7610*/  STG.E.128 desc[UR8][R96.64], R52 ;  /* 0x0000003460007986 */ /* 0x0201e8000c101d08 */
[----:B------:R0:W-:Y:S01]  /*7620*/  STG.E.128 desc[UR8][R96.64+0x10], R56 ;  /* 0x0000103860007986 */ /* 0x0001e2000c101d08 */
[----:B------:R-:W-:Y:S05]  /*7630*/  @!P0 BRA `(.L_x_17061) ;  /* 0x0000000000508947 */ /* 0x000fea0003800000 */
[----:B------:R-:W-:Y:S01]  /*7640*/  IMAD.U32 R101, R2, 0x10000, RZ ;  /* 0x0001000002657824 */ /* 0x000fe200078e00ff */
[----:B0-----:R-:W0:Y:S01]  /*7650*/  LDC.64 R96, c[0x0][0x3b0] ;  /* 0x0000ec00ff607b82 */ /* 0x001e220000000a00 */
        /* <DEDUP_REMOVED lines=18> */
.L_x_17061:
[----:B------:R-:W-:Y:S01]  /*7780*/  IADD3 R95, PT, PT, R95, 0x100, RZ ;  /* 0x000001005f5f7810 */ /* 0x000fe20007ffe0ff */
[----:B------:R-:W-:-:S07]  /*7790*/  VIADD R94, R94, 0x100 ;  /* 0x000001005e5e7836 */ /* 0x000fce0000000000 */
.L_x_16963:
[----:B------:R-:W-:Y:S05]  /*77a0*/  BSYNC.RECONVERGENT B0 ;  /* 0x0000000000007941 */ /* 0x000fea0003800200 */
.L_x_16962:
[----:B------:R-:W-:Y:S01]  /*77b0*/  ISETP.GE.U32.AND P2, PT, R13, 0x200, PT ;  /* 0x000002000d00780c */ /* 0x000fe20003f46070 */
[----:B------:R-:W-:Y:S03]  /*77c0*/  BSSY.RECONVERGENT B0, `(.L_x_17062) ;  /* 0x000069b000007945 */ /* 0x000fe60003800200 */
[----:B01----:R-:W-:-:S09]  /*77d0*/  P2R R96, PR, RZ, 0x4 ;  /* 0x00000004ff607803 */ /* 0x003fd20000000000 */
[----:B------:R-:W-:Y:S05]  /*77e0*/  @!P2 BRA `(.L_x_17063) ;  /* 0x000000680060a947 */ /* 0x000fea0003800000 */
[----:B------:R-:W-:-:S04]  /*77f0*/  UISETP.NE.U32.AND UP0, UPT, UR10, URZ, UPT ;  /* 0x000000ff0a00728c */ /* 0x000fc8000bf05070 */
[----:B------:R-:W-:Y:S01]  /*7800*/  UISETP.NE.AND.EX UP0, UPT, UR11, URZ, UPT, UP0 ;  /* 0x000000ff0b00728c */ /* 0x000fe2000bf05300 */
[----:B------:R-:W-:Y:S10]  /*7810*/  @!P0 BRA `(.L_x_17064) ;  /* 0x00000000000c8947 */ /* 0x000ff40003800000 */
[----:B------:R-:W0:Y:S02]  /*7820*/  LDC.64 R48, c[0x0][0x390] ;  /* 0x0000e400ff307b82 */ /* 0x000e240000000a00 */
[----:B0-----:R-:W-:-:S06]  /*7830*/  IMAD.WIDE.U32 R48, R94, 0x10, R48 ;  /* 0x000000105e307825 */ /* 0x001fcc00078e0030 */
[----:B------:R-:W5:Y:S02]  /*7840*/  LDG.E.128 R48, desc[UR8][R48.64] ;  /* 0x0000000830307981 */ /* 0x000f64000c1e1d00 */
.L_x_17064:
[----:B------:R-:W-:Y:S05]  /*7850*/  BRA.U !UP0, `(.L_x_17065) ;  /* 0x0000003508287547 */ /* 0x000fea000b800000 */
[----:B------:R-:W0:Y:S02]  /*7860*/  LDC.64 R60, c[0x0][0x3a0] ;  /* 0x0000e800ff3c7b82 */ /* 0x000e240000000a00 */
        /* <DEDUP_REMOVED lines=23> */
.L_x_17069:
        /* <DEDUP_REMOVED lines=13> */
.L_x_17071:
[----:B------:R-:W-:Y:S05]  /*7ab0*/  BSYNC.RECONVERGENT B2 ;  /* 0x0000000000027941 */ /* 0x000fea0003800200 */
.L_x_17070:
        /* <DEDUP_REMOVED lines=55> */
[----:B------:R-:W-:-:S03]  /*7e30*/  MOV R12, R102 ;  /* 0x00000066000c7202 */ /* 0x000fc60000000f00 */
[----:B------:R-:W-:Y:S01]  /*7e40*/  HFMA2 R102, -RZ, RZ, 0, 0 ;  /* 0x00000000ff667431 */ /* 0x000fe200000001ff */
[----:B------:R-:W-:Y:S01]  /*7e50*/  LOP3.LUT R14, R15, R14, R103, 0x96, !PT ;  /* 0x0000000e0f0e7212 */ /* 0x000fe200078e9667 */
[----:B------:R-:W-:-:S05]  /*7e60*/  VIADD R11, R99, 0x96a522ad ;  /* 0x96a522ad630b7836 */ /* 0x000fca0000000000 */
[----:B------:R-:W-:-:S07]  /*7e70*/  LOP3.LUT R15, R11, R100, R105, 0x96, !PT ;  /* 0x000000640b0f7212 */ /* 0x000fce00078e9669 */
.L_x_17068:
[----:B------:R-:W-:Y:S05]  /*7e80*/  BSYNC.RECONVERGENT B1 ;  /* 0x0000000000017941 */ /* 0x000fea0003800200 */
.L_x_17067:
        /* <DEDUP_REMOVED lines=10> */
.L_x_17066:
        /* <DEDUP_REMOVED lines=19> */
.L_x_17075:
        /* <DEDUP_REMOVED lines=13> */
.L_x_17077:
[----:B------:R-:W-:Y:S05]  /*8130*/  BSYNC.RECONVERGENT B2 ;  /* 0x0000000000027941 */ /* 0x000fea0003800200 */
.L_x_17076:
        /* <DEDUP_REMOVED lines=56> */
[----:B------:R-:W-:Y:S02]  /*84c0*/  LOP3.LUT R14, R7, R14, R103, 0x96, !PT ;  /* 0x0000000e070e7212 */ /* 0x000fe400078e9667 */
[----:B------:R-:W-:Y:S01]  /*84d0*/  MOV R7, R104 ;  /* 0x0000006800077202 */ /* 0x000fe20000000f00 */
[----:B------:R-:W-:Y:S01]  /*84e0*/  IMAD.MOV.U32 R97, RZ, RZ, R10 ;  /* 0x000000ffff617224 */ /* 0x000fe200078e000a */
[----:B------:R-:W-:Y:S01]  /*84f0*/  LOP3.LUT R15, R15, R100, R11, 0x96, !PT ;  /* 0x000000640f0f7212 */ /* 0x000fe200078e960b */
[----:B------:R-:W-:-:S07]  /*8500*/  IMAD.MOV.U32 R10, RZ, RZ, RZ ;  /* 0x000000ffff0a7224 */ /* 0x000fce00078e00ff */
.L_x_17074:
[----:B------:R-:W-:Y:S05]  /*8510*/  BSYNC.RECONVERGENT B1 ;  /* 0x0000000000017941 */ /* 0x000fea0003800200 */
.L_x_17073:
        /* <DEDUP_REMOVED lines=9> */
[----:B------:R-:W-:-:S07]  /*85b0*/  FADD.FTZ R61, R61, R100 ;  /* 0x000000643d3d7221 */ /* 0x000fce0000010000 */
.L_x_17072:
        /* <DEDUP_REMOVED lines=19> */
.L_x_17081:
        /* <DEDUP_REMOVED lines=13> */
.L_x_17083:
[----:B------:R-:W-:Y:S05]  /*87c0*/  BSYNC.RECONVERGENT B2 ;  /* 0x0000000000027941 */ /* 0x000fea0003800200 */
.L_x_17082:
        /* <DEDUP_REMOVED lines=60> */
.L_x_17080:
[----:B------:R-:W-:Y:S05]  /*8b90*/  BSYNC.RECONVERGENT B1 ;  /* 0x0000000000017941 */ /* 0x000fea0003800200 */
.L_x_17079:
        /* <DEDUP_REMOVED lines=9> */
[----:B------:R-:W-:-:S07]  /*8c30*/  FADD.FTZ R62, R62, R97 ;  /* 0x000000613e3e7221 */ /* 0x000fce0000010000 */
.L_x_17078:
        /* <DEDUP_REMOVED lines=19> */
.L_x_17087:
        /* <DEDUP_REMOVED lines=13> */
.L_x_17089:
[----:B------:R-:W-:Y:S05]  /*8e40*/  BSYNC.RECONVERGENT B2 ;  /* 0x0000000000027941 */ /* 0x000fea0003800200 */
.L_x_17088:
        /* <DEDUP_REMOVED lines=17> */
[----:B------:R-:W-:-:S03]  /*8f60*/  IADD3 R5, PT, PT, R99, 0x32370b8f, RZ ;  /* 0x32370b8f63057810 */ /* 0x000fc60007ffe0ff */
        /* <DEDUP_REMOVED lines=43> */
.L_x_17086:
[----:B------:R-:W-:Y:S05]  /*9220*/  BSYNC.RECONVERGENT B1 ;  /* 0x0000000000017941 */ /* 0x000fea0003800200 */
.L_x_17085:
        /* <DEDUP_REMOVED lines=10> */
.L_x_17084:
        /* <DEDUP_REMOVED lines=19> */
.L_x_17093:
        /* <DEDUP_REMOVED lines=13> */
.L_x_17095:
[----:B------:R-:W-:Y:S05]  /*94d0*/  BSYNC.RECONVERGENT B2 ;  /* 0x0000000000027941 */ /* 0x000fea0003800200 */
.L_x_17094:
        /* <DEDUP_REMOVED lines=59> */
[----:B------:R-:W-:-:S07]  /*9890*/  LOP3.LUT R15, R15, R10, R105, 0x96, !PT ;  /* 0x0000000a0f0f7212 */ /* 0x000fce00078e9669 */
.L_x_17092:
[----:B------:R-:W-:Y:S05]  /*98a0*/  BSYNC.RECONVERGENT B1 ;  /* 0x0000000000017941 */ /* 0x000fea0003800200 */
.L_x_17091:
        /* <DEDUP_REMOVED lines=10> */
.L_x_17090:
        /* <DEDUP_REMOVED lines=19> */
.L_x_17099:
        /* <DEDUP_REMOVED lines=13> */
.L_x_17101:
[----:B------:R-:W-:Y:S05]  /*9b50*/  BSYNC.RECONVERGENT B2 ;  /* 0x0000000000027941 */ /* 0x000fea0003800200 */
.L_x_17100:
        /* <DEDUP_REMOVED lines=61> */
.L_x_17098:
[----:B------:R-:W-:Y:S05]  /*9f30*/  BSYNC.RECONVERGENT B1 ;  /* 0x0000000000017941 */ /* 0x000fea0003800200 */
.L_x_17097:
        /* <DEDUP_REMOVED lines=10> */
.L_x_17096:
        /* <DEDUP_REMOVED lines=19> */
.L_x_17105:
        /* <DEDUP_REMOVED lines=13> */
.L_x_17107:
[----:B------:R-:W-:Y:S05]  /*a1e0*/  BSYNC.RECONVERGENT B2 ;  /* 0x0000000000027941 */ /* 0x000fea0003800200 */
.L_x_17106:
        /* <DEDUP_REMOVED lines=60> */
.L_x_17104:
[----:B------:R-:W-:Y:S05]  /*a5b0*/  BSYNC.RECONVERGENT B1 ;  /* 0x0000000000017941 */ /* 0x000fea0003800200 */
.L_x_17103:
        /* <DEDUP_REMOVED lines=10> */
.L_x_17102:
        /* <DEDUP_REMOVED lines=19> */
.L_x_17111:
        /* <DEDUP_REMOVED lines=13> */
.L_x_17113:
[----:B------:R-:W-:Y:S05]  /*a860*/  BSYNC.RECONVERGENT B2 ;  /* 0x0000000000027941 */ /* 0x000fea0003800200 */
.L_x_17112:
        /* <DEDUP_REMOVED lines=59> */
[----:B------:R-:W-:Y:S01]  /*ac20*/  HFMA2 R11, -RZ, RZ, 0, 0 ;  /* 0x00000000ff0b7431 */ /* 0x000fe200000001ff */
[----:B------:R-:W-:-:S07]  /*ac30*/  MOV R106, R10 ;  /* 0x0000000a006a7202 */ /* 0x000fce0000000f00 */
.L_x_17110:
[----:B------:R-:W-:Y:S05]  /*ac40*/  BSYNC.RECONVERGENT B1 ;  /* 0x0000000000017941 */ /* 0x000fea0003800200 */
.L_x_17109:
        /* <DEDUP_REMOVED lines=11> */
.L_x_17065:
        /* <DEDUP_REMOVED lines=20> */
.L_x_17117:
        /* <DEDUP_REMOVED lines=13> */
.L_x_17119:
[----:B------:R-:W-:Y:S05]  /*af10*/  BSYNC.RECONVERGENT B2 ;  /* 0x0000000000027941 */ /* 0x000fea0003800200 */
.L_x_17118:
        /* <DEDUP_REMOVED lines=60> */
.L_x_17116:
[----:B------:R-:W-:Y:S05]  /*b2e0*/  BSYNC.RECONVERGENT B1 ;  /* 0x0000000000017941 */ /* 0x000fea0003800200 */
.L_x_17115:
        /* <DEDUP_REMOVED lines=9> */
.L_x_17114:
        /* <DEDUP_REMOVED lines=16> */
.L_x_17123:
        /* <DEDUP_REMOVED lines=13> */
.L_x_17125:
[----:B------:R-:W-:Y:S05]  /*b550*/  BSYNC.RECONVERGENT B2 ;  /* 0x0000000000027941 */ /* 0x000fea0003800200 */
.L_x_17124:
        /* <DEDUP_REMOVED lines=51> */
[----:B------:R-:W-:Y:S02]  /*b890*/  VIADD R7, R98, 0xf1bbcdc8 ;  /* 0xf1bbcdc862077836 */ /* 0x000fe40000000000 */
[----:B------:R-:W-:-:S03]  /*b8a0*/  IMAD.WIDE.U32 R66, R66, -0x326172a9, RZ ;  /* 0xcd9e8d5742427825 */ /* 0x000fc600078e00ff */
[----:B------:R-:W-:Y:S02]  /*b8b0*/  LOP3.LUT R7, R7, R14, R65, 0x96, !PT ;  /* 0x0000000e07077212 */ /* 0x000fe400078e9641 */
[----:B------:R-:W-:Y:S02]  /*b8c0*/  LOP3.LUT R14, R11, R64, R67, 0x96, !PT ;  /* 0x000000400b0e7212 */ /* 0x000fe400078e9643 */
[----:B------:R-:W-:Y:S01]  /*b8d0*/  MOV R12, R66 ;  /* 0x00000042000c7202 */ /* 0x000fe20000000f00 */
[----:B------:R-:W-:-:S04]  /*b8e0*/  IMAD.WIDE.U32 R62, R7, -0x2daee0ad, RZ ;  /* 0xd2511f53073e7825 */ /* 0x000fc800078e00ff */
[----:B------:R-:W-:Y:S01]  /*b8f0*/  IMAD.MOV.U32 R7, RZ, RZ, R106 ;  /* 0x000000ffff077224 */ /* 0x000fe200078e006a */
[----:B------:R-:W-:Y:S01]  /*b900*/  LOP3.LUT R15, R15, R10, R63, 0x96, !PT ;  /* 0x0000000a0f0f7212 */ /* 0x000fe200078e963f */
[----:B------:R-:W-:Y:S01]  /*b910*/  IMAD.MOV.U32 R10, RZ, RZ, RZ ;  /* 0x000000ffff0a7224 */ /* 0x000fe200078e00ff */
[----:B------:R-:W-:-:S07]  /*b920*/  MOV R106, R62 ;  /* 0x0000003e006a7202 */ /* 0x000fce0000000f00 */
.L_x_17122:
[----:B------:R-:W-:Y:S05]  /*b930*/  BSYNC.RECONVERGENT B1 ;  /* 0x0000000000017941 */ /* 0x000fea0003800200 */
.L_x_17121:
        /* <DEDUP_REMOVED lines=9> */
.L_x_17120:
        /* <DEDUP_REMOVED lines=16> */
.L_x_17129:
        /* <DEDUP_REMOVED lines=13> */
.L_x_17131:
[----:B------:R-:W-:Y:S05]  /*bba0*/  BSYNC.RECONVERGENT B2 ;  /* 0x0000000000027941 */ /* 0x000fea0003800200 */
.L_x_17130:
        /* <DEDUP_REMOVED lines=61> */
.L_x_17128:
[----:B------:R-:W-:Y:S05]  /*bf80*/  BSYNC.RECONVERGENT B1 ;  /* 0x0000000000017941 */ /* 0x000fea0003800200 */
.L_x_17127:
        /* <DEDUP_REMOVED lines=9> */
.L_x_17126:
        /* <DEDUP_REMOVED lines=16> */
.L_x_17135:
        /* <DEDUP_REMOVED lines=13> */
.L_x_17137:
[----:B------:R-:W-:Y:S05]  /*c1f0*/  BSYNC.RECONVERGENT B2 ;  /* 0x0000000000027941 */ /* 0x000fea0003800200 */
.L_x_17136:
        /* <DEDUP_REMOVED lines=61> */
.L_x_17134:
[----:B------:R-:W-:Y:S05]  /*c5d0*/  BSYNC.RECONVERGENT B1 ;  /* 0x0000000000017941 */ /* 0x000fea0003800200 */
.L_x_17133:
        /* <DEDUP_REMOVED lines=9> */
.L_x_17132:
        /* <DEDUP_REMOVED lines=16> */
.L_x_17141:
        /* <DEDUP_REMOVED lines=13> */
.L_x_17143:
[----:B------:R-:W-:Y:S05]  /*c840*/  BSYNC.RECONVERGENT B2 ;  /* 0x0000000000027941 */ /* 0x000fea0003800200 */
.L_x_17142:
        /* <DEDUP_REMOVED lines=61> */
.L_x_17140:
[----:B------:R-:W-:Y:S05]  /*cc20*/  BSYNC.RECONVERGENT B1 ;  /* 0x0000000000017941 */ /* 0x000fea0003800200 */
.L_x_17139:
        /* <DEDUP_REMOVED lines=9> */
.L_x_17138:
        /* <DEDUP_REMOVED lines=16> */
.L_x_17147:
        /* <DEDUP_REMOVED lines=13> */
.L_x_17149:
[----:B------:R-:W-:Y:S05]  /*ce90*/  BSYNC.RECONVERGENT B2 ;  /* 0x0000000000027941 */ /* 0x000fea0003800200 */
.L_x_17148:
        /* <DEDUP_REMOVED lines=61> */
.L_x_17146:
[----:B------:R-:W-:Y:S05]  /*d270*/  BSYNC.RECONVERGENT B1 ;  /* 0x0000000000017941 */ /* 0x000fea0003800200 */
.L_x_17145:
        /* <DEDUP_REMOVED lines=9> */
.L_x_17144:
        /* <DEDUP_REMOVED lines=16> */
.L_x_17153:
        /* <DEDUP_REMOVED lines=13> */
.L_x_17155:
[----:B------:R-:W-:Y:S05]  /*d4e0*/  BSYNC.RECONVERGENT B2 ;  /* 0x0000000000027941 */ /* 0x000fea0003800200 */
.L_x_17154:
        /* <DEDUP_REMOVED lines=61> */
.L_x_17152:
[----:B------:R-:W-:Y:S05]  /*d8c0*/  BSYNC.RECONVERGENT B1 ;  /* 0x0000000000017941 */ /* 0x000fea0003800200 */
.L_x_17151:
        /* <DEDUP_REMOVED lines=9> */
.L_x_17150:
        /* <DEDUP_REMOVED lines=16> */
.L_x_17158:
        /* <DEDUP_REMOVED lines=13> */
.L_x_17160:
[----:B------:R-:W-:Y:S05]  /*db30*/  BSYNC.RECONVERGENT B2 ;  /* 0x0000000000027941 */ /* 0x000fea0003800200 */
.L_x_17159:
        /* <DEDUP_REMOVED lines=61> */
.L_x_17157:
[----:B------:R-:W-:Y:S05]  /*df10*/  BSYNC.RECONVERGENT B1 ;  /* 0x0000000000017941 */ /* 0x000fea0003800200 */
.L_x_17156:
        /* <DEDUP_REMOVED lines=9> */
.L_x_17108:
[----:B------:R-:W0:Y:S01]  /*dfb0*/  LDC.64 R100, c[0x0][0x3a8] ;  /* 0x0000ea00ff647b82 */ /* 0x000e220000000a00 */
[----:B------:R-:W-:Y:S02]  /*dfc0*/  IMAD.MOV.U32 R10, RZ, RZ, R106 ;  /* 0x000000ffff0a7224 */ /* 0x000fe400078e006a */
[----:B0-----:R-:W-:-:S05]  /*dfd0*/  IMAD.WIDE.U32 R100, R95, 0x20, R100 ;  /* 0x000000205f647825 */ /* 0x001fca00078e0064 */
        /* <DEDUP_REMOVED lines=23> */
.L_x_17161:
[----:B------:R-:W-:Y:S01]  /*e150*/  VIADD R95, R95, 0x100 ;  /* 0x000001005f5f7836 */ /* 0x000fe20000000000 */
[----:B------:R-:W-:-:S07]  /*e160*/  IADD3 R94, PT, PT, R94, 0x100, RZ ;  /* 0x000001005e5e7810 */ /* 0x000fce0007ffe0ff */
.L_x_17063:
[----:B------:R-:W-:Y:S05]  /*e170*/  BSYNC.RECONVERGENT B0 ;  /* 0x0000000000007941 */ /* 0x000fea0003800200 */
.L_x_17062:
        /* <DEDUP_REMOVED lines=9> */
.L_x_17164:
[----:B------:R-:W-:Y:S05]  /*e210*/  BRA.U !UP0, `(.L_x_17165) ;  /* 0x0000003508287547 */ /* 0x000fea000b800000 */
[----:B------:R-:W0:Y:S02]  /*e220*/  LDC.64 R68, c[0x0][0x3a0] ;  /* 0x0000e800ff447b82 */ /* 0x000e240000000a00 */
[----:B01----:R-:W-:-:S05]  /*e230*/  IMAD.WIDE.U32 R100, R95, 0x20, R68 ;  /* 0x000000205f647825 */ /* 0x003fca00078e0044 */
        /* <DEDUP_REMOVED lines=22> */
.L_x_17169:
        /* <DEDUP_REMOVED lines=13> */
.L_x_17171:
[----:B------:R-:W-:Y:S05]  /*e470*/  BSYNC.RECONVERGENT B2 ;  /* 0x0000000000027941 */ /* 0x000fea0003800200 */
.L_x_17170:
        /* <DEDUP_REMOVED lines=59> */
[----:B------:R-:W-:-:S07]  /*e830*/  IMAD.MOV.U32 R102, RZ, RZ, RZ ;  /* 0x000000ffff667224 */ /* 0x000fce00078e00ff */
.L_x_17168:
[----:B------:R-:W-:Y:S05]  /*e840*/  BSYNC.RECONVERGENT B1 ;  /* 0x0000000000017941 */ /* 0x000fea0003800200 */
.L_x_17167:
        /* <DEDUP_REMOVED lines=10> */
.L_x_17166:
        /* <DEDUP_REMOVED lines=19> */
.L_x_17175:
        /* <DEDUP_REMOVED lines=13> */
.L_x_17177:
[----:B------:R-:W-:Y:S05]  /*eaf0*/  BSYNC.RECONVERGENT B2 ;  /* 0x0000000000027941 */ /* 0x000fea0003800200 */
.L_x_17176:
        /* <DEDUP_REMOVED lines=61> */
.L_x_17174:
[----:B------:R-:W-:Y:S05]  /*eed0*/  BSYNC.RECONVERGENT B1 ;  /* 0x0000000000017941 */ /* 0x000fea0003800200 */
.L_x_17173:
        /* <DEDUP_REMOVED lines=10> */
.L_x_17172:
        /* <DEDUP_REMOVED lines=19> */
.L_x_17181:
        /* <DEDUP_REMOVED lines=13> */
.L_x_17183:
[----:B------:R-:W-:Y:S05]  /*f180*/  BSYNC.RECONVERGENT B2 ;  /* 0x0000000000027941 */ /* 0x000fea0003800200 */
.L_x_17182:
        /* <DEDUP_REMOVED lines=60> */
.L_x_17180:
[----:B------:R-:W-:Y:S05]  /*f550*/  BSYNC.RECONVERGENT B1 ;  /* 0x0000000000017941 */ /* 0x000fea0003800200 */
.L_x_17179:
        /* <DEDUP_REMOVED lines=10> */
.L_x_17178:
        /* <DEDUP_REMOVED lines=19> */
.L_x_17187:
        /* <DEDUP_REMOVED lines=13> */
.L_x_17189:
[----:B------:R-:W-:Y:S05]  /*f800*/  BSYNC.RECONVERGENT B2 ;  /* 0x0000000000027941 */ /* 0x000fea0003800200 */
.L_x_17188:
        /* <DEDUP_REMOVED lines=61> */
.L_x_17186:
[----:B------:R-:W-:Y:S05]  /*fbe0*/  BSYNC.RECONVERGENT B1 ;  /* 0x0000000000017941 */ /* 0x000fea0003800200 */
.L_x_17185:
        /* <DEDUP_REMOVED lines=10> */
.L_x_17184:
        /* <DEDUP_REMOVED lines=19> */
.L_x_17193:
        /* <DEDUP_REMOVED lines=13> */
.L_x_17195:
[----:B------:R-:W-:Y:S05]  /*fe90*/  BSYNC.RECONVERGENT B2 ;  /* 0x0000000000027941 */ /* 0x000fea0003800200 */
.L_x_17194:
        /* <DEDUP_REMOVED lines=60> */
.L_x_17192:
[----:B------:R-:W-:Y:S05]  /*10260*/  BSYNC.RECONVERGENT B1 ;  /* 0x0000000000017941 */ /* 0x000fea0003800200 */
.L_x_17191:
        /* <DEDUP_REMOVED lines=10> */
.L_x_17190:
        /* <DEDUP_REMOVED lines=19> */
.L_x_17199:
        /* <DEDUP_REMOVED lines=13> */
.L_x_17201:
[----:B------:R-:W-:Y:S05]  /*10510*/  BSYNC.RECONVERGENT B2 ;  /* 0x0000000000027941 */ /* 0x000fea0003800200 */
.L_x_17200:
        /* <DEDUP_REMOVED lines=61> */
.L_x_17198:
[----:B------:R-:W-:Y:S05]  /*108f0*/  BSYNC.RECONVERGENT B1 ;  /* 0x0000000000017941 */ /* 0x000fea0003800200 */
.L_x_17197:
        /* <DEDUP_REMOVED lines=10> */
.L_x_17196:
        /* <DEDUP_REMOVED lines=19> */
.L_x_17205:
        /* <DEDUP_REMOVED lines=13> */
.L_x_17207:
[----:B------:R-:W-:Y:S05]  /*10ba0*/  BSYNC.RECONVERGENT B2 ;  /* 0x0000000000027941 */ /* 0x000fea0003800200 */
.L_x_17206:
        /* <DEDUP_REMOVED lines=60> */
.L_x_17204:
[----:B------:R-:W-:Y:S05]  /*10f70*/  BSYNC.RECONVERGENT B1 ;  /* 0x0000000000017941 */ /* 0x000fea0003800200 */
.L_x_17203:
        /* <DEDUP_REMOVED lines=10> */
.L_x_17202:
        /* <DEDUP_REMOVED lines=19> */
.L_x_17211:
        /* <DEDUP_REMOVED lines=13> */
.L_x_17213:
[----:B------:R-:W-:Y:S05]  /*11220*/  BSYNC.RECONVERGENT B2 ;  /* 0x0000000000027941 */ /* 0x000fea0003800200 */
.L_x_17212:
        /* <DEDUP_REMOVED lines=61> */
.L_x_17210:
[----:B------:R-:W-:Y:S05]  /*11600*/  BSYNC.RECONVERGENT B1 ;  /* 0x0000000000017941 */ /* 0x000fea0003800200 */
.L_x_17209:
        /* <DEDUP_REMOVED lines=11> */
.L_x_17165:
        /* <DEDUP_REMOVED lines=20> */
.L_x_17217:
        /* <DEDUP_REMOVED lines=13> */
.L_x_17219:
[----:B------:R-:W-:Y:S05]  /*118d0*/  BSYNC.RECONVERGENT B2 ;  /* 0x0000000000027941 */ /* 0x000fea0003800200 */
.L_x_17218:
        /* <DEDUP_REMOVED lines=54> */
[----:B------:R-:W-:Y:S01]  /*11c40*/  MOV R12, R70 ;  /* 0x00000046000c7202 */ /* 0x000fe20000000f00 */
[----:B------:R-:W-:Y:S01]  /*11c50*/  HFMA2 R70, -RZ, RZ, 0, 0 ;  /* 0x00000000ff467431 */ /* 0x000fe200000001ff */
[----:B------:R-:W-:Y:S01]  /*11c60*/  LOP3.LUT R14, R15, R72, R71, 0x96, !PT ;  /* 0x000000480f0e7212 */ /* 0x000fe200078e9647 */
[----:B------:R-:W-:-:S04]  /*11c70*/  IMAD.WIDE.U32 R106, R11, -0x2daee0ad, RZ ;  /* 0xd2511f530b6a7825 */ /* 0x000fc800078e00ff */
[----:B------:R-:W-:-:S05]  /*11c80*/  VIADD R11, R99, 0x96a522ad ;  /* 0x96a522ad630b7836 */ /* 0x000fca0000000000 */
[----:B------:R-:W-:-:S07]  /*11c90*/  LOP3.LUT R15, R11, R68, R107, 0x96, !PT ;  /* 0x000000440b0f7212 */ /* 0x000fce00078e966b */
.L_x_17216:
[----:B------:R-:W-:Y:S05]  /*11ca0*/  BSYNC.RECONVERGENT B1 ;  /* 0x0000000000017941 */ /* 0x000fea0003800200 */
.L_x_17215:
        /* <DEDUP_REMOVED lines=9> */
.L_x_17214:
        /* <DEDUP_REMOVED lines=16> */
.L_x_17223:
        /* <DEDUP_REMOVED lines=13> */
.L_x_17225:
[----:B------:R-:W-:Y:S05]  /*11f10*/  BSYNC.RECONVERGENT B2 ;  /* 0x0000000000027941 */ /* 0x000fea0003800200 */
.L_x_17224:
        /* <DEDUP_REMOVED lines=61> */
.L_x_17222:
[----:B------:R-:W-:Y:S05]  /*122f0*/  BSYNC.RECONVERGENT B1 ;  /* 0x0000000000017941 */ /* 0x000fea0003800200 */
.L_x_17221:
        /* <DEDUP_REMOVED lines=9> */
.L_x_17220:
        /* <DEDUP_REMOVED lines=16> */
.L_x_17229:
        /* <DEDUP_REMOVED lines=13> */
.L_x_17231:
[----:B------:R-:W-:Y:S05]  /*12560*/  BSYNC.RECONVERGENT B2 ;  /* 0x0000000000027941 */ /* 0x000fea0003800200 */
.L_x_17230:
        /* <DEDUP_REMOVED lines=61> */
.L_x_17228:
[----:B------:R-:W-:Y:S05]  /*12940*/  BSYNC.RECONVERGENT B1 ;  /* 0x0000000000017941 */ /* 0x000fea0003800200 */
.L_x_17227:
        /* <DEDUP_REMOVED lines=9> */
.L_x_17226:
        /* <DEDUP_REMOVED lines=16> */
.L_x_17235:
        /* <DEDUP_REMOVED lines=13> */
.L_x_17237:
[----:B------:R-:W-:Y:S05]  /*12bb0*/  BSYNC.RECONVERGENT B2 ;  /* 0x0000000000027941 */ /* 0x000fea0003800200 */
.L_x_17236:
        /* <DEDUP_REMOVED lines=42> */
[----:B01----:R-:W-:Y:S01]  /*12e60*/  IMAD.WIDE.U32 R100, R5, -0x2daee0ad, RZ ;  /* 0xd2511f5305647825 */ /* 0x003fe200078e00ff */
        /* <DEDUP_REMOVED lines=18> */
.L_x_17234:
[----:B------:R-:W-:Y:S05]  /*12f90*/  BSYNC.RECONVERGENT B1 ;  /* 0x0000000000017941 */ /* 0x000fea0003800200 */
.L_x_17233:
        /* <DEDUP_REMOVED lines=9> */
.L_x_17232:
        /* <DEDUP_REMOVED lines=16> */
.L_x_17241:
        /* <DEDUP_REMOVED lines=13> */
.L_x_17243:
[----:B------:R-:W-:Y:S05]  /*13200*/  BSYNC.RECONVERGENT B2 ;  /* 0x0000000000027941 */ /* 0x000fea0003800200 */
.L_x_17242:
        /* <DEDUP_REMOVED lines=43> */
[----:B01----:R-:W-:Y:S01]  /*134c0*/  IMAD.WIDE.U32 R100, R11, -0x2daee0ad, RZ ;  /* 0xd2511f530b647825 */ /* 0x003fe200078e00ff */
        /* <DEDUP_REMOVED lines=17> */
.L_x_17240:
[----:B------:R-:W-:Y:S05]  /*135e0*/  BSYNC.RECONVERGENT B1 ;  /* 0x0000000000017941 */ /* 0x000fea0003800200 */
.L_x_17239:
        /* <DEDUP_REMOVED lines=9> */
.L_x_17238:
        /* <DEDUP_REMOVED lines=16> */
.L_x_17247:
        /* <DEDUP_REMOVED lines=13> */
.L_x_17249:
[----:B------:R-:W-:Y:S05]  /*13850*/  BSYNC.RECONVERGENT B2 ;  /* 0x0000000000027941 */ /* 0x000fea0003800200 */
.L_x_17248:
[----:B------:R-:W-:Y:S01]  /*13860*/  IMAD.WIDE.U32 R14, R88, -0x326172a9, RZ ;  /* 0xcd9e8d57580e7825 */ /* 0x000fe200078e00ff */
[----:B------:R-:W-:Y:S02]  /*13870*/  LOP3.LUT R74, R9, R11, R99, 0x96, !PT ;  /* 0x0000000b094a7212 */ /* 0x000fe400078e9663 */
[----:B------:R-:W-:Y:S01]  /*13880*/  IADD3 R11, PT, PT, R99, -0x4498517b, RZ ;  /* 0xbb67ae85630b7810 */ /* 0x000fe20007ffe0ff */
[----:B------:R-:W-:Y:S01]  /*13890*/  VIADD R3, R98, 0x9e3779b9 ;  /* 0x9e3779b962037836 */ /* 0x000fe20000000000 */
[----:B01----:R-:W-:Y:S01]  /*138a0*/  LOP3.LUT R100, R91, R15, R98, 0x96, !PT ;  /* 0x0000000f5b647212 */ /* 0x003fe200078e9662 */
        /* <DEDUP_REMOVED lines=56> */
.L_x_17246:
[----:B------:R-:W-:Y:S05]  /*13c30*/  BSYNC.RECONVERGENT B1 ;  /* 0x0000000000017941 */ /* 0x000fea0003800200 */
.L_x_17245:
        /* <DEDUP_REMOVED lines=9> */
.L_x_17244:
        /* <DEDUP_REMOVED lines=16> */
.L_x_17253:
        /* <DEDUP_REMOVED lines=13> */
.L_x_17255:
[----:B------:R-:W-:Y:S05]  /*13ea0*/  BSYNC.RECONVERGENT B2 ;  /* 0x0000000000027941 */ /* 0x000fea0003800200 */
.L_x_17254:
[----:B------:R-:W-:Y:S01]  /*13eb0*/  IMAD.WIDE.U32 R14, R88, -0x326172a9, RZ ;  /* 0xcd9e8d57580e7825 */ /* 0x000fe200078e00ff */
[----:B------:R-:W-:Y:S02]  /*13ec0*/  LOP3.LUT R74, R9, R11, R99, 0x96, !PT ;  /* 0x0000000b094a7212 */ /* 0x000fe400078e9663 */
[----:B------:R-:W-:Y:S01]  /*13ed0*/  MOV R2, R106 ;  /* 0x0000006a00027202 */ /* 0x000fe20000000f00 */
[----:B------:R-:W-:Y:S01]  /*13ee0*/  VIADD R11, R98, 0x9e3779b9 ;  /* 0x9e3779b9620b7836 */ /* 0x000fe20000000000 */
[----:B01----:R-:W-:Y:S01]  /*13ef0*/  LOP3.LUT R100, R91, R15, R98, 0x96, !PT ;  /* 0x0000000f5b647212 */ /* 0x003fe200078e9662 */
        /* <DEDUP_REMOVED lines=56> */
.L_x_17252:
[----:B------:R-:W-:Y:S05]  /*14280*/  BSYNC.RECONVERGENT B1 ;  /* 0x0000000000017941 */ /* 0x000fea0003800200 */
.L_x_17251:
        /* <DEDUP_REMOVED lines=9> */
.L_x_17250:
        /* <DEDUP_REMOVED lines=16> */
.L_x_17258:
        /* <DEDUP_REMOVED lines=13> */
.L_x_17260:
[----:B------:R-:W-:Y:S05]  /*144f0*/  BSYNC.RECONVERGENT B2 ;  /* 0x0000000000027941 */ /* 0x000fea0003800200 */
.L_x_17259:
        /* <DEDUP_REMOVED lines=9> */
[----:B------:R-:W-:Y:S01]  /*14590*/  IADD3 R11, PT, PT, R98, 0x3c6ef372, RZ ;  /* 0x3c6ef372620b7810 */ /* 0x000fe20007ffe0ff */
        /* <DEDUP_REMOVED lines=51> */
.L_x_17257:
[----:B------:R-:W-:Y:S05]  /*148d0*/  BSYNC.RECONVERGENT B1 ;  /* 0x0000000000017941 */ /* 0x000fea0003800200 */
.L_x_17256:
        /* <DEDUP_REMOVED lines=9> */
.L_x_17208:
[----:B01----:R-:W0:Y:S01]  /*14970*/  LDC.64 R100, c[0x0][0x3a8] ;  /* 0x0000ea00ff647b82 */ /* 0x003e220000000a00 */
        /* <DEDUP_REMOVED lines=25> */
.L_x_17261:
[----:B------:R-:W-:Y:S01]  /*14b10*/  IADD3 R95, PT, PT, R95, 0x100, RZ ;  /* 0x000001005f5f7810 */ /* 0x000fe20007ffe0ff */
[----:B------:R-:W-:-:S07]  /*14b20*/  VIADD R94, R94, 0x100 ;  /* 0x000001005e5e7836 */ /* 0x000fce0000000000 */
.L_x_17163:
[----:B------:R-:W-:Y:S05]  /*14b30*/  BSYNC.RECONVERGENT B0 ;  /* 0x0000000000007941 */ /* 0x000fea0003800200 */
.L_x_17162:
        /* <DEDUP_REMOVED lines=9> */
.L_x_17264:
        /* <DEDUP_REMOVED lines=25> */
.L_x_17269:
        /* <DEDUP_REMOVED lines=13> */
.L_x_17271:
[----:B------:R-:W-:Y:S05]  /*14e30*/  BSYNC.RECONVERGENT B2 ;  /* 0x0000000000027941 */ /* 0x000fea0003800200 */
.L_x_17270:
        /* <DEDUP_REMOVED lines=59> */
[----:B------:R-:W-:-:S07]  /*151f0*/  LOP3.LUT R15, R11, R100, R107, 0x96, !PT ;  /* 0x000000640b0f7212 */ /* 0x000fce00078e966b */
.L_x_17268:
[----:B------:R-:W-:Y:S05]  /*15200*/  BSYNC.RECONVERGENT B1 ;  /* 0x0000000000017941 */ /* 0x000fea0003800200 */
.L_x_17267:
        /* <DEDUP_REMOVED lines=10> */
.L_x_17266:
        /* <DEDUP_REMOVED lines=19> */
.L_x_17275:
        /* <DEDUP_REMOVED lines=13> */
.L_x_17277:
[----:B------:R-:W-:Y:S05]  /*154b0*/  BSYNC.RECONVERGENT B2 ;  /* 0x0000000000027941 */ /* 0x000fea0003800200 */
.L_x_17276:
        /* <DEDUP_REMOVED lines=56> */
[----:B------:R-:W-:Y:S01]  /*15840*/  IMAD.WIDE.U32 R100, R7, -0x2daee0ad, RZ ;  /* 0xd2511f5307647825 */ /* 0x000fe200078e00ff */
[----:B------:R-:W-:-:S03]  /*15850*/  MOV R7, R106 ;  /* 0x0000006a00077202 */ /* 0x000fc60000000f00 */
[----:B------:R-:W-:Y:S01]  /*15860*/  IMAD.MOV.U32 R87, RZ, RZ, R100 ;  /* 0x000000ffff577224 */ /* 0x000fe200078e0064 */
[----:B------:R-:W-:Y:S01]  /*15870*/  LOP3.LUT R15, R15, R10, R101, 0x96, !PT ;  /* 0x0000000a0f0f7212 */ /* 0x000fe200078e9665 */
[----:B------:R-:W-:-:S07]  /*15880*/  IMAD.MOV.U32 R10, RZ, RZ, RZ ;  /* 0x000000ffff0a7224 */ /* 0x000fce00078e00ff */
.L_x_17274:
[----:B------:R-:W-:Y:S05]  /*15890*/  BSYNC.RECONVERGENT B1 ;  /* 0x0000000000017941 */ /* 0x000fea0003800200 */
.L_x_17273:
        /* <DEDUP_REMOVED lines=10> */
.L_x_17272:
        /* <DEDUP_REMOVED lines=19> */
.L_x_17281:
        /* <DEDUP_REMOVED lines=13> */
.L_x_17283:
[----:B------:R-:W-:Y:S05]  /*15b40*/  BSYNC.RECONVERGENT B2 ;  /* 0x0000000000027941 */ /* 0x000fea0003800200 */
.L_x_17282:
        /* <DEDUP_REMOVED lines=59> */
[----:B------:R-:W-:-:S07]  /*15f00*/  IMAD.MOV.U32 R11, RZ, RZ, RZ ;  /* 0x000000ffff0b7224 */ /* 0x000fce00078e00ff */
.L_x_17280:
[----:B------:R-:W-:Y:S05]  /*15f10*/  BSYNC.RECONVERGENT B1 ;  /* 0x0000000000017941 */ /* 0x000fea0003800200 */
.L_x_17279:
        /* <DEDUP_REMOVED lines=10> */
.L_x_17278:
        /* <DEDUP_REMOVED lines=19> */
.L_x_17287:
        /* <DEDUP_REMOVED lines=13> */
.L_x_17289:
[----:B------:R-:W-:Y:S05]  /*161c0*/  BSYNC.RECONVERGENT B2 ;  /* 0x0000000000027941 */ /* 0x000fea0003800200 */
.L_x_17288:
        /* <DEDUP_REMOVED lines=61> */
.L_x_17286:
[----:B------:R-:W-:Y:S05]  /*165a0*/  BSYNC.RECONVERGENT B1 ;  /* 0x0000000000017941 */ /* 0x000fea0003800200 */
.L_x_17285:
        /* <DEDUP_REMOVED lines=10> */
.L_x_17284:
        /* <DEDUP_REMOVED lines=19> */
.L_x_17293:
        /* <DEDUP_REMOVED lines=13> */
.L_x_17295:
[----:B------:R-:W-:Y:S05]  /*16850*/  BSYNC.RECONVERGENT B2 ;  /* 0x0000000000027941 */ /* 0x000fea0003800200 */
.L_x_17294:
[----:B------:R-:W-:Y:S01]  /*16860*/  IMAD.WIDE.U32 R14, R88, -0x326172a9, RZ ;  /* 0xcd9e8d57580e7825 */ /* 0x000fe200078e00ff */
[----:B------:R-:W-:Y:S02]  /*16870*/  LOP3.LUT R100, R9, R11, R99, 0x96, !PT ;  /* 0x0000000b09647212 */ /* 0x000fe400078e9663 */
[C---:B------:R-:W-:Y:S01]  /*16880*/  IADD3 R11, PT, PT, R98.reuse, -0x61c88647, RZ ;  /* 0x9e3779b9620b7810 */ /* 0x040fe20007ffe0ff */
        /* <DEDUP_REMOVED lines=57> */
.L_x_17292:
[----:B------:R-:W-:Y:S05]  /*16c20*/  BSYNC.RECONVERGENT B1 ;  /* 0x0000000000017941 */ /* 0x000fea0003800200 */
.L_x_17291:
        /* <DEDUP_REMOVED lines=10> */
.L_x_17290:
        /* <DEDUP_REMOVED lines=19> */
.L_x_17299:
        /* <DEDUP_REMOVED lines=13> */
.L_x_17301:
[----:B------:R-:W-:Y:S05]  /*16ed0*/  BSYNC.RECONVERGENT B2 ;  /* 0x0000000000027941 */ /* 0x000fea0003800200 */
.L_x_17300:
        /* <DEDUP_REMOVED lines=61> */
.L_x_17298:
[----:B------:R-:W-:Y:S05]  /*172b0*/  BSYNC.RECONVERGENT B1 ;  /* 0x0000000000017941 */ /* 0x000fea0003800200 */
.L_x_17297:
        /* <DEDUP_REMOVED lines=10> */
.L_x_17296:
        /* <DEDUP_REMOVED lines=19> */
.L_x_17305:
        /* <DEDUP_REMOVED lines=13> */
.L_x_17307:
[----:B------:R-:W-:Y:S05]  /*17560*/  BSYNC.RECONVERGENT B2 ;  /* 0x0000000000027941 */ /* 0x000fea0003800200 */
.L_x_17306:
        /* <DEDUP_REMOVED lines=60> */
.L_x_17304:
[----:B------:R-:W-:Y:S05]  /*17930*/  BSYNC.RECONVERGENT B1 ;  /* 0x0000000000017941 */ /* 0x000fea0003800200 */
.L_x_17303:
        /* <DEDUP_REMOVED lines=10> */
.L_x_17302:
        /* <DEDUP_REMOVED lines=19> */
.L_x_17311:
        /* <DEDUP_REMOVED lines=13> */
.L_x_17313:
[----:B------:R-:W-:Y:S05]  /*17be0*/  BSYNC.RECONVERGENT B2 ;  /* 0x0000000000027941 */ /* 0x000fea0003800200 */
.L_x_17312:
        /* <DEDUP_REMOVED lines=61> */
.L_x_17310:
[----:B------:R-:W-:Y:S05]  /*17fc0*/  BSYNC.RECONVERGENT B1 ;  /* 0x0000000000017941 */ /* 0x000fea0003800200 */
.L_x_17309:
        /* <DEDUP_REMOVED lines=11> */
.L_x_17265:
        /* <DEDUP_REMOVED lines=20> */
.L_x_17317:
        /* <DEDUP_REMOVED lines=13> */
.L_x_17319:
[----:B------:R-:W-:Y:S05]  /*18290*/  BSYNC.RECONVERGENT B2 ;  /* 0x0000000000027941 */ /* 0x000fea0003800200 */
.L_x_17318:
        /* <DEDUP_REMOVED lines=60> */
.L_x_17316:
[----:B------:R-:W-:Y:S05]  /*18660*/  BSYNC.RECONVERGENT B1 ;  /* 0x0000000000017941 */ /* 0x000fea0003800200 */
.L_x_17315:
        /* <DEDUP_REMOVED lines=9> */
.L_x_17314:
        /* <DEDUP_REMOVED lines=16> */
.L_x_17323:
        /* <DEDUP_REMOVED lines=13> */
.L_x_17325:
[----:B------:R-:W-:Y:S05]  /*188d0*/  BSYNC.RECONVERGENT B2 ;  /* 0x0000000000027941 */ /* 0x000fea0003800200 */
.L_x_17324:
        /* <DEDUP_REMOVED lines=58> */
[----:B------:R-:W-:Y:S01]  /*18c80*/  MOV R104, R10 ;  /* 0x0000000a00687202 */ /* 0x000fe20000000f00 */
[----:B------:R-:W-:Y:S01]  /*18c90*/  IMAD.MOV.U32 R10, RZ, RZ, RZ ;  /* 0x000000ffff0a7224 */ /* 0x000fe200078e00ff */
[----:B------:R-:W-:-:S07]  /*18ca0*/  LOP3.LUT R15, R15, R80, R11, 0x96, !PT ;  /* 0x000000500f0f7212 */ /* 0x000fce00078e960b */
.L_x_17322:
[----:B------:R-:W-:Y:S05]  /*18cb0*/  BSYNC.RECONVERGENT B1 ;  /* 0x0000000000017941 */ /* 0x000fea0003800200 */
.L_x_17321:
        /* <DEDUP_REMOVED lines=9> */
.L_x_17320:
        /* <DEDUP_REMOVED lines=16> */
.L_x_17329:
        /* <DEDUP_REMOVED lines=13> */
.L_x_17331:
[----:B------:R-:W-:Y:S05]  /*18f20*/  BSYNC.RECONVERGENT B2 ;  /* 0x0000000000027941 */ /* 0x000fea0003800200 */
.L_x_17330:
        /* <DEDUP_REMOVED lines=61> */
.L_x_17328:
[----:B------:R-:W-:Y:S05]  /*19300*/  BSYNC.RECONVERGENT B1 ;  /* 0x0000000000017941 */ /* 0x000fea0003800200 */
.L_x_17327:
        /* <DEDUP_REMOVED lines=9> */
.L_x_17326:
        /* <DEDUP_REMOVED lines=16> */
.L_x_17335:
        /* <DEDUP_REMOVED lines=13> */
.L_x_17337:
[----:B------:R-:W-:Y:S05]  /*19570*/  BSYNC.RECONVERGENT B2 ;  /* 0x0000000000027941 */ /* 0x000fea0003800200 */
.L_x_17336:
        /* <DEDUP_REMOVED lines=43> */
[----:B01----:R-:W-:-:S04]  /*19830*/  IMAD.WIDE.U32 R100, R5, -0x2daee0ad, RZ ;  /* 0xd2511f5305647825 */ /* 0x003fc800078e00ff */
        /* <DEDUP_REMOVED lines=17> */
.L_x_17334:
[----:B------:R-:W-:Y:S05]  /*19950*/  BSYNC.RECONVERGENT B1 ;  /* 0x0000000000017941 */ /* 0x000fea0003800200 */
.L_x_17333:
        /* <DEDUP_REMOVED lines=9> */
.L_x_17332:
        /* <DEDUP_REMOVED lines=16> */
.L_x_17341:
        /* <DEDUP_REMOVED lines=13> */
.L_x_17343:
[----:B------:R-:W-:Y:S05]  /*19bc0*/  BSYNC.RECONVERGENT B2 ;  /* 0x0000000000027941 */ /* 0x000fea0003800200 */
.L_x_17342:
        /* <DEDUP_REMOVED lines=42> */
[----:B01----:R-:W-:Y:S01]  /*19e70*/  IMAD.WIDE.U32 R100, R11, -0x2daee0ad, RZ ;  /* 0xd2511f530b647825 */ /* 0x003fe200078e00ff */
        /* <DEDUP_REMOVED lines=18> */
.L_x_17340:
[----:B------:R-:W-:Y:S05]  /*19fa0*/  BSYNC.RECONVERGENT B1 ;  /* 0x0000000000017941 */ /* 0x000fea0003800200 */
.L_x_17339:
        /* <DEDUP_REMOVED lines=9> */
.L_x_17338:
        /* <DEDUP_REMOVED lines=16> */
.L_x_17347:
        /* <DEDUP_REMOVED lines=13> */
.L_x_17349:
[----:B------:R-:W-:Y:S05]  /*1a210*/  BSYNC.RECONVERGENT B2 ;  /* 0x0000000000027941 */ /* 0x000fea0003800200 */
.L_x_17348:
[----:B------:R-:W-:Y:S01]  /*1a220*/  IMAD.WIDE.U32 R82, R88, -0x326172a9, RZ ;  /* 0xcd9e8d5758527825 */ /* 0x000fe200078e00ff */
[----:B------:R-:W-:Y:S02]  /*1a230*/  LOP3.LUT R10, R9, R15, R99, 0x96, !PT ;  /* 0x0000000f090a7212 */ /* 0x000fe400078e9663 */
[----:B------:R-:W-:Y:S01]  /*1a240*/  IADD3 R3, PT, PT, R98, -0x61c88647, RZ ;  /* 0x9e3779b962037810 */ /* 0x000fe20007ffe0ff */
[----:B------:R-:W-:Y:S01]  /*1a250*/  VIADD R15, R99, 0xbb67ae85 ;  /* 0xbb67ae85630f7836 */ /* 0x000fe20000000000 */
[----:B01----:R-:W-:Y:S01]  /*1a260*/  LOP3.LUT R100, R91, R83, R98, 0x96, !PT ;  /* 0x000000535b647212 */ /* 0x003fe200078e9662 */
        /* <DEDUP_REMOVED lines=56> */
.L_x_17346:
[----:B------:R-:W-:Y:S05]  /*1a5f0*/  BSYNC.RECONVERGENT B1 ;  /* 0x0000000000017941 */ /* 0x000fea0003800200 */
.L_x_17345:
        /* <DEDUP_REMOVED lines=9> */
.L_x_17344:
        /* <DEDUP_REMOVED lines=16> */
.L_x_17353:
        /* <DEDUP_REMOVED lines=13> */
.L_x_17355:
[----:B------:R-:W-:Y:S05]  /*1a860*/  BSYNC.RECONVERGENT B2 ;  /* 0x0000000000027941 */ /* 0x000fea0003800200 */
.L_x_17354:
[----:B------:R-:W-:Y:S01]  /*1a870*/  IMAD.WIDE.U32 R82, R88, -0x326172a9, RZ ;  /* 0xcd9e8d5758527825 */ /* 0x000fe200078e00ff */
[----:B------:R-:W-:Y:S02]  /*1a880*/  LOP3.LUT R10, R9, R15, R99, 0x96, !PT ;  /* 0x0000000f090a7212 */ /* 0x000fe400078e9663 */
[----:B------:R-:W-:Y:S01]  /*1a890*/  IADD3 R15, PT, PT, R98, -0x61c88647, RZ ;  /* 0x9e3779b9620f7810 */ /* 0x000fe20007ffe0ff */
[----:B------:R-:W-:Y:S01]  /*1a8a0*/  IMAD.MOV.U32 R2, RZ, RZ, R104 ;  /* 0x000000ffff027224 */ /* 0x000fe200078e0068 */
[----:B01----:R-:W-:Y:S01]  /*1a8b0*/  LOP3.LUT R100, R91, R83, R98, 0x96, !PT ;  /* 0x000000535b647212 */ /* 0x003fe200078e9662 */
        /* <DEDUP_REMOVED lines=56> */
.L_x_17352:
[----:B------:R-:W-:Y:S05]  /*1ac40*/  BSYNC.RECONVERGENT B1 ;  /* 0x0000000000017941 */ /* 0x000fea0003800200 */
.L_x_17351:
        /* <DEDUP_REMOVED lines=9> */
.L_x_17350:
        /* <DEDUP_REMOVED lines=20> */
.L_x_17358:
        /* <DEDUP_REMOVED lines=13> */
.L_x_17360:
[----:B------:R-:W-:Y:S05]  /*1aef0*/  BSYNC.RECONVERGENT B2 ;  /* 0x0000000000027941 */ /* 0x000fea0003800200 */
.L_x_17359:
[----:B------:R-:W-:Y:S01]  /*1af00*/  IMAD.WIDE.U32 R14, R88, -0x326172a9, RZ ;  /* 0xcd9e8d57580e7825 */ /* 0x000fe200078e00ff */
[----:B01----:R-:W-:Y:S02]  /*1af10*/  LOP3.LUT R100, R9, R11, R99, 0x96, !PT ;  /* 0x0000000b09647212 */ /* 0x003fe400078e9663 */
[C---:B------:R-:W-:Y:S01]  /*1af20*/  IADD3 R11, PT, PT, R98.reuse, -0x61c88647, RZ ;  /* 0x9e3779b9620b7810 */ /* 0x040fe20007ffe0ff */
[----:B------:R-:W-:Y:S01]  /*1af30*/  VIADD R83, R98, 0x3c6ef372 ;  /* 0x3c6ef37262537836 */ /* 0x000fe20000000000 */
        /* <DEDUP_REMOVED lines=57> */
.L_x_17357:
[----:B------:R-:W-:Y:S05]  /*1b2d0*/  BSYNC.RECONVERGENT B1 ;  /* 0x0000000000017941 */ /* 0x000fea0003800200 */
.L_x_17356:
        /* <DEDUP_REMOVED lines=9> */
.L_x_17308:
[----:B01----:R-:W0:Y:S02]  /*1b370*/  LDC.64 R100, c[0x0][0x3a8] ;  /* 0x0000ea00ff647b82 */ /* 0x003e240000000a00 */
[----:B0-----:R-:W-:-:S05]  /*1b380*/  IMAD.WIDE.U32 R100, R95, 0x20, R100 ;  /* 0x000000205f647825 */ /* 0x001fca00078e0064 */
[----:B-----5:R2:W-:Y:S04]  /*1b390*/  STG.E.128 desc[UR8][R100.64], R76 ;  /* 0x0000004c64007986 */ /* 0x0205e8000c101d08 */
[----:B------:R2:W-:Y:S01]  /*1b3a0*/  STG.E.128 desc[UR8][R100.64+0x10], R80 ;  /* 0x0000105064007986 */ /* 0x0005e2000c101d08 */
[----:B------:R-:W-:Y:S05]  /*1b3b0*/  @!P0 BRA `(.L_x_17263) ;  /* 0x0000000000508947 */ /* 0x000fea0003800000 */
[----:B------:R-:W-:Y:S01]  /*1b3c0*/  IMAD.U32 R95, R2, 0x10000, RZ ;  /* 0x00010000025f7824 */ /* 0x000fe200078e00ff */
        /* <DEDUP_REMOVED lines=19> */
.L_x_17263:
[----:B------:R-:W-:Y:S05]  /*1b500*/  BSYNC.RECONVERGENT B0 ;  /* 0x0000000000007941 */ /* 0x000fea0003800200 */
.L_x_17262:
        /* <DEDUP_REMOVED lines=41> */
[----:B------:R-:W0:Y:S02]  /*1b7a0*/  SHFL.BFLY PT, R94, R97, 0x4, 0x1f ;  /* 0x0c801f00615e7f89 */ /* 0x000e2400000e0000 */
[----:B0123--:R-:W-:-:S05]  /*1b7b0*/  FADD.FTZ R100, R97, R94 ;  /* 0x0000005e61647221 */ /* 0x00ffca0000010000 */
[----:B------:R-:W0:Y:S02]  /*1b7c0*/  SHFL.BFLY PT, R101, R100, 0x8, 0x1f ;  /* 0x0d001f0064657f89 */ /* 0x000e2400000e0000 */
[----:B0-----:R-:W-:-:S05]  /*1b7d0*/  FADD.FTZ R101, R100, R101 ;  /* 0x0000006564657221 */ /* 0x001fca0000010000 */
[----:B------:R-:W0:Y:S02]  /*1b7e0*/  SHFL.BFLY PT, R94, R101, 0x10, 0x1f ;  /* 0x0e001f00655e7f89 */ /* 0x000e2400000e0000 */
[----:B0-----:R-:W-:-:S04]  /*1b7f0*/  FADD.FTZ R103, R101, R94 ;  /* 0x0000005e65677221 */ /* 0x001fc80000010000 */
[----:B------:R-:W-:Y:S01]  /*1b800*/  FMUL.FTZ R94, R90, R103 ;  /* 0x000000675a5e7220 */ /* 0x000fe20000410000 */
[----:B------:R-:W-:-:S03]  /*1b810*/  MOV R103, RZ ;  /* 0x000000ff00677202 */ /* 0x000fc60000000f00 */
        /* <DEDUP_REMOVED lines=86> */
.L_x_17362:
[----:B------:R-:W-:Y:S05]  /*1bd80*/  BSYNC.RECONVERGENT B0 ;  /* 0x0000000000007941 */ /* 0x000fea0003800200 */
.L_x_17361:
        /* <DEDUP_REMOVED lines=12> */
.L_x_17364:
[----:B------:R-:W-:Y:S05]  /*1be50*/  BSYNC.RECONVERGENT B0 ;  /* 0x0000000000007941 */ /* 0x000fea0003800200 */
.L_x_17363:
[----:B------:R-:W2:Y:S01]  /*1be60*/  SHFL.DOWN PT, R100, R103, 0x4, 0x1f ;  /* 0x08801f0067647f89 */ /* 0x000ea200000e0000 */
[----:B------:R-:W-:Y:S02]  /*1be70*/  ISETP.NE.AND P0, PT, R84, RZ, PT ;  /* 0x000000ff5400720c */ /* 0x000fe40003f05270 */
[----:B------:R-:W-:Y:S01]  /*1be80*/  ISETP.NE.AND P4, PT, RZ, UR14, PT ;  /* 0x0000000eff007c0c */ /* 0x000fe2000bf85270 */
[----:B-1----:R-:W1:Y:S04]  /*1be90*/  SHFL.DOWN PT, R97, R94, 0x4, 0x1f ;  /* 0x08801f005e617f89 */ /* 0x002e6800000e0000 */
[----:B------:R-:W3:Y:S01]  /*1bea0*/  SHFL.DOWN PT, R102, R95, 0x4, 0x1f ;  /* 0x08801f005f667f89 */ /* 0x000ee200000e0000 */
[----:B--2---:R-:W-:Y:S01]  /*1beb0*/  IMAD.IADD R101, R100, 0x1, R103 ;  /* 0x0000000164657824 */ /* 0x004fe200078e0267 */
[----:B------:R-:W-:-:S02]  /*1bec0*/  I2FP.F32.S32 R106, R100 ;  /* 0x00000064006a7245 */ /* 0x000fc40000201400 */
[----:B------:R-:W-:Y:S02]  /*1bed0*/  I2FP.F32.S32 R100, R103 ;  /* 0x0000006700647245 */ /* 0x000fe40000201400 */
[----:B0-----:R-:W-:Y:S01]  /*1bee0*/  I2FP.F32.S32 R87, R101 ;  /* 0x0000006500577245 */ /* 0x001fe20000201400 */
[----:B------:R-:W0:Y:S01]  /*1bef0*/  SHFL.DOWN PT, R108, R101, 0x2, 0x1f ;  /* 0x08401f00656c7f89 */ /* 0x000e2200000e0000 */
[C---:B-1----:R-:W-:Y:S01]  /*1bf00*/  FMUL.FTZ R105, R97.reuse, R106 ;  /* 0x0000006a61697220 */ /* 0x042fe20000410000 */
[----:B------:R-:W-:Y:S01]  /*1bf10*/  FADD.FTZ R97, -R97, R94 ;  /* 0x0000005e61617221 */ /* 0x000fe20000010100 */
[----:B------:R-:W1:Y:S01]  /*1bf20*/  MUFU.RCP R104, R87 ;  /* 0x0000005700687308 */ /* 0x000e620000001000 */
[----:B---3--:R-:W-:Y:S01]  /*1bf30*/  FADD.FTZ R95, R102, R95 ;  /* 0x0000005f665f7221 */ /* 0x008fe20000010000 */
        /* <DEDUP_REMOVED lines=36> */
[----:B------:R-:W-:Y:S01]  /*1c180*/  FMUL.FTZ R97, R97, R106 ;  /* 0x0000006a61617220 */ /* 0x000fe20000410000 */
[----:B------:R-:W1:Y:S01]  /*1c190*/  @!P0 LDC.64 R94, c[0x0][0x3c8] ;  /* 0x0000f200ff5e8b82 */ /* 0x000e620000000a00 */
[----:B------:R-:W2:Y:S02]  /*1c1a0*/  SHFL.IDX PT, R105, R102, RZ, 0x1f ;  /* 0x00001fff66697589 */ /* 0x000ea400000e0000 */
[----:B------:R-:W-:-:S05]  /*1c1b0*/  FFMA.FTZ R87, R101, R97, R100 ;  /* 0x0000006165577223 */ /* 0x000fca0000010064 */
[----:B------:R-:W0:Y:S01]  /*1c1c0*/  SHFL.IDX PT, R106, R87, RZ, 0x1f ;  /* 0x00001fff576a7589 */ /* 0x000e2200000e0000 */
[----:B------:R-:W3:Y:S01]  /*1c1d0*/  @!P0 LDC.64 R100, c[0x0][0x3c0] ;  /* 0x0000f000ff648b82 */ /* 0x000ee20000000a00 */
[----:B-1----:R-:W-:-:S04]  /*1c1e0*/  @!P0 IMAD.WIDE R94, R93, 0x4, R94 ;  /* 0x000000045d5e8825 */ /* 0x002fc800078e025e */
[----:B--2---:R-:W-:-:S05]  /*1c1f0*/  FMUL.FTZ R97, R105, R105 ;  /* 0x0000006969617220 */ /* 0x004fca0000410000 */
[----:B------:R-:W-:Y:S01]  /*1c200*/  FSEL R104, R97, RZ, P4 ;  /* 0x000000ff61687208 */ /* 0x000fe20002000000 */
[----:B0-----:R-:W-:Y:S01]  /*1c210*/  FFMA.FTZ R97, R106, UR15, R103 ;  /* 0x0000000f6a617c23 */ /* 0x001fe20008010067 */
[----:B---3--:R-:W-:-:S04]  /*1c220*/  @!P0 IMAD.WIDE R100, R93, 0x4, R100 ;  /* 0x000000045d648825 */ /* 0x008fc800078e0264 */
[----:B------:R-:W-:Y:S01]  /*1c230*/  FADD.FTZ R97, R97, R104 ;  /* 0x0000006861617221 */ /* 0x000fe20000010000 */
[----:B------:R0:W-:Y:S05]  /*1c240*/  @!P0 STG.E desc[UR8][R100.64], R105 ;  /* 0x0000006964008986 */ /* 0x0001ea000c101908 */
        /* <DEDUP_REMOVED lines=60> */
.L_x_17367:
[----:B------:R-:W-:Y:S05]  /*1c610*/  BSYNC.RECONVERGENT B0 ;  /* 0x0000000000007941 */ /* 0x000fea0003800200 */
.L_x_17366:
        /* <DEDUP_REMOVED lines=51> */
.L_x_17369:
[----:B------:R-:W-:Y:S05]  /*1c950*/  BSYNC.RECONVERGENT B0 ;  /* 0x0000000000007941 */ /* 0x000fea0003800200 */
.L_x_17368:
        /* <DEDUP_REMOVED lines=50> */
.L_x_17371:
[----:B------:R-:W-:Y:S05]  /*1cc80*/  BSYNC.RECONVERGENT B0 ;  /* 0x0000000000007941 */ /* 0x000fea0003800200 */
.L_x_17370:
[----:B------:R-:W-:Y:S04]  /*1cc90*/  BSSY.RECONVERGENT B0, `(.L_x_17365) ;  /* 0x0000031000007945 */ /* 0x000fe80003800200 */
[----:B------:R-:W-:Y:S05]  /*1cca0*/  @!P3 BRA `(.L_x_17372) ;  /* 0x0000000000bcb947 */ /* 0x000fea0003800000 */
[----:B012---:R-:W0:Y:S01]  /*1ccb0*/  LDC.64 R84, c[0x0][0x428] ;  /* 0x00010a00ff547b82 */ /* 0x007e220000000a00 */
[--C-:B------:R-:W-:Y:S01]  /*1ccc0*/  FADD.FTZ R86, R76, -R100.reuse ;  /* 0x800000644c567221 */ /* 0x100fe20000010000 */
[--C-:B------:R-:W-:Y:S01]  /*1ccd0*/  FADD.FTZ R102, R78, -R100.reuse ;  /* 0x800000644e667221 */ /* 0x100fe20000010000 */
[--C-:B------:R-:W-:Y:S01]  /*1cce0*/  FADD.FTZ R106, R80, -R100.reuse ;  /* 0x80000064506a7221 */ /* 0x100fe20000010000 */
[--C-:B------:R-:W-:Y:S01]  /*1ccf0*/  FADD.FTZ R94, R77, -R100.reuse ;  /* 0x800000644d5e7221 */ /* 0x100fe20000010000 */
[----:B------:R-:W-:Y:S02]  /*1cd00*/  HADD2.F32 R95, -RZ, R40.H0_H0 ;  /* 0x20000028ff5f7230 */ /* 0x000fe40000004100 */
[--C-:B------:R-:W-:Y:S01]  /*1cd10*/  FADD.FTZ R104, R79, -R100.reuse ;  /* 0x800000644f687221 */ /* 0x100fe20000010000 */
[----:B------:R-:W-:Y:S02]  /*1cd20*/  HADD2.F32 R103, -RZ, R44.H0_H0 ;  /* 0x2000002cff677230 */ /* 0x000fe40000004100 */
[----:B------:R-:W-:Y:S01]  /*1cd30*/  FADD.FTZ R108, R81, -R100 ;  /* 0x80000064516c7221 */ /* 0x000fe20000010000 */
[----:B------:R-:W-:-:S02]  /*1cd40*/  HADD2.F32 R105, -RZ, R41.H0_H0 ;  /* 0x20000029ff697230 */ /* 0x000fc40000004100 */
[--C-:B------:R-:W-:Y:S01]  /*1cd50*/  FADD.FTZ R110, R82, -R100.reuse ;  /* 0x80000064526e7221 */ /* 0x100fe20000010000 */
[----:B------:R-:W-:Y:S02]  /*1cd60*/  HADD2.F32 R107, -RZ, R45.H0_H0 ;  /* 0x2000002dff6b7230 */ /* 0x000fe40000004100 */
[C---:B------:R-:W-:Y:S01]  /*1cd70*/  FMUL.FTZ R96, R97.reuse, R86 ;  /* 0x0000005661607220 */ /* 0x040fe20000410000 */
[----:B------:R-:W-:Y:S02]  /*1cd80*/  HADD2.F32 R109, -RZ, R42.H0_H0 ;  /* 0x2000002aff6d7230 */ /* 0x000fe40000004100 */
[----:B------:R-:W-:Y:S01]  /*1cd90*/  FMUL.FTZ R102, R97, R102 ;  /* 0x0000006661667220 */ /* 0x000fe20000410000 */
[----:B------:R-:W-:Y:S02]  /*1cda0*/  HADD2.F32 R111, -RZ, R46.H0_H0 ;  /* 0x2000002eff6f7230 */ /* 0x000fe40000004100 */
[----:B------:R-:W-:Y:S01]  /*1cdb0*/  FADD.FTZ R100, R83, -R100 ;  /* 0x8000006453647221 */ /* 0x000fe20000010000 */
[C---:B------:R-:W-:Y:S01]  /*1cdc0*/  FMUL.FTZ R106, R97.reuse, R106 ;  /* 0x0000006a616a7220 */ /* 0x040fe20000410000 */
[C---:B------:R-:W-:Y:S01]  /*1cdd0*/  FMUL.FTZ R86, R97.reuse, R94 ;  /* 0x0000005e61567220 */ /* 0x040fe20000410000 */
[C---:B------:R-:W-:Y:S01]  /*1cde0*/  FMUL.FTZ R94, R97.reuse, R108 ;  /* 0x0000006c615e7220 */ /* 0x040fe20000410000 */
[----:B------:R-:W-:Y:S01]  /*1cdf0*/  FFMA.FTZ R96, R96, R95, R103 ;  /* 0x0000005f60607223 */ /* 0x000fe20000010067 */
[----:B------:R-:W-:Y:S01]  /*1ce00*/  FFMA.FTZ R102, R102, R105, R107 ;  /* 0x0000006966667223 */ /* 0x000fe2000001006b */
[C---:B------:R-:W-:Y:S01]  /*1ce10*/  FMUL.FTZ R87, R97.reuse, R104 ;  /* 0x0000006861577220 */ /* 0x040fe20000410000 */
[C---:B------:R-:W-:Y:S01]  /*1ce20*/  FMUL.FTZ R110, R97.reuse, R110 ;  /* 0x0000006e616e7220 */ /* 0x040fe20000410000 */
[----:B------:R-:W-:Y:S01]  /*1ce30*/  FMUL.FTZ R108, R97, R100 ;  /* 0x00000064616c7220 */ /* 0x000fe20000410000 */
[----:B------:R-:W-:Y:S01]  /*1ce40*/  FFMA.FTZ R106, R106, R109, R111 ;  /* 0x0000006d6a6a7223 */ /* 0x000fe2000001006f */
[----:B------:R-:W-:-:S02]  /*1ce50*/  HADD2.F32 R103, -RZ, R42.H1_H1 ;  /* 0x3000002aff677230 */ /* 0x000fc40000004100 */
[----:B------:R-:W-:Y:S02]  /*1ce60*/  HADD2.F32 R105, -RZ, R46.H1_H1 ;  /* 0x3000002eff697230 */ /* 0x000fe40000004100 */
[----:B------:R-:W-:Y:S02]  /*1ce70*/  HADD2.F32 R95, -RZ, R40.H1_H1 ;  /* 0x30000028ff5f7230 */ /* 0x000fe40000004100 */
[----:B------:R-:W-:Y:S02]  /*1ce80*/  HADD2.F32 R100, -RZ, R41.H1_H1 ;  /* 0x30000029ff647230 */ /* 0x000fe40000004100 */
[----:B------:R-:W-:Y:S01]  /*1ce90*/  FFMA.FTZ R105, R94, R103, R105 ;  /* 0x000000675e697223 */ /* 0x000fe20000010069 */
[----:B------:R-:W-:Y:S02]  /*1cea0*/  HADD2.F32 R107, -RZ, R43.H0_H0 ;  /* 0x2000002bff6b7230 */ /* 0x000fe40000004100 */
[----:B------:R-:W-:Y:S02]  /*1ceb0*/  HADD2.F32 R109, -RZ, R47.H0_H0 ;  /* 0x2000002fff6d7230 */ /* 0x000fe40000004100 */
[----:B------:R-:W-:-:S02]  /*1cec0*/  HADD2.F32 R111, -RZ, R43.H1_H1 ;  /* 0x3000002bff6f7230 */ /* 0x000fc40000004100 */
[----:B------:R-:W-:Y:S02]  /*1ced0*/  HADD2.F32 R113, -RZ, R47.H1_H1 ;  /* 0x3000002fff717230 */ /* 0x000fe40000004100 */
[----:B------:R-:W-:Y:S01]  /*1cee0*/  FFMA.FTZ R107, R110, R107, R109 ;  /* 0x0000006b6e6b7223 */ /* 0x000fe2000001006d */
[----:B------:R-:W-:Y:S02]  /*1cef0*/  HADD2.F32 R104, -RZ, R45.H1_H1 ;  /* 0x3000002dff687230 */ /* 0x000fe40000004100 */
[----:B------:R-:W-:Y:S02]  /*1cf00*/  HADD2.F32 R97, -RZ, R44.H1_H1 ;  /* 0x3000002cff617230 */ /* 0x000fe40000004100 */
[----:B------:R-:W-:Y:S01]  /*1cf10*/  FFMA.FTZ R108, R108, R111, R113 ;  /* 0x0000006f6c6c7223 */ /* 0x000fe20000010071 */
[----:B------:R-:W-:Y:S02]  /*1cf20*/  FFMA.FTZ R103, R87, R100, R104 ;  /* 0x0000006457677223 */ /* 0x000fe40000010068 */
[----:B------:R-:W-:Y:S01]  /*1cf30*/  FFMA.FTZ R97, R86, R95, R97 ;  /* 0x0000005f56617223 */ /* 0x000fe20000010061 */
[----:B0-----:R-:W-:Y:S01]  /*1cf40*/  IMAD.WIDE.U32 R94, R101, 0x10, R84 ;  /* 0x00000010655e7825 */ /* 0x001fe200078e0054 */
[----:B------:R-:W-:-:S02]  /*1cf50*/  F2FP.F16.F32.PACK_AB R87, R108, R107 ;  /* 0x0000006b6c57723e */ /* 0x000fc400000000ff */
[----:B------:R-:W-:Y:S02]  /*1cf60*/  F2FP.F16.F32.PACK_AB R86, R105, R106 ;  /* 0x0000006a6956723e */ /* 0x000fe400000000ff */
[----:B------:R-:W-:Y:S02]  /*1cf70*/  F2FP.F16.F32.PACK_AB R85, R103, R102 ;  /* 0x000000666755723e */ /* 0x000fe400000000ff */
[----:B------:R-:W-:-:S05]  /*1cf80*/  F2FP.F16.F32.PACK_AB R84, R97, R96 ;  /* 0x000000606154723e */ /* 0x000fca00000000ff */
[----:B------:R3:W-:Y:S02]  /*1cf90*/  STG.E.128 desc[UR8][R94.64], R84 ;  /* 0x000000545e007986 */ /* 0x0007e4000c101d08 */
.L_x_17372:
[----:B------:R-:W-:Y:S05]  /*1cfa0*/  BSYNC.RECONVERGENT B0 ;  /* 0x0000000000007941 */ /* 0x000fea0003800200 */
.L_x_17365:
[----:B0123--:R-:W0:Y:S01]  /*1cfb0*/  LDC.64 R84, c[0x0][0x380] ;  /* 0x0000e000ff547b82 */ /* 0x00fe220000000a00 */
[----:B------:R-:W-:Y:S01]  /*1cfc0*/  UPLOP3.LUT UP1, UPT, UPT, UPT, UP1, 0x40, 0x4 ;  /* 0x000000000004789c */ /* 0x000fe20003f2e810 */
[----:B0-----:R-:W-:-:S04]  /*1cfd0*/  IADD3 R93, PT, PT, R93, R84, RZ ;  /* 0x000000545d5d7210 */ /* 0x001fc80007ffe0ff */
[----:B------:R-:W-:-:S13]  /*1cfe0*/  ISETP.GE.AND P0, PT, R93, R85, PT ;  /* 0x000000555d00720c */ /* 0x000fda0003f06270 */
[----:B------:R-:W-:Y:S05]  /*1cff0*/  @!P0 BRA `(.L_x_17373) ;  /* 0xfffffe3c00308947 */ /* 0x000fea000383ffff */
[----:B------:R-:W-:Y:S05]  /*1d000*/  EXIT ;  /* 0x000000000000794d */ /* 0x000fea0003800000 */
.L_x_17374:
        /* <DEDUP_REMOVED lines=15> */
.L_x_27566:


//--------------------- .text._ZN10layer_norm13ln_fwd_kernelINS_13Kernel_traitsI6__halfS2_fS2_fjLj8192ELj1ELj1ELj8ELj16ENS_18Kernel_traits_baseILj8192ES2_S2_fS2_fjLj256EEEEELb1ELb0ELb1ELb1EEEvNS_9FwdParamsE --------------------------
	.section	.text._ZN10layer_norm13ln_fwd_kernelINS_13Kernel_traitsI6__halfS2_fS2_fjLj8192ELj1ELj1ELj8ELj16ENS_18Kernel_traits_baseILj8192ES2_S2_fS2_fjLj256EEEEELb1ELb0ELb1ELb1EEEvNS_9FwdParamsE,"ax",@progbits
	.align	128
        .global         _ZN10layer_norm13ln_fwd_kernelINS_13Kernel_traitsI6__halfS2_fS2_fjLj8192ELj1ELj1ELj8ELj16ENS_18Kernel_traits_baseILj8192ES2_S2_fS2_fjLj256EEEEELb1ELb0ELb1ELb1EEEvNS_9FwdParamsE
        .type           _ZN10layer_norm13ln_fwd_kernelINS_13Kernel_traitsI6__halfS2_fS2_fjLj8192ELj1ELj1ELj8ELj16ENS_18Kernel_traits_baseILj8192ES2_S2_fS2_fjLj256EEEEELb1ELb0ELb1ELb1EEEvNS_9FwdParamsE,@function
        .size           _ZN10layer_norm13ln_fwd_kernelINS_13Kernel_traitsI6__halfS2_fS2_fjLj8192ELj1ELj1ELj8ELj16ENS_18Kernel_traits_baseILj8192ES2_S2_fS2_fjLj256EEEEELb1ELb0ELb1ELb1EEEvNS_9FwdParamsE,(.L_x_27567 - _ZN10layer_norm13ln_fwd_kernelINS_13Kernel_traitsI6__halfS2_fS2_fjLj8192ELj1ELj1ELj8ELj16ENS_18Kernel_traits_baseILj8192ES2_S2_fS2_fjLj256EEEEELb1ELb0ELb1ELb1EEEvNS_9FwdParamsE)
        .other          _ZN10layer_norm13ln_fwd_kernelINS_13Kernel_traitsI6__halfS2_fS2_fjLj8192ELj1ELj1ELj8ELj16ENS_18Kernel_traits_baseILj8192ES2_S2_fS2_fjLj256EEEEELb1ELb0ELb1ELb1EEEvNS_9FwdParamsE,@"STO_CUDA_ENTRY STV_DEFAULT"
_ZN10layer_norm13ln_fwd_kernelINS_13Kernel_traitsI6__halfS2_fS2_fjLj8192ELj1ELj1ELj8ELj16ENS_18Kernel_traits_baseILj8192ES2_S2_fS2_fjLj256EEEEELb1ELb0ELb1ELb1EEEvNS_9FwdParamsE:
.text._ZN10layer_norm13ln_fwd_kernelINS_13Kernel_traitsI6__halfS2_fS2_fjLj8192ELj1ELj1ELj8ELj16ENS_18Kernel_traits_baseILj8192ES2_S2_fS2_fjLj256EEEEELb1ELb0ELb1ELb1EEEvNS_9FwdParamsE:
        /* <DEDUP_REMOVED lines=12> */
[----:B------:R-:W1:Y:S03]  /*00c0*/  LDC R7, c[0x0][0x45c] ;  /* 0x00011700ff077b82 */ /* 0x000e660000000800 */
[----:B------:R-:W5:Y:S04]  /*00d0*/  @P0 LDG.E.128 R64, desc[UR6][R4.64+0x2000] ;  /* 0x0020000604400981 */ /* 0x000f68000c1e1d00 */
[----:B------:R2:W5:Y:S01]  /*00e0*/  @P0 LDG.E.128 R60, desc[UR6][R4.64+0x3000] ;  /* 0x00300006043c0981 */ /* 0x000562000c1e1d00 */
[----:B------:R-:W2:Y:S01]  /*00f0*/  @P0 LDC.64 R10, c[0x0][0x438] ;  /* 0x00010e00ff0a0b82 */ /* 0x000ea20000000a00 */
[----:B0-----:R-:W-:Y:S01]  /*0100*/  ISETP.NE.AND P1, PT, RZ, UR4, PT ;  /* 0x00000004ff007c0c */ /* 0x001fe2000bf25270 */
[----:B------:R-:W0:Y:S01]  /*0110*/  LDCU.64 UR4, c[0x0][0x450] ;  /* 0x00008a00ff0477ac */ /* 0x000e220008000a00 */
[----:B------:R-:W-:-:S11]  /*0120*/  @!P0 IMAD.WIDE.U32 R8, R109, 0x10, R8 ;  /* 0x000000106d088825 */ /* 0x000fd600078e0008 */
[----:B-1----:R-:W3:Y:S01]  /*0130*/  @P1 LDG.E.64 R2, desc[UR6][R6.64] ;  /* 0x0000000606021981 */ /* 0x002ee2000c1e1b00 */
[----:B0-----:R-:W-:Y:S02]  /*0140*/  IMAD.U32 R98, RZ, RZ, UR4 ;  /* 0x00000004ff627e24 */ /* 0x001fe4000f8e00ff */
[----:B------:R-:W-:Y:S02]  /*0150*/  IMAD.U32 R99, RZ, RZ, UR5 ;  /* 0x00000005ff637e24 */ /* 0x000fe4000f8e00ff */
[----:B--2---:R-:W-:Y:S01]  /*0160*/  @P0 IMAD.WIDE.U32 R4, R109, 0x10, R10 ;  /* 0x000000106d040825 */ /* 0x004fe200078e000a */
[----:B------:R-:W0:Y:S01]  /*0170*/  S2UR UR4, SR_CTAID.X ;  /* 0x00000000000479c3 */ /* 0x000e220000002500 */
[----:B------:R-:W1:Y:S02]  /*0180*/  LDCU UR5, c[0x0][0x384] ;  /* 0x00007080ff0577ac */ /* 0x000e640008000800 */
[----:B------:R-:W5:Y:S04]  /*0190*/  @P1 LDG.E.64 R98, desc[UR6][R98.64] ;  /* 0x0000000662621981 */ /* 0x000f68000c1e1b00 */
[----:B------:R2:W5:Y:S01]  /*01a0*/  @P0 LDG.E.128 R56, desc[UR6][R4.64] ;  /* 0x0000000604380981 */ /* 0x000562000c1e1d00 */
[----:B------:R-:W3:Y:S03]  /*01b0*/  @P1 LDC R11, c[0x0][0x460] ;  /* 0x00011800ff0b1b82 */ /* 0x000ee60000000800 */
[----:B------:R2:W5:Y:S04]  /*01c0*/  @P0 LDG.E.128 R52, desc[UR6][R4.64+0x1000] ;  /* 0x0010000604340981 */ /* 0x000568000c1e1d00 */
[----:B------:R2:W5:Y:S04]  /*01d0*/  @P0 LDG.E.128 R48, desc[UR6][R4.64+0x2000] ;  /* 0x0020000604300981 */ /* 0x000568000c1e1d00 */
[----:B------:R2:W5:Y:S04]  /*01e0*/  @P0 LDG.E.128 R44, desc[UR6][R4.64+0x3000] ;  /* 0x00300006042c0981 */ /* 0x000568000c1e1d00 */
[----:B------:R2:W5:Y:S04]  /*01f0*/  @!P0 LDG.E.128 R72, desc[UR6][R8.64] ;  /* 0x0000000608488981 */ /* 0x000568000c1e1d00 */
[----:B------:R2:W5:Y:S04]  /*0200*/  @!P0 LDG.E.128 R68, desc[UR6][R8.64+0x1000] ;  /* 0x0010000608448981 */ /* 0x000568000c1e1d00 */
[----:B------:R2:W5:Y:S04]  /*0210*/  @!P0 LDG.E.128 R64, desc[UR6][R8.64+0x2000] ;  /* 0x0020000608408981 */ /* 0x000568000c1e1d00 */
[----:B------:R2:W5:Y:S01]  /*0220*/  @!P0 LDG.E.128 R60, desc[UR6][R8.64+0x3000] ;  /* 0x00300006083c8981 */ /* 0x000562000c1e1d00 */
[----:B0-----:R-:W-:Y:S01]  /*0230*/  MOV R96, UR4 ;  /* 0x0000000400607c02 */ /* 0x001fe20008000f00 */
[----:B------:R-:W0:Y:S03]  /*0240*/  LDCU UR4, c[0x0][0x360] ;  /* 0x00006c00ff0477ac */ /* 0x000e260008000800 */
[----:B-1----:R-:W-:-:S02]  /*0250*/  ISETP.GE.AND P2, PT, R96, UR5, PT ;  /* 0x0000000560007c0c */ /* 0x002fc4000bf46270 */
[----:B---3--:R-:W-:-:S05]  /*0260*/  @P1 IADD3 R6, P3, PT, R2, R11, RZ ;  /* 0x0000000b02061210 */ /* 0x008fca0007f7e0ff */
[----:B------:R-:W-:-:S06]  /*0270*/  @P1 IMAD.X R7, RZ, RZ, R3, P3 ;  /* 0x000000ffff071224 */ /* 0x000fcc00018e0603 */
[----:B0-2---:R-:W-:Y:S05]  /*0280*/  @P2 EXIT ;  /* 0x000000000000294d */ /* 0x005fea0003800000 */
[----:B------:R-:W-:Y:S01]  /*0290*/  SHF.R.U64 R94, R6, 0x2, R7 ;  /* 0x00000002065e7819 */ /* 0x000fe20000001207 */
[----:B------:R-:W-:Y:S01]  /*02a0*/  IMAD R95, R96, UR4, R109 ;  /* 0x00000004605f7c24 */ /* 0x000fe2000f8e026d */
[----:B------:R-:W-:Y:S01]  /*02b0*/  SHF.R.U32.HI R0, RZ, 0x2, R7 ;  /* 0x00000002ff007819 */ /* 0x000fe20000011607 */
[----:B-----5:R-:W-:Y:S01]  /*02c0*/  VIADD R8, R98, 0x9e3779b9 ;  /* 0x9e3779b962087836 */ /* 0x020fe20000000000 */
[----:B------:R-:W-:Y:S01]  /*02d0*/  IADD3 R10, PT, PT, R99, -0x4498517b, RZ ;  /* 0xbb67ae85630a7810 */ /* 0x000fe20007ffe0ff */
[----:B------:R-:W-:Y:S01]  /*02e0*/  IMAD.HI.U32 R3, R95, -0x326172a9, RZ ;  /* 0xcd9e8d575f037827 */ /* 0x000fe200078e00ff */
[----:B------:R-:W-:Y:S02]  /*02f0*/  LOP3.LUT R97, R6, 0x3, RZ, 0xc0, !PT ;  /* 0x0000000306617812 */ /* 0x000fe400078ec0ff */
[----:B------:R-:W-:Y:S02]  /*0300*/  @!P0 CS2R R58, SRZ ;  /* 0x00000000003a8805 */ /* 0x000fe4000001ff00 */
[----:B------:R-:W-:Y:S01]  /*0310*/  @!P0 CS2R R56, SRZ ;  /* 0x0000000000388805 */ /* 0x000fe2000001ff00 */
[----:B------:R-:W-:Y:S01]  /*0320*/  IMAD.HI.U32 R5, R94, -0x2daee0ad, RZ ;  /* 0xd2511f535e057827 */ /* 0x000fe200078e00ff */
[----:B------:R-:W-:-:S02]  /*0330*/  LOP3.LUT R3, R0, R3, R98, 0x96, !PT ;  /* 0x0000000300037212 */ /* 0x000fc400078e9662 */
[----:B------:R-:W-:Y:S02]  /*0340*/  @!P0 CS2R R54, SRZ ;  /* 0x0000000000368805 */ /* 0x000fe4000001ff00 */
[----:B------:R-:W-:Y:S01]  /*0350*/  @!P0 CS2R R52, SRZ ;  /* 0x0000000000348805 */ /* 0x000fe2000001ff00 */
[----:B------:R-:W-:Y:S01]  /*0360*/  IMAD R9, R94, -0x2daee0ad, RZ ;  /* 0xd2511f535e097824 */ /* 0x000fe200078e02ff */
[----:B------:R-:W-:Y:S01]  /*0370*/  LOP3.LUT R5, R5, R99, RZ, 0x3c, !PT ;  /* 0x0000006305057212 */ /* 0x000fe200078e3cff */
[----:B------:R-:W-:Y:S01]  /*0380*/  IMAD.HI.U32 R4, R3, -0x2daee0ad, RZ ;  /* 0xd2511f5303047827 */ /* 0x000fe200078e00ff */
[----:B------:R-:W-:Y:S02]  /*0390*/  @!P0 CS2R R50, SRZ ;  /* 0x0000000000328805 */ /* 0x000fe4000001ff00 */
[----:B------:R-:W-:Y:S02]  /*03a0*/  @!P0 CS2R R48, SRZ ;  /* 0x0000000000308805 */ /* 0x000fe4000001ff00 */
[----:B------:R-:W-:Y:S01]  /*03b0*/  @!P0 CS2R R46, SRZ ;  /* 0x00000000002e8805 */ /* 0x000fe2000001ff00 */
[----:B------:R-:W-:Y:S01]  /*03c0*/  IMAD R7, R95, -0x326172a9, RZ ;  /* 0xcd9e8d575f077824 */ /* 0x000fe200078e02ff */
[----:B------:R-:W-:Y:S01]  /*03d0*/  LOP3.LUT R4, R10, R9, R4, 0x96, !PT ;  /* 0x000000090a047212 */ /* 0x000fe200078e9604 */
[----:B------:R-:W-:Y:S01]  /*03e0*/  IMAD.HI.U32 R2, R5, -0x326172a9, RZ ;  /* 0xcd9e8d5705027827 */ /* 0x000fe200078e00ff */
[----:B------:R-:W-:Y:S01]  /*03f0*/  @!P0 CS2R R44, SRZ ;  /* 0x00000000002c8805 */ /* 0x000fe2000001ff00 */
[----:B------:R-:W-:-:S02]  /*0400*/  UPLOP3.LUT UP1, UPT, UPT, UPT, UPT, 0x40, 0x4 ;  /* 0x000000000004789c */ /* 0x000fc40003f2e870 */
[----:B------:R-:W-:Y:S01]  /*0410*/  IMAD R10, R3, -0x2daee0ad, RZ ;  /* 0xd2511f53030a7824 */ /* 0x000fe200078e02ff */
[----:B------:R-:W-:Y:S01]  /*0420*/  LOP3.LUT R2, R8, R7, R2, 0x96, !PT ;  /* 0x0000000708027212 */ /* 0x000fe200078e9602 */
[----:B------:R-:W-:Y:S01]  /*0430*/  IMAD R8, R5, -0x326172a9, RZ ;  /* 0xcd9e8d5705087824 */ /* 0x000fe200078e02ff */
[----:B------:R-:W0:Y:S01]  /*0440*/  LDCU UR10, c[0x0][0x404] ;  /* 0x00008080ff0a77ac */ /* 0x000e220008000800 */
[----:B------:R-:W-:Y:S01]  /*0450*/  IMAD.HI.U32 R3, R4, -0x326172a9, RZ ;  /* 0xcd9e8d5704037827 */ /* 0x000fe200078e00ff */
[----:B------:R-:W1:Y:S03]  /*0460*/  LDCU.U8 UR11, c[0x0][0x410] ;  /* 0x00008200ff0b77ac */ /* 0x000e660008000000 */
[----:B------:R-:W-:Y:S02]  /*0470*/  VIADD R7, R98, 0x3c6ef372 ;  /* 0x3c6ef37262077836 */ /* 0x000fe40000000000 */
[----:B------:R-:W-:Y:S01]  /*0480*/  VIADD R9, R99, 0x76cf5d0a ;  /* 0x76cf5d0a63097836 */ /* 0x000fe20000000000 */
[----:B------:R-:W2:Y:S01]  /*0490*/  LDCU UR14, c[0x0][0x400] ;  /* 0x00008000ff0e77ac */ /* 0x000ea20008000800 */
[----:B------:R-:W-:Y:S01]  /*04a0*/  IMAD.HI.U32 R5, R2, -0x2daee0ad, RZ ;  /* 0xd2511f5302057827 */ /* 0x000fe200078e00ff */
[----:B------:R-:W-:-:S02]  /*04b0*/  LOP3.LUT R3, R7, R8, R3, 0x96, !PT ;  /* 0x0000000807037212 */ /* 0x000fc400078e9603 */
[----:B------:R-:W-:Y:S01]  /*04c0*/  IADD3 R8, PT, PT, R98, -0x255992d5, RZ ;  /* 0xdaa66d2b62087810 */ /* 0x000fe20007ffe0ff */
[----:B------:R-:W-:Y:S01]  /*04d0*/  IMAD R7, R4, -0x326172a9, RZ ;  /* 0xcd9e8d5704077824 */ /* 0x000fe200078e02ff */
[----:B------:R-:W-:Y:S01]  /*04e0*/  LOP3.LUT R5, R9, R10, R5, 0x96, !PT ;  /* 0x0000000a09057212 */ /* 0x000fe200078e9605 */
[----:B------:R-:W-:Y:S01]  /*04f0*/  IMAD R9, R2, -0x2daee0ad, RZ ;  /* 0xd2511f5302097824 */ /* 0x000fe200078e02ff */
[----:B------:R-:W3:Y:S01]  /*0500*/  LDCU.64 UR12, c[0x0][0x408] ;  /* 0x00008100ff0c77ac */ /* 0x000ee20008000a00 */
[----:B------:R-:W-:Y:S01]  /*0510*/  IMAD.HI.U32 R4, R3, -0x2daee0ad, RZ ;  /* 0xd2511f5303047827 */ /* 0x000fe200078e00ff */
[----:B------:R-:W4:Y:S03]  /*0520*/  LDCU.64 UR8, c[0x0][0x3a0] ;  /* 0x00007400ff0877ac */ /* 0x000f260008000a00 */
[----:B------:R-:W-:Y:S02]  /*0530*/  VIADD R10, R99, 0x32370b8f ;  /* 0x32370b8f630a7836 */ /* 0x000fe40000000000 */
[----:B------:R-:W-:-:S03]  /*0540*/  IMAD.HI.U32 R2, R5, -0x326172a9, RZ ;  /* 0xcd9e8d5705027827 */ /* 0x000fc600078e00ff */
[----:B------:R-:W-:Y:S01]  /*0550*/  LOP3.LUT R4, R10, R9, R4, 0x96, !PT ;  /* 0x000000090a047212 */ /* 0x000fe200078e9604 */
[----:B------:R-:W-:Y:S01]  /*0560*/  IMAD R10, R3, -0x2daee0ad, RZ ;  /* 0xd2511f53030a7824 */ /* 0x000fe200078e02ff */
[----:B------:R-:W-:Y:S01]  /*0570*/  LOP3.LUT R2, R8, R7, R2, 0x96, !PT ;  /* 0x0000000708027212 */ /* 0x000fe200078e9602 */
[----:B------:R-:W-:Y:S01]  /*0580*/  IMAD R8, R5, -0x326172a9, RZ ;  /* 0xcd9e8d5705087824 */ /* 0x000fe200078e02ff */
[----:B------:R-:W-:Y:S01]  /*0590*/  IADD3 R7, PT, PT, R98, 0x78dde6e4, RZ ;  /* 0x78dde6e462077810 */ /* 0x000fe20007ffe0ff */
        /* <DEDUP_REMOVED lines=12> */
[----:B------:R-:W-:Y:S01]  /*0660*/  IADD3 R9, PT, PT, R99, 0x646e171e, RZ ;  /* 0x646e171e63097810 */ /* 0x000fe20007ffe0ff */
[----:B------:R-:W-:Y:S01]  /*0670*/  IMAD R10, R3, -0x2daee0ad, RZ ;  /* 0xd2511f53030a7824 */ /* 0x000fe200078e02ff */
[----:B------:R-:W-:Y:S01]  /*0680*/  LOP3.LUT R2, R8, R7, R2, 0x96, !PT ;  /* 0x0000000708027212 */ /* 0x000fe200078e9602 */
[----:B------:R-:W-:-:S02]  /*0690*/  IMAD R8, R5, -0x326172a9, RZ ;  /* 0xcd9e8d5705087824 */ /* 0x000fc400078e02ff */
[----:B------:R-:W-:-:S04]  /*06a0*/  IMAD.HI.U32 R3, R4, -0x326172a9, RZ ;  /* 0xcd9e8d5704037827 */ /* 0x000fc800078e00ff */
        /* <DEDUP_REMOVED lines=28> */
[----:B------:R-:W-:Y:S01]  /*0870*/  IMAD R6, R5, -0x326172a9, RZ ;  /* 0xcd9e8d5705067824 */ /* 0x000fe200078e02ff */
[----:B------:R-:W-:Y:S01]  /*0880*/  LOP3.LUT R3, R9, R7, R4, 0x96, !PT ;  /* 0x0000000709037212 */ /* 0x000fe200078e9604 */
[----:B01234-:R-:W-:-:S07]  /*0890*/  IMAD.MOV.U32 R4, RZ, RZ, RZ ;  /* 0x000000ffff047224 */ /* 0x01ffce00078e00ff */
.L_x_17642:
[----:B------:R-:W0:Y:S08]  /*08a0*/  LDC.64 R8, c[0x0][0x3f0] ;  /* 0x0000fc00ff087b82 */ /* 0x000e300000000a00 */
[----:B------:R-:W1:Y:S08]  /*08b0*/  LDC R5, c[0x0][0x388] ;  /* 0x0000e200ff057b82 */ /* 0x000e700000000800 */
[----:B------:R-:W2:Y:S01]  /*08c0*/  LDC.64 R12, c[0x0][0x3f8] ;  /* 0x0000fe00ff0c7b82 */ /* 0x000ea20000000a00 */
[----:B0-----:R-:W-:-:S05]  /*08d0*/  IMAD.WIDE R8, R96, 0x4, R8 ;  /* 0x0000000460087825 */ /* 0x001fca00078e0208 */
[----:B------:R1:W3:Y:S01]  /*08e0*/  LDG.E R101, desc[UR6][R8.64] ;  /* 0x0000000608657981 */ /* 0x0002e2000c1e1900 */
[----:B------:R-:W-:Y:S01]  /*08f0*/  UISETP.NE.U32.AND UP0, UPT, UR8, URZ, UPT ;  /* 0x000000ff0800728c */ /* 0x000fe2000bf05070 */
[----:B------:R-:W-:-:S03]  /*0900*/  IMAD.MOV.U32 R78, RZ, RZ, RZ ;  /* 0x000000ffff4e7224 */ /* 0x000fc600078e00ff */
[----:B------:R-:W-:Y:S01]  /*0910*/  UISETP.NE.AND.EX UP0, UPT, UR9, URZ, UPT, UP0 ;  /* 0x000000ff0900728c */ /* 0x000fe2000bf05300 */
[C---:B-1----:R-:W-:Y:S02]  /*0920*/  IMAD R8, R96.reuse, R5, RZ ;  /* 0x0000000560087224 */ /* 0x042fe400078e02ff */
[----:B--2---:R-:W-:-:S03]  /*0930*/  IMAD.WIDE R12, R96, 0x4, R12 ;  /* 0x00000004600c7825 */ /* 0x004fc600078e020c */
[----:B------:R-:W-:-:S04]  /*0940*/  SHF.R.S32.HI R9, RZ, 0x1f, R8 ;  /* 0x0000001fff097819 */ /* 0x000fc80000011408 */
[----:B------:R-:W-:Y:S01]  /*0950*/  LEA.HI R8, R9, R8, RZ, 0x3 ;  /* 0x0000000809087211 */ /* 0x000fe200078f18ff */
[C---:B------:R-:W-:Y:S01]  /*0960*/  VIADD R11, R99.reuse, 0x96a522ad ;  /* 0x96a522ad630b7836 */ /* 0x040fe20000000000 */
[C---:B------:R-:W-:Y:S01]  /*0970*/  IADD3 R9, PT, PT, R99.reuse, -0x56f99767, RZ ;  /* 0xa906689963097810 */ /* 0x040fe20007ffe0ff */
[----:B------:R-:W-:Y:S02]  /*0980*/  VIADD R84, R98, 0x3c6ef372 ;  /* 0x3c6ef37262547836 */ /* 0x000fe40000000000 */
[----:B------:R-:W-:Y:S01]  /*0990*/  VIADD R85, R99, 0xdb3d7428 ;  /* 0xdb3d742863557836 */ /* 0x000fe20000000000 */
[----:B---3--:R-:W-:-:S13]  /*09a0*/  ISETP.GE.AND P0, PT, R101, 0x1, PT ;  /* 0x000000016500780c */ /* 0x008fda0003f06270 */
[----:B------:R-:W0:Y:S01]  /*09b0*/  @P0 LDC.64 R14, c[0x0][0x390] ;  /* 0x0000e400ff0e0b82 */ /* 0x000e220000000a00 */
[----:B------:R-:W-:-:S05]  /*09c0*/  @P0 IADD3 R10, PT, PT, R101, -0x1, RZ ;  /* 0xffffffff650a0810 */ /* 0x000fca0007ffe0ff */
[----:B------:R-:W-:-:S05]  /*09d0*/  @P0 IMAD R10, R10, R5, RZ ;  /* 0x000000050a0a0224 */ /* 0x000fca00078e02ff */
[----:B------:R-:W-:-:S04]  /*09e0*/  @P0 SHF.R.S32.HI R7, RZ, 0x1f, R10 ;  /* 0x0000001fff070819 */ /* 0x000fc8000001140a */
[----:B------:R-:W-:Y:S02]  /*09f0*/  @P0 LEA.HI R10, R7, R10, RZ, 0x3 ;  /* 0x0000000a070a0211 */ /* 0x000fe400078f18ff */
[----:B------:R1:W5:Y:S02]  /*0a00*/  LDG.E R7, desc[UR6][R12.64] ;  /* 0x000000060c077981 */ /* 0x000364000c1e1900 */
[----:B------:R-:W-:-:S05]  /*0a10*/  @P0 LEA.HI.SX32 R78, R10, R109, 0x1d ;  /* 0x0000006d0a4e0211 */ /* 0x000fca00078feaff */
[----:B0-----:R-:W-:Y:S01]  /*0a20*/  @P0 IMAD.WIDE.U32 R14, R78, 0x10, R14 ;  /* 0x000000104e0e0825 */ /* 0x001fe200078e000e */
[----:B------:R-:W-:Y:S02]  /*0a30*/  LEA.HI.SX32 R109, R8, R109, 0x1d ;  /* 0x0000006d086d7211 */ /* 0x000fe400078feaff */
[C---:B-1----:R-:W-:Y:S01]  /*0a40*/  IADD3 R12, PT, PT, R99.reuse, 0x646e171e, RZ ;  /* 0x646e171e630c7810 */ /* 0x042fe20007ffe0ff */
[C---:B------:R-:W-:Y:S01]  /*0a50*/  VIADD R8, R98.reuse, 0x5384540f ;  /* 0x5384540f62087836 */ /* 0x040fe20000000000 */
[----:B------:R0:W5:Y:S01]  /*0a60*/  @P0 LDG.E.128 R40, desc[UR6][R14.64] ;  /* 0x000000060e280981 */ /* 0x000162000c1e1d00 */
[C---:B------:R-:W-:Y:S02]  /*0a70*/  VIADD R10, R98.reuse, 0xf1bbcdc8 ;  /* 0xf1bbcdc8620a7836 */ /* 0x040fe40000000000 */
[----:B------:R-:W-:Y:S02]  /*0a80*/  VIADD R13, R99, 0xbb67ae85 ;  /* 0xbb67ae85630d7836 */ /* 0x000fe40000000000 */
[C---:B0-----:R-:W-:Y:S01]  /*0a90*/  VIADD R14, R98.reuse, 0x9e3779b9 ;  /* 0x9e3779b9620e7836 */ /* 0x041fe20000000000 */
[----:B------:R-:W-:Y:S01]  /*0aa0*/  IADD3 R15, PT, PT, R98, 0x1715609d, RZ ;  /* 0x1715609d620f7810 */ /* 0x000fe20007ffe0ff */
[----:B------:R-:W-:Y:S06]  /*0ab0*/  BRA.U !UP0, `(.L_x_17375) ;  /* 0x0000002d08647547 */ /* 0x000fec000b800000 */
        /* <DEDUP_REMOVED lines=23> */
.L_x_17378:
        /* <DEDUP_REMOVED lines=12> */
.L_x_17379:
        /* <DEDUP_REMOVED lines=50> */
.L_x_17377:
        /* <DEDUP_REMOVED lines=10> */
.L_x_17376:
        /* <DEDUP_REMOVED lines=18> */
.L_x_17382:
        /* <DEDUP_REMOVED lines=12> */
.L_x_17383:
        /* <DEDUP_REMOVED lines=51> */
.L_x_17381:
        /* <DEDUP_REMOVED lines=10> */
.L_x_17380:
        /* <DEDUP_REMOVED lines=18> */
.L_x_17386:
        /* <DEDUP_REMOVED lines=12> */
.L_x_17387:
        /* <DEDUP_REMOVED lines=49> */
[----:B------:R-:W-:-:S07]  /*1b50*/  IMAD.MOV.U32 R17, RZ, RZ, RZ ;  /* 0x000000ffff117224 */ /* 0x000fce00078e00ff */
.L_x_17385:
        /* <DEDUP_REMOVED lines=10> */
.L_x_17384:
        /* <DEDUP_REMOVED lines=18> */
.L_x_17390:
        /* <DEDUP_REMOVED lines=12> */
.L_x_17391:
        /* <DEDUP_REMOVED lines=51> */
.L_x_17389:
        /* <DEDUP_REMOVED lines=10> */
.L_x_17388:
        /* <DEDUP_REMOVED lines=18> */
.L_x_17394:
        /* <DEDUP_REMOVED lines=12> */
.L_x_17395:
        /* <DEDUP_REMOVED lines=50> */
.L_x_17393:
        /* <DEDUP_REMOVED lines=10> */
.L_x_17392:
        /* <DEDUP_REMOVED lines=18> */
.L_x_17398:
        /* <DEDUP_REMOVED lines=12> */
.L_x_17399:
        /* <DEDUP_REMOVED lines=51> */
.L_x_17397:
        /* <DEDUP_REMOVED lines=10> */
.L_x_17396:
        /* <DEDUP_REMOVED lines=18> */
.L_x_17402:
        /* <DEDUP_REMOVED lines=12> */
.L_x_17403:
[----:B------:R-:W-:Y:S01]  /*2ee0*/  IMAD.WIDE.U32 R16, R95, -0x326172a9, RZ ;  /* 0xcd9e8d575f107825 */ /* 0x000fe200078e00ff */
[----:B------:R-:W-:-:S03]  /*2ef0*/  LOP3.LUT R22, R4, R3, R99, 0x96, !PT ;  /* 0x0000000304167212 */ /* 0x000fc600078e9663 */
[C---:B------:R-:W-:Y:S01]  /*2f00*/  VIADD R19, R99.reuse, 0x32370b8f ;  /* 0x32370b8f63137836 */ /* 0x040fe20000000000 */
        /* <DEDUP_REMOVED lines=47> */
.L_x_17401:
        /* <DEDUP_REMOVED lines=10> */
.L_x_17400:
        /* <DEDUP_REMOVED lines=18> */
.L_x_17406:
        /* <DEDUP_REMOVED lines=12> */
.L_x_17407:
        /* <DEDUP_REMOVED lines=50> */
.L_x_17405:
        /* <DEDUP_REMOVED lines=11> */
.L_x_17375:
[----:B------:R-:W-:Y:S01]  /*3850*/  HFMA2 R36, -RZ, RZ, 0, 0 ;  /* 0x00000000ff247431 */ /* 0x000fe200000001ff */
[C---:B------:R-:W-:Y:S01]  /*3860*/  IADD3 R23, PT, PT, R99.reuse, 0x76cf5d0a, RZ ;  /* 0x76cf5d0a63177810 */ /* 0x040fe20007ffe0ff */
[C---:B------:R-:W-:Y:S01]  /*3870*/  VIADD R24, R98.reuse, 0xdaa66d2b ;  /* 0xdaa66d2b62187836 */ /* 0x040fe20000000000 */
[C---:B------:R-:W-:Y:S01]  /*3880*/  IADD3 R26, PT, PT, R99.reuse, 0x32370b8f, RZ ;  /* 0x32370b8f631a7810 */ /* 0x040fe20007ffe0ff */
[C---:B------:R-:W-:Y:S01]  /*3890*/  VIADD R25, R99.reuse, 0xed9eba14 ;  /* 0xed9eba1463197836 */ /* 0x040fe20000000000 */
[C---:B------:R-:W-:Y:S01]  /*38a0*/  IADD3 R31, PT, PT, R98.reuse, -0x4ab325aa, RZ ;  /* 0xb54cda56621f7810 */ /* 0x040fe20007ffe0ff */
[----:B------:R-:W-:Y:S02]  /*38b0*/  VIADD R27, R99, 0x1fd5c5a3 ;  /* 0x1fd5c5a3631b7836 */ /* 0x000fe40000000000 */
[----:B------:R-:W-:Y:S02]  /*38c0*/  VIADD R29, R98, 0x78dde6e4 ;  /* 0x78dde6e4621d7836 */ /* 0x000fe40000000000 */
[----:B------:R-:W-:-:S02]  /*38d0*/  IMAD.MOV.U32 R16, RZ, RZ, R97 ;  /* 0x000000ffff107224 */ /* 0x000fc400078e0061 */
        /* <DEDUP_REMOVED lines=17> */
.L_x_17410:
        /* <DEDUP_REMOVED lines=12> */
.L_x_17411:
        /* <DEDUP_REMOVED lines=40> */
[----:B------:R-:W-:Y:S02]  /*3d30*/  IMAD.MOV.U32 R22, RZ, RZ, R16 ;  /* 0x000000ffff167224 */ /* 0x000fe400078e0010 */
[----:B------:R-:W-:Y:S01]  /*3d40*/  HFMA2 R16, -RZ, RZ, 0, 0 ;  /* 0x00000000ff107431 */ /* 0x000fe200000001ff */
[----:B------:R-:W-:Y:S01]  /*3d50*/  LOP3.LUT R2, R11, R2, R17, 0x96, !PT ;  /* 0x000000020b027212 */ /* 0x000fe200078e9611 */
[----:B------:R-:W-:-:S07]  /*3d60*/  IMAD.MOV.U32 R17, RZ, RZ, R100 ;  /* 0x000000ffff117224 */ /* 0x000fce00078e0064 */
.L_x_17409:
        /* <DEDUP_REMOVED lines=9> */
.L_x_17408:
        /* <DEDUP_REMOVED lines=15> */
.L_x_17414:
        /* <DEDUP_REMOVED lines=12> */
.L_x_17415:
        /* <DEDUP_REMOVED lines=44> */
.L_x_17413:
        /* <DEDUP_REMOVED lines=9> */
.L_x_17412:
        /* <DEDUP_REMOVED lines=15> */
.L_x_17418:
        /* <DEDUP_REMOVED lines=12> */
.L_x_17419:
        /* <DEDUP_REMOVED lines=44> */
.L_x_17417:
        /* <DEDUP_REMOVED lines=9> */
.L_x_17416:
        /* <DEDUP_REMOVED lines=15> */
.L_x_17422:
        /* <DEDUP_REMOVED lines=12> */
.L_x_17423:
        /* <DEDUP_REMOVED lines=44> */
.L_x_17421:
        /* <DEDUP_REMOVED lines=9> */
.L_x_17420:
        /* <DEDUP_REMOVED lines=15> */
.L_x_17426:
        /* <DEDUP_REMOVED lines=12> */
.L_x_17427:
        /* <DEDUP_REMOVED lines=44> */
.L_x_17425:
        /* <DEDUP_REMOVED lines=9> */
.L_x_17424:
        /* <DEDUP_REMOVED lines=15> */
.L_x_17430:
        /* <DEDUP_REMOVED lines=12> */
.L_x_17431:
        /* <DEDUP_REMOVED lines=44> */
.L_x_17429:
        /* <DEDUP_REMOVED lines=9> */
.L_x_17428:
        /* <DEDUP_REMOVED lines=15> */
.L_x_17434:
        /* <DEDUP_REMOVED lines=12> */
.L_x_17435:
        /* <DEDUP_REMOVED lines=41> */
[----:B------:R-:W-:Y:S01]  /*5b40*/  MOV R22, R16 ;  /* 0x0000001000167202 */ /* 0x000fe20000000f00 */
[----:B------:R-:W-:Y:S01]  /*5b50*/  IMAD.MOV.U32 R16, RZ, RZ, RZ ;  /* 0x000000ffff107224 */ /* 0x000fe200078e00ff */
[----:B------:R-:W-:-:S07]  /*5b60*/  LOP3.LUT R2, R11, R2, R17, 0x96, !PT ;  /* 0x000000020b027212 */ /* 0x000fce00078e9611 */
.L_x_17433:
        /* <DEDUP_REMOVED lines=9> */
.L_x_17432:
        /* <DEDUP_REMOVED lines=15> */
.L_x_17437:
        /* <DEDUP_REMOVED lines=12> */
.L_x_17438:
        /* <DEDUP_REMOVED lines=40> */
[----:B------:R-:W-:Y:S02]  /*6030*/  IMAD.MOV.U32 R6, RZ, RZ, R20 ;  /* 0x000000ffff067224 */ /* 0x000fe400078e0014 */
[----:B------:R-:W-:Y:S01]  /*6040*/  HFMA2 R20, -RZ, RZ, 0, 0 ;  /* 0x00000000ff147431 */ /* 0x000fe200000001ff */
[----:B------:R-:W-:Y:S01]  /*6050*/  LOP3.LUT R2, R11, R2, R19, 0x96, !PT ;  /* 0x000000020b027212 */ /* 0x000fe200078e9613 */
[----:B------:R-:W-:-:S07]  /*6060*/  IMAD.MOV.U32 R22, RZ, RZ, R18 ;  /* 0x000000ffff167224 */ /* 0x000fce00078e0012 */
.L_x_17436:
        /* <DEDUP_REMOVED lines=9> */
.L_x_17404:
        /* <DEDUP_REMOVED lines=28> */
.L_x_17439:
[----:B------:R2:W5:Y:S01]  /*62c0*/  @P0 LDG.E.128 R40, desc[UR6][R16.64] ;  /* 0x0000000610280981 */ /* 0x000562000c1e1d00 */
[----:B------:R-:W-:Y:S05]  /*62d0*/  BRA.U !UP0, `(.L_x_17440) ;  /* 0x0000002d085c7547 */ /* 0x000fea000b800000 */
[----:B--2---:R-:W2:Y:S01]  /*62e0*/  LDC.64 R16, c[0x0][0x3a0] ;  /* 0x0000e800ff107b82 */ /* 0x004ea20000000a00 */
[----:B01----:R-:W-:-:S05]  /*62f0*/  IADD3 R19, PT, PT, R109, 0x100, RZ ;  /* 0x000001006d137810 */ /* 0x003fca0007ffe0ff */
[----:B--2---:R-:W-:-:S05]  /*6300*/  IMAD.WIDE.U32 R16, R19, 0x20, R16 ;  /* 0x0000002013107825 */ /* 0x004fca00078e0010 */
        /* <DEDUP_REMOVED lines=21> */
.L_x_17443:
        /* <DEDUP_REMOVED lines=12> */
.L_x_17444:
        /* <DEDUP_REMOVED lines=50> */
.L_x_17442:
        /* <DEDUP_REMOVED lines=10> */
.L_x_17441:
        /* <DEDUP_REMOVED lines=18> */
.L_x_17447:
        /* <DEDUP_REMOVED lines=12> */
.L_x_17448:
        /* <DEDUP_REMOVED lines=50> */
.L_x_17446:
        /* <DEDUP_REMOVED lines=10> */
.L_x_17445:
        /* <DEDUP_REMOVED lines=18> */
.L_x_17451:
        /* <DEDUP_REMOVED lines=12> */
.L_x_17452:
        /* <DEDUP_REMOVED lines=50> */
.L_x_17450:
        /* <DEDUP_REMOVED lines=10> */
.L_x_17449:
        /* <DEDUP_REMOVED lines=18> */
.L_x_17455:
        /* <DEDUP_REMOVED lines=12> */
.L_x_17456:
        /* <DEDUP_REMOVED lines=50> */
.L_x_17454:
        /* <DEDUP_REMOVED lines=10> */
.L_x_17453:
        /* <DEDUP_REMOVED lines=18> */
.L_x_17459:
        /* <DEDUP_REMOVED lines=12> */
.L_x_17460:
        /* <DEDUP_REMOVED lines=50> */
.L_x_17458:
        /* <DEDUP_REMOVED lines=10> */
.L_x_17457:
        /* <DEDUP_REMOVED lines=18> */
.L_x_17463:
        /* <DEDUP_REMOVED lines=12> */
.L_x_17464:
        /* <DEDUP_REMOVED lines=50> */
.L_x_17462:
        /* <DEDUP_REMOVED lines=10> */
.L_x_17461:
        /* <DEDUP_REMOVED lines=18> */
.L_x_17467:
        /* <DEDUP_REMOVED lines=12> */
.L_x_17468:
        /* <DEDUP_REMOVED lines=50> */
.L_x_17466:
        /* <DEDUP_REMOVED lines=10> */
.L_x_17465:
        /* <DEDUP_REMOVED lines=18> */
.L_x_17471:
        /* <DEDUP_REMOVED lines=12> */
.L_x_17472:
        /* <DEDUP_REMOVED lines=48> */
[----:B------:R-:W-:Y:S02]  /*8f80*/  LOP3.LUT R2, R11, R2, R105, 0x96, !PT ;  /* 0x000000020b027212 */ /* 0x000fe400078e9669 */
[----:B------:R-:W-:-:S07]  /*8f90*/  MOV R16, R22 ;  /* 0x0000001600107202 */ /* 0x000fce0000000f00 */
.L_x_17470:
        /* <DEDUP_REMOVED lines=11> */
.L_x_17440:
        /* <DEDUP_REMOVED lines=19> */
.L_x_17475:
        /* <DEDUP_REMOVED lines=12> */
.L_x_17476:
[----:B01----:R-:W-:Y:S01]  /*9240*/  IMAD.WIDE.U32 R18, R95, -0x326172a9, RZ ;  /* 0xcd9e8d575f127825 */ /* 0x003fe200078e00ff */
        /* <DEDUP_REMOVED lines=49> */
.L_x_17474:
[----:B------:R-:W-:Y:S01]  /*9560*/  I2FP.F32.U32 R17, R17 ;  /* 0x0000001100117245 */ /* 0x000fe20000201000 */
[----:B01---5:R-:W-:Y:S02]  /*9570*/  HADD2.F32 R19, -RZ, R40.H0_H0 ;  /* 0x20000028ff137230 */ /* 0x023fe40000004100 */
[----:B------:R-:W-:-:S03]  /*9580*/  IMAD.MOV.U32 R18, RZ, RZ, 0x2f800000 ;  /* 0x2f800000ff127424 */ /* 0x000fc600078e00ff */
[----:B------:R-:W-:Y:S01]  /*9590*/  FMUL.FTZ R19, R19, UR13 ;  /* 0x0000000d13137c20 */ /* 0x000fe20008410000 */
[----:B------:R-:W-:-:S03]  /*95a0*/  FFMA.FTZ R17, R17, R18, 1.1641532182693481445e-10 ;  /* 0x2f00000011117423 */ /* 0x000fc60000010012 */
[----:B------:R-:W-:Y:S02]  /*95b0*/  FMUL.FTZ R19, R19, UR12 ;  /* 0x0000000c13137c20 */ /* 0x000fe40008410000 */
[----:B------:R-:W-:-:S04]  /*95c0*/  FSETP.GTU.FTZ.AND P1, PT, R17, UR10, PT ;  /* 0x0000000a11007c0b */ /* 0x000fc8000bf3c000 */
[----:B------:R-:W-:Y:S02]  /*95d0*/  SEL R86, RZ, 0x1, P1 ;  /* 0x00000001ff567807 */ /* 0x000fe40000800000 */
[----:B------:R-:W-:-:S07]  /*95e0*/  FSEL R28, R19, RZ, !P1 ;  /* 0x000000ff131c7208 */ /* 0x000fce0004800000 */
.L_x_17473:
[----:B------:R-:W-:Y:S01]  /*95f0*/  MOV R17, R16 ;  /* 0x0000001000117202 */ /* 0x000fe20000000f00 */
        /* <DEDUP_REMOVED lines=14> */
.L_x_17479:
        /* <DEDUP_REMOVED lines=12> */
.L_x_17480:
        /* <DEDUP_REMOVED lines=51> */
.L_x_17478:
        /* <DEDUP_REMOVED lines=9> */
.L_x_17477:
        /* <DEDUP_REMOVED lines=15> */
.L_x_17483:
        /* <DEDUP_REMOVED lines=12> */
.L_x_17484:
        /* <DEDUP_REMOVED lines=51> */
.L_x_17482:
        /* <DEDUP_REMOVED lines=9> */
.L_x_17481:
        /* <DEDUP_REMOVED lines=15> */
.L_x_17487:
        /* <DEDUP_REMOVED lines=12> */
.L_x_17488:
        /* <DEDUP_REMOVED lines=51> */
.L_x_17486:
        /* <DEDUP_REMOVED lines=9> */
.L_x_17485:
[----:B------:R-:W-:Y:S01]  /*a640*/  MOV R16, R17 ;  /* 0x0000001100107202 */ /* 0x000fe20000000f00 */
[----:B-1----:R-:W-:Y:S01]  /*a650*/  IMAD.MOV.U32 R24, RZ, RZ, RZ ;  /* 0x000000ffff187224 */ /* 0x002fe200078e00ff */
[----:B------:R-:W-:Y:S06]  /*a660*/  @!P0 BRA `(.L_x_17489) ;  /* 0x0000000400508947 */ /* 0x000fec0003800000 */
[----:B------:R-:W-:Y:S01]  /*a670*/  ISETP.NE.AND P1, PT, R17, 0x1, PT ;  /* 0x000000011100780c */ /* 0x000fe20003f25270 */
[----:B------:R-:W-:Y:S02]  /*a680*/  HFMA2 R16, -RZ, RZ, 0, 1.1920928955078125e-07 ;  /* 0x00000002ff107431 */ /* 0x000fe400000001ff */
[----:B0-----:R-:W-:-:S10]  /*a690*/  IMAD.MOV.U32 R18, RZ, RZ, R6 ;  /* 0x000000ffff127224 */ /* 0x001fd400078e0006 */
        /* <DEDUP_REMOVED lines=9> */
.L_x_17491:
        /* <DEDUP_REMOVED lines=12> */
.L_x_17492:
        /* <DEDUP_REMOVED lines=51> */
.L_x_17490:
        /* <DEDUP_REMOVED lines=9> */
.L_x_17489:
[----:B------:R-:W-:Y:S01]  /*abb0*/  MOV R17, R16 ;  /* 0x0000001000117202 */ /* 0x000fe20000000f00 */
[----:B------:R-:W-:Y:S01]  /*abc0*/  IMAD.MOV.U32 R25, RZ, RZ, RZ ;  /* 0x000000ffff197224 */ /* 0x000fe200078e00ff */
        /* <DEDUP_REMOVED lines=13> */
.L_x_17495:
        /* <DEDUP_REMOVED lines=12> */
.L_x_17496:
        /* <DEDUP_REMOVED lines=51> */
.L_x_17494:
        /* <DEDUP_REMOVED lines=9> */
.L_x_17493:
        /* <DEDUP_REMOVED lines=15> */
.L_x_17499:
        /* <DEDUP_REMOVED lines=12> */
.L_x_17500:
        /* <DEDUP_REMOVED lines=47> */
[----:B------:R-:W-:Y:S02]  /*b5c0*/  IMAD.MOV.U32 R104, RZ, RZ, R16 ;  /* 0x000000ffff687224 */ /* 0x000fe400078e0010 */
[----:B------:R-:W-:Y:S02]  /*b5d0*/  HFMA2 R16, -RZ, RZ, 0, 0 ;  /* 0x00000000ff107431 */ /* 0x000fe400000001ff */
[----:B------:R-:W-:Y:S01]  /*b5e0*/  IMAD.MOV.U32 R6, RZ, RZ, R20 ;  /* 0x000000ffff067224 */ /* 0x000fe200078e0014 */
[----:B------:R-:W-:-:S07]  /*b5f0*/  LOP3.LUT R2, R11, R2, R17, 0x96, !PT ;  /* 0x000000020b027212 */ /* 0x000fce00078e9611 */
.L_x_17498:
        /* <DEDUP_REMOVED lines=9> */
.L_x_17497:
        /* <DEDUP_REMOVED lines=15> */
.L_x_17502:
        /* <DEDUP_REMOVED lines=12> */
.L_x_17503:
[----:B------:R-:W-:Y:S01]  /*b840*/  IMAD.WIDE.U32 R20, R95, -0x326172a9, RZ ;  /* 0xcd9e8d575f147825 */ /* 0x000fe200078e00ff */
[----:B------:R-:W-:-:S03]  /*b850*/  LOP3.LUT R2, R4, R19, R99, 0x96, !PT ;  /* 0x0000001304027212 */ /* 0x000fc600078e9663 */
[----:B------:R-:W-:Y:S01]  /*b860*/  HFMA2 R79, -RZ, RZ, 0, 0 ;  /* 0x00000000ff4f7431 */ /* 0x000fe200000001ff */
        /* <DEDUP_REMOVED lines=48> */
.L_x_17501:
[----:B------:R-:W-:Y:S01]  /*bb70*/  I2FP.F32.U32 R16, R17 ;  /* 0x0000001100107245 */ /* 0x000fe20000201000 */
[----:B0----5:R-:W-:Y:S02]  /*bb80*/  HADD2.F32 R18, -RZ, R43.H1_H1 ;  /* 0x3000002bff127230 */ /* 0x021fe40000004100 */
[----:B------:R-:W-:-:S03]  /*bb90*/  IMAD.MOV.U32 R17, RZ, RZ, 0x2f800000 ;  /* 0x2f800000ff117424 */ /* 0x000fc600078e00ff */
[----:B------:R-:W-:Y:S01]  /*bba0*/  FMUL.FTZ R18, R18, UR13 ;  /* 0x0000000d12127c20 */ /* 0x000fe20008410000 */
[----:B------:R-:W-:-:S03]  /*bbb0*/  FFMA.FTZ R16, R16, R17, 1.1641532182693481445e-10 ;  /* 0x2f00000010107423 */ /* 0x000fc60000010011 */
[----:B------:R-:W-:Y:S02]  /*bbc0*/  FMUL.FTZ R18, R18, UR12 ;  /* 0x0000000c12127c20 */ /* 0x000fe40008410000 */
[----:B------:R-:W-:-:S04]  /*bbd0*/  FSETP.GTU.FTZ.AND P1, PT, R16, UR10, PT ;  /* 0x0000000a10007c0b */ /* 0x000fc8000bf3c000 */
[----:B------:R-:W-:Y:S02]  /*bbe0*/  SEL R93, RZ, 0x1, P1 ;  /* 0x00000001ff5d7807 */ /* 0x000fe40000800000 */
[----:B------:R-:W-:-:S07]  /*bbf0*/  FSEL R27, R18, RZ, !P1 ;  /* 0x000000ff121b7208 */ /* 0x000fce0004800000 */
.L_x_17469:
[----:B------:R-:W-:-:S05]  /*bc00*/  IADD3 R17, PT, PT, R109, 0x100, RZ ;  /* 0x000001006d117810 */ /* 0x000fca0007ffe0ff */
[----:B------:R-:W-:-:S05]  /*bc10*/  IMAD.WIDE.U32 R16, R17, 0x20, R102 ;  /* 0x0000002011107825 */ /* 0x000fca00078e0066 */
[----:B-----5:R1:W-:Y:S04]  /*bc20*/  STG.E.128 desc[UR6][R16.64], R28 ;  /* 0x0000001c10007986 */ /* 0x0203e8000c101d06 */
[----:B------:R1:W-:Y:S01]  /*bc30*/  STG.E.128 desc[UR6][R16.64+0x10], R24 ;  /* 0x0000101810007986 */ /* 0x0003e2000c101d06 */
[----:B------:R-:W-:Y:S05]  /*bc40*/  @!P0 BRA `(.L_x_17504) ;  /* 0x0000000000548947 */ /* 0x000fea0003800000 */
[----:B0-----:R-:W-:Y:S01]  /*bc50*/  IMAD.U32 R19, R92, 0x10000, RZ ;  /* 0x000100005c137824 */ /* 0x001fe200078e00ff */
[----:B-1----:R-:W0:Y:S01]  /*bc60*/  LDC.64 R16, c[0x0][0x3b0] ;  /* 0x0000ec00ff107b82 */ /* 0x002e220000000a00 */
        /* <DEDUP_REMOVED lines=19> */
.L_x_17504:
[----:B------:R-:W-:Y:S05]  /*bda0*/  @!P0 BRA `(.L_x_17505) ;  /* 0x0000000000108947 */ /* 0x000fea0003800000 */
[----:B------:R-:W3:Y:S01]  /*bdb0*/  LDC.64 R40, c[0x0][0x390] ;  /* 0x0000e400ff287b82 */ /* 0x000ee20000000a00 */
[----:B-12---:R-:W-:-:S04]  /*bdc0*/  VIADD R17, R78, 0x200 ;  /* 0x000002004e117836 */ /* 0x006fc80000000000 */
[----:B---3--:R-:W-:-:S06]  /*bdd0*/  IMAD.WIDE.U32 R40, R17, 0x10, R40 ;  /* 0x0000001011287825 */ /* 0x008fcc00078e0028 */
[----:B------:R-:W5:Y:S02]  /*bde0*/  LDG.E.128 R40, desc[UR6][R40.64] ;  /* 0x0000000628287981 */ /* 0x000f64000c1e1d00 */
.L_x_17505:
[----:B------:R-:W-:Y:S05]  /*bdf0*/  BRA.U !UP0, `(.L_x_17506) ;  /* 0x0000002d08787547 */ /* 0x000fea000b800000 */
[----:B------:R-:W3:Y:S01]  /*be00*/  LDC.64 R76, c[0x0][0x3a0] ;  /* 0x0000e800ff4c7b82 */ /* 0x000ee20000000a00 */
[----:B-12---:R-:W-:-:S05]  /*be10*/  IADD3 R17, PT, PT, R109, 0x200, RZ ;  /* 0x000002006d117810 */ /* 0x006fca0007ffe0ff */
[----:B---3--:R-:W-:-:S05]  /*be20*/  IMAD.WIDE.U32 R76, R17, 0x20, R76 ;  /* 0x00000020114c7825 */ /* 0x008fca00078e004c */
[----:B------:R1:W5:Y:S04]  /*be30*/  LDG.E.128 R20, desc[UR6][R76.64] ;  /* 0x000000064c147981 */ /* 0x000368000c1e1d00 */
        /* <DEDUP_REMOVED lines=20> */
.L_x_17509:
        /* <DEDUP_REMOVED lines=12> */
.L_x_17510:
        /* <DEDUP_REMOVED lines=46> */
[----:B------:R-:W-:Y:S02]  /*c320*/  IMAD.MOV.U32 R6, RZ, RZ, R80 ;  /* 0x000000ffff067224 */ /* 0x000fe400078e0050 */
[----:B------:R-:W-:Y:S01]  /*c330*/  HFMA2 R80, -RZ, RZ, 0, 0 ;  /* 0x00000000ff507431 */ /* 0x000fe200000001ff */
[----:B------:R-:W-:Y:S01]  /*c340*/  MOV R100, R76 ;  /* 0x0000004c00647202 */ /* 0x000fe20000000f00 */
[----:B------:R-:W-:Y:S01]  /*c350*/  IMAD.MOV.U32 R76, RZ, RZ, R104 ;  /* 0x000000ffff4c7224 */ /* 0x000fe200078e0068 */
[----:B------:R-:W-:-:S07]  /*c360*/  LOP3.LUT R2, R11, R2, R77, 0x96, !PT ;  /* 0x000000020b027212 */ /* 0x000fce00078e964d */
.L_x_17508:
        /* <DEDUP_REMOVED lines=10> */
.L_x_17507:
        /* <DEDUP_REMOVED lines=18> */
.L_x_17513:
        /* <DEDUP_REMOVED lines=12> */
.L_x_17514:
[----:B------:R-:W-:Y:S01]  /*c5f0*/  IMAD.WIDE.U32 R2, R95, -0x326172a9, RZ ;  /* 0xcd9e8d575f027825 */ /* 0x000fe200078e00ff */
[----:B------:R-:W-:Y:S02]  /*c600*/  LOP3.LUT R76, R4, R83, R99, 0x96, !PT ;  /* 0x00000053044c7212 */ /* 0x000fe400078e9663 */
[----:B------:R-:W-:Y:S02]  /*c610*/  IADD3 R79, PT, PT, R99, 0x32370b8f, RZ ;  /* 0x32370b8f634f7810 */ /* 0x000fe40007ffe0ff */
        /* <DEDUP_REMOVED lines=48> */
.L_x_17512:
[----:B------:R-:W-:Y:S01]  /*c920*/  I2FP.F32.U32 R77, R77 ;  /* 0x0000004d004d7245 */ /* 0x000fe20000201000 */
[----:B-----5:R-:W-:Y:S01]  /*c930*/  HADD2.F32 R81, -RZ, R40.H1_H1 ;  /* 0x30000028ff517230 */ /* 0x020fe20000004100 */
[----:B------:R-:W-:-:S04]  /*c940*/  MOV R80, 0x2f800000 ;  /* 0x2f80000000507802 */ /* 0x000fc80000000f00 */
[----:B------:R-:W-:Y:S01]  /*c950*/  FMUL.FTZ R81, R81, UR13 ;  /* 0x0000000d51517c20 */ /* 0x000fe20008410000 */
[----:B------:R-:W-:-:S03]  /*c960*/  FFMA.FTZ R77, R77, R80, 1.1641532182693481445e-10 ;  /* 0x2f0000004d4d7423 */ /* 0x000fc60000010050 */
[----:B------:R-:W-:Y:S02]  /*c970*/  FMUL.FTZ R80, R81, UR12 ;  /* 0x0000000c51507c20 */ /* 0x000fe40008410000 */
[----:B------:R-:W-:-:S04]  /*c980*/  FSETP.GTU.FTZ.AND P2, PT, R77, UR10, PT ;  /* 0x0000000a4d007c0b */ /* 0x000fc8000bf5c000 */
[----:B------:R-:W-:Y:S02]  /*c990*/  FSEL R80, R80, RZ, !P2 ;  /* 0x000000ff50507208 */ /* 0x000fe40005000000 */
[----:B------:R-:W-:-:S03]  /*c9a0*/  SEL R87, RZ, 0x1, P2 ;  /* 0x00000001ff577807 */ /* 0x000fc60001000000 */
[----:B------:R-:W-:-:S07]  /*c9b0*/  FADD.FTZ R21, R21, R80 ;  /* 0x0000005015157221 */ /* 0x000fce0000010000 */
.L_x_17511:
        /* <DEDUP_REMOVED lines=18> */
.L_x_17517:
        /* <DEDUP_REMOVED lines=12> */
.L_x_17518:
        /* <DEDUP_REMOVED lines=51> */
.L_x_17516:
        /* <DEDUP_REMOVED lines=10> */
.L_x_17515:
        /* <DEDUP_REMOVED lines=18> */
.L_x_17521:
        /* <DEDUP_REMOVED lines=12> */
.L_x_17522:
        /* <DEDUP_REMOVED lines=51> */
.L_x_17520:
        /* <DEDUP_REMOVED lines=10> */
.L_x_17519:
        /* <DEDUP_REMOVED lines=18> */
.L_x_17525:
        /* <DEDUP_REMOVED lines=12> */
.L_x_17526:
        /* <DEDUP_REMOVED lines=51> */
.L_x_17524:
        /* <DEDUP_REMOVED lines=10> */
.L_x_17523:
        /* <DEDUP_REMOVED lines=18> */
.L_x_17529:
        /* <DEDUP_REMOVED lines=12> */
.L_x_17530:
        /* <DEDUP_REMOVED lines=51> */
.L_x_17528:
        /* <DEDUP_REMOVED lines=10> */
.L_x_17527:
        /* <DEDUP_REMOVED lines=18> */
.L_x_17533:
        /* <DEDUP_REMOVED lines=12> */
.L_x_17534:
        /* <DEDUP_REMOVED lines=51> */
.L_x_17532:
        /* <DEDUP_REMOVED lines=10> */
.L_x_17531:
        /* <DEDUP_REMOVED lines=18> */
.L_x_17537:
        /* <DEDUP_REMOVED lines=12> */
.L_x_17538:
[----:B------:R-:W-:Y:S01]  /*e810*/  IMAD.WIDE.U32 R2, R95, -0x326172a9, RZ ;  /* 0xcd9e8d575f027825 */ /* 0x000fe200078e00ff */
[----:B------:R-:W-:-:S03]  /*e820*/  LOP3.LUT R76, R4, R81, R99, 0x96, !PT ;  /* 0x00000051044c7212 */ /* 0x000fc600078e9663 */
[----:B------:R-:W-:Y:S01]  /*e830*/  HFMA2 R97, -RZ, RZ, 0, 0 ;  /* 0x00000000ff617431 */ /* 0x000fe200000001ff */
        /* <DEDUP_REMOVED lines=46> */
[----:B------:R-:W-:-:S07]  /*eb20*/  LOP3.LUT R2, R11, R2, R107, 0x96, !PT ;  /* 0x000000020b027212 */ /* 0x000fce00078e966b */
.L_x_17536:
        /* <DEDUP_REMOVED lines=11> */
.L_x_17506:
[----:B------:R-:W-:Y:S01]  /*ebe0*/  HFMA2 R20, -RZ, RZ, 0, 0 ;  /* 0x00000000ff147431 */ /* 0x000fe200000001ff */
[----:B-12---:R-:W-:Y:S01]  /*ebf0*/  MOV R16, R79 ;  /* 0x0000004f00107202 */ /* 0x006fe20000000f00 */
        /* <DEDUP_REMOVED lines=17> */
.L_x_17541:
        /* <DEDUP_REMOVED lines=12> */
.L_x_17542:
        /* <DEDUP_REMOVED lines=50> */
.L_x_17540:
[----:B0-----:R-:W-:Y:S01]  /*f0f0*/  HFMA2 R18, -RZ, RZ, 0.1171875, 0 ;  /* 0x2f800000ff127431 */ /* 0x001fe200000001ff */
        /* <DEDUP_REMOVED lines=8> */
.L_x_17539:
[----:B------:R-:W-:Y:S01]  /*f180*/  IMAD.MOV.U32 R17, RZ, RZ, R16 ;  /* 0x000000ffff117224 */ /* 0x000fe200078e0010 */
[----:B------:R-:W-:Y:S01]  /*f190*/  MOV R21, RZ ;  /* 0x000000ff00157202 */ /* 0x000fe20000000f00 */
[----:B------:R-:W-:Y:S06]  /*f1a0*/  @!P0 BRA `(.L_x_17543) ;  /* 0x0000000400508947 */ /* 0x000fec0003800000 */
[----:B------:R-:W-:Y:S01]  /*f1b0*/  ISETP.NE.AND P1, PT, R16, 0x1, PT ;  /* 0x000000011000780c */ /* 0x000fe20003f25270 */
[----:B------:R-:W-:Y:S01]  /*f1c0*/  IMAD.MOV.U32 R17, RZ, RZ, 0x2 ;  /* 0x00000002ff117424 */ /* 0x000fe200078e00ff */
[----:B0-----:R-:W-:-:S11]  /*f1d0*/  MOV R18, R6 ;  /* 0x0000000600127202 */ /* 0x001fd60000000f00 */
        /* <DEDUP_REMOVED lines=9> */
.L_x_17545:
        /* <DEDUP_REMOVED lines=12> */
.L_x_17546:
        /* <DEDUP_REMOVED lines=51> */
.L_x_17544:
        /* <DEDUP_REMOVED lines=9> */
.L_x_17543:
        /* <DEDUP_REMOVED lines=15> */
.L_x_17549:
        /* <DEDUP_REMOVED lines=12> */
.L_x_17550:
        /* <DEDUP_REMOVED lines=51> */
.L_x_17548:
        /* <DEDUP_REMOVED lines=9> */
.L_x_17547:
        /* <DEDUP_REMOVED lines=15> */
.L_x_17553:
        /* <DEDUP_REMOVED lines=12> */
.L_x_17554:
        /* <DEDUP_REMOVED lines=51> */
.L_x_17552:
        /* <DEDUP_REMOVED lines=9> */
.L_x_17551:
[----:B0-----:R-:W-:Y:S01]  /*101d0*/  IMAD.MOV.U32 R18, RZ, RZ, R17 ;  /* 0x000000ffff127224 */ /* 0x001fe200078e0011 */
        /* <DEDUP_REMOVED lines=14> */
.L_x_17557:
        /* <DEDUP_REMOVED lines=12> */
.L_x_17558:
        /* <DEDUP_REMOVED lines=51> */
.L_x_17556:
        /* <DEDUP_REMOVED lines=9> */
.L_x_17555:
        /* <DEDUP_REMOVED lines=15> */
.L_x_17561:
        /* <DEDUP_REMOVED lines=12> */
.L_x_17562:
        /* <DEDUP_REMOVED lines=51> */
.L_x_17560:
        /* <DEDUP_REMOVED lines=9> */
.L_x_17559:
        /* <DEDUP_REMOVED lines=15> */
.L_x_17565:
        /* <DEDUP_REMOVED lines=12> */
.L_x_17566:
        /* <DEDUP_REMOVED lines=51> */
.L_x_17564:
        /* <DEDUP_REMOVED lines=9> */
.L_x_17563:
        /* <DEDUP_REMOVED lines=15> */
.L_x_17568:
        /* <DEDUP_REMOVED lines=12> */
.L_x_17569:
        /* <DEDUP_REMOVED lines=49> */
[----:B------:R-:W-:Y:S02]  /*116e0*/  LOP3.LUT R2, R11, R2, R77, 0x96, !PT ;  /* 0x000000020b027212 */ /* 0x000fe400078e964d */
[----:B------:R-:W-:-:S07]  /*116f0*/  MOV R106, R76 ;  /* 0x0000004c006a7202 */ /* 0x000fce0000000f00 */
.L_x_17567:
        /* <DEDUP_REMOVED lines=9> */
.L_x_17535:
[----:B------:R-:W-:Y:S01]  /*11790*/  VIADD R77, R109, 0x200 ;  /* 0x000002006d4d7836 */ /* 0x000fe20000000000 */
[----:B------:R-:W-:-:S03]  /*117a0*/  IADD3 R108, PT, PT, R78, 0x300, RZ ;  /* 0x000003004e6c7810 */ /* 0x000fc60007ffe0ff */
[----:B------:R-:W-:-:S05]  /*117b0*/  IMAD.WIDE.U32 R76, R77, 0x20, R102 ;  /* 0x000000204d4c7825 */ /* 0x000fca00078e0066 */
        /* <DEDUP_REMOVED lines=19> */
[----:B------:R-:W-:Y:S02]  /*118f0*/  IADD3 R79, PT, PT, R78, 0x200, RZ ;  /* 0x000002004e4f7810 */ /* 0x000fe40007ffe0ff */
[----:B------:R-:W-:Y:S02]  /*11900*/  LOP3.LUT R81, R80, R81, RZ, 0xfc, !PT ;  /* 0x0000005150517212 */ /* 0x000fe400078efcff */
[----:B------:R-:W-:Y:S01]  /*11910*/  LOP3.LUT R80, R107, 0xff, R86, 0xf8, !PT ;  /* 0x000000ff6b507812 */ /* 0x000fe200078ef856 */
[----:B0-----:R-:W-:-:S05]  /*11920*/  IMAD.WIDE.U32 R76, R79, 0x8, R76 ;  /* 0x000000084f4c7825 */ /* 0x001fca00078e004c */
[----:B------:R1:W-:Y:S02]  /*11930*/  STG.E.64 desc[UR6][R76.64], R80 ;  /* 0x000000504c007986 */ /* 0x0003e4000c101b06 */
.L_x_17570:
[----:B------:R-:W-:Y:S05]  /*11940*/  @!P0 BRA `(.L_x_17571) ;  /* 0x00000000000c8947 */ /* 0x000fea0003800000 */
[----:B------:R-:W2:Y:S02]  /*11950*/  LDC.64 R40, c[0x0][0x390] ;  /* 0x0000e400ff287b82 */ /* 0x000ea40000000a00 */
[----:B--2---:R-:W-:-:S06]  /*11960*/  IMAD.WIDE.U32 R40, R108, 0x10, R40 ;  /* 0x000000106c287825 */ /* 0x004fcc00078e0028 */
[----:B------:R-:W5:Y:S02]  /*11970*/  LDG.E.128 R40, desc[UR6][R40.64] ;  /* 0x0000000628287981 */ /* 0x000f64000c1e1d00 */
.L_x_17571:
[----:B------:R-:W-:Y:S01]  /*11980*/  VIADD R109, R109, 0x300 ;  /* 0x000003006d6d7836 */ /* 0x000fe20000000000 */
[----:B------:R-:W-:Y:S06]  /*11990*/  BRA.U !UP0, `(.L_x_17572) ;  /* 0x0000002d08687547 */ /* 0x000fec000b800000 */
[----:B------:R-:W2:Y:S02]  /*119a0*/  LDC.64 R104, c[0x0][0x3a0] ;  /* 0x0000e800ff687b82 */ /* 0x000ea40000000a00 */
[----:B--2---:R-:W-:-:S05]  /*119b0*/  IMAD.WIDE.U32 R104, R109, 0x20, R104 ;  /* 0x000000206d687825 */ /* 0x004fca00078e0068 */
[----:B-1----:R1:W5:Y:S04]  /*119c0*/  LDG.E.128 R80, desc[UR6][R104.64] ;  /* 0x0000000668507981 */ /* 0x002368000c1e1d00 */
[----:B0-----:R1:W5:Y:S01]  /*119d0*/  LDG.E.128 R76, desc[UR6][R104.64+0x10] ;  /* 0x00001006684c7981 */ /* 0x001362000c1e1d00 */
[----:B------:R-:W-:-:S13]  /*119e0*/  ISETP.GT.AND P1, PT, R101, RZ, PT ;  /* 0x000000ff6500720c */ /* 0x000fda0003f24270 */
[----:B------:R-:W-:Y:S01]  /*119f0*/  @!P1 MOV R100, R97 ;  /* 0x0000006100649202 */ /* 0x000fe20000000f00 */
[----:B------:R-:W-:Y:S01]  /*11a00*/  @!P1 IMAD.MOV.U32 R110, RZ, RZ, R106 ;  /* 0x000000ffff6e9224 */ /* 0x000fe200078e006a */
[----:B-1----:R-:W-:Y:S06]  /*11a10*/  @!P1 BRA `(.L_x_17573) ;  /* 0x00000004005c9947 */ /* 0x002fec0003800000 */
        /* <DEDUP_REMOVED lines=15> */
.L_x_17575:
        /* <DEDUP_REMOVED lines=12> */
.L_x_17576:
        /* <DEDUP_REMOVED lines=48> */
[----:B------:R-:W-:Y:S02]  /*11ed0*/  LOP3.LUT R3, R3, R104, R101, 0x96, !PT ;  /* 0x0000006803037212 */ /* 0x000fe400078e9665 */
[----:B------:R-:W-:-:S07]  /*11ee0*/  LOP3.LUT R2, R11, R2, R111, 0x96, !PT ;  /* 0x000000020b027212 */ /* 0x000fce00078e966f */
.L_x_17574:
        /* <DEDUP_REMOVED lines=10> */
.L_x_17573:
        /* <DEDUP_REMOVED lines=18> */
.L_x_17579:
        /* <DEDUP_REMOVED lines=12> */
.L_x_17580:
        /* <DEDUP_REMOVED lines=37> */
[----:B------:R-:W-:Y:S02]  /*123c0*/  MOV R87, R110 ;  /* 0x0000006e00577202 */ /* 0x000fe40000000f00 */
        /* <DEDUP_REMOVED lines=13> */
.L_x_17578:
        /* <DEDUP_REMOVED lines=10> */
.L_x_17577:
        /* <DEDUP_REMOVED lines=18> */
.L_x_17583:
        /* <DEDUP_REMOVED lines=12> */
.L_x_17584:
        /* <DEDUP_REMOVED lines=49> */
[----:B------:R-:W-:-:S07]  /*12a30*/  IMAD.MOV.U32 R100, RZ, RZ, RZ ;  /* 0x000000ffff647224 */ /* 0x000fce00078e00ff */
.L_x_17582:
        /* <DEDUP_REMOVED lines=10> */
.L_x_17581:
        /* <DEDUP_REMOVED lines=18> */
.L_x_17587:
        /* <DEDUP_REMOVED lines=12> */
.L_x_17588:
[----:B------:R-:W-:Y:S01]  /*12cc0*/  IMAD.WIDE.U32 R2, R95, -0x326172a9, RZ ;  /* 0xcd9e8d575f027825 */ /* 0x000fe200078e00ff */
[----:B------:R-:W-:Y:S02]  /*12cd0*/  LOP3.LUT R100, R4, R107, R99, 0x96, !PT ;  /* 0x0000006b04647212 */ /* 0x000fe400078e9663 */
[C---:B------:R-:W-:Y:S01]  /*12ce0*/  IADD3 R97, PT, PT, R99.reuse, -0x126145ec, RZ ;  /* 0xed9eba1463617810 */ /* 0x040fe20007ffe0ff */
        /* <DEDUP_REMOVED lines=48> */
.L_x_17586:
        /* <DEDUP_REMOVED lines=10> */
.L_x_17585:
        /* <DEDUP_REMOVED lines=18> */
.L_x_17591:
        /* <DEDUP_REMOVED lines=12> */
.L_x_17592:
[----:B------:R-:W-:Y:S01]  /*13270*/  IMAD.WIDE.U32 R2, R95, -0x326172a9, RZ ;  /* 0xcd9e8d575f027825 */ /* 0x000fe200078e00ff */
[----:B------:R-:W-:-:S03]  /*13280*/  LOP3.LUT R100, R4, R105, R99, 0x96, !PT ;  /* 0x0000006904647212 */ /* 0x000fc600078e9663 */
        /* <DEDUP_REMOVED lines=48> */
.L_x_17590:
        /* <DEDUP_REMOVED lines=10> */
.L_x_17589:
        /* <DEDUP_REMOVED lines=18> */
.L_x_17595:
        /* <DEDUP_REMOVED lines=12> */
.L_x_17596:
        /* <DEDUP_REMOVED lines=51> */
.L_x_17594:
        /* <DEDUP_REMOVED lines=10> */
.L_x_17593:
        /* <DEDUP_REMOVED lines=18> */
.L_x_17599:
        /* <DEDUP_REMOVED lines=12> */
.L_x_17600:
        /* <DEDUP_REMOVED lines=49> */
[----:B------:R-:W-:Y:S02]  /*140d0*/  LOP3.LUT R2, R11, R2, R101, 0x96, !PT ;  /* 0x000000020b027212 */ /* 0x000fe400078e9665 */
[----:B------:R-:W-:-:S07]  /*140e0*/  MOV R110, R100 ;  /* 0x00000064006e7202 */ /* 0x000fce0000000f00 */
.L_x_17598:
        /* <DEDUP_REMOVED lines=10> */
.L_x_17597:
        /* <DEDUP_REMOVED lines=18> */
.L_x_17603:
        /* <DEDUP_REMOVED lines=12> */
.L_x_17604:
        /* <DEDUP_REMOVED lines=48> */
[----:B------:R-:W-:Y:S02]  /*14670*/  LOP3.LUT R3, R9, R14, R3, 0x96, !PT ;  /* 0x0000000e09037212 */ /* 0x000fe400078e9603 */
[----:B------:R-:W-:-:S07]  /*14680*/  LOP3.LUT R2, R11, R8, R101, 0x96, !PT ;  /* 0x000000080b027212 */ /* 0x000fce00078e9665 */
.L_x_17602:
        /* <DEDUP_REMOVED lines=11> */
.L_x_17572:
        /* <DEDUP_REMOVED lines=19> */
.L_x_17607:
        /* <DEDUP_REMOVED lines=12> */
.L_x_17608:
        /* <DEDUP_REMOVED lines=50> */
.L_x_17606:
        /* <DEDUP_REMOVED lines=9> */
.L_x_17605:
        /* <DEDUP_REMOVED lines=15> */
.L_x_17611:
        /* <DEDUP_REMOVED lines=12> */
.L_x_17612:
        /* <DEDUP_REMOVED lines=51> */
.L_x_17610:
        /* <DEDUP_REMOVED lines=9> */
.L_x_17609:
        /* <DEDUP_REMOVED lines=15> */
.L_x_17615:
        /* <DEDUP_REMOVED lines=12> */
.L_x_17616:
        /* <DEDUP_REMOVED lines=51> */
.L_x_17614:
        /* <DEDUP_REMOVED lines=9> */
.L_x_17613:
        /* <DEDUP_REMOVED lines=15> */
.L_x_17619:
        /* <DEDUP_REMOVED lines=12> */
.L_x_17620:
        /* <DEDUP_REMOVED lines=51> */
.L_x_17618:
        /* <DEDUP_REMOVED lines=9> */
.L_x_17617:
        /* <DEDUP_REMOVED lines=15> */
.L_x_17623:
        /* <DEDUP_REMOVED lines=12> */
.L_x_17624:
        /* <DEDUP_REMOVED lines=51> */
.L_x_17622:
        /* <DEDUP_REMOVED lines=9> */
.L_x_17621:
        /* <DEDUP_REMOVED lines=15> */
.L_x_17627:
        /* <DEDUP_REMOVED lines=12> */
.L_x_17628:
        /* <DEDUP_REMOVED lines=51> */
.L_x_17626:
[----:B------:R-:W-:Y:S01]  /*16780*/  HFMA2 R78, -RZ, RZ, 0.1171875, 0 ;  /* 0x2f800000ff4e7431 */ /* 0x000fe200000001ff */
[----:B------:R-:W-:Y:S01]  /*16790*/  I2FP.F32.U32 R77, R77 ;  /* 0x0000004d004d7245 */ /* 0x000fe20000201000 */
[----:B-----5:R-:W-:-:S05]  /*167a0*/  HADD2.F32 R91, -RZ, R42.H1_H1 ;  /* 0x3000002aff5b7230 */ /* 0x020fca0000004100 */
[----:B------:R-:W-:Y:S01]  /*167b0*/  FMUL.FTZ R91, R91, UR13 ;  /* 0x0000000d5b5b7c20 */ /* 0x000fe20008410000 */
[----:B------:R-:W-:-:S05]  /*167c0*/  FFMA.FTZ R77, R77, R78, 1.1641532182693481445e-10 ;  /* 0x2f0000004d4d7423 */ /* 0x000fca000001004e */
[----:B------:R-:W-:Y:S01]  /*167d0*/  FSETP.GTU.FTZ.AND P1, PT, R77, UR10, PT ;  /* 0x0000000a4d007c0b */ /* 0x000fe2000bf3c000 */
[----:B------:R-:W-:-:S03]  /*167e0*/  FMUL.FTZ R77, R91, UR12 ;  /* 0x0000000c5b4d7c20 */ /* 0x000fc60008410000 */
[----:B------:R-:W-:Y:S02]  /*167f0*/  SEL R91, RZ, 0x1, P1 ;  /* 0x00000001ff5b7807 */ /* 0x000fe40000800000 */
[----:B------:R-:W-:-:S07]  /*16800*/  FSEL R77, R77, RZ, !P1 ;  /* 0x000000ff4d4d7208 */ /* 0x000fce0004800000 */
.L_x_17625:
        /* <DEDUP_REMOVED lines=15> */
.L_x_17631:
        /* <DEDUP_REMOVED lines=12> */
.L_x_17632:
        /* <DEDUP_REMOVED lines=51> */
.L_x_17630:
[----:B------:R-:W-:Y:S01]  /*16cf0*/  HFMA2 R79, -RZ, RZ, 0.1171875, 0 ;  /* 0x2f800000ff4f7431 */ /* 0x000fe200000001ff */
[----:B------:R-:W-:Y:S01]  /*16d00*/  I2FP.F32.U32 R78, R92 ;  /* 0x0000005c004e7245 */ /* 0x000fe20000201000 */
[----:B-----5:R-:W-:-:S05]  /*16d10*/  HADD2.F32 R92, -RZ, R43.H0_H0 ;  /* 0x2000002bff5c7230 */ /* 0x020fca0000004100 */
[----:B------:R-:W-:Y:S01]  /*16d20*/  FMUL.FTZ R92, R92, UR13 ;  /* 0x0000000d5c5c7c20 */ /* 0x000fe20008410000 */
[----:B------:R-:W-:-:S05]  /*16d30*/  FFMA.FTZ R78, R78, R79, 1.1641532182693481445e-10 ;  /* 0x2f0000004e4e7423 */ /* 0x000fca000001004f */
[----:B------:R-:W-:Y:S01]  /*16d40*/  FSETP.GTU.FTZ.AND P1, PT, R78, UR10, PT ;  /* 0x0000000a4e007c0b */ /* 0x000fe2000bf3c000 */
[----:B------:R-:W-:-:S03]  /*16d50*/  FMUL.FTZ R78, R92, UR12 ;  /* 0x0000000c5c4e7c20 */ /* 0x000fc60008410000 */
[----:B------:R-:W-:Y:S02]  /*16d60*/  SEL R92, RZ, 0x1, P1 ;  /* 0x00000001ff5c7807 */ /* 0x000fe40000800000 */
[----:B------:R-:W-:-:S07]  /*16d70*/  FSEL R78, R78, RZ, !P1 ;  /* 0x000000ff4e4e7208 */ /* 0x000fce0004800000 */
.L_x_17629:
        /* <DEDUP_REMOVED lines=15> */
.L_x_17634:
        /* <DEDUP_REMOVED lines=12> */
.L_x_17635:
        /* <DEDUP_REMOVED lines=49> */
[----:B------:R-:W-:Y:S02]  /*17240*/  LOP3.LUT R2, R11, R8, R13, 0x96, !PT ;  /* 0x000000080b027212 */ /* 0x000fe400078e960d */
[----:B------:R-:W-:-:S07]  /*17250*/  MOV R100, R12 ;  /* 0x0000000c00647202 */ /* 0x000fce0000000f00 */
.L_x_17633:
        /* <DEDUP_REMOVED lines=9> */
.L_x_17601:
        /* <DEDUP_REMOVED lines=56> */
.L_x_17636:
        /* <DEDUP_REMOVED lines=99> */
.L_x_17638:
[----:B------:R-:W-:Y:S05]  /*17ca0*/  BSYNC.RECONVERGENT B0 ;  /* 0x0000000000007941 */ /* 0x000fea0003800200 */
.L_x_17637:
        /* <DEDUP_REMOVED lines=12> */
.L_x_17640:
[----:B------:R-:W-:Y:S05]  /*17d70*/  BSYNC.RECONVERGENT B0 ;  /* 0x0000000000007941 */ /* 0x000fea0003800200 */
.L_x_17639:
        /* <DEDUP_REMOVED lines=70> */
[----:B------:R-:W-:Y:S02]  /*181e0*/  HADD2.F32 R102, -RZ, R60.H0_H0 ;  /* 0x2000003cff667230 */ /* 0x000fe40000004100 */
        /* <DEDUP_REMOVED lines=47> */
[----:B------:R-:W-:-:S02]  /*184e0*/  HADD2.F32 R77, -RZ, R72.H1_H1 ;  /* 0x30000048ff4d7230 */ /* 0x000fc40000004100 */
[C---:B------:R-:W-:Y:S01]  /*184f0*/  FMUL.FTZ R13, R8.reuse, R13 ;  /* 0x0000000d080d7220 */ /* 0x040fe20000410000 */
[----:B------:R-:W-:Y:S02]  /*18500*/  HADD2.F32 R79, -RZ, R56.H1_H1 ;  /* 0x30000038ff4f7230 */ /* 0x000fe40000004100 */
        /* <DEDUP_REMOVED lines=18> */
[----:B------:R-:W-:Y:S01]  /*18630*/  FFMA.FTZ R12, R12, R77, R79 ;  /* 0x0000004d0c0c7223 */ /* 0x000fe2000001004f */
[----:B------:R-:W-:Y:S02]  /*18640*/  HADD2.F32 R80, -RZ, R57.H0_H0 ;  /* 0x20000039ff507230 */ /* 0x000fe40000004100 */
[----:B------:R-:W-:Y:S02]  /*18650*/  HADD2.F32 R8, -RZ, R72.H0_H0 ;  /* 0x20000048ff087230 */ /* 0x000fe40000004100 */
[----:B------:R-:W-:Y:S02]  /*18660*/  HADD2.F32 R76, -RZ, R56.H0_H0 ;  /* 0x20000038ff4c7230 */ /* 0x000fe40000004100 */
[----:B------:R-:W-:Y:S01]  /*18670*/  FFMA.FTZ R13, R13, R78, R80 ;  /* 0x0000004e0d0d7223 */ /* 0x000fe20000010050 */
[----:B------:R-:W-:Y:S02]  /*18680*/  HADD2.F32 R81, -RZ, R73.H1_H1 ;  /* 0x30000049ff517230 */ /* 0x000fe40000004100 */
[----:B------:R-:W-:-:S02]  /*18690*/  HADD2.F32 R83, -RZ, R57.H1_H1 ;  /* 0x30000039ff537230 */ /* 0x000fc40000004100 */
        /* <DEDUP_REMOVED lines=38> */
[----:B------:R-:W-:Y:S01]  /*18900*/  FFMA.FTZ R33, R33, R8, R76 ;  /* 0x0000000821217223 */ /* 0x000fe2000001004c */
[----:B------:R-:W-:Y:S02]  /*18910*/  HADD2.F32 R81, -RZ, R64.H0_H0 ;  /* 0x20000040ff517230 */ /* 0x000fe40000004100 */
[----:B------:R-:W-:Y:S02]  /*18920*/  HADD2.F32 R83, -RZ, R48.H0_H0 ;  /* 0x20000030ff537230 */ /* 0x000fe40000004100 */
[----:B------:R-:W-:Y:S01]  /*18930*/  FFMA.FTZ R10, R10, R85, R101 ;  /* 0x000000550a0a7223 */ /* 0x000fe20000010065 */
[----:B------:R-:W-:Y:S02]  /*18940*/  HADD2.F32 R82, -RZ, R71.H0_H0 ;  /* 0x20000047ff527230 */ /* 0x000fe40000004100 */
[----:B------:R-:W-:Y:S02]  /*18950*/  HADD2.F32 R84, -RZ, R55.H0_H0 ;  /* 0x20000037ff547230 */ /* 0x000fe40000004100 */
        /* <DEDUP_REMOVED lines=8> */
[----:B------:R-:W-:Y:S01]  /*189e0*/  HADD2.F32 R104, -RZ, R44.H0_H0 ;  /* 0x2000002cff687230 */ /* 0x000fe20000004100 */
[----:B------:R-:W-:Y:S01]  /*189f0*/  F2FP.F16.F32.PACK_AB R15, R36, R37 ;  /* 0x00000025240f723e */ /* 0x000fe200000000ff */
[----:B------:R-:W-:Y:S02]  /*18a00*/  HADD2.F32 R85, -RZ, R65.H0_H0 ;  /* 0x20000041ff557230 */ /* 0x000fe40000004100 */
[----:B------:R-:W-:Y:S01]  /*18a10*/  FFMA.FTZ R79, R29, R8, R78 ;  /* 0x000000081d4f7223 */ /* 0x000fe2000001004e */
[----:B------:R-:W-:-:S02]  /*18a20*/  HADD2.F32 R101, -RZ, R49.H0_H0 ;  /* 0x20000031ff657230 */ /* 0x000fc40000004100 */
[----:B------:R-:W-:Y:S01]  /*18a30*/  FFMA.FTZ R78, R9, R102, R104 ;  /* 0x00000066094e7223 */ /* 0x000fe20000010068 */
[----:B------:R-:W-:Y:S01]  /*18a40*/  HADD2.F32 R81, -RZ, R67.H0_H0 ;  /* 0x20000043ff517230 */ /* 0x000fe20000004100 */
[----:B------:R-:W0:Y:S01]  /*18a50*/  LDC.64 R8, c[0x0][0x428] ;  /* 0x00010a00ff087b82 */ /* 0x000e220000000a00 */
        /* <DEDUP_REMOVED lines=17> */
[--C-:B------:R-:W-:Y:S02]  /*18b70*/  HADD2.F32 R84, -RZ, R62.reuse.H0_H0 ;  /* 0x2000003eff547230 */ /* 0x100fe40000004100 */
[----:B------:R-:W-:Y:S01]  /*18b80*/  FFMA.FTZ R82, R25, R82, R28 ;  /* 0x0000005219527223 */ /* 0x000fe2000001001c */
[----:B------:R-:W-:Y:S02]  /*18b90*/  HADD2.F32 R25, -RZ, R62.H1_H1 ;  /* 0x3000003eff197230 */ /* 0x000fe40000004100 */
[----:B------:R-:W-:Y:S02]  /*18ba0*/  HADD2.F32 R26, -RZ, R46.H0_H0 ;  /* 0x2000002eff1a7230 */ /* 0x000fe40000004100 */
[----:B------:R-:W-:-:S02]  /*18bb0*/  HADD2.F32 R28, -RZ, R47.H0_H0 ;  /* 0x2000002fff1c7230 */ /* 0x000fc40000004100 */
[----:B------:R-:W-:Y:S01]  /*18bc0*/  FFMA.FTZ R5, R22, R25, R27 ;  /* 0x0000001916057223 */ /* 0x000fe2000001001b */
[----:B------:R-:W-:Y:S01]  /*18bd0*/  LEA.HI.SX32 R25, R24, R109, 0x1d ;  /* 0x0000006d18197211 */ /* 0x000fe200078feaff */
[----:B------:R-:W-:Y:S01]  /*18be0*/  FFMA.FTZ R84, R23, R84, R26 ;  /* 0x0000005417547223 */ /* 0x000fe2000001001a */
[--C-:B------:R-:W-:Y:S02]  /*18bf0*/  HADD2.F32 R26, -RZ, R63.reuse.H0_H0 ;  /* 0x2000003fff1a7230 */ /* 0x100fe40000004100 */
[----:B------:R-:W-:Y:S01]  /*18c00*/  HADD2.F32 R22, -RZ, R63.H1_H1 ;  /* 0x3000003fff167230 */ /* 0x000fe20000004100 */
[----:B------:R-:W-:Y:S01]  /*18c10*/  IADD3 R29, PT, PT, R25, 0x200, RZ ;  /* 0x00000200191d7810 */ /* 0x000fe20007ffe0ff */
[----:B------:R-:W-:Y:S02]  /*18c20*/  HADD2.F32 R24, -RZ, R47.H1_H1 ;  /* 0x3000002fff187230 */ /* 0x000fe40000004100 */
[----:B------:R-:W-:Y:S01]  /*18c30*/  FFMA.FTZ R23, R11, R26, R28 ;  /* 0x0000001a0b177223 */ /* 0x000fe2000001001c */
[----:B------:R-:W-:Y:S01]  /*18c40*/  VIADD R27, R25, 0x100 ;  /* 0x00000100191b7836 */ /* 0x000fe20000000000 */
[----:B------:R-:W-:Y:S01]  /*18c50*/  F2FP.F16.F32.PACK_AB R11, R35, R32 ;  /* 0x00000020230b723e */ /* 0x000fe200000000ff */
[----:B------:R-:W-:-:S02]  /*18c60*/  VIADD R31, R25, 0x300 ;  /* 0x00000300191f7836 */ /* 0x000fc40000000000 */
[----:B------:R-:W-:Y:S01]  /*18c70*/  FFMA.FTZ R22, R21, R22, R24 ;  /* 0x0000001615167223 */ /* 0x000fe20000010018 */
[----:B0-----:R-:W-:Y:S01]  /*18c80*/  IMAD.WIDE.U32 R24, R25, 0x10, R8 ;  /* 0x0000001019187825 */ /* 0x001fe200078e0008 */
[----:B------:R-:W-:-:S03]  /*18c90*/  F2FP.F16.F32.PACK_AB R21, R85, R82 ;  /* 0x000000525515723e */ /* 0x000fc600000000ff */
[--C-:B------:R-:W-:Y:S01]  /*18ca0*/  IMAD.WIDE.U32 R26, R27, 0x10, R8.reuse ;  /* 0x000000101b1a7825 */ /* 0x100fe200078e0008 */
[----:B------:R-:W-:Y:S02]  /*18cb0*/  F2FP.F16.F32.PACK_AB R23, R22, R23 ;  /* 0x000000171617723e */ /* 0x000fe400000000ff */
[----:B------:R-:W-:Y:S01]  /*18cc0*/  F2FP.F16.F32.PACK_AB R22, R5, R84 ;  /* 0x000000540516723e */ /* 0x000fe200000000ff */
[----:B------:R-:W-:-:S04]  /*18cd0*/  IMAD.WIDE.U32 R28, R29, 0x10, R8 ;  /* 0x000000101d1c7825 */ /* 0x000fc800078e0008 */
[----:B------:R-:W-:Y:S01]  /*18ce0*/  IMAD.WIDE.U32 R30, R31, 0x10, R8 ;  /* 0x000000101f1e7825 */ /* 0x000fe200078e0008 */
[----:B------:R-:W-:Y:S02]  /*18cf0*/  F2FP.F16.F32.PACK_AB R9, R14, R13 ;  /* 0x0000000d0e09723e */ /* 0x000fe400000000ff */
[----:B------:R-:W-:Y:S02]  /*18d00*/  F2FP.F16.F32.PACK_AB R8, R12, R7 ;  /* 0x000000070c08723e */ /* 0x000fe400000000ff */
[----:B------:R-:W-:Y:S02]  /*18d10*/  F2FP.F16.F32.PACK_AB R14, R38, R39 ;  /* 0x00000027260e723e */ /* 0x000fe400000000ff */
[----:B------:R-:W-:Y:S01]  /*18d20*/  F2FP.F16.F32.PACK_AB R13, R19, R18 ;  /* 0x00000012130d723e */ /* 0x000fe200000000ff */
[----:B------:R0:W-:Y:S01]  /*18d30*/  STG.E.128 desc[UR6][R24.64], R8 ;  /* 0x0000000818007986 */ /* 0x0001e2000c101d06 */
[----:B------:R-:W-:Y:S02]  /*18d40*/  F2FP.F16.F32.PACK_AB R12, R17, R16 ;  /* 0x00000010110c723e */ /* 0x000fe400000000ff */
[----:B------:R-:W-:-:S02]  /*18d50*/  F2FP.F16.F32.PACK_AB R19, R83, R80 ;  /* 0x000000505313723e */ /* 0x000fc400000000ff */
[----:B------:R-:W-:Y:S01]  /*18d60*/  F2FP.F16.F32.PACK_AB R18, R79, R76 ;  /* 0x0000004c4f12723e */ /* 0x000fe200000000ff */
[----:B------:R0:W-:Y:S01]  /*18d70*/  STG.E.128 desc[UR6][R26.64], R12 ;  /* 0x0000000c1a007986 */ /* 0x0001e2000c101d06 */
[----:B------:R-:W-:Y:S02]  /*18d80*/  F2FP.F16.F32.PACK_AB R17, R77, R34 ;  /* 0x000000224d11723e */ /* 0x000fe400000000ff */
[----:B------:R-:W-:Y:S02]  /*18d90*/  F2FP.F16.F32.PACK_AB R16, R33, R20 ;  /* 0x000000142110723e */ /* 0x000fe400000000ff */
[----:B------:R-:W-:-:S03]  /*18da0*/  F2FP.F16.F32.PACK_AB R20, R81, R78 ;  /* 0x0000004e5114723e */ /* 0x000fc600000000ff */
[----:B------:R0:W-:Y:S04]  /*18db0*/  STG.E.128 desc[UR6][R28.64], R16 ;  /* 0x000000101c007986 */ /* 0x0001e8000c101d06 */
[----:B------:R0:W-:Y:S02]  /*18dc0*/  STG.E.128 desc[UR6][R30.64], R20 ;  /* 0x000000141e007986 */ /* 0x0001e4000c101d06 */
.L_x_17641:
[----:B0-----:R-:W0:Y:S01]  /*18dd0*/  LDC.64 R8, c[0x0][0x380] ;  /* 0x0000e000ff087b82 */ /* 0x001e220000000a00 */
[----:B------:R-:W-:Y:S01]  /*18de0*/  UPLOP3.LUT UP1, UPT, UPT, UPT, UP1, 0x40, 0x4 ;  /* 0x000000000004789c */ /* 0x000fe20003f2e810 */
[----:B0-----:R-:W-:-:S04]  /*18df0*/  IADD3 R96, PT, PT, R96, R8, RZ ;  /* 0x0000000860607210 */ /* 0x001fc80007ffe0ff */
[----:B------:R-:W-:-:S13]  /*18e00*/  ISETP.GE.AND P0, PT, R96, R9, PT ;  /* 0x000000096000720c */ /* 0x000fda0003f06270 */
[----:B------:R-:W-:Y:S05]  /*18e10*/  @!P0 BRA `(.L_x_17642) ;  /* 0xfffffe7800a08947 */ /* 0x000fea000383ffff */
[----:B------:R-:W-:Y:S05]  /*18e20*/  EXIT ;  /* 0x000000000000794d */ /* 0x000fea0003800000 */
.L_x_17643:
        /* <DEDUP_REMOVED lines=13> */
.L_x_27567:


//--------------------- .text._ZN10layer_norm13ln_fwd_kernelINS_13Kernel_traitsI6__halfS2_fS2_fjLj8192ELj1ELj1ELj8ELj16ENS_18Kernel_traits_baseILj8192ES2_S2_fS2_fjLj256EEEEELb1ELb1ELb0ELb0EEEvNS_9FwdParamsE --------------------------
	.section	.text._ZN10layer_norm13ln_fwd_kernelINS_13Kernel_traitsI6__halfS2_fS2_fjLj8192ELj1ELj1ELj8ELj16ENS_18Kernel_traits_baseILj8192ES2_S2_fS2_fjLj256EEEEELb1ELb1ELb0ELb0EEEvNS_9FwdParamsE,"ax",@progbits
	.align	128
        .global         _ZN10layer_norm13ln_fwd_kernelINS_13Kernel_traitsI6__halfS2_fS2_fjLj8192ELj1ELj1ELj8ELj16ENS_18Kernel_traits_baseILj8192ES2_S2_fS2_fjLj256EEEEELb1ELb1ELb0ELb0EEEvNS_9FwdParamsE
        .type           _ZN10layer_norm13ln_fwd_kernelINS_13Kernel_traitsI6__halfS2_fS2_fjLj8192ELj1ELj1ELj8ELj16ENS_18Kernel_traits_baseILj8192ES2_S2_fS2_fjLj256EEEEELb1ELb1ELb0ELb0EEEvNS_9FwdParamsE,@function
        .size           _ZN10layer_norm13ln_fwd_kernelINS_13Kernel_traitsI6__halfS2_fS2_fjLj8192ELj1ELj1ELj8ELj16ENS_18Kernel_traits_baseILj8192ES2_S2_fS2_fjLj256EEEEELb1ELb1ELb0ELb0EEEvNS_9FwdParamsE,(.L_x_27568 - _ZN10layer_norm13ln_fwd_kernelINS_13Kernel_traitsI6__halfS2_fS2_fjLj8192ELj1ELj1ELj8ELj16ENS_18Kernel_traits_baseILj8192ES2_S2_fS2_fjLj256EEEEELb1ELb1ELb0ELb0EEEvNS_9FwdParamsE)
        .other          _ZN10layer_norm13ln_fwd_kernelINS_13Kernel_traitsI6__halfS2_fS2_fjLj8192ELj1ELj1ELj8ELj16ENS_18Kernel_traits_baseILj8192ES2_S2_fS2_fjLj256EEEEELb1ELb1ELb0ELb0EEEvNS_9FwdParamsE,@"STO_CUDA_ENTRY STV_DEFAULT"
_ZN10layer_norm13ln_fwd_kernelINS_13Kernel_traitsI6__halfS2_fS2_fjLj8192ELj1ELj1ELj8ELj16ENS_18Kernel_traits_baseILj8192ES2_S2_fS2_fjLj256EEEEELb1ELb1ELb0ELb0EEEvNS_9FwdParamsE:
.text._ZN10layer_norm13ln_fwd_kernelINS_13Kernel_traitsI6__halfS2_fS2_fjLj8192ELj1ELj1ELj8ELj16ENS_18Kernel_traits_baseILj8192ES2_S2_fS2_fjLj256EEEEELb1ELb1ELb0ELb0EEEvNS_9FwdParamsE:
        /* <DEDUP_REMOVED lines=76> */
.L_x_17645:
        /* <DEDUP_REMOVED lines=19> */
[----:B---3--:R-:W-:-:S04]  /*05f0*/  @P1 IMAD.WIDE.U32 R60, R3, 0x10, R56 ;  /* 0x00000010033c1825 */ /* 0x008fc800078e0038 */
[----:B------:R-:W-:Y:S01]  /*0600*/  @P1 VIADD R3, R3, 0x100 ;  /* 0x0000010003031836 */ /* 0x000fe20000000000 */
        /* <DEDUP_REMOVED lines=11> */
[----:B------:R-:W-:Y:S01]  /*06c0*/  IMAD.MOV.U32 R38, RZ, RZ, RZ ;  /* 0x000000ffff267224 */ /* 0x000fe200078e00ff */
[----:B------:R-:W-:Y:S01]  /*06d0*/  CS2R R36, SRZ ;  /* 0x0000000000247805 */ /* 0x000fe2000001ff00 */
[----:B------:R-:W-:Y:S01]  /*06e0*/  IMAD.MOV.U32 R26, RZ, RZ, RZ ;  /* 0x000000ffff1a7224 */ /* 0x000fe200078e00ff */
[----:B------:R-:W-:Y:S02]  /*06f0*/  CS2R R24, SRZ ;  /* 0x0000000000187805 */ /* 0x000fe4000001ff00 */
[----:B------:R-:W-:Y:S02]  /*0700*/  CS2R R12, SRZ ;  /* 0x00000000000c7805 */ /* 0x000fe4000001ff00 */
[----:B------:R-:W-:Y:S02]  /*0710*/  @P3 CS2R R50, SRZ ;  /* 0x0000000000323805 */ /* 0x000fe4000001ff00 */
[----:B------:R-:W-:Y:S01]  /*0720*/  @P3 CS2R R48, SRZ ;  /* 0x0000000000303805 */ /* 0x000fe2000001ff00 */
[----:B------:R-:W-:Y:S01]  /*0730*/  @P0 IMAD.MOV.U32 R15, RZ, RZ, RZ ;  /* 0x000000ffff0f0224 */ /* 0x000fe200078e00ff */
[----:B------:R-:W-:Y:S01]  /*0740*/  @P2 MOV R39, RZ ;  /* 0x000000ff00272202 */ /* 0x000fe20000000f00 */
[----:B----4-:R-:W-:-:S07]  /*0750*/  @P1 IMAD.MOV.U32 R27, RZ, RZ, RZ ;  /* 0x000000ffff1b1224 */ /* 0x010fce00078e00ff */
.L_x_17646:
[----:B------:R-:W-:Y:S05]  /*0760*/  BSYNC.RECONVERGENT B0 ;  /* 0x0000000000007941 */ /* 0x000fea0003800200 */
.L_x_17644:
[----:B------:R-:W0:Y:S08]  /*0770*/  S2UR UR4, SR_CTAID.X ;  /* 0x00000000000479c3 */ /* 0x000e300000002500 */
[----:B------:R-:W0:Y:S02]  /*0780*/  LDC R3, c[0x0][0x384] ;  /* 0x0000e100ff037b82 */ /* 0x000e240000000800 */
[----:B0-----:R-:W-:-:S13]  /*0790*/  ISETP.LE.AND P0, PT, R3, UR4, PT ;  /* 0x0000000403007c0c */ /* 0x001fda000bf03270 */
[----:B------:R-:W-:Y:S05]  /*07a0*/  @P0 EXIT ;  /* 0x000000000000094d */ /* 0x000fea0003800000 */
[----:B------:R-:W0:Y:S01]  /*07b0*/  LDC R7, c[0x0][0x360] ;  /* 0x0000d800ff077b82 */ /* 0x000e220000000800 */
[----:B------:R-:W-:Y:S01]  /*07c0*/  IMAD.HI.U32 R3, R104, -0x2daee0ad, RZ ;  /* 0xd2511f5368037827 */ /* 0x000fe200078e00ff */
[----:B------:R-:W-:Y:S01]  /*07d0*/  UIADD3 UR5, UPT, UPT, UR8, -0x61c88647, URZ ;  /* 0x9e3779b908057890 */ /* 0x000fe2000fffe0ff */
[----:B------:R-:W-:Y:S01]  /*07e0*/  LOP3.LUT R61, R0, 0xe0, RZ, 0xc0, !PT ;  /* 0x000000e0003d7812 */ /* 0x000fe200078ec0ff */
[----:B------:R-:W-:Y:S01]  /*07f0*/  UIADD3 UR6, UPT, UPT, UR9, -0x4498517b, URZ ;  /* 0xbb67ae8509067890 */ /* 0x000fe2000fffe0ff */
[----:B------:R-:W-:Y:S01]  /*0800*/  IMAD R58, R104, -0x2daee0ad, RZ ;  /* 0xd2511f53683a7824 */ /* 0x000fe200078e02ff */
[----:B------:R-:W-:Y:S01]  /*0810*/  LOP3.LUT R3, R3, UR9, RZ, 0x3c, !PT ;  /* 0x0000000903037c12 */ /* 0x000fe2000f8e3cff */
[----:B------:R-:W-:Y:S01]  /*0820*/  UIADD3 UR12, UPT, UPT, UR9, 0x76cf5d0a, URZ ;  /* 0x76cf5d0a090c7890 */ /* 0x000fe2000fffe0ff */
[----:B------:R-:W-:Y:S01]  /*0830*/  LOP3.LUT R4, R4, 0x3, RZ, 0xc0, !PT ;  /* 0x0000000304047812 */ /* 0x000fe200078ec0ff */
[----:B------:R-:W-:Y:S02]  /*0840*/  UIADD3 UR7, UPT, UPT, UR8, 0x3c6ef372, URZ ;  /* 0x3c6ef37208077890 */ /* 0x000fe4000fffe0ff */
[----:B------:R-:W-:Y:S01]  /*0850*/  IMAD.HI.U32 R5, R3, -0x326172a9, RZ ;  /* 0xcd9e8d5703057827 */ /* 0x000fe200078e00ff */
[----:B------:R-:W-:-:S02]  /*0860*/  UIADD3 UR13, UPT, UPT, UR8, -0x255992d5, URZ ;  /* 0xdaa66d2b080d7890 */ /* 0x000fc4000fffe0ff */
[----:B------:R-:W-:Y:S02]  /*0870*/  UIADD3 UR14, UPT, UPT, UR9, -0x126145ec, URZ ;  /* 0xed9eba14090e7890 */ /* 0x000fe4000fffe0ff */
[----:B------:R-:W-:Y:S02]  /*0880*/  UIADD3 UR15, UPT, UPT, UR8, -0x4ab325aa, URZ ;  /* 0xb54cda56080f7890 */ /* 0x000fe4000fffe0ff */
[----:B------:R-:W-:Y:S01]  /*0890*/  UIADD3 UR19, UPT, UPT, UR9, 0x1fd5c5a3, URZ ;  /* 0x1fd5c5a309137890 */ /* 0x000fe2000fffe0ff */
[----:B------:R-:W1:Y:S01]  /*08a0*/  LDCU.64 UR24, c[0x0][0x3e0] ;  /* 0x00007c00ff1877ac */ /* 0x000e620008000a00 */
[----:B0-----:R-:W-:Y:S01]  /*08b0*/  IMAD R7, R7, UR4, R0 ;  /* 0x0000000407077c24 */ /* 0x001fe2000f8e0200 */
[----:B------:R-:W-:Y:S01]  /*08c0*/  UIADD3 UR20, UPT, UPT, UR8, -0xe443238, URZ ;  /* 0xf1bbcdc808147890 */ /* 0x000fe2000fffe0ff */
[----:B------:R-:W-:Y:S01]  /*08d0*/  IMAD.SHL.U32 R0, R0, 0x20, RZ ;  /* 0x0000002000007824 */ /* 0x000fe200078e00ff */
        /* <DEDUP_REMOVED lines=16> */
[----:B------:R-:W-:Y:S01]  /*09e0*/  IMAD R6, R3, -0x326172a9, RZ ;  /* 0xcd9e8d5703067824 */ /* 0x000fe200078e02ff */
[----:B------:R-:W-:Y:S01]  /*09f0*/  LOP3.LUT R56, R59, UR12, R56, 0x96, !PT ;  /* 0x0000000c3b387c12 */ /* 0x000fe2000f8e9638 */
[----:B------:R-:W-:Y:S01]  /*0a00*/  IMAD.HI.U32 R3, R57, -0x326172a9, RZ ;  /* 0xcd9e8d5739037827 */ /* 0x000fe200078e00ff */
[----:B------:R-:W-:-:S02]  /*0a10*/  UIADD3 UR12, UPT, UPT, UR8, 0x1715609d, URZ ;  /* 0x1715609d080c7890 */ /* 0x000fc4000fffe0ff */
[----:B------:R-:W-:Y:S01]  /*0a20*/  UISETP.NE.AND.EX UP0, UPT, UR25, URZ, UPT, UP0 ;  /* 0x000000ff1900728c */ /* 0x000fe2000bf05300 */
[----:B------:R-:W-:Y:S01]  /*0a30*/  IMAD R57, R57, -0x326172a9, RZ ;  /* 0xcd9e8d5739397824 */ /* 0x000fe200078e02ff */
[----:B------:R-:W-:Y:S01]  /*0a40*/  LOP3.LUT R3, R6, UR7, R3, 0x96, !PT ;  /* 0x0000000706037c12 */ /* 0x000fe2000f8e9603 */
[----:B------:R-:W-:Y:S01]  /*0a50*/  IMAD.HI.U32 R6, R56, -0x326172a9, RZ ;  /* 0xcd9e8d5738067827 */ /* 0x000fe200078e00ff */
[----:B------:R-:W-:Y:S02]  /*0a60*/  UIADD3 UR7, UPT, UPT, UR9, -0x56f99767, URZ ;  /* 0xa906689909077890 */ /* 0x000fe4000fffe0ff */
[----:B------:R-:W-:Y:S01]  /*0a70*/  UPLOP3.LUT UP2, UPT, UPT, UPT, UPT, 0x40, 0x4 ;  /* 0x000000000004789c */ /* 0x000fe20003f4e870 */
[----:B------:R-:W-:Y:S01]  /*0a80*/  IMAD R58, R5, -0x2daee0ad, RZ ;  /* 0xd2511f53053a7824 */ /* 0x000fe200078e02ff */
[----:B------:R-:W-:Y:S01]  /*0a90*/  LOP3.LUT R6, R57, UR13, R6, 0x96, !PT ;  /* 0x0000000d39067c12 */ /* 0x000fe2000f8e9606 */
[----:B------:R-:W-:Y:S01]  /*0aa0*/  IMAD.HI.U32 R5, R3, -0x2daee0ad, RZ ;  /* 0xd2511f5303057827 */ /* 0x000fe200078e00ff */
[----:B------:R-:W-:-:S03]  /*0ab0*/  UIADD3 UR13, UPT, UPT, UR9, 0x646e171e, URZ ;  /* 0x646e171e090d7890 */ /* 0x000fc6000fffe0ff */
        /* <DEDUP_REMOVED lines=25> */
[C---:B------:R-:W-:Y:S01]  /*0c50*/  LOP3.LUT R56, R58.reuse, 0xff, RZ, 0xc0, !PT ;  /* 0x000000ff3a387812 */ /* 0x040fe200078ec0ff */
[----:B------:R-:W-:Y:S01]  /*0c60*/  IMAD.HI.U32 R2, R57, -0x326172a9, RZ ;  /* 0xcd9e8d5739027827 */ /* 0x000fe200078e00ff */
[----:B------:R-:W-:Y:S01]  /*0c70*/  LOP3.LUT R58, R58, 0xffffff00, RZ, 0xc0, !PT ;  /* 0xffffff003a3a7812 */ /* 0x000fe200078ec0ff */
[----:B------:R-:W4:Y:S01]  /*0c80*/  LDCU.64 UR14, c[0x0][0x380] ;  /* 0x00007000ff0e77ac */ /* 0x000f220008000a00 */
[----:B------:R-:W-:Y:S01]  /*0c90*/  VIADDMNMX R61, R56, -R61, RZ, !PT ;  /* 0x8000003d383d7246 */ /* 0x000fe200078001ff */
[----:B------:R-:W-:Y:S01]  /*0ca0*/  IMAD.HI.U32 R5, R3, -0x2daee0ad, RZ ;  /* 0xd2511f5303057827 */ /* 0x000fe200078e00ff */
[----:B------:R-:W-:-:S02]  /*0cb0*/  LOP3.LUT R2, R59, UR5, R2, 0x96, !PT ;  /* 0x000000053b027c12 */ /* 0x000fc4000f8e9602 */
[----:B------:R-:W-:Y:S01]  /*0cc0*/  VIMNMX R61, PT, PT, R61, 0x20, PT ;  /* 0x000000203d3d7848 */ /* 0x000fe20003fe0100 */
[----:B------:R-:W-:Y:S01]  /*0cd0*/  IMAD R57, R57, -0x326172a9, RZ ;  /* 0xcd9e8d5739397824 */ /* 0x000fe200078e02ff */
[----:B------:R-:W-:Y:S01]  /*0ce0*/  LOP3.LUT R5, R6, UR19, R5, 0x96, !PT ;  /* 0x0000001306057c12 */ /* 0x000fe2000f8e9605 */
[----:B------:R-:W-:Y:S01]  /*0cf0*/  IMAD R6, R3, -0x2daee0ad, RZ ;  /* 0xd2511f5303067824 */ /* 0x000fe200078e02ff */
[----:B------:R-:W-:Y:S01]  /*0d00*/  LOP3.LUT R59, R0, 0x3e0, RZ, 0xc0, !PT ;  /* 0x000003e0003b7812 */ /* 0x000fe200078ec0ff */
[----:B------:R-:W-:Y:S02]  /*0d10*/  IMAD R61, R61, 0x8, R58 ;  /* 0x000000083d3d7824 */ /* 0x000fe400078e023a */
[----:B------:R-:W-:Y:S01]  /*0d20*/  IMAD.HI.U32 R3, R2, -0x2daee0ad, RZ ;  /* 0xd2511f5302037827 */ /* 0x000fe200078e00ff */
[----:B------:R-:W-:Y:S02]  /*0d30*/  VIADDMNMX R59, R56, -R59, RZ, !PT ;  /* 0x8000003b383b7246 */ /* 0x000fe400078001ff */
[----:B------:R-:W-:Y:S01]  /*0d40*/  I2FP.F32.U32 R61, R61 ;  /* 0x0000003d003d7245 */ /* 0x000fe20000201000 */
[----:B------:R-:W-:Y:S01]  /*0d50*/  IMAD.HI.U32 R0, R5, -0x326172a9, RZ ;  /* 0xcd9e8d5705007827 */ /* 0x000fe200078e00ff */
[----:B------:R-:W-:-:S02]  /*0d60*/  LOP3.LUT R56, R6, UR6, R3, 0x96, !PT ;  /* 0x0000000606387c12 */ /* 0x000fc4000f8e9603 */
[----:B------:R0:W0:Y:S01]  /*0d70*/  MUFU.RCP R102, R61 ;  /* 0x0000003d00667308 */ /* 0x0000220000001000 */
[----:B------:R-:W-:Y:S01]  /*0d80*/  IMAD R3, R5, -0x326172a9, RZ ;  /* 0xcd9e8d5705037824 */ /* 0x000fe200078e02ff */
[----:B------:R-:W-:Y:S01]  /*0d90*/  LOP3.LUT R0, R57, UR20, R0, 0x96, !PT ;  /* 0x0000001439007c12 */ /* 0x000fe2000f8e9600 */
[----:B------:R-:W-:Y:S01]  /*0da0*/  IMAD.HI.U32 R6, R56, -0x326172a9, RZ ;  /* 0xcd9e8d5738067827 */ /* 0x000fe200078e00ff */
[----:B------:R-:W-:-:S03]  /*0db0*/  VIMNMX R59, PT, PT, R59, 0x20, PT ;  /* 0x000000203b3b7848 */ /* 0x000fc60003fe0100 */
[----:B------:R-:W-:Y:S01]  /*0dc0*/  IMAD R2, R2, -0x2daee0ad, RZ ;  /* 0xd2511f5302027824 */ /* 0x000fe200078e02ff */
[----:B------:R-:W-:Y:S01]  /*0dd0*/  LOP3.LUT R6, R3, UR22, R6, 0x96, !PT ;  /* 0x0000001603067c12 */ /* 0x000fe2000f8e9606 */
[----:B------:R-:W-:Y:S01]  /*0de0*/  IMAD.HI.U32 R5, R0, -0x2daee0ad, RZ ;  /* 0xd2511f5300057827 */ /* 0x000fe200078e00ff */
[----:B------:R-:W-:-:S03]  /*0df0*/  LEA R101, R59, R58, 0x3 ;  /* 0x0000003a3b657211 */ /* 0x000fc600078e18ff */
[----:B------:R-:W-:Y:S01]  /*0e00*/  IMAD.MOV.U32 R3, RZ, RZ, RZ ;  /* 0x000000ffff037224 */ /* 0x000fe200078e00ff */
[----:B------:R-:W-:Y:S01]  /*0e10*/  LOP3.LUT R5, R2, UR21, R5, 0x96, !PT ;  /* 0x0000001502057c12 */ /* 0x000fe2000f8e9605 */
[----:B------:R-:W-:Y:S02]  /*0e20*/  IMAD R2, R56, -0x326172a9, RZ ;  /* 0xcd9e8d5738027824 */ /* 0x000fe400078e02ff */
[----:B01234-:R-:W-:-:S07]  /*0e30*/  IMAD R0, R0, -0x2daee0ad, RZ ;  /* 0xd2511f5300007824 */ /* 0x01ffce00078e02ff */
.L_x_17994:
[----:B0-----:R-:W0:Y:S01]  /*0e40*/  @UP0 LDCU.64 UR6, c[0x0][0x3e0] ;  /* 0x00007c00ff0607ac */ /* 0x001e220008000a00 */
[----:B------:R-:W-:Y:S01]  /*0e50*/  PLOP3.LUT P0, PT, PT, PT, UP0, 0x80, 0x8 ;  /* 0x000000000008781c */ /* 0x000fe20003f0f008 */
[----:B0-----:R-:W-:-:S06]  /*0e60*/  @UP0 UIMAD.WIDE UR6, UR4, 0x2, UR6 ;  /* 0x00000002040608a5 */ /* 0x001fcc000f8e0206 */
[----:B-1234-:R-:W-:Y:S01]  /*0e70*/  IMAD.U32 R98, RZ, RZ, UR6 ;  /* 0x00000006ff627e24 */ /* 0x01efe2000f8e00ff */
[----:B------:R-:W-:-:S05]  /*0e80*/  MOV R99, UR7 ;  /* 0x0000000700637c02 */ /* 0x000fca0008000f00 */
[----:B------:R-:W2:Y:S01]  /*0e90*/  @P0 LDG.E.U16 R98, desc[UR10][R98.64] ;  /* 0x0000000a62620981 */ /* 0x000ea2000c1e1500 */
[----:B------:R-:W-:Y:S01]  /*0ea0*/  UIMAD UR5, UR4, UR16, URZ ;  /* 0x00000010040572a4 */ /* 0x000fe2000f8e02ff */
[----:B------:R-:W-:Y:S01]  /*0eb0*/  PLOP3.LUT P0, PT, PT, PT, UP0, 0x80, 0x8 ;  /* 0x000000000008781c */ /* 0x000fe20003f0f008 */
[----:B------:R-:W-:Y:S01]  /*0ec0*/  BSSY.RECONVERGENT B0, `(.L_x_17647) ;  /* 0x0000673000007945 */ /* 0x000fe20003800200 */
[----:B------:R-:W0:Y:S01]  /*0ed0*/  S2R R96, SR_TID.X ;  /* 0x0000000000607919 */ /* 0x000e220000002100 */
[----:B------:R-:W-:Y:S01]  /*0ee0*/  USHF.R.S32.HI UR6, URZ, 0x1f, UR5 ;  /* 0x0000001fff067899 */ /* 0x000fe20008011405 */
[----:B------:R-:W-:Y:S02]  /*0ef0*/  PLOP3.LUT P1, PT, PT, PT, UP0, 0x80, 0x8 ;  /* 0x000000000008781c */ /* 0x000fe40003f2f008 */
[----:B------:R-:W-:Y:S01]  /*0f00*/  ISETP.GE.U32.AND P2, PT, R100, 0x100, PT ;  /* 0x000001006400780c */ /* 0x000fe20003f46070 */
[----:B------:R-:W-:-:S03]  /*0f10*/  ULEA.HI UR6, UR6, UR5, URZ, 0x3 ;  /* 0x0000000506067291 */ /* 0x000fc6000f8f18ff */
[----:B------:R-:W-:-:S03]  /*0f20*/  UMOV UR5, 0x3f800000 ;  /* 0x3f80000000057882 */ /* 0x000fc60000000000 */
[----:B------:R-:W-:-:S05]  /*0f30*/  IMAD.U32 R105, RZ, RZ, UR6 ;  /* 0x00000006ff697e24 */ /* 0x000fca000f8e00ff */
[----:B0-----:R-:W-:Y:S01]  /*0f40*/  LEA.HI.SX32 R105, R105, R96, 0x1d ;  /* 0x0000006069697211 */ /* 0x001fe200078feaff */
[----:B--2---:R-:W-:-:S04]  /*0f50*/  @P0 HADD2.F32 R97, -RZ, R98.H0_H0 ;  /* 0x20000062ff610230 */ /* 0x004fc80000004100 */
[----:B------:R-:W-:Y:S01]  /*0f60*/  IMAD.MOV.U32 R98, RZ, RZ, R105 ;  /* 0x000000ffff627224 */ /* 0x000fe200078e0069 */
[----:B------:R-:W-:Y:S02]  /*0f70*/  @P1 R2UR UR5, R97 ;  /* 0x00000000610512ca */ /* 0x000fe400000e0000 */
[----:B------:R-:W-:Y:S01]  /*0f80*/  P2R R97, PR, RZ, 0x4 ;  /* 0x00000004ff617803 */ /* 0x000fe20000000000 */
[----:B------:R-:W-:-:S12]  /*0f90*/  @!P2 BRA `(.L_x_17648) ;  /* 0x000000640094a947 */ /* 0x000fd80003800000 */
        /* <DEDUP_REMOVED lines=21> */
.L_x_27404:
[----:B------:R-:W-:Y:S05]  /*10f0*/  BRX R64 -0x1100                                        (*"BRANCH_TARGETS .L_x_27405,.L_x_27406,.L_x_27407"*) ;  /* 0xffffffec40c07949 */ /* 0x000fea000383ffff */
.L_x_27407:
[----:B------:R-:W-:Y:S01]  /*1100*/  VIADD R66, R4, 0x1 ;  /* 0x0000000104427836 */ /* 0x000fe20000000000 */
[----:B------:R-:W-:Y:S01]  /*1110*/  MOV R98, R0 ;  /* 0x0000000000627202 */ /* 0x000fe20000000f00 */
[----:B------:R-:W-:Y:S01]  /*1120*/  IMAD.MOV.U32 R67, RZ, RZ, R6 ;  /* 0x000000ffff437224 */ /* 0x000fe200078e0006 */
[----:B------:R-:W-:Y:S06]  /*1130*/  BRA `(.L_x_17651) ;  /* 0x0000000400387947 */ /* 0x000fec0003800000 */
.L_x_27405:
[----:B------:R-:W-:Y:S02]  /*1140*/  HFMA2 R66, -RZ, RZ, 0, 1.78813934326171875e-07 ;  /* 0x00000003ff427431 */ /* 0x000fe400000001ff */
[----:B------:R-:W-:Y:S02]  /*1150*/  IMAD.MOV.U32 R98, RZ, RZ, R0 ;  /* 0x000000ffff627224 */ /* 0x000fe400078e0000 */
[----:B------:R-:W-:Y:S01]  /*1160*/  IMAD.MOV.U32 R67, RZ, RZ, R5 ;  /* 0x000000ffff437224 */ /* 0x000fe200078e0005 */
[----:B------:R-:W-:Y:S06]  /*1170*/  BRA `(.L_x_17651) ;  /* 0x0000000400287947 */ /* 0x000fec0003800000 */
.L_x_27406:
        /* <DEDUP_REMOVED lines=13> */
.L_x_17653:
[----:B------:R-:W-:Y:S05]  /*1250*/  BSYNC.RECONVERGENT B2 ;  /* 0x0000000000027941 */ /* 0x000fea0003800200 */
.L_x_17652:
        /* <DEDUP_REMOVED lines=60> */
.L_x_17651:
[----:B------:R-:W-:Y:S05]  /*1620*/  BSYNC.RECONVERGENT B1 ;  /* 0x0000000000017941 */ /* 0x000fea0003800200 */
.L_x_17650:
        /* <DEDUP_REMOVED lines=27> */
.L_x_17656:
        /* <DEDUP_REMOVED lines=13> */
.L_x_17658:
[----:B------:R-:W-:Y:S05]  /*18b0*/  BSYNC.RECONVERGENT B2 ;  /* 0x0000000000027941 */ /* 0x000fea0003800200 */
.L_x_17657:
        /* <DEDUP_REMOVED lines=61> */
.L_x_17655:
[----:B------:R-:W-:Y:S05]  /*1c90*/  BSYNC.RECONVERGENT B1 ;  /* 0x0000000000017941 */ /* 0x000fea0003800200 */
.L_x_17654:
[----:B------:R-:W-:Y:S01]  /*1ca0*/  I2FP.F32.U32 R4, R65 ;  /* 0x0000004100047245 */ /* 0x000fe20000201000 */
[----:B------:R-:W-:Y:S01]  /*1cb0*/  HADD2.F32 R68, -RZ, R68.H1_H1 ;  /* 0x30000044ff447230 */ /* 0x000fe20000004100 */
[----:B------:R-:W-:Y:S01]  /*1cc0*/  ISETP.NE.AND P1, PT, R67, 0x1, PT ;  /* 0x000000014300780c */ /* 0x000fe20003f25270 */
[----:B------:R-:W-:Y:S01]  /*1cd0*/  BSSY.RECONVERGENT B1, `(.L_x_17659) ;  /* 0x000005f000017945 */ /* 0x000fe20003800200 */
[----:B------:R-:W-:Y:S02]  /*1ce0*/  IMAD.MOV.U32 R66, RZ, RZ, R2 ;  /* 0x000000ffff427224 */ /* 0x000fe400078e0002 */
[----:B------:R-:W-:Y:S01]  /*1cf0*/  FFMA.FTZ R65, R4, R113, 1.1641532182693481445e-10 ;  /* 0x2f00000004417423 */ /* 0x000fe20000010071 */
[----:B------:R-:W-:-:S04]  /*1d00*/  FMUL.FTZ R68, R68, UR5 ;  /* 0x0000000544447c20 */ /* 0x000fc80008410000 */
[----:B------:R-:W-:Y:S01]  /*1d10*/  FMUL.FTZ R68, R68, R99 ;  /* 0x0000006344447220 */ /* 0x000fe20000410000 */
[----:B------:R-:W-:Y:S01]  /*1d20*/  FSETP.GTU.FTZ.AND P0, PT, R65, R112, PT ;  /* 0x000000704100720b */ /* 0x000fe20003f1c000 */
[----:B------:R-:W-:-:S03]  /*1d30*/  HADD2.F32 R65, -RZ, R16.H1_H1 ;  /* 0x30000010ff417230 */ /* 0x000fc60000004100 */
        /* <DEDUP_REMOVED lines=13> */
.L_x_17661:
        /* <DEDUP_REMOVED lines=13> */
.L_x_17663:
[----:B------:R-:W-:Y:S05]  /*1ee0*/  BSYNC.RECONVERGENT B2 ;  /* 0x0000000000027941 */ /* 0x000fea0003800200 */
.L_x_17662:
        /* <DEDUP_REMOVED lines=61> */
.L_x_17660:
[----:B------:R-:W-:Y:S05]  /*22c0*/  BSYNC.RECONVERGENT B1 ;  /* 0x0000000000017941 */ /* 0x000fea0003800200 */
.L_x_17659:
        /* <DEDUP_REMOVED lines=23> */
.L_x_17666:
        /* <DEDUP_REMOVED lines=13> */
.L_x_17668:
[----:B------:R-:W-:Y:S05]  /*2510*/  BSYNC.RECONVERGENT B2 ;  /* 0x0000000000027941 */ /* 0x000fea0003800200 */
.L_x_17667:
        /* <DEDUP_REMOVED lines=61> */
.L_x_17665:
[----:B------:R-:W-:Y:S05]  /*28f0*/  BSYNC.RECONVERGENT B1 ;  /* 0x0000000000017941 */ /* 0x000fea0003800200 */
.L_x_17664:
[----:B------:R-:W-:Y:S01]  /*2900*/  I2FP.F32.U32 R4, R67 ;  /* 0x0000004300047245 */ /* 0x000fe20000201000 */
[----:B------:R-:W-:Y:S01]  /*2910*/  HADD2.F32 R69, -RZ, R69.H1_H1 ;  /* 0x30000045ff457230 */ /* 0x000fe20000004100 */
[----:B------:R-:W-:Y:S01]  /*2920*/  ISETP.NE.AND P3, PT, R106, 0x1, PT ;  /* 0x000000016a00780c */ /* 0x000fe20003f65270 */
[----:B------:R-:W-:Y:S01]  /*2930*/  BSSY.RECONVERGENT B1, `(.L_x_17669) ;  /* 0x000005f000017945 */ /* 0x000fe20003800200 */
[----:B------:R-:W-:Y:S02]  /*2940*/  IMAD.MOV.U32 R107, RZ, RZ, 0x2 ;  /* 0x00000002ff6b7424 */ /* 0x000fe400078e00ff */
        /* <DEDUP_REMOVED lines=18> */
.L_x_17671:
        /* <DEDUP_REMOVED lines=13> */
.L_x_17673:
[----:B------:R-:W-:Y:S05]  /*2b40*/  BSYNC.RECONVERGENT B2 ;  /* 0x0000000000027941 */ /* 0x000fea0003800200 */
.L_x_17672:
        /* <DEDUP_REMOVED lines=61> */
.L_x_17670:
[----:B------:R-:W-:Y:S05]  /*2f20*/  BSYNC.RECONVERGENT B1 ;  /* 0x0000000000017941 */ /* 0x000fea0003800200 */
.L_x_17669:
        /* <DEDUP_REMOVED lines=23> */
.L_x_17676:
        /* <DEDUP_REMOVED lines=13> */
.L_x_17678:
[----:B------:R-:W-:Y:S05]  /*3170*/  BSYNC.RECONVERGENT B2 ;  /* 0x0000000000027941 */ /* 0x000fea0003800200 */
.L_x_17677:
        /* <DEDUP_REMOVED lines=61> */
.L_x_17675:
[----:B------:R-:W-:Y:S05]  /*3550*/  BSYNC.RECONVERGENT B1 ;  /* 0x0000000000017941 */ /* 0x000fea0003800200 */
.L_x_17674:
        /* <DEDUP_REMOVED lines=23> */
.L_x_17681:
        /* <DEDUP_REMOVED lines=13> */
.L_x_17683:
[----:B------:R-:W-:Y:S05]  /*37a0*/  BSYNC.RECONVERGENT B2 ;  /* 0x0000000000027941 */ /* 0x000fea0003800200 */
.L_x_17682:
        /* <DEDUP_REMOVED lines=61> */
.L_x_17680:
[----:B------:R-:W-:Y:S05]  /*3b80*/  BSYNC.RECONVERGENT B1 ;  /* 0x0000000000017941 */ /* 0x000fea0003800200 */
.L_x_17679:
[----:B------:R-:W-:Y:S01]  /*3b90*/  I2FP.F32.U32 R4, R106 ;  /* 0x0000006a00047245 */ /* 0x000fe20000201000 */
[----:B------:R-:W-:Y:S01]  /*3ba0*/  HADD2.F32 R70, -RZ, R71.H0_H0 ;  /* 0x20000047ff467230 */ /* 0x000fe20000004100 */
[----:B------:R-:W-:Y:S01]  /*3bb0*/  ISETP.NE.AND P6, PT, R109, 0x1, PT ;  /* 0x000000016d00780c */ /* 0x000fe20003fc5270 */
[----:B------:R-:W-:Y:S01]  /*3bc0*/  HADD2.F32 R106, -RZ, R19.H0_H0 ;  /* 0x20000013ff6a7230 */ /* 0x000fe20000004100 */
[----:B------:R-:W-:Y:S01]  /*3bd0*/  BSSY.RECONVERGENT B1, `(.L_x_17684) ;  /* 0x0000060000017945 */ /* 0x000fe20003800200 */
[----:B------:R-:W-:Y:S01]  /*3be0*/  FFMA.FTZ R107, R4, R113, 1.1641532182693481445e-10 ;  /* 0x2f000000046b7423 */ /* 0x000fe20000010071 */
[----:B------:R-:W-:Y:S01]  /*3bf0*/  FMUL.FTZ R70, R70, UR5 ;  /* 0x0000000546467c20 */ /* 0x000fe20008410000 */
[----:B------:R-:W-:Y:S02]  /*3c00*/  IMAD.MOV.U32 R4, RZ, RZ, 0x2 ;  /* 0x00000002ff047424 */ /* 0x000fe400078e00ff */
[----:B------:R-:W-:Y:S02]  /*3c10*/  IMAD.MOV.U32 R108, RZ, RZ, R2 ;  /* 0x000000ffff6c7224 */ /* 0x000fe400078e0002 */
        /* <DEDUP_REMOVED lines=14> */
.L_x_17686:
        /* <DEDUP_REMOVED lines=15> */
.L_x_17688:
[----:B------:R-:W-:Y:S05]  /*3df0*/  BSYNC.RECONVERGENT B2 ;  /* 0x0000000000027941 */ /* 0x000fea0003800200 */
.L_x_17687:
        /* <DEDUP_REMOVED lines=57> */
[----:B------:R-:W-:Y:S01]  /*4190*/  MOV R108, R98 ;  /* 0x00000062006c7202 */ /* 0x000fe20000000f00 */
[----:B------:R-:W-:Y:S01]  /*41a0*/  IMAD.MOV.U32 R98, RZ, RZ, R4 ;  /* 0x000000ffff627224 */ /* 0x000fe200078e0004 */
[----:B------:R-:W-:Y:S01]  /*41b0*/  LOP3.LUT R5, R106, UR7, R5, 0x96, !PT ;  /* 0x000000076a057c12 */ /* 0x000fe2000f8e9605 */
[----:B------:R-:W-:-:S07]  /*41c0*/  IMAD.MOV.U32 R4, RZ, RZ, RZ ;  /* 0x000000ffff047224 */ /* 0x000fce00078e00ff */
.L_x_17685:
[----:B------:R-:W-:Y:S05]  /*41d0*/  BSYNC.RECONVERGENT B1 ;  /* 0x0000000000017941 */ /* 0x000fea0003800200 */
.L_x_17684:
[----:B------:R-:W-:Y:S01]  /*41e0*/  I2FP.F32.U32 R106, R108 ;  /* 0x0000006c006a7245 */ /* 0x000fe20000201000 */
[----:B------:R-:W-:-:S04]  /*41f0*/  HADD2.F32 R71, -RZ, R71.H1_H1 ;  /* 0x30000047ff477230 */ /* 0x000fc80000004100 */
[----:B------:R-:W-:Y:S01]  /*4200*/  FFMA.FTZ R113, R106, R113, 1.1641532182693481445e-10 ;  /* 0x2f0000006a717423 */ /* 0x000fe20000010071 */
[----:B------:R-:W-:Y:S01]  /*4210*/  FMUL.FTZ R106, R71, UR5 ;  /* 0x00000005476a7c20 */ /* 0x000fe20008410000 */
[----:B------:R-:W-:-:S03]  /*4220*/  HADD2.F32 R71, -RZ, R19.H1_H1 ;  /* 0x30000013ff477230 */ /* 0x000fc60000004100 */
[----:B------:R-:W-:Y:S01]  /*4230*/  FMUL.FTZ R106, R106, R99 ;  /* 0x000000636a6a7220 */ /* 0x000fe20000410000 */
[----:B------:R-:W-:-:S04]  /*4240*/  FSETP.GTU.FTZ.AND P6, PT, R113, R112, PT ;  /* 0x000000707100720b */ /* 0x000fc80003fdc000 */
[----:B------:R-:W-:Y:S02]  /*4250*/  FSEL R106, R106, RZ, !P6 ;  /* 0x000000ff6a6a7208 */ /* 0x000fe40007000000 */
[----:B------:R-:W-:-:S03]  /*4260*/  PLOP3.LUT P6, PT, P6, PT, PT, 0x8, 0x80 ;  /* 0x000000000080781c */ /* 0x000fc600037ce170 */
[----:B------:R-:W-:Y:S01]  /*4270*/  FFMA.FTZ R71, R106, R71, R63 ;  /* 0x000000476a477223 */ /* 0x000fe2000001003f */
[----:B------:R-:W-:Y:S09]  /*4280*/  BRA `(.L_x_17689) ;  /* 0x0000003000807947 */ /* 0x000ff20003800000 */
.L_x_17649:
        /* <DEDUP_REMOVED lines=16> */
.L_x_17692:
        /* <DEDUP_REMOVED lines=13> */
.L_x_17694:
[----:B------:R-:W-:Y:S05]  /*4460*/  BSYNC.RECONVERGENT B2 ;  /* 0x0000000000027941 */ /* 0x000fea0003800200 */
.L_x_17693:
        /* <DEDUP_REMOVED lines=60> */
.L_x_17691:
[----:B------:R-:W-:Y:S05]  /*4830*/  BSYNC.RECONVERGENT B1 ;  /* 0x0000000000017941 */ /* 0x000fea0003800200 */
.L_x_17690:
        /* <DEDUP_REMOVED lines=9> */
[----:B------:R-:W-:-:S02]  /*48d0*/  FFMA.FTZ R65, R0, R113, 1.1641532182693481445e-10 ;  /* 0x2f00000000417423 */ /* 0x000fc40000010071 */
[----:B0-----:R-:W-:-:S03]  /*48e0*/  FMUL.FTZ R4, R4, R99 ;  /* 0x0000006304047220 */ /* 0x001fc60000410000 */
[----:B-1----:R-:W-:Y:S01]  /*48f0*/  FSETP.GTU.FTZ.AND P0, PT, R65, R112, PT ;  /* 0x000000704100720b */ /* 0x002fe20003f1c000 */
        /* <DEDUP_REMOVED lines=15> */
.L_x_17697:
        /* <DEDUP_REMOVED lines=13> */
.L_x_17699:
[----:B------:R-:W-:Y:S05]  /*4ac0*/  BSYNC.RECONVERGENT B2 ;  /* 0x0000000000027941 */ /* 0x000fea0003800200 */
.L_x_17698:
        /* <DEDUP_REMOVED lines=61> */
.L_x_17696:
[----:B------:R-:W-:Y:S05]  /*4ea0*/  BSYNC.RECONVERGENT B1 ;  /* 0x0000000000017941 */ /* 0x000fea0003800200 */
.L_x_17695:
[----:B------:R-:W-:Y:S01]  /*4eb0*/  I2FP.F32.U32 R4, R65 ;  /* 0x0000004100047245 */ /* 0x000fe20000201000 */
[----:B------:R-:W-:Y:S01]  /*4ec0*/  HADD2.F32 R68, -RZ, R68.H1_H1 ;  /* 0x30000044ff447230 */ /* 0x000fe20000004100 */
[----:B------:R-:W-:Y:S01]  /*4ed0*/  ISETP.NE.AND P1, PT, R67, 0x1, PT ;  /* 0x000000014300780c */ /* 0x000fe20003f25270 */
[----:B------:R-:W-:Y:S01]  /*4ee0*/  BSSY.RECONVERGENT B1, `(.L_x_17700) ;  /* 0x000005f000017945 */ /* 0x000fe20003800200 */
[----:B------:R-:W-:Y:S02]  /*4ef0*/  IMAD.MOV.U32 R66, RZ, RZ, R2 ;  /* 0x000000ffff427224 */ /* 0x000fe400078e0002 */
[----:B------:R-:W-:Y:S01]  /*4f00*/  FFMA.FTZ R65, R4, R113, 1.1641532182693481445e-10 ;  /* 0x2f00000004417423 */ /* 0x000fe20000010071 */
[----:B------:R-:W-:Y:S01]  /*4f10*/  FMUL.FTZ R68, R68, UR5 ;  /* 0x0000000544447c20 */ /* 0x000fe20008410000 */
[----:B------:R-:W-:-:S03]  /*4f20*/  HADD2.F32 R4, -RZ, R16.H1_H1 ;  /* 0x30000010ff047230 */ /* 0x000fc60000004100 */
        /* <DEDUP_REMOVED lines=15> */
.L_x_17702:
        /* <DEDUP_REMOVED lines=13> */
.L_x_17704:
[----:B------:R-:W-:Y:S05]  /*50f0*/  BSYNC.RECONVERGENT B2 ;  /* 0x0000000000027941 */ /* 0x000fea0003800200 */
.L_x_17703:
        /* <DEDUP_REMOVED lines=61> */
.L_x_17701:
[----:B------:R-:W-:Y:S05]  /*54d0*/  BSYNC.RECONVERGENT B1 ;  /* 0x0000000000017941 */ /* 0x000fea0003800200 */
.L_x_17700:
        /* <DEDUP_REMOVED lines=23> */
.L_x_17707:
        /* <DEDUP_REMOVED lines=13> */
.L_x_17709:
[----:B------:R-:W-:Y:S05]  /*5720*/  BSYNC.RECONVERGENT B2 ;  /* 0x0000000000027941 */ /* 0x000fea0003800200 */
.L_x_17708:
        /* <DEDUP_REMOVED lines=61> */
.L_x_17706:
[----:B------:R-:W-:Y:S05]  /*5b00*/  BSYNC.RECONVERGENT B1 ;  /* 0x0000000000017941 */ /* 0x000fea0003800200 */
.L_x_17705:
        /* <DEDUP_REMOVED lines=23> */
.L_x_17712:
        /* <DEDUP_REMOVED lines=13> */
.L_x_17714:
[----:B------:R-:W-:Y:S05]  /*5d50*/  BSYNC.RECONVERGENT B2 ;  /* 0x0000000000027941 */ /* 0x000fea0003800200 */
.L_x_17713:
        /* <DEDUP_REMOVED lines=61> */
.L_x_17711:
[----:B------:R-:W-:Y:S05]  /*6130*/  BSYNC.RECONVERGENT B1 ;  /* 0x0000000000017941 */ /* 0x000fea0003800200 */
.L_x_17710:
        /* <DEDUP_REMOVED lines=23> */
.L_x_17717:
        /* <DEDUP_REMOVED lines=13> */
.L_x_17719:
[----:B------:R-:W-:Y:S05]  /*6380*/  BSYNC.RECONVERGENT B2 ;  /* 0x0000000000027941 */ /* 0x000fea0003800200 */
.L_x_17718:
        /* <DEDUP_REMOVED lines=61> */
.L_x_17716:
[----:B------:R-:W-:Y:S05]  /*6760*/  BSYNC.RECONVERGENT B1 ;  /* 0x0000000000017941 */ /* 0x000fea0003800200 */
.L_x_17715:
        /* <DEDUP_REMOVED lines=9> */
[----:B------:R-:W-:-:S04]  /*6800*/  FSETP.GTU.FTZ.AND P4, PT, R69, R112, PT ;  /* 0x000000704500720b */ /* 0x000fc80003f9c000 */
        /* <DEDUP_REMOVED lines=13> */
.L_x_17722:
        /* <DEDUP_REMOVED lines=13> */
.L_x_17724:
[----:B------:R-:W-:Y:S05]  /*69b0*/  BSYNC.RECONVERGENT B2 ;  /* 0x0000000000027941 */ /* 0x000fea0003800200 */
.L_x_17723:
        /* <DEDUP_REMOVED lines=61> */
.L_x_17721:
[----:B------:R-:W-:Y:S05]  /*6d90*/  BSYNC.RECONVERGENT B1 ;  /* 0x0000000000017941 */ /* 0x000fea0003800200 */
.L_x_17720:
[----:B------:R-:W-:Y:S01]  /*6da0*/  I2FP.F32.U32 R4, R70 ;  /* 0x0000004600047245 */ /* 0x000fe20000201000 */
[----:B------:R-:W-:Y:S01]  /*6db0*/  HADD2.F32 R70, -RZ, R71.H0_H0 ;  /* 0x20000047ff467230 */ /* 0x000fe20000004100 */
[----:B------:R-:W-:Y:S01]  /*6dc0*/  ISETP.NE.AND P6, PT, R108, 0x1, PT ;  /* 0x000000016c00780c */ /* 0x000fe20003fc5270 */
[----:B------:R-:W-:Y:S01]  /*6dd0*/  HADD2.F32 R109, -RZ, R19.H0_H0 ;  /* 0x20000013ff6d7230 */ /* 0x000fe20000004100 */
        /* <DEDUP_REMOVED lines=19> */
.L_x_17727:
        /* <DEDUP_REMOVED lines=15> */
.L_x_17729:
[----:B------:R-:W-:Y:S05]  /*7000*/  BSYNC.RECONVERGENT B2 ;  /* 0x0000000000027941 */ /* 0x000fea0003800200 */
.L_x_17728:
        /* <DEDUP_REMOVED lines=61> */
.L_x_17726:
[----:B------:R-:W-:Y:S05]  /*73e0*/  BSYNC.RECONVERGENT B1 ;  /* 0x0000000000017941 */ /* 0x000fea0003800200 */
.L_x_17725:
[----:B------:R-:W-:Y:S01]  /*73f0*/  I2FP.F32.U32 R106, R106 ;  /* 0x0000006a006a7245 */ /* 0x000fe20000201000 */
[----:B------:R-:W-:-:S04]  /*7400*/  HADD2.F32 R71, -RZ, R71.H1_H1 ;  /* 0x30000047ff477230 */ /* 0x000fc80000004100 */
[----:B------:R-:W-:Y:S01]  /*7410*/  FFMA.FTZ R113, R106, R113, 1.1641532182693481445e-10 ;  /* 0x2f0000006a717423 */ /* 0x000fe20000010071 */
[----:B------:R-:W-:-:S04]  /*7420*/  FMUL.FTZ R106, R71, UR5 ;  /* 0x00000005476a7c20 */ /* 0x000fc80008410000 */
[----:B------:R-:W-:Y:S01]  /*7430*/  FMUL.FTZ R71, R106, R99 ;  /* 0x000000636a477220 */ /* 0x000fe20000410000 */
[----:B------:R-:W-:Y:S01]  /*7440*/  FSETP.GTU.FTZ.AND P6, PT, R113, R112, PT ;  /* 0x000000707100720b */ /* 0x000fe20003fdc000 */
[----:B------:R-:W-:-:S03]  /*7450*/  HADD2.F32 R106, -RZ, R19.H1_H1 ;  /* 0x30000013ff6a7230 */ /* 0x000fc60000004100 */
[----:B------:R-:W-:Y:S02]  /*7460*/  FSEL R71, R71, RZ, !P6 ;  /* 0x000000ff47477208 */ /* 0x000fe40007000000 */
[----:B------:R-:W-:-:S03]  /*7470*/  PLOP3.LUT P6, PT, P6, PT, PT, 0x8, 0x80 ;  /* 0x000000000080781c */ /* 0x000fc600037ce170 */
[----:B------:R-:W-:-:S10]  /*7480*/  FMUL.FTZ R71, R71, R106 ;  /* 0x0000006a47477220 */ /* 0x000fd40000410000 */
.L_x_17689:
        /* <DEDUP_REMOVED lines=22> */
.L_x_17648:
[----:B------:R-:W-:Y:S05]  /*75f0*/  BSYNC.RECONVERGENT B0 ;  /* 0x0000000000007941 */ /* 0x000fea0003800200 */
.L_x_17647:
[----:B------:R-:W-:Y:S01]  /*7600*/  ISETP.GE.U32.AND P0, PT, R100, 0x200, PT ;  /* 0x000002006400780c */ /* 0x000fe20003f06070 */
[----:B------:R-:W-:Y:S03]  /*7610*/  BSSY.RECONVERGENT B0, `(.L_x_17730) ;  /* 0x0000666000007945 */ /* 0x000fe60003800200 */
[----:B0-----:R-:W-:-:S09]  /*7620*/  P2R R107, PR, RZ, 0x1 ;  /* 0x00000001ff6b7803 */ /* 0x001fd20000000000 */
        /* <DEDUP_REMOVED lines=27> */
.L_x_17735:
        /* <DEDUP_REMOVED lines=13> */
.L_x_17737:
[----:B------:R-:W-:Y:S05]  /*78b0*/  BSYNC.RECONVERGENT B2 ;  /* 0x0000000000027941 */ /* 0x000fea0003800200 */
.L_x_17736:
        /* <DEDUP_REMOVED lines=58> */
[----:B------:R-:W-:Y:S01]  /*7c60*/  MOV R106, R72 ;  /* 0x00000048006a7202 */ /* 0x000fe20000000f00 */
[----:B------:R-:W-:Y:S01]  /*7c70*/  IMAD.MOV.U32 R72, RZ, RZ, R0 ;  /* 0x000000ffff487224 */ /* 0x000fe200078e0000 */
[----:B------:R-:W-:-:S07]  /*7c80*/  LOP3.LUT R5, R4, UR7, R73, 0x96, !PT ;  /* 0x0000000704057c12 */ /* 0x000fce000f8e9649 */
.L_x_17734:
[----:B------:R-:W-:Y:S05]  /*7c90*/  BSYNC.RECONVERGENT B1 ;  /* 0x0000000000017941 */ /* 0x000fea0003800200 */
.L_x_17733:
        /* <DEDUP_REMOVED lines=10> */
[----:B------:R-:W-:-:S02]  /*7d40*/  HFMA2 R75, -RZ, RZ, 0, 1.1920928955078125e-07 ;  /* 0x00000002ff4b7431 */ /* 0x000fc400000001ff */
        /* <DEDUP_REMOVED lines=16> */
.L_x_17740:
        /* <DEDUP_REMOVED lines=13> */
.L_x_17742:
[----:B------:R-:W-:Y:S05]  /*7f20*/  BSYNC.RECONVERGENT B2 ;  /* 0x0000000000027941 */ /* 0x000fea0003800200 */
.L_x_17741:
        /* <DEDUP_REMOVED lines=61> */
.L_x_17739:
[----:B------:R-:W-:Y:S05]  /*8300*/  BSYNC.RECONVERGENT B1 ;  /* 0x0000000000017941 */ /* 0x000fea0003800200 */
.L_x_17738:
[----:B------:R-:W-:Y:S01]  /*8310*/  I2FP.F32.U32 R4, R73 ;  /* 0x0000004900047245 */ /* 0x000fe20000201000 */
[----:B------:R-:W-:Y:S01]  /*8320*/  HADD2.F32 R76, -RZ, R76.H1_H1 ;  /* 0x3000004cff4c7230 */ /* 0x000fe20000004100 */
[----:B------:R-:W-:Y:S01]  /*8330*/  ISETP.NE.AND P1, PT, R75, 0x1, PT ;  /* 0x000000014b00780c */ /* 0x000fe20003f25270 */
[----:B------:R-:W-:Y:S01]  /*8340*/  BSSY.RECONVERGENT B1, `(.L_x_17743) ;  /* 0x000005f000017945 */ /* 0x000fe20003800200 */
[----:B------:R-:W-:Y:S01]  /*8350*/  MOV R74, R2 ;  /* 0x00000002004a7202 */ /* 0x000fe20000000f00 */
        /* <DEDUP_REMOVED lines=18> */
.L_x_17745:
        /* <DEDUP_REMOVED lines=13> */
.L_x_17747:
[----:B------:R-:W-:Y:S05]  /*8550*/  BSYNC.RECONVERGENT B2 ;  /* 0x0000000000027941 */ /* 0x000fea0003800200 */
.L_x_17746:
        /* <DEDUP_REMOVED lines=61> */
.L_x_17744:
[----:B------:R-:W-:Y:S05]  /*8930*/  BSYNC.RECONVERGENT B1 ;  /* 0x0000000000017941 */ /* 0x000fea0003800200 */
.L_x_17743:
        /* <DEDUP_REMOVED lines=23> */
.L_x_17750:
        /* <DEDUP_REMOVED lines=13> */
.L_x_17752:
[----:B------:R-:W-:Y:S05]  /*8b80*/  BSYNC.RECONVERGENT B2 ;  /* 0x0000000000027941 */ /* 0x000fea0003800200 */
.L_x_17751:
        /* <DEDUP_REMOVED lines=61> */
.L_x_17749:
[----:B------:R-:W-:Y:S05]  /*8f60*/  BSYNC.RECONVERGENT B1 ;  /* 0x0000000000017941 */ /* 0x000fea0003800200 */
.L_x_17748:
        /* <DEDUP_REMOVED lines=23> */
.L_x_17755:
        /* <DEDUP_REMOVED lines=13> */
.L_x_17757:
[----:B------:R-:W-:Y:S05]  /*91b0*/  BSYNC.RECONVERGENT B2 ;  /* 0x0000000000027941 */ /* 0x000fea0003800200 */
.L_x_17756:
        /* <DEDUP_REMOVED lines=61> */
.L_x_17754:
[----:B------:R-:W-:Y:S05]  /*9590*/  BSYNC.RECONVERGENT B1 ;  /* 0x0000000000017941 */ /* 0x000fea0003800200 */
.L_x_17753:
[----:B------:R-:W-:Y:S01]  /*95a0*/  I2FP.F32.U32 R4, R76 ;  /* 0x0000004c00047245 */ /* 0x000fe20000201000 */
[----:B------:R-:W-:Y:S01]  /*95b0*/  HADD2.F32 R76, -RZ, R78.H0_H0 ;  /* 0x2000004eff4c7230 */ /* 0x000fe20000004100 */
[----:B------:R-:W-:Y:S01]  /*95c0*/  ISETP.NE.AND P4, PT, R109, 0x1, PT ;  /* 0x000000016d00780c */ /* 0x000fe20003f85270 */
[----:B------:R-:W-:Y:S01]  /*95d0*/  BSSY.RECONVERGENT B1, `(.L_x_17758) ;  /* 0x000005f000017945 */ /* 0x000fe20003800200 */
[----:B------:R-:W-:Y:S02]  /*95e0*/  HFMA2 R110, -RZ, RZ, 0, 1.1920928955078125e-07 ;  /* 0x00000002ff6e7431 */ /* 0x000fe400000001ff */
[----:B------:R-:W-:Y:S01]  /*95f0*/  FFMA.FTZ R77, R4, R115, 1.1641532182693481445e-10 ;  /* 0x2f000000044d7423 */ /* 0x000fe20000010073 */
[----:B------:R-:W-:Y:S01]  /*9600*/  FMUL.FTZ R76, R76, UR5 ;  /* 0x000000054c4c7c20 */ /* 0x000fe20008410000 */
[----:B------:R-:W-:Y:S02]  /*9610*/  HADD2.F32 R4, -RZ, R30.H0_H0 ;  /* 0x2000001eff047230 */ /* 0x000fe40000004100 */
[----:B------:R-:W-:-:S02]  /*9620*/  IMAD.MOV.U32 R108, RZ, RZ, R2 ;  /* 0x000000ffff6c7224 */ /* 0x000fc400078e0002 */
        /* <DEDUP_REMOVED lines=14> */
.L_x_17760:
        /* <DEDUP_REMOVED lines=13> */
.L_x_17762:
[----:B------:R-:W-:Y:S05]  /*97e0*/  BSYNC.RECONVERGENT B2 ;  /* 0x0000000000027941 */ /* 0x000fea0003800200 */
.L_x_17761:
        /* <DEDUP_REMOVED lines=61> */
.L_x_17759:
[----:B------:R-:W-:Y:S05]  /*9bc0*/  BSYNC.RECONVERGENT B1 ;  /* 0x0000000000017941 */ /* 0x000fea0003800200 */
.L_x_17758:
        /* <DEDUP_REMOVED lines=23> */
.L_x_17765:
        /* <DEDUP_REMOVED lines=13> */
.L_x_17767:
[----:B------:R-:W-:Y:S05]  /*9e10*/  BSYNC.RECONVERGENT B2 ;  /* 0x0000000000027941 */ /* 0x000fea0003800200 */
.L_x_17766:
        /* <DEDUP_REMOVED lines=61> */
.L_x_17764:
[----:B------:R-:W-:Y:S05]  /*a1f0*/  BSYNC.RECONVERGENT B1 ;  /* 0x0000000000017941 */ /* 0x000fea0003800200 */
.L_x_17763:
        /* <DEDUP_REMOVED lines=23> */
.L_x_17770:
        /* <DEDUP_REMOVED lines=15> */
.L_x_17772:
[----:B------:R-:W-:Y:S05]  /*a460*/  BSYNC.RECONVERGENT B2 ;  /* 0x0000000000027941 */ /* 0x000fea0003800200 */
.L_x_17771:
        /* <DEDUP_REMOVED lines=58> */
[----:B------:R-:W-:Y:S02]  /*a810*/  IMAD.MOV.U32 R106, RZ, RZ, R4 ;  /* 0x000000ffff6a7224 */ /* 0x000fe400078e0004 */
[----:B------:R-:W-:Y:S01]  /*a820*/  HFMA2 R4, -RZ, RZ, 0, 0 ;  /* 0x00000000ff047431 */ /* 0x000fe200000001ff */
[----:B------:R-:W-:-:S07]  /*a830*/  LOP3.LUT R5, R108, UR7, R5, 0x96, !PT ;  /* 0x000000076c057c12 */ /* 0x000fce000f8e9605 */
.L_x_17769:
[----:B------:R-:W-:Y:S05]  /*a840*/  BSYNC.RECONVERGENT B1 ;  /* 0x0000000000017941 */ /* 0x000fea0003800200 */
.L_x_17768:
        /* <DEDUP_REMOVED lines=11> */
.L_x_17732:
        /* <DEDUP_REMOVED lines=16> */
.L_x_17776:
        /* <DEDUP_REMOVED lines=13> */
.L_x_17778:
[----:B------:R-:W-:Y:S05]  /*aad0*/  BSYNC.RECONVERGENT B2 ;  /* 0x0000000000027941 */ /* 0x000fea0003800200 */
.L_x_17777:
        /* <DEDUP_REMOVED lines=61> */
.L_x_17775:
[----:B------:R-:W-:Y:S05]  /*aeb0*/  BSYNC.RECONVERGENT B1 ;  /* 0x0000000000017941 */ /* 0x000fea0003800200 */
.L_x_17774:
[----:B------:R-:W0:Y:S01]  /*aec0*/  LDC R99, c[0x0][0x408] ;  /* 0x00010200ff637b82 */ /* 0x000e220000000800 */
[----:B------:R-:W-:Y:S01]  /*aed0*/  I2FP.F32.U32 R0, R72 ;  /* 0x0000004800007245 */ /* 0x000fe20000201000 */
[----:B-----5:R-:W-:Y:S01]  /*aee0*/  HADD2.F32 R4, -RZ, R76.H0_H0 ;  /* 0x2000004cff047230 */ /* 0x020fe20000004100 */
[----:B------:R-:W-:Y:S01]  /*aef0*/  ISETP.NE.AND P1, PT, R74, 0x1, PT ;  /* 0x000000014a00780c */ /* 0x000fe20003f25270 */
[----:B------:R-:W-:Y:S01]  /*af00*/  IMAD.MOV.U32 R115, RZ, RZ, 0x2f800000 ;  /* 0x2f800000ff737424 */ /* 0x000fe200078e00ff */
[----:B------:R-:W-:Y:S01]  /*af10*/  BSSY.RECONVERGENT B1, `(.L_x_17779) ;  /* 0x0000061000017945 */ /* 0x000fe20003800200 */
[----:B------:R-:W-:Y:S02]  /*af20*/  HFMA2 R75, -RZ, RZ, 0, 1.1920928955078125e-07 ;  /* 0x00000002ff4b7431 */ /* 0x000fe400000001ff */
        /* <DEDUP_REMOVED lines=20> */
.L_x_17781:
        /* <DEDUP_REMOVED lines=13> */
.L_x_17783:
[----:B------:R-:W-:Y:S05]  /*b140*/  BSYNC.RECONVERGENT B2 ;  /* 0x0000000000027941 */ /* 0x000fea0003800200 */
.L_x_17782:
        /* <DEDUP_REMOVED lines=61> */
.L_x_17780:
[----:B------:R-:W-:Y:S05]  /*b520*/  BSYNC.RECONVERGENT B1 ;  /* 0x0000000000017941 */ /* 0x000fea0003800200 */
.L_x_17779:
[----:B------:R-:W-:Y:S01]  /*b530*/  I2FP.F32.U32 R4, R73 ;  /* 0x0000004900047245 */ /* 0x000fe20000201000 */
[----:B------:R-:W-:Y:S01]  /*b540*/  HADD2.F32 R76, -RZ, R76.H1_H1 ;  /* 0x3000004cff4c7230 */ /* 0x000fe20000004100 */
[----:B------:R-:W-:Y:S01]  /*b550*/  ISETP.NE.AND P1, PT, R75, 0x1, PT ;  /* 0x000000014b00780c */ /* 0x000fe20003f25270 */
[----:B------:R-:W-:Y:S01]  /*b560*/  BSSY.RECONVERGENT B1, `(.L_x_17784) ;  /* 0x000005f000017945 */ /* 0x000fe20003800200 */
[----:B------:R-:W-:Y:S01]  /*b570*/  MOV R74, R2 ;  /* 0x00000002004a7202 */ /* 0x000fe20000000f00 */
        /* <DEDUP_REMOVED lines=18> */
.L_x_17786:
        /* <DEDUP_REMOVED lines=13> */
.L_x_17788:
[----:B------:R-:W-:Y:S05]  /*b770*/  BSYNC.RECONVERGENT B2 ;  /* 0x0000000000027941 */ /* 0x000fea0003800200 */
.L_x_17787:
        /* <DEDUP_REMOVED lines=61> */
.L_x_17785:
[----:B------:R-:W-:Y:S05]  /*bb50*/  BSYNC.RECONVERGENT B1 ;  /* 0x0000000000017941 */ /* 0x000fea0003800200 */
.L_x_17784:
        /* <DEDUP_REMOVED lines=23> */
.L_x_17791:
        /* <DEDUP_REMOVED lines=13> */
.L_x_17793:
[----:B------:R-:W-:Y:S05]  /*bda0*/  BSYNC.RECONVERGENT B2 ;  /* 0x0000000000027941 */ /* 0x000fea0003800200 */
.L_x_17792:
        /* <DEDUP_REMOVED lines=61> */
.L_x_17790:
[----:B------:R-:W-:Y:S05]  /*c180*/  BSYNC.RECONVERGENT B1 ;  /* 0x0000000000017941 */ /* 0x000fea0003800200 */
.L_x_17789:
        /* <DEDUP_REMOVED lines=23> */
.L_x_17796:
        /* <DEDUP_REMOVED lines=13> */
.L_x_17798:
[----:B------:R-:W-:Y:S05]  /*c3d0*/  BSYNC.RECONVERGENT B2 ;  /* 0x0000000000027941 */ /* 0x000fea0003800200 */
.L_x_17797:
        /* <DEDUP_REMOVED lines=61> */
.L_x_17795:
[----:B------:R-:W-:Y:S05]  /*c7b0*/  BSYNC.RECONVERGENT B1 ;  /* 0x0000000000017941 */ /* 0x000fea0003800200 */
.L_x_17794:
        /* <DEDUP_REMOVED lines=23> */
.L_x_17801:
        /* <DEDUP_REMOVED lines=13> */
.L_x_17803:
[----:B------:R-:W-:Y:S05]  /*ca00*/  BSYNC.RECONVERGENT B2 ;  /* 0x0000000000027941 */ /* 0x000fea0003800200 */
.L_x_17802:
        /* <DEDUP_REMOVED lines=61> */
.L_x_17800:
[----:B------:R-:W-:Y:S05]  /*cde0*/  BSYNC.RECONVERGENT B1 ;  /* 0x0000000000017941 */ /* 0x000fea0003800200 */
.L_x_17799:
        /* <DEDUP_REMOVED lines=23> */
.L_x_17806:
        /* <DEDUP_REMOVED lines=13> */
.L_x_17808:
[----:B------:R-:W-:Y:S05]  /*d030*/  BSYNC.RECONVERGENT B2 ;  /* 0x0000000000027941 */ /* 0x000fea0003800200 */
.L_x_17807:
        /* <DEDUP_REMOVED lines=61> */
.L_x_17805:
[----:B------:R-:W-:Y:S05]  /*d410*/  BSYNC.RECONVERGENT B1 ;  /* 0x0000000000017941 */ /* 0x000fea0003800200 */
.L_x_17804:
        /* <DEDUP_REMOVED lines=23> */
.L_x_17811:
        /* <DEDUP_REMOVED lines=15> */
.L_x_17813:
[----:B------:R-:W-:Y:S05]  /*d680*/  BSYNC.RECONVERGENT B2 ;  /* 0x0000000000027941 */ /* 0x000fea0003800200 */
.L_x_17812:
        /* <DEDUP_REMOVED lines=61> */
.L_x_17810:
[----:B------:R-:W-:Y:S05]  /*da60*/  BSYNC.RECONVERGENT B1 ;  /* 0x0000000000017941 */ /* 0x000fea0003800200 */
.L_x_17809:
        /* <DEDUP_REMOVED lines=10> */
.L_x_17773:
        /* <DEDUP_REMOVED lines=22> */
.L_x_17731:
[----:B------:R-:W-:Y:S05]  /*dc70*/  BSYNC.RECONVERGENT B0 ;  /* 0x0000000000007941 */ /* 0x000fea0003800200 */
.L_x_17730:
        /* <DEDUP_REMOVED lines=16> */
[----:B-1----:R-:W-:Y:S01]  /*dd80*/  IMAD.MOV.U32 R82, RZ, RZ, 0x2 ;  /* 0x00000002ff527424 */ /* 0x002fe200078e00ff */
        /* <DEDUP_REMOVED lines=13> */
.L_x_17819:
        /* <DEDUP_REMOVED lines=13> */
.L_x_17821:
[----:B------:R-:W-:Y:S05]  /*df30*/  BSYNC.RECONVERGENT B2 ;  /* 0x0000000000027941 */ /* 0x000fea0003800200 */
.L_x_17820:
        /* <DEDUP_REMOVED lines=60> */
.L_x_17818:
[----:B------:R-:W-:Y:S05]  /*e300*/  BSYNC.RECONVERGENT B1 ;  /* 0x0000000000017941 */ /* 0x000fea0003800200 */
.L_x_17817:
[----:B------:R-:W1:Y:S01]  /*e310*/  LDC R99, c[0x0][0x408] ;  /* 0x00010200ff637b82 */ /* 0x000e620000000800 */
[----:B------:R-:W-:Y:S01]  /*e320*/  HFMA2 R116, -RZ, RZ, 0.1171875, 0 ;  /* 0x2f800000ff747431 */ /* 0x000fe200000001ff */
[----:B------:R-:W-:Y:S01]  /*e330*/  I2FP.F32.U32 R81, R80 ;  /* 0x0000005000517245 */ /* 0x000fe20000201000 */
[----:B-----5:R-:W-:Y:S01]  /*e340*/  HADD2.F32 R4, -RZ, R84.H0_H0 ;  /* 0x20000054ff047230 */ /* 0x020fe20000004100 */
[----:B------:R-:W-:Y:S01]  /*e350*/  ISETP.NE.AND P1, PT, R82, 0x1, PT ;  /* 0x000000015200780c */ /* 0x000fe20003f25270 */
[----:B------:R-:W-:Y:S01]  /*e360*/  HADD2.F32 R80, -RZ, R40.H0_H0 ;  /* 0x20000028ff507230 */ /* 0x000fe20000004100 */
[----:B------:R-:W-:Y:S01]  /*e370*/  BSSY.RECONVERGENT B1, `(.L_x_17822) ;  /* 0x0000060000017945 */ /* 0x000fe20003800200 */
[----:B------:R-:W-:Y:S01]  /*e380*/  IMAD.MOV.U32 R83, RZ, RZ, 0x2 ;  /* 0x00000002ff537424 */ /* 0x000fe200078e00ff */
[----:B------:R-:W2:Y:S01]  /*e390*/  LDC R115, c[0x0][0x404] ;  /* 0x00010100ff737b82 */ /* 0x000ea20000000800 */
[----:B------:R-:W-:Y:S01]  /*e3a0*/  FMUL.FTZ R4, R4, UR5 ;  /* 0x0000000504047c20 */ /* 0x000fe20008410000 */
[----:B------:R-:W-:-:S03]  /*e3b0*/  FFMA.FTZ R0, R81, R116, 1.1641532182693481445e-10 ;  /* 0x2f00000051007423 */ /* 0x000fc60000010074 */
[----:B-1----:R-:W-:Y:S02]  /*e3c0*/  FMUL.FTZ R4, R4, R99 ;  /* 0x0000006304047220 */ /* 0x002fe40000410000 */
[----:B--2---:R-:W-:-:S04]  /*e3d0*/  FSETP.GTU.FTZ.AND P0, PT, R0, R115, PT ;  /* 0x000000730000720b */ /* 0x004fc80003f1c000 */
        /* <DEDUP_REMOVED lines=14> */
.L_x_17824:
        /* <DEDUP_REMOVED lines=13> */
.L_x_17826:
[----:B------:R-:W-:Y:S05]  /*e590*/  BSYNC.RECONVERGENT B2 ;  /* 0x0000000000027941 */ /* 0x000fea0003800200 */
.L_x_17825:
        /* <DEDUP_REMOVED lines=61> */
.L_x_17823:
[----:B------:R-:W-:Y:S05]  /*e970*/  BSYNC.RECONVERGENT B1 ;  /* 0x0000000000017941 */ /* 0x000fea0003800200 */
.L_x_17822:
        /* <DEDUP_REMOVED lines=23> */
.L_x_17829:
        /* <DEDUP_REMOVED lines=13> */
.L_x_17831:
[----:B------:R-:W-:Y:S05]  /*ebc0*/  BSYNC.RECONVERGENT B2 ;  /* 0x0000000000027941 */ /* 0x000fea0003800200 */
.L_x_17830:
        /* <DEDUP_REMOVED lines=61> */
.L_x_17828:
[----:B------:R-:W-:Y:S05]  /*efa0*/  BSYNC.RECONVERGENT B1 ;  /* 0x0000000000017941 */ /* 0x000fea0003800200 */
.L_x_17827:
[----:B------:R-:W-:Y:S01]  /*efb0*/  I2FP.F32.U32 R83, R82 ;  /* 0x0000005200537245 */ /* 0x000fe20000201000 */
[----:B------:R-:W-:Y:S01]  /*efc0*/  HADD2.F32 R82, -RZ, R85.H0_H0 ;  /* 0x20000055ff527230 */ /* 0x000fe20000004100 */
[----:B------:R-:W-:Y:S01]  /*efd0*/  ISETP.NE.AND P2, PT, R84, 0x1, PT ;  /* 0x000000015400780c */ /* 0x000fe20003f45270 */
[----:B------:R-:W-:Y:S01]  /*efe0*/  BSSY.RECONVERGENT B1, `(.L_x_17832) ;  /* 0x000005f000017945 */ /* 0x000fe20003800200 */
[----:B0-----:R-:W-:Y:S02]  /*eff0*/  IMAD.MOV.U32 R108, RZ, RZ, 0x2 ;  /* 0x00000002ff6c7424 */ /* 0x001fe400078e00ff */
[----:B------:R-:W-:Y:S01]  /*f000*/  FFMA.FTZ R4, R83, R116, 1.1641532182693481445e-10 ;  /* 0x2f00000053047423 */ /* 0x000fe20000010074 */
[----:B------:R-:W-:-:S04]  /*f010*/  FMUL.FTZ R82, R82, UR5 ;  /* 0x0000000552527c20 */ /* 0x000fc80008410000 */
[----:B------:R-:W-:Y:S01]  /*f020*/  FMUL.FTZ R82, R82, R99 ;  /* 0x0000006352527220 */ /* 0x000fe20000410000 */
[----:B------:R-:W-:Y:S01]  /*f030*/  FSETP.GTU.FTZ.AND P1, PT, R4, R115, PT ;  /* 0x000000730400720b */ /* 0x000fe20003f3c000 */
        /* <DEDUP_REMOVED lines=14> */
.L_x_17834:
        /* <DEDUP_REMOVED lines=13> */
.L_x_17836:
[----:B------:R-:W-:Y:S05]  /*f1f0*/  BSYNC.RECONVERGENT B2 ;  /* 0x0000000000027941 */ /* 0x000fea0003800200 */
.L_x_17835:
        /* <DEDUP_REMOVED lines=61> */
.L_x_17833:
[----:B------:R-:W-:Y:S05]  /*f5d0*/  BSYNC.RECONVERGENT B1 ;  /* 0x0000000000017941 */ /* 0x000fea0003800200 */
.L_x_17832:
        /* <DEDUP_REMOVED lines=23> */
.L_x_17839:
        /* <DEDUP_REMOVED lines=13> */
.L_x_17841:
[----:B------:R-:W-:Y:S05]  /*f820*/  BSYNC.RECONVERGENT B2 ;  /* 0x0000000000027941 */ /* 0x000fea0003800200 */
.L_x_17840:
        /* <DEDUP_REMOVED lines=61> */
.L_x_17838:
[----:B------:R-:W-:Y:S05]  /*fc00*/  BSYNC.RECONVERGENT B1 ;  /* 0x0000000000017941 */ /* 0x000fea0003800200 */
.L_x_17837:
[----:B------:R-:W-:Y:S01]  /*fc10*/  I2FP.F32.U32 R85, R85 ;  /* 0x0000005500557245 */ /* 0x000fe20000201000 */
[----:B------:R-:W-:Y:S01]  /*fc20*/  HADD2.F32 R84, -RZ, R86.H0_H0 ;  /* 0x20000056ff547230 */ /* 0x000fe20000004100 */
[----:B------:R-:W-:Y:S01]  /*fc30*/  ISETP.NE.AND P4, PT, R110, 0x1, PT ;  /* 0x000000016e00780c */ /* 0x000fe20003f85270 */
[----:B------:R-:W-:Y:S01]  /*fc40*/  HADD2.F32 R108, -RZ, R42.H0_H0 ;  /* 0x2000002aff6c7230 */ /* 0x000fe20000004100 */
        /* <DEDUP_REMOVED lines=19> */
.L_x_17844:
        /* <DEDUP_REMOVED lines=13> */
.L_x_17846:
[----:B------:R-:W-:Y:S05]  /*fe50*/  BSYNC.RECONVERGENT B2 ;  /* 0x0000000000027941 */ /* 0x000fea0003800200 */
.L_x_17845:
        /* <DEDUP_REMOVED lines=59> */
[----:B------:R-:W-:Y:S02]  /*10210*/  LOP3.LUT R5, R108, UR7, R5, 0x96, !PT ;  /* 0x000000076c057c12 */ /* 0x000fe4000f8e9605 */
[----:B------:R-:W-:-:S07]  /*10220*/  MOV R114, R4 ;  /* 0x0000000400727202 */ /* 0x000fce0000000f00 */
.L_x_17843:
[----:B------:R-:W-:Y:S05]  /*10230*/  BSYNC.RECONVERGENT B1 ;  /* 0x0000000000017941 */ /* 0x000fea0003800200 */
.L_x_17842:
        /* <DEDUP_REMOVED lines=23> */
.L_x_17849:
        /* <DEDUP_REMOVED lines=13> */
.L_x_17851:
[----:B------:R-:W-:Y:S05]  /*10480*/  BSYNC.RECONVERGENT B2 ;  /* 0x0000000000027941 */ /* 0x000fea0003800200 */
.L_x_17850:
        /* <DEDUP_REMOVED lines=61> */
.L_x_17848:
[----:B------:R-:W-:Y:S05]  /*10860*/  BSYNC.RECONVERGENT B1 ;  /* 0x0000000000017941 */ /* 0x000fea0003800200 */
.L_x_17847:
        /* <DEDUP_REMOVED lines=23> */
.L_x_17854:
        /* <DEDUP_REMOVED lines=15> */
.L_x_17856:
[----:B------:R-:W-:Y:S05]  /*10ad0*/  BSYNC.RECONVERGENT B2 ;  /* 0x0000000000027941 */ /* 0x000fea0003800200 */
.L_x_17855:
        /* <DEDUP_REMOVED lines=55> */
[----:B------:R-:W-:Y:S02]  /*10e50*/  MOV R2, R110 ;  /* 0x0000006e00027202 */ /* 0x000fe40000000f00 */
[----:B------:R-:W-:Y:S01]  /*10e60*/  LOP3.LUT R6, R112, UR6, R111, 0x96, !PT ;  /* 0x0000000670067c12 */ /* 0x000fe2000f8e966f */
[----:B------:R-:W-:Y:S01]  /*10e70*/  IMAD.MOV.U32 R110, RZ, RZ, R114 ;  /* 0x000000ffff6e7224 */ /* 0x000fe200078e0072 */
[----:B------:R-:W-:Y:S01]  /*10e80*/  MOV R114, R4 ;  /* 0x0000000400727202 */ /* 0x000fe20000000f00 */
[----:B------:R-:W-:Y:S01]  /*10e90*/  IMAD.MOV.U32 R4, RZ, RZ, RZ ;  /* 0x000000ffff047224 */ /* 0x000fe200078e00ff */
[----:B------:R-:W-:-:S07]  /*10ea0*/  LOP3.LUT R5, R108, UR7, R5, 0x96, !PT ;  /* 0x000000076c057c12 */ /* 0x000fce000f8e9605 */
.L_x_17853:
[----:B------:R-:W-:Y:S05]  /*10eb0*/  BSYNC.RECONVERGENT B1 ;  /* 0x0000000000017941 */ /* 0x000fea0003800200 */
.L_x_17852:
        /* <DEDUP_REMOVED lines=11> */
.L_x_17816:
        /* <DEDUP_REMOVED lines=16> */
.L_x_17860:
        /* <DEDUP_REMOVED lines=13> */
.L_x_17862:
[----:B------:R-:W-:Y:S05]  /*11140*/  BSYNC.RECONVERGENT B2 ;  /* 0x0000000000027941 */ /* 0x000fea0003800200 */
.L_x_17861:
        /* <DEDUP_REMOVED lines=60> */
.L_x_17859:
[----:B------:R-:W-:Y:S05]  /*11510*/  BSYNC.RECONVERGENT B1 ;  /* 0x0000000000017941 */ /* 0x000fea0003800200 */
.L_x_17858:
[----:B------:R-:W1:Y:S01]  /*11520*/  LDC R99, c[0x0][0x408] ;  /* 0x00010200ff637b82 */ /* 0x000e620000000800 */
[----:B------:R-:W-:Y:S01]  /*11530*/  I2FP.F32.U32 R81, R80 ;  /* 0x0000005000517245 */ /* 0x000fe20000201000 */
[----:B-----5:R-:W-:Y:S01]  /*11540*/  HADD2.F32 R4, -RZ, R84.H0_H0 ;  /* 0x20000054ff047230 */ /* 0x020fe20000004100 */
[----:B------:R-:W-:Y:S01]  /*11550*/  ISETP.NE.AND P1, PT, R82, 0x1, PT ;  /* 0x000000015200780c */ /* 0x000fe20003f25270 */
[----:B------:R-:W-:Y:S01]  /*11560*/  IMAD.MOV.U32 R116, RZ, RZ, 0x2f800000 ;  /* 0x2f800000ff747424 */ /* 0x000fe200078e00ff */
[----:B------:R-:W-:Y:S01]  /*11570*/  BSSY.RECONVERGENT B1, `(.L_x_17863) ;  /* 0x0000061000017945 */ /* 0x000fe20003800200 */
[----:B------:R-:W-:Y:S02]  /*11580*/  HFMA2 R83, -RZ, RZ, 0, 1.1920928955078125e-07 ;  /* 0x00000002ff537431 */ /* 0x000fe400000001ff */
[----:B------:R-:W-:Y:S01]  /*11590*/  FMUL.FTZ R4, R4, UR5 ;  /* 0x0000000504047c20 */ /* 0x000fe20008410000 */
[----:B------:R-:W2:Y:S01]  /*115a0*/  LDC R115, c[0x0][0x404] ;  /* 0x00010100ff737b82 */ /* 0x000ea20000000800 */
[----:B------:R-:W-:Y:S01]  /*115b0*/  FFMA.FTZ R0, R81, R116, 1.1641532182693481445e-10 ;  /* 0x2f00000051007423 */ /* 0x000fe20000010074 */
[----:B------:R-:W-:-:S02]  /*115c0*/  HADD2.F32 R81, -RZ, R40.H0_H0 ;  /* 0x20000028ff517230 */ /* 0x000fc40000004100 */
[----:B-1----:R-:W-:Y:S02]  /*115d0*/  FMUL.FTZ R4, R4, R99 ;  /* 0x0000006304047220 */ /* 0x002fe40000410000 */
[----:B--2---:R-:W-:-:S04]  /*115e0*/  FSETP.GTU.FTZ.AND P0, PT, R0, R115, PT ;  /* 0x000000730000720b */ /* 0x004fc80003f1c000 */
        /* <DEDUP_REMOVED lines=14> */
.L_x_17865:
        /* <DEDUP_REMOVED lines=13> */
.L_x_17867:
[----:B------:R-:W-:Y:S05]  /*117a0*/  BSYNC.RECONVERGENT B2 ;  /* 0x0000000000027941 */ /* 0x000fea0003800200 */
.L_x_17866:
        /* <DEDUP_REMOVED lines=61> */
.L_x_17864:
[----:B------:R-:W-:Y:S05]  /*11b80*/  BSYNC.RECONVERGENT B1 ;  /* 0x0000000000017941 */ /* 0x000fea0003800200 */
.L_x_17863:
        /* <DEDUP_REMOVED lines=9> */
[----:B------:R-:W-:Y:S02]  /*11c20*/  HADD2.F32 R4, -RZ, R40.H1_H1 ;  /* 0x30000028ff047230 */ /* 0x000fe40000004100 */
[----:B------:R-:W-:Y:S01]  /*11c30*/  IMAD.MOV.U32 R84, RZ, RZ, 0x2 ;  /* 0x00000002ff547424 */ /* 0x000fe200078e00ff */
        /* <DEDUP_REMOVED lines=12> */
.L_x_17870:
        /* <DEDUP_REMOVED lines=13> */
.L_x_17872:
[----:B------:R-:W-:Y:S05]  /*11dd0*/  BSYNC.RECONVERGENT B2 ;  /* 0x0000000000027941 */ /* 0x000fea0003800200 */
.L_x_17871:
        /* <DEDUP_REMOVED lines=61> */
.L_x_17869:
[----:B------:R-:W-:Y:S05]  /*121b0*/  BSYNC.RECONVERGENT B1 ;  /* 0x0000000000017941 */ /* 0x000fea0003800200 */
.L_x_17868:
[----:B------:R-:W-:Y:S01]  /*121c0*/  I2FP.F32.U32 R83, R82 ;  /* 0x0000005200537245 */ /* 0x000fe20000201000 */
[----:B------:R-:W-:Y:S01]  /*121d0*/  HADD2.F32 R82, -RZ, R85.H0_H0 ;  /* 0x20000055ff527230 */ /* 0x000fe20000004100 */
[----:B------:R-:W-:Y:S01]  /*121e0*/  ISETP.NE.AND P2, PT, R84, 0x1, PT ;  /* 0x000000015400780c */ /* 0x000fe20003f45270 */
[----:B------:R-:W-:Y:S01]  /*121f0*/  BSSY.RECONVERGENT B1, `(.L_x_17873) ;  /* 0x000005f000017945 */ /* 0x000fe20003800200 */
[----:B0-----:R-:W-:Y:S02]  /*12200*/  HFMA2 R108, -RZ, RZ, 0, 1.1920928955078125e-07 ;  /* 0x00000002ff6c7431 */ /* 0x001fe400000001ff */
        /* <DEDUP_REMOVED lines=18> */
.L_x_17875:
        /* <DEDUP_REMOVED lines=13> */
.L_x_17877:
[----:B------:R-:W-:Y:S05]  /*12400*/  BSYNC.RECONVERGENT B2 ;  /* 0x0000000000027941 */ /* 0x000fea0003800200 */
.L_x_17876:
        /* <DEDUP_REMOVED lines=61> */
.L_x_17874:
[----:B------:R-:W-:Y:S05]  /*127e0*/  BSYNC.RECONVERGENT B1 ;  /* 0x0000000000017941 */ /* 0x000fea0003800200 */
.L_x_17873:
        /* <DEDUP_REMOVED lines=9> */
[----:B------:R-:W-:Y:S01]  /*12880*/  HADD2.F32 R4, -RZ, R41.H1_H1 ;  /* 0x30000029ff047230 */ /* 0x000fe20000004100 */
        /* <DEDUP_REMOVED lines=13> */
.L_x_17880:
        /* <DEDUP_REMOVED lines=13> */
.L_x_17882:
[----:B------:R-:W-:Y:S05]  /*12a30*/  BSYNC.RECONVERGENT B2 ;  /* 0x0000000000027941 */ /* 0x000fea0003800200 */
.L_x_17881:
        /* <DEDUP_REMOVED lines=61> */
.L_x_17879:
[----:B------:R-:W-:Y:S05]  /*12e10*/  BSYNC.RECONVERGENT B1 ;  /* 0x0000000000017941 */ /* 0x000fea0003800200 */
.L_x_17878:
        /* <DEDUP_REMOVED lines=23> */
.L_x_17885:
        /* <DEDUP_REMOVED lines=13> */
.L_x_17887:
[----:B------:R-:W-:Y:S05]  /*13060*/  BSYNC.RECONVERGENT B2 ;  /* 0x0000000000027941 */ /* 0x000fea0003800200 */
.L_x_17886:
        /* <DEDUP_REMOVED lines=61> */
.L_x_17884:
[----:B------:R-:W-:Y:S05]  /*13440*/  BSYNC.RECONVERGENT B1 ;  /* 0x0000000000017941 */ /* 0x000fea0003800200 */
.L_x_17883:
        /* <DEDUP_REMOVED lines=23> */
.L_x_17890:
        /* <DEDUP_REMOVED lines=13> */
.L_x_17892:
[----:B------:R-:W-:Y:S05]  /*13690*/  BSYNC.RECONVERGENT B2 ;  /* 0x0000000000027941 */ /* 0x000fea0003800200 */
.L_x_17891:
        /* <DEDUP_REMOVED lines=61> */
.L_x_17889:
[----:B------:R-:W-:Y:S05]  /*13a70*/  BSYNC.RECONVERGENT B1 ;  /* 0x0000000000017941 */ /* 0x000fea0003800200 */
.L_x_17888:
[----:B------:R-:W-:Y:S01]  /*13a80*/  I2FP.F32.U32 R109, R86 ;  /* 0x00000056006d7245 */ /* 0x000fe20000201000 */
[----:B------:R-:W-:Y:S01]  /*13a90*/  HADD2.F32 R86, -RZ, R87.H0_H0 ;  /* 0x20000057ff567230 */ /* 0x000fe20000004100 */
[----:B------:R-:W-:Y:S01]  /*13aa0*/  ISETP.NE.AND P6, PT, R110, 0x1, PT ;  /* 0x000000016e00780c */ /* 0x000fe20003fc5270 */
[----:B------:R-:W-:Y:S01]  /*13ab0*/  BSSY.RECONVERGENT B1, `(.L_x_17893) ;  /* 0x0000061000017945 */ /* 0x000fe20003800200 */
[----:B------:R-:W-:Y:S02]  /*13ac0*/  IMAD.MOV.U32 R108, RZ, RZ, R2 ;  /* 0x000000ffff6c7224 */ /* 0x000fe400078e0002 */
[----:B------:R-:W-:Y:S01]  /*13ad0*/  FFMA.FTZ R4, R109, R116, 1.1641532182693481445e-10 ;  /* 0x2f0000006d047423 */ /* 0x000fe20000010074 */
[----:B------:R-:W-:Y:S01]  /*13ae0*/  FMUL.FTZ R86, R86, UR5 ;  /* 0x0000000556567c20 */ /* 0x000fe20008410000 */
[----:B------:R-:W-:-:S03]  /*13af0*/  HADD2.F32 R109, -RZ, R43.H0_H0 ;  /* 0x2000002bff6d7230 */ /* 0x000fc60000004100 */
        /* <DEDUP_REMOVED lines=15> */
.L_x_17895:
        /* <DEDUP_REMOVED lines=15> */
.L_x_17897:
[----:B------:R-:W-:Y:S05]  /*13ce0*/  BSYNC.RECONVERGENT B2 ;  /* 0x0000000000027941 */ /* 0x000fea0003800200 */
.L_x_17896:
        /* <DEDUP_REMOVED lines=61> */
.L_x_17894:
[----:B------:R-:W-:Y:S05]  /*140c0*/  BSYNC.RECONVERGENT B1 ;  /* 0x0000000000017941 */ /* 0x000fea0003800200 */
.L_x_17893:
        /* <DEDUP_REMOVED lines=10> */
.L_x_17857:
        /* <DEDUP_REMOVED lines=22> */
.L_x_17815:
[----:B------:R-:W-:Y:S05]  /*142d0*/  BSYNC.RECONVERGENT B0 ;  /* 0x0000000000007941 */ /* 0x000fea0003800200 */
.L_x_17814:
[----:B------:R-:W-:Y:S01]  /*142e0*/  ISETP.GE.U32.AND P0, PT, R100, 0x400, PT ;  /* 0x000004006400780c */ /* 0x000fe20003f06070 */
[----:B------:R-:W-:-:S12]  /*142f0*/  BSSY.RECONVERGENT B0, `(.L_x_17898) ;  /* 0x0000665000007945 */ /* 0x000fd80003800200 */
[----:B------:R-:W-:Y:S05]  /*14300*/  @!P0 BRA `(.L_x_17899) ;  /* 0x00000064008c8947 */ /* 0x000fea0003800000 */
[----:B------:R-:W-:Y:S01]  /*14310*/  ISETP.NE.U32.AND P1, PT, RZ, UR12, PT ;  /* 0x0000000cff007c0c */ /* 0x000fe2000bf25070 */
[----:B------:R-:W1:Y:S03]  /*14320*/  LDC.64 R92, c[0x0][0x390] ;  /* 0x0000e400ff5c7b82 */ /* 0x000e660000000a00 */
[----:B------:R-:W-:-:S13]  /*14330*/  ISETP.NE.AND.EX P1, PT, RZ, UR13, PT, P1 ;  /* 0x0000000dff007c0c */ /* 0x000fda000bf25310 */
[----:B------:R-:W3:Y:S01]  /*14340*/  @P1 LDC.64 R88, c[0x0][0x3a0] ;  /* 0x0000e800ff581b82 */ /* 0x000ee20000000a00 */
[----:B-1----:R-:W-:-:S06]  /*14350*/  IMAD.WIDE.U32 R92, R98, 0x10, R92 ;  /* 0x00000010625c7825 */ /* 0x002fcc00078e005c */
[----:B------:R-:W5:Y:S01]  /*14360*/  LDG.E.128 R92, desc[UR10][R92.64] ;  /* 0x0000000a5c5c7981 */ /* 0x000f62000c1e1d00 */
[----:B---3--:R-:W-:-:S05]  /*14370*/  @P1 IMAD.WIDE.U32 R88, R98, 0x20, R88 ;  /* 0x0000002062581825 */ /* 0x008fca00078e0058 */
[----:B------:R1:W5:Y:S04]  /*14380*/  @P1 LDG.E.128 R56, desc[UR10][R88.64] ;  /* 0x0000000a58381981 */ /* 0x000368000c1e1d00 */
[----:B------:R1:W5:Y:S01]  /*14390*/  @P1 LDG.E.128 R60, desc[UR10][R88.64+0x10] ;  /* 0x0000100a583c1981 */ /* 0x000362000c1e1d00 */
[----:B------:R-:W-:Y:S05]  /*143a0*/  @!P1 BRA `(.L_x_17900) ;  /* 0x0000003000889947 */ /* 0x000fea0003800000 */
        /* <DEDUP_REMOVED lines=16> */
.L_x_17903:
        /* <DEDUP_REMOVED lines=13> */
.L_x_17905:
[----:B------:R-:W-:Y:S05]  /*14580*/  BSYNC.RECONVERGENT B2 ;  /* 0x0000000000027941 */ /* 0x000fea0003800200 */
.L_x_17904:
[----:B0-2---:R-:W-:Y:S01]  /*14590*/  IMAD.WIDE.U32 R108, R7, -0x326172a9, RZ ;  /* 0xcd9e8d57076c7825 */ /* 0x005fe200078e00ff */
        /* <DEDUP_REMOVED lines=59> */
.L_x_17902:
[----:B------:R-:W-:Y:S05]  /*14950*/  BSYNC.RECONVERGENT B1 ;  /* 0x0000000000017941 */ /* 0x000fea0003800200 */
.L_x_17901:
        /* <DEDUP_REMOVED lines=8> */
[----:B------:R-:W3:Y:S01]  /*149e0*/  LDC R115, c[0x0][0x404] ;  /* 0x00010100ff737b82 */ /* 0x000ee20000000800 */
[----:B------:R-:W-:Y:S01]  /*149f0*/  FMUL.FTZ R4, R4, UR5 ;  /* 0x0000000504047c20 */ /* 0x000fe20008410000 */
[----:B------:R-:W-:-:S03]  /*14a00*/  FFMA.FTZ R0, R89, R116, 1.1641532182693481445e-10 ;  /* 0x2f00000059007423 */ /* 0x000fc60000010074 */
[----:B-1----:R-:W-:Y:S02]  /*14a10*/  FMUL.FTZ R4, R4, R99 ;  /* 0x0000006304047220 */ /* 0x002fe40000410000 */
[----:B---3--:R-:W-:-:S04]  /*14a20*/  FSETP.GTU.FTZ.AND P1, PT, R0, R115, PT ;  /* 0x000000730000720b */ /* 0x008fc80003f3c000 */
        /* <DEDUP_REMOVED lines=14> */
.L_x_17908:
[----:B------:R-:W-:Y:S01]  /*14b10*/  VIADD R104, R104, 0x1 ;  /* 0x0000000168687836 */ /* 0x000fe20000000000 */
[----:B------:R-:W-:Y:S03]  /*14b20*/  BSSY.RECONVERGENT B2, `(.L_x_17909) ;  /* 0x000000c000027945 */ /* 0x000fe60003800200 */
[C---:B0-2---:R-:W-:Y:S01]  /*14b30*/  IMAD.WIDE.U32 R110, R104.reuse, -0x2daee0ad, RZ ;  /* 0xd2511f53686e7825 */ /* 0x045fe200078e00ff */
        /* <DEDUP_REMOVED lines=10> */
.L_x_17910:
[----:B------:R-:W-:Y:S05]  /*14be0*/  BSYNC.RECONVERGENT B2 ;  /* 0x0000000000027941 */ /* 0x000fea0003800200 */
.L_x_17909:
        /* <DEDUP_REMOVED lines=61> */
.L_x_17907:
[----:B------:R-:W-:Y:S05]  /*14fc0*/  BSYNC.RECONVERGENT B1 ;  /* 0x0000000000017941 */ /* 0x000fea0003800200 */
.L_x_17906:
[----:B------:R-:W-:Y:S01]  /*14fd0*/  I2FP.F32.U32 R89, R89 ;  /* 0x0000005900597245 */ /* 0x000fe20000201000 */
[----:B------:R-:W-:Y:S01]  /*14fe0*/  HADD2.F32 R92, -RZ, R92.H1_H1 ;  /* 0x3000005cff5c7230 */ /* 0x000fe20000004100 */
[----:B------:R-:W-:Y:S01]  /*14ff0*/  ISETP.NE.AND P1, PT, R91, 0x1, PT ;  /* 0x000000015b00780c */ /* 0x000fe20003f25270 */
[----:B------:R-:W-:Y:S01]  /*15000*/  BSSY.RECONVERGENT B1, `(.L_x_17911) ;  /* 0x0000060000017945 */ /* 0x000fe20003800200 */
[----:B0-2---:R-:W-:Y:S02]  /*15010*/  HFMA2 R108, -RZ, RZ, 0, 1.1920928955078125e-07 ;  /* 0x00000002ff6c7431 */ /* 0x005fe400000001ff */
        /* <DEDUP_REMOVED lines=19> */
.L_x_17913:
        /* <DEDUP_REMOVED lines=13> */
.L_x_17915:
[----:B------:R-:W-:Y:S05]  /*15220*/  BSYNC.RECONVERGENT B2 ;  /* 0x0000000000027941 */ /* 0x000fea0003800200 */
.L_x_17914:
        /* <DEDUP_REMOVED lines=61> */
.L_x_17912:
[----:B------:R-:W-:Y:S05]  /*15600*/  BSYNC.RECONVERGENT B1 ;  /* 0x0000000000017941 */ /* 0x000fea0003800200 */
.L_x_17911:
        /* <DEDUP_REMOVED lines=23> */
.L_x_17918:
        /* <DEDUP_REMOVED lines=13> */
.L_x_17920:
[----:B------:R-:W-:Y:S05]  /*15850*/  BSYNC.RECONVERGENT B2 ;  /* 0x0000000000027941 */ /* 0x000fea0003800200 */
.L_x_17919:
        /* <DEDUP_REMOVED lines=61> */
.L_x_17917:
[----:B------:R-:W-:Y:S05]  /*15c30*/  BSYNC.RECONVERGENT B1 ;  /* 0x0000000000017941 */ /* 0x000fea0003800200 */
.L_x_17916:
        /* <DEDUP_REMOVED lines=23> */
.L_x_17923:
        /* <DEDUP_REMOVED lines=13> */
.L_x_17925:
[----:B------:R-:W-:Y:S05]  /*15e80*/  BSYNC.RECONVERGENT B2 ;  /* 0x0000000000027941 */ /* 0x000fea0003800200 */
.L_x_17924:
        /* <DEDUP_REMOVED lines=61> */
.L_x_17922:
[----:B------:R-:W-:Y:S05]  /*16260*/  BSYNC.RECONVERGENT B1 ;  /* 0x0000000000017941 */ /* 0x000fea0003800200 */
.L_x_17921:
        /* <DEDUP_REMOVED lines=23> */
.L_x_17928:
        /* <DEDUP_REMOVED lines=13> */
.L_x_17930:
[----:B------:R-:W-:Y:S05]  /*164b0*/  BSYNC.RECONVERGENT B2 ;  /* 0x0000000000027941 */ /* 0x000fea0003800200 */
.L_x_17929:
        /* <DEDUP_REMOVED lines=61> */
.L_x_17927:
[----:B------:R-:W-:Y:S05]  /*16890*/  BSYNC.RECONVERGENT B1 ;  /* 0x0000000000017941 */ /* 0x000fea0003800200 */
.L_x_17926:
        /* <DEDUP_REMOVED lines=23> */
.L_x_17933:
        /* <DEDUP_REMOVED lines=13> */
.L_x_17935:
[----:B------:R-:W-:Y:S05]  /*16ae0*/  BSYNC.RECONVERGENT B2 ;  /* 0x0000000000027941 */ /* 0x000fea0003800200 */
.L_x_17934:
        /* <DEDUP_REMOVED lines=61> */
.L_x_17932:
[----:B------:R-:W-:Y:S05]  /*16ec0*/  BSYNC.RECONVERGENT B1 ;  /* 0x0000000000017941 */ /* 0x000fea0003800200 */
.L_x_17931:
        /* <DEDUP_REMOVED lines=23> */
.L_x_17938:
        /* <DEDUP_REMOVED lines=15> */
.L_x_17940:
[----:B------:R-:W-:Y:S05]  /*17130*/  BSYNC.RECONVERGENT B2 ;  /* 0x0000000000027941 */ /* 0x000fea0003800200 */
.L_x_17939:
        /* <DEDUP_REMOVED lines=61> */
.L_x_17937:
[----:B------:R-:W-:Y:S05]  /*17510*/  BSYNC.RECONVERGENT B1 ;  /* 0x0000000000017941 */ /* 0x000fea0003800200 */
.L_x_17936:
        /* <DEDUP_REMOVED lines=11> */
.L_x_17900:
[----:B------:R-:W-:Y:S01]  /*175d0*/  ISETP.NE.AND P1, PT, R4, 0x1, PT ;  /* 0x000000010400780c */ /* 0x000fe20003f25270 */
[----:B------:R-:W-:Y:S01]  /*175e0*/  BSSY.RECONVERGENT B1, `(.L_x_17942) ;  /* 0x0000059000017945 */ /* 0x000fe20003800200 */
[----:B------:R-:W-:Y:S02]  /*175f0*/  HFMA2 R90, -RZ, RZ, 0, 1.1920928955078125e-07 ;  /* 0x00000002ff5a7431 */ /* 0x000fe400000001ff */
[----:B-1----:R-:W-:Y:S01]  /*17600*/  IMAD.MOV.U32 R88, RZ, RZ, R2 ;  /* 0x000000ffff587224 */ /* 0x002fe200078e0002 */
        /* <DEDUP_REMOVED lines=12> */
.L_x_17944:
        /* <DEDUP_REMOVED lines=13> */
.L_x_17946:
[----:B------:R-:W-:Y:S05]  /*177a0*/  BSYNC.RECONVERGENT B2 ;  /* 0x0000000000027941 */ /* 0x000fea0003800200 */
.L_x_17945:
        /* <DEDUP_REMOVED lines=60> */
.L_x_17943:
[----:B------:R-:W-:Y:S05]  /*17b70*/  BSYNC.RECONVERGENT B1 ;  /* 0x0000000000017941 */ /* 0x000fea0003800200 */
.L_x_17942:
        /* <DEDUP_REMOVED lines=8> */
[----:B------:R-:W3:Y:S01]  /*17c00*/  LDC R115, c[0x0][0x404] ;  /* 0x00010100ff737b82 */ /* 0x000ee20000000800 */
[----:B------:R-:W-:Y:S01]  /*17c10*/  FFMA.FTZ R0, R89, R116, 1.1641532182693481445e-10 ;  /* 0x2f00000059007423 */ /* 0x000fe20000010074 */
[----:B------:R-:W-:-:S02]  /*17c20*/  HADD2.F32 R89, -RZ, R52.H0_H0 ;  /* 0x20000034ff597230 */ /* 0x000fc40000004100 */
[----:B-1----:R-:W-:Y:S02]  /*17c30*/  FMUL.FTZ R4, R4, R99 ;  /* 0x0000006304047220 */ /* 0x002fe40000410000 */
[----:B---3--:R-:W-:-:S04]  /*17c40*/  FSETP.GTU.FTZ.AND P1, PT, R0, R115, PT ;  /* 0x000000730000720b */ /* 0x008fc80003f3c000 */
        /* <DEDUP_REMOVED lines=14> */
.L_x_17949:
[----:B------:R-:W-:Y:S01]  /*17d30*/  IADD3 R104, PT, PT, R104, 0x1, RZ ;  /* 0x0000000168687810 */ /* 0x000fe20007ffe0ff */
[----:B------:R-:W-:Y:S03]  /*17d40*/  BSSY.RECONVERGENT B2, `(.L_x_17950) ;  /* 0x000000c000027945 */ /* 0x000fe60003800200 */
[C---:B------:R-:W-:Y:S01]  /*17d50*/  ISETP.NE.AND P1, PT, R104.reuse, RZ, PT ;  /* 0x000000ff6800720c */ /* 0x040fe20003f25270 */
[----:B0-2---:R-:W-:-:S12]  /*17d60*/  IMAD.WIDE.U32 R110, R104, -0x2daee0ad, RZ ;  /* 0xd2511f53686e7825 */ /* 0x005fd800078e00ff */
        /* <DEDUP_REMOVED lines=9> */
.L_x_17951:
[----:B------:R-:W-:Y:S05]  /*17e00*/  BSYNC.RECONVERGENT B2 ;  /* 0x0000000000027941 */ /* 0x000fea0003800200 */
.L_x_17950:
        /* <DEDUP_REMOVED lines=61> */
.L_x_17948:
[----:B------:R-:W-:Y:S05]  /*181e0*/  BSYNC.RECONVERGENT B1 ;  /* 0x0000000000017941 */ /* 0x000fea0003800200 */
.L_x_17947:
        /* <DEDUP_REMOVED lines=24> */
.L_x_17954:
        /* <DEDUP_REMOVED lines=13> */
.L_x_17956:
[----:B------:R-:W-:Y:S05]  /*18440*/  BSYNC.RECONVERGENT B2 ;  /* 0x0000000000027941 */ /* 0x000fea0003800200 */
.L_x_17955:
        /* <DEDUP_REMOVED lines=61> */
.L_x_17953:
[----:B------:R-:W-:Y:S05]  /*18820*/  BSYNC.RECONVERGENT B1 ;  /* 0x0000000000017941 */ /* 0x000fea0003800200 */
.L_x_17952:
[----:B------:R-:W-:Y:S01]  /*18830*/  I2FP.F32.U32 R91, R90 ;  /* 0x0000005a005b7245 */ /* 0x000fe20000201000 */
[----:B------:R-:W-:Y:S01]  /*18840*/  HADD2.F32 R90, -RZ, R93.H0_H0 ;  /* 0x2000005dff5a7230 */ /* 0x000fe20000004100 */
[----:B------:R-:W-:Y:S01]  /*18850*/  ISETP.NE.AND P2, PT, R92, 0x1, PT ;  /* 0x000000015c00780c */ /* 0x000fe20003f45270 */
[----:B0-2---:R-:W-:Y:S01]  /*18860*/  HADD2.F32 R109, -RZ, R53.H0_H0 ;  /* 0x20000035ff6d7230 */ /* 0x005fe20000004100 */
        /* <DEDUP_REMOVED lines=19> */
.L_x_17959:
        /* <DEDUP_REMOVED lines=13> */
.L_x_17961:
[----:B------:R-:W-:Y:S05]  /*18a70*/  BSYNC.RECONVERGENT B2 ;  /* 0x0000000000027941 */ /* 0x000fea0003800200 */
.L_x_17960:
        /* <DEDUP_REMOVED lines=57> */
[----:B------:R-:W-:Y:S02]  /*18e10*/  IMAD.MOV.U32 R2, RZ, RZ, R110 ;  /* 0x000000ffff027224 */ /* 0x000fe400078e006e */
[----:B------:R-:W-:Y:S01]  /*18e20*/  HFMA2 R110, -RZ, RZ, 0, 0 ;  /* 0x00000000ff6e7431 */ /* 0x000fe200000001ff */
[----:B------:R-:W-:Y:S01]  /*18e30*/  LOP3.LUT R5, R108, UR7, R5, 0x96, !PT ;  /* 0x000000076c057c12 */ /* 0x000fe2000f8e9605 */
[----:B------:R-:W-:-:S07]  /*18e40*/  IMAD.MOV.U32 R114, RZ, RZ, R4 ;  /* 0x000000ffff727224 */ /* 0x000fce00078e0004 */
.L_x_17958:
[----:B------:R-:W-:Y:S05]  /*18e50*/  BSYNC.RECONVERGENT B1 ;  /* 0x0000000000017941 */ /* 0x000fea0003800200 */
.L_x_17957:
        /* <DEDUP_REMOVED lines=23> */
.L_x_17964:
        /* <DEDUP_REMOVED lines=13> */
.L_x_17966:
[----:B------:R-:W-:Y:S05]  /*190a0*/  BSYNC.RECONVERGENT B2 ;  /* 0x0000000000027941 */ /* 0x000fea0003800200 */
.L_x_17965:
        /* <DEDUP_REMOVED lines=61> */
.L_x_17963:
[----:B------:R-:W-:Y:S05]  /*19480*/  BSYNC.RECONVERGENT B1 ;  /* 0x0000000000017941 */ /* 0x000fea0003800200 */
.L_x_17962:
        /* <DEDUP_REMOVED lines=23> */
.L_x_17969:
        /* <DEDUP_REMOVED lines=13> */
.L_x_17971:
[----:B------:R-:W-:Y:S05]  /*196d0*/  BSYNC.RECONVERGENT B2 ;  /* 0x0000000000027941 */ /* 0x000fea0003800200 */
.L_x_17970:
        /* <DEDUP_REMOVED lines=61> */
.L_x_17968:
[----:B------:R-:W-:Y:S05]  /*19ab0*/  BSYNC.RECONVERGENT B1 ;  /* 0x0000000000017941 */ /* 0x000fea0003800200 */
.L_x_17967:
        /* <DEDUP_REMOVED lines=23> */
.L_x_17974:
        /* <DEDUP_REMOVED lines=13> */
.L_x_17976:
[----:B------:R-:W-:Y:S05]  /*19d00*/  BSYNC.RECONVERGENT B2 ;  /* 0x0000000000027941 */ /* 0x000fea0003800200 */
.L_x_17975:
        /* <DEDUP_REMOVED lines=61> */
.L_x_17973:
[----:B------:R-:W-:Y:S05]  /*1a0e0*/  BSYNC.RECONVERGENT B1 ;  /* 0x0000000000017941 */ /* 0x000fea0003800200 */
.L_x_17972:
        /* <DEDUP_REMOVED lines=23> */
.L_x_17979:
        /* <DEDUP_REMOVED lines=15> */
.L_x_17981:
[----:B------:R-:W-:Y:S05]  /*1a350*/  BSYNC.RECONVERGENT B2 ;  /* 0x0000000000027941 */ /* 0x000fea0003800200 */
.L_x_17980:
        /* <DEDUP_REMOVED lines=61> */
.L_x_17978:
[----:B------:R-:W-:Y:S05]  /*1a730*/  BSYNC.RECONVERGENT B1 ;  /* 0x0000000000017941 */ /* 0x000fea0003800200 */
.L_x_17977:
        /* <DEDUP_REMOVED lines=10> */
.L_x_17941:
        /* <DEDUP_REMOVED lines=19> */
[----:B-1----:R-:W-:-:S03]  /*1a910*/  IMAD.WIDE.U32 R108, R98, 0x8, R108 ;  /* 0x00000008626c7825 */ /* 0x002fc600078e006c */
[----:B------:R3:W-:Y:S04]  /*1a920*/  STG.E.128 desc[UR10][R112.64+0x10], R92 ;  /* 0x0000105c70007986 */ /* 0x0007e8000c101d0a */
[----:B------:R3:W-:Y:S02]  /*1a930*/  STG.E.64 desc[UR10][R108.64], R110 ;  /* 0x0000006e6c007986 */ /* 0x0007e4000c101b0a */
.L_x_17899:
[----:B------:R-:W-:Y:S05]  /*1a940*/  BSYNC.RECONVERGENT B0 ;  /* 0x0000000000007941 */ /* 0x000fea0003800200 */
.L_x_17898:
[----:B------:R-:W-:Y:S01]  /*1a950*/  FADD.FTZ R98, RZ, R64 ;  /* 0x00000040ff627221 */ /* 0x000fe20000010000 */
[----:B------:R-:W-:Y:S01]  /*1a960*/  ISETP.NE.AND P4, PT, R97, RZ, PT ;  /* 0x000000ff6100720c */ /* 0x000fe20003f85270 */
[----:B------:R-:W-:Y:S01]  /*1a970*/  BSSY.RECONVERGENT B0, `(.L_x_17982) ;  /* 0x0000086000007945 */ /* 0x000fe20003800200 */
[C---:B------:R-:W-:Y:S01]  /*1a980*/  ISETP.GT.U32.AND P3, PT, R100.reuse, 0x1ff, PT ;  /* 0x000001ff6400780c */ /* 0x040fe20003f64070 */
[----:B------:R-:W-:Y:S01]  /*1a990*/  FADD.FTZ R97, R65, R98 ;  /* 0x0000006241617221 */ /* 0x000fe20000010000 */
[C---:B------:R-:W-:Y:S01]  /*1a9a0*/  ISETP.GT.U32.AND P2, PT, R100.reuse, 0x2ff, PT ;  /* 0x000002ff6400780c */ /* 0x040fe20003f44070 */
[----:B0-23--:R-:W-:Y:S01]  /*1a9b0*/  HFMA2 R113, -RZ, RZ, 0, 0 ;  /* 0x00000000ff717431 */ /* 0x00dfe200000001ff */
        /* <DEDUP_REMOVED lines=129> */
.L_x_17983:
[----:B------:R-:W-:Y:S05]  /*1b1d0*/  BSYNC.RECONVERGENT B0 ;  /* 0x0000000000007941 */ /* 0x000fea0003800200 */
.L_x_17982:
        /* <DEDUP_REMOVED lines=12> */
.L_x_17985:
[----:B------:R-:W-:Y:S05]  /*1b2a0*/  BSYNC.RECONVERGENT B0 ;  /* 0x0000000000007941 */ /* 0x000fea0003800200 */
.L_x_17984:
[----:B------:R-:W2:Y:S01]  /*1b2b0*/  SHFL.DOWN PT, R108, R113, 0x4, 0x1f ;  /* 0x08801f00716c7f89 */ /* 0x000ea200000e0000 */
[----:B------:R-:W-:Y:S01]  /*1b2c0*/  I2FP.F32.S32 R117, R113 ;  /* 0x0000007100757245 */ /* 0x000fe20000201400 */
[----:B------:R-:W-:Y:S01]  /*1b2d0*/  BSSY.RECONVERGENT B0, `(.L_x_17986) ;  /* 0x0000074000007945 */ /* 0x000fe20003800200 */
[----:B------:R-:W-:Y:S01]  /*1b2e0*/  ISETP.NE.AND P1, PT, R96, RZ, PT ;  /* 0x000000ff6000720c */ /* 0x000fe20003f25270 */
[----:B-1----:R-:W1:Y:S01]  /*1b2f0*/  SHFL.DOWN PT, R111, R98, 0x4, 0x1f ;  /* 0x08801f00626f7f89 */ /* 0x002e6200000e0000 */
[----:B------:R-:W-:-:S03]  /*1b300*/  ISETP.NE.AND P2, PT, RZ, UR17, PT ;  /* 0x00000011ff007c0c */ /* 0x000fc6000bf45270 */
[----:B------:R-:W3:Y:S01]  /*1b310*/  SHFL.DOWN PT, R110, R99, 0x4, 0x1f ;  /* 0x08801f00636e7f89 */ /* 0x000ee200000e0000 */
[----:B--2---:R-:W-:Y:S01]  /*1b320*/  IMAD.IADD R115, R108, 0x1, R113 ;  /* 0x000000016c737824 */ /* 0x004fe200078e0271 */
[----:B------:R-:W-:-:S04]  /*1b330*/  I2FP.F32.S32 R114, R108 ;  /* 0x0000006c00727245 */ /* 0x000fc80000201400 */
[----:B0-----:R-:W-:Y:S01]  /*1b340*/  I2FP.F32.S32 R97, R115 ;  /* 0x0000007300617245 */ /* 0x001fe20000201400 */
[----:B------:R-:W0:Y:S01]  /*1b350*/  SHFL.DOWN PT, R108, R115, 0x2, 0x1f ;  /* 0x08401f00736c7f89 */ /* 0x000e2200000e0000 */
[C---:B-1----:R-:W-:Y:S01]  /*1b360*/  FMUL.FTZ R112, R111.reuse, R114 ;  /* 0x000000726f707220 */ /* 0x042fe20000410000 */
[----:B------:R-:W-:Y:S01]  /*1b370*/  FADD.FTZ R111, -R111, R98 ;  /* 0x000000626f6f7221 */ /* 0x000fe20000010100 */
[----:B------:R-:W1:Y:S01]  /*1b380*/  MUFU.RCP R109, R97 ;  /* 0x00000061006d7308 */ /* 0x000e620000001000 */
[----:B---3--:R-:W-:Y:S01]  /*1b390*/  FADD.FTZ R110, R110, R99 ;  /* 0x000000636e6e7221 */ /* 0x008fe20000010000 */
[----:B------:R-:W-:-:S04]  /*1b3a0*/  FFMA.FTZ R112, R117, R98, R112 ;  /* 0x0000006275707223 */ /* 0x000fc80000010070 */
[----:B-1----:R-:W-:Y:S01]  /*1b3b0*/  FMUL.FTZ R98, R109, R112 ;  /* 0x000000706d627220 */ /* 0x002fe20000410000 */
[----:B------:R-:W-:Y:S01]  /*1b3c0*/  FMUL.FTZ R112, R111, R111 ;  /* 0x0000006f6f707220 */ /* 0x000fe20000410000 */
[----:B0-----:R-:W-:-:S03]  /*1b3d0*/  IADD3 R99, PT, PT, R115, R108, RZ ;  /* 0x0000006c73637210 */ /* 0x001fc60007ffe0ff */
[----:B------:R-:W0:Y:S01]  /*1b3e0*/  SHFL.DOWN PT, R111, R98, 0x2, 0x1f ;  /* 0x08401f00626f7f89 */ /* 0x000e2200000e0000 */
[----:B------:R-:W-:Y:S01]  /*1b3f0*/  FMUL.FTZ R112, R112, R117 ;  /* 0x0000007570707220 */ /* 0x000fe20000410000 */
[----:B------:R-:W-:Y:S02]  /*1b400*/  I2FP.F32.S32 R115, R108 ;  /* 0x0000006c00737245 */ /* 0x000fe40000201400 */
[----:B------:R-:W1:Y:S01]  /*1b410*/  SHFL.DOWN PT, R108, R99, 0x1, 0x1f ;  /* 0x08201f00636c7f89 */ /* 0x000e6200000e0000 */
[----:B------:R-:W-:-:S04]  /*1b420*/  FMUL.FTZ R112, R112, R114 ;  /* 0x0000007270707220 */ /* 0x000fc80000410000 */
        /* <DEDUP_REMOVED lines=8> */
[----:B-1----:R-:W-:Y:S01]  /*1b4b0*/  IMAD.IADD R99, R99, 0x1, R108 ;  /* 0x0000000163637824 */ /* 0x002fe200078e026c */
[----:B------:R-:W-:Y:S01]  /*1b4c0*/  I2FP.F32.S32 R111, R108 ;  /* 0x0000006c006f7245 */ /* 0x000fe20000201400 */
[----:B--2---:R-:W-:Y:S01]  /*1b4d0*/  FMUL.FTZ R98, R112, R117 ;  /* 0x0000007570627220 */ /* 0x004fe20000410000 */
[----:B------:R-:W-:Y:S02]  /*1b4e0*/  FMUL.FTZ R114, R97, R114 ;  /* 0x0000007261727220 */ /* 0x000fe40000410000 */
[----:B------:R-:W-:Y:S02]  /*1b4f0*/  I2FP.F32.S32 R99, R99 ;  /* 0x0000006300637245 */ /* 0x000fe40000201400 */
[----:B------:R-:W0:Y:S01]  /*1b500*/  SHFL.DOWN PT, R97, R98, 0x1, 0x1f ;  /* 0x08201f0062617f89 */ /* 0x000e2200000e0000 */
[----:B------:R-:W-:Y:S01]  /*1b510*/  FMUL.FTZ R114, R114, R115 ;  /* 0x0000007372727220 */ /* 0x000fe20000410000 */
[----:B---3--:R-:W-:Y:S01]  /*1b520*/  FADD.FTZ R113, R110, R113 ;  /* 0x000000716e717221 */ /* 0x008fe20000010000 */
[----:B------:R-:W-:Y:S01]  /*1b530*/  IMAD.U32 R115, RZ, RZ, UR4 ;  /* 0x00000004ff737e24 */ /* 0x000fe2000f8e00ff */
[----:B------:R-:W1:Y:S02]  /*1b540*/  MUFU.RCP R99, R99 ;  /* 0x0000006300637308 */ /* 0x000e640000001000 */
[----:B------:R-:W-:-:S05]  /*1b550*/  FFMA.FTZ R113, R112, R114, R113 ;  /* 0x0000007270717223 */ /* 0x000fca0000010071 */
[----:B------:R-:W2:Y:S01]  /*1b560*/  SHFL.DOWN PT, R110, R113, 0x1, 0x1f ;  /* 0x08201f00716e7f89 */ /* 0x000ea200000e0000 */
[----:B0-----:R-:W-:Y:S01]  /*1b570*/  FADD.FTZ R108, R98, -R97 ;  /* 0x80000061626c7221 */ /* 0x001fe20000010000 */
[----:B------:R-:W-:Y:S02]  /*1b580*/  FMUL.FTZ R112, R97, R111 ;  /* 0x0000006f61707220 */ /* 0x000fe40000410000 */
[----:B------:R-:W0:Y:S01]  /*1b590*/  @!P1 LDC.64 R96, c[0x0][0x3c8] ;  /* 0x0000f200ff609b82 */ /* 0x000e220000000a00 */
[----:B------:R-:W-:Y:S01]  /*1b5a0*/  FMUL.FTZ R108, R108, R108 ;  /* 0x0000006c6c6c7220 */ /* 0x000fe20000410000 */
[----:B------:R-:W-:-:S03]  /*1b5b0*/  FFMA.FTZ R112, R109, R98, R112 ;  /* 0x000000626d707223 */ /* 0x000fc60000010070 */
[----:B------:R-:W-:Y:S01]  /*1b5c0*/  FMUL.FTZ R108, R109, R108 ;  /* 0x0000006c6d6c7220 */ /* 0x000fe20000410000 */
[----:B-1----:R-:W-:Y:S01]  /*1b5d0*/  FMUL.FTZ R109, R99, R112 ;  /* 0x00000070636d7220 */ /* 0x002fe20000410000 */
[----:B--2---:R-:W-:Y:S02]  /*1b5e0*/  FADD.FTZ R110, R113, R110 ;  /* 0x0000006e716e7221 */ /* 0x004fe40000010000 */
[----:B------:R-:W-:Y:S01]  /*1b5f0*/  FMUL.FTZ R108, R108, R111 ;  /* 0x0000006f6c6c7220 */ /* 0x000fe20000410000 */
[----:B------:R-:W1:Y:S02]  /*1b600*/  LDC R112, c[0x0][0x448] ;  /* 0x00011200ff707b82 */ /* 0x000e640000000800 */
[----:B------:R-:W2:Y:S01]  /*1b610*/  SHFL.IDX PT, R109, R109, RZ, 0x1f ;  /* 0x00001fff6d6d7589 */ /* 0x000ea200000e0000 */
[----:B------:R-:W-:-:S05]  /*1b620*/  FFMA.FTZ R108, R99, R108, R110 ;  /* 0x0000006c636c7223 */ /* 0x000fca000001006e */
[----:B------:R-:W1:Y:S01]  /*1b630*/  SHFL.IDX PT, R113, R108, RZ, 0x1f ;  /* 0x00001fff6c717589 */ /* 0x000e6200000e0000 */
[----:B------:R-:W3:Y:S01]  /*1b640*/  @!P1 LDC.64 R98, c[0x0][0x3c0] ;  /* 0x0000f000ff629b82 */ /* 0x000ee20000000a00 */
[----:B0-----:R-:W-:-:S04]  /*1b650*/  @!P1 IMAD.WIDE R96, R115, 0x4, R96 ;  /* 0x0000000473609825 */ /* 0x001fc800078e0260 */
[----:B--2---:R-:W-:-:S05]  /*1b660*/  FMUL.FTZ R110, R109, R109 ;  /* 0x0000006d6d6e7220 */ /* 0x004fca0000410000 */
[----:B------:R-:W-:Y:S01]  /*1b670*/  FSEL R111, R110, RZ, P2 ;  /* 0x000000ff6e6f7208 */ /* 0x000fe20001000000 */
[----:B-1----:R-:W-:Y:S01]  /*1b680*/  FFMA.FTZ R110, R113, UR18, R112 ;  /* 0x00000012716e7c23 */ /* 0x002fe20008010070 */
[----:B------:R-:W-:-:S03]  /*1b690*/  MOV R113, UR4 ;  /* 0x0000000400717c02 */ /* 0x000fc60008000f00 */
[----:B------:R-:W-:Y:S01]  /*1b6a0*/  FADD.FTZ R111, R110, R111 ;  /* 0x0000006f6e6f7221 */ /* 0x000fe20000010000 */
[----:B------:R-:W-:Y:S01]  /*1b6b0*/  FSEL R110, R109, RZ, !P2 ;  /* 0x000000ff6d6e7208 */ /* 0x000fe20005000000 */
[----:B---3--:R-:W-:-:S04]  /*1b6c0*/  @!P1 IMAD.WIDE R98, R113, 0x4, R98 ;  /* 0x0000000471629825 */ /* 0x008fc800078e0262 */
        /* <DEDUP_REMOVED lines=14> */
[----:B------:R-:W-:Y:S02]  /*1b7b0*/  HADD2.F32 R99, -RZ, R9.H1_H1 ;  /* 0x30000009ff637230 */ /* 0x000fe40000004100 */
[--C-:B------:R-:W-:Y:S01]  /*1b7c0*/  FADD.FTZ R112, R69, -R110.reuse ;  /* 0x8000006e45707221 */ /* 0x100fe20000010000 */
[C---:B------:R-:W-:Y:S01]  /*1b7d0*/  FMUL.FTZ R108, R111.reuse, R108 ;  /* 0x0000006c6f6c7220 */ /* 0x040fe20000410000 */
[----:B------:R-:W-:Y:S01]  /*1b7e0*/  FFMA.FTZ R97, R98, R109, R113 ;  /* 0x0000006d62617223 */ /* 0x000fe20000010071 */
[----:B------:R-:W-:Y:S02]  /*1b7f0*/  HADD2.F32 R109, -RZ, R13.H1_H1 ;  /* 0x3000000dff6d7230 */ /* 0x000fe40000004100 */
[----:B------:R-:W-:Y:S01]  /*1b800*/  FADD.FTZ R98, R68, -R110 ;  /* 0x8000006e44627221 */ /* 0x000fe20000010000 */
[----:B------:R-:W-:Y:S01]  /*1b810*/  FMUL.FTZ R114, R111, R112 ;  /* 0x000000706f727220 */ /* 0x000fe20000410000 */
[----:B------:R-:W-:-:S02]  /*1b820*/  HADD2.F32 R113, -RZ, R10.H0_H0 ;  /* 0x2000000aff717230 */ /* 0x000fc40000004100 */
[--C-:B------:R-:W-:Y:S01]  /*1b830*/  FADD.FTZ R118, R71, -R110.reuse ;  /* 0x8000006e47767221 */ /* 0x100fe20000010000 */
[----:B------:R-:W-:Y:S01]  /*1b840*/  FFMA.FTZ R112, R108, R99, R109 ;  /* 0x000000636c707223 */ /* 0x000fe2000001006d */
[----:B------:R-:W-:Y:S01]  /*1b850*/  FADD.FTZ R108, R70, -R110 ;  /* 0x8000006e466c7221 */ /* 0x000fe20000010000 */
[----:B------:R-:W-:Y:S02]  /*1b860*/  HADD2.F32 R115, -RZ, R14.H0_H0 ;  /* 0x2000000eff737230 */ /* 0x000fe40000004100 */
[C---:B------:R-:W-:Y:S01]  /*1b870*/  FMUL.FTZ R98, R111.reuse, R98 ;  /* 0x000000626f627220 */ /* 0x040fe20000410000 */
[----:B------:R-:W-:Y:S02]  /*1b880*/  HADD2.F32 R117, -RZ, R10.H1_H1 ;  /* 0x3000000aff757230 */ /* 0x000fe40000004100 */
[----:B------:R-:W-:Y:S01]  /*1b890*/  FMUL.FTZ R99, R111, R108 ;  /* 0x0000006c6f637220 */ /* 0x000fe20000410000 */
[----:B------:R-:W-:Y:S02]  /*1b8a0*/  HADD2.F32 R119, -RZ, R14.H1_H1 ;  /* 0x3000000eff777230 */ /* 0x000fe40000004100 */
[----:B------:R-:W-:Y:S01]  /*1b8b0*/  FFMA.FTZ R98, R98, R113, R115 ;  /* 0x0000007162627223 */ /* 0x000fe20000010073 */
[----:B------:R-:W0:Y:S01]  /*1b8c0*/  LDC.64 R108, c[0x0][0x428] ;  /* 0x00010a00ff6c7b82 */ /* 0x000e220000000a00 */
[----:B------:R-:W-:-:S02]  /*1b8d0*/  HADD2.F32 R116, -RZ, R15.H0_H0 ;  /* 0x2000000fff747230 */ /* 0x000fc40000004100 */
[----:B------:R-:W-:Y:S01]  /*1b8e0*/  FMUL.FTZ R118, R111, R118 ;  /* 0x000000766f767220 */ /* 0x000fe20000410000 */
[----:B------:R-:W-:Y:S01]  /*1b8f0*/  FFMA.FTZ R113, R114, R117, R119 ;  /* 0x0000007572717223 */ /* 0x000fe20000010077 */
[----:B------:R-:W-:Y:S01]  /*1b900*/  HADD2.F32 R114, -RZ, R11.H0_H0 ;  /* 0x2000000bff727230 */ /* 0x000fe20000004100 */
[----:B------:R-:W-:Y:S01]  /*1b910*/  F2FP.F16.F32.PACK_AB R97, R112, R97 ;  /* 0x000000617061723e */ /* 0x000fe200000000ff */
[----:B------:R-:W-:Y:S02]  /*1b920*/  HADD2.F32 R115, -RZ, R15.H1_H1 ;  /* 0x3000000fff737230 */ /* 0x000fe40000004100 */
[----:B------:R-:W-:Y:S01]  /*1b930*/  F2FP.F16.F32.PACK_AB R98, R113, R98 ;  /* 0x000000627162723e */ /* 0x000fe200000000ff */
[----:B------:R-:W-:Y:S01]  /*1b940*/  FFMA.FTZ R116, R99, R114, R116 ;  /* 0x0000007263747223 */ /* 0x000fe20000010074 */
[----:B------:R-:W-:Y:S02]  /*1b950*/  HADD2.F32 R99, -RZ, R11.H1_H1 ;  /* 0x3000000bff637230 */ /* 0x000fe40000004100 */
[----:B------:R-:W-:-:S03]  /*1b960*/  FADD.FTZ R114, R65, -R110 ;  /* 0x8000006e41727221 */ /* 0x000fc60000010000 */
[----:B------:R-:W-:Y:S01]  /*1b970*/  FFMA.FTZ R117, R118, R99, R115 ;  /* 0x0000006376757223 */ /* 0x000fe20000010073 */
[----:B------:R-:W-:Y:S02]  /*1b980*/  HADD2.F32 R99, -RZ, R8.H1_H1 ;  /* 0x30000008ff637230 */ /* 0x000fe40000004100 */
[----:B------:R-:W-:Y:S01]  /*1b990*/  FMUL.FTZ R114, R111, R114 ;  /* 0x000000726f727220 */ /* 0x000fe20000410000 */
[----:B------:R-:W-:-:S05]  /*1b9a0*/  HADD2.F32 R115, -RZ, R12.H1_H1 ;  /* 0x3000000cff737230 */ /* 0x000fca0000004100 */
[----:B------:R-:W-:Y:S01]  /*1b9b0*/  FFMA.FTZ R115, R114, R99, R115 ;  /* 0x0000006372737223 */ /* 0x000fe20000010073 */
[----:B------:R-:W-:Y:S01]  /*1b9c0*/  F2FP.F16.F32.PACK_AB R99, R117, R116 ;  /* 0x000000747563723e */ /* 0x000fe200000000ff */
[C---:B0-----:R-:W-:Y:S01]  /*1b9d0*/  IMAD.WIDE.U32 R108, R105.reuse, 0x10, R108 ;  /* 0x00000010696c7825 */ /* 0x041fe200078e006c */
[----:B------:R-:W-:Y:S02]  /*1b9e0*/  IADD3 R105, PT, PT, R105, 0x100, RZ ;  /* 0x0000010069697810 */ /* 0x000fe40007ffe0ff */
[----:B------:R-:W-:-:S05]  /*1b9f0*/  F2FP.F16.F32.PACK_AB R96, R115, R96 ;  /* 0x000000607360723e */ /* 0x000fca00000000ff */
[----:B------:R0:W-:Y:S02]  /*1ba00*/  STG.E.128 desc[UR10][R108.64], R96 ;  /* 0x000000606c007986 */ /* 0x0001e4000c101d0a */
.L_x_17987:
[----:B------:R-:W-:Y:S05]  /*1ba10*/  BSYNC.RECONVERGENT B0 ;  /* 0x0000000000007941 */ /* 0x000fea0003800200 */
.L_x_17986:
[----:B------:R-:W-:Y:S01]  /*1ba20*/  ISETP.NE.AND P1, PT, R107, RZ, PT ;  /* 0x000000ff6b00720c */ /* 0x000fe20003f25270 */
[----:B------:R-:W-:-:S12]  /*1ba30*/  BSSY.RECONVERGENT B0, `(.L_x_17988) ;  /* 0x0000032000007945 */ /* 0x000fd80003800200 */
        /* <DEDUP_REMOVED lines=21> */
[----:B------:R-:W-:Y:S02]  /*1bb90*/  HADD2.F32 R113, -RZ, R26.H0_H0 ;  /* 0x2000001aff717230 */ /* 0x000fe40000004100 */
[----:B------:R-:W-:Y:S01]  /*1bba0*/  FADD.FTZ R108, R78, -R110 ;  /* 0x8000006e4e6c7221 */ /* 0x000fe20000010000 */
[C---:B------:R-:W-:Y:S01]  /*1bbb0*/  FMUL.FTZ R98, R111.reuse, R98 ;  /* 0x000000626f627220 */ /* 0x040fe20000410000 */
[----:B------:R-:W-:Y:S02]  /*1bbc0*/  HADD2.F32 R115, -RZ, R22.H1_H1 ;  /* 0x30000016ff737230 */ /* 0x000fe40000004100 */
[C---:B------:R-:W-:Y:S01]  /*1bbd0*/  FMUL.FTZ R118, R111.reuse, R118 ;  /* 0x000000766f767220 */ /* 0x040fe20000410000 */
[----:B------:R-:W-:Y:S02]  /*1bbe0*/  HADD2.F32 R117, -RZ, R26.H1_H1 ;  /* 0x3000001aff757230 */ /* 0x000fe40000004100 */
[----:B------:R-:W-:Y:S01]  /*1bbf0*/  FFMA.FTZ R98, R98, R109, R113 ;  /* 0x0000006d62627223 */ /* 0x000fe20000010071 */
[----:B------:R-:W-:Y:S01]  /*1bc00*/  FMUL.FTZ R99, R111, R108 ;  /* 0x0000006c6f637220 */ /* 0x000fe20000410000 */
[----:B------:R-:W-:Y:S01]  /*1bc10*/  HADD2.F32 R116, -RZ, R27.H0_H0 ;  /* 0x2000001bff747230 */ /* 0x000fe20000004100 */
[----:B------:R-:W0:Y:S01]  /*1bc20*/  LDC.64 R108, c[0x0][0x428] ;  /* 0x00010a00ff6c7b82 */ /* 0x000e220000000a00 */
[----:B------:R-:W-:Y:S01]  /*1bc30*/  FFMA.FTZ R107, R114, R115, R117 ;  /* 0x00000073726b7223 */ /* 0x000fe20000010075 */
[----:B------:R-:W-:Y:S01]  /*1bc40*/  HADD2.F32 R114, -RZ, R23.H0_H0 ;  /* 0x20000017ff727230 */ /* 0x000fe20000004100 */
[----:B------:R-:W-:Y:S01]  /*1bc50*/  F2FP.F16.F32.PACK_AB R97, R112, R97 ;  /* 0x000000617061723e */ /* 0x000fe200000000ff */
[----:B------:R-:W-:-:S02]  /*1bc60*/  HADD2.F32 R113, -RZ, R27.H1_H1 ;  /* 0x3000001bff717230 */ /* 0x000fc40000004100 */
        /* <DEDUP_REMOVED lines=10> */
[----:B0-----:R-:W-:-:S03]  /*1bd10*/  IMAD.WIDE.U32 R108, R105, 0x10, R108 ;  /* 0x00000010696c7825 */ /* 0x001fc600078e006c */
[----:B------:R-:W-:Y:S01]  /*1bd20*/  F2FP.F16.F32.PACK_AB R96, R113, R96 ;  /* 0x000000607160723e */ /* 0x000fe200000000ff */
[----:B------:R-:W-:-:S04]  /*1bd30*/  VIADD R105, R105, 0x100 ;  /* 0x0000010069697836 */ /* 0x000fc80000000000 */
[----:B------:R2:W-:Y:S03]  /*1bd40*/  STG.E.128 desc[UR10][R108.64], R96 ;  /* 0x000000606c007986 */ /* 0x0005e6000c101d0a */
.L_x_17989:
[----:B------:R-:W-:Y:S05]  /*1bd50*/  BSYNC.RECONVERGENT B0 ;  /* 0x0000000000007941 */ /* 0x000fea0003800200 */
.L_x_17988:
        /* <DEDUP_REMOVED lines=51> */
.L_x_17991:
[----:B------:R-:W-:Y:S05]  /*1c090*/  BSYNC.RECONVERGENT B0 ;  /* 0x0000000000007941 */ /* 0x000fea0003800200 */
.L_x_17990:
[----:B------:R-:W-:Y:S04]  /*1c0a0*/  BSSY.RECONVERGENT B0, `(.L_x_17992) ;  /* 0x0000031000007945 */ /* 0x000fe80003800200 */
[----:B------:R-:W-:Y:S05]  /*1c0b0*/  @!P0 BRA `(.L_x_17993) ;  /* 0x0000000000bc8947 */ /* 0x000fea0003800000 */
[--C-:B0123--:R-:W-:Y:S01]  /*1c0c0*/  FADD.FTZ R96, R88, -R110.reuse ;  /* 0x8000006e58607221 */ /* 0x10ffe20000010000 */
[----:B-----5:R-:W-:Y:S02]  /*1c0d0*/  HADD2.F32 R97, -RZ, R44.H0_H0 ;  /* 0x2000002cff617230 */ /* 0x020fe40000004100 */
[--C-:B------:R-:W-:Y:S01]  /*1c0e0*/  FADD.FTZ R98, R90, -R110.reuse ;  /* 0x8000006e5a627221 */ /* 0x100fe20000010000 */
[----:B------:R-:W-:Y:S02]  /*1c0f0*/  HADD2.F32 R99, -RZ, R48.H0_H0 ;  /* 0x20000030ff637230 */ /* 0x000fe40000004100 */
[C---:B------:R-:W-:Y:S01]  /*1c100*/  FMUL.FTZ R96, R111.reuse, R96 ;  /* 0x000000606f607220 */ /* 0x040fe20000410000 */
[----:B------:R-:W-:Y:S01]  /*1c110*/  FADD.FTZ R106, R92, -R110 ;  /* 0x8000006e5c6a7221 */ /* 0x000fe20000010000 */
[----:B------:R-:W-:Y:S02]  /*1c120*/  HADD2.F32 R109, -RZ, R45.H0_H0 ;  /* 0x2000002dff6d7230 */ /* 0x000fe40000004100 */
[----:B------:R-:W-:Y:S01]  /*1c130*/  FMUL.FTZ R98, R111, R98 ;  /* 0x000000626f627220 */ /* 0x000fe20000410000 */
[----:B------:R-:W-:-:S02]  /*1c140*/  HADD2.F32 R107, -RZ, R49.H0_H0 ;  /* 0x20000031ff6b7230 */ /* 0x000fc40000004100 */
[----:B------:R-:W-:Y:S01]  /*1c150*/  FFMA.FTZ R108, R96, R97, R99 ;  /* 0x00000061606c7223 */ /* 0x000fe20000010063 */
[----:B------:R-:W-:Y:S02]  /*1c160*/  HADD2.F32 R113, -RZ, R46.H0_H0 ;  /* 0x2000002eff717230 */ /* 0x000fe40000004100 */
[----:B------:R-:W-:Y:S01]  /*1c170*/  FMUL.FTZ R106, R111, R106 ;  /* 0x0000006a6f6a7220 */ /* 0x000fe20000410000 */
[--C-:B------:R-:W-:Y:S02]  /*1c180*/  HADD2.F32 R115, -RZ, R50.reuse.H0_H0 ;  /* 0x20000032ff737230 */ /* 0x100fe40000004100 */
[--C-:B------:R-:W-:Y:S01]  /*1c190*/  FADD.FTZ R96, R93, -R110.reuse ;  /* 0x8000006e5d607221 */ /* 0x100fe20000010000 */
[----:B------:R-:W-:Y:S01]  /*1c1a0*/  FFMA.FTZ R109, R98, R109, R107 ;  /* 0x0000006d626d7223 */ /* 0x000fe2000001006b */
[----:B------:R-:W-:Y:S02]  /*1c1b0*/  HADD2.F32 R112, -RZ, R50.H1_H1 ;  /* 0x30000032ff707230 */ /* 0x000fe40000004100 */
[----:B------:R-:W-:Y:S01]  /*1c1c0*/  FADD.FTZ R114, R94, -R110 ;  /* 0x8000006e5e727221 */ /* 0x000fe20000010000 */
[----:B------:R-:W-:Y:S01]  /*1c1d0*/  FFMA.FTZ R98, R106, R113, R115 ;  /* 0x000000716a627223 */ /* 0x000fe20000010073 */
[----:B------:R-:W-:Y:S01]  /*1c1e0*/  FMUL.FTZ R113, R111, R96 ;  /* 0x000000606f717220 */ /* 0x000fe20000410000 */
[----:B------:R-:W-:Y:S01]  /*1c1f0*/  HADD2.F32 R106, -RZ, R46.H1_H1 ;  /* 0x3000002eff6a7230 */ /* 0x000fe20000004100 */
[----:B------:R-:W0:Y:S01]  /*1c200*/  LDC.64 R96, c[0x0][0x428] ;  /* 0x00010a00ff607b82 */ /* 0x000e220000000a00 */
[----:B------:R-:W-:-:S02]  /*1c210*/  HADD2.F32 R107, -RZ, R47.H1_H1 ;  /* 0x3000002fff6b7230 */ /* 0x000fc40000004100 */
[----:B------:R-:W-:Y:S01]  /*1c220*/  FMUL.FTZ R99, R111, R114 ;  /* 0x000000726f637220 */ /* 0x000fe20000410000 */
[----:B------:R-:W-:Y:S02]  /*1c230*/  HADD2.F32 R115, -RZ, R51.H1_H1 ;  /* 0x30000033ff737230 */ /* 0x000fe40000004100 */
[----:B------:R-:W-:Y:S01]  /*1c240*/  FFMA.FTZ R113, R113, R106, R112 ;  /* 0x0000006a71717223 */ /* 0x000fe20000010070 */
[--C-:B------:R-:W-:Y:S01]  /*1c250*/  FADD.FTZ R112, R95, -R110.reuse ;  /* 0x8000006e5f707221 */ /* 0x100fe20000010000 */
[--C-:B------:R-:W-:Y:S01]  /*1c260*/  FADD.FTZ R106, R89, -R110.reuse ;  /* 0x8000006e596a7221 */ /* 0x100fe20000010000 */
[----:B------:R-:W-:Y:S01]  /*1c270*/  FADD.FTZ R110, R91, -R110 ;  /* 0x8000006e5b6e7221 */ /* 0x000fe20000010000 */
[----:B------:R-:W-:Y:S02]  /*1c280*/  HADD2.F32 R116, -RZ, R47.H0_H0 ;  /* 0x2000002fff747230 */ /* 0x000fe40000004100 */
[C---:B------:R-:W-:Y:S01]  /*1c290*/  FMUL.FTZ R112, R111.reuse, R112 ;  /* 0x000000706f707220 */ /* 0x040fe20000410000 */
[C---:B------:R-:W-:Y:S01]  /*1c2a0*/  FMUL.FTZ R106, R111.reuse, R106 ;  /* 0x0000006a6f6a7220 */ /* 0x040fe20000410000 */
[----:B------:R-:W-:Y:S01]  /*1c2b0*/  FMUL.FTZ R110, R111, R110 ;  /* 0x0000006e6f6e7220 */ /* 0x000fe20000410000 */
        /* <DEDUP_REMOVED lines=8> */
[----:B------:R-:W-:Y:S01]  /*1c340*/  F2FP.F16.F32.PACK_AB R99, R112, R99 ;  /* 0x000000637063723e */ /* 0x000fe200000000ff */
[----:B------:R-:W-:-:S02]  /*1c350*/  FFMA.FTZ R110, R110, R115, R117 ;  /* 0x000000736e6e7223 */ /* 0x000fc40000010075 */
[----:B------:R-:W-:Y:S01]  /*1c360*/  FFMA.FTZ R111, R106, R107, R111 ;  /* 0x0000006b6a6f7223 */ /* 0x000fe2000001006f */
[----:B0-----:R-:W-:Y:S02]  /*1c370*/  IMAD.WIDE.U32 R106, R105, 0x10, R96 ;  /* 0x00000010696a7825 */ /* 0x001fe400078e0060 */
[----:B------:R-:W-:Y:S02]  /*1c380*/  F2FP.F16.F32.PACK_AB R97, R110, R109 ;  /* 0x0000006d6e61723e */ /* 0x000fe400000000ff */
[----:B------:R-:W-:-:S05]  /*1c390*/  F2FP.F16.F32.PACK_AB R96, R111, R108 ;  /* 0x0000006c6f60723e */ /* 0x000fca00000000ff */
[----:B------:R4:W-:Y:S02]  /*1c3a0*/  STG.E.128 desc[UR10][R106.64], R96 ;  /* 0x000000606a007986 */ /* 0x0009e4000c101d0a */
.L_x_17993:
[----:B------:R-:W-:Y:S05]  /*1c3b0*/  BSYNC.RECONVERGENT B0 ;  /* 0x0000000000007941 */ /* 0x000fea0003800200 */
.L_x_17992:
[----:B------:R-:W-:Y:S02]  /*1c3c0*/  UIADD3 UR4, UPT, UPT, UR4, UR14, URZ ;  /* 0x0000000e04047290 */ /* 0x000fe4000fffe0ff */
[----:B------:R-:W-:Y:S02]  /*1c3d0*/  UPLOP3.LUT UP2, UPT, UPT, UPT, UP2, 0x40, 0x4 ;  /* 0x000000000004789c */ /* 0x000fe40003f4e820 */
[----:B------:R-:W-:-:S09]  /*1c3e0*/  UISETP.GE.AND UP1, UPT, UR4, UR15, UPT ;  /* 0x0000000f0400728c */ /* 0x000fd2000bf26270 */
[----:B------:R-:W-:Y:S05]  /*1c3f0*/  BRA.U !UP1, `(.L_x_17994) ;  /* 0xfffffe4909907547 */ /* 0x000fea000b83ffff */
[----:B------:R-:W-:Y:S05]  /*1c400*/  EXIT ;  /* 0x000000000000794d */ /* 0x000fea0003800000 */
.L_x_17995:
        /* <DEDUP_REMOVED lines=15> */
.L_x_27568:


//--------------------- .text._ZN10layer_norm13ln_fwd_kernelINS_13Kernel_traitsI6__halfS2_fS2_fjLj8192ELj1ELj1ELj8ELj16ENS_18Kernel_traits_baseILj8192ES2_S2_fS2_fjLj256EEEEELb1ELb1ELb0ELb1EEEvNS_9FwdParamsE --------------------------
	.section	.text._ZN10layer_norm13ln_fwd_kernelINS_13Kernel_traitsI6__halfS2_fS2_fjLj8192ELj1ELj1ELj8ELj16ENS_18Kernel_traits_baseILj8192ES2_S2_fS2_fjLj256EEEEELb1ELb1ELb0ELb1EEEvNS_9FwdParamsE,"ax",@progbits
	.align	128
        .global         _ZN10layer_norm13ln_fwd_kernelINS_13Kernel_traitsI6__halfS2_fS2_fjLj8192ELj1ELj1ELj8ELj16ENS_18Kernel_traits_baseILj8192ES2_S2_fS2_fjLj256EEEEELb1ELb1ELb0ELb1EEEvNS_9FwdParamsE
        .type           _ZN10layer_norm13ln_fwd_kernelINS_13Kernel_traitsI6__halfS2_fS2_fjLj8192ELj1ELj1ELj8ELj16ENS_18Kernel_traits_baseILj8192ES2_S2_fS2_fjLj256EEEEELb1ELb1ELb0ELb1EEEvNS_9FwdParamsE,@function
        .size           _ZN10layer_norm13ln_fwd_kernelINS_13Kernel_traitsI6__halfS2_fS2_fjLj8192ELj1ELj1ELj8ELj16ENS_18Kernel_traits_baseILj8192ES2_S2_fS2_fjLj256EEEEELb1ELb1ELb0ELb1EEEvNS_9FwdParamsE,(.L_x_27569 - _ZN10layer_norm13ln_fwd_kernelINS_13Kernel_traitsI6__halfS2_fS2_fjLj8192ELj1ELj1ELj8ELj16ENS_18Kernel_traits_baseILj8192ES2_S2_fS2_fjLj256EEEEELb1ELb1ELb0ELb1EEEvNS_9FwdParamsE)
        .other          _ZN10layer_norm13ln_fwd_kernelINS_13Kernel_traitsI6__halfS2_fS2_fjLj8192ELj1ELj1ELj8ELj16ENS_18Kernel_traits_baseILj8192ES2_S2_fS2_fjLj256EEEEELb1ELb1ELb0ELb1EEEvNS_9FwdParamsE,@"STO_CUDA_ENTRY STV_DEFAULT"
_ZN10layer_norm13ln_fwd_kernelINS_13Kernel_traitsI6__halfS2_fS2_fjLj8192ELj1ELj1ELj8ELj16ENS_18Kernel_traits_baseILj8192ES2_S2_fS2_fjLj256EEEEELb1ELb1ELb0ELb1EEEvNS_9FwdParamsE:
.text._ZN10layer_norm13ln_fwd_kernelINS_13Kernel_traitsI6__halfS2_fS2_fjLj8192ELj1ELj1ELj8ELj16ENS_18Kernel_traits_baseILj8192ES2_S2_fS2_fjLj256EEEEELb1ELb1ELb0ELb1EEEvNS_9FwdParamsE:
        /* <DEDUP_REMOVED lines=58> */
[----:B-----5:R-:W-:Y:S01]  /*03a0*/  @P0 IMAD.MOV.U32 R19, RZ, RZ, R33 ;  /* 0x000000ffff130224 */ /* 0x020fe200078e0021 */
[----:B------:R-:W-:Y:S01]  /*03b0*/  @P0 MOV R76, R32 ;  /* 0x00000020004c0202 */ /* 0x000fe20000000f00 */
[----:B------:R-:W-:Y:S01]  /*03c0*/  @!P0 IMAD.MOV.U32 R76, RZ, RZ, R32 ;  /* 0x000000ffff4c8224 */ /* 0x000fe200078e0020 */
[----:B------:R-:W-:Y:S01]  /*03d0*/  @!P0 MOV R19, R33 ;  /* 0x0000002100138202 */ /* 0x000fe20000000f00 */
[C---:B------:R-:W-:Y:S01]  /*03e0*/  IMAD.HI.U32 R33, R0.reuse, -0x2daee0ad, RZ ;  /* 0xd2511f5300217827 */ /* 0x040fe200078e00ff */
[----:B------:R-:W-:Y:S01]  /*03f0*/  SHF.R.U32.HI R77, RZ, 0x2, R45 ;  /* 0x00000002ff4d7819 */ /* 0x000fe2000001162d */
[----:B------:R-:W-:Y:S01]  /*0400*/  UIADD3 UR5, UPT, UPT, UR10, -0x61c88647, URZ ;  /* 0x9e3779b90a057890 */ /* 0x000fe2000fffe0ff */
[----:B------:R-:W-:Y:S01]  /*0410*/  @P0 MOV R3, R38 ;  /* 0x0000002600030202 */ /* 0x000fe20000000f00 */
[--C-:B------:R-:W-:Y:S01]  /*0420*/  @P0 IMAD.MOV.U32 R5, RZ, RZ, R36.reuse ;  /* 0x000000ffff050224 */ /* 0x100fe200078e0024 */
[----:B------:R-:W-:Y:S01]  /*0430*/  LOP3.LUT R33, R33, UR11, RZ, 0x3c, !PT ;  /* 0x0000000b21217c12 */ /* 0x000fe2000f8e3cff */
[----:B------:R-:W-:Y:S01]  /*0440*/  @P0 IMAD.MOV.U32 R4, RZ, RZ, R37 ;  /* 0x000000ffff040224 */ /* 0x000fe200078e0025 */
[----:B------:R-:W-:Y:S01]  /*0450*/  @!P0 MOV R4, R37 ;  /* 0x0000002500048202 */ /* 0x000fe20000000f00 */
[--C-:B------:R-:W-:Y:S01]  /*0460*/  @P0 IMAD.MOV.U32 R2, RZ, RZ, R39.reuse ;  /* 0x000000ffff020224 */ /* 0x100fe200078e0027 */
[----:B------:R-:W-:Y:S01]  /*0470*/  UIADD3 UR6, UPT, UPT, UR11, -0x4498517b, URZ ;  /* 0xbb67ae850b067890 */ /* 0x000fe2000fffe0ff */
[----:B------:R-:W-:Y:S01]  /*0480*/  @!P0 IMAD.MOV.U32 R5, RZ, RZ, R36 ;  /* 0x000000ffff058224 */ /* 0x000fe200078e0024 */
[----:B------:R-:W-:Y:S01]  /*0490*/  @P0 MOV R80, R29 ;  /* 0x0000001d00500202 */ /* 0x000fe20000000f00 */
[----:B------:R-:W-:Y:S01]  /*04a0*/  @!P0 IMAD.MOV.U32 R3, RZ, RZ, R38 ;  /* 0x000000ffff038224 */ /* 0x000fe200078e0026 */
[----:B------:R-:W1:Y:S01]  /*04b0*/  LDCU.64 UR8, c[0x0][0x3e0] ;  /* 0x00007c00ff0877ac */ /* 0x000e620008000a00 */
[----:B------:R-:W-:Y:S01]  /*04c0*/  @!P0 IMAD.MOV.U32 R2, RZ, RZ, R39 ;  /* 0x000000ffff028224 */ /* 0x000fe200078e0027 */
[----:B------:R-:W-:Y:S01]  /*04d0*/  @P0 MOV R82, R30 ;  /* 0x0000001e00520202 */ /* 0x000fe20000000f00 */
[----:B------:R-:W-:Y:S01]  /*04e0*/  IMAD R39, R0, -0x2daee0ad, RZ ;  /* 0xd2511f5300277824 */ /* 0x000fe200078e02ff */
[----:B------:R-:W-:Y:S01]  /*04f0*/  UIADD3 UR7, UPT, UPT, UR10, 0x1715609d, URZ ;  /* 0x1715609d0a077890 */ /* 0x000fe2000fffe0ff */
[----:B0-----:R-:W-:Y:S01]  /*0500*/  IMAD R18, R18, UR4, R49 ;  /* 0x0000000412127c24 */ /* 0x001fe2000f8e0231 */
[----:B------:R-:W-:Y:S01]  /*0510*/  @P0 MOV R85, R25 ;  /* 0x0000001900550202 */ /* 0x000fe20000000f00 */
[----:B------:R-:W-:Y:S01]  /*0520*/  IMAD.HI.U32 R36, R33, -0x326172a9, RZ ;  /* 0xcd9e8d5721247827 */ /* 0x000fe200078e00ff */
[----:B------:R-:W-:Y:S01]  /*0530*/  UIADD3 UR14, UPT, UPT, UR11, 0x1fd5c5a3, URZ ;  /* 0x1fd5c5a30b0e7890 */ /* 0x000fe2000fffe0ff */
[----:B------:R-:W-:Y:S01]  /*0540*/  @P0 MOV R86, R27 ;  /* 0x0000001b00560202 */ /* 0x000fe20000000f00 */
[----:B------:R-:W-:Y:S01]  /*0550*/  UIADD3 UR15, UPT, UPT, UR11, -0x695add53, URZ ;  /* 0x96a522ad0b0f7890 */ /* 0x000fe2000fffe0ff */
[----:B------:R-:W-:Y:S01]  /*0560*/  IMAD.HI.U32 R32, R18, -0x326172a9, RZ ;  /* 0xcd9e8d5712207827 */ /* 0x000fe200078e00ff */
[----:B------:R-:W-:Y:S01]  /*0570*/  UIADD3 UR16, UPT, UPT, UR10, -0x700cb87f, URZ ;  /* 0x8ff347810a107890 */ /* 0x000fe2000fffe0ff */
[----:B------:R-:W-:-:S02]  /*0580*/  @P0 MOV R89, R20 ;  /* 0x0000001400590202 */ /* 0x000fc40000000f00 */
[----:B------:R-:W-:Y:S01]  /*0590*/  @!P0 CS2R R70, SRZ ;  /* 0x0000000000468805 */ /* 0x000fe2000001ff00 */
[----:B------:R-:W-:Y:S01]  /*05a0*/  IMAD R37, R18, -0x326172a9, RZ ;  /* 0xcd9e8d5712257824 */ /* 0x000fe200078e02ff */
[----:B------:R-:W-:Y:S01]  /*05b0*/  LOP3.LUT R32, R77, UR10, R32, 0x96, !PT ;  /* 0x0000000a4d207c12 */ /* 0x000fe2000f8e9620 */
[----:B------:R-:W-:Y:S01]  /*05c0*/  @P0 IMAD.MOV.U32 R79, RZ, RZ, R34 ;  /* 0x000000ffff4f0224 */ /* 0x000fe200078e0022 */
[----:B------:R-:W-:Y:S01]  /*05d0*/  @!P0 MOV R79, R34 ;  /* 0x00000022004f8202 */ /* 0x000fe20000000f00 */
[--C-:B------:R-:W-:Y:S01]  /*05e0*/  @P0 IMAD.MOV.U32 R78, RZ, RZ, R35.reuse ;  /* 0x000000ffff4e0224 */ /* 0x100fe200078e0023 */
[----:B------:R-:W-:Y:S01]  /*05f0*/  LOP3.LUT R36, R37, UR5, R36, 0x96, !PT ;  /* 0x0000000525247c12 */ /* 0x000fe2000f8e9624 */
[C---:B------:R-:W-:Y:S01]  /*0600*/  IMAD.HI.U32 R38, R32.reuse, -0x2daee0ad, RZ ;  /* 0xd2511f5320267827 */ /* 0x040fe200078e00ff */
[----:B------:R-:W-:Y:S01]  /*0610*/  UIADD3 UR5, UPT, UPT, UR10, 0x3c6ef372, URZ ;  /* 0x3c6ef3720a057890 */ /* 0x000fe2000fffe0ff */
[----:B------:R-:W-:Y:S01]  /*0620*/  @!P0 MOV R11, R6 ;  /* 0x00000006000b8202 */ /* 0x000fe20000000f00 */
[----:B-1----:R-:W-:Y:S01]  /*0630*/  UISETP.NE.U32.AND UP0, UPT, UR8, URZ, UPT ;  /* 0x000000ff0800728c */ /* 0x002fe2000bf05070 */
[----:B------:R-:W-:Y:S01]  /*0640*/  @!P0 IMAD.MOV.U32 R78, RZ, RZ, R35 ;  /* 0x000000ffff4e8224 */ /* 0x000fe200078e0023 */
[----:B------:R-:W-:Y:S01]  /*0650*/  LOP3.LUT R38, R39, UR6, R38, 0x96, !PT ;  /* 0x0000000627267c12 */ /* 0x000fe2000f8e9626 */
[----:B------:R-:W-:Y:S01]  /*0660*/  UIADD3 UR6, UPT, UPT, UR11, 0x76cf5d0a, URZ ;  /* 0x76cf5d0a0b067890 */ /* 0x000fe2000fffe0ff */
[----:B------:R-:W-:Y:S01]  /*0670*/  IMAD R34, R33, -0x326172a9, RZ ;  /* 0xcd9e8d5721227824 */ /* 0x000fe200078e02ff */
[----:B------:R-:W-:Y:S01]  /*0680*/  UIADD3 UR8, UPT, UPT, UR11, -0x56f99767, URZ ;  /* 0xa90668990b087890 */ /* 0x000fe2000fffe0ff */
[----:B------:R-:W-:Y:S01]  /*0690*/  IMAD R35, R32, -0x2daee0ad, RZ ;  /* 0xd2511f5320237824 */ /* 0x000fe200078e02ff */
[----:B------:R-:W-:Y:S01]  /*06a0*/  UISETP.NE.AND.EX UP0, UPT, UR9, URZ, UPT, UP0 ;  /* 0x000000ff0900728c */ /* 0x000fe2000bf05300 */
[----:B------:R-:W-:Y:S01]  /*06b0*/  IMAD.HI.U32 R33, R38, -0x326172a9, RZ ;  /* 0xcd9e8d5726217827 */ /* 0x000fe200078e00ff */
[----:B------:R-:W-:Y:S01]  /*06c0*/  UIADD3 UR9, UPT, UPT, UR10, 0x5384540f, URZ ;  /* 0x5384540f0a097890 */ /* 0x000fe2000fffe0ff */
[----:B------:R-:W-:-:S02]  /*06d0*/  @P0 MOV R8, R41 ;  /* 0x0000002900080202 */ /* 0x000fc40000000f00 */
[----:B------:R-:W-:Y:S01]  /*06e0*/  @!P0 CS2R R68, SRZ ;  /* 0x0000000000448805 */ /* 0x000fe2000001ff00 */
[----:B------:R-:W-:Y:S01]  /*06f0*/  IMAD.HI.U32 R32, R36, -0x2daee0ad, RZ ;  /* 0xd2511f5324207827 */ /* 0x000fe200078e00ff */
[----:B------:R-:W-:Y:S01]  /*0700*/  LOP3.LUT R33, R34, UR5, R33, 0x96, !PT ;  /* 0x0000000522217c12 */ /* 0x000fe2000f8e9621 */
[----:B------:R-:W-:Y:S01]  /*0710*/  UIADD3 UR5, UPT, UPT, UR10, -0x255992d5, URZ ;  /* 0xdaa66d2b0a057890 */ /* 0x000fe2000fffe0ff */
[----:B------:R-:W-:Y:S01]  /*0720*/  LOP3.LUT R99, R44, 0x3, RZ, 0xc0, !PT ;  /* 0x000000032c637812 */ /* 0x000fe200078ec0ff */
        /* <DEDUP_REMOVED lines=9> */
[----:B------:R-:W-:-:S02]  /*07c0*/  @!P0 CS2R R62, SRZ ;  /* 0x00000000003e8805 */ /* 0x000fc4000001ff00 */
        /* <DEDUP_REMOVED lines=8> */
[----:B------:R-:W-:Y:S01]  /*0850*/  @!P0 IMAD.MOV.U32 R82, RZ, RZ, R30 ;  /* 0x000000ffff528224 */ /* 0x000fe200078e001e */
[----:B------:R-:W-:Y:S01]  /*0860*/  LOP3.LUT R34, R35, UR6, R34, 0x96, !PT ;  /* 0x0000000623227c12 */ /* 0x000fe2000f8e9622 */
[----:B------:R-:W-:Y:S01]  /*0870*/  UIADD3 UR6, UPT, UPT, UR11, -0x126145ec, URZ ;  /* 0xed9eba140b067890 */ /* 0x000fe2000fffe0ff */
[----:B------:R-:W-:Y:S01]  /*0880*/  IMAD R32, R32, -0x326172a9, RZ ;  /* 0xcd9e8d5720207824 */ /* 0x000fe200078e02ff */
[----:B------:R-:W0:Y:S01]  /*0890*/  LDCU UR18, c[0x0][0x388] ;  /* 0x00007100ff1277ac */ /* 0x000e220008000800 */
[----:B------:R-:W-:-:S02]  /*08a0*/  IMAD R33, R33, -0x2daee0ad, RZ ;  /* 0xd2511f5321217824 */ /* 0x000fc400078e02ff */
[----:B------:R-:W-:Y:S01]  /*08b0*/  IMAD.HI.U32 R29, R34, -0x326172a9, RZ ;  /* 0xcd9e8d57221d7827 */ /* 0x000fe200078e00ff */
[----:B------:R-:W1:Y:S03]  /*08c0*/  LDCU.U8 UR19, c[0x0][0x410] ;  /* 0x00008200ff1377ac */ /* 0x000e660008000000 */
[----:B------:R-:W-:Y:S01]  /*08d0*/  IMAD.HI.U32 R30, R28, -0x2daee0ad, RZ ;  /* 0xd2511f531c1e7827 */ /* 0x000fe200078e00ff */
[----:B------:R-:W-:Y:S01]  /*08e0*/  LOP3.LUT R29, R32, UR5, R29, 0x96, !PT ;  /* 0x00000005201d7c12 */ /* 0x000fe2000f8e961d */
[----:B------:R-:W-:Y:S02]  /*08f0*/  UIADD3 UR5, UPT, UPT, UR10, -0x4ab325aa, URZ ;  /* 0xb54cda560a057890 */ /* 0x000fe4000fffe0ff */
[----:B------:R-:W-:Y:S01]  /*0900*/  @P0 IMAD.MOV.U32 R83, RZ, RZ, R31 ;  /* 0x000000ffff530224 */ /* 0x000fe200078e001f */
[----:B------:R-:W-:Y:S01]  /*0910*/  LOP3.LUT R30, R33, UR6, R30, 0x96, !PT ;  /* 0x00000006211e7c12 */ /* 0x000fe2000f8e961e */
[----:B------:R-:W-:Y:S01]  /*0920*/  IMAD R33, R28, -0x2daee0ad, RZ ;  /* 0xd2511f531c217824 */ /* 0x000fe200078e02ff */
[----:B------:R-:W-:Y:S01]  /*0930*/  @!P0 MOV R83, R31 ;  /* 0x0000001f00538202 */ /* 0x000fe20000000f00 */
[----:B------:R-:W-:Y:S01]  /*0940*/  IMAD R34, R34, -0x326172a9, RZ ;  /* 0xcd9e8d5722227824 */ /* 0x000fe200078e02ff */
[----:B------:R-:W-:Y:S01]  /*0950*/  UIADD3 UR6, UPT, UPT, UR11, 0x646e171e, URZ ;  /* 0x646e171e0b067890 */ /* 0x000fe2000fffe0ff */
        /* <DEDUP_REMOVED lines=8> */
[----:B------:R-:W-:Y:S01]  /*09e0*/  UIADD3 UR8, UPT, UPT, UR11, -0x24c28bd8, URZ ;  /* 0xdb3d74280b087890 */ /* 0x000fe2000fffe0ff */
[----:B------:R-:W-:Y:S02]  /*09f0*/  @!P0 IMAD.MOV.U32 R84, RZ, RZ, R24 ;  /* 0x000000ffff548224 */ /* 0x000fe400078e0018 */
[----:B------:R-:W-:Y:S02]  /*0a00*/  IMAD R30, R29, -0x2daee0ad, RZ ;  /* 0xd2511f531d1e7824 */ /* 0x000fe400078e02ff */
        /* <DEDUP_REMOVED lines=29> */
[----:B------:R-:W-:Y:S01]  /*0be0*/  @!P0 IMAD.MOV.U32 R10, RZ, RZ, R7 ;  /* 0x000000ffff0a8224 */ /* 0x000fe200078e0007 */
[----:B------:R-:W-:Y:S01]  /*0bf0*/  LOP3.LUT R95, R30, UR16, R95, 0x96, !PT ;  /* 0x000000101e5f7c12 */ /* 0x000fe2000f8e965f */
[----:B------:R-:W-:Y:S01]  /*0c00*/  @P0 IMAD.MOV.U32 R9, RZ, RZ, R40 ;  /* 0x000000ffff090224 */ /* 0x000fe200078e0028 */
[----:B------:R-:W-:Y:S01]  /*0c10*/  @!P0 MOV R9, R40 ;  /* 0x0000002800098202 */ /* 0x000fe20000000f00 */
[----:B------:R-:W-:Y:S01]  /*0c20*/  @P0 IMAD.MOV.U32 R7, RZ, RZ, R42 ;  /* 0x000000ffff070224 */ /* 0x000fe200078e002a */
[----:B------:R-:W0:Y:S01]  /*0c30*/  LDCU.64 UR16, c[0x0][0x380] ;  /* 0x00007000ff1077ac */ /* 0x000e220008000a00 */
[----:B------:R-:W-:Y:S01]  /*0c40*/  @P0 IMAD.MOV.U32 R6, RZ, RZ, R43 ;  /* 0x000000ffff060224 */ /* 0x000fe200078e002b */
[----:B------:R-:W-:Y:S01]  /*0c50*/  @!P0 MOV R6, R43 ;  /* 0x0000002b00068202 */ /* 0x000fe20000000f00 */
[----:B------:R-:W-:Y:S01]  /*0c60*/  @P0 IMAD.MOV.U32 R88, RZ, RZ, R21 ;  /* 0x000000ffff580224 */ /* 0x000fe200078e0015 */
[----:B------:R-:W-:Y:S01]  /*0c70*/  @!P0 MOV R88, R21 ;  /* 0x0000001500588202 */ /* 0x000fe20000000f00 */
[----:B------:R-:W-:Y:S01]  /*0c80*/  @P0 IMAD.MOV.U32 R93, RZ, RZ, R22 ;  /* 0x000000ffff5d0224 */ /* 0x000fe200078e0016 */
[----:B------:R-:W-:Y:S01]  /*0c90*/  @!P0 MOV R93, R22 ;  /* 0x00000016005d8202 */ /* 0x000fe20000000f00 */
[----:B------:R-:W-:-:S02]  /*0ca0*/  @P0 IMAD.MOV.U32 R92, RZ, RZ, R23 ;  /* 0x000000ffff5c0224 */ /* 0x000fc400078e0017 */
[----:B------:R-:W-:Y:S02]  /*0cb0*/  @!P0 IMAD.MOV.U32 R8, RZ, RZ, R41 ;  /* 0x000000ffff088224 */ /* 0x000fe400078e0029 */
[----:B------:R-:W-:Y:S02]  /*0cc0*/  @!P0 IMAD.MOV.U32 R7, RZ, RZ, R42 ;  /* 0x000000ffff078224 */ /* 0x000fe400078e002a */
[----:B------:R-:W-:Y:S02]  /*0cd0*/  @!P0 IMAD.MOV.U32 R92, RZ, RZ, R23 ;  /* 0x000000ffff5c8224 */ /* 0x000fe400078e0017 */
[----:B------:R-:W-:Y:S02]  /*0ce0*/  IMAD.MOV.U32 R94, RZ, RZ, RZ ;  /* 0x000000ffff5e7224 */ /* 0x000fe400078e00ff */
[----:B------:R-:W-:Y:S02]  /*0cf0*/  IMAD R98, R26, -0x2daee0ad, RZ ;  /* 0xd2511f531a627824 */ /* 0x000fe400078e02ff */
[----:B01234-:R-:W-:-:S07]  /*0d00*/  IMAD R96, R24, -0x326172a9, RZ ;  /* 0xcd9e8d5718607824 */ /* 0x01ffce00078e02ff */
.L_x_18199:
[----:B0-----:R-:W0:Y:S01]  /*0d10*/  @UP0 LDCU.64 UR8, c[0x0][0x3e0] ;  /* 0x00007c00ff0807ac */ /* 0x001e220008000a00 */
[----:B------:R-:W1:Y:S01]  /*0d20*/  S2R R102, SR_TID.X ;  /* 0x0000000000667919 */ /* 0x000e620000002100 */
[----:B------:R-:W-:Y:S01]  /*0d30*/  PLOP3.LUT P0, PT, PT, PT, UP0, 0x80, 0x8 ;  /* 0x000000000008781c */ /* 0x000fe20003f0f008 */
[----:B------:R-:W2:Y:S01]  /*0d40*/  LDC.64 R72, c[0x0][0x390] ;  /* 0x0000e400ff487b82 */ /* 0x000ea20000000a00 */
[----:B------:R-:W-:Y:S02]  /*0d50*/  UIMAD UR7, UR4, UR18, URZ ;  /* 0x00000012040772a4 */ /* 0x000fe4000f8e02ff */
[----:B0-----:R-:W-:-:S06]  /*0d60*/  @UP0 UIMAD.WIDE UR8, UR4, 0x2, UR8 ;  /* 0x00000002040808a5 */ /* 0x001fcc000f8e0208 */
[----:B------:R-:W-:Y:S01]  /*0d70*/  MOV R24, UR8 ;  /* 0x0000000800187c02 */ /* 0x000fe20008000f00 */
[----:B------:R-:W-:Y:S01]  /*0d80*/  IMAD.U32 R25, RZ, RZ, UR9 ;  /* 0x00000009ff197e24 */ /* 0x000fe2000f8e00ff */
[----:B------:R-:W-:-:S04]  /*0d90*/  USHF.R.S32.HI UR8, URZ, 0x1f, UR7 ;  /* 0x0000001fff087899 */ /* 0x000fc80008011407 */
[----:B------:R-:W3:Y:S01]  /*0da0*/  @P0 LDG.E.U16 R24, desc[UR12][R24.64] ;  /* 0x0000000c18180981 */ /* 0x000ee2000c1e1500 */
[----:B------:R-:W-:-:S06]  /*0db0*/  ULEA.HI UR8, UR8, UR7, URZ, 0x3 ;  /* 0x0000000708087291 */ /* 0x000fcc000f8f18ff */
[----:B------:R-:W-:-:S05]  /*0dc0*/  IMAD.U32 R21, RZ, RZ, UR8 ;  /* 0x00000008ff157e24 */ /* 0x000fca000f8e00ff */
[----:B-1----:R-:W-:-:S05]  /*0dd0*/  LEA.HI.SX32 R100, R21, R102, 0x1d ;  /* 0x0000006615647211 */ /* 0x002fca00078feaff */
[----:B--2---:R-:W-:-:S06]  /*0de0*/  IMAD.WIDE.U32 R20, R100, 0x10, R72 ;  /* 0x0000001064147825 */ /* 0x004fcc00078e0048 */
[----:B------:R-:W5:Y:S01]  /*0df0*/  LDG.E.128 R20, desc[UR12][R20.64] ;  /* 0x0000000c14147981 */ /* 0x000f62000c1e1d00 */
[----:B------:R-:W-:Y:S01]  /*0e00*/  PLOP3.LUT P0, PT, PT, PT, UP0, 0x80, 0x8 ;  /* 0x000000000008781c */ /* 0x000fe20003f0f008 */
[----:B------:R-:W-:Y:S01]  /*0e10*/  UMOV UR7, 0x3f800000 ;  /* 0x3f80000000077882 */ /* 0x000fe20000000000 */
[----:B------:R-:W-:Y:S01]  /*0e20*/  PLOP3.LUT P1, PT, PT, PT, UP0, 0x80, 0x8 ;  /* 0x000000000008781c */ /* 0x000fe20003f2f008 */
[----:B------:R-:W-:-:S10]  /*0e30*/  HFMA2 R90, -RZ, RZ, 0.1171875, 0 ;  /* 0x2f800000ff5a7431 */ /* 0x000fd400000001ff */
[----:B---3--:R-:W-:Y:S01]  /*0e40*/  @P0 HADD2.F32 R26, -RZ, R24.H0_H0 ;  /* 0x20000018ff1a0230 */ /* 0x008fe20000004100 */
[----:B------:R-:W-:-:S04]  /*0e50*/  ISETP.NE.U32.AND P0, PT, RZ, UR14, PT ;  /* 0x0000000eff007c0c */ /* 0x000fc8000bf05070 */
[----:B------:R-:W-:Y:S02]  /*0e60*/  ISETP.NE.AND.EX P0, PT, RZ, UR15, PT, P0 ;  /* 0x0000000fff007c0c */ /* 0x000fe4000bf05300 */
[----:B------:R-:W-:-:S11]  /*0e70*/  @P1 R2UR UR7, R26 ;  /* 0x000000001a0712ca */ /* 0x000fd600000e0000 */
        /* <DEDUP_REMOVED lines=15> */
.L_x_27408:
[----:B------:R-:W-:Y:S05]  /*0f70*/  BRX R24 -0xf80                                         (*"BRANCH_TARGETS .L_x_27409,.L_x_27410,.L_x_27411"*) ;  /* 0xfffffff018207949 */ /* 0x000fea000383ffff */
.L_x_27411:
[----:B------:R-:W-:Y:S01]  /*0f80*/  IADD3 R26, PT, PT, R99, 0x1, RZ ;  /* 0x00000001631a7810 */ /* 0x000fe20007ffe0ff */
[----:B------:R-:W-:Y:S02]  /*0f90*/  IMAD.MOV.U32 R32, RZ, RZ, R98 ;  /* 0x000000ffff207224 */ /* 0x000fe400078e0062 */
[----:B------:R-:W-:Y:S01]  /*0fa0*/  IMAD.MOV.U32 R27, RZ, RZ, R95 ;  /* 0x000000ffff1b7224 */ /* 0x000fe200078e005f */
[----:B------:R-:W-:Y:S06]  /*0fb0*/  BRA `(.L_x_17997) ;  /* 0x00000004002c7947 */ /* 0x000fec0003800000 */
.L_x_27409:
[----:B------:R-:W-:Y:S01]  /*0fc0*/  MOV R32, R98 ;  /* 0x0000006200207202 */ /* 0x000fe20000000f00 */
[----:B------:R-:W-:Y:S02]  /*0fd0*/  IMAD.MOV.U32 R26, RZ, RZ, 0x3 ;  /* 0x00000003ff1a7424 */ /* 0x000fe400078e00ff */
[----:B------:R-:W-:Y:S01]  /*0fe0*/  IMAD.MOV.U32 R27, RZ, RZ, R97 ;  /* 0x000000ffff1b7224 */ /* 0x000fe200078e0061 */
[----:B------:R-:W-:Y:S06]  /*0ff0*/  BRA `(.L_x_17997) ;  /* 0x00000004001c7947 */ /* 0x000fec0003800000 */
.L_x_27410:
        /* <DEDUP_REMOVED lines=12> */
.L_x_17998:
        /* <DEDUP_REMOVED lines=58> */
[----:B------:R-:W-:-:S07]  /*1460*/  LOP3.LUT R97, R24, UR9, R33, 0x96, !PT ;  /* 0x0000000918617c12 */ /* 0x000fce000f8e9621 */
.L_x_17997:
        /* <DEDUP_REMOVED lines=23> */
.L_x_18000:
        /* <DEDUP_REMOVED lines=12> */
.L_x_18001:
        /* <DEDUP_REMOVED lines=57> */
[----:B------:R-:W-:Y:S02]  /*1a30*/  HFMA2 R27, -RZ, RZ, 0, 0 ;  /* 0x00000000ff1b7431 */ /* 0x000fe400000001ff */
[----:B------:R-:W-:Y:S02]  /*1a40*/  IMAD.MOV.U32 R24, RZ, RZ, R32 ;  /* 0x000000ffff187224 */ /* 0x000fe400078e0020 */
[----:B------:R-:W-:-:S07]  /*1a50*/  IMAD.MOV.U32 R32, RZ, RZ, R26 ;  /* 0x000000ffff207224 */ /* 0x000fce00078e001a */
.L_x_17999:
        /* <DEDUP_REMOVED lines=23> */
.L_x_18003:
        /* <DEDUP_REMOVED lines=12> */
.L_x_18004:
        /* <DEDUP_REMOVED lines=60> */
.L_x_18002:
        /* <DEDUP_REMOVED lines=22> */
.L_x_18006:
        /* <DEDUP_REMOVED lines=12> */
.L_x_18007:
        /* <DEDUP_REMOVED lines=60> */
.L_x_18005:
        /* <DEDUP_REMOVED lines=22> */
.L_x_18009:
        /* <DEDUP_REMOVED lines=12> */
.L_x_18010:
        /* <DEDUP_REMOVED lines=60> */
.L_x_18008:
        /* <DEDUP_REMOVED lines=9> */
[----:B------:R-:W-:Y:S01]  /*2ca0*/  IMAD.MOV.U32 R20, RZ, RZ, 0x2 ;  /* 0x00000002ff147424 */ /* 0x000fe200078e00ff */
        /* <DEDUP_REMOVED lines=12> */
.L_x_18012:
        /* <DEDUP_REMOVED lines=12> */
.L_x_18013:
        /* <DEDUP_REMOVED lines=60> */
.L_x_18011:
        /* <DEDUP_REMOVED lines=22> */
.L_x_18015:
        /* <DEDUP_REMOVED lines=12> */
.L_x_18016:
        /* <DEDUP_REMOVED lines=60> */
.L_x_18014:
[----:B------:R-:W-:Y:S01]  /*37d0*/  I2FP.F32.U32 R21, R21 ;  /* 0x0000001500157245 */ /* 0x000fe20000201000 */
[----:B------:R-:W-:Y:S01]  /*37e0*/  HADD2.F32 R20, -RZ, R23.H0_H0 ;  /* 0x20000017ff147230 */ /* 0x000fe20000004100 */
[----:B------:R-:W-:Y:S01]  /*37f0*/  ISETP.NE.AND P6, PT, R24, 0x1, PT ;  /* 0x000000011800780c */ /* 0x000fe20003fc5270 */
[----:B------:R-:W-:Y:S01]  /*3800*/  HADD2.F32 R42, -RZ, R10.H0_H0 ;  /* 0x2000000aff2a7230 */ /* 0x000fe20000004100 */
        /* <DEDUP_REMOVED lines=18> */
.L_x_18018:
        /* <DEDUP_REMOVED lines=14> */
.L_x_18019:
        /* <DEDUP_REMOVED lines=59> */
[----:B------:R-:W-:-:S07]  /*3dc0*/  MOV R32, R20 ;  /* 0x0000001400207202 */ /* 0x000fce0000000f00 */
.L_x_18017:
[----:B------:R-:W-:Y:S01]  /*3dd0*/  I2FP.F32.U32 R21, R22 ;  /* 0x0000001600157245 */ /* 0x000fe20000201000 */
[----:B------:R-:W-:Y:S02]  /*3de0*/  HADD2.F32 R23, -RZ, R23.H1_H1 ;  /* 0x30000017ff177230 */ /* 0x000fe40000004100 */
[----:B------:R-:W-:Y:S02]  /*3df0*/  HADD2.F32 R43, -RZ, R10.H1_H1 ;  /* 0x3000000aff2b7230 */ /* 0x000fe40000004100 */
[----:B------:R-:W-:Y:S01]  /*3e00*/  FFMA.FTZ R21, R21, R90, 1.1641532182693481445e-10 ;  /* 0x2f00000015157423 */ /* 0x000fe2000001005a */
[----:B------:R-:W-:-:S04]  /*3e10*/  FMUL.FTZ R23, R23, UR7 ;  /* 0x0000000717177c20 */ /* 0x000fc80008410000 */
[----:B------:R-:W-:Y:S01]  /*3e20*/  FMUL.FTZ R23, R23, UR6 ;  /* 0x0000000617177c20 */ /* 0x000fe20008410000 */
[----:B------:R-:W-:-:S04]  /*3e30*/  FSETP.GTU.FTZ.AND P6, PT, R21, UR5, PT ;  /* 0x0000000515007c0b */ /* 0x000fc8000bfdc000 */
[----:B------:R-:W-:Y:S02]  /*3e40*/  FSEL R20, R23, RZ, !P6 ;  /* 0x000000ff17147208 */ /* 0x000fe40007000000 */
[----:B------:R-:W-:-:S03]  /*3e50*/  PLOP3.LUT P6, PT, P6, PT, PT, 0x8, 0x80 ;  /* 0x000000000080781c */ /* 0x000fc600037ce170 */
[----:B------:R-:W-:Y:S01]  /*3e60*/  FFMA.FTZ R43, R20, R43, R51 ;  /* 0x0000002b142b7223 */ /* 0x000fe20000010033 */
[----:B------:R-:W-:Y:S09]  /*3e70*/  BRA `(.L_x_18020) ;  /* 0x0000002c00d87947 */ /* 0x000ff20003800000 */
.L_x_17996:
        /* <DEDUP_REMOVED lines=15> */
.L_x_18022:
        /* <DEDUP_REMOVED lines=12> */
.L_x_18023:
        /* <DEDUP_REMOVED lines=59> */
.L_x_18021:
        /* <DEDUP_REMOVED lines=23> */
.L_x_18025:
        /* <DEDUP_REMOVED lines=12> */
.L_x_18026:
        /* <DEDUP_REMOVED lines=60> */
.L_x_18024:
        /* <DEDUP_REMOVED lines=23> */
.L_x_18028:
        /* <DEDUP_REMOVED lines=12> */
.L_x_18029:
        /* <DEDUP_REMOVED lines=60> */
.L_x_18027:
        /* <DEDUP_REMOVED lines=22> */
.L_x_18031:
        /* <DEDUP_REMOVED lines=12> */
.L_x_18032:
        /* <DEDUP_REMOVED lines=60> */
.L_x_18030:
        /* <DEDUP_REMOVED lines=22> */
.L_x_18034:
        /* <DEDUP_REMOVED lines=12> */
.L_x_18035:
        /* <DEDUP_REMOVED lines=60> */
.L_x_18033:
        /* <DEDUP_REMOVED lines=22> */
.L_x_18037:
        /* <DEDUP_REMOVED lines=12> */
.L_x_18038:
        /* <DEDUP_REMOVED lines=60> */
.L_x_18036:
        /* <DEDUP_REMOVED lines=10> */
[----:B------:R-:W-:Y:S02]  /*6200*/  MOV R22, 0x2 ;  /* 0x0000000200167802 */ /* 0x000fe40000000f00 */
[----:B------:R-:W-:Y:S01]  /*6210*/  PLOP3.LUT P4, PT, P4, PT, PT, 0x8, 0x80 ;  /* 0x000000000080781c */ /* 0x000fe2000278e170 */
[----:B------:R-:W-:Y:S01]  /*6220*/  FMUL.FTZ R41, R41, R20 ;  /* 0x0000001429297220 */ /* 0x000fe20000410000 */
        /* <DEDUP_REMOVED lines=9> */
.L_x_18040:
        /* <DEDUP_REMOVED lines=12> */
.L_x_18041:
        /* <DEDUP_REMOVED lines=60> */
.L_x_18039:
        /* <DEDUP_REMOVED lines=22> */
.L_x_18043:
        /* <DEDUP_REMOVED lines=14> */
.L_x_18044:
        /* <DEDUP_REMOVED lines=60> */
.L_x_18042:
        /* <DEDUP_REMOVED lines=9> */
[----:B------:R-:W-:-:S10]  /*6dd0*/  FMUL.FTZ R43, R43, R20 ;  /* 0x000000142b2b7220 */ /* 0x000fd40000410000 */
.L_x_18020:
        /* <DEDUP_REMOVED lines=11> */
[----:B------:R-:W-:Y:S02]  /*6e90*/  LOP3.LUT R22, R22, R24, R23, 0xfe, !PT ;  /* 0x0000001816167212 */ /* 0x000fe400078efe17 */
[C---:B------:R-:W-:Y:S02]  /*6ea0*/  IADD3 R101, PT, PT, R100.reuse, 0x100, RZ ;  /* 0x0000010064657810 */ /* 0x040fe40007ffe0ff */
        /* <DEDUP_REMOVED lines=31> */
.L_x_18047:
        /* <DEDUP_REMOVED lines=12> */
.L_x_18048:
        /* <DEDUP_REMOVED lines=59> */
.L_x_18046:
        /* <DEDUP_REMOVED lines=23> */
.L_x_18050:
        /* <DEDUP_REMOVED lines=12> */
.L_x_18051:
        /* <DEDUP_REMOVED lines=60> */
.L_x_18049:
        /* <DEDUP_REMOVED lines=23> */
.L_x_18053:
        /* <DEDUP_REMOVED lines=12> */
.L_x_18054:
        /* <DEDUP_REMOVED lines=60> */
.L_x_18052:
        /* <DEDUP_REMOVED lines=22> */
.L_x_18056:
        /* <DEDUP_REMOVED lines=12> */
.L_x_18057:
        /* <DEDUP_REMOVED lines=60> */
.L_x_18055:
        /* <DEDUP_REMOVED lines=22> */
.L_x_18059:
        /* <DEDUP_REMOVED lines=12> */
.L_x_18060:
        /* <DEDUP_REMOVED lines=60> */
.L_x_18058:
        /* <DEDUP_REMOVED lines=22> */
.L_x_18062:
        /* <DEDUP_REMOVED lines=12> */
.L_x_18063:
        /* <DEDUP_REMOVED lines=60> */
.L_x_18061:
        /* <DEDUP_REMOVED lines=22> */
.L_x_18065:
        /* <DEDUP_REMOVED lines=12> */
.L_x_18066:
        /* <DEDUP_REMOVED lines=60> */
.L_x_18064:
[----:B------:R-:W-:Y:S01]  /*9870*/  I2FP.F32.U32 R21, R21 ;  /* 0x0000001500157245 */ /* 0x000fe20000201000 */
[----:B------:R-:W-:Y:S01]  /*9880*/  HADD2.F32 R20, -RZ, R23.H0_H0 ;  /* 0x20000017ff147230 */ /* 0x000fe20000004100 */
        /* <DEDUP_REMOVED lines=20> */
.L_x_18068:
        /* <DEDUP_REMOVED lines=14> */
.L_x_18069:
        /* <DEDUP_REMOVED lines=60> */
.L_x_18067:
        /* <DEDUP_REMOVED lines=11> */
.L_x_18045:
        /* <DEDUP_REMOVED lines=15> */
.L_x_18072:
        /* <DEDUP_REMOVED lines=12> */
.L_x_18073:
        /* <DEDUP_REMOVED lines=59> */
.L_x_18071:
[----:B------:R-:W-:Y:S01]  /*a480*/  I2FP.F32.U32 R25, R24 ;  /* 0x0000001800197245 */ /* 0x000fe20000201000 */
[----:B-----5:R-:W-:Y:S01]  /*a490*/  HADD2.F32 R24, -RZ, R20.H0_H0 ;  /* 0x20000014ff187230 */ /* 0x020fe20000004100 */
        /* <DEDUP_REMOVED lines=21> */
.L_x_18075:
        /* <DEDUP_REMOVED lines=12> */
.L_x_18076:
        /* <DEDUP_REMOVED lines=60> */
.L_x_18074:
        /* <DEDUP_REMOVED lines=23> */
.L_x_18078:
        /* <DEDUP_REMOVED lines=12> */
.L_x_18079:
        /* <DEDUP_REMOVED lines=60> */
.L_x_18077:
        /* <DEDUP_REMOVED lines=22> */
.L_x_18081:
        /* <DEDUP_REMOVED lines=12> */
.L_x_18082:
        /* <DEDUP_REMOVED lines=60> */
.L_x_18080:
        /* <DEDUP_REMOVED lines=22> */
.L_x_18084:
        /* <DEDUP_REMOVED lines=12> */
.L_x_18085:
        /* <DEDUP_REMOVED lines=60> */
.L_x_18083:
        /* <DEDUP_REMOVED lines=22> */
.L_x_18087:
        /* <DEDUP_REMOVED lines=12> */
.L_x_18088:
        /* <DEDUP_REMOVED lines=60> */
.L_x_18086:
        /* <DEDUP_REMOVED lines=22> */
.L_x_18090:
        /* <DEDUP_REMOVED lines=12> */
.L_x_18091:
        /* <DEDUP_REMOVED lines=60> */
.L_x_18089:
        /* <DEDUP_REMOVED lines=22> */
.L_x_18093:
        /* <DEDUP_REMOVED lines=14> */
.L_x_18094:
        /* <DEDUP_REMOVED lines=60> */
.L_x_18092:
        /* <DEDUP_REMOVED lines=10> */
.L_x_18070:
[----:B------:R-:W0:Y:S01]  /*ce80*/  @P0 LDC.64 R20, c[0x0][0x3a0] ;  /* 0x0000e800ff140b82 */ /* 0x000e220000000a00 */
[----:B------:R-:W-:Y:S01]  /*ce90*/  SEL R26, RZ, 0x10000, !P5 ;  /* 0x00010000ff1a7807 */ /* 0x000fe20006800000 */
[----:B------:R-:W-:Y:S01]  /*cea0*/  VIADD R103, R100, 0x200 ;  /* 0x0000020064677836 */ /* 0x000fe20000000000 */
[----:B------:R-:W-:Y:S01]  /*ceb0*/  ISETP.NE.AND P5, PT, R31, RZ, PT ;  /* 0x000000ff1f00720c */ /* 0x000fe20003fa5270 */
[----:B------:R-:W-:Y:S01]  /*cec0*/  IMAD.WIDE.U32 R28, R101, 0x20, R108 ;  /* 0x00000020651c7825 */ /* 0x000fe200078e006c */
[----:B------:R-:W-:Y:S02]  /*ced0*/  SEL R24, RZ, 0x1000000, !P2 ;  /* 0x01000000ff187807 */ /* 0x000fe40005000000 */
[----:B------:R-:W-:Y:S02]  /*cee0*/  SEL R23, RZ, 0x10000, !P1 ;  /* 0x00010000ff177807 */ /* 0x000fe40004800000 */
[----:B------:R-:W-:Y:S01]  /*cef0*/  SEL R22, RZ, 0x100, !P5 ;  /* 0x00000100ff167807 */ /* 0x000fe20006800000 */
[----:B------:R1:W-:Y:S01]  /*cf00*/  STG.E.128 desc[UR12][R28.64], R36 ;  /* 0x000000241c007986 */ /* 0x0003e2000c101d0c */
[----:B------:R-:W-:-:S02]  /*cf10*/  SEL R27, RZ, 0x1000000, !P6 ;  /* 0x01000000ff1b7807 */ /* 0x000fc40007000000 */
[----:B------:R-:W-:Y:S01]  /*cf20*/  SEL R25, RZ, 0x100, !P4 ;  /* 0x00000100ff197807 */ /* 0x000fe20006000000 */
[----:B------:R1:W-:Y:S01]  /*cf30*/  STG.E.128 desc[UR12][R28.64+0x10], R32 ;  /* 0x000010201c007986 */ /* 0x0003e2000c101d0c */
[----:B------:R-:W-:Y:S02]  /*cf40*/  ISETP.NE.AND P6, PT, R30, RZ, PT ;  /* 0x000000ff1e00720c */ /* 0x000fe40003fc5270 */
[----:B------:R-:W-:Y:S02]  /*cf50*/  LOP3.LUT R22, R22, R24, R23, 0xfe, !PT ;  /* 0x0000001816167212 */ /* 0x000fe400078efe17 */
[----:B------:R-:W-:Y:S01]  /*cf60*/  LOP3.LUT R25, R25, R27, R26, 0xfe, !PT ;  /* 0x0000001b19197212 */ /* 0x000fe200078efe1a */
[----:B------:R-:W-:Y:S01]  /*cf70*/  IMAD.WIDE.U32 R26, R101, 0x8, R106 ;  /* 0x00000008651a7825 */ /* 0x000fe200078e006a */
[----:B------:R-:W-:Y:S02]  /*cf80*/  SEL R24, RZ, 0x1, !P3 ;  /* 0x00000001ff187807 */ /* 0x000fe40005800000 */
[----:B------:R-:W-:Y:S01]  /*cf90*/  SEL R23, RZ, 0x1, !P6 ;  /* 0x00000001ff177807 */ /* 0x000fe20007000000 */
[----:B0-----:R-:W-:Y:S01]  /*cfa0*/  @P0 IMAD.WIDE.U32 R30, R103, 0x20, R20 ;  /* 0x00000020671e0825 */ /* 0x001fe200078e0014 */
[----:B------:R-:W-:-:S02]  /*cfb0*/  LOP3.LUT R25, R25, R24, RZ, 0xfc, !PT ;  /* 0x0000001819197212 */ /* 0x000fc400078efcff */
[----:B------:R-:W-:Y:S01]  /*cfc0*/  LOP3.LUT R24, R22, R23, RZ, 0xfc, !PT ;  /* 0x0000001716187212 */ /* 0x000fe200078efcff */
[----:B------:R-:W-:-:S04]  /*cfd0*/  IMAD.WIDE.U32 R20, R103, 0x10, R72 ;  /* 0x0000001067147825 */ /* 0x000fc800078e0048 */
[----:B------:R1:W-:Y:S04]  /*cfe0*/  STG.E.64 desc[UR12][R26.64], R24 ;  /* 0x000000181a007986 */ /* 0x0003e8000c101b0c */
[----:B------:R1:W5:Y:S04]  /*cff0*/  @P0 LDG.E.128 R52, desc[UR12][R30.64] ;  /* 0x0000000c1e340981 */ /* 0x000368000c1e1d00 */
        /* <DEDUP_REMOVED lines=18> */
.L_x_18097:
        /* <DEDUP_REMOVED lines=12> */
.L_x_18098:
        /* <DEDUP_REMOVED lines=59> */
.L_x_18096:
        /* <DEDUP_REMOVED lines=9> */
[----:B------:R-:W-:Y:S01]  /*d620*/  HFMA2 R24, -RZ, RZ, 0, 1.1920928955078125e-07 ;  /* 0x00000002ff187431 */ /* 0x000fe200000001ff */
        /* <DEDUP_REMOVED lines=13> */
.L_x_18100:
        /* <DEDUP_REMOVED lines=12> */
.L_x_18101:
        /* <DEDUP_REMOVED lines=60> */
.L_x_18099:
        /* <DEDUP_REMOVED lines=23> */
.L_x_18103:
        /* <DEDUP_REMOVED lines=12> */
.L_x_18104:
        /* <DEDUP_REMOVED lines=60> */
.L_x_18102:
        /* <DEDUP_REMOVED lines=22> */
.L_x_18106:
        /* <DEDUP_REMOVED lines=12> */
.L_x_18107:
        /* <DEDUP_REMOVED lines=60> */
.L_x_18105:
        /* <DEDUP_REMOVED lines=8> */
[----:B------:R-:W-:Y:S02]  /*e7d0*/  MOV R25, 0x2 ;  /* 0x0000000200197802 */ /* 0x000fe40000000f00 */
        /* <DEDUP_REMOVED lines=13> */
.L_x_18109:
        /* <DEDUP_REMOVED lines=12> */
.L_x_18110:
        /* <DEDUP_REMOVED lines=60> */
.L_x_18108:
        /* <DEDUP_REMOVED lines=22> */
.L_x_18112:
        /* <DEDUP_REMOVED lines=12> */
.L_x_18113:
        /* <DEDUP_REMOVED lines=60> */
.L_x_18111:
        /* <DEDUP_REMOVED lines=22> */
.L_x_18115:
        /* <DEDUP_REMOVED lines=12> */
.L_x_18116:
        /* <DEDUP_REMOVED lines=60> */
.L_x_18114:
[----:B------:R-:W-:Y:S01]  /*f8f0*/  I2FP.F32.U32 R21, R21 ;  /* 0x0000001500157245 */ /* 0x000fe20000201000 */
[----:B------:R-:W-:Y:S01]  /*f900*/  HADD2.F32 R20, -RZ, R23.H0_H0 ;  /* 0x20000017ff147230 */ /* 0x000fe20000004100 */
[----:B------:R-:W-:Y:S01]  /*f910*/  ISETP.NE.AND P6, PT, R27, 0x1, PT ;  /* 0x000000011b00780c */ /* 0x000fe20003fc5270 */
[----:B------:R-:W-:Y:S02]  /*f920*/  HADD2.F32 R26, -RZ, R83.H0_H0 ;  /* 0x20000053ff1a7230 */ /* 0x000fe40000004100 */
[----:B------:R-:W-:Y:S02]  /*f930*/  HFMA2 R112, -RZ, RZ, 0, 1.1920928955078125e-07 ;  /* 0x00000002ff707431 */ /* 0x000fe400000001ff */
        /* <DEDUP_REMOVED lines=17> */
.L_x_18118:
        /* <DEDUP_REMOVED lines=14> */
.L_x_18119:
        /* <DEDUP_REMOVED lines=60> */
.L_x_18117:
        /* <DEDUP_REMOVED lines=11> */
.L_x_18095:
        /* <DEDUP_REMOVED lines=15> */
.L_x_18122:
        /* <DEDUP_REMOVED lines=12> */
.L_x_18123:
        /* <DEDUP_REMOVED lines=59> */
.L_x_18121:
[----:B------:R-:W-:Y:S01]  /*10500*/  I2FP.F32.U32 R25, R24 ;  /* 0x0000001800197245 */ /* 0x000fe20000201000 */
[----:B-----5:R-:W-:Y:S01]  /*10510*/  HADD2.F32 R24, -RZ, R20.H0_H0 ;  /* 0x20000014ff187230 */ /* 0x020fe20000004100 */
[----:B------:R-:W-:Y:S02]  /*10520*/  ISETP.NE.AND P2, PT, R26, 0x1, PT ;  /* 0x000000011a00780c */ /* 0x000fe40003f45270 */
[----:B------:R-:W-:Y:S01]  /*10530*/  MOV R27, 0x2 ;  /* 0x00000002001b7802 */ /* 0x000fe20000000f00 */
        /* <DEDUP_REMOVED lines=19> */
.L_x_18125:
        /* <DEDUP_REMOVED lines=12> */
.L_x_18126:
        /* <DEDUP_REMOVED lines=60> */
.L_x_18124:
        /* <DEDUP_REMOVED lines=23> */
.L_x_18128:
        /* <DEDUP_REMOVED lines=12> */
.L_x_18129:
        /* <DEDUP_REMOVED lines=60> */
.L_x_18127:
[----:B------:R-:W-:Y:S01]  /*110e0*/  I2FP.F32.U32 R25, R20 ;  /* 0x0000001400197245 */ /* 0x000fe20000201000 */
[----:B------:R-:W-:Y:S01]  /*110f0*/  HADD2.F32 R20, -RZ, R21.H0_H0 ;  /* 0x20000015ff147230 */ /* 0x000fe20000004100 */
[----:B------:R-:W-:Y:S02]  /*11100*/  ISETP.NE.AND P2, PT, R24, 0x1, PT ;  /* 0x000000011800780c */ /* 0x000fe40003f45270 */
[----:B------:R-:W-:Y:S01]  /*11110*/  MOV R26, 0x2 ;  /* 0x00000002001a7802 */ /* 0x000fe20000000f00 */
        /* <DEDUP_REMOVED lines=18> */
.L_x_18131:
        /* <DEDUP_REMOVED lines=12> */
.L_x_18132:
        /* <DEDUP_REMOVED lines=60> */
.L_x_18130:
        /* <DEDUP_REMOVED lines=8> */
[----:B------:R-:W-:-:S03]  /*11740*/  HFMA2 R25, -RZ, RZ, 0, 1.1920928955078125e-07 ;  /* 0x00000002ff197431 */ /* 0x000fc600000001ff */
        /* <DEDUP_REMOVED lines=13> */
.L_x_18134:
        /* <DEDUP_REMOVED lines=12> */
.L_x_18135:
        /* <DEDUP_REMOVED lines=60> */
.L_x_18133:
        /* <DEDUP_REMOVED lines=22> */
.L_x_18137:
        /* <DEDUP_REMOVED lines=12> */
.L_x_18138:
        /* <DEDUP_REMOVED lines=60> */
.L_x_18136:
        /* <DEDUP_REMOVED lines=22> */
.L_x_18140:
        /* <DEDUP_REMOVED lines=12> */
.L_x_18141:
        /* <DEDUP_REMOVED lines=60> */
.L_x_18139:
[----:B------:R-:W-:Y:S01]  /*12860*/  I2FP.F32.U32 R21, R21 ;  /* 0x0000001500157245 */ /* 0x000fe20000201000 */
[----:B------:R-:W-:Y:S01]  /*12870*/  HADD2.F32 R20, -RZ, R23.H0_H0 ;  /* 0x20000017ff147230 */ /* 0x000fe20000004100 */
[----:B------:R-:W-:Y:S01]  /*12880*/  ISETP.NE.AND P6, PT, R22, 0x1, PT ;  /* 0x000000011600780c */ /* 0x000fe20003fc5270 */
[----:B------:R-:W-:Y:S01]  /*12890*/  HADD2.F32 R27, -RZ, R83.H0_H0 ;  /* 0x20000053ff1b7230 */ /* 0x000fe20000004100 */
        /* <DEDUP_REMOVED lines=18> */
.L_x_18143:
        /* <DEDUP_REMOVED lines=14> */
.L_x_18144:
        /* <DEDUP_REMOVED lines=60> */
.L_x_18142:
        /* <DEDUP_REMOVED lines=10> */
.L_x_18120:
[----:B------:R-:W0:Y:S01]  /*12f00*/  @P0 LDC.64 R20, c[0x0][0x3a0] ;  /* 0x0000e800ff140b82 */ /* 0x000e220000000a00 */
[----:B------:R-:W-:Y:S01]  /*12f10*/  SEL R75, RZ, 0x10000, !P5 ;  /* 0x00010000ff4b7807 */ /* 0x000fe20006800000 */
[----:B------:R-:W-:Y:S01]  /*12f20*/  IMAD.WIDE.U32 R110, R103, 0x20, R108 ;  /* 0x00000020676e7825 */ /* 0x000fe200078e006c */
[----:B------:R-:W-:Y:S02]  /*12f30*/  ISETP.NE.AND P5, PT, R105, RZ, PT ;  /* 0x000000ff6900720c */ /* 0x000fe40003fa5270 */
[----:B------:R-:W-:Y:S02]  /*12f40*/  SEL R74, RZ, 0x1000000, !P2 ;  /* 0x01000000ff4a7807 */ /* 0x000fe40005000000 */
[----:B------:R-:W-:Y:S01]  /*12f50*/  SEL R23, RZ, 0x10000, !P1 ;  /* 0x00010000ff177807 */ /* 0x000fe20004800000 */
[----:B------:R1:W-:Y:S01]  /*12f60*/  STG.E.128 desc[UR12][R110.64], R28 ;  /* 0x0000001c6e007986 */ /* 0x0003e2000c101d0c */
[----:B------:R-:W-:Y:S02]  /*12f70*/  SEL R22, RZ, 0x100, !P5 ;  /* 0x00000100ff167807 */ /* 0x000fe40006800000 */
[----:B------:R-:W-:Y:S01]  /*12f80*/  SEL R99, RZ, 0x1000000, !P6 ;  /* 0x01000000ff637807 */ /* 0x000fe20007000000 */
[----:B------:R1:W-:Y:S01]  /*12f90*/  STG.E.128 desc[UR12][R110.64+0x10], R24 ;  /* 0x000010186e007986 */ /* 0x0003e2000c101d0c */
[----:B------:R-:W-:-:S02]  /*12fa0*/  SEL R98, RZ, 0x100, !P4 ;  /* 0x00000100ff627807 */ /* 0x000fc40006000000 */
[----:B------:R-:W-:Y:S02]  /*12fb0*/  ISETP.NE.AND P6, PT, R91, RZ, PT ;  /* 0x000000ff5b00720c */ /* 0x000fe40003fc5270 */
[----:B------:R-:W-:Y:S02]  /*12fc0*/  LOP3.LUT R22, R22, R74, R23, 0xfe, !PT ;  /* 0x0000004a16167212 */ /* 0x000fe400078efe17 */
[----:B------:R-:W-:Y:S02]  /*12fd0*/  LOP3.LUT R98, R98, R99, R75, 0xfe, !PT ;  /* 0x0000006362627212 */ /* 0x000fe400078efe4b */
[----:B------:R-:W-:Y:S02]  /*12fe0*/  SEL R23, RZ, 0x1, !P3 ;  /* 0x00000001ff177807 */ /* 0x000fe40005800000 */
[----:B------:R-:W-:Y:S02]  /*12ff0*/  IADD3 R105, PT, PT, R100, 0x300, RZ ;  /* 0x0000030064697810 */ /* 0x000fe40007ffe0ff */
[----:B------:R-:W-:-:S02]  /*13000*/  SEL R75, RZ, 0x1, !P6 ;  /* 0x00000001ff4b7807 */ /* 0x000fc40007000000 */
[----:B------:R-:W-:Y:S01]  /*13010*/  LOP3.LUT R23, R98, R23, RZ, 0xfc, !PT ;  /* 0x0000001762177212 */ /* 0x000fe200078efcff */
[----:B------:R-:W-:Y:S01]  /*13020*/  IMAD.WIDE.U32 R98, R103, 0x8, R106 ;  /* 0x0000000867627825 */ /* 0x000fe200078e006a */
[----:B------:R-:W-:-:S03]  /*13030*/  LOP3.LUT R22, R22, R75, RZ, 0xfc, !PT ;  /* 0x0000004b16167212 */ /* 0x000fc600078efcff */
[C---:B------:R-:W-:Y:S02]  /*13040*/  IMAD.WIDE.U32 R72, R105.reuse, 0x10, R72 ;  /* 0x0000001069487825 */ /* 0x040fe400078e0048 */
[----:B------:R1:W-:Y:S02]  /*13050*/  STG.E.64 desc[UR12][R98.64], R22 ;  /* 0x0000001662007986 */ /* 0x0003e4000c101b0c */
[----:B0-----:R-:W-:Y:S02]  /*13060*/  @P0 IMAD.WIDE.U32 R20, R105, 0x20, R20 ;  /* 0x0000002069140825 */ /* 0x001fe400078e0014 */
[----:B------:R-:W5:Y:S04]  /*13070*/  LDG.E.128 R72, desc[UR12][R72.64] ;  /* 0x0000000c48487981 */ /* 0x000f68000c1e1d00 */
[----:B------:R1:W5:Y:S04]  /*13080*/  @P0 LDG.E.128 R52, desc[UR12][R20.64] ;  /* 0x0000000c14340981 */ /* 0x000368000c1e1d00 */
[----:B------:R1:W5:Y:S01]  /*13090*/  @P0 LDG.E.128 R48, desc[UR12][R20.64+0x10] ;  /* 0x0000100c14300981 */ /* 0x000362000c1e1d00 */
        /* <DEDUP_REMOVED lines=16> */
.L_x_18147:
        /* <DEDUP_REMOVED lines=12> */
.L_x_18148:
        /* <DEDUP_REMOVED lines=59> */
.L_x_18146:
        /* <DEDUP_REMOVED lines=9> */
[----:B------:R-:W-:-:S03]  /*136a0*/  PLOP3.LUT P0, PT, P0, PT, PT, 0x8, 0x80 ;  /* 0x000000000080781c */ /* 0x000fc6000070e170 */
[----:B------:R-:W-:Y:S01]  /*136b0*/  FFMA.FTZ R20, R21, R22, R52 ;  /* 0x0000001615147223 */ /* 0x000fe20000010034 */
[----:B------:R-:W-:Y:S01]  /*136c0*/  IMAD.MOV.U32 R22, RZ, RZ, 0x2 ;  /* 0x00000002ff167424 */ /* 0x000fe200078e00ff */
        /* <DEDUP_REMOVED lines=11> */
.L_x_18150:
        /* <DEDUP_REMOVED lines=12> */
.L_x_18151:
        /* <DEDUP_REMOVED lines=60> */
.L_x_18149:
        /* <DEDUP_REMOVED lines=22> */
.L_x_18153:
        /* <DEDUP_REMOVED lines=12> */
.L_x_18154:
        /* <DEDUP_REMOVED lines=60> */
.L_x_18152:
        /* <DEDUP_REMOVED lines=22> */
.L_x_18156:
        /* <DEDUP_REMOVED lines=12> */
.L_x_18157:
        /* <DEDUP_REMOVED lines=60> */
.L_x_18155:
        /* <DEDUP_REMOVED lines=22> */
.L_x_18159:
        /* <DEDUP_REMOVED lines=12> */
.L_x_18160:
        /* <DEDUP_REMOVED lines=60> */
.L_x_18158:
        /* <DEDUP_REMOVED lines=22> */
.L_x_18162:
        /* <DEDUP_REMOVED lines=12> */
.L_x_18163:
        /* <DEDUP_REMOVED lines=60> */
.L_x_18161:
        /* <DEDUP_REMOVED lines=22> */
.L_x_18165:
        /* <DEDUP_REMOVED lines=12> */
.L_x_18166:
        /* <DEDUP_REMOVED lines=60> */
.L_x_18164:
[----:B------:R-:W-:Y:S01]  /*15960*/  I2FP.F32.U32 R99, R74 ;  /* 0x0000004a00637245 */ /* 0x000fe20000201000 */
[----:B------:R-:W-:Y:S01]  /*15970*/  HADD2.F32 R74, -RZ, R75.H0_H0 ;  /* 0x2000004bff4a7230 */ /* 0x000fe20000004100 */
[----:B------:R-:W-:Y:S01]  /*15980*/  ISETP.NE.AND P6, PT, R110, 0x1, PT ;  /* 0x000000016e00780c */ /* 0x000fe20003fc5270 */
[----:B------:R-:W-:Y:S01]  /*15990*/  HADD2.F32 R104, -RZ, R92.H0_H0 ;  /* 0x2000005cff687230 */ /* 0x000fe20000004100 */
        /* <DEDUP_REMOVED lines=18> */
.L_x_18168:
        /* <DEDUP_REMOVED lines=14> */
.L_x_18169:
        /* <DEDUP_REMOVED lines=60> */
.L_x_18167:
[----:B------:R-:W-:Y:S01]  /*15f60*/  I2FP.F32.U32 R111, R112 ;  /* 0x00000070006f7245 */ /* 0x000fe20000201000 */
[----:B------:R-:W-:-:S04]  /*15f70*/  HADD2.F32 R75, -RZ, R75.H1_H1 ;  /* 0x3000004bff4b7230 */ /* 0x000fc80000004100 */
[----:B------:R-:W-:Y:S01]  /*15f80*/  FFMA.FTZ R111, R111, R90, 1.1641532182693481445e-10 ;  /* 0x2f0000006f6f7423 */ /* 0x000fe2000001005a */
[----:B------:R-:W-:-:S04]  /*15f90*/  FMUL.FTZ R75, R75, UR7 ;  /* 0x000000074b4b7c20 */ /* 0x000fc80008410000 */
[----:B------:R-:W-:Y:S01]  /*15fa0*/  FMUL.FTZ R75, R75, UR6 ;  /* 0x000000064b4b7c20 */ /* 0x000fe20008410000 */
[----:B------:R-:W-:-:S04]  /*15fb0*/  FSETP.GTU.FTZ.AND P6, PT, R111, UR5, PT ;  /* 0x000000056f007c0b */ /* 0x000fc8000bfdc000 */
[----:B------:R-:W-:Y:S01]  /*15fc0*/  FSEL R90, R75, RZ, !P6 ;  /* 0x000000ff4b5a7208 */ /* 0x000fe20007000000 */
[----:B------:R-:W-:Y:S01]  /*15fd0*/  HADD2.F32 R75, -RZ, R92.H1_H1 ;  /* 0x3000005cff4b7230 */ /* 0x000fe20000004100 */
[----:B------:R-:W-:-:S04]  /*15fe0*/  PLOP3.LUT P6, PT, P6, PT, PT, 0x8, 0x80 ;  /* 0x000000000080781c */ /* 0x000fc800037ce170 */
[----:B------:R-:W-:Y:S01]  /*15ff0*/  FFMA.FTZ R75, R90, R75, R51 ;  /* 0x0000004b5a4b7223 */ /* 0x000fe20000010033 */
[----:B------:R-:W-:Y:S08]  /*16000*/  BRA `(.L_x_18170) ;  /* 0x0000002c00d47947 */ /* 0x000ff00003800000 */
.L_x_18145:
        /* <DEDUP_REMOVED lines=15> */
.L_x_18172:
        /* <DEDUP_REMOVED lines=12> */
.L_x_18173:
        /* <DEDUP_REMOVED lines=59> */
.L_x_18171:
        /* <DEDUP_REMOVED lines=23> */
.L_x_18175:
        /* <DEDUP_REMOVED lines=12> */
.L_x_18176:
        /* <DEDUP_REMOVED lines=60> */
.L_x_18174:
[----:B------:R-:W-:Y:S01]  /*16b60*/  I2FP.F32.U32 R21, R21 ;  /* 0x0000001500157245 */ /* 0x000fe20000201000 */
[----:B------:R-:W-:Y:S01]  /*16b70*/  HADD2.F32 R72, -RZ, R72.H1_H1 ;  /* 0x30000048ff487230 */ /* 0x000fe20000004100 */
[----:B------:R-:W-:Y:S01]  /*16b80*/  ISETP.NE.AND P1, PT, R99, 0x1, PT ;  /* 0x000000016300780c */ /* 0x000fe20003f25270 */
[----:B------:R-:W-:Y:S01]  /*16b90*/  HADD2.F32 R22, -RZ, R89.H1_H1 ;  /* 0x30000059ff167230 */ /* 0x000fe20000004100 */
[----:B------:R-:W-:Y:S01]  /*16ba0*/  MOV R23, R96 ;  /* 0x0000006000177202 */ /* 0x000fe20000000f00 */
[----:B------:R-:W-:Y:S01]  /*16bb0*/  FFMA.FTZ R21, R21, R90, 1.1641532182693481445e-10 ;  /* 0x2f00000015157423 */ /* 0x000fe2000001005a */
[----:B------:R-:W-:-:S04]  /*16bc0*/  FMUL.FTZ R72, R72, UR7 ;  /* 0x0000000748487c20 */ /* 0x000fc80008410000 */
        /* <DEDUP_REMOVED lines=15> */
.L_x_18178:
        /* <DEDUP_REMOVED lines=12> */
.L_x_18179:
        /* <DEDUP_REMOVED lines=60> */
.L_x_18177:
        /* <DEDUP_REMOVED lines=22> */
.L_x_18181:
        /* <DEDUP_REMOVED lines=12> */
.L_x_18182:
        /* <DEDUP_REMOVED lines=60> */
.L_x_18180:
        /* <DEDUP_REMOVED lines=22> */
.L_x_18184:
        /* <DEDUP_REMOVED lines=12> */
.L_x_18185:
        /* <DEDUP_REMOVED lines=60> */
.L_x_18183:
        /* <DEDUP_REMOVED lines=22> */
.L_x_18187:
        /* <DEDUP_REMOVED lines=12> */
.L_x_18188:
        /* <DEDUP_REMOVED lines=60> */
.L_x_18186:
        /* <DEDUP_REMOVED lines=22> */
.L_x_18190:
        /* <DEDUP_REMOVED lines=12> */
.L_x_18191:
        /* <DEDUP_REMOVED lines=60> */
.L_x_18189:
        /* <DEDUP_REMOVED lines=22> */
.L_x_18193:
        /* <DEDUP_REMOVED lines=14> */
.L_x_18194:
        /* <DEDUP_REMOVED lines=60> */
.L_x_18192:
[----:B------:R-:W-:Y:S01]  /*18ec0*/  I2FP.F32.U32 R111, R104 ;  /* 0x00000068006f7245 */ /* 0x000fe20000201000 */
[----:B------:R-:W-:-:S04]  /*18ed0*/  HADD2.F32 R75, -RZ, R75.H1_H1 ;  /* 0x3000004bff4b7230 */ /* 0x000fc80000004100 */
[----:B------:R-:W-:Y:S01]  /*18ee0*/  FFMA.FTZ R111, R111, R90, 1.1641532182693481445e-10 ;  /* 0x2f0000006f6f7423 */ /* 0x000fe2000001005a */
[----:B------:R-:W-:Y:S01]  /*18ef0*/  FMUL.FTZ R75, R75, UR7 ;  /* 0x000000074b4b7c20 */ /* 0x000fe20008410000 */
[----:B------:R-:W-:-:S03]  /*18f00*/  HADD2.F32 R90, -RZ, R92.H1_H1 ;  /* 0x3000005cff5a7230 */ /* 0x000fc60000004100 */
[----:B------:R-:W-:Y:S01]  /*18f10*/  FMUL.FTZ R75, R75, UR6 ;  /* 0x000000064b4b7c20 */ /* 0x000fe20008410000 */
[----:B------:R-:W-:-:S04]  /*18f20*/  FSETP.GTU.FTZ.AND P6, PT, R111, UR5, PT ;  /* 0x000000056f007c0b */ /* 0x000fc8000bfdc000 */
[----:B------:R-:W-:Y:S02]  /*18f30*/  FSEL R75, R75, RZ, !P6 ;  /* 0x000000ff4b4b7208 */ /* 0x000fe40007000000 */
[----:B------:R-:W-:-:S03]  /*18f40*/  PLOP3.LUT P6, PT, P6, PT, PT, 0x8, 0x80 ;  /* 0x000000000080781c */ /* 0x000fc600037ce170 */
[----:B------:R-:W-:-:S10]  /*18f50*/  FMUL.FTZ R75, R90, R75 ;  /* 0x0000004b5a4b7220 */ /* 0x000fd40000410000 */
.L_x_18170:
        /* <DEDUP_REMOVED lines=14> */
[----:B------:R-:W-:Y:S01]  /*19040*/  STG.E.128 desc[UR12][R108.64+0x10], R72 ;  /* 0x000010486c007986 */ /* 0x000fe2000c101d0c */
[----:B------:R-:W-:Y:S01]  /*19050*/  BSSY.RECONVERGENT B0, `(.L_x_18195) ;  /* 0x0000082000007945 */ /* 0x000fe20003800200 */
        /* <DEDUP_REMOVED lines=129> */
.L_x_18196:
[----:B------:R-:W-:Y:S05]  /*19870*/  BSYNC.RECONVERGENT B0 ;  /* 0x0000000000007941 */ /* 0x000fea0003800200 */
.L_x_18195:
        /* <DEDUP_REMOVED lines=15> */
.L_x_18198:
[----:B------:R-:W-:Y:S05]  /*19970*/  BSYNC.RECONVERGENT B0 ;  /* 0x0000000000007941 */ /* 0x000fea0003800200 */
.L_x_18197:
[----:B------:R-:W1:Y:S01]  /*19980*/  SHFL.DOWN PT, R109, R108, 0x4, 0x1f ;  /* 0x08801f006c6d7f89 */ /* 0x000e6200000e0000 */
[-C--:B------:R-:W-:Y:S01]  /*19990*/  I2FP.F32.U32 R115, R108.reuse ;  /* 0x0000006c00737245 */ /* 0x080fe20000201000 */
[----:B------:R-:W-:Y:S01]  /*199a0*/  HADD2.F32 R117, -RZ, R62.H1_H1 ;  /* 0x3000003eff757230 */ /* 0x000fe20000004100 */
[----:B------:R-:W-:Y:S01]  /*199b0*/  ISETP.NE.AND P1, PT, RZ, UR19, PT ;  /* 0x00000013ff007c0c */ /* 0x000fe2000bf25270 */
[----:B0-----:R-:W0:Y:S01]  /*199c0*/  SHFL.DOWN PT, R111, R90, 0x4, 0x1f ;  /* 0x08801f005a6f7f89 */ /* 0x001e2200000e0000 */
[----:B------:R-:W-:Y:S01]  /*199d0*/  ISETP.NE.AND P0, PT, R102, RZ, PT ;  /* 0x000000ff6600720c */ /* 0x000fe20003f05270 */
[----:B------:R-:W-:Y:S01]  /*199e0*/  UPLOP3.LUT UP1, UPT, UPT, UPT, UP1, 0x40, 0x4 ;  /* 0x000000000004789c */ /* 0x000fe20003f2e810 */
[----:B------:R-:W-:Y:S01]  /*199f0*/  MOV R119, UR4 ;  /* 0x0000000400777c02 */ /* 0x000fe20008000f00 */
[----:B------:R-:W2:Y:S01]  /*19a00*/  SHFL.DOWN PT, R112, R91, 0x4, 0x1f ;  /* 0x08801f005b707f89 */ /* 0x000ea200000e0000 */
[----:B-1----:R-:W-:Y:S02]  /*19a10*/  IADD3 R113, PT, PT, R109, R108, RZ ;  /* 0x0000006c6d717210 */ /* 0x002fe40007ffe0ff */
[----:B------:R-:W-:-:S02]  /*19a20*/  I2FP.F32.S32 R114, R109 ;  /* 0x0000006d00727245 */ /* 0x000fc40000201400 */
[----:B------:R-:W-:Y:S01]  /*19a30*/  I2FP.F32.S32 R104, R113 ;  /* 0x0000007100687245 */ /* 0x000fe20000201400 */
[----:B------:R-:W1:Y:S02]  /*19a40*/  SHFL.DOWN PT, R106, R113, 0x2, 0x1f ;  /* 0x08401f00716a7f89 */ /* 0x000e6400000e0000 */
[----:B0-----:R-:W-:Y:S01]  /*19a50*/  FMUL.FTZ R110, R111, R114 ;  /* 0x000000726f6e7220 */ /* 0x001fe20000410000 */
[----:B------:R-:W0:Y:S01]  /*19a60*/  MUFU.RCP R107, R104 ;  /* 0x00000068006b7308 */ /* 0x000e220000001000 */
[----:B--2---:R-:W-:Y:S02]  /*19a70*/  FADD.FTZ R112, R112, R91 ;  /* 0x0000005b70707221 */ /* 0x004fe40000010000 */
[----:B------:R-:W-:Y:S01]  /*19a80*/  FFMA.FTZ R110, R115, R90, R110 ;  /* 0x0000005a736e7223 */ /* 0x000fe2000001006e */
[----:B------:R-:W-:-:S04]  /*19a90*/  FADD.FTZ R90, -R111, R90 ;  /* 0x0000005a6f5a7221 */ /* 0x000fc80000010100 */
[----:B------:R-:W-:-:S04]  /*19aa0*/  FMUL.FTZ R108, R90, R90 ;  /* 0x0000005a5a6c7220 */ /* 0x000fc80000410000 */
[----:B------:R-:W-:-:S04]  /*19ab0*/  FMUL.FTZ R115, R108, R115 ;  /* 0x000000736c737220 */ /* 0x000fc80000410000 */
[----:B------:R-:W-:Y:S01]  /*19ac0*/  FMUL.FTZ R115, R115, R114 ;  /* 0x0000007273737220 */ /* 0x000fe20000410000 */
[----:B0-----:R-:W-:-:S03]  /*19ad0*/  FMUL.FTZ R109, R107, R110 ;  /* 0x0000006e6b6d7220 */ /* 0x001fc60000410000 */
[----:B------:R-:W-:Y:S01]  /*19ae0*/  FFMA.FTZ R112, R107, R115, R112 ;  /* 0x000000736b707223 */ /* 0x000fe20000010070 */
[----:B-1----:R-:W-:Y:S01]  /*19af0*/  IMAD.IADD R90, R113, 0x1, R106 ;  /* 0x00000001715a7824 */ /* 0x002fe200078e026a */
[----:B------:R-:W0:Y:S01]  /*19b00*/  SHFL.DOWN PT, R110, R109, 0x2, 0x1f ;  /* 0x08401f006d6e7f89 */ /* 0x000e2200000e0000 */
[----:B------:R-:W-:Y:S01]  /*19b10*/  I2FP.F32.S32 R106, R106 ;  /* 0x0000006a006a7245 */ /* 0x000fe20000201400 */
[----:B------:R-:W-:Y:S02]  /*19b20*/  HADD2.F32 R115, -RZ, R60.H1_H1 ;  /* 0x3000003cff737230 */ /* 0x000fe40000004100 */
[----:B------:R-:W-:Y:S01]  /*19b30*/  I2FP.F32.S32 R108, R90 ;  /* 0x0000005a006c7245 */ /* 0x000fe20000201400 */
[----:B------:R-:W1:Y:S03]  /*19b40*/  SHFL.DOWN PT, R107, R90, 0x1, 0x1f ;  /* 0x08201f005a6b7f89 */ /* 0x000e6600000e0000 */
[----:B------:R-:W2:Y:S01]  /*19b50*/  MUFU.RCP R91, R108 ;  /* 0x0000006c005b7308 */ /* 0x000ea20000001000 */
        /* <DEDUP_REMOVED lines=10> */
[----:B---3--:R-:W-:Y:S01]  /*19c00*/  FADD.FTZ R104, R112, R113 ;  /* 0x0000007170687221 */ /* 0x008fe20000010000 */
[----:B------:R-:W-:Y:S01]  /*19c10*/  I2FP.F32.S32 R114, R114 ;  /* 0x0000007200727245 */ /* 0x000fe20000201400 */
[----:B------:R-:W-:Y:S02]  /*19c20*/  HADD2.F32 R113, -RZ, R6.H0_H0 ;  /* 0x20000006ff717230 */ /* 0x000fe40000004100 */
[----:B------:R-:W-:-:S04]  /*19c30*/  FMUL.FTZ R109, R109, R106 ;  /* 0x0000006a6d6d7220 */ /* 0x000fc80000410000 */
[----:B------:R-:W-:Y:S01]  /*19c40*/  FFMA.FTZ R104, R91, R109, R104 ;  /* 0x0000006d5b687223 */ /* 0x000fe20000010068 */
[----:B------:R-:W1:Y:S04]  /*19c50*/  MUFU.RCP R114, R114 ;  /* 0x0000007200727308 */ /* 0x000e680000001000 */
[----:B------:R-:W2:Y:S01]  /*19c60*/  SHFL.DOWN PT, R109, R104, 0x1, 0x1f ;  /* 0x08201f00686d7f89 */ /* 0x000ea200000e0000 */
[----:B0-----:R-:W-:Y:S01]  /*19c70*/  FMUL.FTZ R91, R110, R90 ;  /* 0x0000005a6e5b7220 */ /* 0x001fe20000410000 */
[----:B------:R-:W-:-:S03]  /*19c80*/  FADD.FTZ R110, R111, -R110 ;  /* 0x8000006e6f6e7221 */ /* 0x000fc60000010000 */
[----:B------:R-:W-:Y:S01]  /*19c90*/  FFMA.FTZ R91, R108, R111, R91 ;  /* 0x0000006f6c5b7223 */ /* 0x000fe2000001005b */
[----:B------:R-:W-:Y:S01]  /*19ca0*/  FMUL.FTZ R107, R110, R110 ;  /* 0x0000006e6e6b7220 */ /* 0x000fe20000410000 */
[----:B------:R-:W-:Y:S02]  /*19cb0*/  HADD2.F32 R111, -RZ, R76.H1_H1 ;  /* 0x3000004cff6f7230 */ /* 0x000fe40000004100 */
[----:B-1----:R-:W-:Y:S01]  /*19cc0*/  FMUL.FTZ R91, R114, R91 ;  /* 0x0000005b725b7220 */ /* 0x002fe20000410000 */
[----:B------:R-:W-:-:S04]  /*19cd0*/  FMUL.FTZ R107, R108, R107 ;  /* 0x0000006b6c6b7220 */ /* 0x000fc80000410000 */
[----:B------:R-:W-:Y:S01]  /*19ce0*/  FMUL.FTZ R107, R107, R90 ;  /* 0x0000005a6b6b7220 */ /* 0x000fe20000410000 */
[----:B------:R-:W0:Y:S01]  /*19cf0*/  SHFL.IDX PT, R91, R91, RZ, 0x1f ;  /* 0x00001fff5b5b7589 */ /* 0x000e2200000e0000 */
[----:B--2---:R-:W-:-:S04]  /*19d00*/  FADD.FTZ R109, R104, R109 ;  /* 0x0000006d686d7221 */ /* 0x004fc80000010000 */
[----:B------:R-:W-:Y:S02]  /*19d10*/  FFMA.FTZ R107, R114, R107, R109 ;  /* 0x0000006b726b7223 */ /* 0x000fe4000001006d */
[----:B------:R-:W1:Y:S03]  /*19d20*/  LDC R109, c[0x0][0x448] ;  /* 0x00011200ff6d7b82 */ /* 0x000e660000000800 */
[----:B------:R2:W1:Y:S02]  /*19d30*/  SHFL.IDX PT, R112, R107, RZ, 0x1f ;  /* 0x00001fff6b707589 */ /* 0x00046400000e0000 */
[----:B--2---:R-:W-:Y:S01]  /*19d40*/  HADD2.F32 R107, -RZ, R70.H1_H1 ;  /* 0x30000046ff6b7230 */ /* 0x004fe20000004100 */
[----:B0-----:R-:W-:-:S05]  /*19d50*/  FSEL R90, R91, RZ, !P1 ;  /* 0x000000ff5b5a7208 */ /* 0x001fca0004800000 */
[C---:B------:R-:W-:Y:S01]  /*19d60*/  FADD.FTZ R106, -R90.reuse, R47 ;  /* 0x0000002f5a6a7221 */ /* 0x040fe20000010100 */
        /* <DEDUP_REMOVED lines=8> */
[----:B------:R-:W-:Y:S02]  /*19df0*/  IMAD.U32 R31, RZ, RZ, UR4 ;  /* 0x00000004ff1f7e24 */ /* 0x000fe4000f8e00ff */
[C---:B------:R-:W-:Y:S01]  /*19e00*/  FADD.FTZ R120, -R90.reuse, R29 ;  /* 0x0000001d5a787221 */ /* 0x040fe20000010100 */
[----:B------:R-:W-:Y:S01]  /*19e10*/  FADD.FTZ R41, R41, R116 ;  /* 0x0000007429297221 */ /* 0x000fe20000010000 */
[C---:B------:R-:W-:Y:S01]  /*19e20*/  FADD.FTZ R124, -R90.reuse, R24 ;  /* 0x000000185a7c7221 */ /* 0x040fe20000010100 */
[C---:B------:R-:W-:Y:S01]  /*19e30*/  FADD.FTZ R112, -R90.reuse, R37 ;  /* 0x000000255a707221 */ /* 0x040fe20000010100 */
[C---:B------:R-:W-:Y:S01]  /*19e40*/  FADD.FTZ R116, -R90.reuse, R33 ;  /* 0x000000215a747221 */ /* 0x040fe20000010100 */
[----:B------:R1:W2:Y:S01]  /*19e50*/  MUFU.RSQ R47, R41 ;  /* 0x00000029002f7308 */ /* 0x0002a20000001400 */
[C---:B------:R-:W-:Y:S01]  /*19e60*/  FADD.FTZ R118, -R90.reuse, R35 ;  /* 0x000000235a767221 */ /* 0x040fe20000010100 */
[----:B------:R-:W-:Y:S01]  /*19e70*/  FADD.FTZ R29, -R90, R25 ;  /* 0x000000195a1d7221 */ /* 0x000fe20000010100 */
[----:B------:R-:W-:-:S02]  /*19e80*/  HADD2.F32 R24, -RZ, R17.H0_H0 ;  /* 0x20000011ff187230 */ /* 0x000fc40000004100 */
[C---:B------:R-:W-:Y:S01]  /*19e90*/  FADD.FTZ R37, -R90.reuse, R22 ;  /* 0x000000165a257221 */ /* 0x040fe20000010100 */
[----:B------:R-:W-:Y:S02]  /*19ea0*/  HADD2.F32 R33, -RZ, R17.H1_H1 ;  /* 0x30000011ff217230 */ /* 0x000fe40000004100 */
[C---:B------:R-:W-:Y:S01]  /*19eb0*/  FADD.FTZ R46, -R90.reuse, R46 ;  /* 0x0000002e5a2e7221 */ /* 0x040fe20000010100 */
[----:B------:R-:W-:Y:S02]  /*19ec0*/  HADD2.F32 R35, -RZ, R68.H1_H1 ;  /* 0x30000044ff237230 */ /* 0x000fe40000004100 */
[C---:B------:R-:W-:Y:S01]  /*19ed0*/  FADD.FTZ R40, -R90.reuse, R40 ;  /* 0x000000285a287221 */ /* 0x040fe20000010100 */
[C---:B------:R-:W-:Y:S01]  /*19ee0*/  FADD.FTZ R110, -R90.reuse, R43 ;  /* 0x0000002b5a6e7221 */ /* 0x040fe20000010100 */
[C---:B------:R-:W-:Y:S01]  /*19ef0*/  FADD.FTZ R114, -R90.reuse, R39 ;  /* 0x000000275a727221 */ /* 0x040fe20000010100 */
[----:B------:R-:W-:Y:S02]  /*19f00*/  HADD2.F32 R39, -RZ, R15.H0_H0 ;  /* 0x2000000fff277230 */ /* 0x000fe40000004100 */
[----:B------:R-:W-:Y:S01]  /*19f10*/  FADD.FTZ R42, -R90, R42 ;  /* 0x0000002a5a2a7221 */ /* 0x000fe20000010100 */
[----:B-1----:R-:W-:-:S02]  /*19f20*/  HADD2.F32 R41, -RZ, R70.H0_H0 ;  /* 0x20000046ff297230 */ /* 0x002fc40000004100 */
[----:B------:R-:W-:Y:S01]  /*19f30*/  FADD.FTZ R36, -R90, R36 ;  /* 0x000000245a247221 */ /* 0x000fe20000010100 */
[----:B0-----:R-:W-:-:S04]  /*19f40*/  @!P0 IMAD.WIDE R44, R31, 0x4, R44 ;  /* 0x000000041f2c8825 */ /* 0x001fc800078e022c */
[C---:B------:R-:W-:Y:S01]  /*19f50*/  FADD.FTZ R38, -R90.reuse, R38 ;  /* 0x000000265a267221 */ /* 0x040fe20000010100 */
[C---:B--2---:R-:W-:Y:S01]  /*19f60*/  FMUL.FTZ R25, R47.reuse, R102 ;  /* 0x000000662f197220 */ /* 0x044fe20000410000 */
[C---:B------:R-:W-:Y:S01]  /*19f70*/  FMUL.FTZ R22, R47.reuse, R104 ;  /* 0x000000682f167220 */ /* 0x040fe20000410000 */
[----:B------:R-:W-:Y:S02]  /*19f80*/  HADD2.F32 R31, -RZ, R68.H0_H0 ;  /* 0x20000044ff1f7230 */ /* 0x000fe40000004100 */
[----:B------:R-:W-:Y:S01]  /*19f90*/  FADD.FTZ R104, -R90, R23 ;  /* 0x000000175a687221 */ /* 0x000fe20000010100 */
[----:B------:R-:W-:Y:S02]  /*19fa0*/  HADD2.F32 R23, -RZ, R16.H0_H0 ;  /* 0x20000010ff177230 */ /* 0x000fe40000004100 */
[----:B------:R-:W-:Y:S01]  /*19fb0*/  FMUL.FTZ R46, R47, R46 ;  /* 0x0000002e2f2e7220 */ /* 0x000fe20000410000 */
[--C-:B------:R-:W-:Y:S02]  /*19fc0*/  HADD2.F32 R102, -RZ, R69.reuse.H1_H1 ;  /* 0x30000045ff667230 */ /* 0x100fe40000004100 */
[----:B------:R-:W-:Y:S01]  /*19fd0*/  FFMA.FTZ R25, R25, R24, R31 ;  /* 0x0000001819197223 */ /* 0x000fe2000001001f */
[----:B------:R-:W-:Y:S01]  /*19fe0*/  FFMA.FTZ R24, R22, R33, R35 ;  /* 0x0000002116187223 */ /* 0x000fe20000010023 */
[----:B------:R-:W-:-:S02]  /*19ff0*/  HADD2.F32 R31, -RZ, R69.H0_H0 ;  /* 0x20000045ff1f7230 */ /* 0x000fc40000004100 */
[C---:B------:R-:W-:Y:S01]  /*1a000*/  FMUL.FTZ R33, R47.reuse, R106 ;  /* 0x0000006a2f217220 */ /* 0x040fe20000410000 */
[----:B------:R-:W-:Y:S02]  /*1a010*/  HADD2.F32 R22, -RZ, R16.H1_H1 ;  /* 0x30000010ff167230 */ /* 0x000fe40000004100 */
[C---:B------:R-:W-:Y:S01]  /*1a020*/  FMUL.FTZ R35, R47.reuse, R40 ;  /* 0x000000282f237220 */ /* 0x040fe20000410000 */
[----:B------:R-:W-:Y:S02]  /*1a030*/  HADD2.F32 R43, -RZ, R15.H1_H1 ;  /* 0x3000000fff2b7230 */ /* 0x000fe40000004100 */
[----:B------:R-:W-:Y:S01]  /*1a040*/  FMUL.FTZ R108, R47, R108 ;  /* 0x0000006c2f6c7220 */ /* 0x000fe20000410000 */
[----:B------:R-:W-:Y:S01]  /*1a050*/  FFMA.FTZ R46, R46, R23, R31 ;  /* 0x000000172e2e7223 */ /* 0x000fe2000001001f */
[----:B------:R-:W-:Y:S01]  /*1a060*/  FFMA.FTZ R33, R33, R22, R102 ;  /* 0x0000001621217223 */ /* 0x000fe20000010066 */
[----:B------:R0:W-:Y:S01]  /*1a070*/  @!P0 STG.E desc[UR12][R44.64], R91 ;  /* 0x0000005b2c008986 */ /* 0x0001e2000c10190c */
[----:B------:R-:W-:Y:S01]  /*1a080*/  FFMA.FTZ R35, R35, R39, R41 ;  /* 0x0000002723237223 */ /* 0x000fe20000010029 */
[----:B------:R-:W-:Y:S01]  /*1a090*/  FFMA.FTZ R22, R108, R43, R107 ;  /* 0x0000002b6c167223 */ /* 0x000fe2000001006b */
[----:B------:R-:W-:-:S02]  /*1a0a0*/  HADD2.F32 R23, -RZ, R14.H0_H0 ;  /* 0x2000000eff177230 */ /* 0x000fc40000004100 */
[C---:B------:R-:W-:Y:S01]  /*1a0b0*/  FMUL.FTZ R42, R47.reuse, R42 ;  /* 0x0000002a2f2a7220 */ /* 0x040fe20000410000 */
[--C-:B------:R-:W-:Y:S02]  /*1a0c0*/  HADD2.F32 R31, -RZ, R71.reuse.H0_H0 ;  /* 0x20000047ff1f7230 */ /* 0x100fe40000004100 */
[C---:B------:R-:W-:Y:S01]  /*1a0d0*/  FMUL.FTZ R110, R47.reuse, R110 ;  /* 0x0000006e2f6e7220 */ /* 0x040fe20000410000 */
[----:B------:R-:W-:Y:S02]  /*1a0e0*/  HADD2.F32 R39, -RZ, R14.H1_H1 ;  /* 0x3000000eff277230 */ /* 0x000fe40000004100 */
[----:B------:R-:W-:Y:S01]  /*1a0f0*/  FMUL.FTZ R36, R47, R36 ;  /* 0x000000242f247220 */ /* 0x000fe20000410000 */
[----:B------:R-:W-:Y:S02]  /*1a100*/  HADD2.F32 R41, -RZ, R71.H1_H1 ;  /* 0x30000047ff297230 */ /* 0x000fe40000004100 */
[----:B------:R-:W-:Y:S01]  /*1a110*/  FFMA.FTZ R106, R42, R23, R31 ;  /* 0x000000172a6a7223 */ /* 0x000fe2000001001f */
[----:B------:R-:W-:-:S02]  /*1a120*/  HADD2.F32 R43, -RZ, R9.H0_H0 ;  /* 0x20000009ff2b7230 */ /* 0x000fc40000004100 */
[----:B0-----:R-:W-:Y:S01]  /*1a130*/  FMUL.FTZ R44, R47, R112 ;  /* 0x000000702f2c7220 */ /* 0x001fe20000410000 */
[--C-:B------:R-:W-:Y:S02]  /*1a140*/  HADD2.F32 R45, -RZ, R64.reuse.H0_H0 ;  /* 0x20000040ff2d7230 */ /* 0x100fe40000004100 */
[----:B------:R-:W-:Y:S01]  /*1a150*/  FFMA.FTZ R23, R110, R39, R41 ;  /* 0x000000276e177223 */ /* 0x000fe20000010029 */
[----:B------:R-:W-:Y:S02]  /*1a160*/  HADD2.F32 R91, -RZ, R9.H1_H1 ;  /* 0x30000009ff5b7230 */ /* 0x000fe40000004100 */
[----:B------:R-:W-:Y:S01]  /*1a170*/  FADD.FTZ R32, -R90, R32 ;  /* 0x000000205a207221 */ /* 0x000fe20000010100 */
[----:B------:R-:W-:Y:S02]  /*1a180*/  HADD2.F32 R107, -RZ, R64.H1_H1 ;  /* 0x30000040ff6b7230 */ /* 0x000fe40000004100 */
[----:B------:R-:W-:Y:S01]  /*1a190*/  FFMA.FTZ R31, R36, R43, R45 ;  /* 0x0000002b241f7223 */ /* 0x000fe2000001002d */
[----:B------:R-:W-:-:S02]  /*1a1a0*/  HADD2.F32 R39, -RZ, R65.H0_H0 ;  /* 0x20000041ff277230 */ /* 0x000fc40000004100 */
[C---:B------:R-:W-:Y:S01]  /*1a1b0*/  FMUL.FTZ R38, R47.reuse, R38 ;  /* 0x000000262f267220 */ /* 0x040fe20000410000 */
[--C-:B------:R-:W-:Y:S02]  /*1a1c0*/  HADD2.F32 R41, -RZ, R8.reuse.H1_H1 ;  /* 0x30000008ff297230 */ /* 0x100fe40000004100 */
[----:B------:R-:W-:Y:S01]  /*1a1d0*/  FFMA.FTZ R44, R44, R91, R107 ;  /* 0x0000005b2c2c7223 */ /* 0x000fe2000001006b */
[----:B------:R-:W-:Y:S02]  /*1a1e0*/  HADD2.F32 R91, -RZ, R8.H0_H0 ;  /* 0x20000008ff5b7230 */ /* 0x000fe40000004100 */
[C---:B------:R-:W-:Y:S01]  /*1a1f0*/  FMUL.FTZ R114, R47.reuse, R114 ;  /* 0x000000722f727220 */ /* 0x040fe20000410000 */
[----:B------:R-:W-:Y:S02]  /*1a200*/  HADD2.F32 R43, -RZ, R65.H1_H1 ;  /* 0x30000041ff2b7230 */ /* 0x000fe40000004100 */
[----:B------:R-:W-:Y:S01]  /*1a210*/  FMUL.FTZ R102, R47, R116 ;  /* 0x000000742f667220 */ /* 0x000fe20000410000 */
[----:B------:R-:W-:-:S02]  /*1a220*/  HADD2.F32 R45, -RZ, R7.H1_H1 ;  /* 0x30000007ff2d7230 */ /* 0x000fc40000004100 */
[C---:B------:R-:W-:Y:S01]  /*1a230*/  FADD.FTZ R34, -R90.reuse, R34 ;  /* 0x000000225a227221 */ /* 0x040fe20000010100 */
[----:B------:R-:W-:Y:S02]  /*1a240*/  HADD2.F32 R109, -RZ, R66.H1_H1 ;  /* 0x30000042ff6d7230 */ /* 0x000fe40000004100 */
[----:B------:R-:W-:Y:S01]  /*1a250*/  FADD.FTZ R28, -R90, R28 ;  /* 0x0000001c5a1c7221 */ /* 0x000fe20000010100 */
[C---:B------:R-:W-:Y:S01]  /*1a260*/  FMUL.FTZ R107, R47.reuse, R32 ;  /* 0x000000202f6b7220 */ /* 0x040fe20000410000 */
[----:B------:R-:W-:Y:S01]  /*1a270*/  FFMA.FTZ R91, R38, R91, R39 ;  /* 0x0000005b265b7223 */ /* 0x000fe20000010027 */
[----:B------:R-:W-:Y:S01]  /*1a280*/  FFMA.FTZ R32, R114, R41, R43 ;  /* 0x0000002972207223 */ /* 0x000fe2000001002b */
[----:B------:R-:W-:Y:S01]  /*1a290*/  FFMA.FTZ R102, R102, R45, R109 ;  /* 0x0000002d66667223 */ /* 0x000fe2000001006d */
[----:B------:R-:W-:Y:S02]  /*1a2a0*/  HADD2.F32 R39, -RZ, R67.H0_H0 ;  /* 0x20000043ff277230 */ /* 0x000fe40000004100 */
[----:B------:R-:W-:Y:S01]  /*1a2b0*/  FMUL.FTZ R34, R47, R34 ;  /* 0x000000222f227220 */ /* 0x000fe20000410000 */
        /* <DEDUP_REMOVED lines=9> */
[----:B------:R-:W-:Y:S01]  /*1a350*/  FFMA.FTZ R113, R34, R113, R39 ;  /* 0x0000007122717223 */ /* 0x000fe20000010027 */
[----:B------:R-:W-:Y:S02]  /*1a360*/  HADD2.F32 R40, -RZ, R66.H0_H0 ;  /* 0x20000042ff287230 */ /* 0x000fe40000004100 */
[----:B------:R-:W-:Y:S01]  /*1a370*/  FFMA.FTZ R110, R110, R41, R43 ;  /* 0x000000296e6e7223 */ /* 0x000fe2000001002b */
[----:B------:R-:W-:Y:S01]  /*1a380*/  FFMA.FTZ R45, R28, R45, R109 ;  /* 0x0000002d1c2d7223 */ /* 0x000fe2000001006d */
[----:B------:R-:W-:Y:S01]  /*1a390*/  FFMA.FTZ R28, R120, R111, R115 ;  /* 0x0000006f781c7223 */ /* 0x000fe20000010073 */
[----:B------:R-:W-:Y:S02]  /*1a3a0*/  HADD2.F32 R39, -RZ, R19.H0_H0 ;  /* 0x20000013ff277230 */ /* 0x000fe40000004100 */
[----:B------:R-:W-:Y:S01]  /*1a3b0*/  FFMA.FTZ R107, R107, R36, R40 ;  /* 0x000000246b6b7223 */ /* 0x000fe20000010028 */
[----:B------:R-:W-:Y:S02]  /*1a3c0*/  HADD2.F32 R41, -RZ, R61.H0_H0 ;  /* 0x2000003dff297230 */ /* 0x000fe40000004100 */
[----:B------:R-:W-:Y:S01]  /*1a3d0*/  FMUL.FTZ R30, R47, R30 ;  /* 0x0000001e2f1e7220 */ /* 0x000fe20000410000 */
[----:B------:R-:W-:-:S02]  /*1a3e0*/  HADD2.F32 R43, -RZ, R19.H1_H1 ;  /* 0x30000013ff2b7230 */ /* 0x000fc40000004100 */
[C---:B------:R-:W-:Y:S01]  /*1a3f0*/  FMUL.FTZ R122, R47.reuse, R122 ;  /* 0x0000007a2f7a7220 */ /* 0x040fe20000410000 */
[----:B------:R-:W-:Y:S02]  /*1a400*/  HADD2.F32 R109, -RZ, R61.H1_H1 ;  /* 0x3000003dff6d7230 */ /* 0x000fe40000004100 */
[C---:B------:R-:W-:Y:S01]  /*1a410*/  FMUL.FTZ R111, R47.reuse, R124 ;  /* 0x0000007c2f6f7220 */ /* 0x040fe20000410000 */
[--C-:B------:R-:W-:Y:S02]  /*1a420*/  HADD2.F32 R36, -RZ, R79.reuse.H0_H0 ;  /* 0x2000004fff247230 */ /* 0x100fe40000004100 */
[----:B------:R-:W-:Y:S01]  /*1a430*/  FMUL.FTZ R40, R47, R29 ;  /* 0x0000001d2f287220 */ /* 0x000fe20000410000 */
[----:B------:R-:W-:Y:S02]  /*1a440*/  HADD2.F32 R38, -RZ, R62.H0_H0 ;  /* 0x2000003eff267230 */ /* 0x000fe40000004100 */
[----:B------:R-:W-:Y:S01]  /*1a450*/  FADD.FTZ R20, -R90, R20 ;  /* 0x000000145a147221 */ /* 0x000fe20000010100 */
[----:B------:R-:W-:-:S02]  /*1a460*/  HADD2.F32 R115, -RZ, R79.H1_H1 ;  /* 0x3000004fff737230 */ /* 0x000fc40000004100 */
[----:B------:R-:W-:Y:S01]  /*1a470*/  FADD.FTZ R21, -R90, R21 ;  /* 0x000000155a157221 */ /* 0x000fe20000010100 */
[----:B------:R-:W-:Y:S01]  /*1a480*/  FFMA.FTZ R34, R30, R39, R41 ;  /* 0x000000271e227223 */ /* 0x000fe20000010029 */
[----:B------:R-:W-:Y:S01]  /*1a490*/  FFMA.FTZ R29, R122, R43, R109 ;  /* 0x0000002b7a1d7223 */ /* 0x000fe2000001006d */
[----:B------:R-:W-:Y:S01]  /*1a4a0*/  FFMA.FTZ R111, R111, R36, R38 ;  /* 0x000000246f6f7223 */ /* 0x000fe20000010026 */
[----:B------:R-:W-:Y:S01]  /*1a4b0*/  FFMA.FTZ R30, R40, R115, R117 ;  /* 0x00000073281e7223 */ /* 0x000fe20000010075 */
[----:B------:R-:W-:Y:S02]  /*1a4c0*/  HADD2.F32 R41, -RZ, R84.H0_H0 ;  /* 0x20000054ff297230 */ /* 0x000fe40000004100 */
[C---:B------:R-:W-:Y:S01]  /*1a4d0*/  FMUL.FTZ R20, R47.reuse, R20 ;  /* 0x000000142f147220 */ /* 0x040fe20000410000 */
[----:B------:R-:W-:Y:S02]  /*1a4e0*/  HADD2.F32 R43, -RZ, R56.H0_H0 ;  /* 0x20000038ff2b7230 */ /* 0x000fe40000004100 */
[----:B------:R-:W-:Y:S01]  /*1a4f0*/  FMUL.FTZ R21, R47, R21 ;  /* 0x000000152f157220 */ /* 0x000fe20000410000 */
[----:B------:R-:W-:-:S02]  /*1a500*/  HADD2.F32 R38, -RZ, R84.H1_H1 ;  /* 0x30000054ff267230 */ /* 0x000fc40000004100 */
[----:B------:R-:W-:Y:S01]  /*1a510*/  FADD.FTZ R26, -R90, R26 ;  /* 0x0000001a5a1a7221 */ /* 0x000fe20000010100 */
[----:B------:R-:W-:Y:S02]  /*1a520*/  HADD2.F32 R40, -RZ, R56.H1_H1 ;  /* 0x30000038ff287230 */ /* 0x000fe40000004100 */
[----:B------:R-:W-:Y:S01]  /*1a530*/  FFMA.FTZ R108, R20, R41, R43 ;  /* 0x00000029146c7223 */ /* 0x000fe2000001002b */
[----:B------:R-:W-:Y:S01]  /*1a540*/  FADD.FTZ R27, -R90, R27 ;  /* 0x0000001b5a1b7221 */ /* 0x000fe20000010100 */
[----:B------:R-:W0:Y:S01]  /*1a550*/  @!P0 LDC.64 R42, c[0x0][0x3c8] ;  /* 0x0000f200ff2a8b82 */ /* 0x000e220000000a00 */
[--C-:B------:R-:W-:Y:S02]  /*1a560*/  HADD2.F32 R115, -RZ, R78.reuse.H0_H0 ;  /* 0x2000004eff737230 */ /* 0x100fe40000004100 */
[----:B------:R-:W-:Y:S01]  /*1a570*/  FFMA.FTZ R109, R21, R38, R40 ;  /* 0x00000026156d7223 */ /* 0x000fe20000010028 */
[----:B------:R-:W-:Y:S02]  /*1a580*/  HADD2.F32 R39, -RZ, R63.H0_H0 ;  /* 0x2000003fff277230 */ /* 0x000fe40000004100 */
[----:B------:R-:W-:Y:S01]  /*1a590*/  FMUL.FTZ R26, R47, R26 ;  /* 0x0000001a2f1a7220 */ /* 0x000fe20000410000 */
[----:B------:R-:W-:-:S02]  /*1a5a0*/  HADD2.F32 R112, -RZ, R78.H1_H1 ;  /* 0x3000004eff707230 */ /* 0x000fc40000004100 */
[----:B------:R-:W-:Y:S01]  /*1a5b0*/  FMUL.FTZ R27, R47, R27 ;  /* 0x0000001b2f1b7220 */ /* 0x000fe20000410000 */
[----:B------:R-:W-:Y:S01]  /*1a5c0*/  HADD2.F32 R36, -RZ, R63.H1_H1 ;  /* 0x3000003fff247230 */ /* 0x000fe20000004100 */
[----:B------:R-:W1:Y:S01]  /*1a5d0*/  LDC.64 R20, c[0x0][0x428] ;  /* 0x00010a00ff147b82 */ /* 0x000e620000000a00 */
[----:B------:R-:W-:Y:S01]  /*1a5e0*/  FADD.FTZ R40, -R90, R72 ;  /* 0x000000485a287221 */ /* 0x000fe20000010100 */
[----:B------:R-:W-:Y:S01]  /*1a5f0*/  FFMA.FTZ R115, R26, R115, R39 ;  /* 0x000000731a737223 */ /* 0x000fe20000010027 */
[----:B------:R-:W-:Y:S02]  /*1a600*/  HADD2.F32 R38, -RZ, R57.H0_H0 ;  /* 0x20000039ff267230 */ /* 0x000fe40000004100 */
[----:B------:R-:W-:Y:S01]  /*1a610*/  FFMA.FTZ R112, R27, R112, R36 ;  /* 0x000000701b707223 */ /* 0x000fe20000010024 */
[--C-:B------:R-:W-:Y:S02]  /*1a620*/  HADD2.F32 R36, -RZ, R85.reuse.H0_H0 ;  /* 0x20000055ff247230 */ /* 0x100fe40000004100 */
[----:B------:R-:W-:Y:S01]  /*1a630*/  FMUL.FTZ R37, R47, R37 ;  /* 0x000000252f257220 */ /* 0x000fe20000410000 */
[----:B------:R-:W-:-:S02]  /*1a640*/  HADD2.F32 R27, -RZ, R85.H1_H1 ;  /* 0x30000055ff1b7230 */ /* 0x000fc40000004100 */
[C---:B------:R-:W-:Y:S01]  /*1a650*/  FMUL.FTZ R72, R47.reuse, R104 ;  /* 0x000000682f487220 */ /* 0x040fe20000410000 */
[----:B------:R-:W-:Y:S02]  /*1a660*/  HADD2.F32 R39, -RZ, R57.H1_H1 ;  /* 0x30000039ff277230 */ /* 0x000fe40000004100 */
[----:B------:R-:W-:Y:S01]  /*1a670*/  FMUL.FTZ R40, R47, R40 ;  /* 0x000000282f287220 */ /* 0x000fe20000410000 */
[----:B------:R-:W-:Y:S02]  /*1a680*/  HADD2.F32 R41, -RZ, R87.H0_H0 ;  /* 0x20000057ff297230 */ /* 0x000fe40000004100 */
[C---:B------:R-:W-:Y:S01]  /*1a690*/  FADD.FTZ R26, -R90.reuse, R73 ;  /* 0x000000495a1a7221 */ /* 0x040fe20000010100 */
[----:B------:R-:W-:Y:S02]  /*1a6a0*/  HADD2.F32 R117, -RZ, R58.H0_H0 ;  /* 0x2000003aff757230 */ /* 0x000fe40000004100 */
[C---:B------:R-:W-:Y:S01]  /*1a6b0*/  FADD.FTZ R74, -R90.reuse, R74 ;  /* 0x0000004a5a4a7221 */ /* 0x040fe20000010100 */
[----:B------:R-:W-:Y:S01]  /*1a6c0*/  FADD.FTZ R90, -R90, R75 ;  /* 0x0000004b5a5a7221 */ /* 0x000fe20000010100 */
[----:B------:R-:W-:Y:S01]  /*1a6d0*/  FFMA.FTZ R73, R37, R36, R38 ;  /* 0x0000002425497223 */ /* 0x000fe20000010026 */
        /* <DEDUP_REMOVED lines=14> */
[----:B-1----:R-:W-:Y:S01]  /*1a7c0*/  IMAD.WIDE.U32 R40, R100, 0x10, R20 ;  /* 0x0000001064287825 */ /* 0x002fe200078e0014 */
[----:B------:R-:W-:Y:S01]  /*1a7d0*/  F2FP.F16.F32.PACK_AB R22, R22, R35 ;  /* 0x000000231616723e */ /* 0x000fe200000000ff */
[----:B------:R-:W-:Y:S02]  /*1a7e0*/  UIADD3 UR4, UPT, UPT, UR4, UR16, URZ ;  /* 0x0000001004047290 */ /* 0x000fe4000fffe0ff */
[----:B------:R-:W-:Y:S01]  /*1a7f0*/  FFMA.FTZ R74, R26, R27, R37 ;  /* 0x0000001b1a4a7223 */ /* 0x000fe20000010025 */
[----:B------:R-:W-:Y:S01]  /*1a800*/  IMAD.WIDE.U32 R38, R101, 0x10, R20 ;  /* 0x0000001065267825 */ /* 0x000fe200078e0014 */
[----:B------:R-:W-:Y:S01]  /*1a810*/  F2FP.F16.F32.PACK_AB R27, R110, R113 ;  /* 0x000000716e1b723e */ /* 0x000fe200000000ff */
[----:B------:R-:W-:Y:S01]  /*1a820*/  UISETP.GE.AND UP2, UPT, UR4, UR17, UPT ;  /* 0x000000110400728c */ /* 0x000fe2000bf46270 */
[----:B------:R-:W-:Y:S01]  /*1a830*/  F2FP.F16.F32.PACK_AB R26, R102, R107 ;  /* 0x0000006b661a723e */ /* 0x000fe200000000ff */
[----:B0-----:R-:W-:Y:S01]  /*1a840*/  @!P0 IMAD.WIDE R42, R119, 0x4, R42 ;  /* 0x00000004772a8825 */ /* 0x001fe200078e022a */
[----:B------:R-:W-:-:S02]  /*1a850*/  F2FP.F16.F32.PACK_AB R30, R30, R111 ;  /* 0x0000006f1e1e723e */ /* 0x000fc400000000ff */
[----:B------:R-:W-:Y:S01]  /*1a860*/  F2FP.F16.F32.PACK_AB R29, R29, R34 ;  /* 0x000000221d1d723e */ /* 0x000fe200000000ff */
[--C-:B------:R-:W-:Y:S01]  /*1a870*/  IMAD.WIDE.U32 R36, R103, 0x10, R20.reuse ;  /* 0x0000001067247825 */ /* 0x100fe200078e0014 */
[----:B------:R-:W-:Y:S01]  /*1a880*/  F2FP.F16.F32.PACK_AB R28, R28, R45 ;  /* 0x0000002d1c1c723e */ /* 0x000fe200000000ff */
[----:B------:R0:W-:Y:S01]  /*1a890*/  @!P0 STG.E desc[UR12][R42.64], R47 ;  /* 0x0000002f2a008986 */ /* 0x0001e2000c10190c */
[----:B------:R-:W-:Y:S01]  /*1a8a0*/  F2FP.F16.F32.PACK_AB R35, R90, R117 ;  /* 0x000000755a23723e */ /* 0x000fe200000000ff */
[----:B------:R-:W-:Y:S01]  /*1a8b0*/  IMAD.WIDE.U32 R100, R105, 0x10, R20 ;  /* 0x0000001069647825 */ /* 0x000fe200078e0014 */
[----:B------:R-:W-:Y:S02]  /*1a8c0*/  F2FP.F16.F32.PACK_AB R21, R33, R46 ;  /* 0x0000002e2115723e */ /* 0x000fe400000000ff */
[----:B------:R-:W-:Y:S02]  /*1a8d0*/  F2FP.F16.F32.PACK_AB R20, R24, R25 ;  /* 0x000000191814723e */ /* 0x000fe400000000ff */
[----:B------:R-:W-:-:S02]  /*1a8e0*/  F2FP.F16.F32.PACK_AB R25, R32, R91 ;  /* 0x0000005b2019723e */ /* 0x000fc400000000ff */
[----:B------:R-:W-:Y:S01]  /*1a8f0*/  F2FP.F16.F32.PACK_AB R24, R44, R31 ;  /* 0x0000001f2c18723e */ /* 0x000fe200000000ff */
[----:B------:R0:W-:Y:S01]  /*1a900*/  STG.E.128 desc[UR12][R40.64], R20 ;  /* 0x0000001428007986 */ /* 0x0001e2000c101d0c */
[----:B------:R-:W-:Y:S02]  /*1a910*/  F2FP.F16.F32.PACK_AB R31, R112, R115 ;  /* 0x00000073701f723e */ /* 0x000fe400000000ff */
[----:B------:R-:W-:Y:S01]  /*1a920*/  F2FP.F16.F32.PACK_AB R34, R74, R75 ;  /* 0x0000004b4a22723e */ /* 0x000fe200000000ff */
[----:B------:R0:W-:Y:S01]  /*1a930*/  STG.E.128 desc[UR12][R38.64], R24 ;  /* 0x0000001826007986 */ /* 0x0001e2000c101d0c */
[----:B------:R-:W-:Y:S02]  /*1a940*/  F2FP.F16.F32.PACK_AB R33, R72, R73 ;  /* 0x000000494821723e */ /* 0x000fe400000000ff */
[----:B------:R-:W-:Y:S01]  /*1a950*/  F2FP.F16.F32.PACK_AB R32, R109, R108 ;  /* 0x0000006c6d20723e */ /* 0x000fe200000000ff */
[----:B------:R0:W-:Y:S04]  /*1a960*/  STG.E.128 desc[UR12][R36.64], R28 ;  /* 0x0000001c24007986 */ /* 0x0001e8000c101d0c */
[----:B------:R0:W-:Y:S01]  /*1a970*/  STG.E.128 desc[UR12][R100.64], R32 ;  /* 0x0000002064007986 */ /* 0x0001e2000c101d0c */
[----:B------:R-:W-:Y:S05]  /*1a980*/  BRA.U !UP2, `(.L_x_18199) ;  /* 0xfffffe610ae07547 */ /* 0x000fea000b83ffff */
[----:B------:R-:W-:Y:S05]  /*1a990*/  EXIT ;  /* 0x000000000000794d */ /* 0x000fea0003800000 */
.L_x_18200:
        /* <DEDUP_REMOVED lines=14> */
.L_x_27569:


//--------------------- .text._ZN10layer_norm13ln_fwd_kernelINS_13Kernel_traitsI6__halfS2_fS2_fjLj8192ELj1ELj1ELj8ELj16ENS_18Kernel_traits_baseILj8192ES2_S2_fS2_fjLj256EEEEELb1ELb1ELb1ELb0EEEvNS_9FwdParamsE --------------------------
	.section	.text._ZN10layer_norm13ln_fwd_kernelINS_13Kernel_traitsI6__halfS2_fS2_fjLj8192ELj1ELj1ELj8ELj16ENS_18Kernel_traits_baseILj8192ES2_S2_fS2_fjLj256EEEEELb1ELb1ELb1ELb0EEEvNS_9FwdParamsE,"ax",@progbits
	.align	128
        .global         _ZN10layer_norm13ln_fwd_kernelINS_13Kernel_traitsI6__halfS2_fS2_fjLj8192ELj1ELj1ELj8ELj16ENS_18Kernel_traits_baseILj8192ES2_S2_fS2_fjLj256EEEEELb1ELb1ELb1ELb0EEEvNS_9FwdParamsE
        .type           _ZN10layer_norm13ln_fwd_kernelINS_13Kernel_traitsI6__halfS2_fS2_fjLj8192ELj1ELj1ELj8ELj16ENS_18Kernel_traits_baseILj8192ES2_S2_fS2_fjLj256EEEEELb1ELb1ELb1ELb0EEEvNS_9FwdParamsE,@function
        .size           _ZN10layer_norm13ln_fwd_kernelINS_13Kernel_traitsI6__halfS2_fS2_fjLj8192ELj1ELj1ELj8ELj16ENS_18Kernel_traits_baseILj8192ES2_S2_fS2_fjLj256EEEEELb1ELb1ELb1ELb0EEEvNS_9FwdParamsE,(.L_x_27570 - _ZN10layer_norm13ln_fwd_kernelINS_13Kernel_traitsI6__halfS2_fS2_fjLj8192ELj1ELj1ELj8ELj16ENS_18Kernel_traits_baseILj8192ES2_S2_fS2_fjLj256EEEEELb1ELb1ELb1ELb0EEEvNS_9FwdParamsE)
        .other          _ZN10layer_norm13ln_fwd_kernelINS_13Kernel_traitsI6__halfS2_fS2_fjLj8192ELj1ELj1ELj8ELj16ENS_18Kernel_traits_baseILj8192ES2_S2_fS2_fjLj256EEEEELb1ELb1ELb1ELb0EEEvNS_9FwdParamsE,@"STO_CUDA_ENTRY STV_DEFAULT"
_ZN10layer_norm13ln_fwd_kernelINS_13Kernel_traitsI6__halfS2_fS2_fjLj8192ELj1ELj1ELj8ELj16ENS_18Kernel_traits_baseILj8192ES2_S2_fS2_fjLj256EEEEELb1ELb1ELb1ELb0EEEvNS_9FwdParamsE:
.text._ZN10layer_norm13ln_fwd_kernelINS_13Kernel_traitsI6__halfS2_fS2_fjLj8192ELj1ELj1ELj8ELj16ENS_18Kernel_traits_baseILj8192ES2_S2_fS2_fjLj256EEEEELb1ELb1ELb1ELb0EEEvNS_9FwdParamsE:
[----:B------:R-:W0:Y:S01]  /*0000*/  LDC R1, c[0x0][0x37c] ;  /* 0x0000df00ff017b82 */ /* 0x000e220000000800 */
[----:B------:R-:W1:Y:S07]  /*0010*/  LDCU.U8 UR4, c[0x0][0x464] ;  /* 0x00008c80ff0477ac */ /* 0x000e6e0008000000 */
[----:B------:R-:W2:Y:S01]  /*0020*/  LDC R6, c[0x0][0x458] ;  /* 0x00011600ff067b82 */ /* 0x000ea20000000800 */
[----:B0-----:R-:W-:Y:S01]  /*0030*/  VIADD R1, R1, 0xfffffff8 ;  /* 0xfffffff801017836 */ /* 0x001fe20000000000 */
[----:B------:R-:W0:Y:S01]  /*0040*/  LDCU.64 UR12, c[0x0][0x450] ;  /* 0x00008a00ff0c77ac */ /* 0x000e220008000a00 */
[----:B------:R-:W3:Y:S05]  /*0050*/  LDCU.64 UR14, c[0x0][0x358] ;  /* 0x00006b00ff0e77ac */ /* 0x000eea0008000a00 */
[----:B------:R-:W2:Y:S01]  /*0060*/  LDC R7, c[0x0][0x45c] ;  /* 0x00011700ff077b82 */ /* 0x000ea20000000800 */
[----:B------:R-:W4:Y:S07]  /*0070*/  S2R R4, SR_TID.X ;  /* 0x0000000000047919 */ /* 0x000f2e0000002100 */
[----:B------:R-:W5:Y:S01]  /*0080*/  LDC R0, c[0x0][0x388] ;  /* 0x0000e200ff007b82 */ /* 0x000f620000000800 */
[----:B-1----:R-:W-:Y:S01]  /*0090*/  ISETP.NE.AND P0, PT, RZ, UR4, PT ;  /* 0x00000004ff007c0c */ /* 0x002fe2000bf05270 */
[----:B------:R-:W1:Y:S01]  /*00a0*/  LDCU.64 UR4, c[0x0][0x438] ;  /* 0x00008700ff0477ac */ /* 0x000e620008000a00 */
[----:B0-----:R-:W-:Y:S01]  /*00b0*/  IMAD.U32 R8, RZ, RZ, UR12 ;  /* 0x0000000cff087e24 */ /* 0x001fe2000f8e00ff */
[----:B------:R-:W-:-:S10]  /*00c0*/  MOV R9, UR13 ;  /* 0x0000000d00097c02 */ /* 0x000fd40008000f00 */
[----:B---3--:R-:W3:Y:S01]  /*00d0*/  @P0 LDG.E.64 R8, desc[UR14][R8.64] ;  /* 0x0000000e08080981 */ /* 0x008ee2000c1e1b00 */
[----:B------:R-:W0:Y:S03]  /*00e0*/  @P0 LDC R3, c[0x0][0x460] ;  /* 0x00011800ff030b82 */ /* 0x000e260000000800 */
[----:B--2---:R-:W0:Y:S01]  /*00f0*/  @P0 LDG.E.64 R10, desc[UR14][R6.64] ;  /* 0x0000000e060a0981 */ /* 0x004e22000c1e1b00 */
[----:B-1----:R-:W-:-:S04]  /*0100*/  UISETP.NE.U32.AND UP0, UPT, UR4, URZ, UPT ;  /* 0x000000ff0400728c */ /* 0x002fc8000bf05070 */
[----:B------:R-:W-:Y:S01]  /*0110*/  UISETP.NE.AND.EX UP0, UPT, UR5, URZ, UPT, UP0 ;  /* 0x000000ff0500728c */ /* 0x000fe2000bf05300 */
[----:B-----5:R-:W-:-:S04]  /*0120*/  SHF.R.S32.HI R5, RZ, 0x1f, R0 ;  /* 0x0000001fff057819 */ /* 0x020fc80000011400 */
[----:B------:R-:W-:Y:S01]  /*0130*/  LEA.HI R5, R5, R0, RZ, 0x3 ;  /* 0x0000000005057211 */ /* 0x000fe200078f18ff */
[----:B------:R-:W-:Y:S01]  /*0140*/  BSSY.RECONVERGENT B0, `(.L_x_18201) ;  /* 0x0000062000007945 */ /* 0x000fe20003800200 */
[----:B---3--:R-:W-:Y:S02]  /*0150*/  @P0 R2UR UR12, R8 ;  /* 0x00000000080c02ca */ /* 0x008fe400000e0000 */
[----:B------:R-:W-:Y:S02]  /*0160*/  @P0 R2UR UR13, R9 ;  /* 0x00000000090d02ca */ /* 0x000fe400000e0000 */
[----:B0-----:R-:W-:Y:S01]  /*0170*/  @P0 IADD3 R6, P1, PT, R10, R3, RZ ;  /* 0x000000030a060210 */ /* 0x001fe20007f3e0ff */
[----:B----4-:R-:W-:-:S04]  /*0180*/  IMAD.MOV.U32 R3, RZ, RZ, R4 ;  /* 0x000000ffff037224 */ /* 0x010fc800078e0004 */
        /* <DEDUP_REMOVED lines=51> */
.L_x_18202:
        /* <DEDUP_REMOVED lines=42> */
.L_x_18203:
[----:B------:R-:W-:Y:S05]  /*0760*/  BSYNC.RECONVERGENT B0 ;  /* 0x0000000000007941 */ /* 0x000fea0003800200 */
.L_x_18201:
        /* <DEDUP_REMOVED lines=16> */
[----:B------:R-:W-:Y:S01]  /*0870*/  UIADD3 UR10, UPT, UPT, UR12, 0x78dde6e4, URZ ;  /* 0x78dde6e40c0a7890 */ /* 0x000fe2000fffe0ff */
[----:B------:R-:W-:Y:S01]  /*0880*/  IMAD R52, R52, -0x326172a9, RZ ;  /* 0xcd9e8d5734347824 */ /* 0x000fe200078e02ff */
[----:B------:R-:W-:Y:S02]  /*0890*/  UIADD3 UR11, UPT, UPT, UR13, -0x56f99767, URZ ;  /* 0xa90668990d0b7890 */ /* 0x000fe4000fffe0ff */
[----:B------:R-:W-:Y:S02]  /*08a0*/  UIADD3 UR16, UPT, UPT, UR12, 0x5384540f, URZ ;  /* 0x5384540f0c107890 */ /* 0x000fe4000fffe0ff */
[----:B------:R-:W-:Y:S02]  /*08b0*/  UIADD3 UR20, UPT, UPT, UR13, -0x24c28bd8, URZ ;  /* 0xdb3d74280d147890 */ /* 0x000fe4000fffe0ff */
[----:B------:R-:W-:Y:S01]  /*08c0*/  UIADD3 UR27, UPT, UPT, UR12, -0x700cb87f, URZ ;  /* 0x8ff347810c1b7890 */ /* 0x000fe2000fffe0ff */
[----:B0-----:R-:W-:Y:S01]  /*08d0*/  IMAD R3, R3, UR4, R4 ;  /* 0x0000000403037c24 */ /* 0x001fe2000f8e0204 */
[----:B------:R-:W-:Y:S01]  /*08e0*/  UIADD3 UR26, UPT, UPT, UR13, -0x695add53, URZ ;  /* 0x96a522ad0d1a7890 */ /* 0x000fe2000fffe0ff */
[----:B------:R-:W-:Y:S01]  /*08f0*/  IMAD.SHL.U32 R4, R4, 0x20, RZ ;  /* 0x0000002004047824 */ /* 0x000fe200078e00ff */
[----:B------:R-:W0:Y:S01]  /*0900*/  LDCU UR22, c[0x0][0x404] ;  /* 0x00008080ff1677ac */ /* 0x000e220008000800 */
[C---:B------:R-:W-:Y:S01]  /*0910*/  IMAD.HI.U32 R7, R3.reuse, -0x326172a9, RZ ;  /* 0xcd9e8d5703077827 */ /* 0x040fe200078e00ff */
[----:B------:R-:W1:Y:S03]  /*0920*/  LDCU UR23, c[0x0][0x388] ;  /* 0x00007100ff1777ac */ /* 0x000e660008000800 */
[----:B------:R-:W-:Y:S01]  /*0930*/  IMAD R54, R3, -0x326172a9, RZ ;  /* 0xcd9e8d5703367824 */ /* 0x000fe200078e02ff */
[----:B------:R-:W-:Y:S01]  /*0940*/  LOP3.LUT R7, R2, UR12, R7, 0x96, !PT ;  /* 0x0000000c02077c12 */ /* 0x000fe2000f8e9607 */
[----:B------:R-:W2:Y:S03]  /*0950*/  LDCU.U8 UR24, c[0x0][0x410] ;  /* 0x00008200ff1877ac */ /* 0x000ea60008000000 */
[----:B------:R-:W-:Y:S01]  /*0960*/  LOP3.LUT R53, R54, UR5, R53, 0x96, !PT ;  /* 0x0000000536357c12 */ /* 0x000fe2000f8e9635 */
[C---:B------:R-:W-:Y:S01]  /*0970*/  IMAD.HI.U32 R54, R7.reuse, -0x2daee0ad, RZ ;  /* 0xd2511f5307367827 */ /* 0x040fe200078e00ff */
[----:B------:R-:W-:Y:S01]  /*0980*/  UIADD3 UR5, UPT, UPT, UR13, 0x32370b8f, URZ ;  /* 0x32370b8f0d057890 */ /* 0x000fe2000fffe0ff */
[----:B------:R-:W3:Y:S02]  /*0990*/  LDCU UR25, c[0x0][0x400] ;  /* 0x00008000ff1977ac */ /* 0x000ee40008000800 */
[----:B------:R-:W-:Y:S01]  /*09a0*/  IMAD R56, R7, -0x2daee0ad, RZ ;  /* 0xd2511f5307387824 */ /* 0x000fe200078e02ff */
[----:B------:R-:W-:Y:S01]  /*09b0*/  LOP3.LUT R54, R55, UR6, R54, 0x96, !PT ;  /* 0x0000000637367c12 */ /* 0x000fe2000f8e9636 */
[----:B------:R-:W-:Y:S01]  /*09c0*/  IMAD.HI.U32 R7, R53, -0x2daee0ad, RZ ;  /* 0xd2511f5335077827 */ /* 0x000fe200078e00ff */
[----:B------:R-:W-:Y:S01]  /*09d0*/  UIADD3 UR6, UPT, UPT, UR13, -0x126145ec, URZ ;  /* 0xed9eba140d067890 */ /* 0x000fe2000fffe0ff */
[----:B------:R-:W4:Y:S02]  /*09e0*/  LDCU.64 UR18, c[0x0][0x3a0] ;  /* 0x00007400ff1277ac */ /* 0x000f240008000a00 */
[----:B------:R-:W-:Y:S01]  /*09f0*/  IMAD R55, R54, -0x326172a9, RZ ;  /* 0xcd9e8d5736377824 */ /* 0x000fe200078e02ff */
[----:B------:R-:W-:Y:S01]  /*0a00*/  LOP3.LUT R56, R56, UR8, R7, 0x96, !PT ;  /* 0x0000000838387c12 */ /* 0x000fe2000f8e9607 */
[----:B------:R-:W-:Y:S01]  /*0a10*/  IMAD.HI.U32 R7, R54, -0x326172a9, RZ ;  /* 0xcd9e8d5736077827 */ /* 0x000fe200078e00ff */
[----:B------:R-:W-:-:S02]  /*0a20*/  UIADD3 UR8, UPT, UPT, UR12, 0x1715609d, URZ ;  /* 0x1715609d0c087890 */ /* 0x000fc4000fffe0ff */
[----:B------:R-:W-:Y:S01]  /*0a30*/  UPLOP3.LUT UP1, UPT, UPT, UPT, UPT, 0x40, 0x4 ;  /* 0x000000000004789c */ /* 0x000fe20003f2e870 */
[----:B------:R-:W-:Y:S01]  /*0a40*/  IMAD.HI.U32 R54, R56, -0x326172a9, RZ ;  /* 0xcd9e8d5738367827 */ /* 0x000fe200078e00ff */
[----:B------:R-:W-:Y:S01]  /*0a50*/  LOP3.LUT R7, R52, UR7, R7, 0x96, !PT ;  /* 0x0000000734077c12 */ /* 0x000fe2000f8e9607 */
[----:B------:R-:W-:Y:S02]  /*0a60*/  UIADD3 UR7, UPT, UPT, UR12, -0x4ab325aa, URZ ;  /* 0xb54cda560c077890 */ /* 0x000fe4000fffe0ff */
[----:B------:R-:W-:Y:S01]  /*0a70*/  IMAD R53, R53, -0x2daee0ad, RZ ;  /* 0xd2511f5335357824 */ /* 0x000fe200078e02ff */
[----:B------:R-:W-:Y:S01]  /*0a80*/  LOP3.LUT R54, R55, UR9, R54, 0x96, !PT ;  /* 0x0000000937367c12 */ /* 0x000fe2000f8e9636 */
[----:B------:R-:W-:Y:S01]  /*0a90*/  IMAD.HI.U32 R52, R7, -0x2daee0ad, RZ ;  /* 0xd2511f5307347827 */ /* 0x000fe200078e00ff */
[----:B------:R-:W-:-:S03]  /*0aa0*/  UIADD3 UR9, UPT, UPT, UR13, 0x646e171e, URZ ;  /* 0x646e171e0d097890 */ /* 0x000fc6000fffe0ff */
[----:B------:R-:W-:Y:S01]  /*0ab0*/  IMAD R58, R7, -0x2daee0ad, RZ ;  /* 0xd2511f53073a7824 */ /* 0x000fe200078e02ff */
[----:B------:R-:W-:Y:S01]  /*0ac0*/  LOP3.LUT R52, R53, UR5, R52, 0x96, !PT ;  /* 0x0000000535347c12 */ /* 0x000fe2000f8e9634 */
[----:B------:R-:W-:Y:S01]  /*0ad0*/  IMAD.HI.U32 R7, R54, -0x2daee0ad, RZ ;  /* 0xd2511f5336077827 */ /* 0x000fe200078e00ff */
[----:B------:R-:W-:-:S03]  /*0ae0*/  UIADD3 UR5, UPT, UPT, UR13, 0x1fd5c5a3, URZ ;  /* 0x1fd5c5a30d057890 */ /* 0x000fc6000fffe0ff */
        /* <DEDUP_REMOVED lines=16> */
[----:B------:R-:W-:Y:S01]  /*0bf0*/  SHF.R.S32.HI R56, RZ, 0x3, R5 ;  /* 0x00000003ff387819 */ /* 0x000fe20000011405 */
[C---:B------:R-:W-:Y:S01]  /*0c00*/  IMAD.HI.U32 R5, R53.reuse, -0x326172a9, RZ ;  /* 0xcd9e8d5735057827 */ /* 0x040fe200078e00ff */
[----:B------:R-:W0:Y:S02]  /*0c10*/  LDCU.128 UR8, c[0x0][0x3f0] ;  /* 0x00007e00ff0877ac */ /* 0x000e240008000c00 */
[----:B------:R-:W-:Y:S01]  /*0c20*/  LOP3.LUT R57, R56, 0xff, RZ, 0xc0, !PT ;  /* 0x000000ff38397812 */ /* 0x000fe200078ec0ff */
[----:B------:R-:W-:Y:S01]  /*0c30*/  IMAD R54, R53, -0x326172a9, RZ ;  /* 0xcd9e8d5735367824 */ /* 0x000fe200078e02ff */
[----:B------:R-:W-:Y:S01]  /*0c40*/  LOP3.LUT R5, R58, UR7, R5, 0x96, !PT ;  /* 0x000000073a057c12 */ /* 0x000fe2000f8e9605 */
[----:B------:R-:W-:Y:S01]  /*0c50*/  IMAD.HI.U32 R53, R7, -0x326172a9, RZ ;  /* 0xcd9e8d5707357827 */ /* 0x000fe200078e00ff */
[----:B------:R-:W-:-:S02]  /*0c60*/  VIADDMNMX R60, R57, -R60, RZ, !PT ;  /* 0x8000003c393c7246 */ /* 0x000fc400078001ff */
[----:B------:R-:W-:Y:S01]  /*0c70*/  LOP3.LUT R56, R56, 0xffffff00, RZ, 0xc0, !PT ;  /* 0xffffff0038387812 */ /* 0x000fe200078ec0ff */
[----:B------:R-:W-:Y:S01]  /*0c80*/  IMAD.HI.U32 R52, R5, -0x2daee0ad, RZ ;  /* 0xd2511f5305347827 */ /* 0x000fe200078e00ff */
[----:B------:R-:W-:Y:S02]  /*0c90*/  VIMNMX R59, PT, PT, R60, 0x20, PT ;  /* 0x000000203c3b7848 */ /* 0x000fe40003fe0100 */
[----:B------:R-:W-:Y:S01]  /*0ca0*/  LOP3.LUT R58, R4, 0x3e0, RZ, 0xc0, !PT ;  /* 0x000003e0043a7812 */ /* 0x000fe200078ec0ff */
[----:B------:R-:W-:Y:S01]  /*0cb0*/  IMAD R7, R7, -0x326172a9, RZ ;  /* 0xcd9e8d5707077824 */ /* 0x000fe200078e02ff */
[----:B------:R-:W-:Y:S01]  /*0cc0*/  LOP3.LUT R52, R55, UR5, R52, 0x96, !PT ;  /* 0x0000000537347c12 */ /* 0x000fe2000f8e9634 */
[----:B------:R-:W-:Y:S01]  /*0cd0*/  IMAD R59, R59, 0x8, R56 ;  /* 0x000000083b3b7824 */ /* 0x000fe200078e0238 */
[----:B------:R-:W-:Y:S01]  /*0ce0*/  LOP3.LUT R53, R54, UR16, R53, 0x96, !PT ;  /* 0x0000001036357c12 */ /* 0x000fe2000f8e9635 */
[----:B------:R-:W-:Y:S01]  /*0cf0*/  IMAD R54, R5, -0x2daee0ad, RZ ;  /* 0xd2511f5305367824 */ /* 0x000fe200078e02ff */
[----:B------:R-:W-:Y:S01]  /*0d00*/  VIADDMNMX R58, R57, -R58, RZ, !PT ;  /* 0x8000003a393a7246 */ /* 0x000fe200078001ff */
[----:B------:R-:W-:Y:S01]  /*0d10*/  IMAD.HI.U32 R4, R52, -0x326172a9, RZ ;  /* 0xcd9e8d5734047827 */ /* 0x000fe200078e00ff */
[----:B------:R-:W-:Y:S01]  /*0d20*/  I2FP.F32.U32 R59, R59 ;  /* 0x0000003b003b7245 */ /* 0x000fe20000201000 */
[----:B------:R-:W0:Y:S01]  /*0d30*/  LDCU.64 UR16, c[0x0][0x408] ;  /* 0x00008100ff1077ac */ /* 0x000e220008000a00 */
[----:B------:R-:W-:Y:S01]  /*0d40*/  VIMNMX R121, PT, PT, R58, 0x20, PT ;  /* 0x000000203a797848 */ /* 0x000fe20003fe0100 */
[----:B------:R-:W-:Y:S01]  /*0d50*/  IMAD.HI.U32 R5, R53, -0x2daee0ad, RZ ;  /* 0xd2511f5335057827 */ /* 0x000fe200078e00ff */
[----:B------:R-:W-:-:S02]  /*0d60*/  LOP3.LUT R101, R7, UR6, R4, 0x96, !PT ;  /* 0x0000000607657c12 */ /* 0x000fc4000f8e9604 */
[----:B------:R-:W1:Y:S01]  /*0d70*/  MUFU.RCP R4, R59 ;  /* 0x0000003b00047308 */ /* 0x000e620000001000 */
[----:B------:R-:W-:Y:S01]  /*0d80*/  IMAD R7, R52, -0x326172a9, RZ ;  /* 0xcd9e8d5734077824 */ /* 0x000fe200078e02ff */
[----:B------:R-:W-:Y:S01]  /*0d90*/  LOP3.LUT R54, R54, UR20, R5, 0x96, !PT ;  /* 0x0000001436367c12 */ /* 0x000fe2000f8e9605 */
[----:B------:R-:W-:Y:S01]  /*0da0*/  IMAD R58, R53, -0x2daee0ad, RZ ;  /* 0xd2511f53353a7824 */ /* 0x000fe200078e02ff */
[----:B------:R-:W-:Y:S01]  /*0db0*/  LEA R121, R121, R56, 0x3 ;  /* 0x0000003879797211 */ /* 0x000fe200078e18ff */
[C---:B------:R-:W-:Y:S01]  /*0dc0*/  IMAD.HI.U32 R5, R101.reuse, -0x2daee0ad, RZ ;  /* 0xd2511f5365057827 */ /* 0x040fe200078e00ff */
[----:B------:R-:W0:Y:S03]  /*0dd0*/  LDCU.64 UR20, c[0x0][0x380] ;  /* 0x00007000ff1477ac */ /* 0x000e260008000a00 */
[----:B------:R-:W-:Y:S01]  /*0de0*/  IMAD R100, R54, -0x326172a9, RZ ;  /* 0xcd9e8d5736647824 */ /* 0x000fe200078e02ff */
[----:B------:R-:W-:Y:S01]  /*0df0*/  LOP3.LUT R5, R58, UR26, R5, 0x96, !PT ;  /* 0x0000001a3a057c12 */ /* 0x000fe2000f8e9605 */
[----:B------:R-:W-:Y:S01]  /*0e00*/  IMAD R101, R101, -0x2daee0ad, RZ ;  /* 0xd2511f5365657824 */ /* 0x000fe200078e02ff */
[----:B-1----:R1:W-:Y:S02]  /*0e10*/  STL [R1], R4 ;  /* 0x0000000401007387 */ /* 0x0023e40000100800 */
[----:B-1----:R-:W-:-:S05]  /*0e20*/  IMAD.HI.U32 R4, R54, -0x326172a9, RZ ;  /* 0xcd9e8d5736047827 */ /* 0x002fca00078e00ff */
[----:B------:R-:W-:Y:S01]  /*0e30*/  LOP3.LUT R4, R7, UR27, R4, 0x96, !PT ;  /* 0x0000001b07047c12 */ /* 0x000fe2000f8e9604 */
[----:B0-234-:R-:W-:-:S07]  /*0e40*/  IMAD.MOV.U32 R7, RZ, RZ, RZ ;  /* 0x000000ffff077224 */ /* 0x01dfce00078e00ff */
.L_x_18612:
[----:B------:R-:W-:-:S06]  /*0e50*/  UIMAD.WIDE UR6, UR4, 0x4, UR8 ;  /* 0x00000004040678a5 */ /* 0x000fcc000f8e0208 */
[----:B01234-:R-:W-:Y:S01]  /*0e60*/  IMAD.U32 R96, RZ, RZ, UR6 ;  /* 0x00000006ff607e24 */ /* 0x01ffe2000f8e00ff */
[----:B------:R-:W-:-:S05]  /*0e70*/  MOV R97, UR7 ;  /* 0x0000000700617c02 */ /* 0x000fca0008000f00 */
[----:B------:R0:W2:Y:S01]  /*0e80*/  LDG.E R114, desc[UR14][R96.64] ;  /* 0x0000000e60727981 */ /* 0x0000a2000c1e1900 */
[----:B------:R-:W-:-:S06]  /*0e90*/  UIMAD.WIDE UR6, UR4, 0x4, UR10 ;  /* 0x00000004040678a5 */ /* 0x000fcc000f8e020a */
[----:B0-----:R-:W-:Y:S02]  /*0ea0*/  IMAD.U32 R96, RZ, RZ, UR6 ;  /* 0x00000006ff607e24 */ /* 0x001fe4000f8e00ff */
[----:B------:R-:W-:-:S05]  /*0eb0*/  IMAD.U32 R97, RZ, RZ, UR7 ;  /* 0x00000007ff617e24 */ /* 0x000fca000f8e00ff */
[----:B------:R-:W3:Y:S01]  /*0ec0*/  LDG.E R99, desc[UR14][R96.64] ;  /* 0x0000000e60637981 */ /* 0x000ee2000c1e1900 */
[----:B------:R-:W-:Y:S01]  /*0ed0*/  UIMAD UR6, UR4, UR23, URZ ;  /* 0x00000017040672a4 */ /* 0x000fe2000f8e02ff */
[----:B------:R-:W-:Y:S01]  /*0ee0*/  ISETP.GE.U32.AND P1, PT, R115, 0x100, PT ;  /* 0x000001007300780c */ /* 0x000fe20003f26070 */
[----:B------:R-:W-:Y:S01]  /*0ef0*/  BSSY.RECONVERGENT B0, `(.L_x_18204) ;  /* 0x00006a2000007945 */ /* 0x000fe20003800200 */
[----:B------:R-:W0:Y:S01]  /*0f00*/  S2R R122, SR_TID.X ;  /* 0x00000000007a7919 */ /* 0x000e220000002100 */
[----:B------:R-:W-:-:S04]  /*0f10*/  USHF.R.S32.HI UR7, URZ, 0x1f, UR6 ;  /* 0x0000001fff077899 */ /* 0x000fc80008011406 */
[----:B------:R-:W-:Y:S01]  /*0f20*/  ULEA.HI UR7, UR7, UR6, URZ, 0x3 ;  /* 0x0000000607077291 */ /* 0x000fe2000f8f18ff */
[----:B--2---:R-:W-:-:S13]  /*0f30*/  ISETP.GE.AND P0, PT, R114, 0x1, PT ;  /* 0x000000017200780c */ /* 0x004fda0003f06270 */
[----:B------:R-:W-:Y:S02]  /*0f40*/  @P0 IADD3 R98, PT, PT, R114, -0x1, RZ ;  /* 0xffffffff72620810 */ /* 0x000fe40007ffe0ff */
[----:B---3--:R-:W-:-:S03]  /*0f50*/  R2UR UR5, R99 ;  /* 0x00000000630572ca */ /* 0x008fc600000e0000 */
[----:B------:R-:W-:-:S05]  /*0f60*/  @P0 IMAD R98, R98, UR23, RZ ;  /* 0x0000001762620c24 */ /* 0x000fca000f8e02ff */
[----:B------:R-:W-:-:S04]  /*0f70*/  @P0 SHF.R.S32.HI R99, RZ, 0x1f, R98 ;  /* 0x0000001fff630819 */ /* 0x000fc80000011462 */
[----:B------:R-:W-:Y:S01]  /*0f80*/  @P0 LEA.HI R99, R99, R98, RZ, 0x3 ;  /* 0x0000006263630211 */ /* 0x000fe200078f18ff */
[----:B------:R-:W-:-:S03]  /*0f90*/  IMAD.MOV.U32 R98, RZ, RZ, RZ ;  /* 0x000000ffff627224 */ /* 0x000fc600078e00ff */
[----:B0-----:R-:W-:Y:S01]  /*0fa0*/  @P0 LEA.HI.SX32 R98, R99, R122, 0x1d ;  /* 0x0000007a63620211 */ /* 0x001fe200078feaff */
[----:B------:R-:W-:-:S05]  /*0fb0*/  IMAD.U32 R99, RZ, RZ, UR7 ;  /* 0x00000007ff637e24 */ /* 0x000fca000f8e00ff */
[----:B------:R-:W-:Y:S01]  /*0fc0*/  LEA.HI.SX32 R99, R99, R122, 0x1d ;  /* 0x0000007a63637211 */ /* 0x000fe200078feaff */
[----:B-----5:R-:W-:Y:S06]  /*0fd0*/  @!P1 BRA `(.L_x_18205) ;  /* 0x00000068004c9947 */ /* 0x020fec0003800000 */
[----:B------:R-:W-:-:S04]  /*0fe0*/  UISETP.NE.U32.AND UP0, UPT, UR18, URZ, UPT ;  /* 0x000000ff1200728c */ /* 0x000fc8000bf05070 */
[----:B------:R-:W-:Y:S01]  /*0ff0*/  UISETP.NE.AND.EX UP0, UPT, UR19, URZ, UPT, UP0 ;  /* 0x000000ff1300728c */ /* 0x000fe2000bf05300 */
[----:B------:R-:W-:Y:S10]  /*1000*/  @!P0 BRA `(.L_x_18206) ;  /* 0x00000000000c8947 */ /* 0x000ff40003800000 */
[----:B------:R-:W0:Y:S02]  /*1010*/  LDC.64 R52, c[0x0][0x390] ;  /* 0x0000e400ff347b82 */ /* 0x000e240000000a00 */
[----:B0-----:R-:W-:-:S06]  /*1020*/  IMAD.WIDE.U32 R52, R98, 0x10, R52 ;  /* 0x0000001062347825 */ /* 0x001fcc00078e0034 */
[----:B------:R-:W5:Y:S02]  /*1030*/  LDG.E.128 R52, desc[UR14][R52.64] ;  /* 0x0000000e34347981 */ /* 0x000f64000c1e1d00 */
.L_x_18206:
[----:B------:R-:W-:Y:S05]  /*1040*/  BRA.U !UP0, `(.L_x_18207) ;  /* 0x0000003108ec7547 */ /* 0x000fea000b800000 */
[----:B------:R-:W0:Y:S02]  /*1050*/  LDC.64 R60, c[0x0][0x3a0] ;  /* 0x0000e800ff3c7b82 */ /* 0x000e240000000a00 */
[----:B0-----:R-:W-:-:S05]  /*1060*/  IMAD.WIDE.U32 R60, R99, 0x20, R60 ;  /* 0x00000020633c7825 */ /* 0x001fca00078e003c */
[----:B------:R-:W2:Y:S04]  /*1070*/  LDG.E.128 R56, desc[UR14][R60.64] ;  /* 0x0000000e3c387981 */ /* 0x000ea8000c1e1d00 */
[----:B------:R-:W5:Y:S01]  /*1080*/  LDG.E.128 R60, desc[UR14][R60.64+0x10] ;  /* 0x0000100e3c3c7981 */ /* 0x000f62000c1e1d00 */
[----:B------:R-:W-:-:S13]  /*1090*/  ISETP.GT.AND P2, PT, R114, RZ, PT ;  /* 0x000000ff7200720c */ /* 0x000fda0003f44270 */
[----:B------:R-:W-:Y:S01]  /*10a0*/  @!P2 MOV R66, R6 ;  /* 0x000000060042a202 */ /* 0x000fe20000000f00 */
[----:B------:R-:W-:Y:S02]  /*10b0*/  @!P2 IMAD.MOV.U32 R110, RZ, RZ, R101 ;  /* 0x000000ffff6ea224 */ /* 0x000fe400078e0065 */
[----:B--2---:R-:W-:Y:S01]  /*10c0*/  @!P2 IMAD.MOV.U32 R64, RZ, RZ, R56 ;  /* 0x000000ffff40a224 */ /* 0x004fe200078e0038 */
        /* <DEDUP_REMOVED lines=17> */
.L_x_18211:
        /* <DEDUP_REMOVED lines=13> */
.L_x_18213:
[----:B------:R-:W-:Y:S05]  /*12b0*/  BSYNC.RECONVERGENT B2 ;  /* 0x0000000000027941 */ /* 0x000fea0003800200 */
.L_x_18212:
        /* <DEDUP_REMOVED lines=60> */
.L_x_18210:
[----:B------:R-:W-:Y:S05]  /*1680*/  BSYNC.RECONVERGENT B1 ;  /* 0x0000000000017941 */ /* 0x000fea0003800200 */
.L_x_18209:
        /* <DEDUP_REMOVED lines=11> */
.L_x_18208:
        /* <DEDUP_REMOVED lines=16> */
.L_x_18217:
        /* <DEDUP_REMOVED lines=13> */
.L_x_18219:
[----:B------:R-:W-:Y:S05]  /*1910*/  BSYNC.RECONVERGENT B2 ;  /* 0x0000000000027941 */ /* 0x000fea0003800200 */
.L_x_18218:
        /* <DEDUP_REMOVED lines=60> */
.L_x_18216:
[----:B------:R-:W-:Y:S05]  /*1ce0*/  BSYNC.RECONVERGENT B1 ;  /* 0x0000000000017941 */ /* 0x000fea0003800200 */
.L_x_18215:
        /* <DEDUP_REMOVED lines=11> */
.L_x_18214:
        /* <DEDUP_REMOVED lines=16> */
.L_x_18223:
        /* <DEDUP_REMOVED lines=13> */
.L_x_18225:
[----:B------:R-:W-:Y:S05]  /*1f70*/  BSYNC.RECONVERGENT B2 ;  /* 0x0000000000027941 */ /* 0x000fea0003800200 */
.L_x_18224:
        /* <DEDUP_REMOVED lines=58> */
[----:B------:R-:W-:Y:S01]  /*2320*/  MOV R67, R110 ;  /* 0x0000006e00437202 */ /* 0x000fe20000000f00 */
[----:B------:R-:W-:-:S07]  /*2330*/  IMAD.MOV.U32 R110, RZ, RZ, R66 ;  /* 0x000000ffff6e7224 */ /* 0x000fce00078e0042 */
.L_x_18222:
[----:B------:R-:W-:Y:S05]  /*2340*/  BSYNC.RECONVERGENT B1 ;  /* 0x0000000000017941 */ /* 0x000fea0003800200 */
.L_x_18221:
        /* <DEDUP_REMOVED lines=11> */
.L_x_18220:
        /* <DEDUP_REMOVED lines=16> */
.L_x_18229:
        /* <DEDUP_REMOVED lines=13> */
.L_x_18231:
[----:B------:R-:W-:Y:S05]  /*25d0*/  BSYNC.RECONVERGENT B2 ;  /* 0x0000000000027941 */ /* 0x000fea0003800200 */
.L_x_18230:
        /* <DEDUP_REMOVED lines=60> */
.L_x_18228:
[----:B------:R-:W-:Y:S05]  /*29a0*/  BSYNC.RECONVERGENT B1 ;  /* 0x0000000000017941 */ /* 0x000fea0003800200 */
.L_x_18227:
        /* <DEDUP_REMOVED lines=11> */
.L_x_18226:
[----:B------:R-:W-:Y:S01]  /*2a60*/  MOV R6, R69 ;  /* 0x0000004500067202 */ /* 0x000fe20000000f00 */
[----:B-----5:R-:W-:Y:S01]  /*2a70*/  IMAD.MOV.U32 R68, RZ, RZ, R60 ;  /* 0x000000ffff447224 */ /* 0x020fe200078e003c */
        /* <DEDUP_REMOVED lines=14> */
.L_x_18235:
        /* <DEDUP_REMOVED lines=13> */
.L_x_18237:
[----:B------:R-:W-:Y:S05]  /*2c30*/  BSYNC.RECONVERGENT B2 ;  /* 0x0000000000027941 */ /* 0x000fea0003800200 */
.L_x_18236:
        /* <DEDUP_REMOVED lines=60> */
.L_x_18234:
[----:B------:R-:W-:Y:S05]  /*3000*/  BSYNC.RECONVERGENT B1 ;  /* 0x0000000000017941 */ /* 0x000fea0003800200 */
.L_x_18233:
        /* <DEDUP_REMOVED lines=11> */
.L_x_18232:
        /* <DEDUP_REMOVED lines=16> */
.L_x_18241:
        /* <DEDUP_REMOVED lines=13> */
.L_x_18243:
[----:B------:R-:W-:Y:S05]  /*3290*/  BSYNC.RECONVERGENT B2 ;  /* 0x0000000000027941 */ /* 0x000fea0003800200 */
.L_x_18242:
        /* <DEDUP_REMOVED lines=53> */
[----:B------:R-:W-:-:S04]  /*35f0*/  UIADD3 UR6, UPT, UPT, UR12, -0x700cb87f, URZ ;  /* 0x8ff347810c067890 */ /* 0x000fc8000fffe0ff */
[----:B------:R-:W-:Y:S02]  /*3600*/  IMAD.WIDE.U32 R70, R70, -0x2daee0ad, RZ ;  /* 0xd2511f5346467825 */ /* 0x000fe400078e00ff */
[----:B------:R-:W-:Y:S01]  /*3610*/  LOP3.LUT R4, R4, UR6, R101, 0x96, !PT ;  /* 0x0000000604047c12 */ /* 0x000fe2000f8e9665 */
[----:B------:R-:W-:Y:S01]  /*3620*/  UIADD3 UR6, UPT, UPT, UR13, -0x695add53, URZ ;  /* 0x96a522ad0d067890 */ /* 0x000fe2000fffe0ff */
[----:B------:R-:W-:-:S05]  /*3630*/  IMAD.MOV.U32 R110, RZ, RZ, R70 ;  /* 0x000000ffff6e7224 */ /* 0x000fca00078e0046 */
[----:B------:R-:W-:Y:S01]  /*3640*/  LOP3.LUT R5, R96, UR6, R71, 0x96, !PT ;  /* 0x0000000660057c12 */ /* 0x000fe2000f8e9647 */
[----:B------:R-:W-:-:S07]  /*3650*/  HFMA2 R71, -RZ, RZ, 0, 0 ;  /* 0x00000000ff477431 */ /* 0x000fce00000001ff */
.L_x_18240:
[----:B------:R-:W-:Y:S05]  /*3660*/  BSYNC.RECONVERGENT B1 ;  /* 0x0000000000017941 */ /* 0x000fea0003800200 */
.L_x_18239:
[----:B------:R-:W-:Y:S01]  /*3670*/  I2FP.F32.U32 R6, R69 ;  /* 0x0000004500067245 */ /* 0x000fe20000201000 */
[----:B------:R-:W-:Y:S02]  /*3680*/  HADD2.F32 R69, -RZ, R54.H1_H1 ;  /* 0x30000036ff457230 */ /* 0x000fe40000004100 */
[----:B------:R-:W-:-:S03]  /*3690*/  IMAD.MOV.U32 R97, RZ, RZ, 0x2f800000 ;  /* 0x2f800000ff617424 */ /* 0x000fc600078e00ff */
[----:B------:R-:W-:Y:S01]  /*36a0*/  FMUL.FTZ R69, R69, UR17 ;  /* 0x0000001145457c20 */ /* 0x000fe20008410000 */
[----:B------:R-:W-:-:S03]  /*36b0*/  FFMA.FTZ R6, R6, R97, 1.1641532182693481445e-10 ;  /* 0x2f00000006067423 */ /* 0x000fc60000010061 */
[----:B------:R-:W-:Y:S02]  /*36c0*/  FMUL.FTZ R69, R69, UR16 ;  /* 0x0000001045457c20 */ /* 0x000fe40008410000 */
[----:B------:R-:W-:-:S04]  /*36d0*/  FSETP.GTU.FTZ.AND P3, PT, R6, UR22, PT ;  /* 0x0000001606007c0b */ /* 0x000fc8000bf7c000 */
[----:B------:R-:W-:Y:S01]  /*36e0*/  FSEL R6, R69, RZ, !P3 ;  /* 0x000000ff45067208 */ /* 0x000fe20005800000 */
[----:B------:R-:W-:Y:S01]  /*36f0*/  HADD2.F32 R69, -RZ, R14.H1_H1 ;  /* 0x3000000eff457230 */ /* 0x000fe20000004100 */
[----:B------:R-:W-:-:S04]  /*3700*/  SEL R107, RZ, 0x1, P3 ;  /* 0x00000001ff6b7807 */ /* 0x000fc80001800000 */
[----:B------:R-:W-:-:S07]  /*3710*/  FFMA.FTZ R69, R6, R69, R61 ;  /* 0x0000004506457223 */ /* 0x000fce000001003d */
.L_x_18238:
[----:B------:R-:W-:Y:S01]  /*3720*/  MOV R96, R71 ;  /* 0x0000004700607202 */ /* 0x000fe20000000f00 */
        /* <DEDUP_REMOVED lines=15> */
.L_x_18247:
        /* <DEDUP_REMOVED lines=13> */
.L_x_18249:
[----:B------:R-:W-:Y:S05]  /*38f0*/  BSYNC.RECONVERGENT B2 ;  /* 0x0000000000027941 */ /* 0x000fea0003800200 */
.L_x_18248:
        /* <DEDUP_REMOVED lines=57> */
[----:B------:R-:W-:-:S05]  /*3c90*/  MOV R110, R70 ;  /* 0x00000046006e7202 */ /* 0x000fca0000000f00 */
[----:B------:R-:W-:Y:S01]  /*3ca0*/  LOP3.LUT R5, R96, UR6, R71, 0x96, !PT ;  /* 0x0000000660057c12 */ /* 0x000fe2000f8e9647 */
[----:B------:R-:W-:-:S07]  /*3cb0*/  IMAD.MOV.U32 R96, RZ, RZ, RZ ;  /* 0x000000ffff607224 */ /* 0x000fce00078e00ff */
.L_x_18246:
[----:B------:R-:W-:Y:S05]  /*3cc0*/  BSYNC.RECONVERGENT B1 ;  /* 0x0000000000017941 */ /* 0x000fea0003800200 */
.L_x_18245:
[----:B------:R-:W-:Y:S01]  /*3cd0*/  HFMA2 R71, -RZ, RZ, 0.1171875, 0 ;  /* 0x2f800000ff477431 */ /* 0x000fe200000001ff */
[----:B------:R-:W-:Y:S01]  /*3ce0*/  I2FP.F32.U32 R6, R6 ;  /* 0x0000000600067245 */ /* 0x000fe20000201000 */
[----:B------:R-:W-:-:S05]  /*3cf0*/  HADD2.F32 R70, -RZ, R55.H0_H0 ;  /* 0x20000037ff467230 */ /* 0x000fca0000004100 */
[----:B------:R-:W-:Y:S01]  /*3d00*/  FMUL.FTZ R70, R70, UR17 ;  /* 0x0000001146467c20 */ /* 0x000fe20008410000 */
[----:B------:R-:W-:-:S03]  /*3d10*/  FFMA.FTZ R6, R6, R71, 1.1641532182693481445e-10 ;  /* 0x2f00000006067423 */ /* 0x000fc60000010047 */
[----:B------:R-:W-:Y:S02]  /*3d20*/  FMUL.FTZ R70, R70, UR16 ;  /* 0x0000001046467c20 */ /* 0x000fe40008410000 */
[----:B------:R-:W-:-:S04]  /*3d30*/  FSETP.GTU.FTZ.AND P3, PT, R6, UR22, PT ;  /* 0x0000001606007c0b */ /* 0x000fc8000bf7c000 */
[----:B------:R-:W-:Y:S01]  /*3d40*/  FSEL R71, R70, RZ, !P3 ;  /* 0x000000ff46477208 */ /* 0x000fe20005800000 */
[----:B------:R-:W-:Y:S01]  /*3d50*/  HADD2.F32 R70, -RZ, R15.H0_H0 ;  /* 0x2000000fff467230 */ /* 0x000fe20000004100 */
[----:B------:R-:W-:-:S04]  /*3d60*/  SEL R108, RZ, 0x1, P3 ;  /* 0x00000001ff6c7807 */ /* 0x000fc80001800000 */
[----:B------:R-:W-:-:S07]  /*3d70*/  FFMA.FTZ R70, R71, R70, R62 ;  /* 0x0000004647467223 */ /* 0x000fce000001003e */
.L_x_18244:
        /* <DEDUP_REMOVED lines=16> */
.L_x_18253:
        /* <DEDUP_REMOVED lines=13> */
.L_x_18255:
[----:B------:R-:W-:Y:S05]  /*3f50*/  BSYNC.RECONVERGENT B2 ;  /* 0x0000000000027941 */ /* 0x000fea0003800200 */
.L_x_18254:
        /* <DEDUP_REMOVED lines=59> */
[----:B------:R-:W-:Y:S02]  /*4310*/  LOP3.LUT R5, R112, UR6, R97, 0x96, !PT ;  /* 0x0000000670057c12 */ /* 0x000fe4000f8e9661 */
[----:B------:R-:W-:-:S07]  /*4320*/  MOV R110, R96 ;  /* 0x00000060006e7202 */ /* 0x000fce0000000f00 */
.L_x_18252:
[----:B------:R-:W-:Y:S05]  /*4330*/  BSYNC.RECONVERGENT B1 ;  /* 0x0000000000017941 */ /* 0x000fea0003800200 */
.L_x_18251:
[----:B------:R-:W-:Y:S01]  /*4340*/  HFMA2 R96, -RZ, RZ, 0.1171875, 0 ;  /* 0x2f800000ff607431 */ /* 0x000fe200000001ff */
[----:B------:R-:W-:-:S05]  /*4350*/  I2FP.F32.U32 R71, R71 ;  /* 0x0000004700477245 */ /* 0x000fca0000201000 */
        /* <DEDUP_REMOVED lines=8> */
[----:B------:R-:W-:Y:S01]  /*43e0*/  FFMA.FTZ R71, R96, R71, R63 ;  /* 0x0000004760477223 */ /* 0x000fe2000001003f */
[----:B------:R-:W-:Y:S06]  /*43f0*/  BRA `(.L_x_18250) ;  /* 0x0000003000d47947 */ /* 0x000fec0003800000 */
.L_x_18207:
        /* <DEDUP_REMOVED lines=20> */
.L_x_18259:
        /* <DEDUP_REMOVED lines=13> */
.L_x_18261:
[----:B------:R-:W-:Y:S05]  /*4610*/  BSYNC.RECONVERGENT B2 ;  /* 0x0000000000027941 */ /* 0x000fea0003800200 */
.L_x_18260:
        /* <DEDUP_REMOVED lines=59> */
[----:B------:R-:W-:-:S07]  /*49d0*/  IMAD.MOV.U32 R64, RZ, RZ, R101 ;  /* 0x000000ffff407224 */ /* 0x000fce00078e0065 */
.L_x_18258:
[----:B------:R-:W-:Y:S05]  /*49e0*/  BSYNC.RECONVERGENT B1 ;  /* 0x0000000000017941 */ /* 0x000fea0003800200 */
.L_x_18257:
        /* <DEDUP_REMOVED lines=11> */
.L_x_18256:
        /* <DEDUP_REMOVED lines=16> */
.L_x_18265:
        /* <DEDUP_REMOVED lines=13> */
.L_x_18267:
[----:B------:R-:W-:Y:S05]  /*4c70*/  BSYNC.RECONVERGENT B2 ;  /* 0x0000000000027941 */ /* 0x000fea0003800200 */
.L_x_18266:
        /* <DEDUP_REMOVED lines=60> */
.L_x_18264:
[----:B------:R-:W-:Y:S05]  /*5040*/  BSYNC.RECONVERGENT B1 ;  /* 0x0000000000017941 */ /* 0x000fea0003800200 */
.L_x_18263:
        /* <DEDUP_REMOVED lines=11> */
.L_x_18262:
        /* <DEDUP_REMOVED lines=16> */
.L_x_18271:
        /* <DEDUP_REMOVED lines=13> */
.L_x_18273:
[----:B------:R-:W-:Y:S05]  /*52d0*/  BSYNC.RECONVERGENT B2 ;  /* 0x0000000000027941 */ /* 0x000fea0003800200 */
.L_x_18272:
        /* <DEDUP_REMOVED lines=60> */
.L_x_18270:
[----:B------:R-:W-:Y:S05]  /*56a0*/  BSYNC.RECONVERGENT B1 ;  /* 0x0000000000017941 */ /* 0x000fea0003800200 */
.L_x_18269:
        /* <DEDUP_REMOVED lines=11> */
.L_x_18268:
        /* <DEDUP_REMOVED lines=16> */
.L_x_18277:
        /* <DEDUP_REMOVED lines=13> */
.L_x_18279:
[----:B------:R-:W-:Y:S05]  /*5930*/  BSYNC.RECONVERGENT B2 ;  /* 0x0000000000027941 */ /* 0x000fea0003800200 */
.L_x_18278:
        /* <DEDUP_REMOVED lines=60> */
.L_x_18276:
[----:B------:R-:W-:Y:S05]  /*5d00*/  BSYNC.RECONVERGENT B1 ;  /* 0x0000000000017941 */ /* 0x000fea0003800200 */
.L_x_18275:
        /* <DEDUP_REMOVED lines=11> */
.L_x_18274:
        /* <DEDUP_REMOVED lines=16> */
.L_x_18283:
        /* <DEDUP_REMOVED lines=13> */
.L_x_18285:
[----:B------:R-:W-:Y:S05]  /*5f90*/  BSYNC.RECONVERGENT B2 ;  /* 0x0000000000027941 */ /* 0x000fea0003800200 */
.L_x_18284:
        /* <DEDUP_REMOVED lines=60> */
.L_x_18282:
[----:B------:R-:W-:Y:S05]  /*6360*/  BSYNC.RECONVERGENT B1 ;  /* 0x0000000000017941 */ /* 0x000fea0003800200 */
.L_x_18281:
        /* <DEDUP_REMOVED lines=11> */
.L_x_18280:
        /* <DEDUP_REMOVED lines=16> */
.L_x_18289:
        /* <DEDUP_REMOVED lines=13> */
.L_x_18291:
[----:B------:R-:W-:Y:S05]  /*65f0*/  BSYNC.RECONVERGENT B2 ;  /* 0x0000000000027941 */ /* 0x000fea0003800200 */
.L_x_18290:
        /* <DEDUP_REMOVED lines=59> */
[----:B------:R-:W-:-:S07]  /*69b0*/  LOP3.LUT R5, R96, UR6, R71, 0x96, !PT ;  /* 0x0000000660057c12 */ /* 0x000fce000f8e9647 */
.L_x_18288:
[----:B------:R-:W-:Y:S05]  /*69c0*/  BSYNC.RECONVERGENT B1 ;  /* 0x0000000000017941 */ /* 0x000fea0003800200 */
.L_x_18287:
        /* <DEDUP_REMOVED lines=11> */
.L_x_18286:
        /* <DEDUP_REMOVED lines=16> */
.L_x_18295:
        /* <DEDUP_REMOVED lines=13> */
.L_x_18297:
[----:B------:R-:W-:Y:S05]  /*6c50*/  BSYNC.RECONVERGENT B2 ;  /* 0x0000000000027941 */ /* 0x000fea0003800200 */
.L_x_18296:
        /* <DEDUP_REMOVED lines=55> */
[----:B------:R-:W-:-:S06]  /*6fd0*/  UIADD3 UR6, UPT, UPT, UR13, -0x695add53, URZ ;  /* 0x96a522ad0d067890 */ /* 0x000fcc000fffe0ff */
[----:B------:R-:W-:Y:S01]  /*6fe0*/  LOP3.LUT R5, R96, UR6, R71, 0x96, !PT ;  /* 0x0000000660057c12 */ /* 0x000fe2000f8e9647 */
[----:B------:R-:W-:Y:S01]  /*6ff0*/  HFMA2 R96, -RZ, RZ, 0, 0 ;  /* 0x00000000ff607431 */ /* 0x000fe200000001ff */
[----:B------:R-:W-:Y:S01]  /*7000*/  MOV R71, R110 ;  /* 0x0000006e00477202 */ /* 0x000fe20000000f00 */
[----:B------:R-:W-:-:S07]  /*7010*/  IMAD.MOV.U32 R110, RZ, RZ, R70 ;  /* 0x000000ffff6e7224 */ /* 0x000fce00078e0046 */
.L_x_18294:
[----:B------:R-:W-:Y:S05]  /*7020*/  BSYNC.RECONVERGENT B1 ;  /* 0x0000000000017941 */ /* 0x000fea0003800200 */
.L_x_18293:
        /* <DEDUP_REMOVED lines=11> */
.L_x_18292:
        /* <DEDUP_REMOVED lines=16> */
.L_x_18300:
        /* <DEDUP_REMOVED lines=13> */
.L_x_18302:
[----:B------:R-:W-:Y:S05]  /*72b0*/  BSYNC.RECONVERGENT B2 ;  /* 0x0000000000027941 */ /* 0x000fea0003800200 */
.L_x_18301:
[----:B------:R-:W-:Y:S01]  /*72c0*/  LOP3.LUT R96, R7, UR13, R101, 0x96, !PT ;  /* 0x0000000d07607c12 */ /* 0x000fe2000f8e9665 */
[----:B------:R-:W-:Y:S01]  /*72d0*/  IMAD.WIDE.U32 R4, R3, -0x326172a9, RZ ;  /* 0xcd9e8d5703047825 */ /* 0x000fe200078e00ff */
[----:B------:R-:W-:-:S03]  /*72e0*/  UIADD3 UR6, UPT, UPT, UR12, -0x61c88647, URZ ;  /* 0x9e3779b90c067890 */ /* 0x000fc6000fffe0ff */
[----:B------:R-:W-:Y:S01]  /*72f0*/  HFMA2 R6, -RZ, RZ, 0, 0 ;  /* 0x00000000ff067431 */ /* 0x000fe200000001ff */
[----:B------:R-:W-:Y:S01]  /*7300*/  MOV R71, R110 ;  /* 0x0000006e00477202 */ /* 0x000fe20000000f00 */
        /* <DEDUP_REMOVED lines=56> */
.L_x_18299:
[----:B------:R-:W-:Y:S05]  /*7690*/  BSYNC.RECONVERGENT B1 ;  /* 0x0000000000017941 */ /* 0x000fea0003800200 */
.L_x_18298:
[----:B------:R-:W-:Y:S01]  /*76a0*/  I2FP.F32.U32 R71, R71 ;  /* 0x0000004700477245 */ /* 0x000fe20000201000 */
[----:B------:R-:W-:-:S04]  /*76b0*/  IMAD.MOV.U32 R96, RZ, RZ, 0x2f800000 ;  /* 0x2f800000ff607424 */ /* 0x000fc800078e00ff */
[----:B------:R-:W-:Y:S01]  /*76c0*/  FFMA.FTZ R71, R71, R96, 1.1641532182693481445e-10 ;  /* 0x2f00000047477423 */ /* 0x000fe20000010060 */
[----:B-----5:R-:W-:-:S04]  /*76d0*/  HADD2.F32 R96, -RZ, R55.H1_H1 ;  /* 0x30000037ff607230 */ /* 0x020fc80000004100 */
[----:B------:R-:W-:Y:S01]  /*76e0*/  FSETP.GTU.FTZ.AND P2, PT, R71, UR22, PT ;  /* 0x0000001647007c0b */ /* 0x000fe2000bf5c000 */
[----:B------:R-:W-:-:S03]  /*76f0*/  FMUL.FTZ R96, R96, UR17 ;  /* 0x0000001160607c20 */ /* 0x000fc60008410000 */
[----:B------:R-:W-:Y:S01]  /*7700*/  SEL R109, RZ, 0x1, P2 ;  /* 0x00000001ff6d7807 */ /* 0x000fe20001000000 */
[----:B------:R-:W-:Y:S01]  /*7710*/  FMUL.FTZ R71, R96, UR16 ;  /* 0x0000001060477c20 */ /* 0x000fe20008410000 */
[----:B------:R-:W-:-:S04]  /*7720*/  HADD2.F32 R96, -RZ, R15.H1_H1 ;  /* 0x3000000fff607230 */ /* 0x000fc80000004100 */
[----:B------:R-:W-:-:S05]  /*7730*/  FSEL R71, R71, RZ, !P2 ;  /* 0x000000ff47477208 */ /* 0x000fca0005000000 */
[----:B------:R-:W-:-:S07]  /*7740*/  FMUL.FTZ R71, R71, R96 ;  /* 0x0000006047477220 */ /* 0x000fce0000410000 */
.L_x_18250:
[----:B------:R-:W0:Y:S01]  /*7750*/  LDC.64 R96, c[0x0][0x3a8] ;  /* 0x0000ea00ff607b82 */ /* 0x000e220000000a00 */
[----:B------:R-:W-:Y:S01]  /*7760*/  MOV R101, R110 ;  /* 0x0000006e00657202 */ /* 0x000fe20000000f00 */
[----:B0-----:R-:W-:-:S05]  /*7770*/  IMAD.WIDE.U32 R96, R99, 0x20, R96 ;  /* 0x0000002063607825 */ /* 0x001fca00078e0060 */
[----:B------:R0:W-:Y:S04]  /*7780*/  STG.E.128 desc[UR14][R96.64], R64 ;  /* 0x0000004060007986 */ /* 0x0001e8000c101d0e */
[----:B------:R0:W-:Y:S01]  /*7790*/  STG.E.128 desc[UR14][R96.64+0x10], R68 ;  /* 0x0000104460007986 */ /* 0x0001e2000c101d0e */
[----:B------:R-:W-:Y:S05]  /*77a0*/  @!P0 BRA `(.L_x_18303) ;  /* 0x0000000000508947 */ /* 0x000fea0003800000 */
[----:B0-----:R-:W-:Y:S01]  /*77b0*/  IMAD.U32 R96, R108, 0x10000, RZ ;  /* 0x000100006c607824 */ /* 0x001fe200078e00ff */
[----:B------:R-:W-:Y:S02]  /*77c0*/  LOP3.LUT R112, R105, 0xff, RZ, 0xc0, !PT ;  /* 0x000000ff69707812 */ /* 0x000fe400078ec0ff */
[----:B------:R-:W-:Y:S02]  /*77d0*/  LOP3.LUT R110, R104, 0xff, RZ, 0xc0, !PT ;  /* 0x000000ff686e7812 */ /* 0x000fe400078ec0ff */
[----:B------:R-:W-:Y:S01]  /*77e0*/  LOP3.LUT R123, R96, 0xff0000, RZ, 0xc0, !PT ;  /* 0x00ff0000607b7812 */ /* 0x000fe200078ec0ff */
        /* <DEDUP_REMOVED lines=8> */
[----:B------:R-:W-:Y:S01]  /*7870*/  IMAD.WIDE.U32 R96, R96, 0x100, RZ ;  /* 0x0000010060607825 */ /* 0x000fe200078e00ff */
[----:B------:R-:W-:Y:S02]  /*7880*/  LOP3.LUT R123, R111, R123, R113, 0xfe, !PT ;  /* 0x0000007b6f7b7212 */ /* 0x000fe400078efe71 */
[----:B------:R-:W-:Y:S02]  /*7890*/  LOP3.LUT R113, R96, R112, R110, 0xfe, !PT ;  /* 0x0000007060717212 */ /* 0x000fe400078efe6e */
[----:B------:R-:W0:Y:S01]  /*78a0*/  LDC.64 R110, c[0x0][0x3b0] ;  /* 0x0000ec00ff6e7b82 */ /* 0x000e220000000a00 */
[----:B------:R-:W-:Y:S02]  /*78b0*/  LOP3.LUT R97, R123, R97, RZ, 0xfc, !PT ;  /* 0x000000617b617212 */ /* 0x000fe400078efcff */
[----:B------:R-:W-:Y:S01]  /*78c0*/  LOP3.LUT R96, R113, 0xff, R102, 0xf8, !PT ;  /* 0x000000ff71607812 */ /* 0x000fe200078ef866 */
[----:B0-----:R-:W-:-:S05]  /*78d0*/  IMAD.WIDE.U32 R110, R98, 0x8, R110 ;  /* 0x00000008626e7825 */ /* 0x001fca00078e006e */
[----:B------:R1:W-:Y:S02]  /*78e0*/  STG.E.64 desc[UR14][R110.64], R96 ;  /* 0x000000606e007986 */ /* 0x0003e4000c101b0e */
.L_x_18303:
[----:B------:R-:W-:Y:S01]  /*78f0*/  IADD3 R99, PT, PT, R99, 0x100, RZ ;  /* 0x0000010063637810 */ /* 0x000fe20007ffe0ff */
[----:B------:R-:W-:-:S07]  /*7900*/  VIADD R98, R98, 0x100 ;  /* 0x0000010062627836 */ /* 0x000fce0000000000 */
.L_x_18205:
[----:B------:R-:W-:Y:S05]  /*7910*/  BSYNC.RECONVERGENT B0 ;  /* 0x0000000000007941 */ /* 0x000fea0003800200 */
.L_x_18204:
        /* <DEDUP_REMOVED lines=16> */
[----:B--2---:R-:W-:Y:S02]  /*7a20*/  MOV R74, R6 ;  /* 0x00000006004a7202 */ /* 0x004fe40000000f00 */
[----:B-----5:R-:W-:-:S09]  /*7a30*/  MOV R72, R56 ;  /* 0x0000003800487202 */ /* 0x020fd20000000f00 */
        /* <DEDUP_REMOVED lines=17> */
.L_x_18310:
        /* <DEDUP_REMOVED lines=13> */
.L_x_18312:
[----:B------:R-:W-:Y:S05]  /*7c20*/  BSYNC.RECONVERGENT B2 ;  /* 0x0000000000027941 */ /* 0x000fea0003800200 */
.L_x_18311:
        /* <DEDUP_REMOVED lines=60> */
.L_x_18309:
[----:B------:R-:W-:Y:S05]  /*7ff0*/  BSYNC.RECONVERGENT B1 ;  /* 0x0000000000017941 */ /* 0x000fea0003800200 */
.L_x_18308:
        /* <DEDUP_REMOVED lines=11> */
.L_x_18307:
        /* <DEDUP_REMOVED lines=16> */
.L_x_18316:
        /* <DEDUP_REMOVED lines=13> */
.L_x_18318:
[----:B------:R-:W-:Y:S05]  /*8280*/  BSYNC.RECONVERGENT B2 ;  /* 0x0000000000027941 */ /* 0x000fea0003800200 */
.L_x_18317:
        /* <DEDUP_REMOVED lines=60> */
.L_x_18315:
[----:B------:R-:W-:Y:S05]  /*8650*/  BSYNC.RECONVERGENT B1 ;  /* 0x0000000000017941 */ /* 0x000fea0003800200 */
.L_x_18314:
        /* <DEDUP_REMOVED lines=11> */
.L_x_18313:
        /* <DEDUP_REMOVED lines=16> */
.L_x_18322:
        /* <DEDUP_REMOVED lines=13> */
.L_x_18324:
[----:B------:R-:W-:Y:S05]  /*88e0*/  BSYNC.RECONVERGENT B2 ;  /* 0x0000000000027941 */ /* 0x000fea0003800200 */
.L_x_18323:
        /* <DEDUP_REMOVED lines=60> */
.L_x_18321:
[----:B------:R-:W-:Y:S05]  /*8cb0*/  BSYNC.RECONVERGENT B1 ;  /* 0x0000000000017941 */ /* 0x000fea0003800200 */
.L_x_18320:
        /* <DEDUP_REMOVED lines=11> */
.L_x_18319:
        /* <DEDUP_REMOVED lines=16> */
.L_x_18328:
        /* <DEDUP_REMOVED lines=13> */
.L_x_18330:
[----:B------:R-:W-:Y:S05]  /*8f40*/  BSYNC.RECONVERGENT B2 ;  /* 0x0000000000027941 */ /* 0x000fea0003800200 */
.L_x_18329:
[----:B------:R-:W-:Y:S01]  /*8f50*/  IMAD.WIDE.U32 R78, R3, -0x326172a9, RZ ;  /* 0xcd9e8d57034e7825 */ /* 0x000fe200078e00ff */
[----:B------:R-:W-:Y:S01]  /*8f60*/  LOP3.LUT R76, R7, UR13, R5, 0x96, !PT ;  /* 0x0000000d074c7c12 */ /* 0x000fe2000f8e9605 */
[----:B------:R-:W-:Y:S01]  /*8f70*/  UIADD3 UR6, UPT, UPT, UR12, -0x61c88647, URZ ;  /* 0x9e3779b90c067890 */ /* 0x000fe2000fffe0ff */
[----:B------:R-:W-:Y:S01]  /*8f80*/  MOV R75, R110 ;  /* 0x0000006e004b7202 */ /* 0x000fe20000000f00 */
        /* <DEDUP_REMOVED lines=56> */
.L_x_18327:
[----:B------:R-:W-:Y:S05]  /*9310*/  BSYNC.RECONVERGENT B1 ;  /* 0x0000000000017941 */ /* 0x000fea0003800200 */
.L_x_18326:
        /* <DEDUP_REMOVED lines=11> */
.L_x_18325:
        /* <DEDUP_REMOVED lines=16> */
.L_x_18334:
        /* <DEDUP_REMOVED lines=13> */
.L_x_18336:
[----:B------:R-:W-:Y:S05]  /*95a0*/  BSYNC.RECONVERGENT B2 ;  /* 0x0000000000027941 */ /* 0x000fea0003800200 */
.L_x_18335:
[----:B------:R-:W-:Y:S01]  /*95b0*/  IMAD.WIDE.U32 R78, R3, -0x326172a9, RZ ;  /* 0xcd9e8d57034e7825 */ /* 0x000fe200078e00ff */
[----:B------:R-:W-:Y:S01]  /*95c0*/  LOP3.LUT R76, R7, UR13, R5, 0x96, !PT ;  /* 0x0000000d074c7c12 */ /* 0x000fe2000f8e9605 */
[----:B------:R-:W-:Y:S02]  /*95d0*/  UIADD3 UR6, UPT, UPT, UR12, -0x61c88647, URZ ;  /* 0x9e3779b90c067890 */ /* 0x000fe4000fffe0ff */
[----:B------:R-:W-:Y:S01]  /*95e0*/  UIADD3 UR7, UPT, UPT, UR13, -0x4498517b, URZ ;  /* 0xbb67ae850d077890 */ /* 0x000fe2000fffe0ff */
[----:B0-----:R-:W-:Y:S01]  /*95f0*/  LOP3.LUT R96, R2, UR12, R79, 0x96, !PT ;  /* 0x0000000c02607c12 */ /* 0x001fe2000f8e964f */
        /* <DEDUP_REMOVED lines=55> */
.L_x_18333:
[----:B------:R-:W-:Y:S05]  /*9970*/  BSYNC.RECONVERGENT B1 ;  /* 0x0000000000017941 */ /* 0x000fea0003800200 */
.L_x_18332:
        /* <DEDUP_REMOVED lines=11> */
.L_x_18331:
        /* <DEDUP_REMOVED lines=16> */
.L_x_18340:
        /* <DEDUP_REMOVED lines=13> */
.L_x_18342:
[----:B------:R-:W-:Y:S05]  /*9c00*/  BSYNC.RECONVERGENT B2 ;  /* 0x0000000000027941 */ /* 0x000fea0003800200 */
.L_x_18341:
        /* <DEDUP_REMOVED lines=60> */
.L_x_18339:
[----:B------:R-:W-:Y:S05]  /*9fd0*/  BSYNC.RECONVERGENT B1 ;  /* 0x0000000000017941 */ /* 0x000fea0003800200 */
.L_x_18338:
[----:B------:R-:W-:Y:S01]  /*9fe0*/  I2FP.F32.U32 R6, R77 ;  /* 0x0000004d00067245 */ /* 0x000fe20000201000 */
[----:B------:R-:W-:Y:S02]  /*9ff0*/  IMAD.MOV.U32 R77, RZ, RZ, 0x2f800000 ;  /* 0x2f800000ff4d7424 */ /* 0x000fe400078e00ff */
[----:B------:R-:W-:Y:S02]  /*a000*/  HADD2.F32 R78, -RZ, R54.H1_H1 ;  /* 0x30000036ff4e7230 */ /* 0x000fe40000004100 */
[----:B------:R-:W-:Y:S01]  /*a010*/  FFMA.FTZ R6, R6, R77, 1.1641532182693481445e-10 ;  /* 0x2f00000006067423 */ /* 0x000fe2000001004d */
[----:B------:R-:W-:Y:S02]  /*a020*/  HADD2.F32 R77, -RZ, R26.H1_H1 ;  /* 0x3000001aff4d7230 */ /* 0x000fe40000004100 */
[----:B------:R-:W-:Y:S02]  /*a030*/  FMUL.FTZ R78, R78, UR17 ;  /* 0x000000114e4e7c20 */ /* 0x000fe40008410000 */
[----:B------:R-:W-:-:S02]  /*a040*/  FSETP.GTU.FTZ.AND P3, PT, R6, UR22, PT ;  /* 0x0000001606007c0b */ /* 0x000fc4000bf7c000 */
[----:B------:R-:W-:Y:S02]  /*a050*/  FMUL.FTZ R6, R78, UR16 ;  /* 0x000000104e067c20 */ /* 0x000fe40008410000 */
[----:B------:R-:W-:-:S03]  /*a060*/  SEL R107, RZ, 0x1, P3 ;  /* 0x00000001ff6b7807 */ /* 0x000fc60001800000 */
[----:B------:R-:W-:-:S05]  /*a070*/  FSEL R6, R6, RZ, !P3 ;  /* 0x000000ff06067208 */ /* 0x000fca0005800000 */
[----:B------:R-:W-:-:S07]  /*a080*/  FFMA.FTZ R77, R6, R77, R61 ;  /* 0x0000004d064d7223 */ /* 0x000fce000001003d */
.L_x_18337:
[----:B0-----:R-:W-:Y:S01]  /*a090*/  MOV R96, R79 ;  /* 0x0000004f00607202 */ /* 0x001fe20000000f00 */
        /* <DEDUP_REMOVED lines=15> */
.L_x_18346:
        /* <DEDUP_REMOVED lines=13> */
.L_x_18348:
[----:B------:R-:W-:Y:S05]  /*a260*/  BSYNC.RECONVERGENT B2 ;  /* 0x0000000000027941 */ /* 0x000fea0003800200 */
.L_x_18347:
        /* <DEDUP_REMOVED lines=60> */
.L_x_18345:
[----:B------:R-:W-:Y:S05]  /*a630*/  BSYNC.RECONVERGENT B1 ;  /* 0x0000000000017941 */ /* 0x000fea0003800200 */
.L_x_18344:
        /* <DEDUP_REMOVED lines=11> */
.L_x_18343:
        /* <DEDUP_REMOVED lines=16> */
.L_x_18352:
        /* <DEDUP_REMOVED lines=13> */
.L_x_18354:
[----:B------:R-:W-:Y:S05]  /*a8c0*/  BSYNC.RECONVERGENT B2 ;  /* 0x0000000000027941 */ /* 0x000fea0003800200 */
.L_x_18353:
        /* <DEDUP_REMOVED lines=61> */
.L_x_18351:
[----:B------:R-:W-:Y:S05]  /*aca0*/  BSYNC.RECONVERGENT B1 ;  /* 0x0000000000017941 */ /* 0x000fea0003800200 */
.L_x_18350:
        /* <DEDUP_REMOVED lines=12> */
.L_x_18306:
        /* <DEDUP_REMOVED lines=20> */
.L_x_18358:
        /* <DEDUP_REMOVED lines=13> */
.L_x_18360:
[----:B------:R-:W-:Y:S05]  /*af80*/  BSYNC.RECONVERGENT B2 ;  /* 0x0000000000027941 */ /* 0x000fea0003800200 */
.L_x_18359:
        /* <DEDUP_REMOVED lines=60> */
.L_x_18357:
[----:B------:R-:W-:Y:S05]  /*b350*/  BSYNC.RECONVERGENT B1 ;  /* 0x0000000000017941 */ /* 0x000fea0003800200 */
.L_x_18356:
        /* <DEDUP_REMOVED lines=11> */
.L_x_18355:
        /* <DEDUP_REMOVED lines=16> */
.L_x_18364:
        /* <DEDUP_REMOVED lines=13> */
.L_x_18366:
[----:B------:R-:W-:Y:S05]  /*b5e0*/  BSYNC.RECONVERGENT B2 ;  /* 0x0000000000027941 */ /* 0x000fea0003800200 */
.L_x_18365:
        /* <DEDUP_REMOVED lines=60> */
.L_x_18363:
[----:B------:R-:W-:Y:S05]  /*b9b0*/  BSYNC.RECONVERGENT B1 ;  /* 0x0000000000017941 */ /* 0x000fea0003800200 */
.L_x_18362:
        /* <DEDUP_REMOVED lines=11> */
.L_x_18361:
        /* <DEDUP_REMOVED lines=16> */
.L_x_18370:
        /* <DEDUP_REMOVED lines=13> */
.L_x_18372:
[----:B------:R-:W-:Y:S05]  /*bc40*/  BSYNC.RECONVERGENT B2 ;  /* 0x0000000000027941 */ /* 0x000fea0003800200 */
.L_x_18371:
        /* <DEDUP_REMOVED lines=60> */
.L_x_18369:
[----:B------:R-:W-:Y:S05]  /*c010*/  BSYNC.RECONVERGENT B1 ;  /* 0x0000000000017941 */ /* 0x000fea0003800200 */
.L_x_18368:
        /* <DEDUP_REMOVED lines=11> */
.L_x_18367:
        /* <DEDUP_REMOVED lines=16> */
.L_x_18376:
        /* <DEDUP_REMOVED lines=13> */
.L_x_18378:
[----:B------:R-:W-:Y:S05]  /*c2a0*/  BSYNC.RECONVERGENT B2 ;  /* 0x0000000000027941 */ /* 0x000fea0003800200 */
.L_x_18377:
        /* <DEDUP_REMOVED lines=60> */
.L_x_18375:
[----:B------:R-:W-:Y:S05]  /*c670*/  BSYNC.RECONVERGENT B1 ;  /* 0x0000000000017941 */ /* 0x000fea0003800200 */
.L_x_18374:
        /* <DEDUP_REMOVED lines=11> */
.L_x_18373:
        /* <DEDUP_REMOVED lines=16> */
.L_x_18382:
        /* <DEDUP_REMOVED lines=13> */
.L_x_18384:
[----:B------:R-:W-:Y:S05]  /*c900*/  BSYNC.RECONVERGENT B2 ;  /* 0x0000000000027941 */ /* 0x000fea0003800200 */
.L_x_18383:
        /* <DEDUP_REMOVED lines=60> */
.L_x_18381:
[----:B------:R-:W-:Y:S05]  /*ccd0*/  BSYNC.RECONVERGENT B1 ;  /* 0x0000000000017941 */ /* 0x000fea0003800200 */
.L_x_18380:
        /* <DEDUP_REMOVED lines=11> */
.L_x_18379:
        /* <DEDUP_REMOVED lines=16> */
.L_x_18388:
        /* <DEDUP_REMOVED lines=13> */
.L_x_18390:
[----:B------:R-:W-:Y:S05]  /*cf60*/  BSYNC.RECONVERGENT B2 ;  /* 0x0000000000027941 */ /* 0x000fea0003800200 */
.L_x_18389:
        /* <DEDUP_REMOVED lines=60> */
.L_x_18387:
[----:B------:R-:W-:Y:S05]  /*d330*/  BSYNC.RECONVERGENT B1 ;  /* 0x0000000000017941 */ /* 0x000fea0003800200 */
.L_x_18386:
        /* <DEDUP_REMOVED lines=11> */
.L_x_18385:
[----:B0-----:R-:W-:Y:S01]  /*d3f0*/  IMAD.MOV.U32 R96, RZ, RZ, R79 ;  /* 0x000000ffff607224 */ /* 0x001fe200078e004f */
        /* <DEDUP_REMOVED lines=15> */
.L_x_18394:
        /* <DEDUP_REMOVED lines=13> */
.L_x_18396:
[----:B------:R-:W-:Y:S05]  /*d5c0*/  BSYNC.RECONVERGENT B2 ;  /* 0x0000000000027941 */ /* 0x000fea0003800200 */
.L_x_18395:
        /* <DEDUP_REMOVED lines=60> */
.L_x_18393:
[----:B------:R-:W-:Y:S05]  /*d990*/  BSYNC.RECONVERGENT B1 ;  /* 0x0000000000017941 */ /* 0x000fea0003800200 */
.L_x_18392:
        /* <DEDUP_REMOVED lines=11> */
.L_x_18391:
        /* <DEDUP_REMOVED lines=16> */
.L_x_18399:
        /* <DEDUP_REMOVED lines=13> */
.L_x_18401:
[----:B------:R-:W-:Y:S05]  /*dc20*/  BSYNC.RECONVERGENT B2 ;  /* 0x0000000000027941 */ /* 0x000fea0003800200 */
.L_x_18400:
        /* <DEDUP_REMOVED lines=61> */
.L_x_18398:
[----:B------:R-:W-:Y:S05]  /*e000*/  BSYNC.RECONVERGENT B1 ;  /* 0x0000000000017941 */ /* 0x000fea0003800200 */
.L_x_18397:
        /* <DEDUP_REMOVED lines=11> */
.L_x_18349:
        /* <DEDUP_REMOVED lines=26> */
.L_x_18402:
[----:B------:R-:W-:Y:S01]  /*e260*/  IADD3 R99, PT, PT, R99, 0x100, RZ ;  /* 0x0000010063637810 */ /* 0x000fe20007ffe0ff */
[----:B------:R-:W-:-:S07]  /*e270*/  VIADD R98, R98, 0x100 ;  /* 0x0000010062627836 */ /* 0x000fce0000000000 */
.L_x_18305:
[----:B------:R-:W-:Y:S05]  /*e280*/  BSYNC.RECONVERGENT B0 ;  /* 0x0000000000007941 */ /* 0x000fea0003800200 */
.L_x_18304:
        /* <DEDUP_REMOVED lines=34> */
.L_x_18409:
        /* <DEDUP_REMOVED lines=13> */
.L_x_18411:
[----:B------:R-:W-:Y:S05]  /*e580*/  BSYNC.RECONVERGENT B2 ;  /* 0x0000000000027941 */ /* 0x000fea0003800200 */
.L_x_18410:
        /* <DEDUP_REMOVED lines=60> */
.L_x_18408:
[----:B------:R-:W-:Y:S05]  /*e950*/  BSYNC.RECONVERGENT B1 ;  /* 0x0000000000017941 */ /* 0x000fea0003800200 */
.L_x_18407:
        /* <DEDUP_REMOVED lines=11> */
.L_x_18406:
        /* <DEDUP_REMOVED lines=16> */
.L_x_18415:
        /* <DEDUP_REMOVED lines=13> */
.L_x_18417:
[----:B------:R-:W-:Y:S05]  /*ebe0*/  BSYNC.RECONVERGENT B2 ;  /* 0x0000000000027941 */ /* 0x000fea0003800200 */
.L_x_18416:
        /* <DEDUP_REMOVED lines=60> */
.L_x_18414:
[----:B------:R-:W-:Y:S05]  /*efb0*/  BSYNC.RECONVERGENT B1 ;  /* 0x0000000000017941 */ /* 0x000fea0003800200 */
.L_x_18413:
        /* <DEDUP_REMOVED lines=11> */
.L_x_18412:
        /* <DEDUP_REMOVED lines=16> */
.L_x_18421:
        /* <DEDUP_REMOVED lines=13> */
.L_x_18423:
[----:B------:R-:W-:Y:S05]  /*f240*/  BSYNC.RECONVERGENT B2 ;  /* 0x0000000000027941 */ /* 0x000fea0003800200 */
.L_x_18422:
        /* <DEDUP_REMOVED lines=60> */
.L_x_18420:
[----:B------:R-:W-:Y:S05]  /*f610*/  BSYNC.RECONVERGENT B1 ;  /* 0x0000000000017941 */ /* 0x000fea0003800200 */
.L_x_18419:
        /* <DEDUP_REMOVED lines=11> */
.L_x_18418:
        /* <DEDUP_REMOVED lines=16> */
.L_x_18427:
        /* <DEDUP_REMOVED lines=13> */
.L_x_18429:
[----:B------:R-:W-:Y:S05]  /*f8a0*/  BSYNC.RECONVERGENT B2 ;  /* 0x0000000000027941 */ /* 0x000fea0003800200 */
.L_x_18428:
        /* <DEDUP_REMOVED lines=60> */
.L_x_18426:
[----:B------:R-:W-:Y:S05]  /*fc70*/  BSYNC.RECONVERGENT B1 ;  /* 0x0000000000017941 */ /* 0x000fea0003800200 */
.L_x_18425:
        /* <DEDUP_REMOVED lines=11> */
.L_x_18424:
        /* <DEDUP_REMOVED lines=16> */
.L_x_18433:
        /* <DEDUP_REMOVED lines=13> */
.L_x_18435:
[----:B------:R-:W-:Y:S05]  /*ff00*/  BSYNC.RECONVERGENT B2 ;  /* 0x0000000000027941 */ /* 0x000fea0003800200 */
.L_x_18434:
        /* <DEDUP_REMOVED lines=60> */
.L_x_18432:
[----:B------:R-:W-:Y:S05]  /*102d0*/  BSYNC.RECONVERGENT B1 ;  /* 0x0000000000017941 */ /* 0x000fea0003800200 */
.L_x_18431:
        /* <DEDUP_REMOVED lines=11> */
.L_x_18430:
        /* <DEDUP_REMOVED lines=16> */
.L_x_18439:
        /* <DEDUP_REMOVED lines=13> */
.L_x_18441:
[----:B------:R-:W-:Y:S05]  /*10560*/  BSYNC.RECONVERGENT B2 ;  /* 0x0000000000027941 */ /* 0x000fea0003800200 */
.L_x_18440:
        /* <DEDUP_REMOVED lines=60> */
.L_x_18438:
[----:B------:R-:W-:Y:S05]  /*10930*/  BSYNC.RECONVERGENT B1 ;  /* 0x0000000000017941 */ /* 0x000fea0003800200 */
.L_x_18437:
        /* <DEDUP_REMOVED lines=11> */
.L_x_18436:
        /* <DEDUP_REMOVED lines=16> */
.L_x_18445:
        /* <DEDUP_REMOVED lines=13> */
.L_x_18447:
[----:B------:R-:W-:Y:S05]  /*10bc0*/  BSYNC.RECONVERGENT B2 ;  /* 0x0000000000027941 */ /* 0x000fea0003800200 */
.L_x_18446:
        /* <DEDUP_REMOVED lines=60> */
.L_x_18444:
[----:B------:R-:W-:Y:S05]  /*10f90*/  BSYNC.RECONVERGENT B1 ;  /* 0x0000000000017941 */ /* 0x000fea0003800200 */
.L_x_18443:
        /* <DEDUP_REMOVED lines=11> */
.L_x_18442:
        /* <DEDUP_REMOVED lines=16> */
.L_x_18451:
        /* <DEDUP_REMOVED lines=13> */
.L_x_18453:
[----:B------:R-:W-:Y:S05]  /*11220*/  BSYNC.RECONVERGENT B2 ;  /* 0x0000000000027941 */ /* 0x000fea0003800200 */
.L_x_18452:
        /* <DEDUP_REMOVED lines=61> */
.L_x_18450:
[----:B------:R-:W-:Y:S05]  /*11600*/  BSYNC.RECONVERGENT B1 ;  /* 0x0000000000017941 */ /* 0x000fea0003800200 */
.L_x_18449:
        /* <DEDUP_REMOVED lines=12> */
.L_x_18405:
        /* <DEDUP_REMOVED lines=20> */
.L_x_18457:
        /* <DEDUP_REMOVED lines=13> */
.L_x_18459:
[----:B------:R-:W-:Y:S05]  /*118e0*/  BSYNC.RECONVERGENT B2 ;  /* 0x0000000000027941 */ /* 0x000fea0003800200 */
.L_x_18458:
        /* <DEDUP_REMOVED lines=60> */
.L_x_18456:
[----:B------:R-:W-:Y:S05]  /*11cb0*/  BSYNC.RECONVERGENT B1 ;  /* 0x0000000000017941 */ /* 0x000fea0003800200 */
.L_x_18455:
        /* <DEDUP_REMOVED lines=11> */
.L_x_18454:
        /* <DEDUP_REMOVED lines=16> */
.L_x_18463:
        /* <DEDUP_REMOVED lines=13> */
.L_x_18465:
[----:B------:R-:W-:Y:S05]  /*11f40*/  BSYNC.RECONVERGENT B2 ;  /* 0x0000000000027941 */ /* 0x000fea0003800200 */
.L_x_18464:
        /* <DEDUP_REMOVED lines=60> */
.L_x_18462:
[----:B------:R-:W-:Y:S05]  /*12310*/  BSYNC.RECONVERGENT B1 ;  /* 0x0000000000017941 */ /* 0x000fea0003800200 */
.L_x_18461:
        /* <DEDUP_REMOVED lines=11> */
.L_x_18460:
        /* <DEDUP_REMOVED lines=16> */
.L_x_18469:
        /* <DEDUP_REMOVED lines=13> */
.L_x_18471:
[----:B------:R-:W-:Y:S05]  /*125a0*/  BSYNC.RECONVERGENT B2 ;  /* 0x0000000000027941 */ /* 0x000fea0003800200 */
.L_x_18470:
        /* <DEDUP_REMOVED lines=60> */
.L_x_18468:
[----:B------:R-:W-:Y:S05]  /*12970*/  BSYNC.RECONVERGENT B1 ;  /* 0x0000000000017941 */ /* 0x000fea0003800200 */
.L_x_18467:
        /* <DEDUP_REMOVED lines=11> */
.L_x_18466:
        /* <DEDUP_REMOVED lines=16> */
.L_x_18475:
        /* <DEDUP_REMOVED lines=13> */
.L_x_18477:
[----:B------:R-:W-:Y:S05]  /*12c00*/  BSYNC.RECONVERGENT B2 ;  /* 0x0000000000027941 */ /* 0x000fea0003800200 */
.L_x_18476:
        /* <DEDUP_REMOVED lines=60> */
.L_x_18474:
[----:B------:R-:W-:Y:S05]  /*12fd0*/  BSYNC.RECONVERGENT B1 ;  /* 0x0000000000017941 */ /* 0x000fea0003800200 */
.L_x_18473:
        /* <DEDUP_REMOVED lines=11> */
.L_x_18472:
        /* <DEDUP_REMOVED lines=16> */
.L_x_18481:
        /* <DEDUP_REMOVED lines=13> */
.L_x_18483:
[----:B------:R-:W-:Y:S05]  /*13260*/  BSYNC.RECONVERGENT B2 ;  /* 0x0000000000027941 */ /* 0x000fea0003800200 */
.L_x_18482:
        /* <DEDUP_REMOVED lines=60> */
.L_x_18480:
[----:B------:R-:W-:Y:S05]  /*13630*/  BSYNC.RECONVERGENT B1 ;  /* 0x0000000000017941 */ /* 0x000fea0003800200 */
.L_x_18479:
        /* <DEDUP_REMOVED lines=11> */
.L_x_18478:
        /* <DEDUP_REMOVED lines=16> */
.L_x_18487:
        /* <DEDUP_REMOVED lines=13> */
.L_x_18489:
[----:B------:R-:W-:Y:S05]  /*138c0*/  BSYNC.RECONVERGENT B2 ;  /* 0x0000000000027941 */ /* 0x000fea0003800200 */
.L_x_18488:
        /* <DEDUP_REMOVED lines=60> */
.L_x_18486:
[----:B------:R-:W-:Y:S05]  /*13c90*/  BSYNC.RECONVERGENT B1 ;  /* 0x0000000000017941 */ /* 0x000fea0003800200 */
.L_x_18485:
        /* <DEDUP_REMOVED lines=11> */
.L_x_18484:
        /* <DEDUP_REMOVED lines=16> */
.L_x_18493:
        /* <DEDUP_REMOVED lines=13> */
.L_x_18495:
[----:B------:R-:W-:Y:S05]  /*13f20*/  BSYNC.RECONVERGENT B2 ;  /* 0x0000000000027941 */ /* 0x000fea0003800200 */
.L_x_18494:
        /* <DEDUP_REMOVED lines=60> */
.L_x_18492:
[----:B------:R-:W-:Y:S05]  /*142f0*/  BSYNC.RECONVERGENT B1 ;  /* 0x0000000000017941 */ /* 0x000fea0003800200 */
.L_x_18491:
        /* <DEDUP_REMOVED lines=11> */
.L_x_18490:
        /* <DEDUP_REMOVED lines=16> */
.L_x_18498:
        /* <DEDUP_REMOVED lines=13> */
.L_x_18500:
[----:B------:R-:W-:Y:S05]  /*14580*/  BSYNC.RECONVERGENT B2 ;  /* 0x0000000000027941 */ /* 0x000fea0003800200 */
.L_x_18499:
        /* <DEDUP_REMOVED lines=61> */
.L_x_18497:
[----:B------:R-:W-:Y:S05]  /*14960*/  BSYNC.RECONVERGENT B1 ;  /* 0x0000000000017941 */ /* 0x000fea0003800200 */
.L_x_18496:
        /* <DEDUP_REMOVED lines=11> */
.L_x_18448:
        /* <DEDUP_REMOVED lines=26> */
.L_x_18501:
[----:B------:R-:W-:Y:S01]  /*14bc0*/  IADD3 R99, PT, PT, R99, 0x100, RZ ;  /* 0x0000010063637810 */ /* 0x000fe20007ffe0ff */
[----:B------:R-:W-:-:S07]  /*14bd0*/  VIADD R98, R98, 0x100 ;  /* 0x0000010062627836 */ /* 0x000fce0000000000 */
.L_x_18404:
[----:B------:R-:W-:Y:S05]  /*14be0*/  BSYNC.RECONVERGENT B0 ;  /* 0x0000000000007941 */ /* 0x000fea0003800200 */
.L_x_18403:
        /* <DEDUP_REMOVED lines=14> */
[----:B01----:R-:W-:Y:S01]  /*14cd0*/  IMAD.MOV.U32 R96, RZ, RZ, R101 ;  /* 0x000000ffff607224 */ /* 0x003fe200078e0065 */
        /* <DEDUP_REMOVED lines=19> */
.L_x_18508:
        /* <DEDUP_REMOVED lines=13> */
.L_x_18510:
[----:B------:R-:W-:Y:S05]  /*14ee0*/  BSYNC.RECONVERGENT B2 ;  /* 0x0000000000027941 */ /* 0x000fea0003800200 */
.L_x_18509:
        /* <DEDUP_REMOVED lines=60> */
.L_x_18507:
[----:B------:R-:W-:Y:S05]  /*152b0*/  BSYNC.RECONVERGENT B1 ;  /* 0x0000000000017941 */ /* 0x000fea0003800200 */
.L_x_18506:
        /* <DEDUP_REMOVED lines=11> */
.L_x_18505:
        /* <DEDUP_REMOVED lines=16> */
.L_x_18514:
        /* <DEDUP_REMOVED lines=13> */
.L_x_18516:
[----:B------:R-:W-:Y:S05]  /*15540*/  BSYNC.RECONVERGENT B2 ;  /* 0x0000000000027941 */ /* 0x000fea0003800200 */
.L_x_18515:
        /* <DEDUP_REMOVED lines=60> */
.L_x_18513:
[----:B------:R-:W-:Y:S05]  /*15910*/  BSYNC.RECONVERGENT B1 ;  /* 0x0000000000017941 */ /* 0x000fea0003800200 */
.L_x_18512:
        /* <DEDUP_REMOVED lines=11> */
.L_x_18511:
        /* <DEDUP_REMOVED lines=16> */
.L_x_18520:
        /* <DEDUP_REMOVED lines=13> */
.L_x_18522:
[----:B------:R-:W-:Y:S05]  /*15ba0*/  BSYNC.RECONVERGENT B2 ;  /* 0x0000000000027941 */ /* 0x000fea0003800200 */
.L_x_18521:
        /* <DEDUP_REMOVED lines=60> */
.L_x_18519:
[----:B------:R-:W-:Y:S05]  /*15f70*/  BSYNC.RECONVERGENT B1 ;  /* 0x0000000000017941 */ /* 0x000fea0003800200 */
.L_x_18518:
[----:B------:R-:W-:Y:S01]  /*15f80*/  I2FP.F32.U32 R6, R91 ;  /* 0x0000005b00067245 */ /* 0x000fe20000201000 */
[----:B------:R-:W-:Y:S02]  /*15f90*/  HFMA2 R91, -RZ, RZ, 0.1171875, 0 ;  /* 0x2f800000ff5b7431 */ /* 0x000fe400000001ff */
        /* <DEDUP_REMOVED lines=9> */
.L_x_18517:
        /* <DEDUP_REMOVED lines=16> */
.L_x_18526:
        /* <DEDUP_REMOVED lines=13> */
.L_x_18528:
[----:B------:R-:W-:Y:S05]  /*16200*/  BSYNC.RECONVERGENT B2 ;  /* 0x0000000000027941 */ /* 0x000fea0003800200 */
.L_x_18527:
        /* <DEDUP_REMOVED lines=60> */
.L_x_18525:
[----:B------:R-:W-:Y:S05]  /*165d0*/  BSYNC.RECONVERGENT B1 ;  /* 0x0000000000017941 */ /* 0x000fea0003800200 */
.L_x_18524:
        /* <DEDUP_REMOVED lines=11> */
.L_x_18523:
        /* <DEDUP_REMOVED lines=16> */
.L_x_18532:
        /* <DEDUP_REMOVED lines=13> */
.L_x_18534:
[----:B------:R-:W-:Y:S05]  /*16860*/  BSYNC.RECONVERGENT B2 ;  /* 0x0000000000027941 */ /* 0x000fea0003800200 */
.L_x_18533:
        /* <DEDUP_REMOVED lines=60> */
.L_x_18531:
[----:B------:R-:W-:Y:S05]  /*16c30*/  BSYNC.RECONVERGENT B1 ;  /* 0x0000000000017941 */ /* 0x000fea0003800200 */
.L_x_18530:
        /* <DEDUP_REMOVED lines=11> */
.L_x_18529:
        /* <DEDUP_REMOVED lines=16> */
.L_x_18538:
        /* <DEDUP_REMOVED lines=13> */
.L_x_18540:
[----:B------:R-:W-:Y:S05]  /*16ec0*/  BSYNC.RECONVERGENT B2 ;  /* 0x0000000000027941 */ /* 0x000fea0003800200 */
.L_x_18539:
        /* <DEDUP_REMOVED lines=60> */
.L_x_18537:
[----:B------:R-:W-:Y:S05]  /*17290*/  BSYNC.RECONVERGENT B1 ;  /* 0x0000000000017941 */ /* 0x000fea0003800200 */
.L_x_18536:
        /* <DEDUP_REMOVED lines=11> */
.L_x_18535:
        /* <DEDUP_REMOVED lines=16> */
.L_x_18544:
        /* <DEDUP_REMOVED lines=13> */
.L_x_18546:
[----:B------:R-:W-:Y:S05]  /*17520*/  BSYNC.RECONVERGENT B2 ;  /* 0x0000000000027941 */ /* 0x000fea0003800200 */
.L_x_18545:
        /* <DEDUP_REMOVED lines=58> */
[----:B------:R-:W-:Y:S01]  /*178d0*/  IMAD.MOV.U32 R95, RZ, RZ, R96 ;  /* 0x000000ffff5f7224 */ /* 0x000fe200078e0060 */
[----:B------:R-:W-:-:S07]  /*178e0*/  MOV R96, R94 ;  /* 0x0000005e00607202 */ /* 0x000fce0000000f00 */
.L_x_18543:
[----:B------:R-:W-:Y:S05]  /*178f0*/  BSYNC.RECONVERGENT B1 ;  /* 0x0000000000017941 */ /* 0x000fea0003800200 */
.L_x_18542:
[----:B------:R-:W-:Y:S01]  /*17900*/  I2FP.F32.U32 R6, R95 ;  /* 0x0000005f00067245 */ /* 0x000fe20000201000 */
[----:B------:R-:W-:Y:S02]  /*17910*/  HFMA2 R95, -RZ, RZ, 0.1171875, 0 ;  /* 0x2f800000ff5f7431 */ /* 0x000fe400000001ff */
        /* <DEDUP_REMOVED lines=9> */
.L_x_18541:
        /* <DEDUP_REMOVED lines=20> */
.L_x_18550:
        /* <DEDUP_REMOVED lines=13> */
.L_x_18552:
[----:B------:R-:W-:Y:S05]  /*17bc0*/  BSYNC.RECONVERGENT B2 ;  /* 0x0000000000027941 */ /* 0x000fea0003800200 */
.L_x_18551:
        /* <DEDUP_REMOVED lines=59> */
[----:B------:R-:W-:-:S07]  /*17f80*/  LOP3.LUT R5, R112, UR6, R111, 0x96, !PT ;  /* 0x0000000670057c12 */ /* 0x000fce000f8e966f */
.L_x_18549:
[----:B------:R-:W-:Y:S05]  /*17f90*/  BSYNC.RECONVERGENT B1 ;  /* 0x0000000000017941 */ /* 0x000fea0003800200 */
.L_x_18548:
[----:B------:R-:W-:Y:S01]  /*17fa0*/  I2FP.F32.U32 R95, R95 ;  /* 0x0000005f005f7245 */ /* 0x000fe20000201000 */
[----:B------:R-:W-:-:S04]  /*17fb0*/  IMAD.MOV.U32 R96, RZ, RZ, 0x2f800000 ;  /* 0x2f800000ff607424 */ /* 0x000fc800078e00ff */
        /* <DEDUP_REMOVED lines=10> */
.L_x_18504:
[----:B--2---:R-:W-:Y:S01]  /*18060*/  HFMA2 R88, -RZ, RZ, 0, 0 ;  /* 0x00000000ff587431 */ /* 0x004fe200000001ff */
[----:B------:R-:W-:Y:S01]  /*18070*/  MOV R90, R6 ;  /* 0x00000006005a7202 */ /* 0x000fe20000000f00 */
[----:B01----:R-:W-:Y:S01]  /*18080*/  IMAD.MOV.U32 R96, RZ, RZ, R101 ;  /* 0x000000ffff607224 */ /* 0x003fe200078e0065 */
        /* <DEDUP_REMOVED lines=17> */
.L_x_18556:
        /* <DEDUP_REMOVED lines=13> */
.L_x_18558:
[----:B------:R-:W-:Y:S05]  /*18270*/  BSYNC.RECONVERGENT B2 ;  /* 0x0000000000027941 */ /* 0x000fea0003800200 */
.L_x_18557:
        /* <DEDUP_REMOVED lines=60> */
.L_x_18555:
[----:B------:R-:W-:Y:S05]  /*18640*/  BSYNC.RECONVERGENT B1 ;  /* 0x0000000000017941 */ /* 0x000fea0003800200 */
.L_x_18554:
        /* <DEDUP_REMOVED lines=11> */
.L_x_18553:
        /* <DEDUP_REMOVED lines=16> */
.L_x_18562:
        /* <DEDUP_REMOVED lines=13> */
.L_x_18564:
[----:B------:R-:W-:Y:S05]  /*188d0*/  BSYNC.RECONVERGENT B2 ;  /* 0x0000000000027941 */ /* 0x000fea0003800200 */
.L_x_18563:
        /* <DEDUP_REMOVED lines=60> */
.L_x_18561:
[----:B------:R-:W-:Y:S05]  /*18ca0*/  BSYNC.RECONVERGENT B1 ;  /* 0x0000000000017941 */ /* 0x000fea0003800200 */
.L_x_18560:
        /* <DEDUP_REMOVED lines=11> */
.L_x_18559:
        /* <DEDUP_REMOVED lines=16> */
.L_x_18568:
        /* <DEDUP_REMOVED lines=13> */
.L_x_18570:
[----:B------:R-:W-:Y:S05]  /*18f30*/  BSYNC.RECONVERGENT B2 ;  /* 0x0000000000027941 */ /* 0x000fea0003800200 */
.L_x_18569:
        /* <DEDUP_REMOVED lines=60> */
.L_x_18567:
[----:B------:R-:W-:Y:S05]  /*19300*/  BSYNC.RECONVERGENT B1 ;  /* 0x0000000000017941 */ /* 0x000fea0003800200 */
.L_x_18566:
        /* <DEDUP_REMOVED lines=11> */
.L_x_18565:
        /* <DEDUP_REMOVED lines=16> */
.L_x_18574:
        /* <DEDUP_REMOVED lines=13> */
.L_x_18576:
[----:B------:R-:W-:Y:S05]  /*19590*/  BSYNC.RECONVERGENT B2 ;  /* 0x0000000000027941 */ /* 0x000fea0003800200 */
.L_x_18575:
        /* <DEDUP_REMOVED lines=60> */
.L_x_18573:
[----:B------:R-:W-:Y:S05]  /*19960*/  BSYNC.RECONVERGENT B1 ;  /* 0x0000000000017941 */ /* 0x000fea0003800200 */
.L_x_18572:
        /* <DEDUP_REMOVED lines=11> */
.L_x_18571:
        /* <DEDUP_REMOVED lines=16> */
.L_x_18580:
        /* <DEDUP_REMOVED lines=13> */
.L_x_18582:
[----:B------:R-:W-:Y:S05]  /*19bf0*/  BSYNC.RECONVERGENT B2 ;  /* 0x0000000000027941 */ /* 0x000fea0003800200 */
.L_x_18581:
        /* <DEDUP_REMOVED lines=60> */
.L_x_18579:
[----:B------:R-:W-:Y:S05]  /*19fc0*/  BSYNC.RECONVERGENT B1 ;  /* 0x0000000000017941 */ /* 0x000fea0003800200 */
.L_x_18578:
        /* <DEDUP_REMOVED lines=11> */
.L_x_18577:
        /* <DEDUP_REMOVED lines=16> */
.L_x_18586:
        /* <DEDUP_REMOVED lines=13> */
.L_x_18588:
[----:B------:R-:W-:Y:S05]  /*1a250*/  BSYNC.RECONVERGENT B2 ;  /* 0x0000000000027941 */ /* 0x000fea0003800200 */
.L_x_18587:
        /* <DEDUP_REMOVED lines=60> */
.L_x_18585:
[----:B------:R-:W-:Y:S05]  /*1a620*/  BSYNC.RECONVERGENT B1 ;  /* 0x0000000000017941 */ /* 0x000fea0003800200 */
.L_x_18584:
        /* <DEDUP_REMOVED lines=11> */
.L_x_18583:
        /* <DEDUP_REMOVED lines=16> */
.L_x_18592:
        /* <DEDUP_REMOVED lines=13> */
.L_x_18594:
[----:B------:R-:W-:Y:S05]  /*1a8b0*/  BSYNC.RECONVERGENT B2 ;  /* 0x0000000000027941 */ /* 0x000fea0003800200 */
.L_x_18593:
        /* <DEDUP_REMOVED lines=60> */
.L_x_18591:
[----:B------:R-:W-:Y:S05]  /*1ac80*/  BSYNC.RECONVERGENT B1 ;  /* 0x0000000000017941 */ /* 0x000fea0003800200 */
.L_x_18590:
        /* <DEDUP_REMOVED lines=11> */
.L_x_18589:
        /* <DEDUP_REMOVED lines=20> */
.L_x_18597:
        /* <DEDUP_REMOVED lines=13> */
.L_x_18599:
[----:B------:R-:W-:Y:S05]  /*1af50*/  BSYNC.RECONVERGENT B2 ;  /* 0x0000000000027941 */ /* 0x000fea0003800200 */
.L_x_18598:
        /* <DEDUP_REMOVED lines=60> */
.L_x_18596:
[----:B------:R-:W-:Y:S05]  /*1b320*/  BSYNC.RECONVERGENT B1 ;  /* 0x0000000000017941 */ /* 0x000fea0003800200 */
.L_x_18595:
        /* <DEDUP_REMOVED lines=11> */
.L_x_18547:
[----:B------:R-:W0:Y:S02]  /*1b3e0*/  LDC.64 R96, c[0x0][0x3a8] ;  /* 0x0000ea00ff607b82 */ /* 0x000e240000000a00 */
[----:B0-----:R-:W-:-:S05]  /*1b3f0*/  IMAD.WIDE.U32 R96, R99, 0x20, R96 ;  /* 0x0000002063607825 */ /* 0x001fca00078e0060 */
[----:B------:R2:W-:Y:S04]  /*1b400*/  STG.E.128 desc[UR14][R96.64], R88 ;  /* 0x0000005860007986 */ /* 0x0005e8000c101d0e */
[----:B------:R2:W-:Y:S01]  /*1b410*/  STG.E.128 desc[UR14][R96.64+0x10], R92 ;  /* 0x0000105c60007986 */ /* 0x0005e2000c101d0e */
[----:B------:R-:W-:Y:S05]  /*1b420*/  @!P0 BRA `(.L_x_18503) ;  /* 0x0000000000508947 */ /* 0x000fea0003800000 */
[----:B--2---:R-:W-:Y:S02]  /*1b430*/  SHF.L.U32 R96, R108, 0x10, RZ ;  /* 0x000000106c607819 */ /* 0x004fe400000006ff */
[----:B------:R-:W-:Y:S02]  /*1b440*/  LOP3.LUT R112, R105, 0xff, RZ, 0xc0, !PT ;  /* 0x000000ff69707812 */ /* 0x000fe400078ec0ff */
[----:B------:R-:W-:Y:S02]  /*1b450*/  LOP3.LUT R97, R96, 0xff0000, RZ, 0xc0, !PT ;  /* 0x00ff000060617812 */ /* 0x000fe400078ec0ff */
[----:B------:R-:W-:Y:S01]  /*1b460*/  LOP3.LUT R96, R109, 0xffff, RZ, 0xc0, !PT ;  /* 0x0000ffff6d607812 */ /* 0x000fe200078ec0ff */
[----:B------:R-:W-:Y:S01]  /*1b470*/  IMAD.WIDE.U32 R112, R112, 0x1000000, RZ ;  /* 0x0100000070707825 */ /* 0x000fe200078e00ff */
[----:B------:R-:W-:Y:S02]  /*1b480*/  LOP3.LUT R110, R104, 0xff, RZ, 0xc0, !PT ;  /* 0x000000ff686e7812 */ /* 0x000fe400078ec0ff */
[----:B------:R-:W-:-:S02]  /*1b490*/  PRMT R96, R97, 0x4210, R96 ;  /* 0x0000421061607816 */ /* 0x000fc40000000060 */
[----:B------:R-:W-:Y:S01]  /*1b4a0*/  PRMT R97, R107, 0x7104, RZ ;  /* 0x000071046b617816 */ /* 0x000fe200000000ff */
[----:B------:R-:W-:-:S03]  /*1b4b0*/  IMAD.WIDE.U32 R110, R110, 0x10000, RZ ;  /* 0x000100006e6e7825 */ /* 0x000fc600078e00ff */
        /* <DEDUP_REMOVED lines=11> */
.L_x_18503:
[----:B------:R-:W-:Y:S05]  /*1b570*/  BSYNC.RECONVERGENT B0 ;  /* 0x0000000000007941 */ /* 0x000fea0003800200 */
.L_x_18502:
[----:B------:R-:W4:Y:S01]  /*1b580*/  LDL R112, [R1] ;  /* 0x0000000001707983 */ /* 0x000f220000100800 */
[----:B0123--:R-:W-:Y:S01]  /*1b590*/  FADD.FTZ R96, RZ, R64 ;  /* 0x00000040ff607221 */ /* 0x00ffe20000010000 */
        /* <DEDUP_REMOVED lines=133> */
.L_x_18601:
[----:B------:R-:W-:Y:S05]  /*1bdf0*/  BSYNC.RECONVERGENT B0 ;  /* 0x0000000000007941 */ /* 0x000fea0003800200 */
.L_x_18600:
        /* <DEDUP_REMOVED lines=13> */
.L_x_18603:
[----:B------:R-:W-:Y:S05]  /*1bed0*/  BSYNC.RECONVERGENT B0 ;  /* 0x0000000000007941 */ /* 0x000fea0003800200 */
.L_x_18602:
[----:B------:R-:W1:Y:S01]  /*1bee0*/  SHFL.DOWN PT, R111, R98, 0x4, 0x1f ;  /* 0x08801f00626f7f89 */ /* 0x000e6200000e0000 */
[-C--:B------:R-:W-:Y:S01]  /*1bef0*/  I2FP.F32.S32 R113, R98.reuse ;  /* 0x0000006200717245 */ /* 0x080fe20000201400 */
[----:B------:R-:W-:Y:S01]  /*1bf00*/  UISETP.GE.AND UP0, UPT, UR5, 0x1, UPT ;  /* 0x000000010500788c */ /* 0x000fe2000bf06270 */
        /* <DEDUP_REMOVED lines=13> */
[----:B------:R-:W-:-:S02]  /*1bfe0*/  FMUL.FTZ R114, R114, R99 ;  /* 0x0000006372727220 */ /* 0x000fc40000410000 */
[----:B------:R-:W2:Y:S01]  /*1bff0*/  SHFL.DOWN PT, R113, R110, 0x2, 0x1f ;  /* 0x08401f006e717f89 */ /* 0x000ea200000e0000 */
[----:B0-----:R-:W-:Y:S01]  /*1c000*/  FMUL.FTZ R111, R96, R111 ;  /* 0x0000006f606f7220 */ /* 0x001fe20000410000 */
[----:B-1----:R-:W-:-:S04]  /*1c010*/  FADD.FTZ R99, R112, R97 ;  /* 0x0000006170637221 */ /* 0x002fc80000010000 */
[----:B------:R-:W0:Y:S01]  /*1c020*/  SHFL.DOWN PT, R112, R111, 0x2, 0x1f ;  /* 0x08401f006f707f89 */ /* 0x000e2200000e0000 */
[----:B------:R-:W-:Y:S01]  /*1c030*/  FFMA.FTZ R96, R96, R114, R99 ;  /* 0x0000007260607223 */ /* 0x000fe20000010063 */
[----:B--2---:R-:W-:Y:S01]  /*1c040*/  IMAD.IADD R99, R110, 0x1, R113 ;  /* 0x000000016e637824 */ /* 0x004fe200078e0271 */
[----:B------:R-:W-:Y:S01]  /*1c050*/  I2FP.F32.S32 R113, R113 ;  /* 0x0000007100717245 */ /* 0x000fe20000201400 */
[----:B0-----:R-:W-:-:S04]  /*1c060*/  FADD.FTZ R97, R111, -R112 ;  /* 0x800000706f617221 */ /* 0x001fc80000010000 */
[----:B------:R-:W-:Y:S01]  /*1c070*/  FMUL.FTZ R123, R112, R113 ;  /* 0x00000071707b7220 */ /* 0x000fe20000410000 */
[----:B------:R-:W-:-:S03]  /*1c080*/  FMUL.FTZ R97, R97, R97 ;  /* 0x0000006161617220 */ /* 0x000fc60000410000 */
[C---:B------:R-:W-:Y:S02]  /*1c090*/  FFMA.FTZ R112, R98.reuse, R111, R123 ;  /* 0x0000006f62707223 */ /* 0x040fe4000001007b */
[----:B------:R-:W0:Y:S01]  /*1c0a0*/  SHFL.DOWN PT, R123, R96, 0x2, 0x1f ;  /* 0x08401f00607b7f89 */ /* 0x000e2200000e0000 */
[----:B------:R-:W-:Y:S01]  /*1c0b0*/  FMUL.FTZ R98, R98, R97 ;  /* 0x0000006162627220 */ /* 0x000fe20000410000 */
[----:B------:R-:W-:-:S03]  /*1c0c0*/  I2FP.F32.S32 R97, R99 ;  /* 0x0000006300617245 */ /* 0x000fc60000201400 */
[----:B------:R-:W-:Y:S01]  /*1c0d0*/  FMUL.FTZ R114, R98, R113 ;  /* 0x0000007162727220 */ /* 0x000fe20000410000 */
[----:B------:R-:W1:Y:S01]  /*1c0e0*/  MUFU.RCP R111, R97 ;  /* 0x00000061006f7308 */ /* 0x000e620000001000 */
[----:B------:R-:W2:Y:S01]  /*1c0f0*/  SHFL.DOWN PT, R98, R99, 0x1, 0x1f ;  /* 0x08201f0063627f89 */ /* 0x000ea200000e0000 */
[----:B-1----:R-:W-:Y:S01]  /*1c100*/  FMUL.FTZ R110, R111, R112 ;  /* 0x000000706f6e7220 */ /* 0x002fe20000410000 */
[----:B0-----:R-:W-:-:S04]  /*1c110*/  FADD.FTZ R112, R96, R123 ;  /* 0x0000007b60707221 */ /* 0x001fc80000010000 */
[----:B------:R-:W0:Y:S01]  /*1c120*/  SHFL.DOWN PT, R113, R110, 0x1, 0x1f ;  /* 0x08201f006e717f89 */ /* 0x000e2200000e0000 */
[----:B------:R-:W-:Y:S01]  /*1c130*/  FFMA.FTZ R111, R111, R114, R112 ;  /* 0x000000726f6f7223 */ /* 0x000fe20000010070 */
[-C--:B--2---:R-:W-:Y:S02]  /*1c140*/  IADD3 R114, PT, PT, R99, R98.reuse, RZ ;  /* 0x0000006263727210 */ /* 0x084fe40007ffe0ff */
[----:B------:R-:W-:Y:S02]  /*1c150*/  I2FP.F32.S32 R98, R98 ;  /* 0x0000006200627245 */ /* 0x000fe40000201400 */
[----:B------:R-:W1:Y:S01]  /*1c160*/  SHFL.DOWN PT, R112, R111, 0x1, 0x1f ;  /* 0x08201f006f707f89 */ /* 0x000e6200000e0000 */
[----:B------:R-:W-:-:S04]  /*1c170*/  I2FP.F32.S32 R114, R114 ;  /* 0x0000007200727245 */ /* 0x000fc80000201400 */
[----:B------:R-:W2:Y:S01]  /*1c180*/  MUFU.RCP R96, R114 ;  /* 0x0000007200607308 */ /* 0x000ea20000001000 */
[----:B0-----:R-:W-:Y:S01]  /*1c190*/  FADD.FTZ R123, R110, -R113 ;  /* 0x800000716e7b7221 */ /* 0x001fe20000010000 */
[----:B------:R-:W-:-:S03]  /*1c1a0*/  FMUL.FTZ R113, R113, R98 ;  /* 0x0000006271717220 */ /* 0x000fc60000410000 */
[----:B------:R-:W-:Y:S01]  /*1c1b0*/  FMUL.FTZ R124, R123, R123 ;  /* 0x0000007b7b7c7220 */ /* 0x000fe20000410000 */
[C---:B------:R-:W-:Y:S01]  /*1c1c0*/  FFMA.FTZ R113, R97.reuse, R110, R113 ;  /* 0x0000006e61717223 */ /* 0x040fe20000010071 */
[----:B------:R-:W-:Y:S02]  /*1c1d0*/  MOV R123, UR4 ;  /* 0x00000004007b7c02 */ /* 0x000fe40008000f00 */
[----:B------:R-:W-:Y:S01]  /*1c1e0*/  FMUL.FTZ R99, R97, R124 ;  /* 0x0000007c61637220 */ /* 0x000fe20000410000 */
[----:B-1----:R-:W-:Y:S01]  /*1c1f0*/  FADD.FTZ R97, R111, R112 ;  /* 0x000000706f617221 */ /* 0x002fe20000010000 */
[----:B--2---:R-:W-:Y:S01]  /*1c200*/  FMUL.FTZ R111, R96, R113 ;  /* 0x00000071606f7220 */ /* 0x004fe20000410000 */
[----:B------:R-:W0:Y:S01]  /*1c210*/  LDC R112, c[0x0][0x448] ;  /* 0x00011200ff707b82 */ /* 0x000e220000000800 */
[----:B------:R-:W-:-:S04]  /*1c220*/  FMUL.FTZ R99, R99, R98 ;  /* 0x0000006263637220 */ /* 0x000fc80000410000 */
[----:B------:R-:W-:Y:S01]  /*1c230*/  FFMA.FTZ R110, R96, R99, R97 ;  /* 0x00000063606e7223 */ /* 0x000fe20000010061 */
[----:B------:R-:W1:Y:S02]  /*1c240*/  SHFL.IDX PT, R111, R111, RZ, 0x1f ;  /* 0x00001fff6f6f7589 */ /* 0x000e6400000e0000 */
[----:B------:R-:W2:Y:S02]  /*1c250*/  @!P0 LDC.64 R98, c[0x0][0x3c0] ;  /* 0x0000f000ff628b82 */ /* 0x000ea40000000a00 */
[----:B------:R-:W0:Y:S01]  /*1c260*/  SHFL.IDX PT, R97, R110, RZ, 0x1f ;  /* 0x00001fff6e617589 */ /* 0x000e2200000e0000 */
[----:B-1----:R-:W-:Y:S01]  /*1c270*/  FMUL.FTZ R96, R111, R111 ;  /* 0x0000006f6f607220 */ /* 0x002fe20000410000 */
[----:B0-----:R-:W-:-:S04]  /*1c280*/  FFMA.FTZ R112, R97, UR25, R112 ;  /* 0x0000001961707c23 */ /* 0x001fc80008010070 */
[----:B------:R-:W-:Y:S02]  /*1c290*/  FSEL R113, R96, RZ, P4 ;  /* 0x000000ff60717208 */ /* 0x000fe40002000000 */
[----:B------:R-:W0:Y:S03]  /*1c2a0*/  @!P0 LDC.64 R96, c[0x0][0x3c8] ;  /* 0x0000f200ff608b82 */ /* 0x000e260000000a00 */
[----:B------:R-:W-:Y:S01]  /*1c2b0*/  FADD.FTZ R112, R112, R113 ;  /* 0x0000007170707221 */ /* 0x000fe20000010000 */
[----:B------:R-:W-:-:S04]  /*1c2c0*/  IMAD.U32 R113, RZ, RZ, UR4 ;  /* 0x00000004ff717e24 */ /* 0x000fc8000f8e00ff */
[----:B--2---:R-:W-:Y:S01]  /*1c2d0*/  @!P0 IMAD.WIDE R98, R113, 0x4, R98 ;  /* 0x0000000471628825 */ /* 0x004fe200078e0262 */
[----:B------:R-:W1:Y:S04]  /*1c2e0*/  MUFU.RSQ R112, R112 ;  /* 0x0000007000707308 */ /* 0x000e680000001400 */
[----:B------:R2:W-:Y:S01]  /*1c2f0*/  @!P0 STG.E desc[UR14][R98.64], R111 ;  /* 0x0000006f62008986 */ /* 0x0005e2000c10190e */
[----:B0-----:R-:W-:-:S05]  /*1c300*/  @!P0 IMAD.WIDE R96, R123, 0x4, R96 ;  /* 0x000000047b608825 */ /* 0x001fca00078e0260 */
        /* <DEDUP_REMOVED lines=8> */
[----:B------:R-:W-:-:S05]  /*1c390*/  IMAD.U32 R113, RZ, RZ, UR6 ;  /* 0x00000006ff717e24 */ /* 0x000fca000f8e00ff */
[----:B------:R-:W-:Y:S01]  /*1c3a0*/  LEA.HI.SX32 R113, R113, R122, 0x1d ;  /* 0x0000007a71717211 */ /* 0x000fe200078feaff */
[----:B------:R-:W-:Y:S06]  /*1c3b0*/  @!P1 BRA `(.L_x_18606) ;  /* 0x0000000000c09947 */ /* 0x000fec0003800000 */
[----:B--2---:R-:W-:Y:S01]  /*1c3c0*/  FADD.FTZ R97, R64, -R114 ;  /* 0x8000007240617221 */ /* 0x004fe20000010000 */
[----:B-----5:R-:W-:Y:S02]  /*1c3d0*/  HADD2.F32 R110, -RZ, R116.H0_H0 ;  /* 0x20000074ff6e7230 */ /* 0x020fe40000004100 */
[--C-:B------:R-:W-:Y:S02]  /*1c3e0*/  HADD2.F32 R96, -RZ, R8.reuse.H0_H0 ;  /* 0x20000008ff607230 */ /* 0x100fe40000004100 */
[----:B------:R-:W-:Y:S01]  /*1c3f0*/  FMUL.FTZ R97, R112, R97 ;  /* 0x0000006170617220 */ /* 0x000fe20000410000 */
[----:B------:R-:W-:Y:S02]  /*1c400*/  HADD2.F32 R99, -RZ, R8.H1_H1 ;  /* 0x30000008ff637230 */ /* 0x000fe40000004100 */
[----:B------:R-:W-:Y:S02]  /*1c410*/  HADD2.F32 R98, -RZ, R117.H0_H0 ;  /* 0x20000075ff627230 */ /* 0x000fe40000004100 */
[----:B------:R-:W-:Y:S01]  /*1c420*/  FFMA.FTZ R110, R97, R110, R96 ;  /* 0x0000006e616e7223 */ /* 0x000fe20000010060 */
[----:B------:R-:W-:Y:S01]  /*1c430*/  FADD.FTZ R97, R65, -R114 ;  /* 0x8000007241617221 */ /* 0x000fe20000010000 */
[----:B------:R-:W-:-:S02]  /*1c440*/  HADD2.F32 R122, -RZ, R9.H0_H0 ;  /* 0x20000009ff7a7230 */ /* 0x000fc40000004100 */
[----:B------:R-:W-:Y:S02]  /*1c450*/  HADD2.F32 R123, -RZ, R10.H1_H1 ;  /* 0x3000000aff7b7230 */ /* 0x000fe40000004100 */
[----:B------:R-:W-:Y:S01]  /*1c460*/  FMUL.FTZ R96, R112, R97 ;  /* 0x0000006170607220 */ /* 0x000fe20000410000 */
[----:B------:R-:W-:Y:S02]  /*1c470*/  HADD2.F32 R97, -RZ, R116.H1_H1 ;  /* 0x30000074ff617230 */ /* 0x000fe40000004100 */
[----:B------:R-:W-:Y:S02]  /*1c480*/  HADD2.F32 R124, -RZ, R119.H0_H0 ;  /* 0x20000077ff7c7230 */ /* 0x000fe40000004100 */
[----:B------:R-:W-:Y:S02]  /*1c490*/  HADD2.F32 R125, -RZ, R11.H1_H1 ;  /* 0x3000000bff7d7230 */ /* 0x000fe40000004100 */
[----:B------:R-:W-:Y:S01]  /*1c4a0*/  FFMA.FTZ R96, R96, R97, R99 ;  /* 0x0000006160607223 */ /* 0x000fe20000010063 */
[--C-:B------:R-:W-:Y:S01]  /*1c4b0*/  FADD.FTZ R97, R66, -R114.reuse ;  /* 0x8000007242617221 */ /* 0x100fe20000010000 */
[----:B------:R-:W-:-:S03]  /*1c4c0*/  FADD.FTZ R99, R68, -R114 ;  /* 0x8000007244637221 */ /* 0x000fc60000010000 */
[C---:B------:R-:W-:Y:S01]  /*1c4d0*/  FMUL.FTZ R97, R112.reuse, R97 ;  /* 0x0000006170617220 */ /* 0x040fe20000410000 */
[----:B------:R-:W-:Y:S01]  /*1c4e0*/  FMUL.FTZ R99, R112, R99 ;  /* 0x0000006370637220 */ /* 0x000fe20000410000 */
[----:B------:R-:W-:Y:S02]  /*1c4f0*/  F2FP.F16.F32.PACK_AB R96, R96, R110 ;  /* 0x0000006e6060723e */ /* 0x000fe400000000ff */
[----:B------:R-:W-:Y:S01]  /*1c500*/  FFMA.FTZ R111, R97, R98, R122 ;  /* 0x00000062616f7223 */ /* 0x000fe2000001007a */
[----:B------:R-:W-:Y:S01]  /*1c510*/  FADD.FTZ R97, R67, -R114 ;  /* 0x8000007243617221 */ /* 0x000fe20000010000 */
[----:B------:R-:W-:Y:S02]  /*1c520*/  HADD2.F32 R98, -RZ, R117.H1_H1 ;  /* 0x30000075ff627230 */ /* 0x000fe40000004100 */
[----:B------:R-:W-:Y:S02]  /*1c530*/  HADD2.F32 R122, -RZ, R9.H1_H1 ;  /* 0x30000009ff7a7230 */ /* 0x000fe40000004100 */
[----:B------:R-:W-:-:S04]  /*1c540*/  FMUL.FTZ R97, R112, R97 ;  /* 0x0000006170617220 */ /* 0x000fc80000410000 */
[----:B------:R-:W-:Y:S01]  /*1c550*/  FFMA.FTZ R97, R97, R98, R122 ;  /* 0x0000006261617223 */ /* 0x000fe2000001007a */
[----:B------:R-:W-:Y:S02]  /*1c560*/  HADD2.F32 R122, -RZ, R118.H0_H0 ;  /* 0x20000076ff7a7230 */ /* 0x000fe40000004100 */
[----:B------:R-:W-:Y:S02]  /*1c570*/  HADD2.F32 R98, -RZ, R10.H0_H0 ;  /* 0x2000000aff627230 */ /* 0x000fe40000004100 */
[----:B------:R-:W-:Y:S02]  /*1c580*/  F2FP.F16.F32.PACK_AB R97, R97, R111 ;  /* 0x0000006f6161723e */ /* 0x000fe400000000ff */
[----:B------:R-:W0:Y:S01]  /*1c590*/  LDC.64 R110, c[0x0][0x428] ;  /* 0x00010a00ff6e7b82 */ /* 0x000e220000000a00 */
[----:B------:R-:W-:Y:S01]  /*1c5a0*/  FFMA.FTZ R122, R99, R122, R98 ;  /* 0x0000007a637a7223 */ /* 0x000fe20000010062 */
[----:B------:R-:W-:-:S04]  /*1c5b0*/  FADD.FTZ R99, R69, -R114 ;  /* 0x8000007245637221 */ /* 0x000fc80000010000 */
[----:B------:R-:W-:Y:S01]  /*1c5c0*/  FMUL.FTZ R98, R112, R99 ;  /* 0x0000006370627220 */ /* 0x000fe20000410000 */
[----:B------:R-:W-:-:S05]  /*1c5d0*/  HADD2.F32 R99, -RZ, R118.H1_H1 ;  /* 0x30000076ff637230 */ /* 0x000fca0000004100 */
[----:B------:R-:W-:Y:S01]  /*1c5e0*/  FFMA.FTZ R98, R98, R99, R123 ;  /* 0x0000006362627223 */ /* 0x000fe2000001007b */
[----:B------:R-:W-:Y:S01]  /*1c5f0*/  FADD.FTZ R99, R70, -R114 ;  /* 0x8000007246637221 */ /* 0x000fe20000010000 */
[----:B------:R-:W-:-:S03]  /*1c600*/  HADD2.F32 R123, -RZ, R11.H0_H0 ;  /* 0x2000000bff7b7230 */ /* 0x000fc60000004100 */
[----:B------:R-:W-:Y:S01]  /*1c610*/  FMUL.FTZ R99, R112, R99 ;  /* 0x0000006370637220 */ /* 0x000fe20000410000 */
[----:B------:R-:W-:-:S03]  /*1c620*/  F2FP.F16.F32.PACK_AB R98, R98, R122 ;  /* 0x0000007a6262723e */ /* 0x000fc600000000ff */
[----:B------:R-:W-:Y:S01]  /*1c630*/  FFMA.FTZ R99, R99, R124, R123 ;  /* 0x0000007c63637223 */ /* 0x000fe2000001007b */
[----:B------:R-:W-:Y:S01]  /*1c640*/  FADD.FTZ R123, R71, -R114 ;  /* 0x80000072477b7221 */ /* 0x000fe20000010000 */
[----:B------:R-:W-:Y:S02]  /*1c650*/  HADD2.F32 R124, -RZ, R119.H1_H1 ;  /* 0x30000077ff7c7230 */ /* 0x000fe40000004100 */
[----:B0-----:R-:W-:-:S04]  /*1c660*/  IMAD.WIDE.U32 R110, R113, 0x10, R110 ;  /* 0x00000010716e7825 */ /* 0x001fc800078e006e */
[----:B------:R-:W-:Y:S01]  /*1c670*/  FMUL.FTZ R123, R112, R123 ;  /* 0x0000007b707b7220 */ /* 0x000fe20000410000 */
[----:B------:R-:W-:-:S03]  /*1c680*/  IADD3 R113, PT, PT, R113, 0x100, RZ ;  /* 0x0000010071717810 */ /* 0x000fc60007ffe0ff */
[----:B------:R-:W-:-:S05]  /*1c690*/  FFMA.FTZ R124, R123, R124, R125 ;  /* 0x0000007c7b7c7223 */ /* 0x000fca000001007d */
[----:B------:R-:W-:-:S05]  /*1c6a0*/  F2FP.F16.F32.PACK_AB R99, R124, R99 ;  /* 0x000000637c63723e */ /* 0x000fca00000000ff */
[----:B------:R0:W-:Y:S02]  /*1c6b0*/  STG.E.128 desc[UR14][R110.64], R96 ;  /* 0x000000606e007986 */ /* 0x0001e4000c101d0e */
.L_x_18606:
[----:B------:R-:W-:Y:S05]  /*1c6c0*/  BSYNC.RECONVERGENT B0 ;  /* 0x0000000000007941 */ /* 0x000fea0003800200 */
.L_x_18605:
[----:B------:R-:W-:Y:S01]  /*1c6d0*/  ISETP.NE.AND P0, PT, R120, RZ, PT ;  /* 0x000000ff7800720c */ /* 0x000fe20003f05270 */
[----:B------:R-:W-:-:S12]  /*1c6e0*/  BSSY.RECONVERGENT B0, `(.L_x_18607) ;  /* 0x0000032000007945 */ /* 0x000fd80003800200 */
[----:B------:R-:W-:Y:S05]  /*1c6f0*/  @!P0 BRA `(.L_x_18608) ;  /* 0x0000000000c08947 */ /* 0x000fea0003800000 */
[--C-:B0-2---:R-:W-:Y:S01]  /*1c700*/  FADD.FTZ R97, R72, -R114.reuse ;  /* 0x8000007248617221 */ /* 0x105fe20000010000 */
[----:B-----5:R-:W-:Y:S02]  /*1c710*/  HADD2.F32 R99, -RZ, R20.H0_H0 ;  /* 0x20000014ff637230 */ /* 0x020fe40000004100 */
[----:B------:R-:W-:Y:S01]  /*1c720*/  FADD.FTZ R125, R79, -R114 ;  /* 0x800000724f7d7221 */ /* 0x000fe20000010000 */
[--C-:B------:R-:W-:Y:S02]  /*1c730*/  HADD2.F32 R98, -RZ, R16.reuse.H1_H1 ;  /* 0x30000010ff627230 */ /* 0x100fe40000004100 */
[C---:B------:R-:W-:Y:S01]  /*1c740*/  FMUL.FTZ R96, R112.reuse, R97 ;  /* 0x0000006170607220 */ /* 0x040fe20000410000 */
[----:B------:R-:W-:Y:S02]  /*1c750*/  HADD2.F32 R97, -RZ, R16.H0_H0 ;  /* 0x20000010ff617230 */ /* 0x000fe40000004100 */
[----:B------:R-:W-:Y:S01]  /*1c760*/  FMUL.FTZ R125, R112, R125 ;  /* 0x0000007d707d7220 */ /* 0x000fe20000410000 */
[----:B------:R-:W-:-:S02]  /*1c770*/  HADD2.F32 R110, -RZ, R20.H1_H1 ;  /* 0x30000014ff6e7230 */ /* 0x000fc40000004100 */
[----:B------:R-:W-:Y:S02]  /*1c780*/  HADD2.F32 R123, -RZ, R22.H0_H0 ;  /* 0x20000016ff7b7230 */ /* 0x000fe40000004100 */
[----:B------:R-:W-:Y:S01]  /*1c790*/  FFMA.FTZ R96, R96, R97, R99 ;  /* 0x0000006160607223 */ /* 0x000fe20000010063 */
[--C-:B------:R-:W-:Y:S01]  /*1c7a0*/  FADD.FTZ R97, R73, -R114.reuse ;  /* 0x8000007249617221 */ /* 0x100fe20000010000 */
[----:B------:R-:W-:Y:S01]  /*1c7b0*/  FADD.FTZ R99, R75, -R114 ;  /* 0x800000724b637221 */ /* 0x000fe20000010000 */
[----:B------:R-:W-:Y:S02]  /*1c7c0*/  HADD2.F32 R120, -RZ, R18.H1_H1 ;  /* 0x30000012ff787230 */ /* 0x000fe40000004100 */
[C---:B------:R-:W-:Y:S01]  /*1c7d0*/  FMUL.FTZ R97, R112.reuse, R97 ;  /* 0x0000006170617220 */ /* 0x040fe20000410000 */
[----:B------:R-:W-:Y:S01]  /*1c7e0*/  FMUL.FTZ R99, R112, R99 ;  /* 0x0000006370637220 */ /* 0x000fe20000410000 */
[----:B------:R-:W-:Y:S02]  /*1c7f0*/  HADD2.F32 R122, -RZ, R22.H1_H1 ;  /* 0x30000016ff7a7230 */ /* 0x000fe40000004100 */
[----:B------:R-:W-:Y:S01]  /*1c800*/  FFMA.FTZ R111, R97, R98, R110 ;  /* 0x00000062616f7223 */ /* 0x000fe2000001006e */
[----:B------:R-:W-:Y:S01]  /*1c810*/  FADD.FTZ R97, R74, -R114 ;  /* 0x800000724a617221 */ /* 0x000fe20000010000 */
[----:B------:R-:W-:-:S02]  /*1c820*/  HADD2.F32 R98, -RZ, R17.H0_H0 ;  /* 0x20000011ff627230 */ /* 0x000fc40000004100 */
[----:B------:R-:W-:Y:S02]  /*1c830*/  HADD2.F32 R110, -RZ, R21.H0_H0 ;  /* 0x20000015ff6e7230 */ /* 0x000fe40000004100 */
[----:B------:R-:W-:Y:S01]  /*1c840*/  FMUL.FTZ R97, R112, R97 ;  /* 0x0000006170617220 */ /* 0x000fe20000410000 */
[----:B------:R-:W-:-:S03]  /*1c850*/  F2FP.F16.F32.PACK_AB R96, R111, R96 ;  /* 0x000000606f60723e */ /* 0x000fc600000000ff */
[----:B------:R-:W-:Y:S01]  /*1c860*/  FFMA.FTZ R97, R97, R98, R110 ;  /* 0x0000006261617223 */ /* 0x000fe2000001006e */
[----:B------:R-:W-:Y:S02]  /*1c870*/  HADD2.F32 R110, -RZ, R17.H1_H1 ;  /* 0x30000011ff6e7230 */ /* 0x000fe40000004100 */
[----:B------:R-:W-:-:S05]  /*1c880*/  HADD2.F32 R98, -RZ, R21.H1_H1 ;  /* 0x30000015ff627230 */ /* 0x000fca0000004100 */
[----:B------:R-:W-:Y:S01]  /*1c890*/  FFMA.FTZ R110, R99, R110, R98 ;  /* 0x0000006e636e7223 */ /* 0x000fe20000010062 */
[----:B------:R-:W-:-:S04]  /*1c8a0*/  FADD.FTZ R99, R76, -R114 ;  /* 0x800000724c637221 */ /* 0x000fc80000010000 */
[----:B------:R-:W-:Y:S01]  /*1c8b0*/  FMUL.FTZ R98, R112, R99 ;  /* 0x0000006370627220 */ /* 0x000fe20000410000 */
[----:B------:R-:W-:Y:S01]  /*1c8c0*/  HADD2.F32 R99, -RZ, R18.H0_H0 ;  /* 0x20000012ff637230 */ /* 0x000fe20000004100 */
[----:B------:R-:W-:Y:S02]  /*1c8d0*/  F2FP.F16.F32.PACK_AB R97, R110, R97 ;  /* 0x000000616e61723e */ /* 0x000fe400000000ff */
[----:B------:R-:W0:Y:S02]  /*1c8e0*/  LDC.64 R110, c[0x0][0x428] ;  /* 0x00010a00ff6e7b82 */ /* 0x000e240000000a00 */
        /* <DEDUP_REMOVED lines=11> */
[----:B------:R-:W-:Y:S02]  /*1c9a0*/  HADD2.F32 R122, -RZ, R23.H1_H1 ;  /* 0x30000017ff7a7230 */ /* 0x000fe40000004100 */
[----:B0-----:R-:W-:-:S04]  /*1c9b0*/  IMAD.WIDE.U32 R110, R113, 0x10, R110 ;  /* 0x00000010716e7825 */ /* 0x001fc800078e006e */
[----:B------:R-:W-:Y:S01]  /*1c9c0*/  FFMA.FTZ R120, R125, R120, R122 ;  /* 0x000000787d787223 */ /* 0x000fe2000001007a */
[----:B------:R-:W-:-:S04]  /*1c9d0*/  VIADD R113, R113, 0x100 ;  /* 0x0000010071717836 */ /* 0x000fc80000000000 */
[----:B------:R-:W-:-:S05]  /*1c9e0*/  F2FP.F16.F32.PACK_AB R99, R120, R99 ;  /* 0x000000637863723e */ /* 0x000fca00000000ff */
[----:B------:R1:W-:Y:S02]  /*1c9f0*/  STG.E.128 desc[UR14][R110.64], R96 ;  /* 0x000000606e007986 */ /* 0x0003e4000c101d0e */
.L_x_18608:
[----:B------:R-:W-:Y:S05]  /*1ca00*/  BSYNC.RECONVERGENT B0 ;  /* 0x0000000000007941 */ /* 0x000fea0003800200 */
.L_x_18607:
[----:B------:R-:W-:Y:S04]  /*1ca10*/  BSSY.RECONVERGENT B0, `(.L_x_18609) ;  /* 0x0000032000007945 */ /* 0x000fe80003800200 */
[----:B------:R-:W-:Y:S05]  /*1ca20*/  @!P2 BRA `(.L_x_18610) ;  /* 0x0000000000c0a947 */ /* 0x000fea0003800000 */
[--C-:B012---:R-:W-:Y:S01]  /*1ca30*/  FADD.FTZ R97, R80, -R114.reuse ;  /* 0x8000007250617221 */ /* 0x107fe20000010000 */
        /* <DEDUP_REMOVED lines=42> */
[C---:B0-----:R-:W-:Y:S01]  /*1cce0*/  IMAD.WIDE.U32 R110, R113.reuse, 0x10, R110 ;  /* 0x00000010716e7825 */ /* 0x041fe200078e006e */
[----:B------:R-:W-:-:S03]  /*1ccf0*/  IADD3 R113, PT, PT, R113, 0x100, RZ ;  /* 0x0000010071717810 */ /* 0x000fc60007ffe0ff */
[----:B------:R-:W-:-:S05]  /*1cd00*/  FFMA.FTZ R120, R125, R120, R122 ;  /* 0x000000787d787223 */ /* 0x000fca000001007a */
[----:B------:R-:W-:-:S05]  /*1cd10*/  F2FP.F16.F32.PACK_AB R99, R120, R99 ;  /* 0x000000637863723e */ /* 0x000fca00000000ff */
[----:B------:R3:W-:Y:S02]  /*1cd20*/  STG.E.128 desc[UR14][R110.64], R96 ;  /* 0x000000606e007986 */ /* 0x0007e4000c101d0e */
.L_x_18610:
[----:B------:R-:W-:Y:S05]  /*1cd30*/  BSYNC.RECONVERGENT B0 ;  /* 0x0000000000007941 */ /* 0x000fea0003800200 */
.L_x_18609:
[----:B------:R-:W-:Y:S04]  /*1cd40*/  BSSY.RECONVERGENT B0, `(.L_x_18604) ;  /* 0x0000031000007945 */ /* 0x000fe80003800200 */
[----:B------:R-:W-:Y:S05]  /*1cd50*/  @!P3 BRA `(.L_x_18611) ;  /* 0x0000000000bcb947 */ /* 0x000fea0003800000 */
[--C-:B0123--:R-:W-:Y:S01]  /*1cd60*/  FADD.FTZ R97, R88, -R114.reuse ;  /* 0x8000007258617221 */ /* 0x10ffe20000010000 */
[----:B-----5:R-:W-:Y:S02]  /*1cd70*/  HADD2.F32 R96, -RZ, R40.H0_H0 ;  /* 0x20000028ff607230 */ /* 0x020fe40000004100 */
[----:B------:R-:W-:Y:S01]  /*1cd80*/  FADD.FTZ R125, R95, -R114 ;  /* 0x800000725f7d7221 */ /* 0x000fe20000010000 */
[--C-:B------:R-:W-:Y:S02]  /*1cd90*/  HADD2.F32 R98, -RZ, R44.reuse.H0_H0 ;  /* 0x2000002cff627230 */ /* 0x100fe40000004100 */
[C---:B------:R-:W-:Y:S01]  /*1cda0*/  FMUL.FTZ R97, R112.reuse, R97 ;  /* 0x0000006170617220 */ /* 0x040fe20000410000 */
[----:B------:R-:W-:Y:S02]  /*1cdb0*/  HADD2.F32 R99, -RZ, R44.H1_H1 ;  /* 0x3000002cff637230 */ /* 0x000fe40000004100 */
[----:B------:R-:W-:Y:S01]  /*1cdc0*/  FMUL.FTZ R125, R112, R125 ;  /* 0x0000007d707d7220 */ /* 0x000fe20000410000 */
[----:B------:R-:W-:-:S02]  /*1cdd0*/  HADD2.F32 R120, -RZ, R41.H0_H0 ;  /* 0x20000029ff787230 */ /* 0x000fc40000004100 */
[----:B------:R-:W-:Y:S01]  /*1cde0*/  FFMA.FTZ R123, R97, R96, R98 ;  /* 0x00000060617b7223 */ /* 0x000fe20000010062 */
[----:B------:R-:W-:Y:S01]  /*1cdf0*/  FADD.FTZ R97, R89, -R114 ;  /* 0x8000007259617221 */ /* 0x000fe20000010000 */
[--C-:B------:R-:W-:Y:S02]  /*1ce00*/  HADD2.F32 R98, -RZ, R45.reuse.H0_H0 ;  /* 0x2000002dff627230 */ /* 0x100fe40000004100 */
[----:B------:R-:W-:Y:S02]  /*1ce10*/  HADD2.F32 R110, -RZ, R45.H1_H1 ;  /* 0x3000002dff6e7230 */ /* 0x000fe40000004100 */
[----:B------:R-:W-:Y:S01]  /*1ce20*/  FMUL.FTZ R96, R112, R97 ;  /* 0x0000006170607220 */ /* 0x000fe20000410000 */
[----:B------:R-:W-:Y:S02]  /*1ce30*/  HADD2.F32 R97, -RZ, R40.H1_H1 ;  /* 0x30000028ff617230 */ /* 0x000fe40000004100 */
[--C-:B------:R-:W-:Y:S02]  /*1ce40*/  HADD2.F32 R111, -RZ, R46.reuse.H0_H0 ;  /* 0x2000002eff6f7230 */ /* 0x100fe40000004100 */
[----:B------:R-:W-:-:S02]  /*1ce50*/  HADD2.F32 R122, -RZ, R46.H1_H1 ;  /* 0x3000002eff7a7230 */ /* 0x000fc40000004100 */
[----:B------:R-:W-:Y:S01]  /*1ce60*/  FFMA.FTZ R96, R96, R97, R99 ;  /* 0x0000006160607223 */ /* 0x000fe20000010063 */
[--C-:B------:R-:W-:Y:S01]  /*1ce70*/  FADD.FTZ R97, R90, -R114.reuse ;  /* 0x800000725a617221 */ /* 0x100fe20000010000 */
[----:B------:R-:W-:-:S03]  /*1ce80*/  FADD.FTZ R99, R92, -R114 ;  /* 0x800000725c637221 */ /* 0x000fc60000010000 */
[----:B------:R-:W-:Y:S01]  /*1ce90*/  FMUL.FTZ R97, R112, R97 ;  /* 0x0000006170617220 */ /* 0x000fe20000410000 */
[----:B------:R-:W-:-:S03]  /*1cea0*/  F2FP.F16.F32.PACK_AB R96, R96, R123 ;  /* 0x0000007b6060723e */ /* 0x000fc600000000ff */
[----:B------:R-:W-:Y:S01]  /*1ceb0*/  FFMA.FTZ R120, R97, R120, R98 ;  /* 0x0000007861787223 */ /* 0x000fe20000010062 */
[----:B------:R-:W-:Y:S01]  /*1cec0*/  FADD.FTZ R97, R91, -R114 ;  /* 0x800000725b617221 */ /* 0x000fe20000010000 */
[----:B------:R-:W-:-:S03]  /*1ced0*/  HADD2.F32 R98, -RZ, R41.H1_H1 ;  /* 0x30000029ff627230 */ /* 0x000fc60000004100 */
[----:B------:R-:W-:-:S04]  /*1cee0*/  FMUL.FTZ R97, R112, R97 ;  /* 0x0000006170617220 */ /* 0x000fc80000410000 */
[----:B------:R-:W-:Y:S01]  /*1cef0*/  FFMA.FTZ R97, R97, R98, R110 ;  /* 0x0000006261617223 */ /* 0x000fe2000001006e */
[----:B------:R-:W-:Y:S01]  /*1cf00*/  FMUL.FTZ R98, R112, R99 ;  /* 0x0000006370627220 */ /* 0x000fe20000410000 */
[--C-:B------:R-:W-:Y:S02]  /*1cf10*/  HADD2.F32 R99, -RZ, R42.reuse.H0_H0 ;  /* 0x2000002aff637230 */ /* 0x100fe40000004100 */
[----:B------:R-:W-:Y:S01]  /*1cf20*/  HADD2.F32 R110, -RZ, R42.H1_H1 ;  /* 0x3000002aff6e7230 */ /* 0x000fe20000004100 */
[----:B------:R-:W-:Y:S02]  /*1cf30*/  F2FP.F16.F32.PACK_AB R97, R97, R120 ;  /* 0x000000786161723e */ /* 0x000fe400000000ff */
[----:B------:R-:W-:Y:S01]  /*1cf40*/  FFMA.FTZ R98, R98, R99, R111 ;  /* 0x0000006362627223 */ /* 0x000fe2000001006f */
[----:B------:R-:W-:-:S04]  /*1cf50*/  FADD.FTZ R99, R93, -R114 ;  /* 0x800000725d637221 */ /* 0x000fc80000010000 */
[----:B------:R-:W-:-:S04]  /*1cf60*/  FMUL.FTZ R99, R112, R99 ;  /* 0x0000006370637220 */ /* 0x000fc80000410000 */
[----:B------:R-:W-:Y:S01]  /*1cf70*/  FFMA.FTZ R111, R99, R110, R122 ;  /* 0x0000006e636f7223 */ /* 0x000fe2000001007a */
[----:B------:R-:W-:Y:S01]  /*1cf80*/  FADD.FTZ R99, R94, -R114 ;  /* 0x800000725e637221 */ /* 0x000fe20000010000 */
[----:B------:R-:W-:Y:S02]  /*1cf90*/  HADD2.F32 R110, -RZ, R43.H0_H0 ;  /* 0x2000002bff6e7230 */ /* 0x000fe40000004100 */
[--C-:B------:R-:W-:Y:S02]  /*1cfa0*/  HADD2.F32 R122, -RZ, R47.reuse.H0_H0 ;  /* 0x2000002fff7a7230 */ /* 0x100fe40000004100 */
[----:B------:R-:W-:Y:S01]  /*1cfb0*/  FMUL.FTZ R99, R112, R99 ;  /* 0x0000006370637220 */ /* 0x000fe20000410000 */
[----:B------:R-:W-:Y:S01]  /*1cfc0*/  HADD2.F32 R112, -RZ, R47.H1_H1 ;  /* 0x3000002fff707230 */ /* 0x000fe20000004100 */
[----:B------:R-:W-:Y:S02]  /*1cfd0*/  F2FP.F16.F32.PACK_AB R98, R111, R98 ;  /* 0x000000626f62723e */ /* 0x000fe400000000ff */
[----:B------:R-:W-:Y:S01]  /*1cfe0*/  FFMA.FTZ R99, R99, R110, R122 ;  /* 0x0000006e63637223 */ /* 0x000fe2000001007a */
[----:B------:R-:W-:-:S05]  /*1cff0*/  HADD2.F32 R110, -RZ, R43.H1_H1 ;  /* 0x3000002bff6e7230 */ /* 0x000fca0000004100 */
[----:B------:R-:W-:-:S05]  /*1d000*/  FFMA.FTZ R110, R125, R110, R112 ;  /* 0x0000006e7d6e7223 */ /* 0x000fca0000010070 */
[----:B------:R-:W-:Y:S02]  /*1d010*/  F2FP.F16.F32.PACK_AB R99, R110, R99 ;  /* 0x000000636e63723e */ /* 0x000fe400000000ff */
[----:B------:R-:W0:Y:S02]  /*1d020*/  LDC.64 R110, c[0x0][0x428] ;  /* 0x00010a00ff6e7b82 */ /* 0x000e240000000a00 */
[----:B0-----:R-:W-:-:S05]  /*1d030*/  IMAD.WIDE.U32 R110, R113, 0x10, R110 ;  /* 0x00000010716e7825 */ /* 0x001fca00078e006e */
[----:B------:R4:W-:Y:S02]  /*1d040*/  STG.E.128 desc[UR14][R110.64], R96 ;  /* 0x000000606e007986 */ /* 0x0009e4000c101d0e */
.L_x_18611:
[----:B------:R-:W-:Y:S05]  /*1d050*/  BSYNC.RECONVERGENT B0 ;  /* 0x0000000000007941 */ /* 0x000fea0003800200 */
.L_x_18604:
[----:B------:R-:W-:Y:S02]  /*1d060*/  UIADD3 UR4, UPT, UPT, UR4, UR20, URZ ;  /* 0x0000001404047290 */ /* 0x000fe4000fffe0ff */
[----:B------:R-:W-:Y:S02]  /*1d070*/  UPLOP3.LUT UP1, UPT, UPT, UPT, UP1, 0x40, 0x4 ;  /* 0x000000000004789c */ /* 0x000fe40003f2e810 */
[----:B------:R-:W-:-:S09]  /*1d080*/  UISETP.GE.AND UP0, UPT, UR4, UR21, UPT ;  /* 0x000000150400728c */ /* 0x000fd2000bf06270 */
[----:B------:R-:W-:Y:S05]  /*1d090*/  BRA.U !UP0, `(.L_x_18612) ;  /* 0xfffffe3d086c7547 */ /* 0x000fea000b83ffff */
[----:B------:R-:W-:Y:S05]  /*1d0a0*/  EXIT ;  /* 0x000000000000794d */ /* 0x000fea0003800000 */
.L_x_18613:
        /* <DEDUP_REMOVED lines=13> */
.L_x_27570:


//--------------------- .text._ZN10layer_norm13ln_fwd_kernelINS_13Kernel_traitsI6__halfS2_fS2_fjLj8192ELj1ELj1ELj8ELj16ENS_18Kernel_traits_baseILj8192ES2_S2_fS2_fjLj256EEEEELb1ELb1ELb1ELb1EEEvNS_9FwdParamsE --------------------------
	.section	.text._ZN10layer_norm13ln_fwd_kernelINS_13Kernel_traitsI6__halfS2_fS2_fjLj8192ELj1ELj1ELj8ELj16ENS_18Kernel_traits_baseILj8192ES2_S2_fS2_fjLj256EEEEELb1ELb1ELb1ELb1EEEvNS_9FwdParamsE,"ax",@progbits
	.align	128
        .global         _ZN10layer_norm13ln_fwd_kernelINS_13Kernel_traitsI6__halfS2_fS2_fjLj8192ELj1ELj1ELj8ELj16ENS_18Kernel_traits_baseILj8192ES2_S2_fS2_fjLj256EEEEELb1ELb1ELb1ELb1EEEvNS_9FwdParamsE
        .type           _ZN10layer_norm13ln_fwd_kernelINS_13Kernel_traitsI6__halfS2_fS2_fjLj8192ELj1ELj1ELj8ELj16ENS_18Kernel_traits_baseILj8192ES2_S2_fS2_fjLj256EEEEELb1ELb1ELb1ELb1EEEvNS_9FwdParamsE,@function
        .size           _ZN10layer_norm13ln_fwd_kernelINS_13Kernel_traitsI6__halfS2_fS2_fjLj8192ELj1ELj1ELj8ELj16ENS_18Kernel_traits_baseILj8192ES2_S2_fS2_fjLj256EEEEELb1ELb1ELb1ELb1EEEvNS_9FwdParamsE,(.L_x_27571 - _ZN10layer_norm13ln_fwd_kernelINS_13Kernel_traitsI6__halfS2_fS2_fjLj8192ELj1ELj1ELj8ELj16ENS_18Kernel_traits_baseILj8192ES2_S2_fS2_fjLj256EEEEELb1ELb1ELb1ELb1EEEvNS_9FwdParamsE)
        .other          _ZN10layer_norm13ln_fwd_kernelINS_13Kernel_traitsI6__halfS2_fS2_fjLj8192ELj1ELj1ELj8ELj16ENS_18Kernel_traits_baseILj8192ES2_S2_fS2_fjLj256EEEEELb1ELb1ELb1ELb1EEEvNS_9FwdParamsE,@"STO_CUDA_ENTRY STV_DEFAULT"
_ZN10layer_norm13ln_fwd_kernelINS_13Kernel_traitsI6__halfS2_fS2_fjLj8192ELj1ELj1ELj8ELj16ENS_18Kernel_traits_baseILj8192ES2_S2_fS2_fjLj256EEEEELb1ELb1ELb1ELb1EEEvNS_9FwdParamsE:
.text._ZN10layer_norm13ln_fwd_kernelINS_13Kernel_traitsI6__halfS2_fS2_fjLj8192ELj1ELj1ELj8ELj16ENS_18Kernel_traits_baseILj8192ES2_S2_fS2_fjLj256EEEEELb1ELb1ELb1ELb1EEEvNS_9FwdParamsE:
        /* <DEDUP_REMOVED lines=25> */
[----:B------:R-:W5:Y:S04]  /*0190*/  LDG.E.128 R48, desc[UR12][R60.64+0x1000] ;  /* 0x0010000c3c307981 */ /* 0x000f68000c1e1d00 */
[----:B------:R-:W5:Y:S04]  /*01a0*/  LDG.E.128 R40, desc[UR12][R60.64+0x2000] ;  /* 0x0020000c3c287981 */ /* 0x000f68000c1e1d00 */
[----:B------:R-:W5:Y:S01]  /*01b0*/  LDG.E.128 R32, desc[UR12][R60.64+0x3000] ;  /* 0x0030000c3c207981 */ /* 0x000f62000c1e1d00 */
[----:B------:R-:W0:Y:S03]  /*01c0*/  S2UR UR4, SR_CTAID.X ;  /* 0x00000000000479c3 */ /* 0x000e260000002500 */
        /* <DEDUP_REMOVED lines=25> */
[----:B------:R-:W-:Y:S01]  /*0360*/  @P0 IMAD.MOV.U32 R12, RZ, RZ, R7 ;  /* 0x000000ffff0c0224 */ /* 0x000fe200078e0007 */
[----:B------:R-:W-:Y:S01]  /*0370*/  @P0 MOV R13, R6 ;  /* 0x00000006000d0202 */ /* 0x000fe20000000f00 */
[----:B------:R-:W-:Y:S01]  /*0380*/  @!P0 IMAD.MOV.U32 R13, RZ, RZ, R6 ;  /* 0x000000ffff0d8224 */ /* 0x000fe200078e0006 */
[----:B------:R-:W-:Y:S01]  /*0390*/  @!P0 MOV R12, R7 ;  /* 0x00000007000c8202 */ /* 0x000fe20000000f00 */
[----:B-----5:R-:W-:Y:S01]  /*03a0*/  @P0 IMAD.MOV.U32 R7, RZ, RZ, R48 ;  /* 0x000000ffff070224 */ /* 0x020fe200078e0030 */
[----:B------:R-:W-:Y:S01]  /*03b0*/  @!P0 MOV R7, R48 ;  /* 0x0000003000078202 */ /* 0x000fe20000000f00 */
[--C-:B------:R-:W-:Y:S01]  /*03c0*/  @P0 IMAD.MOV.U32 R6, RZ, RZ, R49.reuse ;  /* 0x000000ffff060224 */ /* 0x100fe200078e0031 */
[----:B------:R-:W-:Y:S01]  /*03d0*/  UIADD3 UR5, UPT, UPT, UR14, -0x61c88647, URZ ;  /* 0x9e3779b90e057890 */ /* 0x000fe2000fffe0ff */
[----:B------:R-:W-:Y:S01]  /*03e0*/  @!P0 IMAD.MOV.U32 R6, RZ, RZ, R49 ;  /* 0x000000ffff068224 */ /* 0x000fe200078e0031 */
[----:B------:R-:W-:Y:S01]  /*03f0*/  UIADD3 UR6, UPT, UPT, UR15, -0x4498517b, URZ ;  /* 0xbb67ae850f067890 */ /* 0x000fe2000fffe0ff */
[----:B------:R-:W-:Y:S01]  /*0400*/  IMAD.HI.U32 R48, R4, -0x2daee0ad, RZ ;  /* 0xd2511f5304307827 */ /* 0x000fe200078e00ff */
[-C--:B------:R-:W-:Y:S01]  /*0410*/  @P0 MOV R80, R45.reuse ;  /* 0x0000002d00500202 */ /* 0x080fe20000000f00 */
[----:B------:R-:W-:Y:S01]  /*0420*/  UIADD3 UR7, UPT, UPT, UR14, 0x78dde6e4, URZ ;  /* 0x78dde6e40e077890 */ /* 0x000fe2000fffe0ff */
[----:B------:R-:W-:Y:S01]  /*0430*/  @!P0 MOV R80, R45 ;  /* 0x0000002d00508202 */ /* 0x000fe20000000f00 */
[----:B------:R-:W-:Y:S01]  /*0440*/  @!P0 IMAD.MOV.U32 R76, RZ, RZ, R11 ;  /* 0x000000ffff4c8224 */ /* 0x000fe200078e000b */
[----:B------:R-:W-:Y:S01]  /*0450*/  LOP3.LUT R48, R48, UR15, RZ, 0x3c, !PT ;  /* 0x0000000f30307c12 */ /* 0x000fe2000f8e3cff */
[----:B------:R-:W-:Y:S01]  /*0460*/  @!P0 IMAD.MOV.U32 R14, RZ, RZ, R5 ;  /* 0x000000ffff0e8224 */ /* 0x000fe200078e0005 */
[----:B------:R-:W-:Y:S01]  /*0470*/  @P0 MOV R11, R52 ;  /* 0x00000034000b0202 */ /* 0x000fe20000000f00 */
[----:B------:R-:W-:Y:S01]  /*0480*/  @P0 IMAD.MOV.U32 R10, RZ, RZ, R53 ;  /* 0x000000ffff0a0224 */ /* 0x000fe200078e0035 */
[----:B------:R-:W-:Y:S01]  /*0490*/  @!P0 MOV R10, R53 ;  /* 0x00000035000a8202 */ /* 0x000fe20000000f00 */
[----:B------:R-:W-:Y:S01]  /*04a0*/  @P0 IMAD.MOV.U32 R8, RZ, RZ, R55 ;  /* 0x000000ffff080224 */ /* 0x000fe200078e0037 */
[----:B------:R-:W-:Y:S01]  /*04b0*/  @P0 MOV R82, R40 ;  /* 0x0000002800520202 */ /* 0x000fe20000000f00 */
[----:B0-----:R-:W-:Y:S01]  /*04c0*/  IMAD R3, R0, UR4, R63 ;  /* 0x0000000400037c24 */ /* 0x001fe2000f8e023f */
[----:B------:R-:W-:Y:S01]  /*04d0*/  SHF.R.U32.HI R0, RZ, 0x2, R57 ;  /* 0x00000002ff007819 */ /* 0x000fe20000011639 */
[----:B------:R-:W-:Y:S01]  /*04e0*/  @P0 IMAD.MOV.U32 R5, RZ, RZ, R50 ;  /* 0x000000ffff050224 */ /* 0x000fe200078e0032 */
[----:B------:R-:W-:Y:S01]  /*04f0*/  @!P0 MOV R5, R50 ;  /* 0x0000003200058202 */ /* 0x000fe20000000f00 */
[C---:B------:R-:W-:Y:S01]  /*0500*/  IMAD.HI.U32 R49, R3.reuse, -0x326172a9, RZ ;  /* 0xcd9e8d5703317827 */ /* 0x040fe200078e00ff */
[----:B------:R-:W-:Y:S01]  /*0510*/  @!P0 MOV R82, R40 ;  /* 0x0000002800528202 */ /* 0x000fe20000000f00 */
[----:B------:R-:W-:Y:S01]  /*0520*/  UIADD3 UR8, UPT, UPT, UR15, -0x56f99767, URZ ;  /* 0xa90668990f087890 */ /* 0x000fe2000fffe0ff */
[-C--:B------:R-:W-:Y:S01]  /*0530*/  @P0 MOV R89, R37.reuse ;  /* 0x0000002500590202 */ /* 0x080fe20000000f00 */
[----:B------:R-:W-:Y:S01]  /*0540*/  @!P0 IMAD.MOV.U32 R11, RZ, RZ, R52 ;  /* 0x000000ffff0b8224 */ /* 0x000fe200078e0034 */
[----:B------:R-:W-:Y:S01]  /*0550*/  LOP3.LUT R49, R0, UR14, R49, 0x96, !PT ;  /* 0x0000000e00317c12 */ /* 0x000fe2000f8e9631 */
[----:B------:R-:W-:Y:S01]  /*0560*/  @!P0 IMAD.MOV.U32 R8, RZ, RZ, R55 ;  /* 0x000000ffff088224 */ /* 0x000fe200078e0037 */
[----:B------:R-:W-:Y:S01]  /*0570*/  UIADD3 UR9, UPT, UPT, UR14, -0x4ab325aa, URZ ;  /* 0xb54cda560e097890 */ /* 0x000fe2000fffe0ff */
[----:B------:R-:W-:Y:S01]  /*0580*/  IMAD R53, R3, -0x326172a9, RZ ;  /* 0xcd9e8d5703357824 */ /* 0x000fe200078e02ff */
[----:B------:R-:W-:Y:S01]  /*0590*/  @!P0 MOV R89, R37 ;  /* 0x0000002500598202 */ /* 0x000fe20000000f00 */
[----:B------:R-:W-:Y:S01]  /*05a0*/  IMAD R55, R4, -0x2daee0ad, RZ ;  /* 0xd2511f5304377824 */ /* 0x000fe200078e02ff */
[----:B------:R-:W-:Y:S01]  /*05b0*/  UIADD3 UR10, UPT, UPT, UR15, 0x1fd5c5a3, URZ ;  /* 0x1fd5c5a30f0a7890 */ /* 0x000fe2000fffe0ff */
[C---:B------:R-:W-:Y:S01]  /*05c0*/  IMAD.HI.U32 R50, R48.reuse, -0x326172a9, RZ ;  /* 0xcd9e8d5730327827 */ /* 0x040fe200078e00ff */
[-C--:B------:R-:W-:Y:S01]  /*05d0*/  @P0 MOV R91, R39.reuse ;  /* 0x00000027005b0202 */ /* 0x080fe20000000f00 */
[----:B------:R-:W-:Y:S01]  /*05e0*/  UIADD3 UR11, UPT, UPT, UR14, -0xe443238, URZ ;  /* 0xf1bbcdc80e0b7890 */ /* 0x000fe2000fffe0ff */
[----:B------:R-:W-:Y:S01]  /*05f0*/  @!P0 MOV R91, R39 ;  /* 0x00000027005b8202 */ /* 0x000fe20000000f00 */
[----:B------:R-:W-:Y:S01]  /*0600*/  IMAD.HI.U32 R52, R49, -0x2daee0ad, RZ ;  /* 0xd2511f5331347827 */ /* 0x000fe200078e00ff */
[----:B------:R-:W-:Y:S01]  /*0610*/  LOP3.LUT R50, R53, UR5, R50, 0x96, !PT ;  /* 0x0000000535327c12 */ /* 0x000fe2000f8e9632 */
[----:B------:R-:W-:Y:S01]  /*0620*/  UIADD3 UR5, UPT, UPT, UR14, 0x3c6ef372, URZ ;  /* 0x3c6ef3720e057890 */ /* 0x000fe2000fffe0ff */
[----:B------:R-:W-:Y:S01]  /*0630*/  @P0 MOV R95, R33 ;  /* 0x00000021005f0202 */ /* 0x000fe20000000f00 */
[----:B------:R-:W-:Y:S01]  /*0640*/  @P0 IMAD.MOV.U32 R81, RZ, RZ, R44 ;  /* 0x000000ffff510224 */ /* 0x000fe200078e002c */
[----:B------:R-:W-:Y:S01]  /*0650*/  LOP3.LUT R52, R55, UR6, R52, 0x96, !PT ;  /* 0x0000000637347c12 */ /* 0x000fe2000f8e9634 */
[----:B------:R-:W-:Y:S01]  /*0660*/  @!P0 IMAD.MOV.U32 R81, RZ, RZ, R44 ;  /* 0x000000ffff518224 */ /* 0x000fe200078e002c */
[----:B------:R-:W-:Y:S01]  /*0670*/  UIADD3 UR6, UPT, UPT, UR15, 0x76cf5d0a, URZ ;  /* 0x76cf5d0a0f067890 */ /* 0x000fe2000fffe0ff */
[----:B------:R-:W-:Y:S01]  /*0680*/  IMAD R45, R48, -0x326172a9, RZ ;  /* 0xcd9e8d57302d7824 */ /* 0x000fe200078e02ff */
[----:B------:R-:W-:Y:S01]  /*0690*/  UIADD3 UR18, UPT, UPT, UR15, -0x695add53, URZ ;  /* 0x96a522ad0f127890 */ /* 0x000fe2000fffe0ff */
[----:B------:R-:W-:Y:S01]  /*06a0*/  IMAD R49, R49, -0x2daee0ad, RZ ;  /* 0xd2511f5331317824 */ /* 0x000fe200078e02ff */
[----:B------:R-:W-:Y:S01]  /*06b0*/  UIADD3 UR20, UPT, UPT, UR14, -0x700cb87f, URZ ;  /* 0x8ff347810e147890 */ /* 0x000fe2000fffe0ff */
[----:B------:R-:W-:Y:S01]  /*06c0*/  IMAD.HI.U32 R44, R52, -0x326172a9, RZ ;  /* 0xcd9e8d57342c7827 */ /* 0x000fe200078e00ff */
[----:B------:R-:W-:-:S02]  /*06d0*/  @P0 MOV R97, R35 ;  /* 0x0000002300610202 */ /* 0x000fc40000000f00 */
[----:B------:R-:W-:Y:S02]  /*06e0*/  @!P0 CS2R R30, SRZ ;  /* 0x00000000001e8805 */ /* 0x000fe4000001ff00 */
[----:B------:R-:W-:Y:S01]  /*06f0*/  @!P0 MOV R95, R33 ;  /* 0x00000021005f8202 */ /* 0x000fe20000000f00 */
[----:B------:R-:W-:Y:S01]  /*0700*/  IMAD.HI.U32 R48, R50, -0x2daee0ad, RZ ;  /* 0xd2511f5332307827 */ /* 0x000fe200078e00ff */
[----:B------:R-:W-:Y:S01]  /*0710*/  LOP3.LUT R44, R45, UR5, R44, 0x96, !PT ;  /* 0x000000052d2c7c12 */ /* 0x000fe2000f8e962c */
[----:B------:R-:W-:Y:S01]  /*0720*/  UIADD3 UR5, UPT, UPT, UR14, -0x255992d5, URZ ;  /* 0xdaa66d2b0e057890 */ /* 0x000fe2000fffe0ff */
[----:B------:R-:W-:Y:S01]  /*0730*/  @!P0 MOV R97, R35 ;  /* 0x0000002300618202 */ /* 0x000fe20000000f00 */
[----:B------:R-:W-:Y:S01]  /*0740*/  @P0 IMAD.MOV.U32 R84, RZ, RZ, R46 ;  /* 0x000000ffff540224 */ /* 0x000fe200078e002e */
[----:B------:R-:W-:Y:S01]  /*0750*/  LOP3.LUT R48, R49, UR6, R48, 0x96, !PT ;  /* 0x0000000631307c12 */ /* 0x000fe2000f8e9630 */
[--C-:B------:R-:W-:Y:S01]  /*0760*/  @P0 IMAD.MOV.U32 R83, RZ, RZ, R47.reuse ;  /* 0x000000ffff530224 */ /* 0x100fe200078e002f */
[----:B------:R-:W-:Y:S01]  /*0770*/  UIADD3 UR6, UPT, UPT, UR15, 0x32370b8f, URZ ;  /* 0x32370b8f0f067890 */ /* 0x000fe2000fffe0ff */
[----:B------:R-:W-:Y:S01]  /*0780*/  @!P0 IMAD.MOV.U32 R84, RZ, RZ, R46 ;  /* 0x000000ffff548224 */ /* 0x000fe200078e002e */
[----:B------:R-:W-:Y:S01]  /*0790*/  LOP3.LUT R99, R56, 0x3, RZ, 0xc0, !PT ;  /* 0x0000000338637812 */ /* 0x000fe200078ec0ff */
        /* <DEDUP_REMOVED lines=10> */
[C---:B------:R-:W-:Y:S01]  /*0840*/  IMAD.HI.U32 R46, R44.reuse, -0x2daee0ad, RZ ;  /* 0xd2511f532c2e7827 */ /* 0x040fe200078e00ff */
[----:B------:R-:W-:Y:S01]  /*0850*/  UIADD3 UR5, UPT, UPT, UR15, -0x126145ec, URZ ;  /* 0xed9eba140f057890 */ /* 0x000fe2000fffe0ff */
[----:B------:R-:W-:Y:S02]  /*0860*/  @!P0 CS2R R18, SRZ ;  /* 0x0000000000128805 */ /* 0x000fe4000001ff00 */
[----:B------:R-:W-:Y:S01]  /*0870*/  @!P0 CS2R R16, SRZ ;  /* 0x0000000000108805 */ /* 0x000fe2000001ff00 */
[----:B------:R-:W-:Y:S01]  /*0880*/  @P0 IMAD.MOV.U32 R85, RZ, RZ, R41 ;  /* 0x000000ffff550224 */ /* 0x000fe200078e0029 */
[----:B------:R-:W-:Y:S01]  /*0890*/  LOP3.LUT R46, R47, UR6, R46, 0x96, !PT ;  /* 0x000000062f2e7c12 */ /* 0x000fe2000f8e962e */
[----:B------:R-:W-:Y:S01]  /*08a0*/  IMAD R45, R44, -0x2daee0ad, RZ ;  /* 0xd2511f532c2d7824 */ /* 0x000fe200078e02ff */
[----:B------:R-:W-:Y:S01]  /*08b0*/  @!P0 MOV R85, R41 ;  /* 0x0000002900558202 */ /* 0x000fe20000000f00 */
[----:B------:R-:W-:Y:S01]  /*08c0*/  IMAD R48, R48, -0x326172a9, RZ ;  /* 0xcd9e8d5730307824 */ /* 0x000fe200078e02ff */
[----:B------:R-:W-:Y:S01]  /*08d0*/  UIADD3 UR6, UPT, UPT, UR14, 0x1715609d, URZ ;  /* 0x1715609d0e067890 */ /* 0x000fe2000fffe0ff */
[----:B------:R-:W-:Y:S01]  /*08e0*/  IMAD.HI.U32 R41, R46, -0x326172a9, RZ ;  /* 0xcd9e8d572e297827 */ /* 0x000fe200078e00ff */
[----:B------:R-:W-:Y:S01]  /*08f0*/  UPLOP3.LUT UP0, UPT, UPT, UPT, UPT, 0x40, 0x4 ;  /* 0x000000000004789c */ /* 0x000fe20003f0e870 */
[----:B------:R-:W0:Y:S02]  /*0900*/  LDCU UR22, c[0x0][0x404] ;  /* 0x00008080ff1677ac */ /* 0x000e240008000800 */
[----:B------:R-:W-:Y:S01]  /*0910*/  IMAD.HI.U32 R44, R40, -0x2daee0ad, RZ ;  /* 0xd2511f53282c7827 */ /* 0x000fe200078e00ff */
[----:B------:R-:W-:Y:S01]  /*0920*/  LOP3.LUT R41, R48, UR7, R41, 0x96, !PT ;  /* 0x0000000730297c12 */ /* 0x000fe2000f8e9629 */
[----:B------:R-:W-:-:S02]  /*0930*/  UIADD3 UR7, UPT, UPT, UR15, 0x646e171e, URZ ;  /* 0x646e171e0f077890 */ /* 0x000fc4000fffe0ff */
[----:B------:R-:W-:Y:S01]  /*0940*/  @P0 IMAD.MOV.U32 R86, RZ, RZ, R42 ;  /* 0x000000ffff560224 */ /* 0x000fe200078e002a */
[----:B------:R-:W-:Y:S01]  /*0950*/  LOP3.LUT R44, R45, UR5, R44, 0x96, !PT ;  /* 0x000000052d2c7c12 */ /* 0x000fe2000f8e962c */
[----:B------:R-:W-:Y:S01]  /*0960*/  IMAD R47, R40, -0x2daee0ad, RZ ;  /* 0xd2511f53282f7824 */ /* 0x000fe200078e02ff */
[----:B------:R-:W-:Y:S01]  /*0970*/  @!P0 MOV R86, R42 ;  /* 0x0000002a00568202 */ /* 0x000fe20000000f00 */
[----:B------:R-:W-:Y:S01]  /*0980*/  IMAD R45, R46, -0x326172a9, RZ ;  /* 0xcd9e8d572e2d7824 */ /* 0x000fe200078e02ff */
[----:B------:R-:W-:Y:S01]  /*0990*/  UIADD3 UR5, UPT, UPT, UR14, 0x5384540f, URZ ;  /* 0x5384540f0e057890 */ /* 0x000fe2000fffe0ff */
[----:B------:R-:W-:Y:S01]  /*09a0*/  IMAD.HI.U32 R42, R44, -0x326172a9, RZ ;  /* 0xcd9e8d572c2a7827 */ /* 0x000fe200078e00ff */
[----:B------:R-:W1:Y:S03]  /*09b0*/  LDCU UR23, c[0x0][0x388] ;  /* 0x00007100ff1777ac */ /* 0x000e660008000800 */
        /* <DEDUP_REMOVED lines=8> */
[----:B------:R-:W2:Y:S01]  /*0a40*/  LDCU.U8 UR24, c[0x0][0x410] ;  /* 0x00008200ff1877ac */ /* 0x000ea20008000000 */
[----:B------:R-:W-:Y:S01]  /*0a50*/  IMAD.HI.U32 R43, R40, -0x326172a9, RZ ;  /* 0xcd9e8d57282b7827 */ /* 0x000fe200078e00ff */
[----:B------:R-:W3:Y:S03]  /*0a60*/  LDCU UR25, c[0x0][0x400] ;  /* 0x00008000ff1977ac */ /* 0x000ee60008000800 */
[----:B------:R-:W-:Y:S01]  /*0a70*/  IMAD.HI.U32 R41, R42, -0x2daee0ad, RZ ;  /* 0xd2511f532a297827 */ /* 0x000fe200078e00ff */
[----:B------:R-:W-:Y:S01]  /*0a80*/  LOP3.LUT R43, R44, UR9, R43, 0x96, !PT ;  /* 0x000000092c2b7c12 */ /* 0x000fe2000f8e962b */
[----:B------:R-:W4:Y:S02]  /*0a90*/  LDCU.64 UR16, c[0x0][0x408] ;  /* 0x00008100ff1077ac */ /* 0x000f240008000a00 */
[--C-:B------:R-:W-:Y:S01]  /*0aa0*/  @P0 IMAD.MOV.U32 R88, RZ, RZ, R36.reuse ;  /* 0x000000ffff580224 */ /* 0x100fe200078e0024 */
[----:B------:R-:W-:Y:S01]  /*0ab0*/  LOP3.LUT R41, R46, UR7, R41, 0x96, !PT ;  /* 0x000000072e297c12 */ /* 0x000fe2000f8e9629 */
[----:B------:R-:W-:-:S02]  /*0ac0*/  @!P0 IMAD.MOV.U32 R88, RZ, RZ, R36 ;  /* 0x000000ffff588224 */ /* 0x000fc400078e0024 */
        /* <DEDUP_REMOVED lines=8> */
[----:B------:R-:W-:Y:S02]  /*0b50*/  IMAD R38, R41, -0x326172a9, RZ ;  /* 0xcd9e8d5729267824 */ /* 0x000fe400078e02ff */
[----:B------:R-:W-:-:S04]  /*0b60*/  IMAD.HI.U32 R37, R40, -0x326172a9, RZ ;  /* 0xcd9e8d5728257827 */ /* 0x000fc800078e00ff */
[----:B------:R-:W-:Y:S01]  /*0b70*/  IMAD R42, R43, -0x2daee0ad, RZ ;  /* 0xd2511f532b2a7824 */ /* 0x000fe200078e02ff */
[----:B------:R-:W-:Y:S01]  /*0b80*/  LOP3.LUT R37, R38, UR11, R37, 0x96, !PT ;  /* 0x0000000b26257c12 */ /* 0x000fe2000f8e9625 */
[C---:B------:R-:W-:Y:S01]  /*0b90*/  IMAD.HI.U32 R39, R36.reuse, -0x2daee0ad, RZ ;  /* 0xd2511f5324277827 */ /* 0x040fe200078e00ff */
[----:B------:R-:W0:Y:S03]  /*0ba0*/  LDCU.128 UR8, c[0x0][0x3f0] ;  /* 0x00007e00ff0877ac */ /* 0x000e260008000c00 */
[----:B------:R-:W-:Y:S01]  /*0bb0*/  IMAD R36, R36, -0x2daee0ad, RZ ;  /* 0xd2511f5324247824 */ /* 0x000fe200078e02ff */
[----:B------:R-:W-:Y:S01]  /*0bc0*/  LOP3.LUT R39, R42, UR6, R39, 0x96, !PT ;  /* 0x000000062a277c12 */ /* 0x000fe2000f8e9627 */
        /* <DEDUP_REMOVED lines=8> */
[----:B------:R-:W-:Y:S01]  /*0c50*/  LOP3.LUT R109, R40, UR20, R109, 0x96, !PT ;  /* 0x00000014286d7c12 */ /* 0x000fe2000f8e966d */
[----:B------:R-:W-:Y:S01]  /*0c60*/  @P0 IMAD.MOV.U32 R94, RZ, RZ, R32 ;  /* 0x000000ffff5e0224 */ /* 0x000fe200078e0020 */
[----:B------:R-:W0:Y:S01]  /*0c70*/  LDCU.64 UR20, c[0x0][0x380] ;  /* 0x00007000ff1477ac */ /* 0x000e220008000a00 */
[----:B------:R-:W-:-:S02]  /*0c80*/  @P0 IMAD.MOV.U32 R96, RZ, RZ, R34 ;  /* 0x000000ffff600224 */ /* 0x000fc400078e0022 */
[----:B------:R-:W-:Y:S02]  /*0c90*/  @!P0 IMAD.MOV.U32 R2, RZ, RZ, R51 ;  /* 0x000000ffff028224 */ /* 0x000fe400078e0033 */
[----:B------:R-:W-:Y:S02]  /*0ca0*/  @!P0 IMAD.MOV.U32 R94, RZ, RZ, R32 ;  /* 0x000000ffff5e8224 */ /* 0x000fe400078e0020 */
[----:B------:R-:W-:Y:S02]  /*0cb0*/  @!P0 IMAD.MOV.U32 R96, RZ, RZ, R34 ;  /* 0x000000ffff608224 */ /* 0x000fe400078e0022 */
[----:B------:R-:W-:Y:S02]  /*0cc0*/  IMAD.MOV.U32 R98, RZ, RZ, RZ ;  /* 0x000000ffff627224 */ /* 0x000fe400078e00ff */
[----:B------:R-:W-:Y:S02]  /*0cd0*/  IMAD R108, R37, -0x2daee0ad, RZ ;  /* 0xd2511f53256c7824 */ /* 0x000fe400078e02ff */
[----:B-1234-:R-:W-:-:S07]  /*0ce0*/  IMAD R110, R39, -0x326172a9, RZ ;  /* 0xcd9e8d57276e7824 */ /* 0x01efce00078e02ff */
.L_x_18879:
[----:B0-----:R-:W-:-:S06]  /*0cf0*/  UIMAD.WIDE UR6, UR4, 0x4, UR8 ;  /* 0x00000004040678a5 */ /* 0x001fcc000f8e0208 */
[----:B------:R-:W-:Y:S01]  /*0d00*/  MOV R116, UR6 ;  /* 0x0000000600747c02 */ /* 0x000fe20008000f00 */
[----:B------:R-:W-:-:S05]  /*0d10*/  IMAD.U32 R117, RZ, RZ, UR7 ;  /* 0x00000007ff757e24 */ /* 0x000fca000f8e00ff */
[----:B------:R-:W2:Y:S01]  /*0d20*/  LDG.E R116, desc[UR12][R116.64] ;  /* 0x0000000c74747981 */ /* 0x000ea2000c1e1900 */
[----:B------:R-:W-:Y:S01]  /*0d30*/  UIMAD.WIDE UR6, UR4, 0x4, UR10 ;  /* 0x00000004040678a5 */ /* 0x000fe2000f8e020a */
[----:B-1----:R-:W0:Y:S01]  /*0d40*/  S2R R112, SR_TID.X ;  /* 0x0000000000707919 */ /* 0x002e220000002100 */
[----:B------:R-:W-:-:S04]  /*0d50*/  IMAD.MOV.U32 R121, RZ, RZ, RZ ;  /* 0x000000ffff797224 */ /* 0x000fc800078e00ff */
[----:B------:R-:W-:Y:S02]  /*0d60*/  MOV R47, UR7 ;  /* 0x00000007002f7c02 */ /* 0x000fe40008000f00 */
[----:B--2---:R-:W-:-:S13]  /*0d70*/  ISETP.GE.AND P1, PT, R116, 0x1, PT ;  /* 0x000000017400780c */ /* 0x004fda0003f26270 */
[----:B------:R-:W1:Y:S01]  /*0d80*/  @P1 LDC.64 R44, c[0x0][0x390] ;  /* 0x0000e400ff2c1b82 */ /* 0x000e620000000a00 */
[----:B------:R-:W-:-:S05]  /*0d90*/  @P1 IADD3 R46, PT, PT, R116, -0x1, RZ ;  /* 0xffffffff742e1810 */ /* 0x000fca0007ffe0ff */
[----:B------:R-:W-:Y:S02]  /*0da0*/  @P1 IMAD R48, R46, UR23, RZ ;  /* 0x000000172e301c24 */ /* 0x000fe4000f8e02ff */
[----:B------:R-:W-:-:S03]  /*0db0*/  IMAD.U32 R46, RZ, RZ, UR6 ;  /* 0x00000006ff2e7e24 */ /* 0x000fc6000f8e00ff */
[----:B------:R-:W-:-:S03]  /*0dc0*/  @P1 SHF.R.S32.HI R49, RZ, 0x1f, R48 ;  /* 0x0000001fff311819 */ /* 0x000fc60000011430 */
[----:B------:R-:W2:Y:S01]  /*0dd0*/  LDG.E R46, desc[UR12][R46.64] ;  /* 0x0000000c2e2e7981 */ /* 0x000ea2000c1e1900 */
        /* <DEDUP_REMOVED lines=9> */
[----:B------:R-:W-:-:S04]  /*0e70*/  MOV R117, UR6 ;  /* 0x0000000600757c02 */ /* 0x000fc80008000f00 */
[----:B------:R-:W-:Y:S02]  /*0e80*/  LEA.HI.SX32 R117, R117, R112, 0x1d ;  /* 0x0000007075757211 */ /* 0x000fe400078feaff */
[----:B--2---:R-:W-:Y:S01]  /*0e90*/  R2UR UR5, R46 ;  /* 0x000000002e0572ca */ /* 0x004fe200000e0000 */
[----:B0-----:R-:W-:-:S14]  /*0ea0*/  @!P0 BRA `(.L_x_18614) ;  /* 0x0000003000648947 */ /* 0x001fdc0003800000 */
        /* <DEDUP_REMOVED lines=24> */
.L_x_18617:
        /* <DEDUP_REMOVED lines=12> */
.L_x_18618:
        /* <DEDUP_REMOVED lines=59> */
.L_x_18616:
[----:B------:R-:W-:Y:S01]  /*14a0*/  I2FP.F32.U32 R44, R44 ;  /* 0x0000002c002c7245 */ /* 0x000fe20000201000 */
[----:B-----5:R-:W-:Y:S01]  /*14b0*/  HADD2.F32 R45, -RZ, R32.H0_H0 ;  /* 0x20000020ff2d7230 */ /* 0x020fe20000004100 */
        /* <DEDUP_REMOVED lines=9> */
.L_x_18615:
        /* <DEDUP_REMOVED lines=15> */
.L_x_18621:
        /* <DEDUP_REMOVED lines=12> */
.L_x_18622:
        /* <DEDUP_REMOVED lines=60> */
.L_x_18620:
        /* <DEDUP_REMOVED lines=11> */
.L_x_18619:
        /* <DEDUP_REMOVED lines=15> */
.L_x_18625:
        /* <DEDUP_REMOVED lines=12> */
.L_x_18626:
        /* <DEDUP_REMOVED lines=60> */
.L_x_18624:
        /* <DEDUP_REMOVED lines=11> */
.L_x_18623:
        /* <DEDUP_REMOVED lines=15> */
.L_x_18629:
        /* <DEDUP_REMOVED lines=12> */
.L_x_18630:
        /* <DEDUP_REMOVED lines=60> */
.L_x_18628:
        /* <DEDUP_REMOVED lines=11> */
.L_x_18627:
[----:B------:R-:W-:Y:S01]  /*27b0*/  MOV R50, R49 ;  /* 0x0000003100327202 */ /* 0x000fe20000000f00 */
[----:B-----5:R-:W-:Y:S01]  /*27c0*/  IMAD.MOV.U32 R48, RZ, RZ, R40 ;  /* 0x000000ffff307224 */ /* 0x020fe200078e0028 */
        /* <DEDUP_REMOVED lines=13> */
.L_x_18633:
        /* <DEDUP_REMOVED lines=12> */
.L_x_18634:
        /* <DEDUP_REMOVED lines=60> */
.L_x_18632:
        /* <DEDUP_REMOVED lines=11> */
.L_x_18631:
        /* <DEDUP_REMOVED lines=15> */
.L_x_18637:
        /* <DEDUP_REMOVED lines=12> */
.L_x_18638:
        /* <DEDUP_REMOVED lines=60> */
.L_x_18636:
        /* <DEDUP_REMOVED lines=11> */
.L_x_18635:
        /* <DEDUP_REMOVED lines=15> */
.L_x_18641:
        /* <DEDUP_REMOVED lines=12> */
.L_x_18642:
        /* <DEDUP_REMOVED lines=60> */
.L_x_18640:
        /* <DEDUP_REMOVED lines=11> */
.L_x_18639:
        /* <DEDUP_REMOVED lines=15> */
.L_x_18645:
        /* <DEDUP_REMOVED lines=12> */
.L_x_18646:
        /* <DEDUP_REMOVED lines=60> */
.L_x_18644:
        /* <DEDUP_REMOVED lines=10> */
[----:B------:R-:W-:Y:S01]  /*4020*/  FFMA.FTZ R51, R52, R51, R43 ;  /* 0x0000003334337223 */ /* 0x000fe2000001002b */
[----:B------:R-:W-:Y:S06]  /*4030*/  BRA `(.L_x_18643) ;  /* 0x00000030004c7947 */ /* 0x000fec0003800000 */
.L_x_18614:
[----:B------:R-:W-:Y:S01]  /*4040*/  HFMA2 R44, -RZ, RZ, 0, 0 ;  /* 0x00000000ff2c7431 */ /* 0x000fe200000001ff */
        /* <DEDUP_REMOVED lines=18> */
.L_x_18649:
        /* <DEDUP_REMOVED lines=12> */
.L_x_18650:
        /* <DEDUP_REMOVED lines=59> */
.L_x_18648:
        /* <DEDUP_REMOVED lines=11> */
.L_x_18647:
        /* <DEDUP_REMOVED lines=15> */
.L_x_18653:
        /* <DEDUP_REMOVED lines=12> */
.L_x_18654:
        /* <DEDUP_REMOVED lines=60> */
.L_x_18652:
        /* <DEDUP_REMOVED lines=11> */
.L_x_18651:
        /* <DEDUP_REMOVED lines=15> */
.L_x_18657:
        /* <DEDUP_REMOVED lines=12> */
.L_x_18658:
        /* <DEDUP_REMOVED lines=60> */
.L_x_18656:
        /* <DEDUP_REMOVED lines=11> */
.L_x_18655:
        /* <DEDUP_REMOVED lines=15> */
.L_x_18661:
        /* <DEDUP_REMOVED lines=12> */
.L_x_18662:
        /* <DEDUP_REMOVED lines=60> */
.L_x_18660:
[----:B------:R-:W-:Y:S01]  /*5840*/  I2FP.F32.U32 R47, R47 ;  /* 0x0000002f002f7245 */ /* 0x000fe20000201000 */
[----:B-----5:R-:W-:Y:S01]  /*5850*/  HADD2.F32 R50, -RZ, R33.H1_H1 ;  /* 0x30000021ff327230 */ /* 0x020fe20000004100 */
[----:B------:R-:W-:-:S04]  /*5860*/  MOV R48, 0x2f800000 ;  /* 0x2f80000000307802 */ /* 0x000fc80000000f00 */
        /* <DEDUP_REMOVED lines=8> */
.L_x_18659:
        /* <DEDUP_REMOVED lines=15> */
.L_x_18665:
        /* <DEDUP_REMOVED lines=12> */
.L_x_18666:
        /* <DEDUP_REMOVED lines=60> */
.L_x_18664:
        /* <DEDUP_REMOVED lines=11> */
.L_x_18663:
        /* <DEDUP_REMOVED lines=15> */
.L_x_18669:
        /* <DEDUP_REMOVED lines=12> */
.L_x_18670:
        /* <DEDUP_REMOVED lines=60> */
.L_x_18668:
        /* <DEDUP_REMOVED lines=11> */
.L_x_18667:
        /* <DEDUP_REMOVED lines=15> */
.L_x_18673:
        /* <DEDUP_REMOVED lines=12> */
.L_x_18674:
        /* <DEDUP_REMOVED lines=60> */
.L_x_18672:
        /* <DEDUP_REMOVED lines=11> */
.L_x_18671:
        /* <DEDUP_REMOVED lines=15> */
.L_x_18676:
        /* <DEDUP_REMOVED lines=12> */
.L_x_18677:
        /* <DEDUP_REMOVED lines=60> */
.L_x_18675:
        /* <DEDUP_REMOVED lines=11> */
.L_x_18643:
        /* <DEDUP_REMOVED lines=31> */
.L_x_18678:
[----:B-----5:R2:W5:Y:S04]  /*7360*/  @P1 LDG.E.128 R32, desc[UR12][R56.64] ;  /* 0x0000000c38201981 */ /* 0x020568000c1e1d00 */
[----:B------:R2:W5:Y:S04]  /*7370*/  @P0 LDG.E.128 R36, desc[UR12][R54.64] ;  /* 0x0000000c36240981 */ /* 0x000568000c1e1d00 */
[----:B------:R2:W5:Y:S01]  /*7380*/  @P0 LDG.E.128 R40, desc[UR12][R54.64+0x10] ;  /* 0x0000100c36280981 */ /* 0x000562000c1e1d00 */
[----:B------:R-:W-:Y:S05]  /*7390*/  @!P0 BRA `(.L_x_18679) ;  /* 0x0000003000548947 */ /* 0x000fea0003800000 */
[----:B------:R-:W-:Y:S01]  /*73a0*/  ISETP.GT.AND P2, PT, R116, RZ, PT ;  /* 0x000000ff7400720c */ /* 0x000fe20003f44270 */
[----:B------:R-:W-:Y:S01]  /*73b0*/  IMAD.MOV.U32 R72, RZ, RZ, R64 ;  /* 0x000000ffff487224 */ /* 0x000fe200078e0040 */
[----:B--2---:R-:W-:Y:S02]  /*73c0*/  MOV R54, R65 ;  /* 0x0000004100367202 */ /* 0x004fe40000000f00 */
[----:B01---5:R-:W-:-:S09]  /*73d0*/  MOV R52, R36 ;  /* 0x0000002400347202 */ /* 0x023fd20000000f00 */
        /* <DEDUP_REMOVED lines=16> */
.L_x_18682:
        /* <DEDUP_REMOVED lines=12> */
.L_x_18683:
        /* <DEDUP_REMOVED lines=59> */
.L_x_18681:
        /* <DEDUP_REMOVED lines=11> */
.L_x_18680:
        /* <DEDUP_REMOVED lines=15> */
.L_x_18686:
        /* <DEDUP_REMOVED lines=12> */
.L_x_18687:
        /* <DEDUP_REMOVED lines=60> */
.L_x_18685:
[----:B------:R-:W-:Y:S01]  /*7f70*/  I2FP.F32.U32 R53, R53 ;  /* 0x0000003500357245 */ /* 0x000fe20000201000 */
[----:B------:R-:W-:Y:S01]  /*7f80*/  HADD2.F32 R56, -RZ, R32.H1_H1 ;  /* 0x30000020ff387230 */ /* 0x000fe20000004100 */
        /* <DEDUP_REMOVED lines=9> */
.L_x_18684:
        /* <DEDUP_REMOVED lines=15> */
.L_x_18690:
        /* <DEDUP_REMOVED lines=12> */
.L_x_18691:
        /* <DEDUP_REMOVED lines=60> */
.L_x_18689:
        /* <DEDUP_REMOVED lines=11> */
.L_x_18688:
        /* <DEDUP_REMOVED lines=15> */
.L_x_18694:
        /* <DEDUP_REMOVED lines=12> */
.L_x_18695:
        /* <DEDUP_REMOVED lines=60> */
.L_x_18693:
        /* <DEDUP_REMOVED lines=11> */
.L_x_18692:
        /* <DEDUP_REMOVED lines=15> */
.L_x_18698:
        /* <DEDUP_REMOVED lines=12> */
.L_x_18699:
        /* <DEDUP_REMOVED lines=60> */
.L_x_18697:
        /* <DEDUP_REMOVED lines=11> */
.L_x_18696:
        /* <DEDUP_REMOVED lines=15> */
.L_x_18702:
        /* <DEDUP_REMOVED lines=12> */
.L_x_18703:
        /* <DEDUP_REMOVED lines=60> */
.L_x_18701:
        /* <DEDUP_REMOVED lines=11> */
.L_x_18700:
        /* <DEDUP_REMOVED lines=15> */
.L_x_18706:
        /* <DEDUP_REMOVED lines=12> */
.L_x_18707:
        /* <DEDUP_REMOVED lines=60> */
.L_x_18705:
        /* <DEDUP_REMOVED lines=11> */
.L_x_18704:
        /* <DEDUP_REMOVED lines=15> */
.L_x_18710:
        /* <DEDUP_REMOVED lines=12> */
.L_x_18711:
        /* <DEDUP_REMOVED lines=60> */
.L_x_18709:
        /* <DEDUP_REMOVED lines=12> */
.L_x_18679:
[----:B--2---:R-:W-:Y:S01]  /*a4f0*/  IMAD.MOV.U32 R54, RZ, RZ, R65 ;  /* 0x000000ffff367224 */ /* 0x004fe200078e0041 */
        /* <DEDUP_REMOVED lines=18> */
.L_x_18714:
        /* <DEDUP_REMOVED lines=12> */
.L_x_18715:
        /* <DEDUP_REMOVED lines=59> */
.L_x_18713:
        /* <DEDUP_REMOVED lines=11> */
.L_x_18712:
        /* <DEDUP_REMOVED lines=15> */
.L_x_18718:
        /* <DEDUP_REMOVED lines=12> */
.L_x_18719:
        /* <DEDUP_REMOVED lines=60> */
.L_x_18717:
        /* <DEDUP_REMOVED lines=11> */
.L_x_18716:
        /* <DEDUP_REMOVED lines=15> */
.L_x_18722:
        /* <DEDUP_REMOVED lines=12> */
.L_x_18723:
        /* <DEDUP_REMOVED lines=60> */
.L_x_18721:
        /* <DEDUP_REMOVED lines=11> */
.L_x_18720:
        /* <DEDUP_REMOVED lines=15> */
.L_x_18726:
        /* <DEDUP_REMOVED lines=12> */
.L_x_18727:
        /* <DEDUP_REMOVED lines=60> */
.L_x_18725:
        /* <DEDUP_REMOVED lines=11> */
.L_x_18724:
        /* <DEDUP_REMOVED lines=15> */
.L_x_18730:
        /* <DEDUP_REMOVED lines=12> */
.L_x_18731:
        /* <DEDUP_REMOVED lines=60> */
.L_x_18729:
        /* <DEDUP_REMOVED lines=11> */
.L_x_18728:
        /* <DEDUP_REMOVED lines=15> */
.L_x_18734:
        /* <DEDUP_REMOVED lines=12> */
.L_x_18735:
        /* <DEDUP_REMOVED lines=60> */
.L_x_18733:
        /* <DEDUP_REMOVED lines=11> */
.L_x_18732:
        /* <DEDUP_REMOVED lines=15> */
.L_x_18738:
        /* <DEDUP_REMOVED lines=12> */
.L_x_18739:
        /* <DEDUP_REMOVED lines=60> */
.L_x_18737:
        /* <DEDUP_REMOVED lines=11> */
.L_x_18736:
        /* <DEDUP_REMOVED lines=15> */
.L_x_18741:
        /* <DEDUP_REMOVED lines=12> */
.L_x_18742:
        /* <DEDUP_REMOVED lines=60> */
.L_x_18740:
        /* <DEDUP_REMOVED lines=11> */
.L_x_18708:
[C---:B------:R-:W-:Y:S01]  /*d620*/  IADD3 R61, PT, PT, R117.reuse, 0x100, RZ ;  /* 0x00000100753d7810 */ /* 0x040fe20007ffe0ff */
        /* <DEDUP_REMOVED lines=31> */
.L_x_18743:
        /* <DEDUP_REMOVED lines=24> */
.L_x_18747:
        /* <DEDUP_REMOVED lines=12> */
.L_x_18748:
        /* <DEDUP_REMOVED lines=60> */
.L_x_18746:
        /* <DEDUP_REMOVED lines=11> */
.L_x_18745:
        /* <DEDUP_REMOVED lines=15> */
.L_x_18751:
        /* <DEDUP_REMOVED lines=12> */
.L_x_18752:
        /* <DEDUP_REMOVED lines=60> */
.L_x_18750:
        /* <DEDUP_REMOVED lines=11> */
.L_x_18749:
        /* <DEDUP_REMOVED lines=15> */
.L_x_18755:
        /* <DEDUP_REMOVED lines=12> */
.L_x_18756:
        /* <DEDUP_REMOVED lines=60> */
.L_x_18754:
        /* <DEDUP_REMOVED lines=11> */
.L_x_18753:
        /* <DEDUP_REMOVED lines=15> */
.L_x_18759:
        /* <DEDUP_REMOVED lines=12> */
.L_x_18760:
        /* <DEDUP_REMOVED lines=60> */
.L_x_18758:
        /* <DEDUP_REMOVED lines=11> */
.L_x_18757:
        /* <DEDUP_REMOVED lines=15> */
.L_x_18763:
        /* <DEDUP_REMOVED lines=12> */
.L_x_18764:
        /* <DEDUP_REMOVED lines=60> */
.L_x_18762:
        /* <DEDUP_REMOVED lines=11> */
.L_x_18761:
        /* <DEDUP_REMOVED lines=15> */
.L_x_18767:
        /* <DEDUP_REMOVED lines=12> */
.L_x_18768:
        /* <DEDUP_REMOVED lines=60> */
.L_x_18766:
[----:B------:R-:W-:Y:S01]  /*fcc0*/  I2FP.F32.U32 R65, R65 ;  /* 0x0000004100417245 */ /* 0x000fe20000201000 */
[----:B-1----:R-:W-:Y:S01]  /*fcd0*/  HADD2.F32 R68, -RZ, R34.H1_H1 ;  /* 0x30000022ff447230 */ /* 0x002fe20000004100 */
        /* <DEDUP_REMOVED lines=9> */
.L_x_18765:
[----:B-1----:R-:W-:Y:S01]  /*fd70*/  IMAD.MOV.U32 R68, RZ, RZ, R67 ;  /* 0x000000ffff447224 */ /* 0x002fe200078e0043 */
        /* <DEDUP_REMOVED lines=14> */
.L_x_18771:
        /* <DEDUP_REMOVED lines=12> */
.L_x_18772:
        /* <DEDUP_REMOVED lines=60> */
.L_x_18770:
        /* <DEDUP_REMOVED lines=11> */
.L_x_18769:
        /* <DEDUP_REMOVED lines=15> */
.L_x_18775:
        /* <DEDUP_REMOVED lines=12> */
.L_x_18776:
        /* <DEDUP_REMOVED lines=60> */
.L_x_18774:
        /* <DEDUP_REMOVED lines=12> */
.L_x_18744:
[----:B0-----:R-:W-:Y:S01]  /*109c0*/  IMAD.MOV.U32 R62, RZ, RZ, R73 ;  /* 0x000000ffff3e7224 */ /* 0x001fe200078e0049 */
        /* <DEDUP_REMOVED lines=18> */
.L_x_18779:
        /* <DEDUP_REMOVED lines=12> */
.L_x_18780:
        /* <DEDUP_REMOVED lines=60> */
.L_x_18778:
        /* <DEDUP_REMOVED lines=11> */
.L_x_18777:
        /* <DEDUP_REMOVED lines=15> */
.L_x_18783:
        /* <DEDUP_REMOVED lines=12> */
.L_x_18784:
        /* <DEDUP_REMOVED lines=60> */
.L_x_18782:
        /* <DEDUP_REMOVED lines=11> */
.L_x_18781:
        /* <DEDUP_REMOVED lines=15> */
.L_x_18787:
        /* <DEDUP_REMOVED lines=12> */
.L_x_18788:
        /* <DEDUP_REMOVED lines=60> */
.L_x_18786:
        /* <DEDUP_REMOVED lines=11> */
.L_x_18785:
        /* <DEDUP_REMOVED lines=15> */
.L_x_18791:
        /* <DEDUP_REMOVED lines=12> */
.L_x_18792:
        /* <DEDUP_REMOVED lines=60> */
.L_x_18790:
        /* <DEDUP_REMOVED lines=11> */
.L_x_18789:
        /* <DEDUP_REMOVED lines=15> */
.L_x_18795:
        /* <DEDUP_REMOVED lines=12> */
.L_x_18796:
        /* <DEDUP_REMOVED lines=60> */
.L_x_18794:
        /* <DEDUP_REMOVED lines=11> */
.L_x_18793:
        /* <DEDUP_REMOVED lines=15> */
.L_x_18799:
        /* <DEDUP_REMOVED lines=12> */
.L_x_18800:
        /* <DEDUP_REMOVED lines=60> */
.L_x_18798:
[----:B------:R-:W-:Y:S01]  /*12e10*/  I2FP.F32.U32 R65, R65 ;  /* 0x0000004100417245 */ /* 0x000fe20000201000 */
[----:B-1---5:R-:W-:Y:S01]  /*12e20*/  HADD2.F32 R68, -RZ, R34.H1_H1 ;  /* 0x30000022ff447230 */ /* 0x022fe20000004100 */
        /* <DEDUP_REMOVED lines=9> */
.L_x_18797:
[----:B------:R-:W-:Y:S02]  /*12ec0*/  HFMA2 R66, -RZ, RZ, 0, 0 ;  /* 0x00000000ff427431 */ /* 0x000fe400000001ff */
[----:B-1----:R-:W-:Y:S01]  /*12ed0*/  IMAD.MOV.U32 R68, RZ, RZ, R67 ;  /* 0x000000ffff447224 */ /* 0x002fe200078e0043 */
        /* <DEDUP_REMOVED lines=13> */
.L_x_18803:
        /* <DEDUP_REMOVED lines=12> */
.L_x_18804:
        /* <DEDUP_REMOVED lines=60> */
.L_x_18802:
        /* <DEDUP_REMOVED lines=11> */
.L_x_18801:
        /* <DEDUP_REMOVED lines=15> */
.L_x_18806:
        /* <DEDUP_REMOVED lines=12> */
.L_x_18807:
        /* <DEDUP_REMOVED lines=60> */
.L_x_18805:
        /* <DEDUP_REMOVED lines=11> */
.L_x_18773:
[----:B------:R-:W-:Y:S01]  /*13b00*/  VIADD R69, R117, 0x200 ;  /* 0x0000020075457836 */ /* 0x000fe20000000000 */
        /* <DEDUP_REMOVED lines=11> */
[----:B------:R-:W-:Y:S01]  /*13bc0*/  VIADD R121, R121, 0x200 ;  /* 0x0000020079797836 */ /* 0x000fe20000000000 */
[----:B------:R-:W-:Y:S02]  /*13bd0*/  LOP3.LUT R74, R103, 0xff, RZ, 0xc0, !PT ;  /* 0x000000ff674a7812 */ /* 0x000fe400078ec0ff */
[----:B------:R-:W-:Y:S02]  /*13be0*/  LOP3.LUT R69, R68, 0xff0000, RZ, 0xc0, !PT ;  /* 0x00ff000044457812 */ /* 0x000fe400078ec0ff */
[----:B------:R-:W-:Y:S01]  /*13bf0*/  LOP3.LUT R68, R107, 0xffff, RZ, 0xc0, !PT ;  /* 0x0000ffff6b447812 */ /* 0x000fe200078ec0ff */
[----:B------:R-:W-:Y:S01]  /*13c00*/  IMAD.WIDE.U32 R74, R74, 0x1000000, RZ ;  /* 0x010000004a4a7825 */ /* 0x000fe200078e00ff */
[----:B------:R-:W-:Y:S02]  /*13c10*/  LOP3.LUT R72, R102, 0xff, RZ, 0xc0, !PT ;  /* 0x000000ff66487812 */ /* 0x000fe400078ec0ff */
[----:B------:R-:W-:-:S02]  /*13c20*/  PRMT R68, R69, 0x4210, R68 ;  /* 0x0000421045447816 */ /* 0x000fc40000000044 */
[----:B------:R-:W-:Y:S01]  /*13c30*/  PRMT R69, R105, 0x7104, RZ ;  /* 0x0000710469457816 */ /* 0x000fe200000000ff */
[----:B------:R-:W-:Y:S01]  /*13c40*/  IMAD.WIDE.U32 R72, R72, 0x10000, RZ ;  /* 0x0001000048487825 */ /* 0x000fe200078e00ff */
[----:B------:R-:W-:Y:S02]  /*13c50*/  LOP3.LUT R70, R101, 0xff, RZ, 0xc0, !PT ;  /* 0x000000ff65467812 */ /* 0x000fe400078ec0ff */
[----:B------:R-:W-:Y:S02]  /*13c60*/  LOP3.LUT R71, R68, 0xff00, R69, 0xf8, !PT ;  /* 0x0000ff0044477812 */ /* 0x000fe400078ef845 */
[----:B------:R-:W0:Y:S02]  /*13c70*/  LDC.64 R68, c[0x0][0x3b0] ;  /* 0x0000ec00ff447b82 */ /* 0x000e240000000a00 */
[----:B------:R-:W-:Y:S01]  /*13c80*/  LOP3.LUT R123, R71, 0xff, R104, 0xf8, !PT ;  /* 0x000000ff477b7812 */ /* 0x000fe200078ef868 */
[----:B------:R-:W-:-:S03]  /*13c90*/  IMAD.WIDE.U32 R70, R70, 0x100, RZ ;  /* 0x0000010046467825 */ /* 0x000fc600078e00ff */
[----:B------:R-:W-:Y:S02]  /*13ca0*/  LOP3.LUT R123, R73, R123, R75, 0xfe, !PT ;  /* 0x0000007b497b7212 */ /* 0x000fe400078efe4b */
[----:B------:R-:W-:Y:S02]  /*13cb0*/  LOP3.LUT R73, R70, R74, R72, 0xfe, !PT ;  /* 0x0000004a46497212 */ /* 0x000fe400078efe48 */
[----:B------:R-:W-:Y:S02]  /*13cc0*/  LOP3.LUT R71, R123, R71, RZ, 0xfc, !PT ;  /* 0x000000477b477212 */ /* 0x000fe400078efcff */
[----:B------:R-:W-:Y:S01]  /*13cd0*/  LOP3.LUT R70, R73, 0xff, R100, 0xf8, !PT ;  /* 0x000000ff49467812 */ /* 0x000fe200078ef864 */
[----:B0-----:R-:W-:-:S05]  /*13ce0*/  IMAD.WIDE.U32 R68, R121, 0x8, R68 ;  /* 0x0000000879447825 */ /* 0x001fca00078e0044 */
[----:B------:R0:W-:Y:S02]  /*13cf0*/  STG.E.64 desc[UR12][R68.64], R70 ;  /* 0x0000004644007986 */ /* 0x0001e4000c101b0c */
.L_x_18808:
        /* <DEDUP_REMOVED lines=24> */
.L_x_18812:
        /* <DEDUP_REMOVED lines=12> */
.L_x_18813:
        /* <DEDUP_REMOVED lines=60> */
.L_x_18811:
        /* <DEDUP_REMOVED lines=11> */
.L_x_18810:
        /* <DEDUP_REMOVED lines=15> */
.L_x_18816:
        /* <DEDUP_REMOVED lines=12> */
.L_x_18817:
        /* <DEDUP_REMOVED lines=60> */
.L_x_18815:
        /* <DEDUP_REMOVED lines=11> */
.L_x_18814:
        /* <DEDUP_REMOVED lines=15> */
.L_x_18820:
        /* <DEDUP_REMOVED lines=12> */
.L_x_18821:
        /* <DEDUP_REMOVED lines=60> */
.L_x_18819:
        /* <DEDUP_REMOVED lines=11> */
.L_x_18818:
        /* <DEDUP_REMOVED lines=15> */
.L_x_18824:
        /* <DEDUP_REMOVED lines=12> */
.L_x_18825:
        /* <DEDUP_REMOVED lines=60> */
.L_x_18823:
        /* <DEDUP_REMOVED lines=11> */
.L_x_18822:
        /* <DEDUP_REMOVED lines=15> */
.L_x_18828:
        /* <DEDUP_REMOVED lines=12> */
.L_x_18829:
        /* <DEDUP_REMOVED lines=60> */
.L_x_18827:
        /* <DEDUP_REMOVED lines=11> */
.L_x_18826:
        /* <DEDUP_REMOVED lines=15> */
.L_x_18832:
        /* <DEDUP_REMOVED lines=12> */
.L_x_18833:
        /* <DEDUP_REMOVED lines=60> */
.L_x_18831:
        /* <DEDUP_REMOVED lines=11> */
.L_x_18830:
        /* <DEDUP_REMOVED lines=15> */
.L_x_18836:
        /* <DEDUP_REMOVED lines=12> */
.L_x_18837:
        /* <DEDUP_REMOVED lines=60> */
.L_x_18835:
        /* <DEDUP_REMOVED lines=11> */
.L_x_18834:
        /* <DEDUP_REMOVED lines=15> */
.L_x_18840:
        /* <DEDUP_REMOVED lines=12> */
.L_x_18841:
        /* <DEDUP_REMOVED lines=60> */
.L_x_18839:
        /* <DEDUP_REMOVED lines=12> */
.L_x_18809:
        /* <DEDUP_REMOVED lines=19> */
.L_x_18844:
        /* <DEDUP_REMOVED lines=12> */
.L_x_18845:
        /* <DEDUP_REMOVED lines=60> */
.L_x_18843:
        /* <DEDUP_REMOVED lines=11> */
.L_x_18842:
        /* <DEDUP_REMOVED lines=15> */
.L_x_18848:
        /* <DEDUP_REMOVED lines=12> */
.L_x_18849:
        /* <DEDUP_REMOVED lines=60> */
.L_x_18847:
        /* <DEDUP_REMOVED lines=11> */
.L_x_18846:
        /* <DEDUP_REMOVED lines=15> */
.L_x_18852:
        /* <DEDUP_REMOVED lines=12> */
.L_x_18853:
        /* <DEDUP_REMOVED lines=60> */
.L_x_18851:
        /* <DEDUP_REMOVED lines=11> */
.L_x_18850:
        /* <DEDUP_REMOVED lines=15> */
.L_x_18856:
        /* <DEDUP_REMOVED lines=12> */
.L_x_18857:
        /* <DEDUP_REMOVED lines=60> */
.L_x_18855:
        /* <DEDUP_REMOVED lines=11> */
.L_x_18854:
        /* <DEDUP_REMOVED lines=15> */
.L_x_18860:
        /* <DEDUP_REMOVED lines=12> */
.L_x_18861:
        /* <DEDUP_REMOVED lines=60> */
.L_x_18859:
        /* <DEDUP_REMOVED lines=11> */
.L_x_18858:
        /* <DEDUP_REMOVED lines=15> */
.L_x_18864:
        /* <DEDUP_REMOVED lines=12> */
.L_x_18865:
        /* <DEDUP_REMOVED lines=60> */
.L_x_18863:
        /* <DEDUP_REMOVED lines=11> */
.L_x_18862:
        /* <DEDUP_REMOVED lines=15> */
.L_x_18868:
        /* <DEDUP_REMOVED lines=12> */
.L_x_18869:
        /* <DEDUP_REMOVED lines=60> */
.L_x_18867:
        /* <DEDUP_REMOVED lines=11> */
.L_x_18866:
        /* <DEDUP_REMOVED lines=15> */
.L_x_18871:
        /* <DEDUP_REMOVED lines=12> */
.L_x_18872:
        /* <DEDUP_REMOVED lines=60> */
.L_x_18870:
[----:B------:R-:W-:Y:S01]  /*19f30*/  I2FP.F32.U32 R75, R75 ;  /* 0x0000004b004b7245 */ /* 0x000fe20000201000 */
[----:B------:R-:W-:Y:S02]  /*19f40*/  IMAD.MOV.U32 R114, RZ, RZ, 0x2f800000 ;  /* 0x2f800000ff727424 */ /* 0x000fe400078e00ff */
[----:B-----5:R-:W-:Y:S02]  /*19f50*/  HADD2.F32 R107, -RZ, R35.H1_H1 ;  /* 0x30000023ff6b7230 */ /* 0x020fe40000004100 */
[----:B------:R-:W-:Y:S01]  /*19f60*/  FFMA.FTZ R75, R75, R114, 1.1641532182693481445e-10 ;  /* 0x2f0000004b4b7423 */ /* 0x000fe20000010072 */
[----:B------:R-:W-:Y:S02]  /*19f70*/  HADD2.F32 R114, -RZ, R97.H1_H1 ;  /* 0x30000061ff727230 */ /* 0x000fe40000004100 */
[----:B------:R-:W-:Y:S02]  /*19f80*/  FMUL.FTZ R107, R107, UR17 ;  /* 0x000000116b6b7c20 */ /* 0x000fe40008410000 */
[----:B------:R-:W-:-:S02]  /*19f90*/  FSETP.GTU.FTZ.AND P0, PT, R75, UR22, PT ;  /* 0x000000164b007c0b */ /* 0x000fc4000bf1c000 */
[----:B------:R-:W-:Y:S02]  /*19fa0*/  FMUL.FTZ R75, R107, UR16 ;  /* 0x000000106b4b7c20 */ /* 0x000fe40008410000 */
[----:B------:R-:W-:-:S03]  /*19fb0*/  SEL R107, RZ, 0x1, P0 ;  /* 0x00000001ff6b7807 */ /* 0x000fc60000000000 */
[----:B------:R-:W-:-:S05]  /*19fc0*/  FSEL R75, R75, RZ, !P0 ;  /* 0x000000ff4b4b7208 */ /* 0x000fca0004000000 */
[----:B------:R-:W-:-:S07]  /*19fd0*/  FMUL.FTZ R75, R114, R75 ;  /* 0x0000004b724b7220 */ /* 0x000fce0000410000 */
.L_x_18838:
        /* <DEDUP_REMOVED lines=56> */
.L_x_18873:
[----:B0-----:R-:W0:Y:S01]  /*1a360*/  SHFL.BFLY PT, R93, R120, 0x1, 0x1f ;  /* 0x0c201f00785d7f89 */ /* 0x001e2200000e0000 */
[C---:B------:R-:W-:Y:S01]  /*1a370*/  LOP3.LUT P0, RZ, R112.reuse, 0x1f, RZ, 0xc0, !PT ;  /* 0x0000001f70ff7812 */ /* 0x040fe2000780c0ff */
[----:B------:R-:W-:Y:S01]  /*1a380*/  BSSY.RECONVERGENT B0, `(.L_x_18874) ;  /* 0x0000060000007945 */ /* 0x000fe20003800200 */
[----:B------:R-:W-:Y:S01]  /*1a390*/  LOP3.LUT R117, R112, 0x1f, RZ, 0xc0, !PT ;  /* 0x0000001f70757812 */ /* 0x000fe200078ec0ff */
[----:B------:R-:W-:-:S03]  /*1a3a0*/  IMAD.MOV.U32 R119, RZ, RZ, RZ ;  /* 0x000000ffff777224 */ /* 0x000fc600078e00ff */
[----:B------:R-:W-:Y:S01]  /*1a3b0*/  ISETP.GT.U32.AND P1, PT, R117, 0x7, PT ;  /* 0x000000077500780c */ /* 0x000fe20003f24070 */
        /* <DEDUP_REMOVED lines=92> */
.L_x_18875:
[----:B------:R-:W-:Y:S05]  /*1a980*/  BSYNC.RECONVERGENT B0 ;  /* 0x0000000000007941 */ /* 0x000fea0003800200 */
.L_x_18874:
        /* <DEDUP_REMOVED lines=12> */
.L_x_18877:
[----:B------:R-:W-:Y:S05]  /*1aa50*/  BSYNC.RECONVERGENT B0 ;  /* 0x0000000000007941 */ /* 0x000fea0003800200 */
.L_x_18876:
[----:B------:R-:W1:Y:S01]  /*1aa60*/  SHFL.DOWN PT, R116, R119, 0x4, 0x1f ;  /* 0x08801f0077747f89 */ /* 0x000e6200000e0000 */
[----:B------:R-:W-:Y:S01]  /*1aa70*/  I2FP.F32.U32 R121, R119 ;  /* 0x0000007700797245 */ /* 0x000fe20000201000 */
[----:B------:R-:W-:Y:S01]  /*1aa80*/  UISETP.GE.AND UP1, UPT, UR5, 0x1, UPT ;  /* 0x000000010500788c */ /* 0x000fe2000bf26270 */
        /* <DEDUP_REMOVED lines=11> */
[----:B------:R-:W-:-:S02]  /*1ab40*/  FFMA.FTZ R115, R121, R92, R118 ;  /* 0x0000005c79737223 */ /* 0x000fc40000010076 */
        /* <DEDUP_REMOVED lines=13> */
[----:B------:R-:W-:-:S02]  /*1ac20*/  FADD.FTZ R116, R115, -R114 ;  /* 0x8000007273747221 */ /* 0x000fc40000010000 */
[----:B------:R-:W0:Y:S01]  /*1ac30*/  SHFL.DOWN PT, R114, R117, 0x1, 0x1f ;  /* 0x08201f0075727f89 */ /* 0x000e2200000e0000 */
[----:B------:R-:W-:Y:S01]  /*1ac40*/  FFMA.FTZ R120, R113, R115, R120 ;  /* 0x0000007371787223 */ /* 0x000fe20000010078 */
[----:B------:R-:W-:-:S04]  /*1ac50*/  FMUL.FTZ R116, R116, R116 ;  /* 0x0000007474747220 */ /* 0x000fc80000410000 */
[----:B------:R-:W-:Y:S01]  /*1ac60*/  FMUL.FTZ R116, R113, R116 ;  /* 0x0000007471747220 */ /* 0x000fe20000410000 */
[C---:B--2---:R-:W-:Y:S01]  /*1ac70*/  FMUL.FTZ R113, R93.reuse, R120 ;  /* 0x000000785d717220 */ /* 0x044fe20000410000 */
[----:B-1----:R-:W-:Y:S02]  /*1ac80*/  FADD.FTZ R120, R118, R119 ;  /* 0x0000007776787221 */ /* 0x002fe40000010000 */
[----:B------:R-:W-:Y:S02]  /*1ac90*/  FMUL.FTZ R121, R116, R121 ;  /* 0x0000007974797220 */ /* 0x000fe40000410000 */
[----:B------:R-:W1:Y:S02]  /*1aca0*/  SHFL.DOWN PT, R116, R113, 0x1, 0x1f ;  /* 0x08201f0071747f89 */ /* 0x000e6400000e0000 */
[----:B------:R-:W-:-:S05]  /*1acb0*/  FFMA.FTZ R93, R93, R121, R120 ;  /* 0x000000795d5d7223 */ /* 0x000fca0000010078 */
[----:B------:R-:W2:Y:S01]  /*1acc0*/  SHFL.DOWN PT, R118, R93, 0x1, 0x1f ;  /* 0x08201f005d767f89 */ /* 0x000ea200000e0000 */
[-C--:B0-----:R-:W-:Y:S02]  /*1acd0*/  IADD3 R115, PT, PT, R117, R114.reuse, RZ ;  /* 0x0000007275737210 */ /* 0x081fe40007ffe0ff */
[----:B------:R-:W-:Y:S02]  /*1ace0*/  I2FP.F32.S32 R119, R114 ;  /* 0x0000007200777245 */ /* 0x000fe40000201400 */
[----:B------:R-:W-:-:S06]  /*1acf0*/  I2FP.F32.S32 R115, R115 ;  /* 0x0000007300737245 */ /* 0x000fcc0000201400 */
[----:B------:R-:W0:Y:S01]  /*1ad00*/  MUFU.RCP R115, R115 ;  /* 0x0000007300737308 */ /* 0x000e220000001000 */
[----:B-1----:R-:W-:Y:S01]  /*1ad10*/  FADD.FTZ R114, R113, -R116 ;  /* 0x8000007471727221 */ /* 0x002fe20000010000 */
[----:B------:R-:W-:Y:S02]  /*1ad20*/  FMUL.FTZ R121, R116, R119 ;  /* 0x0000007774797220 */ /* 0x000fe40000410000 */
[----:B------:R-:W1:Y:S01]  /*1ad30*/  LDC R116, c[0x0][0x448] ;  /* 0x00011200ff747b82 */ /* 0x000e620000000800 */
[----:B------:R-:W-:Y:S01]  /*1ad40*/  FMUL.FTZ R117, R114, R114 ;  /* 0x0000007272757220 */ /* 0x000fe20000410000 */
[----:B--2---:R-:W-:-:S03]  /*1ad50*/  FADD.FTZ R118, R93, R118 ;  /* 0x000000765d767221 */ /* 0x004fc60000010000 */
[C---:B------:R-:W-:Y:S01]  /*1ad60*/  FMUL.FTZ R117, R92.reuse, R117 ;  /* 0x000000755c757220 */ /* 0x040fe20000410000 */
[----:B------:R-:W-:Y:S01]  /*1ad70*/  FFMA.FTZ R92, R92, R113, R121 ;  /* 0x000000715c5c7223 */ /* 0x000fe20000010079 */
[----:B------:R-:W-:Y:S02]  /*1ad80*/  MOV R121, UR4 ;  /* 0x0000000400797c02 */ /* 0x000fe40008000f00 */
[----:B------:R-:W-:Y:S01]  /*1ad90*/  FMUL.FTZ R117, R117, R119 ;  /* 0x0000007775757220 */ /* 0x000fe20000410000 */
[----:B0-----:R-:W-:-:S03]  /*1ada0*/  FMUL.FTZ R113, R115, R92 ;  /* 0x0000005c73717220 */ /* 0x001fc60000410000 */
[----:B------:R-:W-:Y:S02]  /*1adb0*/  FFMA.FTZ R118, R115, R117, R118 ;  /* 0x0000007573767223 */ /* 0x000fe40000010076 */
[----:B------:R-:W0:Y:S01]  /*1adc0*/  @!P0 LDC.64 R114, c[0x0][0x3c0] ;  /* 0x0000f000ff728b82 */ /* 0x000e220000000a00 */
[----:B------:R-:W2:Y:S04]  /*1add0*/  SHFL.IDX PT, R117, R113, RZ, 0x1f ;  /* 0x00001fff71757589 */ /* 0x000ea800000e0000 */
[----:B------:R-:W1:Y:S01]  /*1ade0*/  SHFL.IDX PT, R93, R118, RZ, 0x1f ;  /* 0x00001fff765d7589 */ /* 0x000e6200000e0000 */
[----:B--2---:R-:W-:Y:S01]  /*1adf0*/  FMUL.FTZ R92, R117, R117 ;  /* 0x00000075755c7220 */ /* 0x004fe20000410000 */
[----:B-1----:R-:W-:-:S04]  /*1ae00*/  FFMA.FTZ R116, R93, UR25, R116 ;  /* 0x000000195d747c23 */ /* 0x002fc80008010074 */
[----:B------:R-:W-:Y:S02]  /*1ae10*/  FSEL R119, R92, RZ, P1 ;  /* 0x000000ff5c777208 */ /* 0x000fe40000800000 */
[----:B------:R-:W1:Y:S03]  /*1ae20*/  @!P0 LDC.64 R92, c[0x0][0x3c8] ;  /* 0x0000f200ff5c8b82 */ /* 0x000e660000000a00 */
[----:B------:R-:W-:Y:S01]  /*1ae30*/  FADD.FTZ R116, R116, R119 ;  /* 0x0000007774747221 */ /* 0x000fe20000010000 */
[----:B------:R-:W-:-:S03]  /*1ae40*/  IMAD.U32 R119, RZ, RZ, UR4 ;  /* 0x00000004ff777e24 */ /* 0x000fc6000f8e00ff */
[----:B------:R-:W2:Y:S01]  /*1ae50*/  MUFU.RSQ R113, R116 ;  /* 0x0000007400717308 */ /* 0x000ea20000001400 */
[----:B0-----:R-:W-:-:S05]  /*1ae60*/  @!P0 IMAD.WIDE R114, R119, 0x4, R114 ;  /* 0x0000000477728825 */ /* 0x001fca00078e0272 */
[----:B------:R0:W-:Y:S01]  /*1ae70*/  @!P0 STG.E desc[UR12][R114.64], R117 ;  /* 0x0000007572008986 */ /* 0x0001e2000c10190c */
[----:B-1----:R-:W-:-:S05]  /*1ae80*/  @!P0 IMAD.WIDE R92, R121, 0x4, R92 ;  /* 0x00000004795c8825 */ /* 0x002fca00078e025c */
[----:B--2---:R0:W-:Y:S01]  /*1ae90*/  @!P0 STG.E desc[UR12][R92.64], R113 ;  /* 0x000000715c008986 */ /* 0x0041e2000c10190c */
[----:B------:R-:W-:Y:S05]  /*1aea0*/  BRA.U !UP1, `(.L_x_18878) ;  /* 0x0000000d090c7547 */ /* 0x000fea000b800000 */
[----:B0-----:R-:W-:Y:S01]  /*1aeb0*/  FSEL R92, R117, RZ, !P1 ;  /* 0x000000ff755c7208 */ /* 0x001fe20004800000 */
[--C-:B------:R-:W-:Y:S01]  /*1aec0*/  HADD2.F32 R93, -RZ, R79.reuse.H0_H0 ;  /* 0x2000004fff5d7230 */ /* 0x100fe20000004100 */
[----:B------:R-:W-:Y:S01]  /*1aed0*/  UIADD3 UR5, UPT, UPT, UR5, -0x1, URZ ;  /* 0xffffffff05057890 */ /* 0x000fe2000fffe0ff */
[--C-:B------:R-:W-:Y:S02]  /*1aee0*/  HADD2.F32 R115, -RZ, R28.reuse.H0_H0 ;  /* 0x2000001cff737230 */ /* 0x100fe40000004100 */
[C---:B------:R-:W-:Y:S01]  /*1aef0*/  FADD.FTZ R44, -R92.reuse, R44 ;  /* 0x0000002c5c2c7221 */ /* 0x040fe20000010100 */
[C---:B------:R-:W-:Y:S01]  /*1af00*/  FADD.FTZ R114, -R92.reuse, R45 ;  /* 0x0000002d5c727221 */ /* 0x040fe20000010100 */
[----:B------:R-:W-:Y:S02]  /*1af10*/  HADD2.F32 R116, -RZ, R79.H1_H1 ;  /* 0x3000004fff747230 */ /* 0x000fe40000004100 */
[----:B------:R-:W-:Y:S01]  /*1af20*/  FADD.FTZ R46, -R92, R46 ;  /* 0x0000002e5c2e7221 */ /* 0x000fe20000010100 */
[----:B------:R-:W-:Y:S01]  /*1af30*/  FMUL.FTZ R44, R113, R44 ;  /* 0x0000002c712c7220 */ /* 0x000fe20000410000 */
[----:B------:R-:W-:-:S02]  /*1af40*/  HADD2.F32 R118, -RZ, R28.H1_H1 ;  /* 0x3000001cff767230 */ /* 0x000fc40000004100 */
[----:B------:R-:W-:Y:S01]  /*1af50*/  FADD.FTZ R50, -R92, R50 ;  /* 0x000000325c327221 */ /* 0x000fe20000010100 */
[C---:B------:R-:W-:Y:S01]  /*1af60*/  FMUL.FTZ R45, R113.reuse, R46 ;  /* 0x0000002e712d7220 */ /* 0x040fe20000410000 */
[----:B------:R-:W-:Y:S01]  /*1af70*/  FFMA.FTZ R44, R44, R93, R115 ;  /* 0x0000005d2c2c7223 */ /* 0x000fe20000010073 */
[----:B------:R-:W-:Y:S01]  /*1af80*/  FMUL.FTZ R93, R113, R114 ;  /* 0x00000072715d7220 */ /* 0x000fe20000410000 */
[--C-:B------:R-:W-:Y:S02]  /*1af90*/  HADD2.F32 R114, -RZ, R78.reuse.H0_H0 ;  /* 0x2000004eff727230 */ /* 0x100fe40000004100 */
[----:B------:R-:W-:Y:S01]  /*1afa0*/  FADD.FTZ R46, -R92, R47 ;  /* 0x0000002f5c2e7221 */ /* 0x000fe20000010100 */
[----:B------:R-:W-:Y:S02]  /*1afb0*/  HADD2.F32 R47, -RZ, R78.H1_H1 ;  /* 0x3000004eff2f7230 */ /* 0x000fe40000004100 */
[----:B------:R-:W-:Y:S01]  /*1afc0*/  FFMA.FTZ R93, R93, R116, R118 ;  /* 0x000000745d5d7223 */ /* 0x000fe20000010076 */
[----:B------:R-:W-:-:S02]  /*1afd0*/  HADD2.F32 R116, -RZ, R29.H0_H0 ;  /* 0x2000001dff747230 */ /* 0x000fc40000004100 */
[----:B------:R-:W-:Y:S01]  /*1afe0*/  FMUL.FTZ R46, R113, R46 ;  /* 0x0000002e712e7220 */ /* 0x000fe20000410000 */
[----:B------:R-:W-:Y:S02]  /*1aff0*/  HADD2.F32 R115, -RZ, R29.H1_H1 ;  /* 0x3000001dff737230 */ /* 0x000fe40000004100 */
[C---:B------:R-:W-:Y:S01]  /*1b000*/  FADD.FTZ R52, -R92.reuse, R52 ;  /* 0x000000345c347221 */ /* 0x040fe20000010100 */
[--C-:B------:R-:W-:Y:S02]  /*1b010*/  HADD2.F32 R118, -RZ, R30.reuse.H1_H1 ;  /* 0x3000001eff767230 */ /* 0x100fe40000004100 */
[----:B------:R-:W-:Y:S01]  /*1b020*/  FFMA.FTZ R45, R45, R114, R116 ;  /* 0x000000722d2d7223 */ /* 0x000fe20000010074 */
[----:B------:R-:W-:Y:S01]  /*1b030*/  FADD.FTZ R114, -R92, R48 ;  /* 0x000000305c727221 */ /* 0x000fe20000010100 */
[----:B------:R-:W-:Y:S01]  /*1b040*/  FFMA.FTZ R48, R46, R47, R115 ;  /* 0x0000002f2e307223 */ /* 0x000fe20000010073 */
[----:B------:R-:W-:Y:S02]  /*1b050*/  HADD2.F32 R47, -RZ, R77.H0_H0 ;  /* 0x2000004dff2f7230 */ /* 0x000fe40000004100 */
[----:B------:R-:W-:Y:S01]  /*1b060*/  FMUL.FTZ R52, R113, R52 ;  /* 0x0000003471347220 */ /* 0x000fe20000410000 */
[----:B------:R-:W-:-:S02]  /*1b070*/  HADD2.F32 R115, -RZ, R30.H0_H0 ;  /* 0x2000001eff737230 */ /* 0x000fc40000004100 */
[C---:B------:R-:W-:Y:S01]  /*1b080*/  FMUL.FTZ R46, R113.reuse, R114 ;  /* 0x00000072712e7220 */ /* 0x040fe20000410000 */
[C---:B------:R-:W-:Y:S01]  /*1b090*/  FADD.FTZ R114, -R92.reuse, R49 ;  /* 0x000000315c727221 */ /* 0x040fe20000010100 */
[----:B------:R-:W-:Y:S02]  /*1b0a0*/  HADD2.F32 R116, -RZ, R77.H1_H1 ;  /* 0x3000004dff747230 */ /* 0x000fe40000004100 */
[----:B------:R-:W-:Y:S01]  /*1b0b0*/  FADD.FTZ R54, -R92, R54 ;  /* 0x000000365c367221 */ /* 0x000fe20000010100 */
[----:B------:R-:W-:Y:S01]  /*1b0c0*/  FFMA.FTZ R46, R46, R47, R115 ;  /* 0x0000002f2e2e7223 */ /* 0x000fe20000010073 */
[C---:B------:R-:W-:Y:S01]  /*1b0d0*/  FMUL.FTZ R49, R113.reuse, R114 ;  /* 0x0000007271317220 */ /* 0x040fe20000410000 */
[----:B------:R-:W-:Y:S01]  /*1b0e0*/  FMUL.FTZ R47, R113, R50 ;  /* 0x00000032712f7220 */ /* 0x000fe20000410000 */
[----:B------:R-:W-:Y:S01]  /*1b0f0*/  FADD.FTZ R50, -R92, R51 ;  /* 0x000000335c327221 */ /* 0x000fe20000010100 */
        /* <DEDUP_REMOVED lines=8> */
[C---:B------:R-:W-:Y:S01]  /*1b180*/  FADD.FTZ R114, -R92.reuse, R53 ;  /* 0x000000355c727221 */ /* 0x040fe20000010100 */
[--C-:B------:R-:W-:Y:S02]  /*1b190*/  HADD2.F32 R116, -RZ, R11.reuse.H1_H1 ;  /* 0x3000000bff747230 */ /* 0x100fe40000004100 */
[----:B------:R-:W-:Y:S01]  /*1b1a0*/  FADD.FTZ R56, -R92, R56 ;  /* 0x000000385c387221 */ /* 0x000fe20000010100 */
[----:B------:R-:W-:Y:S01]  /*1b1b0*/  FFMA.FTZ R50, R50, R51, R115 ;  /* 0x0000003332327223 */ /* 0x000fe20000010073 */
[----:B------:R-:W-:-:S02]  /*1b1c0*/  HADD2.F32 R51, -RZ, R11.H0_H0 ;  /* 0x2000000bff337230 */ /* 0x000fc40000004100 */
[C---:B------:R-:W-:Y:S01]  /*1b1d0*/  FMUL.FTZ R53, R113.reuse, R114 ;  /* 0x0000007271357220 */ /* 0x040fe20000410000 */
[--C-:B------:R-:W-:Y:S02]  /*1b1e0*/  HADD2.F32 R115, -RZ, R24.reuse.H0_H0 ;  /* 0x20000018ff737230 */ /* 0x100fe40000004100 */
[C---:B------:R-:W-:Y:S01]  /*1b1f0*/  FADD.FTZ R114, -R92.reuse, R55 ;  /* 0x000000375c727221 */ /* 0x040fe20000010100 */
[----:B------:R-:W-:Y:S02]  /*1b200*/  HADD2.F32 R118, -RZ, R24.H1_H1 ;  /* 0x30000018ff767230 */ /* 0x000fe40000004100 */
[----:B------:R-:W-:Y:S01]  /*1b210*/  FMUL.FTZ R56, R113, R56 ;  /* 0x0000003871387220 */ /* 0x000fe20000410000 */
[----:B------:R-:W-:Y:S01]  /*1b220*/  FADD.FTZ R58, -R92, R58 ;  /* 0x0000003a5c3a7221 */ /* 0x000fe20000010100 */
[----:B------:R-:W-:Y:S01]  /*1b230*/  FFMA.FTZ R52, R52, R51, R115 ;  /* 0x0000003334347223 */ /* 0x000fe20000010073 */
[----:B------:R-:W-:Y:S02]  /*1b240*/  HADD2.F32 R51, -RZ, R10.H0_H0 ;  /* 0x2000000aff337230 */ /* 0x000fe40000004100 */
[----:B------:R-:W-:Y:S01]  /*1b250*/  FFMA.FTZ R53, R53, R116, R118 ;  /* 0x0000007435357223 */ /* 0x000fe20000010076 */
[----:B------:R-:W-:-:S02]  /*1b260*/  HADD2.F32 R115, -RZ, R25.H0_H0 ;  /* 0x20000019ff737230 */ /* 0x000fc40000004100 */
[----:B------:R-:W-:Y:S01]  /*1b270*/  FMUL.FTZ R55, R113, R114 ;  /* 0x0000007271377220 */ /* 0x000fe20000410000 */
[----:B------:R-:W-:Y:S01]  /*1b280*/  HADD2.F32 R116, -RZ, R10.H1_H1 ;  /* 0x3000000aff747230 */ /* 0x000fe20000004100 */
[----:B------:R-:W-:Y:S01]  /*1b290*/  UIMAD UR5, UR5, UR23, URZ ;  /* 0x00000017050572a4 */ /* 0x000fe2000f8e02ff */
[----:B------:R-:W-:Y:S02]  /*1b2a0*/  HADD2.F32 R118, -RZ, R25.H1_H1 ;  /* 0x30000019ff767230 */ /* 0x000fe40000004100 */
[----:B------:R-:W-:Y:S01]  /*1b2b0*/  FFMA.FTZ R54, R54, R51, R115 ;  /* 0x0000003336367223 */ /* 0x000fe20000010073 */
[--C-:B------:R-:W-:Y:S01]  /*1b2c0*/  HADD2.F32 R51, -RZ, R9.reuse.H0_H0 ;  /* 0x20000009ff337230 */ /* 0x100fe20000004100 */
[----:B------:R-:W-:Y:S01]  /*1b2d0*/  USHF.R.S32.HI UR6, URZ, 0x1f, UR5 ;  /* 0x0000001fff067899 */ /* 0x000fe20008011405 */
[--C-:B------:R-:W-:Y:S02]  /*1b2e0*/  HADD2.F32 R115, -RZ, R26.reuse.H0_H0 ;  /* 0x2000001aff737230 */ /* 0x100fe40000004100 */
[----:B------:R-:W-:Y:S01]  /*1b2f0*/  FFMA.FTZ R55, R55, R116, R118 ;  /* 0x0000007437377223 */ /* 0x000fe20000010076 */
[----:B------:R-:W-:Y:S01]  /*1b300*/  FADD.FTZ R116, -R92, R57 ;  /* 0x000000395c747221 */ /* 0x000fe20000010100 */
[----:B------:R-:W-:Y:S01]  /*1b310*/  HADD2.F32 R118, -RZ, R26.H1_H1 ;  /* 0x3000001aff767230 */ /* 0x000fe20000004100 */
[----:B------:R-:W-:Y:S01]  /*1b320*/  ULEA.HI UR6, UR6, UR5, URZ, 0x3 ;  /* 0x0000000506067291 */ /* 0x000fe2000f8f18ff */
[----:B------:R-:W-:Y:S01]  /*1b330*/  FFMA.FTZ R114, R56, R51, R115 ;  /* 0x0000003338727223 */ /* 0x000fe20000010073 */
[----:B------:R-:W-:-:S02]  /*1b340*/  HADD2.F32 R56, -RZ, R9.H1_H1 ;  /* 0x30000009ff387230 */ /* 0x000fc40000004100 */
[C---:B------:R-:W-:Y:S01]  /*1b350*/  FMUL.FTZ R115, R113.reuse, R116 ;  /* 0x0000007471737220 */ /* 0x040fe20000410000 */
[----:B------:R-:W-:Y:S01]  /*1b360*/  FMUL.FTZ R51, R113, R58 ;  /* 0x0000003a71337220 */ /* 0x000fe20000410000 */
[--C-:B------:R-:W-:Y:S02]  /*1b370*/  HADD2.F32 R116, -RZ, R27.reuse.H0_H0 ;  /* 0x2000001bff747230 */ /* 0x100fe40000004100 */
[----:B------:R-:W-:Y:S01]  /*1b380*/  FADD.FTZ R58, -R92, R59 ;  /* 0x0000003b5c3a7221 */ /* 0x000fe20000010100 */
[----:B------:R-:W-:Y:S01]  /*1b390*/  FFMA.FTZ R115, R115, R56, R118 ;  /* 0x0000003873737223 */ /* 0x000fe20000010076 */
[--C-:B------:R-:W-:Y:S01]  /*1b3a0*/  HADD2.F32 R56, -RZ, R8.reuse.H0_H0 ;  /* 0x20000008ff387230 */ /* 0x100fe20000004100 */
[----:B------:R-:W-:Y:S01]  /*1b3b0*/  F2FP.F16.F32.PACK_AB R47, R50, R47 ;  /* 0x0000002f322f723e */ /* 0x000fe200000000ff */
[----:B------:R-:W-:Y:S02]  /*1b3c0*/  HADD2.F32 R57, -RZ, R8.H1_H1 ;  /* 0x30000008ff397230 */ /* 0x000fe40000004100 */
[----:B------:R-:W-:Y:S01]  /*1b3d0*/  FMUL.FTZ R58, R113, R58 ;  /* 0x0000003a713a7220 */ /* 0x000fe20000410000 */
[----:B------:R-:W-:-:S02]  /*1b3e0*/  HADD2.F32 R59, -RZ, R27.H1_H1 ;  /* 0x3000001bff3b7230 */ /* 0x000fc40000004100 */
[----:B------:R-:W-:Y:S01]  /*1b3f0*/  FFMA.FTZ R51, R51, R56, R116 ;  /* 0x0000003833337223 */ /* 0x000fe20000010074 */
[----:B------:R-:W-:Y:S01]  /*1b400*/  FADD.FTZ R56, -R92, R60 ;  /* 0x0000003c5c387221 */ /* 0x000fe20000010100 */
[--C-:B------:R-:W-:Y:S01]  /*1b410*/  HADD2.F32 R60, -RZ, R81.reuse.H1_H1 ;  /* 0x30000051ff3c7230 */ /* 0x100fe20000004100 */
[----:B------:R-:W-:Y:S01]  /*1b420*/  F2FP.F16.F32.PACK_AB R46, R49, R46 ;  /* 0x0000002e312e723e */ /* 0x000fe200000000ff */
[----:B------:R-:W-:Y:S01]  /*1b430*/  FFMA.FTZ R116, R58, R57, R59 ;  /* 0x000000393a747223 */ /* 0x000fe2000001003b */
[----:B------:R-:W-:Y:S02]  /*1b440*/  HADD2.F32 R57, -RZ, R81.H0_H0 ;  /* 0x20000051ff397230 */ /* 0x000fe40000004100 */
[----:B------:R-:W-:Y:S01]  /*1b450*/  FMUL.FTZ R56, R113, R56 ;  /* 0x0000003871387220 */ /* 0x000fe20000410000 */
[--C-:B------:R-:W-:Y:S02]  /*1b460*/  HADD2.F32 R59, -RZ, R20.reuse.H0_H0 ;  /* 0x20000014ff3b7230 */ /* 0x100fe40000004100 */
[----:B------:R-:W-:Y:S01]  /*1b470*/  FADD.FTZ R58, -R92, R61 ;  /* 0x0000003d5c3a7221 */ /* 0x000fe20000010100 */
[----:B------:R-:W-:Y:S01]  /*1b480*/  HADD2.F32 R118, -RZ, R20.H1_H1 ;  /* 0x30000014ff767230 */ /* 0x000fe20000004100 */
[----:B------:R-:W-:Y:S01]  /*1b490*/  F2FP.F16.F32.PACK_AB R45, R48, R45 ;  /* 0x0000002d302d723e */ /* 0x000fe200000000ff */
[----:B------:R-:W-:-:S02]  /*1b4a0*/  HADD2.F32 R61, -RZ, R21.H0_H0 ;  /* 0x20000015ff3d7230 */ /* 0x000fc40000004100 */
[----:B------:R-:W-:Y:S01]  /*1b4b0*/  FFMA.FTZ R56, R56, R57, R59 ;  /* 0x0000003938387223 */ /* 0x000fe2000001003b */
[----:B------:R-:W-:Y:S01]  /*1b4c0*/  FMUL.FTZ R57, R113, R58 ;  /* 0x0000003a71397220 */ /* 0x000fe20000410000 */
[C---:B------:R-:W-:Y:S01]  /*1b4d0*/  FADD.FTZ R58, -R92.reuse, R62 ;  /* 0x0000003e5c3a7221 */ /* 0x040fe20000010100 */
[--C-:B------:R-:W-:Y:S01]  /*1b4e0*/  HADD2.F32 R59, -RZ, R80.reuse.H0_H0 ;  /* 0x20000050ff3b7230 */ /* 0x100fe20000004100 */
[----:B------:R-:W-:Y:S01]  /*1b4f0*/  F2FP.F16.F32.PACK_AB R44, R93, R44 ;  /* 0x0000002c5d2c723e */ /* 0x000fe200000000ff */
[----:B------:R-:W-:Y:S01]  /*1b500*/  FFMA.FTZ R57, R57, R60, R118 ;  /* 0x0000003c39397223 */ /* 0x000fe20000010076 */
[C---:B------:R-:W-:Y:S01]  /*1b510*/  FMUL.FTZ R58, R113.reuse, R58 ;  /* 0x0000003a713a7220 */ /* 0x040fe20000410000 */
[----:B------:R-:W-:Y:S01]  /*1b520*/  FADD.FTZ R60, -R92, R63 ;  /* 0x0000003f5c3c7221 */ /* 0x000fe20000010100 */
[----:B------:R-:W-:Y:S01]  /*1b530*/  HADD2.F32 R62, -RZ, R80.H1_H1 ;  /* 0x30000050ff3e7230 */ /* 0x000fe20000004100 */
[----:B------:R-:W-:Y:S01]  /*1b540*/  F2FP.F16.F32.PACK_AB R51, R116, R51 ;  /* 0x000000337433723e */ /* 0x000fe200000000ff */
[----:B------:R-:W-:Y:S01]  /*1b550*/  FFMA.FTZ R58, R58, R59, R61 ;  /* 0x0000003b3a3a7223 */ /* 0x000fe2000001003d */
[----:B------:R-:W-:Y:S01]  /*1b560*/  FMUL.FTZ R59, R113, R60 ;  /* 0x0000003c713b7220 */ /* 0x000fe20000410000 */
[----:B------:R-:W-:Y:S01]  /*1b570*/  FADD.FTZ R60, -R92, R64 ;  /* 0x000000405c3c7221 */ /* 0x000fe20000010100 */
[----:B------:R-:W-:-:S02]  /*1b580*/  HADD2.F32 R118, -RZ, R21.H1_H1 ;  /* 0x30000015ff767230 */ /* 0x000fc40000004100 */
[----:B------:R-:W-:Y:S01]  /*1b590*/  FADD.FTZ R64, -R92, R65 ;  /* 0x000000415c407221 */ /* 0x000fe20000010100 */
[----:B------:R-:W-:Y:S02]  /*1b5a0*/  HADD2.F32 R61, -RZ, R84.H0_H0 ;  /* 0x20000054ff3d7230 */ /* 0x000fe40000004100 */
[----:B------:R-:W-:Y:S01]  /*1b5b0*/  FMUL.FTZ R60, R113, R60 ;  /* 0x0000003c713c7220 */ /* 0x000fe20000410000 */
[--C-:B------:R-:W-:Y:S02]  /*1b5c0*/  HADD2.F32 R63, -RZ, R22.reuse.H0_H0 ;  /* 0x20000016ff3f7230 */ /* 0x100fe40000004100 */
[----:B------:R-:W-:Y:S01]  /*1b5d0*/  FFMA.FTZ R59, R59, R62, R118 ;  /* 0x0000003e3b3b7223 */ /* 0x000fe20000010076 */
[----:B------:R-:W-:Y:S01]  /*1b5e0*/  HADD2.F32 R118, -RZ, R22.H1_H1 ;  /* 0x30000016ff767230 */ /* 0x000fe20000004100 */
[----:B------:R-:W-:Y:S01]  /*1b5f0*/  F2FP.F16.F32.PACK_AB R50, R115, R114 ;  /* 0x000000727332723e */ /* 0x000fe200000000ff */
[----:B------:R-:W-:Y:S02]  /*1b600*/  HADD2.F32 R65, -RZ, R23.H0_H0 ;  /* 0x20000017ff417230 */ /* 0x000fe40000004100 */
[----:B------:R-:W-:Y:S01]  /*1b610*/  FFMA.FTZ R62, R60, R61, R63 ;  /* 0x0000003d3c3e7223 */ /* 0x000fe2000001003f */
[----:B------:R-:W-:Y:S01]  /*1b620*/  FMUL.FTZ R63, R113, R64 ;  /* 0x00000040713f7220 */ /* 0x000fe20000410000 */
[----:B------:R-:W-:-:S02]  /*1b630*/  HADD2.F32 R60, -RZ, R84.H1_H1 ;  /* 0x30000054ff3c7230 */ /* 0x000fc40000004100 */
[C---:B------:R-:W-:Y:S01]  /*1b640*/  FADD.FTZ R64, -R92.reuse, R66 ;  /* 0x000000425c407221 */ /* 0x040fe20000010100 */
[--C-:B------:R-:W-:Y:S01]  /*1b650*/  HADD2.F32 R61, -RZ, R83.reuse.H0_H0 ;  /* 0x20000053ff3d7230 */ /* 0x100fe20000004100 */
[----:B------:R-:W-:Y:S01]  /*1b660*/  F2FP.F16.F32.PACK_AB R49, R55, R54 ;  /* 0x000000363731723e */ /* 0x000fe200000000ff */
[----:B------:R-:W-:Y:S02]  /*1b670*/  HADD2.F32 R66, -RZ, R88.H1_H1 ;  /* 0x30000058ff427230 */ /* 0x000fe40000004100 */
[----:B------:R-:W-:Y:S01]  /*1b680*/  FMUL.FTZ R64, R113, R64 ;  /* 0x0000004071407220 */ /* 0x000fe20000410000 */
[----:B------:R-:W-:Y:S01]  /*1b690*/  FFMA.FTZ R63, R63, R60, R118 ;  /* 0x0000003c3f3f7223 */ /* 0x000fe20000010076 */
[----:B------:R-:W-:Y:S01]  /*1b6a0*/  FADD.FTZ R60, -R92, R67 ;  /* 0x000000435c3c7221 */ /* 0x000fe20000010100 */
[----:B------:R-:W-:Y:S02]  /*1b6b0*/  HADD2.F32 R118, -RZ, R16.H1_H1 ;  /* 0x30000010ff767230 */ /* 0x000fe40000004100 */
[----:B------:R-:W-:Y:S01]  /*1b6c0*/  FFMA.FTZ R67, R64, R61, R65 ;  /* 0x0000003d40437223 */ /* 0x000fe20000010041 */
[----:B------:R-:W-:-:S02]  /*1b6d0*/  HADD2.F32 R61, -RZ, R83.H1_H1 ;  /* 0x30000053ff3d7230 */ /* 0x000fc40000004100 */
[----:B------:R-:W-:Y:S01]  /*1b6e0*/  FMUL.FTZ R60, R113, R60 ;  /* 0x0000003c713c7220 */ /* 0x000fe20000410000 */
[----:B------:R-:W-:Y:S02]  /*1b6f0*/  HADD2.F32 R65, -RZ, R23.H1_H1 ;  /* 0x30000017ff417230 */ /* 0x000fe40000004100 */
[----:B------:R-:W-:Y:S01]  /*1b700*/  FADD.FTZ R64, -R92, R68 ;  /* 0x000000445c407221 */ /* 0x000fe20000010100 */
[----:B------:R-:W-:Y:S01]  /*1b710*/  HADD2.F32 R117, -RZ, R19.H0_H0 ;  /* 0x20000013ff757230 */ /* 0x000fe20000004100 */
[----:B------:R-:W-:Y:S01]  /*1b720*/  F2FP.F16.F32.PACK_AB R48, R53, R52 ;  /* 0x000000343530723e */ /* 0x000fe200000000ff */
[----:B------:R-:W-:Y:S02]  /*1b730*/  IMAD.U32 R119, RZ, RZ, UR6 ;  /* 0x00000006ff777e24 */ /* 0x000fe4000f8e00ff */
[----:B------:R-:W-:Y:S01]  /*1b740*/  FFMA.FTZ R68, R60, R61, R65 ;  /* 0x0000003d3c447223 */ /* 0x000fe20000010041 */
[----:B------:R-:W-:Y:S02]  /*1b750*/  HADD2.F32 R61, -RZ, R88.H0_H0 ;  /* 0x20000058ff3d7230 */ /* 0x000fe40000004100 */
[----:B------:R-:W-:Y:S01]  /*1b760*/  FMUL.FTZ R60, R113, R64 ;  /* 0x00000040713c7220 */ /* 0x000fe20000410000 */
[----:B------:R-:W-:-:S02]  /*1b770*/  HADD2.F32 R65, -RZ, R16.H0_H0 ;  /* 0x20000010ff417230 */ /* 0x000fc40000004100 */
[----:B------:R-:W-:Y:S01]  /*1b780*/  FADD.FTZ R64, -R92, R69 ;  /* 0x000000455c407221 */ /* 0x000fe20000010100 */
[----:B------:R-:W-:Y:S01]  /*1b790*/  HADD2.F32 R69, -RZ, R17.H0_H0 ;  /* 0x20000011ff457230 */ /* 0x000fe20000004100 */
[----:B------:R-:W-:Y:S01]  /*1b7a0*/  LEA.HI.SX32 R119, R119, R112, 0x1d ;  /* 0x0000007077777211 */ /* 0x000fe200078feaff */
[----:B------:R-:W-:Y:S01]  /*1b7b0*/  FFMA.FTZ R60, R60, R61, R65 ;  /* 0x0000003d3c3c7223 */ /* 0x000fe20000010041 */
[----:B------:R-:W-:Y:S01]  /*1b7c0*/  FMUL.FTZ R61, R113, R64 ;  /* 0x00000040713d7220 */ /* 0x000fe20000410000 */
[----:B------:R-:W-:Y:S01]  /*1b7d0*/  FADD.FTZ R64, -R92, R70 ;  /* 0x000000465c407221 */ /* 0x000fe20000010100 */
[--C-:B------:R-:W-:Y:S01]  /*1b7e0*/  HADD2.F32 R65, -RZ, R89.reuse.H0_H0 ;  /* 0x20000059ff417230 */ /* 0x100fe20000004100 */
[----:B------:R-:W-:Y:S01]  /*1b7f0*/  F2FP.F16.F32.PACK_AB R55, R68, R67 ;  /* 0x000000434437723e */ /* 0x000fe200000000ff */
[----:B------:R-:W-:Y:S01]  /*1b800*/  FFMA.FTZ R61, R61, R66, R118 ;  /* 0x000000423d3d7223 */ /* 0x000fe20000010076 */
[----:B------:R-:W-:Y:S01]  /*1b810*/  FMUL.FTZ R64, R113, R64 ;  /* 0x0000004071407220 */ /* 0x000fe20000410000 */
[----:B------:R-:W-:Y:S01]  /*1b820*/  FADD.FTZ R66, -R92, R71 ;  /* 0x000000475c427221 */ /* 0x000fe20000010100 */
[----:B------:R-:W-:Y:S01]  /*1b830*/  HADD2.F32 R70, -RZ, R89.H1_H1 ;  /* 0x30000059ff467230 */ /* 0x000fe20000004100 */
[----:B------:R-:W-:Y:S01]  /*1b840*/  F2FP.F16.F32.PACK_AB R54, R63, R62 ;  /* 0x0000003e3f36723e */ /* 0x000fe200000000ff */
[----:B------:R-:W-:Y:S01]  /*1b850*/  FFMA.FTZ R64, R64, R65, R69 ;  /* 0x0000004140407223 */ /* 0x000fe20000010045 */
[----:B------:R-:W-:-:S02]  /*1b860*/  HADD2.F32 R118, -RZ, R17.H1_H1 ;  /* 0x30000011ff767230 */ /* 0x000fc40000004100 */
[----:B------:R-:W-:Y:S01]  /*1b870*/  FMUL.FTZ R65, R113, R66 ;  /* 0x0000004271417220 */ /* 0x000fe20000410000 */
[C---:B------:R-:W-:Y:S01]  /*1b880*/  FADD.FTZ R66, -R92.reuse, R72 ;  /* 0x000000485c427221 */ /* 0x040fe20000010100 */
[----:B------:R-:W-:Y:S01]  /*1b890*/  HADD2.F32 R69, -RZ, R90.H0_H0 ;  /* 0x2000005aff457230 */ /* 0x000fe20000004100 */
[----:B------:R-:W-:Y:S01]  /*1b8a0*/  F2FP.F16.F32.PACK_AB R53, R59, R58 ;  /* 0x0000003a3b35723e */ /* 0x000fe200000000ff */
[----:B------:R-:W-:Y:S02]  /*1b8b0*/  HADD2.F32 R71, -RZ, R18.H0_H0 ;  /* 0x20000012ff477230 */ /* 0x000fe40000004100 */
        /* <DEDUP_REMOVED lines=9> */
[--C-:B------:R-:W-:Y:S02]  /*1b950*/  HADD2.F32 R71, -RZ, R91.reuse.H0_H0 ;  /* 0x2000005bff477230 */ /* 0x100fe40000004100 */
[----:B------:R-:W-:Y:S01]  /*1b960*/  FADD.FTZ R92, -R92, R75 ;  /* 0x0000004b5c5c7221 */ /* 0x000fe20000010100 */
[----:B------:R-:W-:Y:S01]  /*1b970*/  FFMA.FTZ R69, R69, R72, R118 ;  /* 0x0000004845457223 */ /* 0x000fe20000010076 */
[----:B------:R-:W-:Y:S01]  /*1b980*/  FMUL.FTZ R70, R113, R70 ;  /* 0x0000004671467220 */ /* 0x000fe20000410000 */
[----:B------:R-:W0:Y:S01]  /*1b990*/  LDC.64 R72, c[0x0][0x428] ;  /* 0x00010a00ff487b82 */ /* 0x000e220000000a00 */
[----:B------:R-:W-:Y:S01]  /*1b9a0*/  HADD2.F32 R74, -RZ, R91.H1_H1 ;  /* 0x3000005bff4a7230 */ /* 0x000fe20000004100 */
[----:B------:R-:W-:Y:S01]  /*1b9b0*/  F2FP.F16.F32.PACK_AB R57, R65, R64 ;  /* 0x000000404139723e */ /* 0x000fe200000000ff */
[----:B------:R-:W-:Y:S01]  /*1b9c0*/  FFMA.FTZ R70, R70, R71, R117 ;  /* 0x0000004746467223 */ /* 0x000fe20000010075 */
[----:B------:R-:W-:Y:S01]  /*1b9d0*/  FMUL.FTZ R71, R113, R92 ;  /* 0x0000005c71477220 */ /* 0x000fe20000410000 */
[----:B------:R-:W-:Y:S01]  /*1b9e0*/  HADD2.F32 R92, -RZ, R19.H1_H1 ;  /* 0x30000013ff5c7230 */ /* 0x000fe20000004100 */
[C---:B------:R-:W-:Y:S01]  /*1b9f0*/  IADD3 R113, PT, PT, R119.reuse, 0x100, RZ ;  /* 0x0000010077717810 */ /* 0x040fe20007ffe0ff */
[C---:B------:R-:W-:Y:S01]  /*1ba00*/  VIADD R75, R119.reuse, 0x200 ;  /* 0x00000200774b7836 */ /* 0x040fe20000000000 */
[----:B------:R-:W-:-:S02]  /*1ba10*/  IADD3 R117, PT, PT, R119, 0x300, RZ ;  /* 0x0000030077757810 */ /* 0x000fc40007ffe0ff */
[----:B------:R-:W-:Y:S01]  /*1ba20*/  FFMA.FTZ R71, R71, R74, R92 ;  /* 0x0000004a47477223 */ /* 0x000fe2000001005c */
[----:B------:R-:W-:Y:S02]  /*1ba30*/  F2FP.F16.F32.PACK_AB R58, R69, R66 ;  /* 0x00000042453a723e */ /* 0x000fe400000000ff */
[----:B------:R-:W-:Y:S02]  /*1ba40*/  F2FP.F16.F32.PACK_AB R56, R61, R60 ;  /* 0x0000003c3d38723e */ /* 0x000fe400000000ff */
[----:B------:R-:W-:Y:S01]  /*1ba50*/  F2FP.F16.F32.PACK_AB R59, R71, R70 ;  /* 0x00000046473b723e */ /* 0x000fe200000000ff */
[----:B0-----:R-:W-:-:S04]  /*1ba60*/  IMAD.WIDE.U32 R118, R119, 0x10, R72 ;  /* 0x0000001077767825 */ /* 0x001fc800078e0048 */
[--C-:B------:R-:W-:Y:S01]  /*1ba70*/  IMAD.WIDE.U32 R112, R113, 0x10, R72.reuse ;  /* 0x0000001071707825 */ /* 0x100fe200078e0048 */
[----:B------:R1:W-:Y:S03]  /*1ba80*/  STG.E.128 desc[UR12][R118.64], R44 ;  /* 0x0000002c76007986 */ /* 0x0003e6000c101d0c */
[--C-:B------:R-:W-:Y:S01]  /*1ba90*/  IMAD.WIDE.U32 R74, R75, 0x10, R72.reuse ;  /* 0x000000104b4a7825 */ /* 0x100fe200078e0048 */
[----:B------:R1:W-:Y:S03]  /*1baa0*/  STG.E.128 desc[UR12][R112.64], R48 ;  /* 0x0000003070007986 */ /* 0x0003e6000c101d0c */
[----:B------:R-:W-:Y:S01]  /*1bab0*/  IMAD.WIDE.U32 R72, R117, 0x10, R72 ;  /* 0x0000001075487825 */ /* 0x000fe200078e0048 */
[----:B------:R1:W-:Y:S04]  /*1bac0*/  STG.E.128 desc[UR12][R74.64], R52 ;  /* 0x000000344a007986 */ /* 0x0003e8000c101d0c */
[----:B------:R1:W-:Y:S02]  /*1bad0*/  STG.E.128 desc[UR12][R72.64], R56 ;  /* 0x0000003848007986 */ /* 0x0003e4000c101d0c */
.L_x_18878:
[----:B------:R-:W-:Y:S02]  /*1bae0*/  UIADD3 UR4, UPT, UPT, UR4, UR20, URZ ;  /* 0x0000001404047290 */ /* 0x000fe4000fffe0ff */
[----:B------:R-:W-:Y:S02]  /*1baf0*/  UPLOP3.LUT UP0, UPT, UPT, UPT, UP0, 0x40, 0x4 ;  /* 0x000000000004789c */ /* 0x000fe40003f0e800 */
[----:B------:R-:W-:-:S09]  /*1bb00*/  UISETP.GE.AND UP1, UPT, UR4, UR21, UPT ;  /* 0x000000150400728c */ /* 0x000fd2000bf26270 */
[----:B------:R-:W-:Y:S05]  /*1bb10*/  BRA.U !UP1, `(.L_x_18879) ;  /* 0xfffffe5109747547 */ /* 0x000fea000b83ffff */
[----:B------:R-:W-:Y:S05]  /*1bb20*/  EXIT ;  /* 0x000000000000794d */ /* 0x000fea0003800000 */
.L_x_18880:
        /* <DEDUP_REMOVED lines=13> */
.L_x_27571:


//--------------------- .text._ZN10layer_norm13ln_fwd_kernelINS_13Kernel_traitsIf6__halffS2_fjLj8192ELj1ELj1ELj8ELj16ENS_18Kernel_traits_baseILj8192EfS2_fS2_fjLj256EEEEELb0ELb0ELb0ELb0EEEvNS_9FwdParamsE --------------------------
	.section	.text._ZN10layer_norm13ln_fwd_kernelINS_13Kernel_traitsIf6__halffS2_fjLj8192ELj1ELj1ELj8ELj16ENS_18Kernel_traits_baseILj8192EfS2_fS2_fjLj256EEEEELb0ELb0ELb0ELb0EEEvNS_9FwdParamsE,"ax",@progbits
	.align	128
        .global         _ZN10layer_norm13ln_fwd_kernelINS_13Kernel_traitsIf6__halffS2_fjLj8192ELj1ELj1ELj8ELj16ENS_18Kernel_traits_baseILj8192EfS2_fS2_fjLj256EEEEELb0ELb0ELb0ELb0EEEvNS_9FwdParamsE
        .type           _ZN10layer_norm13ln_fwd_kernelINS_13Kernel_traitsIf6__halffS2_fjLj8192ELj1ELj1ELj8ELj16ENS_18Kernel_traits_baseILj8192EfS2_fS2_fjLj256EEEEELb0ELb0ELb0ELb0EEEvNS_9FwdParamsE,@function
        .size           _ZN10layer_norm13ln_fwd_kernelINS_13Kernel_traitsIf6__halffS2_fjLj8192ELj1ELj1ELj8ELj16ENS_18Kernel_traits_baseILj8192EfS2_fS2_fjLj256EEEEELb0ELb0ELb0ELb0EEEvNS_9FwdParamsE,(.L_x_27572 - _ZN10layer_norm13ln_fwd_kernelINS_13Kernel_traitsIf6__halffS2_fjLj8192ELj1ELj1ELj8ELj16ENS_18Kernel_traits_baseILj8192EfS2_fS2_fjLj256EEEEELb0ELb0ELb0ELb0EEEvNS_9FwdParamsE)
        .other          _ZN10layer_norm13ln_fwd_kernelINS_13Kernel_traitsIf6__halffS2_fjLj8192ELj1ELj1ELj8ELj16ENS_18Kernel_traits_baseILj8192EfS2_fS2_fjLj256EEEEELb0ELb0ELb0ELb0EEEvNS_9FwdParamsE,@"STO_CUDA_ENTRY STV_DEFAULT"
_ZN10layer_norm13ln_fwd_kernelINS_13Kernel_traitsIf6__halffS2_fjLj8192ELj1ELj1ELj8ELj16ENS_18Kernel_traits_baseILj8192EfS2_fS2_fjLj256EEEEELb0ELb0ELb0ELb0EEEvNS_9FwdParamsE:
.text._ZN10layer_norm13ln_fwd_kernelINS_13Kernel_traitsIf6__halffS2_fjLj8192ELj1ELj1ELj8ELj16ENS_18Kernel_traits_baseILj8192EfS2_fS2_fjLj256EEEEELb0ELb0ELb0ELb0EEEvNS_9FwdParamsE:
        /* <DEDUP_REMOVED lines=59> */
.L_x_18882:
        /* <DEDUP_REMOVED lines=40> */
.L_x_18883:
[----:B------:R-:W-:Y:S05]  /*0630*/  BSYNC.RECONVERGENT B0 ;  /* 0x0000000000007941 */ /* 0x000fea0003800200 */
.L_x_18881:
        /* <DEDUP_REMOVED lines=26> */
.L_x_18908:
        /* <DEDUP_REMOVED lines=8> */
[----:B------:R-:W-:Y:S01]  /*0860*/  PLOP3.LUT P1, PT, PT, PT, UP0, 0x80, 0x8 ;  /* 0x000000000008781c */ /* 0x000fe20003f2f008 */
[----:B------:R-:W-:Y:S01]  /*0870*/  BSSY.RECONVERGENT B0, `(.L_x_18884) ;  /* 0x000003b000007945 */ /* 0x000fe20003800200 */
[----:B------:R-:W-:Y:S01]  /*0880*/  ISETP.GE.U32.AND P3, PT, R3, 0x100, PT ;  /* 0x000001000300780c */ /* 0x000fe20003f66070 */
[----:B------:R-:W-:-:S04]  /*0890*/  USHF.R.S32.HI UR5, URZ, 0x1f, UR4 ;  /* 0x0000001fff057899 */ /* 0x000fc80008011404 */
[----:B------:R-:W-:-:S03]  /*08a0*/  ULEA.HI UR5, UR5, UR4, URZ, 0x3 ;  /* 0x0000000405057291 */ /* 0x000fc6000f8f18ff */
[----:B------:R-:W-:-:S03]  /*08b0*/  UMOV UR4, 0x3f800000 ;  /* 0x3f80000000047882 */ /* 0x000fc60000000000 */
[----:B------:R-:W-:Y:S01]  /*08c0*/  MOV R103, UR5 ;  /* 0x0000000500677c02 */ /* 0x000fe20008000f00 */
[----:B--2---:R-:W-:-:S05]  /*08d0*/  @P0 HADD2.F32 R7, -RZ, R100.H0_H0 ;  /* 0x20000064ff070230 */ /* 0x004fca0000004100 */
[----:B------:R-:W-:Y:S02]  /*08e0*/  @P1 R2UR UR4, R7 ;  /* 0x00000000070412ca */ /* 0x000fe400000e0000 */
[----:B------:R-:W-:-:S04]  /*08f0*/  LEA.HI.SX32 R7, R103, R2, 0x1d ;  /* 0x0000000267077211 */ /* 0x000fc800078feaff */
[----:B------:R-:W-:Y:S01]  /*0900*/  MOV R108, R7 ;  /* 0x00000007006c7202 */ /* 0x000fe20000000f00 */
[----:B------:R-:W-:Y:S08]  /*0910*/  @!P3 BRA `(.L_x_18885) ;  /* 0x0000000000c0b947 */ /* 0x000ff00003800000 */
        /* <DEDUP_REMOVED lines=12> */
[----:B------:R-:W-:Y:S02]  /*09e0*/  HADD2.F32 R111, -RZ, R100.H0_H0 ;  /* 0x20000064ff6f7230 */ /* 0x000fe40000004100 */
[----:B------:R-:W-:-:S02]  /*09f0*/  HADD2.F32 R101, -RZ, R102.H0_H0 ;  /* 0x20000066ff657230 */ /* 0x000fc40000004100 */
[----:B------:R-:W-:Y:S02]  /*0a00*/  HADD2.F32 R100, -RZ, R100.H1_H1 ;  /* 0x30000064ff647230 */ /* 0x000fe40000004100 */
        /* <DEDUP_REMOVED lines=12> */
.L_x_18886:
[--C-:B-----5:R-:W-:Y:S02]  /*0ad0*/  HADD2.F32 R104, -RZ, R100.reuse.H0_H0 ;  /* 0x20000064ff687230 */ /* 0x120fe40000004100 */
[--C-:B------:R-:W-:Y:S02]  /*0ae0*/  HADD2.F32 R106, -RZ, R101.reuse.H0_H0 ;  /* 0x20000065ff6a7230 */ /* 0x100fe40000004100 */
[----:B------:R-:W-:Y:S02]  /*0af0*/  HADD2.F32 R100, -RZ, R100.H1_H1 ;  /* 0x30000064ff647230 */ /* 0x000fe40000004100 */
[----:B------:R-:W-:Y:S01]  /*0b00*/  FMUL.FTZ R104, R104, UR4 ;  /* 0x0000000468687c20 */ /* 0x000fe20008410000 */
[----:B------:R-:W-:Y:S02]  /*0b10*/  HADD2.F32 R101, -RZ, R101.H1_H1 ;  /* 0x30000065ff657230 */ /* 0x000fe40000004100 */
[----:B------:R-:W-:Y:S01]  /*0b20*/  FMUL.FTZ R106, R106, UR4 ;  /* 0x000000046a6a7c20 */ /* 0x000fe20008410000 */
[----:B------:R-:W-:-:S02]  /*0b30*/  HADD2.F32 R96, -RZ, R102.H0_H0 ;  /* 0x20000066ff607230 */ /* 0x000fc40000004100 */
[----:B------:R-:W-:Y:S01]  /*0b40*/  FMUL.FTZ R105, R100, UR4 ;  /* 0x0000000464697c20 */ /* 0x000fe20008410000 */
[----:B------:R-:W-:Y:S02]  /*0b50*/  HADD2.F32 R97, -RZ, R102.H1_H1 ;  /* 0x30000066ff617230 */ /* 0x000fe40000004100 */
[----:B------:R-:W-:Y:S01]  /*0b60*/  FMUL.FTZ R107, R101, UR4 ;  /* 0x00000004656b7c20 */ /* 0x000fe20008410000 */
[--C-:B------:R-:W-:Y:S02]  /*0b70*/  HADD2.F32 R98, -RZ, R103.reuse.H0_H0 ;  /* 0x20000067ff627230 */ /* 0x100fe40000004100 */
[----:B------:R-:W-:Y:S01]  /*0b80*/  FMUL.FTZ R96, R96, UR4 ;  /* 0x0000000460607c20 */ /* 0x000fe20008410000 */
[----:B------:R-:W-:Y:S02]  /*0b90*/  HADD2.F32 R99, -RZ, R103.H1_H1 ;  /* 0x30000067ff637230 */ /* 0x000fe40000004100 */
[----:B------:R-:W-:Y:S01]  /*0ba0*/  FMUL.FTZ R97, R97, UR4 ;  /* 0x0000000461617c20 */ /* 0x000fe20008410000 */
[----:B------:R-:W-:-:S02]  /*0bb0*/  FMUL.FTZ R98, R98, UR4 ;  /* 0x0000000462627c20 */ /* 0x000fc40008410000 */
[----:B------:R-:W-:-:S07]  /*0bc0*/  FMUL.FTZ R99, R99, UR4 ;  /* 0x0000000463637c20 */ /* 0x000fce0008410000 */
.L_x_18887:
[----:B------:R-:W0:Y:S01]  /*0bd0*/  LDC.64 R100, c[0x0][0x3a8] ;  /* 0x0000ea00ff647b82 */ /* 0x000e220000000a00 */
[C---:B------:R-:W-:Y:S01]  /*0be0*/  IADD3 R108, PT, PT, R7.reuse, 0x100, RZ ;  /* 0x00000100076c7810 */ /* 0x040fe20007ffe0ff */
[----:B0-----:R-:W-:-:S05]  /*0bf0*/  IMAD.WIDE.U32 R100, R7, 0x20, R100 ;  /* 0x0000002007647825 */ /* 0x001fca00078e0064 */
[----:B------:R0:W-:Y:S04]  /*0c00*/  STG.E.128 desc[UR8][R100.64], R104 ;  /* 0x0000006864007986 */ /* 0x0001e8000c101d08 */
[----:B------:R0:W-:Y:S02]  /*0c10*/  STG.E.128 desc[UR8][R100.64+0x10], R96 ;  /* 0x0000106064007986 */ /* 0x0001e4000c101d08 */
.L_x_18885:
[----:B-1-3--:R-:W-:Y:S05]  /*0c20*/  BSYNC.RECONVERGENT B0 ;  /* 0x0000000000007941 */ /* 0x00afea0003800200 */
.L_x_18884:
        /* <DEDUP_REMOVED lines=30> */
.L_x_18890:
[--C-:B-----5:R-:W-:Y:S02]  /*0e10*/  HADD2.F32 R76, -RZ, R72.reuse.H0_H0 ;  /* 0x20000048ff4c7230 */ /* 0x120fe40000004100 */
[----:B------:R-:W-:Y:S02]  /*0e20*/  HADD2.F32 R77, -RZ, R72.H1_H1 ;  /* 0x30000048ff4d7230 */ /* 0x000fe40000004100 */
[--C-:B------:R-:W-:Y:S02]  /*0e30*/  HADD2.F32 R78, -RZ, R73.reuse.H0_H0 ;  /* 0x20000049ff4e7230 */ /* 0x100fe40000004100 */
[----:B------:R-:W-:Y:S01]  /*0e40*/  FMUL.FTZ R72, R76, UR4 ;  /* 0x000000044c487c20 */ /* 0x000fe20008410000 */
[----:B------:R-:W-:Y:S02]  /*0e50*/  HADD2.F32 R79, -RZ, R73.H1_H1 ;  /* 0x30000049ff4f7230 */ /* 0x000fe40000004100 */
[----:B------:R-:W-:Y:S01]  /*0e60*/  FMUL.FTZ R73, R77, UR4 ;  /* 0x000000044d497c20 */ /* 0x000fe20008410000 */
[----:B0-----:R-:W-:-:S02]  /*0e70*/  HADD2.F32 R100, -RZ, R74.H0_H0 ;  /* 0x2000004aff647230 */ /* 0x001fc40000004100 */
[----:B------:R-:W-:Y:S02]  /*0e80*/  HADD2.F32 R101, -RZ, R74.H1_H1 ;  /* 0x3000004aff657230 */ /* 0x000fe40000004100 */
        /* <DEDUP_REMOVED lines=8> */
.L_x_18891:
[----:B------:R-:W0:Y:S02]  /*0f10*/  LDC.64 R100, c[0x0][0x3a8] ;  /* 0x0000ea00ff647b82 */ /* 0x000e240000000a00 */
[C---:B0-----:R-:W-:Y:S01]  /*0f20*/  IMAD.WIDE.U32 R100, R108.reuse, 0x20, R100 ;  /* 0x000000206c647825 */ /* 0x041fe200078e0064 */
[----:B------:R-:W-:-:S04]  /*0f30*/  IADD3 R108, PT, PT, R108, 0x100, RZ ;  /* 0x000001006c6c7810 */ /* 0x000fc80007ffe0ff */
[----:B------:R1:W-:Y:S04]  /*0f40*/  STG.E.128 desc[UR8][R100.64], R72 ;  /* 0x0000004864007986 */ /* 0x0003e8000c101d08 */
[----:B------:R1:W-:Y:S02]  /*0f50*/  STG.E.128 desc[UR8][R100.64+0x10], R76 ;  /* 0x0000104c64007986 */ /* 0x0003e4000c101d08 */
.L_x_18889:
[----:B------:R-:W-:Y:S05]  /*0f60*/  BSYNC.RECONVERGENT B0 ;  /* 0x0000000000007941 */ /* 0x000fea0003800200 */
.L_x_18888:
        /* <DEDUP_REMOVED lines=30> */
.L_x_18894:
[--C-:B-----5:R-:W-:Y:S02]  /*1150*/  HADD2.F32 R84, -RZ, R80.reuse.H0_H0 ;  /* 0x20000050ff547230 */ /* 0x120fe40000004100 */
[----:B------:R-:W-:Y:S02]  /*1160*/  HADD2.F32 R85, -RZ, R80.H1_H1 ;  /* 0x30000050ff557230 */ /* 0x000fe40000004100 */
[--C-:B------:R-:W-:Y:S02]  /*1170*/  HADD2.F32 R86, -RZ, R81.reuse.H0_H0 ;  /* 0x20000051ff567230 */ /* 0x100fe40000004100 */
[----:B------:R-:W-:Y:S01]  /*1180*/  FMUL.FTZ R80, R84, UR4 ;  /* 0x0000000454507c20 */ /* 0x000fe20008410000 */
[----:B------:R-:W-:Y:S02]  /*1190*/  HADD2.F32 R87, -RZ, R81.H1_H1 ;  /* 0x30000051ff577230 */ /* 0x000fe40000004100 */
[----:B------:R-:W-:Y:S01]  /*11a0*/  FMUL.FTZ R81, R85, UR4 ;  /* 0x0000000455517c20 */ /* 0x000fe20008410000 */
[----:B01----:R-:W-:-:S02]  /*11b0*/  HADD2.F32 R100, -RZ, R82.H0_H0 ;  /* 0x20000052ff647230 */ /* 0x003fc40000004100 */
        /* <DEDUP_REMOVED lines=9> */
.L_x_18895:
[----:B------:R-:W0:Y:S02]  /*1250*/  LDC.64 R100, c[0x0][0x3a8] ;  /* 0x0000ea00ff647b82 */ /* 0x000e240000000a00 */
[C---:B0-----:R-:W-:Y:S01]  /*1260*/  IMAD.WIDE.U32 R100, R108.reuse, 0x20, R100 ;  /* 0x000000206c647825 */ /* 0x041fe200078e0064 */
[----:B------:R-:W-:-:S04]  /*1270*/  IADD3 R108, PT, PT, R108, 0x100, RZ ;  /* 0x000001006c6c7810 */ /* 0x000fc80007ffe0ff */
[----:B------:R2:W-:Y:S04]  /*1280*/  STG.E.128 desc[UR8][R100.64], R80 ;  /* 0x0000005064007986 */ /* 0x0005e8000c101d08 */
[----:B------:R2:W-:Y:S02]  /*1290*/  STG.E.128 desc[UR8][R100.64+0x10], R84 ;  /* 0x0000105464007986 */ /* 0x0005e4000c101d08 */
.L_x_18893:
[----:B------:R-:W-:Y:S05]  /*12a0*/  BSYNC.RECONVERGENT B0 ;  /* 0x0000000000007941 */ /* 0x000fea0003800200 */
.L_x_18892:
        /* <DEDUP_REMOVED lines=30> */
.L_x_18898:
[--C-:B-----5:R-:W-:Y:S02]  /*1490*/  HADD2.F32 R92, -RZ, R88.reuse.H0_H0 ;  /* 0x20000058ff5c7230 */ /* 0x120fe40000004100 */
[----:B------:R-:W-:Y:S02]  /*14a0*/  HADD2.F32 R93, -RZ, R88.H1_H1 ;  /* 0x30000058ff5d7230 */ /* 0x000fe40000004100 */
[--C-:B------:R-:W-:Y:S02]  /*14b0*/  HADD2.F32 R94, -RZ, R89.reuse.H0_H0 ;  /* 0x20000059ff5e7230 */ /* 0x100fe40000004100 */
[----:B------:R-:W-:Y:S01]  /*14c0*/  FMUL.FTZ R88, R92, UR4 ;  /* 0x000000045c587c20 */ /* 0x000fe20008410000 */
[----:B------:R-:W-:Y:S02]  /*14d0*/  HADD2.F32 R95, -RZ, R89.H1_H1 ;  /* 0x30000059ff5f7230 */ /* 0x000fe40000004100 */
[----:B------:R-:W-:Y:S01]  /*14e0*/  FMUL.FTZ R89, R93, UR4 ;  /* 0x000000045d597c20 */ /* 0x000fe20008410000 */
[----:B012---:R-:W-:-:S02]  /*14f0*/  HADD2.F32 R100, -RZ, R90.H0_H0 ;  /* 0x2000005aff647230 */ /* 0x007fc40000004100 */
        /* <DEDUP_REMOVED lines=9> */
.L_x_18899:
[----:B------:R-:W0:Y:S02]  /*1590*/  LDC.64 R100, c[0x0][0x3a8] ;  /* 0x0000ea00ff647b82 */ /* 0x000e240000000a00 */
[----:B0-----:R-:W-:-:S05]  /*15a0*/  IMAD.WIDE.U32 R100, R108, 0x20, R100 ;  /* 0x000000206c647825 */ /* 0x001fca00078e0064 */
[----:B------:R3:W-:Y:S04]  /*15b0*/  STG.E.128 desc[UR8][R100.64], R88 ;  /* 0x0000005864007986 */ /* 0x0007e8000c101d08 */
[----:B------:R3:W-:Y:S02]  /*15c0*/  STG.E.128 desc[UR8][R100.64+0x10], R92 ;  /* 0x0000105c64007986 */ /* 0x0007e4000c101d08 */
.L_x_18897:
[----:B------:R-:W-:Y:S05]  /*15d0*/  BSYNC.RECONVERGENT B0 ;  /* 0x0000000000007941 */ /* 0x000fea0003800200 */
.L_x_18896:
        /* <DEDUP_REMOVED lines=194> */
[----:B-1----:R-:W-:-:S05]  /*2200*/  FMUL.FTZ R108, R109, R109 ;  /* 0x0000006d6d6c7220 */ /* 0x002fca0000410000 */
[----:B------:R-:W-:Y:S01]  /*2210*/  FSEL R111, R108, RZ, !P5 ;  /* 0x000000ff6c6f7208 */ /* 0x000fe20006800000 */
[----:B0-----:R-:W-:Y:S01]  /*2220*/  FFMA.FTZ R108, R113, UR7, R112 ;  /* 0x00000007716c7c23 */ /* 0x001fe20008010070 */
[----:B------:R-:W-:Y:S02]  /*2230*/  MOV R113, UR6 ;  /* 0x0000000600717c02 */ /* 0x000fe40008000f00 */
[----:B------:R-:W-:Y:S01]  /*2240*/  PLOP3.LUT P5, PT, PT, PT, UP3, 0x40, 0x4 ;  /* 0x000000000004781c */ /* 0x000fe20003fae838 */
[----:B------:R-:W-:Y:S01]  /*2250*/  FADD.FTZ R108, R108, R111 ;  /* 0x0000006f6c6c7221 */ /* 0x000fe20000010000 */
[----:B------:R-:W-:Y:S01]  /*2260*/  MOV R111, UR6 ;  /* 0x00000006006f7c02 */ /* 0x000fe20008000f00 */
[----:B---3--:R-:W-:Y:S01]  /*2270*/  @!P4 IMAD.WIDE R100, R113, 0x4, R100 ;  /* 0x000000047164c825 */ /* 0x008fe200078e0264 */
[----:B------:R-:W-:-:S03]  /*2280*/  FSEL R110, R109, RZ, P5 ;  /* 0x000000ff6d6e7208 */ /* 0x000fc60002800000 */
[----:B------:R-:W0:Y:S01]  /*2290*/  MUFU.RSQ R108, R108 ;  /* 0x0000006c006c7308 */ /* 0x000e220000001400 */
[----:B--2---:R-:W-:Y:S01]  /*22a0*/  @!P4 IMAD.WIDE R102, R111, 0x4, R102 ;  /* 0x000000046f66c825 */ /* 0x004fe200078e0266 */
[----:B------:R-:W-:-:S04]  /*22b0*/  R2UR UR4, R110 ;  /* 0x000000006e0472ca */ /* 0x000fc800000e0000 */
[----:B------:R1:W-:Y:S04]  /*22c0*/  @!P4 STG.E desc[UR8][R102.64], R109 ;  /* 0x0000006d6600c986 */ /* 0x0003e8000c101908 */
[----:B0-----:R1:W-:Y:S01]  /*22d0*/  @!P4 STG.E desc[UR8][R100.64], R108 ;  /* 0x0000006c6400c986 */ /* 0x0013e2000c101908 */
[----:B------:R-:W-:Y:S06]  /*22e0*/  @!P3 BRA `(.L_x_18901) ;  /* 0x000000000080b947 */ /* 0x000fec0003800000 */
[----:B------:R-:W0:Y:S01]  /*22f0*/  LDC.64 R110, c[0x0][0x428] ;  /* 0x00010a00ff6e7b82 */ /* 0x000e220000000a00 */
[----:B-1----:R-:W-:Y:S01]  /*2300*/  FADD.FTZ R103, R105, -UR4 ;  /* 0x8000000469677e21 */ /* 0x002fe20008010000 */
        /* <DEDUP_REMOVED lines=30> */
.L_x_18901:
[----:B------:R-:W-:Y:S05]  /*24f0*/  BSYNC.RECONVERGENT B0 ;  /* 0x0000000000007941 */ /* 0x000fea0003800200 */
.L_x_18900:
[----:B------:R-:W-:Y:S04]  /*2500*/  BSSY.RECONVERGENT B0, `(.L_x_18902) ;  /* 0x0000022000007945 */ /* 0x000fe80003800200 */
[----:B------:R-:W-:Y:S05]  /*2510*/  @!P0 BRA `(.L_x_18903) ;  /* 0x0000000000808947 */ /* 0x000fea0003800000 */
[----:B0-----:R-:W0:Y:S01]  /*2520*/  LDC.64 R110, c[0x0][0x428] ;  /* 0x00010a00ff6e7b82 */ /* 0x001e220000000a00 */
        /* <DEDUP_REMOVED lines=31> */
.L_x_18903:
[----:B------:R-:W-:Y:S05]  /*2720*/  BSYNC.RECONVERGENT B0 ;  /* 0x0000000000007941 */ /* 0x000fea0003800200 */
.L_x_18902:
[----:B------:R-:W-:Y:S04]  /*2730*/  BSSY.RECONVERGENT B0, `(.L_x_18904) ;  /* 0x0000022000007945 */ /* 0x000fe80003800200 */
[----:B------:R-:W-:Y:S05]  /*2740*/  @!P1 BRA `(.L_x_18905) ;  /* 0x0000000000809947 */ /* 0x000fea0003800000 */
[----:B0-2---:R-:W0:Y:S01]  /*2750*/  LDC.64 R110, c[0x0][0x428] ;  /* 0x00010a00ff6e7b82 */ /* 0x005e220000000a00 */
        /* <DEDUP_REMOVED lines=31> */
.L_x_18905:
[----:B------:R-:W-:Y:S05]  /*2950*/  BSYNC.RECONVERGENT B0 ;  /* 0x0000000000007941 */ /* 0x000fea0003800200 */
.L_x_18904:
[----:B------:R-:W-:Y:S04]  /*2960*/  BSSY.RECONVERGENT B0, `(.L_x_18906) ;  /* 0x0000021000007945 */ /* 0x000fe80003800200 */
[----:B------:R-:W-:Y:S05]  /*2970*/  @!P2 BRA `(.L_x_18907) ;  /* 0x00000000007ca947 */ /* 0x000fea0003800000 */
[----:B0123--:R-:W0:Y:S01]  /*2980*/  LDC.64 R100, c[0x0][0x428] ;  /* 0x00010a00ff647b82 */ /* 0x00fe220000000a00 */
[----:B------:R-:W-:Y:S01]  /*2990*/  FADD.FTZ R109, R89, -UR4 ;  /* 0x80000004596d7e21 */ /* 0x000fe20008010000 */
[----:B------:R-:W-:Y:S01]  /*29a0*/  FADD.FTZ R103, R88, -UR4 ;  /* 0x8000000458677e21 */ /* 0x000fe20008010000 */
[----:B------:R-:W-:Y:S01]  /*29b0*/  FADD.FTZ R111, R90, -UR4 ;  /* 0x800000045a6f7e21 */ /* 0x000fe20008010000 */
[----:B------:R-:W-:Y:S01]  /*29c0*/  FADD.FTZ R113, R91, -UR4 ;  /* 0x800000045b717e21 */ /* 0x000fe20008010000 */
[----:B------:R-:W-:Y:S01]  /*29d0*/  FADD.FTZ R115, R92, -UR4 ;  /* 0x800000045c737e21 */ /* 0x000fe20008010000 */
[----:B------:R-:W-:Y:S01]  /*29e0*/  FADD.FTZ R117, R93, -UR4 ;  /* 0x800000045d757e21 */ /* 0x000fe20008010000 */
[----:B------:R-:W-:Y:S01]  /*29f0*/  FADD.FTZ R119, R94, -UR4 ;  /* 0x800000045e777e21 */ /* 0x000fe20008010000 */
[C---:B------:R-:W-:Y:S01]  /*2a00*/  FMUL.FTZ R102, R108.reuse, R109 ;  /* 0x0000006d6c667220 */ /* 0x040fe20000410000 */
        /* <DEDUP_REMOVED lines=22> */
.L_x_18907:
[----:B------:R-:W-:Y:S05]  /*2b70*/  BSYNC.RECONVERGENT B0 ;  /* 0x0000000000007941 */ /* 0x000fea0003800200 */
.L_x_18906:
[----:B------:R-:W-:Y:S02]  /*2b80*/  UIADD3 UR6, UPT, UPT, UR6, UR14, URZ ;  /* 0x0000000e06067290 */ /* 0x000fe4000fffe0ff */
[----:B------:R-:W-:Y:S02]  /*2b90*/  UPLOP3.LUT UP2, UPT, UPT, UPT, UP2, 0x40, 0x4 ;  /* 0x000000000004789c */ /* 0x000fe40003f4e820 */
[----:B------:R-:W-:-:S09]  /*2ba0*/  UISETP.GE.AND UP1, UPT, UR6, UR15, UPT ;  /* 0x0000000f0600728c */ /* 0x000fd2000bf26270 */
[----:B------:R-:W-:Y:S05]  /*2bb0*/  BRA.U !UP1, `(.L_x_18908) ;  /* 0xffffffdd09087547 */ /* 0x000fea000b83ffff */
[----:B------:R-:W-:Y:S05]  /*2bc0*/  EXIT ;  /* 0x000000000000794d */ /* 0x000fea0003800000 */
.L_x_18909:
        /* <DEDUP_REMOVED lines=11> */
.L_x_27572:


//--------------------- .text._ZN10layer_norm13ln_fwd_kernelINS_13Kernel_traitsIf6__halffS2_fjLj8192ELj1ELj1ELj8ELj16ENS_18Kernel_traits_baseILj8192EfS2_fS2_fjLj256EEEEELb0ELb0ELb0ELb1EEEvNS_9FwdParamsE --------------------------
	.section	.text._ZN10layer_norm13ln_fwd_kernelINS_13Kernel_traitsIf6__halffS2_fjLj8192ELj1ELj1ELj8ELj16ENS_18Kernel_traits_baseILj8192EfS2_fS2_fjLj256EEEEELb0ELb0ELb0ELb1EEEvNS_9FwdParamsE,"ax",@progbits
	.align	128
        .global         _ZN10layer_norm13ln_fwd_kernelINS_13Kernel_traitsIf6__halffS2_fjLj8192ELj1ELj1ELj8ELj16ENS_18Kernel_traits_baseILj8192EfS2_fS2_fjLj256EEEEELb0ELb0ELb0ELb1EEEvNS_9FwdParamsE
        .type           _ZN10layer_norm13ln_fwd_kernelINS_13Kernel_traitsIf6__halffS2_fjLj8192ELj1ELj1ELj8ELj16ENS_18Kernel_traits_baseILj8192EfS2_fS2_fjLj256EEEEELb0ELb0ELb0ELb1EEEvNS_9FwdParamsE,@function
        .size           _ZN10layer_norm13ln_fwd_kernelINS_13Kernel_traitsIf6__halffS2_fjLj8192ELj1ELj1ELj8ELj16ENS_18Kernel_traits_baseILj8192EfS2_fS2_fjLj256EEEEELb0ELb0ELb0ELb1EEEvNS_9FwdParamsE,(.L_x_27573 - _ZN10layer_norm13ln_fwd_kernelINS_13Kernel_traitsIf6__halffS2_fjLj8192ELj1ELj1ELj8ELj16ENS_18Kernel_traits_baseILj8192EfS2_fS2_fjLj256EEEEELb0ELb0ELb0ELb1EEEvNS_9FwdParamsE)
        .other          _ZN10layer_norm13ln_fwd_kernelINS_13Kernel_traitsIf6__halffS2_fjLj8192ELj1ELj1ELj8ELj16ENS_18Kernel_traits_baseILj8192EfS2_fS2_fjLj256EEEEELb0ELb0ELb0ELb1EEEvNS_9FwdParamsE,@"STO_CUDA_ENTRY STV_DEFAULT"
_ZN10layer_norm13ln_fwd_kernelINS_13Kernel_traitsIf6__halffS2_fjLj8192ELj1ELj1ELj8ELj16ENS_18Kernel_traits_baseILj8192EfS2_fS2_fjLj256EEEEELb0ELb0ELb0ELb1EEEvNS_9FwdParamsE:
.text._ZN10layer_norm13ln_fwd_kernelINS_13Kernel_traitsIf6__halffS2_fjLj8192ELj1ELj1ELj8ELj16ENS_18Kernel_traits_baseILj8192EfS2_fS2_fjLj256EEEEELb0ELb0ELb0ELb1EEEvNS_9FwdParamsE:
        /* <DEDUP_REMOVED lines=31> */
.L_x_18910:
        /* <DEDUP_REMOVED lines=26> */
.L_x_18911:
        /* <DEDUP_REMOVED lines=14> */
.L_x_18922:
        /* <DEDUP_REMOVED lines=13> */
[----:B--2---:R-:W-:-:S08]  /*0540*/  @P0 HADD2.F32 R108, -RZ, R6.H0_H0 ;  /* 0x20000006ff6c0230 */ /* 0x004fd00000004100 */
        /* <DEDUP_REMOVED lines=22> */
.L_x_18912:
[--C-:B-----5:R-:W-:Y:S02]  /*06b0*/  HADD2.F32 R77, -RZ, R72.reuse.H1_H1 ;  /* 0x30000048ff4d7230 */ /* 0x120fe40000004100 */
[--C-:B------:R-:W-:Y:S02]  /*06c0*/  HADD2.F32 R79, -RZ, R73.reuse.H0_H0 ;  /* 0x20000049ff4f7230 */ /* 0x100fe40000004100 */
[----:B------:R-:W-:Y:S02]  /*06d0*/  HADD2.F32 R7, -RZ, R72.H0_H0 ;  /* 0x20000048ff077230 */ /* 0x000fe40000004100 */
[----:B------:R-:W-:Y:S02]  /*06e0*/  HADD2.F32 R81, -RZ, R73.H1_H1 ;  /* 0x30000049ff517230 */ /* 0x000fe40000004100 */
        /* <DEDUP_REMOVED lines=11> */
[----:B------:R-:W-:-:S07]  /*07a0*/  FMUL.FTZ R79, R89, R108 ;  /* 0x0000006c594f7220 */ /* 0x000fce0000410000 */
.L_x_18913:
        /* <DEDUP_REMOVED lines=29> */
.L_x_18914:
[--C-:B0----5:R-:W-:Y:S02]  /*0980*/  HADD2.F32 R85, -RZ, R80.reuse.H1_H1 ;  /* 0x30000050ff557230 */ /* 0x121fe40000004100 */
        /* <DEDUP_REMOVED lines=15> */
.L_x_18915:
        /* <DEDUP_REMOVED lines=28> */
.L_x_18916:
[--C-:B0----5:R-:W-:Y:S02]  /*0c40*/  HADD2.F32 R93, -RZ, R88.reuse.H0_H0 ;  /* 0x20000058ff5d7230 */ /* 0x121fe40000004100 */
[----:B------:R-:W-:Y:S02]  /*0c50*/  HADD2.F32 R95, -RZ, R88.H1_H1 ;  /* 0x30000058ff5f7230 */ /* 0x000fe40000004100 */
[--C-:B------:R-:W-:Y:S02]  /*0c60*/  HADD2.F32 R97, -RZ, R89.reuse.H0_H0 ;  /* 0x20000059ff617230 */ /* 0x100fe40000004100 */
[-C--:B------:R-:W-:Y:S01]  /*0c70*/  FMUL.FTZ R88, R93, R108.reuse ;  /* 0x0000006c5d587220 */ /* 0x080fe20000410000 */
[----:B------:R-:W-:Y:S02]  /*0c80*/  HADD2.F32 R99, -RZ, R89.H1_H1 ;  /* 0x30000059ff637230 */ /* 0x000fe40000004100 */
[----:B------:R-:W-:Y:S01]  /*0c90*/  FMUL.FTZ R89, R95, R108 ;  /* 0x0000006c5f597220 */ /* 0x000fe20000410000 */
[----:B------:R-:W-:-:S02]  /*0ca0*/  HADD2.F32 R103, -RZ, R90.H0_H0 ;  /* 0x2000005aff677230 */ /* 0x000fc40000004100 */
[----:B------:R-:W-:Y:S02]  /*0cb0*/  HADD2.F32 R105, -RZ, R90.H1_H1 ;  /* 0x3000005aff697230 */ /* 0x000fe40000004100 */
        /* <DEDUP_REMOVED lines=8> */
.L_x_18917:
        /* <DEDUP_REMOVED lines=15> */
[-C--:B--2---:R-:W-:Y:S01]  /*0e30*/  FFMA.FTZ R104, R115, R108.reuse, R104 ;  /* 0x0000006c73687223 */ /* 0x084fe20000010068 */
[-C--:B------:R-:W-:Y:S01]  /*0e40*/  FFMA.FTZ R105, R96, R108.reuse, R105 ;  /* 0x0000006c60697223 */ /* 0x080fe20000010069 */
[--C-:B------:R-:W-:Y:S02]  /*0e50*/  HADD2.F32 R115, -RZ, R97.reuse.H0_H0 ;  /* 0x20000061ff737230 */ /* 0x100fe40000004100 */
[----:B------:R-:W-:Y:S02]  /*0e60*/  HADD2.F32 R96, -RZ, R97.H1_H1 ;  /* 0x30000061ff607230 */ /* 0x000fe40000004100 */
[-C--:B---3--:R-:W-:Y:S01]  /*0e70*/  FFMA.FTZ R102, R117, R108.reuse, R102 ;  /* 0x0000006c75667223 */ /* 0x088fe20000010066 */
[--C-:B------:R-:W-:Y:S02]  /*0e80*/  HADD2.F32 R97, -RZ, R98.reuse.H0_H0 ;  /* 0x20000062ff617230 */ /* 0x100fe40000004100 */
[----:B------:R-:W-:Y:S01]  /*0e90*/  FFMA.FTZ R106, R115, R108, R106 ;  /* 0x0000006c736a7223 */ /* 0x000fe2000001006a */
[----:B------:R-:W-:-:S02]  /*0ea0*/  HADD2.F32 R98, -RZ, R98.H1_H1 ;  /* 0x30000062ff627230 */ /* 0x000fc40000004100 */
[-C--:B------:R-:W-:Y:S01]  /*0eb0*/  FFMA.FTZ R107, R96, R108.reuse, R107 ;  /* 0x0000006c606b7223 */ /* 0x080fe2000001006b */
[-C--:B------:R-:W-:Y:S01]  /*0ec0*/  FFMA.FTZ R103, R114, R108.reuse, R103 ;  /* 0x0000006c72677223 */ /* 0x080fe20000010067 */
[-C--:B------:R-:W-:Y:S01]  /*0ed0*/  FFMA.FTZ R100, R97, R108.reuse, R100 ;  /* 0x0000006c61647223 */ /* 0x080fe20000010064 */
[----:B------:R-:W-:Y:S01]  /*0ee0*/  FFMA.FTZ R101, R98, R108, R101 ;  /* 0x0000006c62657223 */ /* 0x000fe20000010065 */
[----:B------:R-:W-:Y:S06]  /*0ef0*/  BRA `(.L_x_18919) ;  /* 0x0000000000407947 */ /* 0x000fec0003800000 */
.L_x_18918:
[--C-:B-----5:R-:W-:Y:S02]  /*0f00*/  HADD2.F32 R101, -RZ, R96.reuse.H0_H0 ;  /* 0x20000060ff657230 */ /* 0x120fe40000004100 */
[----:B0-----:R-:W-:Y:S02]  /*0f10*/  HADD2.F32 R103, -RZ, R97.H0_H0 ;  /* 0x20000061ff677230 */ /* 0x001fe40000004100 */
[----:B------:R-:W-:Y:S02]  /*0f20*/  HADD2.F32 R117, -RZ, R99.H0_H0 ;  /* 0x20000063ff757230 */ /* 0x000fe40000004100 */
        /* <DEDUP_REMOVED lines=13> */
.L_x_18919:
        /* <DEDUP_REMOVED lines=130> */
.L_x_18921:
[----:B------:R-:W-:Y:S05]  /*1820*/  BSYNC.RECONVERGENT B0 ;  /* 0x0000000000007941 */ /* 0x000fea0003800200 */
.L_x_18920:
        /* <DEDUP_REMOVED lines=121> */
[----:B------:R-:W-:Y:S01]  /*1fc0*/  F2FP.F16.F32.PACK_AB R79, R78, R79 ;  /* 0x0000004f4e4f723e */ /* 0x000fe200000000ff */
[C---:B------:R-:W-:Y:S01]  /*1fd0*/  FMUL.FTZ R84, R87.reuse, R85 ;  /* 0x0000005557547220 */ /* 0x040fe20000410000 */
[----:B------:R-:W-:Y:S01]  /*1fe0*/  F2FP.F16.F32.PACK_AB R78, R76, R5 ;  /* 0x000000054c4e723e */ /* 0x000fe200000000ff */
        /* <DEDUP_REMOVED lines=27> */
[----:B------:R-:W-:Y:S01]  /*21a0*/  F2FP.F16.F32.PACK_AB R76, R72, R5 ;  /* 0x00000005484c723e */ /* 0x000fe200000000ff */
        /* <DEDUP_REMOVED lines=17> */
[----:B------:R-:W-:Y:S01]  /*22c0*/  F2FP.F16.F32.PACK_AB R82, R88, R111 ;  /* 0x0000006f5852723e */ /* 0x000fe200000000ff */
[----:B------:R-:W-:Y:S01]  /*22d0*/  FMUL.FTZ R88, R87, R107 ;  /* 0x0000006b57587220 */ /* 0x000fe20000410000 */
[----:B------:R-:W-:Y:S01]  /*22e0*/  F2FP.F16.F32.PACK_AB R80, R89, R80 ;  /* 0x000000505950723e */ /* 0x000fe200000000ff */
        /* <DEDUP_REMOVED lines=34> */
.L_x_18923:
        /* <DEDUP_REMOVED lines=15> */
.L_x_27573:


//--------------------- .text._ZN10layer_norm13ln_fwd_kernelINS_13Kernel_traitsIf6__halffS2_fjLj8192ELj1ELj1ELj8ELj16ENS_18Kernel_traits_baseILj8192EfS2_fS2_fjLj256EEEEELb0ELb0ELb1ELb0EEEvNS_9FwdParamsE --------------------------
	.section	.text._ZN10layer_norm13ln_fwd_kernelINS_13Kernel_traitsIf6__halffS2_fjLj8192ELj1ELj1ELj8ELj16ENS_18Kernel_traits_baseILj8192EfS2_fS2_fjLj256EEEEELb0ELb0ELb1ELb0EEEvNS_9FwdParamsE,"ax",@progbits
	.align	128
        .global         _ZN10layer_norm13ln_fwd_kernelINS_13Kernel_traitsIf6__halffS2_fjLj8192ELj1ELj1ELj8ELj16ENS_18Kernel_traits_baseILj8192EfS2_fS2_fjLj256EEEEELb0ELb0ELb1ELb0EEEvNS_9FwdParamsE
        .type           _ZN10layer_norm13ln_fwd_kernelINS_13Kernel_traitsIf6__halffS2_fjLj8192ELj1ELj1ELj8ELj16ENS_18Kernel_traits_baseILj8192EfS2_fS2_fjLj256EEEEELb0ELb0ELb1ELb0EEEvNS_9FwdParamsE,@function
        .size           _ZN10layer_norm13ln_fwd_kernelINS_13Kernel_traitsIf6__halffS2_fjLj8192ELj1ELj1ELj8ELj16ENS_18Kernel_traits_baseILj8192EfS2_fS2_fjLj256EEEEELb0ELb0ELb1ELb0EEEvNS_9FwdParamsE,(.L_x_27574 - _ZN10layer_norm13ln_fwd_kernelINS_13Kernel_traitsIf6__halffS2_fjLj8192ELj1ELj1ELj8ELj16ENS_18Kernel_traits_baseILj8192EfS2_fS2_fjLj256EEEEELb0ELb0ELb1ELb0EEEvNS_9FwdParamsE)
        .other          _ZN10layer_norm13ln_fwd_kernelINS_13Kernel_traitsIf6__halffS2_fjLj8192ELj1ELj1ELj8ELj16ENS_18Kernel_traits_baseILj8192EfS2_fS2_fjLj256EEEEELb0ELb0ELb1ELb0EEEvNS_9FwdParamsE,@"STO_CUDA_ENTRY STV_DEFAULT"
_ZN10layer_norm13ln_fwd_kernelINS_13Kernel_traitsIf6__halffS2_fjLj8192ELj1ELj1ELj8ELj16ENS_18Kernel_traits_baseILj8192EfS2_fS2_fjLj256EEEEELb0ELb0ELb1ELb0EEEvNS_9FwdParamsE:
.text._ZN10layer_norm13ln_fwd_kernelINS_13Kernel_traitsIf6__halffS2_fjLj8192ELj1ELj1ELj8ELj16ENS_18Kernel_traits_baseILj8192EfS2_fS2_fjLj256EEEEELb0ELb0ELb1ELb0EEEvNS_9FwdParamsE:
        /* <DEDUP_REMOVED lines=58> */
.L_x_18925:
        /* <DEDUP_REMOVED lines=39> */
.L_x_18926:
[----:B------:R-:W-:Y:S05]  /*0610*/  BSYNC.RECONVERGENT B0 ;  /* 0x0000000000007941 */ /* 0x000fea0003800200 */
.L_x_18924:
        /* <DEDUP_REMOVED lines=23> */
.L_x_18959:
        /* <DEDUP_REMOVED lines=34> */
.L_x_18929:
[----:B------:R-:W-:Y:S05]  /*09b0*/  BRA.U !UP0, `(.L_x_18930) ;  /* 0x0000000108887547 */ /* 0x000fea000b800000 */
[----:B------:R-:W0:Y:S02]  /*09c0*/  LDC.64 R94, c[0x0][0x3a0] ;  /* 0x0000e800ff5e7b82 */ /* 0x000e240000000a00 */
[----:B0-----:R-:W-:-:S05]  /*09d0*/  IMAD.WIDE.U32 R94, R109, 0x20, R94 ;  /* 0x000000206d5e7825 */ /* 0x001fca00078e005e */
[----:B------:R-:W2:Y:S04]  /*09e0*/  LDG.E.128 R4, desc[UR12][R94.64] ;  /* 0x0000000c5e047981 */ /* 0x000ea8000c1e1d00 */
[----:B------:R0:W3:Y:S01]  /*09f0*/  LDG.E.128 R100, desc[UR12][R94.64+0x10] ;  /* 0x0000100c5e647981 */ /* 0x0000e2000c1e1d00 */
[----:B------:R-:W-:-:S13]  /*0a00*/  ISETP.LT.AND P1, PT, RZ, UR21, PT ;  /* 0x00000015ff007c0c */ /* 0x000fda000bf21270 */
[----:B------:R-:W1:Y:S01]  /*0a10*/  @P1 LDC R111, c[0x0][0x40c] ;  /* 0x00010300ff6f1b82 */ /* 0x000e620000000800 */
[----:B-----5:R-:W-:-:S07]  /*0a20*/  @P1 HADD2.F32 R93, -RZ, R72.H0_H0 ;  /* 0x20000048ff5d1230 */ /* 0x020fce0000004100 */
[----:B------:R-:W4:Y:S08]  /*0a30*/  @P1 LDC R113, c[0x0][0x40c] ;  /* 0x00010300ff711b82 */ /* 0x000f300000000800 */
[----:B------:R-:W4:Y:S08]  /*0a40*/  @P1 LDC R112, c[0x0][0x40c] ;  /* 0x00010300ff701b82 */ /* 0x000f300000000800 */
[----:B------:R-:W4:Y:S08]  /*0a50*/  @P1 LDC R114, c[0x0][0x40c] ;  /* 0x00010300ff721b82 */ /* 0x000f300000000800 */
[----:B------:R-:W3:Y:S08]  /*0a60*/  @P1 LDC R115, c[0x0][0x40c] ;  /* 0x00010300ff731b82 */ /* 0x000ef00000000800 */
[----:B------:R-:W3:Y:S01]  /*0a70*/  @P1 LDC R116, c[0x0][0x40c] ;  /* 0x00010300ff741b82 */ /* 0x000ee20000000800 */
[----:B--2---:R-:W-:Y:S01]  /*0a80*/  @!P1 MOV R92, R4 ;  /* 0x00000004005c9202 */ /* 0x004fe20000000f00 */
[----:B-1----:R-:W-:Y:S01]  /*0a90*/  @P1 FFMA.FTZ R92, R93, R111, R4 ;  /* 0x0000006f5d5c1223 */ /* 0x002fe20000010004 */
[----:B------:R-:W-:Y:S01]  /*0aa0*/  @P1 HADD2.F32 R111, -RZ, R73.H0_H0 ;  /* 0x20000049ff6f1230 */ /* 0x000fe20000004100 */
[----:B0-----:R-:W-:Y:S01]  /*0ab0*/  @!P1 MOV R94, R6 ;  /* 0x00000006005e9202 */ /* 0x001fe20000000f00 */
[----:B------:R-:W-:Y:S01]  /*0ac0*/  @P1 HADD2.F32 R4, -RZ, R72.H1_H1 ;  /* 0x30000048ff041230 */ /* 0x000fe20000004100 */
[----:B------:R-:W-:-:S02]  /*0ad0*/  @!P1 MOV R93, R5 ;  /* 0x00000005005d9202 */ /* 0x000fc40000000f00 */
[----:B----4-:R-:W-:Y:S01]  /*0ae0*/  @P1 FFMA.FTZ R94, R111, R113, R6 ;  /* 0x000000716f5e1223 */ /* 0x010fe20000010006 */
[----:B------:R-:W-:Y:S01]  /*0af0*/  @!P1 MOV R95, R7 ;  /* 0x00000007005f9202 */ /* 0x000fe20000000f00 */
[----:B------:R-:W0:Y:S01]  /*0b00*/  @P1 LDC R6, c[0x0][0x40c] ;  /* 0x00010300ff061b82 */ /* 0x000e220000000800 */
[----:B------:R-:W-:Y:S01]  /*0b10*/  @P1 FFMA.FTZ R93, R4, R112, R5 ;  /* 0x00000070045d1223 */ /* 0x000fe20000010005 */
[----:B------:R-:W-:Y:S02]  /*0b20*/  @P1 HADD2.F32 R4, -RZ, R73.H1_H1 ;  /* 0x30000049ff041230 */ /* 0x000fe40000004100 */
[----:B------:R-:W-:-:S03]  /*0b30*/  @P1 HADD2.F32 R5, -RZ, R74.H0_H0 ;  /* 0x2000004aff051230 */ /* 0x000fc60000004100 */
[----:B------:R-:W-:Y:S01]  /*0b40*/  @P1 FFMA.FTZ R95, R4, R114, R7 ;  /* 0x00000072045f1223 */ /* 0x000fe20000010007 */
[----:B------:R-:W1:Y:S01]  /*0b50*/  @P1 LDC R111, c[0x0][0x40c] ;  /* 0x00010300ff6f1b82 */ /* 0x000e620000000800 */
[----:B------:R-:W-:Y:S02]  /*0b60*/  @P1 HADD2.F32 R4, -RZ, R74.H1_H1 ;  /* 0x3000004aff041230 */ /* 0x000fe40000004100 */
[----:B---3--:R-:W-:Y:S01]  /*0b70*/  @P1 FFMA.FTZ R100, R5, R115, R100 ;  /* 0x0000007305641223 */ /* 0x008fe20000010064 */
[--C-:B------:R-:W-:Y:S02]  /*0b80*/  @P1 HADD2.F32 R5, -RZ, R75.reuse.H0_H0 ;  /* 0x2000004bff051230 */ /* 0x100fe40000004100 */
[----:B------:R-:W-:Y:S01]  /*0b90*/  @P1 FFMA.FTZ R101, R4, R116, R101 ;  /* 0x0000007404651223 */ /* 0x000fe20000010065 */
[----:B------:R-:W-:Y:S02]  /*0ba0*/  @P1 HADD2.F32 R4, -RZ, R75.H1_H1 ;  /* 0x3000004bff041230 */ /* 0x000fe40000004100 */
[----:B0-----:R-:W-:-:S03]  /*0bb0*/  @P1 FFMA.FTZ R102, R5, R6, R102 ;  /* 0x0000000605661223 */ /* 0x001fc60000010066 */
[----:B-1----:R-:W-:Y:S01]  /*0bc0*/  @P1 FFMA.FTZ R103, R4, R111, R103 ;  /* 0x0000006f04671223 */ /* 0x002fe20000010067 */
[----:B------:R-:W-:Y:S06]  /*0bd0*/  BRA `(.L_x_18931) ;  /* 0x0000000000707947 */ /* 0x000fec0003800000 */
.L_x_18930:
[----:B------:R-:W0:Y:S01]  /*0be0*/  @UP2 LDCU UR4, c[0x0][0x40c] ;  /* 0x00008180ff0427ac */ /* 0x000e220008000800 */
[--C-:B-----5:R-:W-:Y:S01]  /*0bf0*/  @P4 HADD2.F32 R4, -RZ, R72.reuse.H0_H0 ;  /* 0x20000048ff044230 */ /* 0x120fe20000004100 */
[----:B------:R-:W-:Y:S01]  /*0c00*/  CS2R R92, SRZ ;  /* 0x00000000005c7805 */ /* 0x000fe2000001ff00 */
[----:B------:R-:W-:Y:S01]  /*0c10*/  @P4 HADD2.F32 R5, -RZ, R72.H1_H1 ;  /* 0x30000048ff054230 */ /* 0x000fe20000004100 */
[----:B------:R-:W1:Y:S01]  /*0c20*/  @UP2 LDCU UR5, c[0x0][0x40c] ;  /* 0x00008180ff0527ac */ /* 0x000e620008000800 */
[----:B------:R-:W-:Y:S01]  /*0c30*/  @P4 HADD2.F32 R6, -RZ, R73.H0_H0 ;  /* 0x20000049ff064230 */ /* 0x000fe20000004100 */
[----:B------:R-:W-:Y:S01]  /*0c40*/  CS2R R94, SRZ ;  /* 0x00000000005e7805 */ /* 0x000fe2000001ff00 */
[--C-:B------:R-:W-:Y:S01]  /*0c50*/  @P4 HADD2.F32 R7, -RZ, R75.reuse.H0_H0 ;  /* 0x2000004bff074230 */ /* 0x100fe20000004100 */
[----:B------:R-:W2:Y:S01]  /*0c60*/  @UP2 LDCU UR7, c[0x0][0x40c] ;  /* 0x00008180ff0727ac */ /* 0x000ea20008000800 */
[----:B------:R-:W-:Y:S01]  /*0c70*/  @P4 HADD2.F32 R111, -RZ, R75.H1_H1 ;  /* 0x3000004bff6f4230 */ /* 0x000fe20000004100 */
[----:B------:R-:W-:-:S02]  /*0c80*/  CS2R R100, SRZ ;  /* 0x0000000000647805 */ /* 0x000fc4000001ff00 */
[----:B------:R-:W-:Y:S01]  /*0c90*/  CS2R R102, SRZ ;  /* 0x0000000000667805 */ /* 0x000fe2000001ff00 */
[----:B------:R-:W3:Y:S01]  /*0ca0*/  @UP2 LDCU UR23, c[0x0][0x40c] ;  /* 0x00008180ff1727ac */ /* 0x000ee20008000800 */
[----:B------:R-:W4:Y:S01]  /*0cb0*/  @UP2 LDCU UR24, c[0x0][0x40c] ;  /* 0x00008180ff1827ac */ /* 0x000f220008000800 */
[----:B0-----:R-:W-:Y:S01]  /*0cc0*/  @P4 FMUL.FTZ R92, R4, UR4 ;  /* 0x00000004045c4c20 */ /* 0x001fe20008410000 */
[----:B------:R-:W-:Y:S01]  /*0cd0*/  @P4 HADD2.F32 R4, -RZ, R73.H1_H1 ;  /* 0x30000049ff044230 */ /* 0x000fe20000004100 */
[----:B------:R-:W0:Y:S01]  /*0ce0*/  @UP2 LDCU UR25, c[0x0][0x40c] ;  /* 0x00008180ff1927ac */ /* 0x000e220008000800 */
[----:B-1----:R-:W-:Y:S01]  /*0cf0*/  @P4 FMUL.FTZ R93, R5, UR5 ;  /* 0x00000005055d4c20 */ /* 0x002fe20008410000 */
[--C-:B------:R-:W-:Y:S01]  /*0d00*/  @P4 HADD2.F32 R5, -RZ, R74.reuse.H0_H0 ;  /* 0x2000004aff054230 */ /* 0x100fe20000004100 */
[----:B------:R-:W1:Y:S01]  /*0d10*/  @UP2 LDCU UR26, c[0x0][0x40c] ;  /* 0x00008180ff1a27ac */ /* 0x000e620008000800 */
[----:B--2---:R-:W-:Y:S01]  /*0d20*/  @P4 FMUL.FTZ R94, R6, UR7 ;  /* 0x00000007065e4c20 */ /* 0x004fe20008410000 */
[----:B------:R-:W-:Y:S01]  /*0d30*/  @P4 HADD2.F32 R6, -RZ, R74.H1_H1 ;  /* 0x3000004aff064230 */ /* 0x000fe20000004100 */
[----:B------:R-:W2:Y:S01]  /*0d40*/  @UP2 LDCU UR27, c[0x0][0x40c] ;  /* 0x00008180ff1b27ac */ /* 0x000ea20008000800 */
[----:B---3--:R-:W-:Y:S01]  /*0d50*/  @P4 FMUL.FTZ R95, R4, UR23 ;  /* 0x00000017045f4c20 */ /* 0x008fe20008410000 */
[----:B----4-:R-:W-:-:S02]  /*0d60*/  @P4 FMUL.FTZ R100, R5, UR24 ;  /* 0x0000001805644c20 */ /* 0x010fc40008410000 */
[----:B0-----:R-:W-:Y:S01]  /*0d70*/  @P4 FMUL.FTZ R101, R6, UR25 ;  /* 0x0000001906654c20 */ /* 0x001fe20008410000 */
[----:B-1----:R-:W-:Y:S01]  /*0d80*/  @P4 FMUL.FTZ R102, R7, UR26 ;  /* 0x0000001a07664c20 */ /* 0x002fe20008410000 */
[----:B--2---:R-:W-:-:S07]  /*0d90*/  @P4 FMUL.FTZ R103, R111, UR27 ;  /* 0x0000001b6f674c20 */ /* 0x004fce0008410000 */
.L_x_18931:
[----:B------:R-:W0:Y:S01]  /*0da0*/  LDC.64 R4, c[0x0][0x3a8] ;  /* 0x0000ea00ff047b82 */ /* 0x000e220000000a00 */
[----:B------:R-:W-:Y:S01]  /*0db0*/  IADD3 R108, PT, PT, R108, 0x100, RZ ;  /* 0x000001006c6c7810 */ /* 0x000fe20007ffe0ff */
[C---:B0-----:R-:W-:Y:S01]  /*0dc0*/  IMAD.WIDE.U32 R4, R109.reuse, 0x20, R4 ;  /* 0x000000206d047825 */ /* 0x041fe200078e0004 */
[----:B------:R-:W-:-:S04]  /*0dd0*/  IADD3 R109, PT, PT, R109, 0x100, RZ ;  /* 0x000001006d6d7810 */ /* 0x000fc80007ffe0ff */
[----:B------:R0:W-:Y:S04]  /*0de0*/  STG.E.128 desc[UR12][R4.64], R92 ;  /* 0x0000005c04007986 */ /* 0x0001e8000c101d0c */
[----:B------:R0:W-:Y:S02]  /*0df0*/  STG.E.128 desc[UR12][R4.64+0x10], R100 ;  /* 0x0000106404007986 */ /* 0x0001e4000c101d0c */
.L_x_18928:
[----:B---3--:R-:W-:Y:S05]  /*0e00*/  BSYNC.RECONVERGENT B0 ;  /* 0x0000000000007941 */ /* 0x008fea0003800200 */
.L_x_18927:
        /* <DEDUP_REMOVED lines=9> */
.L_x_18934:
[----:B------:R-:W-:Y:S05]  /*0ea0*/  BRA.U !UP0, `(.L_x_18935) ;  /* 0x0000000108887547 */ /* 0x000fea000b800000 */
[----:B01----:R-:W0:Y:S02]  /*0eb0*/  LDC.64 R4, c[0x0][0x3a0] ;  /* 0x0000e800ff047b82 */ /* 0x003e240000000a00 */
        /* <DEDUP_REMOVED lines=33> */
.L_x_18935:
[----:B------:R-:W2:Y:S01]  /*10d0*/  @UP2 LDCU UR4, c[0x0][0x40c] ;  /* 0x00008180ff0427ac */ /* 0x000ea20008000800 */
[--C-:B01---5:R-:W-:Y:S01]  /*10e0*/  @P4 HADD2.F32 R4, -RZ, R72.reuse.H0_H0 ;  /* 0x20000048ff044230 */ /* 0x123fe20000004100 */
[----:B------:R-:W-:Y:S01]  /*10f0*/  CS2R R96, SRZ ;  /* 0x0000000000607805 */ /* 0x000fe2000001ff00 */
[----:B------:R-:W-:Y:S01]  /*1100*/  @P4 HADD2.F32 R5, -RZ, R72.H1_H1 ;  /* 0x30000048ff054230 */ /* 0x000fe20000004100 */
[----:B------:R-:W0:Y:S01]  /*1110*/  @UP2 LDCU UR5, c[0x0][0x40c] ;  /* 0x00008180ff0527ac */ /* 0x000e220008000800 */
[----:B------:R-:W-:Y:S01]  /*1120*/  @P4 HADD2.F32 R6, -RZ, R73.H0_H0 ;  /* 0x20000049ff064230 */ /* 0x000fe20000004100 */
[----:B------:R-:W-:Y:S01]  /*1130*/  CS2R R98, SRZ ;  /* 0x0000000000627805 */ /* 0x000fe2000001ff00 */
[--C-:B------:R-:W-:Y:S01]  /*1140*/  @P4 HADD2.F32 R7, -RZ, R75.reuse.H0_H0 ;  /* 0x2000004bff074230 */ /* 0x100fe20000004100 */
[----:B------:R-:W1:Y:S01]  /*1150*/  @UP2 LDCU UR7, c[0x0][0x40c] ;  /* 0x00008180ff0727ac */ /* 0x000e620008000800 */
[----:B------:R-:W-:Y:S01]  /*1160*/  @P4 HADD2.F32 R111, -RZ, R75.H1_H1 ;  /* 0x3000004bff6f4230 */ /* 0x000fe20000004100 */
[----:B------:R-:W-:-:S02]  /*1170*/  CS2R R104, SRZ ;  /* 0x0000000000687805 */ /* 0x000fc4000001ff00 */
[----:B------:R-:W-:Y:S01]  /*1180*/  CS2R R106, SRZ ;  /* 0x00000000006a7805 */ /* 0x000fe2000001ff00 */
[----:B------:R-:W3:Y:S01]  /*1190*/  @UP2 LDCU UR23, c[0x0][0x40c] ;  /* 0x00008180ff1727ac */ /* 0x000ee20008000800 */
[----:B------:R-:W4:Y:S01]  /*11a0*/  @UP2 LDCU UR24, c[0x0][0x40c] ;  /* 0x00008180ff1827ac */ /* 0x000f220008000800 */
[----:B--2---:R-:W-:Y:S01]  /*11b0*/  @P4 FMUL.FTZ R96, R4, UR4 ;  /* 0x0000000404604c20 */ /* 0x004fe20008410000 */
[----:B------:R-:W-:Y:S01]  /*11c0*/  @P4 HADD2.F32 R4, -RZ, R73.H1_H1 ;  /* 0x30000049ff044230 */ /* 0x000fe20000004100 */
[----:B------:R-:W2:Y:S01]  /*11d0*/  @UP2 LDCU UR25, c[0x0][0x40c] ;  /* 0x00008180ff1927ac */ /* 0x000ea20008000800 */
[----:B0-----:R-:W-:Y:S01]  /*11e0*/  @P4 FMUL.FTZ R97, R5, UR5 ;  /* 0x0000000505614c20 */ /* 0x001fe20008410000 */
[--C-:B------:R-:W-:Y:S01]  /*11f0*/  @P4 HADD2.F32 R5, -RZ, R74.reuse.H0_H0 ;  /* 0x2000004aff054230 */ /* 0x100fe20000004100 */
[----:B------:R-:W0:Y:S01]  /*1200*/  @UP2 LDCU UR26, c[0x0][0x40c] ;  /* 0x00008180ff1a27ac */ /* 0x000e220008000800 */
[----:B-1----:R-:W-:Y:S01]  /*1210*/  @P4 FMUL.FTZ R98, R6, UR7 ;  /* 0x0000000706624c20 */ /* 0x002fe20008410000 */
[----:B------:R-:W-:Y:S01]  /*1220*/  @P4 HADD2.F32 R6, -RZ, R74.H1_H1 ;  /* 0x3000004aff064230 */ /* 0x000fe20000004100 */
[----:B------:R-:W1:Y:S01]  /*1230*/  @UP2 LDCU UR27, c[0x0][0x40c] ;  /* 0x00008180ff1b27ac */ /* 0x000e620008000800 */
[----:B---3--:R-:W-:Y:S01]  /*1240*/  @P4 FMUL.FTZ R99, R4, UR23 ;  /* 0x0000001704634c20 */ /* 0x008fe20008410000 */
[----:B----4-:R-:W-:-:S02]  /*1250*/  @P4 FMUL.FTZ R104, R5, UR24 ;  /* 0x0000001805684c20 */ /* 0x010fc40008410000 */
[----:B--2---:R-:W-:Y:S01]  /*1260*/  @P4 FMUL.FTZ R105, R6, UR25 ;  /* 0x0000001906694c20 */ /* 0x004fe20008410000 */
[----:B0-----:R-:W-:Y:S01]  /*1270*/  @P4 FMUL.FTZ R106, R7, UR26 ;  /* 0x0000001a076a4c20 */ /* 0x001fe20008410000 */
[----:B-1----:R-:W-:-:S07]  /*1280*/  @P4 FMUL.FTZ R107, R111, UR27 ;  /* 0x0000001b6f6b4c20 */ /* 0x002fce0008410000 */
.L_x_18936:
[----:B------:R-:W0:Y:S01]  /*1290*/  LDC.64 R4, c[0x0][0x3a8] ;  /* 0x0000ea00ff047b82 */ /* 0x000e220000000a00 */
[----:B------:R-:W-:Y:S01]  /*12a0*/  IADD3 R108, PT, PT, R108, 0x100, RZ ;  /* 0x000001006c6c7810 */ /* 0x000fe20007ffe0ff */
[C---:B0-----:R-:W-:Y:S01]  /*12b0*/  IMAD.WIDE.U32 R4, R109.reuse, 0x20, R4 ;  /* 0x000000206d047825 */ /* 0x041fe200078e0004 */
[----:B------:R-:W-:-:S04]  /*12c0*/  IADD3 R109, PT, PT, R109, 0x100, RZ ;  /* 0x000001006d6d7810 */ /* 0x000fc80007ffe0ff */
[----:B------:R1:W-:Y:S04]  /*12d0*/  STG.E.128 desc[UR12][R4.64], R96 ;  /* 0x0000006004007986 */ /* 0x0003e8000c101d0c */
[----:B------:R1:W-:Y:S02]  /*12e0*/  STG.E.128 desc[UR12][R4.64+0x10], R104 ;  /* 0x0000106804007986 */ /* 0x0003e4000c101d0c */
.L_x_18933:
[----:B------:R-:W-:Y:S05]  /*12f0*/  BSYNC.RECONVERGENT B0 ;  /* 0x0000000000007941 */ /* 0x000fea0003800200 */
.L_x_18932:
        /* <DEDUP_REMOVED lines=9> */
.L_x_18939:
[----:B------:R-:W-:Y:S05]  /*1390*/  BRA.U !UP0, `(.L_x_18940) ;  /* 0x0000000108787547 */ /* 0x000fea000b800000 */
[----:B012---:R-:W0:Y:S02]  /*13a0*/  LDC.64 R4, c[0x0][0x3a0] ;  /* 0x0000e800ff047b82 */ /* 0x007e240000000a00 */
[----:B0-----:R-:W-:-:S05]  /*13b0*/  IMAD.WIDE.U32 R4, R109, 0x20, R4 ;  /* 0x000000206d047825 */ /* 0x001fca00078e0004 */
[----:B------:R-:W2:Y:S04]  /*13c0*/  LDG.E.128 R76, desc[UR12][R4.64] ;  /* 0x0000000c044c7981 */ /* 0x000ea8000c1e1d00 */
[----:B------:R0:W3:Y:S01]  /*13d0*/  LDG.E.128 R80, desc[UR12][R4.64+0x10] ;  /* 0x0000100c04507981 */ /* 0x0000e2000c1e1d00 */
[----:B------:R-:W-:-:S13]  /*13e0*/  ISETP.LT.AND P3, PT, RZ, UR21, PT ;  /* 0x00000015ff007c0c */ /* 0x000fda000bf61270 */
[----:B------:R-:W2:Y:S01]  /*13f0*/  @P3 LDC R6, c[0x0][0x40c] ;  /* 0x00010300ff063b82 */ /* 0x000ea20000000800 */
[----:B-----5:R-:W-:Y:S02]  /*1400*/  @P3 HADD2.F32 R7, -RZ, R72.H0_H0 ;  /* 0x20000048ff073230 */ /* 0x020fe40000004100 */
[----:B0-----:R-:W-:Y:S02]  /*1410*/  @P3 HADD2.F32 R4, -RZ, R73.H1_H1 ;  /* 0x30000049ff043230 */ /* 0x001fe40000004100 */
[----:B------:R-:W-:-:S03]  /*1420*/  @P3 HADD2.F32 R5, -RZ, R74.H0_H0 ;  /* 0x2000004aff053230 */ /* 0x000fc60000004100 */
[----:B------:R-:W0:Y:S08]  /*1430*/  @P3 LDC R111, c[0x0][0x40c] ;  /* 0x00010300ff6f3b82 */ /* 0x000e300000000800 */
[----:B------:R-:W1:Y:S08]  /*1440*/  @P3 LDC R112, c[0x0][0x40c] ;  /* 0x00010300ff703b82 */ /* 0x000e700000000800 */
[----:B------:R-:W4:Y:S08]  /*1450*/  @P3 LDC R113, c[0x0][0x40c] ;  /* 0x00010300ff713b82 */ /* 0x000f300000000800 */
[----:B------:R-:W3:Y:S08]  /*1460*/  @P3 LDC R114, c[0x0][0x40c] ;  /* 0x00010300ff723b82 */ /* 0x000ef00000000800 */
[----:B------:R-:W1:Y:S01]  /*1470*/  @P3 LDC R115, c[0x0][0x40c] ;  /* 0x00010300ff733b82 */ /* 0x000e620000000800 */
[----:B--2---:R-:W-:Y:S01]  /*1480*/  @P3 FFMA.FTZ R76, R7, R6, R76 ;  /* 0x00000006074c3223 */ /* 0x004fe2000001004c */
[----:B------:R-:W-:-:S02]  /*1490*/  @P3 HADD2.F32 R6, -RZ, R72.H1_H1 ;  /* 0x30000048ff063230 */ /* 0x000fc40000004100 */
[----:B----4-:R-:W-:Y:S01]  /*14a0*/  @P3 FFMA.FTZ R79, R4, R113, R79 ;  /* 0x00000071044f3223 */ /* 0x010fe2000001004f */
[----:B------:R-:W-:Y:S02]  /*14b0*/  @P3 HADD2.F32 R7, -RZ, R73.H0_H0 ;  /* 0x20000049ff073230 */ /* 0x000fe40000004100 */
[----:B---3--:R-:W-:Y:S01]  /*14c0*/  @P3 FFMA.FTZ R80, R5, R114, R80 ;  /* 0x0000007205503223 */ /* 0x008fe20000010050 */
[----:B------:R-:W-:Y:S02]  /*14d0*/  @P3 HADD2.F32 R4, -RZ, R74.H1_H1 ;  /* 0x3000004aff043230 */ /* 0x000fe40000004100 */
[----:B0-----:R-:W-:Y:S01]  /*14e0*/  @P3 FFMA.FTZ R77, R6, R111, R77 ;  /* 0x0000006f064d3223 */ /* 0x001fe2000001004d */
[--C-:B------:R-:W-:Y:S02]  /*14f0*/  @P3 HADD2.F32 R5, -RZ, R75.reuse.H0_H0 ;  /* 0x2000004bff053230 */ /* 0x100fe40000004100 */
[----:B-1----:R-:W-:Y:S01]  /*1500*/  @P3 FFMA.FTZ R78, R7, R112, R78 ;  /* 0x00000070074e3223 */ /* 0x002fe2000001004e */
[----:B------:R-:W0:Y:S01]  /*1510*/  @P3 LDC R6, c[0x0][0x40c] ;  /* 0x00010300ff063b82 */ /* 0x000e220000000800 */
[----:B------:R-:W-:Y:S01]  /*1520*/  @P3 FFMA.FTZ R81, R4, R115, R81 ;  /* 0x0000007304513223 */ /* 0x000fe20000010051 */
[----:B------:R-:W-:-:S06]  /*1530*/  @P3 HADD2.F32 R4, -RZ, R75.H1_H1 ;  /* 0x3000004bff043230 */ /* 0x000fcc0000004100 */
[----:B------:R-:W1:Y:S01]  /*1540*/  @P3 LDC R7, c[0x0][0x40c] ;  /* 0x00010300ff073b82 */ /* 0x000e620000000800 */
[----:B0-----:R-:W-:Y:S01]  /*1550*/  @P3 FFMA.FTZ R82, R5, R6, R82 ;  /* 0x0000000605523223 */ /* 0x001fe20000010052 */
[----:B-1----:R-:W-:Y:S01]  /*1560*/  @P3 FFMA.FTZ R83, R4, R7, R83 ;  /* 0x0000000704533223 */ /* 0x002fe20000010053 */
[----:B------:R-:W-:Y:S06]  /*1570*/  BRA `(.L_x_18941) ;  /* 0x0000000000707947 */ /* 0x000fec0003800000 */
.L_x_18940:
[----:B------:R-:W3:Y:S01]  /*1580*/  @UP2 LDCU UR4, c[0x0][0x40c] ;  /* 0x00008180ff0427ac */ /* 0x000ee20008000800 */
[--C-:B012--5:R-:W-:Y:S01]  /*1590*/  @P4 HADD2.F32 R4, -RZ, R72.reuse.H0_H0 ;  /* 0x20000048ff044230 */ /* 0x127fe20000004100 */
        /* <DEDUP_REMOVED lines=10> */
[----:B------:R-:W2:Y:S01]  /*1640*/  @UP2 LDCU UR23, c[0x0][0x40c] ;  /* 0x00008180ff1727ac */ /* 0x000ea20008000800 */
[----:B------:R-:W4:Y:S01]  /*1650*/  @UP2 LDCU UR24, c[0x0][0x40c] ;  /* 0x00008180ff1827ac */ /* 0x000f220008000800 */
[----:B---3--:R-:W-:Y:S01]  /*1660*/  @P4 FMUL.FTZ R76, R4, UR4 ;  /* 0x00000004044c4c20 */ /* 0x008fe20008410000 */
[----:B------:R-:W-:Y:S01]  /*1670*/  @P4 HADD2.F32 R4, -RZ, R73.H1_H1 ;  /* 0x30000049ff044230 */ /* 0x000fe20000004100 */
[----:B------:R-:W3:Y:S01]  /*1680*/  @UP2 LDCU UR25, c[0x0][0x40c] ;  /* 0x00008180ff1927ac */ /* 0x000ee20008000800 */
[----:B0-----:R-:W-:Y:S01]  /*1690*/  @P4 FMUL.FTZ R77, R5, UR5 ;  /* 0x00000005054d4c20 */ /* 0x001fe20008410000 */
[--C-:B------:R-:W-:Y:S01]  /*16a0*/  @P4 HADD2.F32 R5, -RZ, R74.reuse.H0_H0 ;  /* 0x2000004aff054230 */ /* 0x100fe20000004100 */
[----:B------:R-:W0:Y:S01]  /*16b0*/  @UP2 LDCU UR26, c[0x0][0x40c] ;  /* 0x00008180ff1a27ac */ /* 0x000e220008000800 */
[----:B-1----:R-:W-:Y:S01]  /*16c0*/  @P4 FMUL.FTZ R78, R6, UR7 ;  /* 0x00000007064e4c20 */ /* 0x002fe20008410000 */
[----:B------:R-:W-:Y:S01]  /*16d0*/  @P4 HADD2.F32 R6, -RZ, R74.H1_H1 ;  /* 0x3000004aff064230 */ /* 0x000fe20000004100 */
[----:B------:R-:W1:Y:S01]  /*16e0*/  @UP2 LDCU UR27, c[0x0][0x40c] ;  /* 0x00008180ff1b27ac */ /* 0x000e620008000800 */
[----:B--2---:R-:W-:Y:S01]  /*16f0*/  @P4 FMUL.FTZ R79, R4, UR23 ;  /* 0x00000017044f4c20 */ /* 0x004fe20008410000 */
[----:B----4-:R-:W-:-:S02]  /*1700*/  @P4 FMUL.FTZ R80, R5, UR24 ;  /* 0x0000001805504c20 */ /* 0x010fc40008410000 */
[----:B---3--:R-:W-:Y:S01]  /*1710*/  @P4 FMUL.FTZ R81, R6, UR25 ;  /* 0x0000001906514c20 */ /* 0x008fe20008410000 */
[----:B0-----:R-:W-:Y:S01]  /*1720*/  @P4 FMUL.FTZ R82, R7, UR26 ;  /* 0x0000001a07524c20 */ /* 0x001fe20008410000 */
[----:B-1----:R-:W-:-:S07]  /*1730*/  @P4 FMUL.FTZ R83, R111, UR27 ;  /* 0x0000001b6f534c20 */ /* 0x002fce0008410000 */
.L_x_18941:
[----:B------:R-:W0:Y:S01]  /*1740*/  LDC.64 R4, c[0x0][0x3a8] ;  /* 0x0000ea00ff047b82 */ /* 0x000e220000000a00 */
[----:B------:R-:W-:Y:S01]  /*1750*/  IADD3 R108, PT, PT, R108, 0x100, RZ ;  /* 0x000001006c6c7810 */ /* 0x000fe20007ffe0ff */
[C---:B0-----:R-:W-:Y:S01]  /*1760*/  IMAD.WIDE.U32 R4, R109.reuse, 0x20, R4 ;  /* 0x000000206d047825 */ /* 0x041fe200078e0004 */
[----:B------:R-:W-:-:S04]  /*1770*/  IADD3 R109, PT, PT, R109, 0x100, RZ ;  /* 0x000001006d6d7810 */ /* 0x000fc80007ffe0ff */
[----:B------:R2:W-:Y:S04]  /*1780*/  STG.E.128 desc[UR12][R4.64], R76 ;  /* 0x0000004c04007986 */ /* 0x0005e8000c101d0c */
[----:B------:R2:W-:Y:S02]  /*1790*/  STG.E.128 desc[UR12][R4.64+0x10], R80 ;  /* 0x0000105004007986 */ /* 0x0005e4000c101d0c */
.L_x_18938:
[----:B------:R-:W-:Y:S05]  /*17a0*/  BSYNC.RECONVERGENT B0 ;  /* 0x0000000000007941 */ /* 0x000fea0003800200 */
.L_x_18937:
        /* <DEDUP_REMOVED lines=9> */
.L_x_18944:
[----:B------:R-:W-:Y:S05]  /*1840*/  BRA.U !UP0, `(.L_x_18945) ;  /* 0x0000000108787547 */ /* 0x000fea000b800000 */
[----:B012---:R-:W0:Y:S02]  /*1850*/  LDC.64 R4, c[0x0][0x3a0] ;  /* 0x0000e800ff047b82 */ /* 0x007e240000000a00 */
[----:B0-----:R-:W-:-:S05]  /*1860*/  IMAD.WIDE.U32 R4, R109, 0x20, R4 ;  /* 0x000000206d047825 */ /* 0x001fca00078e0004 */
[----:B------:R-:W2:Y:S04]  /*1870*/  LDG.E.128 R84, desc[UR12][R4.64] ;  /* 0x0000000c04547981 */ /* 0x000ea8000c1e1d00 */
        /* <DEDUP_REMOVED lines=27> */
.L_x_18945:
        /* <DEDUP_REMOVED lines=28> */
.L_x_18946:
[----:B------:R-:W0:Y:S02]  /*1bf0*/  LDC.64 R4, c[0x0][0x3a8] ;  /* 0x0000ea00ff047b82 */ /* 0x000e240000000a00 */
[----:B0-----:R-:W-:-:S05]  /*1c00*/  IMAD.WIDE.U32 R4, R109, 0x20, R4 ;  /* 0x000000206d047825 */ /* 0x001fca00078e0004 */
[----:B------:R3:W-:Y:S04]  /*1c10*/  STG.E.128 desc[UR12][R4.64], R84 ;  /* 0x0000005404007986 */ /* 0x0007e8000c101d0c */
[----:B------:R3:W-:Y:S02]  /*1c20*/  STG.E.128 desc[UR12][R4.64+0x10], R88 ;  /* 0x0000105804007986 */ /* 0x0007e4000c101d0c */
.L_x_18943:
[----:B------:R-:W-:Y:S05]  /*1c30*/  BSYNC.RECONVERGENT B0 ;  /* 0x0000000000007941 */ /* 0x000fea0003800200 */
.L_x_18942:
        /* <DEDUP_REMOVED lines=134> */
.L_x_18948:
[----:B------:R-:W-:Y:S05]  /*24a0*/  BSYNC.RECONVERGENT B0 ;  /* 0x0000000000007941 */ /* 0x000fea0003800200 */
.L_x_18947:
        /* <DEDUP_REMOVED lines=12> */
.L_x_18950:
[----:B------:R-:W-:Y:S05]  /*2570*/  BSYNC.RECONVERGENT B0 ;  /* 0x0000000000007941 */ /* 0x000fea0003800200 */
.L_x_18949:
        /* <DEDUP_REMOVED lines=92> */
[----:B------:R-:W-:Y:S01]  /*2b40*/  F2FP.F16.F32.PACK_AB R4, R5, R4 ;  /* 0x000000040504723e */ /* 0x000fe200000000ff */
        /* <DEDUP_REMOVED lines=13> */
[----:B------:R-:W-:Y:S02]  /*2c20*/  F2FP.F16.F32.PACK_AB R5, R6, R5 ;  /* 0x000000050605723e */ /* 0x000fe400000000ff */
[----:B------:R-:W-:Y:S02]  /*2c30*/  F2FP.F16.F32.PACK_AB R6, R114, R111 ;  /* 0x0000006f7206723e */ /* 0x000fe400000000ff */
[----:B------:R-:W-:-:S05]  /*2c40*/  F2FP.F16.F32.PACK_AB R7, R116, R7 ;  /* 0x000000077407723e */ /* 0x000fca00000000ff */
[----:B------:R0:W-:Y:S02]  /*2c50*/  STG.E.128 desc[UR12][R112.64], R4 ;  /* 0x0000000470007986 */ /* 0x0001e4000c101d0c */
.L_x_18953:
[----:B------:R-:W-:Y:S05]  /*2c60*/  BSYNC.RECONVERGENT B0 ;  /* 0x0000000000007941 */ /* 0x000fea0003800200 */
.L_x_18952:
        /* <DEDUP_REMOVED lines=34> */
.L_x_18955:
[----:B------:R-:W-:Y:S05]  /*2e90*/  BSYNC.RECONVERGENT B0 ;  /* 0x0000000000007941 */ /* 0x000fea0003800200 */
.L_x_18954:
        /* <DEDUP_REMOVED lines=34> */
.L_x_18957:
[----:B------:R-:W-:Y:S05]  /*30c0*/  BSYNC.RECONVERGENT B0 ;  /* 0x0000000000007941 */ /* 0x000fea0003800200 */
.L_x_18956:
        /* <DEDUP_REMOVED lines=33> */
.L_x_18958:
[----:B------:R-:W-:Y:S05]  /*32e0*/  BSYNC.RECONVERGENT B0 ;  /* 0x0000000000007941 */ /* 0x000fea0003800200 */
.L_x_18951:
[----:B------:R-:W-:Y:S02]  /*32f0*/  UIADD3 UR18, UPT, UPT, UR18, UR16, URZ ;  /* 0x0000001012127290 */ /* 0x000fe4000fffe0ff */
[----:B------:R-:W-:Y:S02]  /*3300*/  UPLOP3.LUT UP1, UPT, UPT, UPT, UP1, 0x40, 0x4 ;  /* 0x000000000004789c */ /* 0x000fe40003f2e810 */
[----:B------:R-:W-:-:S09]  /*3310*/  UISETP.GE.AND UP0, UPT, UR18, UR17, UPT ;  /* 0x000000111200728c */ /* 0x000fd2000bf06270 */
[----:B------:R-:W-:Y:S05]  /*3320*/  BRA.U !UP0, `(.L_x_18959) ;  /* 0xffffffd508187547 */ /* 0x000fea000b83ffff */
[----:B------:R-:W-:Y:S05]  /*3330*/  EXIT ;  /* 0x000000000000794d */ /* 0x000fea0003800000 */
.L_x_18960:
        /* <DEDUP_REMOVED lines=12> */
.L_x_27574:


//--------------------- .text._ZN10layer_norm13ln_fwd_kernelINS_13Kernel_traitsIf6__halffS2_fjLj8192ELj1ELj1ELj8ELj16ENS_18Kernel_traits_baseILj8192EfS2_fS2_fjLj256EEEEELb0ELb0ELb1ELb1EEEvNS_9FwdParamsE --------------------------
	.section	.text._ZN10layer_norm13ln_fwd_kernelINS_13Kernel_traitsIf6__halffS2_fjLj8192ELj1ELj1ELj8ELj16ENS_18Kernel_traits_baseILj8192EfS2_fS2_fjLj256EEEEELb0ELb0ELb1ELb1EEEvNS_9FwdParamsE,"ax",@progbits
	.align	128
        .global         _ZN10layer_norm13ln_fwd_kernelINS_13Kernel_traitsIf6__halffS2_fjLj8192ELj1ELj1ELj8ELj16ENS_18Kernel_traits_baseILj8192EfS2_fS2_fjLj256EEEEELb0ELb0ELb1ELb1EEEvNS_9FwdParamsE
        .type           _ZN10layer_norm13ln_fwd_kernelINS_13Kernel_traitsIf6__halffS2_fjLj8192ELj1ELj1ELj8ELj16ENS_18Kernel_traits_baseILj8192EfS2_fS2_fjLj256EEEEELb0ELb0ELb1ELb1EEEvNS_9FwdParamsE,@function
        .size           _ZN10layer_norm13ln_fwd_kernelINS_13Kernel_traitsIf6__halffS2_fjLj8192ELj1ELj1ELj8ELj16ENS_18Kernel_traits_baseILj8192EfS2_fS2_fjLj256EEEEELb0ELb0ELb1ELb1EEEvNS_9FwdParamsE,(.L_x_27575 - _ZN10layer_norm13ln_fwd_kernelINS_13Kernel_traitsIf6__halffS2_fjLj8192ELj1ELj1ELj8ELj16ENS_18Kernel_traits_baseILj8192EfS2_fS2_fjLj256EEEEELb0ELb0ELb1ELb1EEEvNS_9FwdParamsE)
        .other          _ZN10layer_norm13ln_fwd_kernelINS_13Kernel_traitsIf6__halffS2_fjLj8192ELj1ELj1ELj8ELj16ENS_18Kernel_traits_baseILj8192EfS2_fS2_fjLj256EEEEELb0ELb0ELb1ELb1EEEvNS_9FwdParamsE,@"STO_CUDA_ENTRY STV_DEFAULT"
_ZN10layer_norm13ln_fwd_kernelINS_13Kernel_traitsIf6__halffS2_fjLj8192ELj1ELj1ELj8ELj16ENS_18Kernel_traits_baseILj8192EfS2_fS2_fjLj256EEEEELb0ELb0ELb1ELb1EEEvNS_9FwdParamsE:
.text._ZN10layer_norm13ln_fwd_kernelINS_13Kernel_traitsIf6__halffS2_fjLj8192ELj1ELj1ELj8ELj16ENS_18Kernel_traits_baseILj8192EfS2_fS2_fjLj256EEEEELb0ELb0ELb1ELb1EEEvNS_9FwdParamsE:
        /* <DEDUP_REMOVED lines=30> */
.L_x_18961:
        /* <DEDUP_REMOVED lines=26> */
.L_x_18962:
        /* <DEDUP_REMOVED lines=12> */
.L_x_18975:
[----:B----4-:R-:W-:-:S06]  /*0440*/  UIMAD.WIDE UR4, UR7, 0x4, UR8 ;  /* 0x00000004070478a5 */ /* 0x010fcc000f8e0208 */
[----:B0-----:R-:W-:Y:S02]  /*0450*/  MOV R72, UR4 ;  /* 0x0000000400487c02 */ /* 0x001fe40008000f00 */
[----:B------:R-:W-:-:S05]  /*0460*/  MOV R73, UR5 ;  /* 0x0000000500497c02 */ /* 0x000fca0008000f00 */
[----:B------:R-:W2:Y:S01]  /*0470*/  LDG.E R72, desc[UR12][R72.64] ;  /* 0x0000000c48487981 */ /* 0x000ea2000c1e1900 */
[----:B------:R-:W-:Y:S01]  /*0480*/  UIMAD.WIDE UR18, UR7, 0x4, UR10 ;  /* 0x00000004071278a5 */ /* 0x000fe2000f8e020a */
[----:B-1----:R-:W-:-:S05]  /*0490*/  HFMA2 R0, -RZ, RZ, 0, 0 ;  /* 0x00000000ff007431 */ /* 0x002fca00000001ff */
        /* <DEDUP_REMOVED lines=16> */
[----:B0----5:R0:W5:Y:S01]  /*05a0*/  @P1 LDG.E.128 R68, desc[UR12][R72.64] ;  /* 0x0000000c48441981 */ /* 0x021162000c1e1d00 */
[----:B------:R-:W-:Y:S02]  /*05b0*/  UIMAD UR4, UR7, UR20, URZ ;  /* 0x00000014070472a4 */ /* 0x000fe4000f8e02ff */
[----:B------:R-:W-:Y:S02]  /*05c0*/  UISETP.NE.U32.AND UP0, UPT, UR14, URZ, UPT ;  /* 0x000000ff0e00728c */ /* 0x000fe4000bf05070 */
[----:B------:R-:W-:Y:S02]  /*05d0*/  USHF.R.S32.HI UR5, URZ, 0x1f, UR4 ;  /* 0x0000001fff057899 */ /* 0x000fe40008011404 */
[----:B------:R-:W-:Y:S01]  /*05e0*/  UISETP.NE.AND.EX UP0, UPT, UR15, URZ, UPT, UP0 ;  /* 0x000000ff0f00728c */ /* 0x000fe2000bf05300 */
[----:B---3--:R-:W-:Y:S01]  /*05f0*/  R2UR UR6, R74 ;  /* 0x000000004a0672ca */ /* 0x008fe200000e0000 */
[----:B------:R-:W-:-:S06]  /*0600*/  ULEA.HI UR5, UR5, UR4, URZ, 0x3 ;  /* 0x0000000405057291 */ /* 0x000fcc000f8f18ff */
[----:B------:R-:W-:-:S04]  /*0610*/  MOV R3, UR5 ;  /* 0x0000000500037c02 */ /* 0x000fc80008000f00 */
[----:B------:R-:W-:Y:S01]  /*0620*/  LEA.HI.SX32 R3, R3, R2, 0x1d ;  /* 0x0000000203037211 */ /* 0x000fe200078feaff */
[----:B0-----:R-:W-:Y:S06]  /*0630*/  BRA.U !UP0, `(.L_x_18963) ;  /* 0x0000000108787547 */ /* 0x001fec000b800000 */
[----:B------:R-:W0:Y:S02]  /*0640*/  LDC.64 R72, c[0x0][0x3a0] ;  /* 0x0000e800ff487b82 */ /* 0x000e240000000a00 */
        /* <DEDUP_REMOVED lines=10> */
[----:B------:R-:W4:Y:S08]  /*06f0*/  @P2 LDC R82, c[0x0][0x40c] ;  /* 0x00010300ff522b82 */ /* 0x000f300000000800 */
[----:B------:R-:W1:Y:S08]  /*0700*/  @P2 LDC R83, c[0x0][0x40c] ;  /* 0x00010300ff532b82 */ /* 0x000e700000000800 */
[----:B------:R-:W3:Y:S08]  /*0710*/  @P2 LDC R84, c[0x0][0x40c] ;  /* 0x00010300ff542b82 */ /* 0x000ef00000000800 */
[----:B------:R-:W3:Y:S08]  /*0720*/  @P2 LDC R85, c[0x0][0x40c] ;  /* 0x00010300ff552b82 */ /* 0x000ef00000000800 */
[----:B------:R-:W3:Y:S08]  /*0730*/  @P2 LDC R86, c[0x0][0x40c] ;  /* 0x00010300ff562b82 */ /* 0x000ef00000000800 */
[----:B------:R-:W3:Y:S01]  /*0740*/  @P2 LDC R87, c[0x0][0x40c] ;  /* 0x00010300ff572b82 */ /* 0x000ee20000000800 */
[----:B--2---:R-:W-:Y:S01]  /*0750*/  @P2 FFMA.FTZ R100, R75, R80, R100 ;  /* 0x000000504b642223 */ /* 0x004fe20000010064 */
[----:B0-----:R-:W-:Y:S01]  /*0760*/  @P2 FFMA.FTZ R101, R74, R81, R101 ;  /* 0x000000514a652223 */ /* 0x001fe20000010065 */
[----:B----4-:R-:W-:Y:S01]  /*0770*/  @P2 FFMA.FTZ R102, R73, R82, R102 ;  /* 0x0000005249662223 */ /* 0x010fe20000010066 */
[----:B------:R-:W-:-:S02]  /*0780*/  @P2 HADD2.F32 R73, -RZ, R70.H0_H0 ;  /* 0x20000046ff492230 */ /* 0x000fc40000004100 */
[----:B-1----:R-:W-:Y:S01]  /*0790*/  @P2 FFMA.FTZ R103, R72, R83, R103 ;  /* 0x0000005348672223 */ /* 0x002fe20000010067 */
        /* <DEDUP_REMOVED lines=8> */
.L_x_18963:
[----:B------:R-:W0:Y:S01]  /*0820*/  @UP2 LDCU UR4, c[0x0][0x40c] ;  /* 0x00008180ff0427ac */ /* 0x000e220008000800 */
[--C-:B-----5:R-:W-:Y:S01]  /*0830*/  @P1 HADD2.F32 R72, -RZ, R68.reuse.H0_H0 ;  /* 0x20000044ff481230 */ /* 0x120fe20000004100 */
[----:B------:R-:W-:Y:S01]  /*0840*/  CS2R R100, SRZ ;  /* 0x0000000000647805 */ /* 0x000fe2000001ff00 */
[----:B------:R-:W-:Y:S01]  /*0850*/  @P1 HADD2.F32 R73, -RZ, R68.H1_H1 ;  /* 0x30000044ff491230 */ /* 0x000fe20000004100 */
[----:B------:R-:W2:Y:S01]  /*0860*/  @UP2 LDCU UR5, c[0x0][0x40c] ;  /* 0x00008180ff0527ac */ /* 0x000ea20008000800 */
[----:B------:R-:W-:Y:S01]  /*0870*/  @P1 HADD2.F32 R74, -RZ, R69.H0_H0 ;  /* 0x20000045ff4a1230 */ /* 0x000fe20000004100 */
[----:B------:R-:W-:Y:S01]  /*0880*/  CS2R R102, SRZ ;  /* 0x0000000000667805 */ /* 0x000fe2000001ff00 */
[--C-:B------:R-:W-:Y:S01]  /*0890*/  @P1 HADD2.F32 R75, -RZ, R71.reuse.H0_H0 ;  /* 0x20000047ff4b1230 */ /* 0x100fe20000004100 */
[----:B------:R-:W3:Y:S01]  /*08a0*/  @UP2 LDCU UR18, c[0x0][0x40c] ;  /* 0x00008180ff1227ac */ /* 0x000ee20008000800 */
[----:B------:R-:W-:Y:S01]  /*08b0*/  @P1 HADD2.F32 R80, -RZ, R71.H1_H1 ;  /* 0x30000047ff501230 */ /* 0x000fe20000004100 */
[----:B------:R-:W-:-:S02]  /*08c0*/  CS2R R76, SRZ ;  /* 0x00000000004c7805 */ /* 0x000fc4000001ff00 */
[----:B------:R-:W-:Y:S01]  /*08d0*/  CS2R R78, SRZ ;  /* 0x00000000004e7805 */ /* 0x000fe2000001ff00 */
[----:B------:R-:W4:Y:S01]  /*08e0*/  @UP2 LDCU UR19, c[0x0][0x40c] ;  /* 0x00008180ff1327ac */ /* 0x000f220008000800 */
[----:B------:R-:W1:Y:S01]  /*08f0*/  @UP2 LDCU UR22, c[0x0][0x40c] ;  /* 0x00008180ff1627ac */ /* 0x000e620008000800 */
[----:B0-----:R-:W-:Y:S01]  /*0900*/  @P1 FMUL.FTZ R100, R72, UR4 ;  /* 0x0000000448641c20 */ /* 0x001fe20008410000 */
[----:B------:R-:W-:Y:S01]  /*0910*/  @P1 HADD2.F32 R72, -RZ, R69.H1_H1 ;  /* 0x30000045ff481230 */ /* 0x000fe20000004100 */
[----:B------:R-:W0:Y:S01]  /*0920*/  @UP2 LDCU UR23, c[0x0][0x40c] ;  /* 0x00008180ff1727ac */ /* 0x000e220008000800 */
[----:B--2---:R-:W-:Y:S01]  /*0930*/  @P1 FMUL.FTZ R101, R73, UR5 ;  /* 0x0000000549651c20 */ /* 0x004fe20008410000 */
[--C-:B------:R-:W-:Y:S01]  /*0940*/  @P1 HADD2.F32 R73, -RZ, R70.reuse.H0_H0 ;  /* 0x20000046ff491230 */ /* 0x100fe20000004100 */
[----:B------:R-:W2:Y:S01]  /*0950*/  @UP2 LDCU UR25, c[0x0][0x40c] ;  /* 0x00008180ff1927ac */ /* 0x000ea20008000800 */
[----:B---3--:R-:W-:Y:S01]  /*0960*/  @P1 FMUL.FTZ R102, R74, UR18 ;  /* 0x000000124a661c20 */ /* 0x008fe20008410000 */
[----:B------:R-:W-:Y:S01]  /*0970*/  @P1 HADD2.F32 R74, -RZ, R70.H1_H1 ;  /* 0x30000046ff4a1230 */ /* 0x000fe20000004100 */
[----:B------:R-:W3:Y:S01]  /*0980*/  @UP2 LDCU UR26, c[0x0][0x40c] ;  /* 0x00008180ff1a27ac */ /* 0x000ee20008000800 */
[----:B----4-:R-:W-:Y:S01]  /*0990*/  @P1 FMUL.FTZ R103, R72, UR19 ;  /* 0x0000001348671c20 */ /* 0x010fe20008410000 */
[----:B-1----:R-:W-:-:S02]  /*09a0*/  @P1 FMUL.FTZ R76, R73, UR22 ;  /* 0x00000016494c1c20 */ /* 0x002fc40008410000 */
[----:B0-----:R-:W-:Y:S01]  /*09b0*/  @P1 FMUL.FTZ R77, R74, UR23 ;  /* 0x000000174a4d1c20 */ /* 0x001fe20008410000 */
[----:B--2---:R-:W-:Y:S01]  /*09c0*/  @P1 FMUL.FTZ R78, R75, UR25 ;  /* 0x000000194b4e1c20 */ /* 0x004fe20008410000 */
[----:B---3--:R-:W-:-:S07]  /*09d0*/  @P1 FMUL.FTZ R79, R80, UR26 ;  /* 0x0000001a504f1c20 */ /* 0x008fce0008410000 */
.L_x_18964:
        /* <DEDUP_REMOVED lines=9> */
.L_x_18965:
[----:B0-----:R-:W-:Y:S01]  /*0a70*/  IADD3 R73, PT, PT, R3, 0x100, RZ ;  /* 0x0000010003497810 */ /* 0x001fe20007ffe0ff */
[----:B------:R-:W-:Y:S06]  /*0a80*/  BRA.U !UP0, `(.L_x_18966) ;  /* 0x0000000108787547 */ /* 0x000fec000b800000 */
        /* <DEDUP_REMOVED lines=13> */
[----:B------:R-:W4:Y:S08]  /*0b60*/  @P2 LDC R85, c[0x0][0x40c] ;  /* 0x00010300ff552b82 */ /* 0x000f300000000800 */
[----:B------:R-:W3:Y:S08]  /*0b70*/  @P2 LDC R86, c[0x0][0x40c] ;  /* 0x00010300ff562b82 */ /* 0x000ef00000000800 */
[----:B------:R-:W4:Y:S08]  /*0b80*/  @P2 LDC R87, c[0x0][0x40c] ;  /* 0x00010300ff572b82 */ /* 0x000f300000000800 */
[----:B------:R-:W4:Y:S01]  /*0b90*/  @P2 LDC R96, c[0x0][0x40c] ;  /* 0x00010300ff602b82 */ /* 0x000f220000000800 */
[----:B--2---:R-:W-:Y:S01]  /*0ba0*/  @P2 FFMA.FTZ R88, R81, R72, R88 ;  /* 0x0000004851582223 */ /* 0x004fe20000010058 */
[----:B0-----:R-:W-:Y:S01]  /*0bb0*/  @P2 FFMA.FTZ R89, R80, R82, R89 ;  /* 0x0000005250592223 */ /* 0x001fe20000010059 */
[----:B-1----:R-:W-:Y:S01]  /*0bc0*/  @P2 FFMA.FTZ R90, R75, R83, R90 ;  /* 0x000000534b5a2223 */ /* 0x002fe2000001005a */
[----:B------:R-:W-:-:S02]  /*0bd0*/  @P2 HADD2.F32 R72, -RZ, R69.H1_H1 ;  /* 0x30000045ff482230 */ /* 0x000fc40000004100 */
[----:B---3--:R-:W-:Y:S01]  /*0be0*/  @P2 FFMA.FTZ R93, R74, R86, R93 ;  /* 0x000000564a5d2223 */ /* 0x008fe2000001005d */
[----:B------:R-:W-:Y:S02]  /*0bf0*/  @P2 HADD2.F32 R75, -RZ, R70.H0_H0 ;  /* 0x20000046ff4b2230 */ /* 0x000fe40000004100 */
[--C-:B------:R-:W-:Y:S02]  /*0c00*/  @P2 HADD2.F32 R81, -RZ, R71.reuse.H0_H0 ;  /* 0x20000047ff512230 */ /* 0x100fe40000004100 */
[----:B----4-:R-:W-:Y:S01]  /*0c10*/  @P2 FFMA.FTZ R91, R72, R84, R91 ;  /* 0x00000054485b2223 */ /* 0x010fe2000001005b */
[----:B------:R-:W-:Y:S02]  /*0c20*/  @P2 HADD2.F32 R80, -RZ, R71.H1_H1 ;  /* 0x30000047ff502230 */ /* 0x000fe40000004100 */
[----:B------:R-:W-:Y:S01]  /*0c30*/  @P2 FFMA.FTZ R92, R75, R85, R92 ;  /* 0x000000554b5c2223 */ /* 0x000fe2000001005c */
[----:B------:R-:W-:Y:S02]  /*0c40*/  @P2 FFMA.FTZ R94, R81, R87, R94 ;  /* 0x00000057515e2223 */ /* 0x000fe4000001005e */
[----:B------:R-:W-:Y:S01]  /*0c50*/  @P2 FFMA.FTZ R95, R80, R96, R95 ;  /* 0x00000060505f2223 */ /* 0x000fe2000001005f */
[----:B------:R-:W-:Y:S06]  /*0c60*/  BRA `(.L_x_18967) ;  /* 0x0000000000707947 */ /* 0x000fec0003800000 */
.L_x_18966:
        /* <DEDUP_REMOVED lines=28> */
.L_x_18967:
        /* <DEDUP_REMOVED lines=8> */
.L_x_18968:
[----:B------:R-:W-:Y:S05]  /*0eb0*/  BRA.U !UP0, `(.L_x_18969) ;  /* 0x00000001087c7547 */ /* 0x000fea000b800000 */
[----:B0-----:R-:W0:Y:S01]  /*0ec0*/  LDC.64 R72, c[0x0][0x3a0] ;  /* 0x0000e800ff487b82 */ /* 0x001e220000000a00 */
[----:B------:R-:W-:-:S05]  /*0ed0*/  IADD3 R75, PT, PT, R3, 0x200, RZ ;  /* 0x00000200034b7810 */ /* 0x000fca0007ffe0ff */
        /* <DEDUP_REMOVED lines=12> */
[----:B------:R-:W3:Y:S08]  /*0fa0*/  @P2 LDC R107, c[0x0][0x40c] ;  /* 0x00010300ff6b2b82 */ /* 0x000ef00000000800 */
[----:B------:R-:W3:Y:S08]  /*0fb0*/  @P2 LDC R108, c[0x0][0x40c] ;  /* 0x00010300ff6c2b82 */ /* 0x000ef00000000800 */
[----:B------:R-:W3:Y:S08]  /*0fc0*/  @P2 LDC R109, c[0x0][0x40c] ;  /* 0x00010300ff6d2b82 */ /* 0x000ef00000000800 */
[----:B------:R-:W3:Y:S01]  /*0fd0*/  @P2 LDC R110, c[0x0][0x40c] ;  /* 0x00010300ff6e2b82 */ /* 0x000ee20000000800 */
[----:B--2---:R-:W-:Y:S01]  /*0fe0*/  @P2 FFMA.FTZ R96, R75, R74, R96 ;  /* 0x0000004a4b602223 */ /* 0x004fe20000010060 */
[----:B0-----:R-:W-:Y:S01]  /*0ff0*/  @P2 FFMA.FTZ R97, R84, R85, R97 ;  /* 0x0000005554612223 */ /* 0x001fe20000010061 */
[----:B-1----:R-:W-:Y:S01]  /*1000*/  @P2 FFMA.FTZ R98, R73, R86, R98 ;  /* 0x0000005649622223 */ /* 0x002fe20000010062 */
[----:B------:R-:W-:-:S02]  /*1010*/  @P2 HADD2.F32 R73, -RZ, R70.H0_H0 ;  /* 0x20000046ff492230 */ /* 0x000fc40000004100 */
[----:B----4-:R-:W-:Y:S01]  /*1020*/  @P2 FFMA.FTZ R99, R72, R87, R99 ;  /* 0x0000005748632223 */ /* 0x010fe20000010063 */
        /* <DEDUP_REMOVED lines=8> */
.L_x_18969:
[----:B------:R-:W1:Y:S01]  /*10b0*/  @UP2 LDCU UR4, c[0x0][0x40c] ;  /* 0x00008180ff0427ac */ /* 0x000e620008000800 */
[--C-:B0----5:R-:W-:Y:S01]  /*10c0*/  @P1 HADD2.F32 R72, -RZ, R68.reuse.H0_H0 ;  /* 0x20000044ff481230 */ /* 0x121fe20000004100 */
[----:B------:R-:W-:Y:S01]  /*10d0*/  CS2R R96, SRZ ;  /* 0x0000000000607805 */ /* 0x000fe2000001ff00 */
[----:B------:R-:W-:Y:S01]  /*10e0*/  @P1 HADD2.F32 R73, -RZ, R68.H1_H1 ;  /* 0x30000044ff491230 */ /* 0x000fe20000004100 */
[----:B------:R-:W0:Y:S01]  /*10f0*/  @UP2 LDCU UR5, c[0x0][0x40c] ;  /* 0x00008180ff0527ac */ /* 0x000e220008000800 */
        /* <DEDUP_REMOVED lines=9> */
[----:B-1----:R-:W-:Y:S01]  /*1190*/  @P1 FMUL.FTZ R96, R72, UR4 ;  /* 0x0000000448601c20 */ /* 0x002fe20008410000 */
[----:B------:R-:W-:Y:S01]  /*11a0*/  @P1 HADD2.F32 R72, -RZ, R69.H1_H1 ;  /* 0x30000045ff481230 */ /* 0x000fe20000004100 */
[----:B------:R-:W1:Y:S01]  /*11b0*/  @UP2 LDCU UR23, c[0x0][0x40c] ;  /* 0x00008180ff1727ac */ /* 0x000e620008000800 */
[----:B0-----:R-:W-:Y:S01]  /*11c0*/  @P1 FMUL.FTZ R97, R73, UR5 ;  /* 0x0000000549611c20 */ /* 0x001fe20008410000 */
[--C-:B------:R-:W-:Y:S01]  /*11d0*/  @P1 HADD2.F32 R73, -RZ, R70.reuse.H0_H0 ;  /* 0x20000046ff491230 */ /* 0x100fe20000004100 */
[----:B------:R-:W0:Y:S01]  /*11e0*/  @UP2 LDCU UR25, c[0x0][0x40c] ;  /* 0x00008180ff1927ac */ /* 0x000e220008000800 */
[----:B--2---:R-:W-:Y:S01]  /*11f0*/  @P1 FMUL.FTZ R98, R74, UR18 ;  /* 0x000000124a621c20 */ /* 0x004fe20008410000 */
[----:B------:R-:W-:Y:S01]  /*1200*/  @P1 HADD2.F32 R74, -RZ, R70.H1_H1 ;  /* 0x30000046ff4a1230 */ /* 0x000fe20000004100 */
[----:B------:R-:W2:Y:S01]  /*1210*/  @UP2 LDCU UR26, c[0x0][0x40c] ;  /* 0x00008180ff1a27ac */ /* 0x000ea20008000800 */
[----:B---3--:R-:W-:Y:S01]  /*1220*/  @P1 FMUL.FTZ R99, R72, UR19 ;  /* 0x0000001348631c20 */ /* 0x008fe20008410000 */
[----:B----4-:R-:W-:-:S02]  /*1230*/  @P1 FMUL.FTZ R80, R73, UR22 ;  /* 0x0000001649501c20 */ /* 0x010fc40008410000 */
[----:B-1----:R-:W-:Y:S01]  /*1240*/  @P1 FMUL.FTZ R81, R74, UR23 ;  /* 0x000000174a511c20 */ /* 0x002fe20008410000 */
[----:B0-----:R-:W-:Y:S01]  /*1250*/  @P1 FMUL.FTZ R82, R75, UR25 ;  /* 0x000000194b521c20 */ /* 0x001fe20008410000 */
[----:B--2---:R-:W-:-:S07]  /*1260*/  @P1 FMUL.FTZ R83, R84, UR26 ;  /* 0x0000001a54531c20 */ /* 0x004fce0008410000 */
.L_x_18970:
        /* <DEDUP_REMOVED lines=9> */
.L_x_18971:
        /* <DEDUP_REMOVED lines=8> */
[--C-:B-----5:R-:W-:Y:S02]  /*1380*/  @P1 HADD2.F32 R110, -RZ, R68.reuse.H1_H1 ;  /* 0x30000044ff6e1230 */ /* 0x120fe40000004100 */
[----:B------:R-:W-:-:S05]  /*1390*/  @P1 HADD2.F32 R107, -RZ, R68.H0_H0 ;  /* 0x20000044ff6b1230 */ /* 0x000fca0000004100 */
        /* <DEDUP_REMOVED lines=9> */
[--C-:B------:R-:W-:Y:S02]  /*1430*/  @P1 HADD2.F32 R107, -RZ, R69.reuse.H0_H0 ;  /* 0x20000045ff6b1230 */ /* 0x100fe40000004100 */
[----:B------:R-:W-:Y:S02]  /*1440*/  @P1 HADD2.F32 R0, -RZ, R69.H1_H1 ;  /* 0x30000045ff001230 */ /* 0x000fe40000004100 */
[----:B------:R-:W-:Y:S02]  /*1450*/  @P1 HADD2.F32 R110, -RZ, R71.H1_H1 ;  /* 0x30000047ff6e1230 */ /* 0x000fe40000004100 */
[----:B----4-:R-:W-:Y:S01]  /*1460*/  @P1 FFMA.FTZ R86, R107, R112, R86 ;  /* 0x000000706b561223 */ /* 0x010fe20000010056 */
[--C-:B------:R-:W-:Y:S02]  /*1470*/  @P1 HADD2.F32 R107, -RZ, R70.reuse.H0_H0 ;  /* 0x20000046ff6b1230 */ /* 0x100fe40000004100 */
[----:B------:R-:W-:Y:S01]  /*1480*/  @P1 FFMA.FTZ R87, R0, R113, R87 ;  /* 0x0000007100571223 */ /* 0x000fe20000010057 */
[----:B------:R-:W-:-:S02]  /*1490*/  @P1 HADD2.F32 R0, -RZ, R70.H1_H1 ;  /* 0x30000046ff001230 */ /* 0x000fc40000004100 */
[----:B---3--:R-:W-:Y:S01]  /*14a0*/  @P1 FFMA.FTZ R72, R107, R114, R72 ;  /* 0x000000726b481223 */ /* 0x008fe20000010048 */
[----:B------:R-:W-:Y:S02]  /*14b0*/  @P1 HADD2.F32 R107, -RZ, R71.H0_H0 ;  /* 0x20000047ff6b1230 */ /* 0x000fe40000004100 */
[----:B0-----:R-:W-:-:S03]  /*14c0*/  @P1 FFMA.FTZ R73, R0, R108, R73 ;  /* 0x0000006c00491223 */ /* 0x001fc60000010049 */
[----:B------:R-:W-:Y:S01]  /*14d0*/  @P1 FFMA.FTZ R74, R107, R109, R74 ;  /* 0x0000006d6b4a1223 */ /* 0x000fe2000001004a */
[----:B-1----:R-:W-:Y:S01]  /*14e0*/  @P1 FFMA.FTZ R75, R110, R111, R75 ;  /* 0x0000006f6e4b1223 */ /* 0x002fe2000001004b */
[----:B------:R-:W-:Y:S06]  /*14f0*/  BRA `(.L_x_18973) ;  /* 0x0000000000707947 */ /* 0x000fec0003800000 */
.L_x_18972:
[----:B------:R-:W1:Y:S01]  /*1500*/  @UP2 LDCU UR4, c[0x0][0x40c] ;  /* 0x00008180ff0427ac */ /* 0x000e620008000800 */
[--C-:B-----5:R-:W-:Y:S01]  /*1510*/  @P1 HADD2.F32 R0, -RZ, R68.reuse.H0_H0 ;  /* 0x20000044ff001230 */ /* 0x120fe20000004100 */
[----:B------:R-:W-:Y:S01]  /*1520*/  CS2R R84, SRZ ;  /* 0x0000000000547805 */ /* 0x000fe2000001ff00 */
[----:B0-----:R-:W-:Y:S01]  /*1530*/  @P1 HADD2.F32 R72, -RZ, R68.H1_H1 ;  /* 0x30000044ff481230 */ /* 0x001fe20000004100 */
[----:B------:R-:W0:Y:S01]  /*1540*/  @UP2 LDCU UR5, c[0x0][0x40c] ;  /* 0x00008180ff0527ac */ /* 0x000e220008000800 */
[----:B------:R-:W-:Y:S01]  /*1550*/  @P1 HADD2.F32 R73, -RZ, R69.H0_H0 ;  /* 0x20000045ff491230 */ /* 0x000fe20000004100 */
[----:B------:R-:W-:Y:S01]  /*1560*/  CS2R R86, SRZ ;  /* 0x0000000000567805 */ /* 0x000fe2000001ff00 */
[--C-:B------:R-:W-:Y:S01]  /*1570*/  @P1 HADD2.F32 R107, -RZ, R70.reuse.H0_H0 ;  /* 0x20000046ff6b1230 */ /* 0x100fe20000004100 */
[----:B------:R-:W2:Y:S01]  /*1580*/  @UP2 LDCU UR18, c[0x0][0x40c] ;  /* 0x00008180ff1227ac */ /* 0x000ea20008000800 */
[----:B------:R-:W-:Y:S01]  /*1590*/  @P1 HADD2.F32 R108, -RZ, R70.H1_H1 ;  /* 0x30000046ff6c1230 */ /* 0x000fe20000004100 */
[----:B------:R-:W-:Y:S01]  /*15a0*/  CS2R R74, SRZ ;  /* 0x00000000004a7805 */ /* 0x000fe2000001ff00 */
[--C-:B------:R-:W-:Y:S01]  /*15b0*/  @P1 HADD2.F32 R109, -RZ, R71.reuse.H0_H0 ;  /* 0x20000047ff6d1230 */ /* 0x100fe20000004100 */
[----:B------:R-:W3:Y:S01]  /*15c0*/  @UP2 LDCU UR19, c[0x0][0x40c] ;  /* 0x00008180ff1327ac */ /* 0x000ee20008000800 */
[----:B------:R-:W-:Y:S01]  /*15d0*/  @P1 HADD2.F32 R110, -RZ, R71.H1_H1 ;  /* 0x30000047ff6e1230 */ /* 0x000fe20000004100 */
[----:B------:R-:W4:Y:S01]  /*15e0*/  @UP2 LDCU UR22, c[0x0][0x40c] ;  /* 0x00008180ff1627ac */ /* 0x000f220008000800 */
[----:B-1----:R-:W-:Y:S01]  /*15f0*/  @P1 FMUL.FTZ R84, R0, UR4 ;  /* 0x0000000400541c20 */ /* 0x002fe20008410000 */
[----:B------:R-:W-:Y:S01]  /*1600*/  @P1 HADD2.F32 R0, -RZ, R69.H1_H1 ;  /* 0x30000045ff001230 */ /* 0x000fe20000004100 */
        /* <DEDUP_REMOVED lines=11> */
.L_x_18973:
        /* <DEDUP_REMOVED lines=281> */
[----:B------:R-:W-:Y:S01]  /*2850*/  F2FP.F16.F32.PACK_AB R72, R72, R3 ;  /* 0x000000034848723e */ /* 0x000fe200000000ff */
[----:B------:R-:W-:Y:S01]  /*2860*/  FFMA.FTZ R3, R88, R13, R45 ;  /* 0x0000000d58037223 */ /* 0x000fe2000001002d */
[----:B------:R-:W-:Y:S01]  /*2870*/  F2FP.F16.F32.PACK_AB R74, R77, R74 ;  /* 0x0000004a4d4a723e */ /* 0x000fe200000000ff */
[----:B------:R-:W-:Y:S01]  /*2880*/  FFMA.FTZ R77, R113, R14, R46 ;  /* 0x0000000e714d7223 */ /* 0x000fe2000001002e */
[----:B------:R-:W-:Y:S01]  /*2890*/  F2FP.F16.F32.PACK_AB R73, R76, R73 ;  /* 0x000000494c49723e */ /* 0x000fe200000000ff */
        /* <DEDUP_REMOVED lines=14> */
[----:B------:R-:W-:Y:S01]  /*2980*/  F2FP.F16.F32.PACK_AB R76, R3, R76 ;  /* 0x0000004c034c723e */ /* 0x000fe200000000ff */
        /* <DEDUP_REMOVED lines=31> */
[----:B------:R-:W-:-:S05]  /*2b80*/  F2FP.F16.F32.PACK_AB R92, R97, R92 ;  /* 0x0000005c615c723e */ /* 0x000fca00000000ff */
[----:B------:R0:W-:Y:S02]  /*2b90*/  STG.E.128 desc[UR12][R86.64], R92 ;  /* 0x0000005c56007986 */ /* 0x0001e4000c101d0c */
.L_x_18974:
[----:B------:R-:W-:Y:S02]  /*2ba0*/  UIADD3 UR7, UPT, UPT, UR7, UR16, URZ ;  /* 0x0000001007077290 */ /* 0x000fe4000fffe0ff */
[----:B------:R-:W-:Y:S02]  /*2bb0*/  UPLOP3.LUT UP1, UPT, UPT, UPT, UP1, 0x40, 0x4 ;  /* 0x000000000004789c */ /* 0x000fe40003f2e810 */
[----:B------:R-:W-:-:S09]  /*2bc0*/  UISETP.GE.AND UP0, UPT, UR7, UR17, UPT ;  /* 0x000000110700728c */ /* 0x000fd2000bf06270 */
[----:B------:R-:W-:Y:S05]  /*2bd0*/  BRA.U !UP0, `(.L_x_18975) ;  /* 0xffffffd908187547 */ /* 0x000fea000b83ffff */
[----:B------:R-:W-:Y:S05]  /*2be0*/  EXIT ;  /* 0x000000000000794d */ /* 0x000fea0003800000 */
.L_x_18976:
        /* <DEDUP_REMOVED lines=9> */
.L_x_27575:


//--------------------- .text._ZN10layer_norm13ln_fwd_kernelINS_13Kernel_traitsIf6__halffS2_fjLj8192ELj1ELj1ELj8ELj16ENS_18Kernel_traits_baseILj8192EfS2_fS2_fjLj256EEEEELb0ELb1ELb0ELb0EEEvNS_9FwdParamsE --------------------------
	.section	.text._ZN10layer_norm13ln_fwd_kernelINS_13Kernel_traitsIf6__halffS2_fjLj8192ELj1ELj1ELj8ELj16ENS_18Kernel_traits_baseILj8192EfS2_fS2_fjLj256EEEEELb0ELb1ELb0ELb0EEEvNS_9FwdParamsE,"ax",@progbits
	.align	128
        .global         _ZN10layer_norm13ln_fwd_kernelINS_13Kernel_traitsIf6__halffS2_fjLj8192ELj1ELj1ELj8ELj16ENS_18Kernel_traits_baseILj8192EfS2_fS2_fjLj256EEEEELb0ELb1ELb0ELb0EEEvNS_9FwdParamsE
        .type           _ZN10layer_norm13ln_fwd_kernelINS_13Kernel_traitsIf6__halffS2_fjLj8192ELj1ELj1ELj8ELj16ENS_18Kernel_traits_baseILj8192EfS2_fS2_fjLj256EEEEELb0ELb1ELb0ELb0EEEvNS_9FwdParamsE,@function
        .size           _ZN10layer_norm13ln_fwd_kernelINS_13Kernel_traitsIf6__halffS2_fjLj8192ELj1ELj1ELj8ELj16ENS_18Kernel_traits_baseILj8192EfS2_fS2_fjLj256EEEEELb0ELb1ELb0ELb0EEEvNS_9FwdParamsE,(.L_x_27576 - _ZN10layer_norm13ln_fwd_kernelINS_13Kernel_traitsIf6__halffS2_fjLj8192ELj1ELj1ELj8ELj16ENS_18Kernel_traits_baseILj8192EfS2_fS2_fjLj256EEEEELb0ELb1ELb0ELb0EEEvNS_9FwdParamsE)
        .other          _ZN10layer_norm13ln_fwd_kernelINS_13Kernel_traitsIf6__halffS2_fjLj8192ELj1ELj1ELj8ELj16ENS_18Kernel_traits_baseILj8192EfS2_fS2_fjLj256EEEEELb0ELb1ELb0ELb0EEEvNS_9FwdParamsE,@"STO_CUDA_ENTRY STV_DEFAULT"
_ZN10layer_norm13ln_fwd_kernelINS_13Kernel_traitsIf6__halffS2_fjLj8192ELj1ELj1ELj8ELj16ENS_18Kernel_traits_baseILj8192EfS2_fS2_fjLj256EEEEELb0ELb1ELb0ELb0EEEvNS_9FwdParamsE:
.text._ZN10layer_norm13ln_fwd_kernelINS_13Kernel_traitsIf6__halffS2_fjLj8192ELj1ELj1ELj8ELj16ENS_18Kernel_traits_baseILj8192EfS2_fS2_fjLj256EEEEELb0ELb1ELb0ELb0EEEvNS_9FwdParamsE:
        /* <DEDUP_REMOVED lines=73> */
.L_x_18978:
        /* <DEDUP_REMOVED lines=56> */
.L_x_18979:
[----:B------:R-:W-:Y:S05]  /*0810*/  BSYNC.RECONVERGENT B0 ;  /* 0x0000000000007941 */ /* 0x000fea0003800200 */
.L_x_18977:
        /* <DEDUP_REMOVED lines=25> */
.L_x_19008:
        /* <DEDUP_REMOVED lines=11> */
[----:B------:R-:W-:Y:S01]  /*0a60*/  MOV R144, R142 ;  /* 0x0000008e00907202 */ /* 0x000fe20000000f00 */
[----:B--2---:R-:W-:Y:S01]  /*0a70*/  @P0 HADD2.F32 R0, -RZ, R146.H0_H0 ;  /* 0x20000092ff000230 */ /* 0x004fe20000004100 */
        /* <DEDUP_REMOVED lines=11> */
[--C-:B-----5:R-:W-:Y:S02]  /*0b30*/  HADD2.F32 R135, -RZ, R152.reuse.H0_H0 ;  /* 0x20000098ff877230 */ /* 0x120fe40000004100 */
[----:B------:R-:W-:Y:S02]  /*0b40*/  HADD2.F32 R137, -RZ, R152.H1_H1 ;  /* 0x30000098ff897230 */ /* 0x000fe40000004100 */
[--C-:B------:R-:W-:Y:S02]  /*0b50*/  HADD2.F32 R139, -RZ, R153.reuse.H0_H0 ;  /* 0x20000099ff8b7230 */ /* 0x100fe40000004100 */
[----:B------:R-:W-:Y:S01]  /*0b60*/  FMUL.FTZ R135, R135, R0 ;  /* 0x0000000087877220 */ /* 0x000fe20000410000 */
[----:B------:R-:W-:-:S02]  /*0b70*/  HADD2.F32 R145, -RZ, R153.H1_H1 ;  /* 0x30000099ff917230 */ /* 0x000fc40000004100 */
[-C--:B------:R-:W-:Y:S01]  /*0b80*/  FMUL.FTZ R134, R137, R0.reuse ;  /* 0x0000000089867220 */ /* 0x080fe20000410000 */
[--C-:B------:R-:W-:Y:S02]  /*0b90*/  HADD2.F32 R149, -RZ, R154.reuse.H1_H1 ;  /* 0x3000009aff957230 */ /* 0x100fe40000004100 */
[-C--:B------:R-:W-:Y:S01]  /*0ba0*/  FMUL.FTZ R139, R139, R0.reuse ;  /* 0x000000008b8b7220 */ /* 0x080fe20000410000 */
[----:B------:R-:W-:Y:S02]  /*0bb0*/  HADD2.F32 R147, -RZ, R154.H0_H0 ;  /* 0x2000009aff937230 */ /* 0x000fe40000004100 */
[-C--:B------:R-:W-:Y:S01]  /*0bc0*/  FMUL.FTZ R136, R145, R0.reuse ;  /* 0x0000000091887220 */ /* 0x080fe20000410000 */
[--C-:B------:R-:W-:Y:S02]  /*0bd0*/  HADD2.F32 R151, -RZ, R155.reuse.H0_H0 ;  /* 0x2000009bff977230 */ /* 0x100fe40000004100 */
[----:B------:R-:W-:Y:S01]  /*0be0*/  FMUL.FTZ R138, R149, R0 ;  /* 0x00000000958a7220 */ /* 0x000fe20000410000 */
[----:B------:R-:W-:-:S02]  /*0bf0*/  HADD2.F32 R153, -RZ, R155.H1_H1 ;  /* 0x3000009bff997230 */ /* 0x000fc40000004100 */
[-C--:B------:R-:W-:Y:S01]  /*0c00*/  FMUL.FTZ R147, R147, R0.reuse ;  /* 0x0000000093937220 */ /* 0x080fe20000410000 */
        /* <DEDUP_REMOVED lines=11> */
.L_x_18982:
        /* <DEDUP_REMOVED lines=24> */
.L_x_18983:
[----:B------:R-:W0:Y:S01]  /*0e40*/  LDC.64 R146, c[0x0][0x3a8] ;  /* 0x0000ea00ff927b82 */ /* 0x000e220000000a00 */
[C---:B------:R-:W-:Y:S01]  /*0e50*/  IADD3 R144, PT, PT, R142.reuse, 0x100, RZ ;  /* 0x000001008e907810 */ /* 0x040fe20007ffe0ff */
[----:B0-----:R-:W-:-:S05]  /*0e60*/  IMAD.WIDE.U32 R146, R142, 0x20, R146 ;  /* 0x000000208e927825 */ /* 0x001fca00078e0092 */
[----:B------:R0:W-:Y:S04]  /*0e70*/  STG.E.128 desc[UR6][R146.64], R132 ;  /* 0x0000008492007986 */ /* 0x0001e8000c101d06 */
[----:B------:R0:W-:Y:S02]  /*0e80*/  STG.E.128 desc[UR6][R146.64+0x10], R136 ;  /* 0x0000108892007986 */ /* 0x0001e4000c101d06 */
.L_x_18981:
[----:B------:R-:W-:Y:S05]  /*0e90*/  BSYNC.RECONVERGENT B0 ;  /* 0x0000000000007941 */ /* 0x000fea0003800200 */
.L_x_18980:
        /* <DEDUP_REMOVED lines=19> */
[----:B0-----:R-:W-:-:S02]  /*0fd0*/  HADD2.F32 R147, -RZ, R150.H1_H1 ;  /* 0x30000096ff937230 */ /* 0x001fc40000004100 */
[-C--:B------:R-:W-:Y:S01]  /*0fe0*/  FMUL.FTZ R121, R121, R0.reuse ;  /* 0x0000000079797220 */ /* 0x080fe20000410000 */
[--C-:B------:R-:W-:Y:S02]  /*0ff0*/  HADD2.F32 R149, -RZ, R151.reuse.H0_H0 ;  /* 0x20000097ff957230 */ /* 0x100fe40000004100 */
[-C--:B------:R-:W-:Y:S01]  /*1000*/  FMUL.FTZ R120, R123, R0.reuse ;  /* 0x000000007b787220 */ /* 0x080fe20000410000 */
[----:B------:R-:W-:Y:S02]  /*1010*/  HADD2.F32 R145, -RZ, R150.H0_H0 ;  /* 0x20000096ff917230 */ /* 0x000fe40000004100 */
[-C--:B------:R-:W-:Y:S01]  /*1020*/  FMUL.FTZ R122, R147, R0.reuse ;  /* 0x00000000937a7220 */ /* 0x080fe20000410000 */
[----:B------:R-:W-:Y:S02]  /*1030*/  HADD2.F32 R151, -RZ, R151.H1_H1 ;  /* 0x30000097ff977230 */ /* 0x000fe40000004100 */
[----:B------:R-:W-:Y:S01]  /*1040*/  FMUL.FTZ R149, R149, R0 ;  /* 0x0000000095957220 */ /* 0x000fe20000410000 */
[----:B------:R-:W-:Y:S01]  /*1050*/  FFMA.FTZ R116, R117, R28, R108 ;  /* 0x0000001c75747223 */ /* 0x000fe2000001006c */
[-C--:B------:R-:W-:Y:S01]  /*1060*/  FMUL.FTZ R145, R145, R0.reuse ;  /* 0x0000000091917220 */ /* 0x080fe20000410000 */
        /* <DEDUP_REMOVED lines=9> */
.L_x_18986:
        /* <DEDUP_REMOVED lines=10> */
[--C-:B0-----:R-:W-:Y:S02]  /*11a0*/  HADD2.F32 R147, -RZ, R151.reuse.H0_H0 ;  /* 0x20000097ff937230 */ /* 0x101fe40000004100 */
        /* <DEDUP_REMOVED lines=13> */
.L_x_18987:
[----:B------:R-:W0:Y:S02]  /*1280*/  LDC.64 R146, c[0x0][0x3a8] ;  /* 0x0000ea00ff927b82 */ /* 0x000e240000000a00 */
[C---:B0-----:R-:W-:Y:S01]  /*1290*/  IMAD.WIDE.U32 R146, R144.reuse, 0x20, R146 ;  /* 0x0000002090927825 */ /* 0x041fe200078e0092 */
[----:B------:R-:W-:-:S04]  /*12a0*/  IADD3 R144, PT, PT, R144, 0x100, RZ ;  /* 0x0000010090907810 */ /* 0x000fc80007ffe0ff */
[----:B------:R1:W-:Y:S04]  /*12b0*/  STG.E.128 desc[UR6][R146.64], R116 ;  /* 0x0000007492007986 */ /* 0x0003e8000c101d06 */
[----:B------:R1:W-:Y:S02]  /*12c0*/  STG.E.128 desc[UR6][R146.64+0x10], R120 ;  /* 0x0000107892007986 */ /* 0x0003e4000c101d06 */
.L_x_18985:
[----:B------:R-:W-:Y:S05]  /*12d0*/  BSYNC.RECONVERGENT B0 ;  /* 0x0000000000007941 */ /* 0x000fea0003800200 */
.L_x_18984:
        /* <DEDUP_REMOVED lines=13> */
[--C-:B--2--5:R-:W-:Y:S02]  /*13b0*/  HADD2.F32 R101, -RZ, R148.reuse.H0_H0 ;  /* 0x20000094ff657230 */ /* 0x124fe40000004100 */
[----:B------:R-:W-:Y:S02]  /*13c0*/  HADD2.F32 R103, -RZ, R148.H1_H1 ;  /* 0x30000094ff677230 */ /* 0x000fe40000004100 */
[--C-:B------:R-:W-:Y:S02]  /*13d0*/  HADD2.F32 R105, -RZ, R149.reuse.H0_H0 ;  /* 0x20000095ff697230 */ /* 0x100fe40000004100 */
[-C--:B------:R-:W-:Y:S01]  /*13e0*/  FMUL.FTZ R101, R101, R0.reuse ;  /* 0x0000000065657220 */ /* 0x080fe20000410000 */
[----:B------:R-:W-:Y:S02]  /*13f0*/  HADD2.F32 R107, -RZ, R149.H1_H1 ;  /* 0x30000095ff6b7230 */ /* 0x000fe40000004100 */
[----:B------:R-:W-:Y:S01]  /*1400*/  FMUL.FTZ R102, R103, R0 ;  /* 0x0000000067667220 */ /* 0x000fe20000410000 */
[----:B01----:R-:W-:-:S02]  /*1410*/  HADD2.F32 R147, -RZ, R150.H1_H1 ;  /* 0x30000096ff937230 */ /* 0x003fc40000004100 */
        /* <DEDUP_REMOVED lines=18> */
.L_x_18990:
[--C-:B--2--5:R-:W-:Y:S02]  /*1540*/  HADD2.F32 R101, -RZ, R148.reuse.H0_H0 ;  /* 0x20000094ff657230 */ /* 0x124fe40000004100 */
        /* <DEDUP_REMOVED lines=9> */
[--C-:B01----:R-:W-:Y:S02]  /*15e0*/  HADD2.F32 R147, -RZ, R151.reuse.H0_H0 ;  /* 0x20000097ff937230 */ /* 0x103fe40000004100 */
        /* <DEDUP_REMOVED lines=13> */
.L_x_18991:
[----:B------:R-:W0:Y:S02]  /*16c0*/  LDC.64 R146, c[0x0][0x3a8] ;  /* 0x0000ea00ff927b82 */ /* 0x000e240000000a00 */
[C---:B0-----:R-:W-:Y:S01]  /*16d0*/  IMAD.WIDE.U32 R146, R144.reuse, 0x20, R146 ;  /* 0x0000002090927825 */ /* 0x041fe200078e0092 */
[----:B------:R-:W-:-:S04]  /*16e0*/  IADD3 R144, PT, PT, R144, 0x100, RZ ;  /* 0x0000010090907810 */ /* 0x000fc80007ffe0ff */
[----:B------:R2:W-:Y:S04]  /*16f0*/  STG.E.128 desc[UR6][R146.64], R100 ;  /* 0x0000006492007986 */ /* 0x0005e8000c101d06 */
[----:B------:R2:W-:Y:S02]  /*1700*/  STG.E.128 desc[UR6][R146.64+0x10], R104 ;  /* 0x0000106892007986 */ /* 0x0005e4000c101d06 */
.L_x_18989:
[----:B------:R-:W-:Y:S05]  /*1710*/  BSYNC.RECONVERGENT B0 ;  /* 0x0000000000007941 */ /* 0x000fea0003800200 */
.L_x_18988:
        /* <DEDUP_REMOVED lines=17> */
[----:B------:R-:W-:Y:S02]  /*1830*/  HADD2.F32 R131, -RZ, R149.H1_H1 ;  /* 0x30000095ff837230 */ /* 0x000fe40000004100 */
[----:B------:R-:W-:Y:S01]  /*1840*/  FMUL.FTZ R126, R127, R0 ;  /* 0x000000007f7e7220 */ /* 0x000fe20000410000 */
[----:B------:R-:W-:-:S02]  /*1850*/  HADD2.F32 R145, -RZ, R150.H0_H0 ;  /* 0x20000096ff917230 */ /* 0x000fc40000004100 */
[-C--:B------:R-:W-:Y:S01]  /*1860*/  FMUL.FTZ R129, R129, R0.reuse ;  /* 0x0000000081817220 */ /* 0x080fe20000410000 */
[----:B012---:R-:W-:Y:S02]  /*1870*/  HADD2.F32 R147, -RZ, R150.H1_H1 ;  /* 0x30000096ff937230 */ /* 0x007fe40000004100 */
[-C--:B------:R-:W-:Y:S01]  /*1880*/  FMUL.FTZ R128, R131, R0.reuse ;  /* 0x0000000083807220 */ /* 0x080fe20000410000 */
[--C-:B------:R-:W-:Y:S02]  /*1890*/  HADD2.F32 R149, -RZ, R151.reuse.H0_H0 ;  /* 0x20000097ff957230 */ /* 0x100fe40000004100 */
        /* <DEDUP_REMOVED lines=14> */
.L_x_18994:
        /* <DEDUP_REMOVED lines=10> */
[--C-:B012---:R-:W-:Y:S02]  /*1a20*/  HADD2.F32 R147, -RZ, R151.reuse.H0_H0 ;  /* 0x20000097ff937230 */ /* 0x107fe40000004100 */
        /* <DEDUP_REMOVED lines=13> */
.L_x_18995:
[----:B------:R-:W0:Y:S02]  /*1b00*/  LDC.64 R146, c[0x0][0x3a8] ;  /* 0x0000ea00ff927b82 */ /* 0x000e240000000a00 */
[----:B0-----:R-:W-:-:S05]  /*1b10*/  IMAD.WIDE.U32 R144, R144, 0x20, R146 ;  /* 0x0000002090907825 */ /* 0x001fca00078e0092 */
[----:B------:R3:W-:Y:S04]  /*1b20*/  STG.E.128 desc[UR6][R144.64], R124 ;  /* 0x0000007c90007986 */ /* 0x0007e8000c101d06 */
[----:B------:R3:W-:Y:S02]  /*1b30*/  STG.E.128 desc[UR6][R144.64+0x10], R128 ;  /* 0x0000108090007986 */ /* 0x0007e4000c101d06 */
.L_x_18993:
[----:B------:R-:W-:Y:S05]  /*1b40*/  BSYNC.RECONVERGENT B0 ;  /* 0x0000000000007941 */ /* 0x000fea0003800200 */
.L_x_18992:
        /* <DEDUP_REMOVED lines=138> */
.L_x_18997:
[----:B------:R-:W-:Y:S05]  /*23f0*/  BSYNC.RECONVERGENT B0 ;  /* 0x0000000000007941 */ /* 0x000fea0003800200 */
.L_x_18996:
        /* <DEDUP_REMOVED lines=12> */
.L_x_18999:
[----:B------:R-:W-:Y:S05]  /*24c0*/  BSYNC.RECONVERGENT B0 ;  /* 0x0000000000007941 */ /* 0x000fea0003800200 */
.L_x_18998:
        /* <DEDUP_REMOVED lines=97> */
[C---:B0-----:R-:W-:Y:S01]  /*2ae0*/  IMAD.WIDE.U32 R144, R142.reuse, 0x10, R144 ;  /* 0x000000108e907825 */ /* 0x041fe200078e0090 */
[----:B------:R-:W-:-:S04]  /*2af0*/  IADD3 R142, PT, PT, R142, 0x100, RZ ;  /* 0x000001008e8e7810 */ /* 0x000fc80007ffe0ff */
[----:B------:R1:W-:Y:S03]  /*2b00*/  STG.E.128 desc[UR6][R144.64], R152 ;  /* 0x0000009890007986 */ /* 0x0003e6000c101d06 */
.L_x_19001:
[----:B------:R-:W-:Y:S05]  /*2b10*/  BSYNC.RECONVERGENT B0 ;  /* 0x0000000000007941 */ /* 0x000fea0003800200 */
.L_x_19000:
        /* <DEDUP_REMOVED lines=34> */
.L_x_19003:
[----:B------:R-:W-:Y:S05]  /*2d40*/  BSYNC.RECONVERGENT B0 ;  /* 0x0000000000007941 */ /* 0x000fea0003800200 */
.L_x_19002:
        /* <DEDUP_REMOVED lines=34> */
.L_x_19005:
[----:B------:R-:W-:Y:S05]  /*2f70*/  BSYNC.RECONVERGENT B0 ;  /* 0x0000000000007941 */ /* 0x000fea0003800200 */
.L_x_19004:
        /* <DEDUP_REMOVED lines=31> */
[----:B------:R-:W-:-:S05]  /*3170*/  F2FP.F16.F32.PACK_AB R148, R147, R0 ;  /* 0x000000009394723e */ /* 0x000fca00000000ff */
[----:B------:R4:W-:Y:S02]  /*3180*/  STG.E.128 desc[UR6][R142.64], R148 ;  /* 0x000000948e007986 */ /* 0x0009e4000c101d06 */
.L_x_19007:
[----:B------:R-:W-:Y:S05]  /*3190*/  BSYNC.RECONVERGENT B0 ;  /* 0x0000000000007941 */ /* 0x000fea0003800200 */
.L_x_19006:
[----:B----4-:R-:W4:Y:S01]  /*31a0*/  LDC.64 R142, c[0x0][0x380] ;  /* 0x0000e000ff8e7b82 */ /* 0x010f220000000a00 */
[----:B------:R-:W-:Y:S01]  /*31b0*/  UPLOP3.LUT UP1, UPT, UPT, UPT, UP1, 0x40, 0x4 ;  /* 0x000000000004789c */ /* 0x000fe20003f2e810 */
[----:B----4-:R-:W-:-:S04]  /*31c0*/  IADD3 R2, PT, PT, R2, R142, RZ ;  /* 0x0000008e02027210 */ /* 0x010fc80007ffe0ff */
[----:B------:R-:W-:-:S13]  /*31d0*/  ISETP.GE.AND P1, PT, R2, R143, PT ;  /* 0x0000008f0200720c */ /* 0x000fda0003f26270 */
[----:B------:R-:W-:Y:S05]  /*31e0*/  @!P1 BRA `(.L_x_19008) ;  /* 0xffffffd400f09947 */ /* 0x000fea000383ffff */
[----:B------:R-:W-:Y:S05]  /*31f0*/  EXIT ;  /* 0x000000000000794d */ /* 0x000fea0003800000 */
.L_x_19009:
        /* <DEDUP_REMOVED lines=16> */
.L_x_27576:


//--------------------- .text._ZN10layer_norm13ln_fwd_kernelINS_13Kernel_traitsIf6__halffS2_fjLj8192ELj1ELj1ELj8ELj16ENS_18Kernel_traits_baseILj8192EfS2_fS2_fjLj256EEEEELb0ELb1ELb0ELb1EEEvNS_9FwdParamsE --------------------------
	.section	.text._ZN10layer_norm13ln_fwd_kernelINS_13Kernel_traitsIf6__halffS2_fjLj8192ELj1ELj1ELj8ELj16ENS_18Kernel_traits_baseILj8192EfS2_fS2_fjLj256EEEEELb0ELb1ELb0ELb1EEEvNS_9FwdParamsE,"ax",@progbits
	.align	128
        .global         _ZN10layer_norm13ln_fwd_kernelINS_13Kernel_traitsIf6__halffS2_fjLj8192ELj1ELj1ELj8ELj16ENS_18Kernel_traits_baseILj8192EfS2_fS2_fjLj256EEEEELb0ELb1ELb0ELb1EEEvNS_9FwdParamsE
        .type           _ZN10layer_norm13ln_fwd_kernelINS_13Kernel_traitsIf6__halffS2_fjLj8192ELj1ELj1ELj8ELj16ENS_18Kernel_traits_baseILj8192EfS2_fS2_fjLj256EEEEELb0ELb1ELb0ELb1EEEvNS_9FwdParamsE,@function
        .size           _ZN10layer_norm13ln_fwd_kernelINS_13Kernel_traitsIf6__halffS2_fjLj8192ELj1ELj1ELj8ELj16ENS_18Kernel_traits_baseILj8192EfS2_fS2_fjLj256EEEEELb0ELb1ELb0ELb1EEEvNS_9FwdParamsE,(.L_x_27577 - _ZN10layer_norm13ln_fwd_kernelINS_13Kernel_traitsIf6__halffS2_fjLj8192ELj1ELj1ELj8ELj16ENS_18Kernel_traits_baseILj8192EfS2_fS2_fjLj256EEEEELb0ELb1ELb0ELb1EEEvNS_9FwdParamsE)
        .other          _ZN10layer_norm13ln_fwd_kernelINS_13Kernel_traitsIf6__halffS2_fjLj8192ELj1ELj1ELj8ELj16ENS_18Kernel_traits_baseILj8192EfS2_fS2_fjLj256EEEEELb0ELb1ELb0ELb1EEEvNS_9FwdParamsE,@"STO_CUDA_ENTRY STV_DEFAULT"
_ZN10layer_norm13ln_fwd_kernelINS_13Kernel_traitsIf6__halffS2_fjLj8192ELj1ELj1ELj8ELj16ENS_18Kernel_traits_baseILj8192EfS2_fS2_fjLj256EEEEELb0ELb1ELb0ELb1EEEvNS_9FwdParamsE:
.text._ZN10layer_norm13ln_fwd_kernelINS_13Kernel_traitsIf6__halffS2_fjLj8192ELj1ELj1ELj8ELj16ENS_18Kernel_traits_baseILj8192EfS2_fS2_fjLj256EEEEELb0ELb1ELb0ELb1EEEvNS_9FwdParamsE:
        /* <DEDUP_REMOVED lines=40> */
.L_x_19010:
        /* <DEDUP_REMOVED lines=36> */
.L_x_19011:
        /* <DEDUP_REMOVED lines=11> */
.L_x_19024:
        /* <DEDUP_REMOVED lines=12> */
[----:B------:R-:W-:Y:S01]  /*0630*/  ISETP.NE.AND.EX P1, PT, RZ, UR9, PT, P1 ;  /* 0x00000009ff007c0c */ /* 0x000fe2000bf25310 */
[----:B--2---:R-:W-:-:S12]  /*0640*/  @P0 HADD2.F32 R0, -RZ, R108.H0_H0 ;  /* 0x2000006cff000230 */ /* 0x004fd80000004100 */
[----:B0-----:R-:W-:Y:S05]  /*0650*/  @!P1 BRA `(.L_x_19012) ;  /* 0x0000000000749947 */ /* 0x001fea0003800000 */
        /* <DEDUP_REMOVED lines=14> */
[----:B------:R-:W-:Y:S02]  /*0740*/  HADD2.F32 R121, -RZ, R126.H0_H0 ;  /* 0x2000007eff797230 */ /* 0x000fe40000004100 */
        /* <DEDUP_REMOVED lines=14> */
.L_x_19012:
        /* <DEDUP_REMOVED lines=24> */
.L_x_19013:
        /* <DEDUP_REMOVED lines=12> */
[--C-:B0----5:R-:W-:Y:S02]  /*0a70*/  HADD2.F32 R121, -RZ, R132.reuse.H0_H0 ;  /* 0x20000084ff797230 */ /* 0x121fe40000004100 */
[----:B------:R-:W-:Y:S02]  /*0a80*/  HADD2.F32 R123, -RZ, R132.H1_H1 ;  /* 0x30000084ff7b7230 */ /* 0x000fe40000004100 */
        /* <DEDUP_REMOVED lines=23> */
.L_x_19014:
[--C-:B0----5:R-:W-:Y:S02]  /*0c00*/  HADD2.F32 R121, -RZ, R132.reuse.H0_H0 ;  /* 0x20000084ff797230 */ /* 0x121fe40000004100 */
        /* <DEDUP_REMOVED lines=23> */
.L_x_19015:
        /* <DEDUP_REMOVED lines=36> */
.L_x_19016:
        /* <DEDUP_REMOVED lines=24> */
.L_x_19017:
        /* <DEDUP_REMOVED lines=36> */
.L_x_19018:
        /* <DEDUP_REMOVED lines=24> */
.L_x_19019:
        /* <DEDUP_REMOVED lines=131> */
.L_x_19021:
[----:B------:R-:W-:Y:S05]  /*1d30*/  BSYNC.RECONVERGENT B0 ;  /* 0x0000000000007941 */ /* 0x000fea0003800200 */
.L_x_19020:
        /* <DEDUP_REMOVED lines=15> */
.L_x_19023:
[----:B------:R-:W-:Y:S05]  /*1e30*/  BSYNC.RECONVERGENT B0 ;  /* 0x0000000000007941 */ /* 0x000fea0003800200 */
.L_x_19022:
        /* <DEDUP_REMOVED lines=105> */
[----:B------:R-:W-:Y:S01]  /*24d0*/  FFMA.FTZ R109, R153, R6, R38 ;  /* 0x00000006996d7223 */ /* 0x000fe20000010026 */
[----:B------:R-:W-:Y:S01]  /*24e0*/  FFMA.FTZ R118, R118, R7, R39 ;  /* 0x0000000776767223 */ /* 0x000fe20000010027 */
[----:B-1----:R-:W-:-:S04]  /*24f0*/  IMAD.WIDE.U32 R112, R3, 0x10, R122 ;  /* 0x0000001003707825 */ /* 0x002fc800078e007a */
[----:B------:R-:W-:Y:S01]  /*2500*/  FMUL.FTZ R167, R128, R167 ;  /* 0x000000a780a77220 */ /* 0x000fe20000410000 */
[----:B------:R-:W-:Y:S01]  /*2510*/  F2FP.F16.F32.PACK_AB R119, R130, R119 ;  /* 0x000000778277723e */ /* 0x000fe200000000ff */
[----:B------:R-:W-:Y:S01]  /*2520*/  FMUL.FTZ R124, R128, R169 ;  /* 0x000000a9807c7220 */ /* 0x000fe20000410000 */
[----:B------:R-:W0:Y:S01]  /*2530*/  @!P1 LDC.64 R130, c[0x0][0x3c8] ;  /* 0x0000f200ff829b82 */ /* 0x000e220000000a00 */
[----:B------:R-:W-:Y:S01]  /*2540*/  FFMA.FTZ R171, R171, R16, R48 ;  /* 0x00000010abab7223 */ /* 0x000fe20000010030 */
[----:B------:R-:W-:Y:S01]  /*2550*/  FFMA.FTZ R126, R126, R17, R49 ;  /* 0x000000117e7e7223 */ /* 0x000fe20000010031 */
[----:B------:R-:W-:Y:S01]  /*2560*/  FFMA.FTZ R3, R114, R9, R41 ;  /* 0x0000000972037223 */ /* 0x000fe20000010029 */
[C---:B------:R-:W-:Y:S01]  /*2570*/  FMUL.FTZ R183, R128.reuse, R183 ;  /* 0x000000b780b77220 */ /* 0x040fe20000410000 */
[----:B------:R-:W-:Y:S01]  /*2580*/  FMUL.FTZ R136, R128, R135 ;  /* 0x0000008780887220 */ /* 0x000fe20000410000 */
[----:B------:R-:W-:Y:S01]  /*2590*/  FFMA.FTZ R110, R157, R8, R40 ;  /* 0x000000089d6e7223 */ /* 0x000fe20000010028 */
[----:B------:R-:W-:-:S04]  /*25a0*/  IMAD.WIDE.U32 R114, R145, 0x10, R122 ;  /* 0x0000001091727825 */ /* 0x000fc800078e007a */
[C---:B------:R-:W-:Y:S01]  /*25b0*/  FMUL.FTZ R177, R128.reuse, R177 ;  /* 0x000000b180b17220 */ /* 0x040fe20000410000 */
        /* <DEDUP_REMOVED lines=11> */
[----:B------:R-:W-:Y:S01]  /*2670*/  F2FP.F16.F32.PACK_AB R111, R116, R111 ;  /* 0x0000006f746f723e */ /* 0x000fe200000000ff */
[----:B------:R-:W1:Y:S01]  /*2680*/  LDC.64 R144, c[0x0][0x380] ;  /* 0x0000e000ff907b82 */ /* 0x000e620000000a00 */
[----:B------:R-:W-:Y:S01]  /*2690*/  FMUL.FTZ R116, R128, R151 ;  /* 0x0000009780747220 */ /* 0x000fe20000410000 */
[----:B------:R-:W-:Y:S01]  /*26a0*/  FFMA.FTZ R117, R167, R14, R46 ;  /* 0x0000000ea7757223 */ /* 0x000fe2000001002e */
[----:B------:R-:W-:Y:S01]  /*26b0*/  FFMA.FTZ R124, R124, R15, R47 ;  /* 0x0000000f7c7c7223 */ /* 0x000fe2000001002f */
        /* <DEDUP_REMOVED lines=9> */
[----:B------:R-:W-:Y:S01]  /*2750*/  F2FP.F16.F32.PACK_AB R110, R3, R110 ;  /* 0x0000006e036e723e */ /* 0x000fe200000000ff */
[----:B------:R-:W-:Y:S01]  /*2760*/  FFMA.FTZ R3, R116, R5, R37 ;  /* 0x0000000574037223 */ /* 0x000fe20000010025 */
[----:B------:R-:W-:Y:S01]  /*2770*/  F2FP.F16.F32.PACK_AB R117, R124, R117 ;  /* 0x000000757c75723e */ /* 0x000fe200000000ff */
[C---:B------:R-:W-:Y:S01]  /*2780*/  FMUL.FTZ R163, R128.reuse, R163 ;  /* 0x000000a380a37220 */ /* 0x040fe20000410000 */
[----:B------:R-:W-:Y:S01]  /*2790*/  FMUL.FTZ R124, R128, R165 ;  /* 0x000000a5807c7220 */ /* 0x000fe20000410000 */
        /* <DEDUP_REMOVED lines=43> */
.L_x_19025:
        /* <DEDUP_REMOVED lines=11> */
.L_x_27577:


//--------------------- .text._ZN10layer_norm13ln_fwd_kernelINS_13Kernel_traitsIf6__halffS2_fjLj8192ELj1ELj1ELj8ELj16ENS_18Kernel_traits_baseILj8192EfS2_fS2_fjLj256EEEEELb0ELb1ELb1ELb0EEEvNS_9FwdParamsE --------------------------
	.section	.text._ZN10layer_norm13ln_fwd_kernelINS_13Kernel_traitsIf6__halffS2_fjLj8192ELj1ELj1ELj8ELj16ENS_18Kernel_traits_baseILj8192EfS2_fS2_fjLj256EEEEELb0ELb1ELb1ELb0EEEvNS_9FwdParamsE,"ax",@progbits
	.align	128
        .global         _ZN10layer_norm13ln_fwd_kernelINS_13Kernel_traitsIf6__halffS2_fjLj8192ELj1ELj1ELj8ELj16ENS_18Kernel_traits_baseILj8192EfS2_fS2_fjLj256EEEEELb0ELb1ELb1ELb0EEEvNS_9FwdParamsE
        .type           _ZN10layer_norm13ln_fwd_kernelINS_13Kernel_traitsIf6__halffS2_fjLj8192ELj1ELj1ELj8ELj16ENS_18Kernel_traits_baseILj8192EfS2_fS2_fjLj256EEEEELb0ELb1ELb1ELb0EEEvNS_9FwdParamsE,@function
        .size           _ZN10layer_norm13ln_fwd_kernelINS_13Kernel_traitsIf6__halffS2_fjLj8192ELj1ELj1ELj8ELj16ENS_18Kernel_traits_baseILj8192EfS2_fS2_fjLj256EEEEELb0ELb1ELb1ELb0EEEvNS_9FwdParamsE,(.L_x_27578 - _ZN10layer_norm13ln_fwd_kernelINS_13Kernel_traitsIf6__halffS2_fjLj8192ELj1ELj1ELj8ELj16ENS_18Kernel_traits_baseILj8192EfS2_fS2_fjLj256EEEEELb0ELb1ELb1ELb0EEEvNS_9FwdParamsE)
        .other          _ZN10layer_norm13ln_fwd_kernelINS_13Kernel_traitsIf6__halffS2_fjLj8192ELj1ELj1ELj8ELj16ENS_18Kernel_traits_baseILj8192EfS2_fS2_fjLj256EEEEELb0ELb1ELb1ELb0EEEvNS_9FwdParamsE,@"STO_CUDA_ENTRY STV_DEFAULT"
_ZN10layer_norm13ln_fwd_kernelINS_13Kernel_traitsIf6__halffS2_fjLj8192ELj1ELj1ELj8ELj16ENS_18Kernel_traits_baseILj8192EfS2_fS2_fjLj256EEEEELb0ELb1ELb1ELb0EEEvNS_9FwdParamsE:
.text._ZN10layer_norm13ln_fwd_kernelINS_13Kernel_traitsIf6__halffS2_fjLj8192ELj1ELj1ELj8ELj16ENS_18Kernel_traits_baseILj8192EfS2_fS2_fjLj256EEEEELb0ELb1ELb1ELb0EEEvNS_9FwdParamsE:
        /* <DEDUP_REMOVED lines=74> */
.L_x_19027:
        /* <DEDUP_REMOVED lines=55> */
.L_x_19028:
[----:B------:R-:W-:Y:S05]  /*0810*/  BSYNC.RECONVERGENT B0 ;  /* 0x0000000000007941 */ /* 0x000fea0003800200 */
.L_x_19026:
        /* <DEDUP_REMOVED lines=21> */
.L_x_19058:
        /* <DEDUP_REMOVED lines=28> */
.L_x_19031:
[----:B------:R-:W-:Y:S05]  /*0b30*/  BRA.U !UP0, `(.L_x_19032) ;  /* 0x0000000108b87547 */ /* 0x000fea000b800000 */
[----:B------:R-:W1:Y:S02]  /*0b40*/  LDC.64 R132, c[0x0][0x3a0] ;  /* 0x0000e800ff847b82 */ /* 0x000e640000000a00 */
[----:B-1----:R-:W-:-:S05]  /*0b50*/  IMAD.WIDE.U32 R132, R149, 0x20, R132 ;  /* 0x0000002095847825 */ /* 0x002fca00078e0084 */
[----:B------:R-:W2:Y:S04]  /*0b60*/  LDG.E.128 R100, desc[UR6][R132.64] ;  /* 0x0000000684647981 */ /* 0x000ea8000c1e1d00 */
[----:B------:R2:W3:Y:S01]  /*0b70*/  LDG.E.128 R124, desc[UR6][R132.64+0x10] ;  /* 0x00001006847c7981 */ /* 0x0004e2000c1e1d00 */
[----:B------:R-:W-:-:S13]  /*0b80*/  ISETP.GT.AND P0, PT, R0, RZ, PT ;  /* 0x000000ff0000720c */ /* 0x000fda0003f04270 */
[----:B------:R-:W1:Y:S01]  /*0b90*/  @P0 LDC R135, c[0x0][0x40c] ;  /* 0x00010300ff870b82 */ /* 0x000e620000000800 */
[--C-:B-----5:R-:W-:Y:S02]  /*0ba0*/  @P0 HADD2.F32 R134, -RZ, R120.reuse.H0_H0 ;  /* 0x20000078ff860230 */ /* 0x120fe40000004100 */
[----:B------:R-:W-:-:S05]  /*0bb0*/  @P0 HADD2.F32 R136, -RZ, R120.H1_H1 ;  /* 0x30000078ff880230 */ /* 0x000fca0000004100 */
[----:B------:R-:W4:Y:S08]  /*0bc0*/  @P0 LDC R137, c[0x0][0x40c] ;  /* 0x00010300ff890b82 */ /* 0x000f300000000800 */
[----:B------:R-:W0:Y:S08]  /*0bd0*/  @P0 LDC R139, c[0x0][0x40c] ;  /* 0x00010300ff8b0b82 */ /* 0x000e300000000800 */
[----:B------:R-:W2:Y:S01]  /*0be0*/  @P0 LDC R138, c[0x0][0x40c] ;  /* 0x00010300ff8a0b82 */ /* 0x000ea20000000800 */
[----:B-1----:R-:W-:Y:S01]  /*0bf0*/  @P0 FMUL.FTZ R135, R134, R135 ;  /* 0x0000008786870220 */ /* 0x002fe20000410000 */
[----:B------:R-:W-:-:S06]  /*0c00*/  @P0 HADD2.F32 R134, -RZ, R121.H0_H0 ;  /* 0x20000079ff860230 */ /* 0x000fcc0000004100 */
[----:B------:R-:W1:Y:S01]  /*0c10*/  @P0 LDC R151, c[0x0][0x40c] ;  /* 0x00010300ff970b82 */ /* 0x000e620000000800 */
[----:B----4-:R-:W-:Y:S01]  /*0c20*/  @P0 FMUL.FTZ R136, R136, R137 ;  /* 0x0000008988880220 */ /* 0x010fe20000410000 */
[----:B0-----:R-:W-:-:S06]  /*0c30*/  @P0 FMUL.FTZ R137, R134, R139 ;  /* 0x0000008b86890220 */ /* 0x001fcc0000410000 */
[----:B------:R-:W0:Y:S08]  /*0c40*/  @P0 LDC R152, c[0x0][0x40c] ;  /* 0x00010300ff980b82 */ /* 0x000e300000000800 */
[----:B------:R-:W4:Y:S01]  /*0c50*/  @P0 LDC R139, c[0x0][0x40c] ;  /* 0x00010300ff8b0b82 */ /* 0x000f220000000800 */
[----:B--2---:R-:W-:Y:S01]  /*0c60*/  @!P0 MOV R132, R100 ;  /* 0x0000006400848202 */ /* 0x004fe20000000f00 */
[----:B------:R-:W-:Y:S01]  /*0c70*/  @P0 FFMA.FTZ R132, R135, R12, R100 ;  /* 0x0000000c87840223 */ /* 0x000fe20000010064 */
[----:B------:R-:W-:Y:S01]  /*0c80*/  MOV R133, R101 ;  /* 0x0000006500857202 */ /* 0x000fe20000000f00 */
[----:B------:R-:W-:Y:S01]  /*0c90*/  @P0 FFMA.FTZ R133, R136, R13, R101 ;  /* 0x0000000d88850223 */ /* 0x000fe20000010065 */
[----:B------:R-:W-:Y:S01]  /*0ca0*/  @P0 HADD2.F32 R135, -RZ, R121.H1_H1 ;  /* 0x30000079ff870230 */ /* 0x000fe20000004100 */
[----:B------:R-:W-:Y:S01]  /*0cb0*/  MOV R134, R102 ;  /* 0x0000006600867202 */ /* 0x000fe20000000f00 */
[----:B------:R-:W-:-:S02]  /*0cc0*/  @P0 HADD2.F32 R136, -RZ, R122.H0_H0 ;  /* 0x2000007aff880230 */ /* 0x000fc40000004100 */
[----:B------:R-:W-:Y:S01]  /*0cd0*/  @P0 FFMA.FTZ R134, R137, R14, R102 ;  /* 0x0000000e89860223 */ /* 0x000fe20000010066 */
[----:B------:R-:W-:Y:S01]  /*0ce0*/  @P0 FMUL.FTZ R138, R135, R138 ;  /* 0x0000008a878a0220 */ /* 0x000fe20000410000 */
[----:B------:R-:W-:Y:S01]  /*0cf0*/  MOV R135, R103 ;  /* 0x0000006700877202 */ /* 0x000fe20000000f00 */
[----:B-1----:R-:W-:Y:S01]  /*0d00*/  @P0 FMUL.FTZ R137, R136, R151 ;  /* 0x0000009788890220 */ /* 0x002fe20000410000 */
[----:B---3--:R-:W-:Y:S01]  /*0d10*/  MOV R136, R124 ;  /* 0x0000007c00887202 */ /* 0x008fe20000000f00 */
[----:B------:R-:W-:Y:S01]  /*0d20*/  @P0 FFMA.FTZ R135, R138, R15, R103 ;  /* 0x0000000f8a870223 */ /* 0x000fe20000010067 */
[----:B------:R-:W-:Y:S02]  /*0d30*/  @P0 HADD2.F32 R138, -RZ, R123.H0_H0 ;  /* 0x2000007bff8a0230 */ /* 0x000fe40000004100 */
[----:B------:R-:W-:Y:S01]  /*0d40*/  @P0 FFMA.FTZ R136, R137, R16, R124 ;  /* 0x0000001089880223 */ /* 0x000fe2000001007c */
[----:B------:R-:W-:Y:S02]  /*0d50*/  @P0 HADD2.F32 R137, -RZ, R122.H1_H1 ;  /* 0x3000007aff890230 */ /* 0x000fe40000004100 */
[----:B----4-:R-:W-:Y:S01]  /*0d60*/  @P0 FMUL.FTZ R139, R138, R139 ;  /* 0x0000008b8a8b0220 */ /* 0x010fe20000410000 */
[----:B------:R-:W-:-:S02]  /*0d70*/  MOV R138, R126 ;  /* 0x0000007e008a7202 */ /* 0x000fc40000000f00 */
[----:B0-----:R-:W-:Y:S01]  /*0d80*/  @P0 FMUL.FTZ R152, R137, R152 ;  /* 0x0000009889980220 */ /* 0x001fe20000410000 */
[----:B------:R-:W-:Y:S01]  /*0d90*/  MOV R137, R125 ;  /* 0x0000007d00897202 */ /* 0x000fe20000000f00 */
[----:B------:R-:W-:Y:S01]  /*0da0*/  @P0 FFMA.FTZ R138, R139, R18, R126 ;  /* 0x000000128b8a0223 */ /* 0x000fe2000001007e */
[----:B------:R-:W-:Y:S01]  /*0db0*/  MOV R139, R127 ;  /* 0x0000007f008b7202 */ /* 0x000fe20000000f00 */
[----:B------:R-:W-:Y:S01]  /*0dc0*/  @P0 FFMA.FTZ R137, R152, R17, R125 ;  /* 0x0000001198890223 */ /* 0x000fe2000001007d */
[----:B------:R-:W-:Y:S06]  /*0dd0*/  @!P0 BRA `(.L_x_19033) ;  /* 0x0000000000ac8947 */ /* 0x000fec0003800000 */
[----:B------:R-:W-:-:S05]  /*0de0*/  HADD2.F32 R139, -RZ, R123.H1_H1 ;  /* 0x3000007bff8b7230 */ /* 0x000fca0000004100 */
[----:B------:R-:W-:-:S04]  /*0df0*/  FMUL.FTZ R152, R139, UR12 ;  /* 0x0000000c8b987c20 */ /* 0x000fc80008410000 */
[----:B------:R-:W-:Y:S01]  /*0e00*/  FFMA.FTZ R139, R152, R19, R127 ;  /* 0x00000013988b7223 */ /* 0x000fe2000001007f */
[----:B------:R-:W-:Y:S06]  /*0e10*/  BRA `(.L_x_19033) ;  /* 0x00000000009c7947 */ /* 0x000fec0003800000 */
.L_x_19032:
[----:B------:R-:W1:Y:S01]  /*0e20*/  @P1 LDC R133, c[0x0][0x40c] ;  /* 0x00010300ff851b82 */ /* 0x000e620000000800 */
[--C-:B-----5:R-:W-:Y:S02]  /*0e30*/  @P1 HADD2.F32 R132, -RZ, R120.reuse.H0_H0 ;  /* 0x20000078ff841230 */ /* 0x120fe40000004100 */
[----:B------:R-:W-:Y:S02]  /*0e40*/  @P1 HADD2.F32 R134, -RZ, R120.H1_H1 ;  /* 0x30000078ff861230 */ /* 0x000fe40000004100 */
[----:B------:R-:W-:-:S03]  /*0e50*/  @P1 HADD2.F32 R136, -RZ, R121.H0_H0 ;  /* 0x20000079ff881230 */ /* 0x000fc60000004100 */
[----:B------:R-:W2:Y:S08]  /*0e60*/  @P1 LDC R135, c[0x0][0x40c] ;  /* 0x00010300ff871b82 */ /* 0x000eb00000000800 */
[----:B------:R-:W3:Y:S08]  /*0e70*/  @P1 LDC R137, c[0x0][0x40c] ;  /* 0x00010300ff891b82 */ /* 0x000ef00000000800 */
[----:B------:R-:W4:Y:S01]  /*0e80*/  @P1 LDC R138, c[0x0][0x40c] ;  /* 0x00010300ff8a1b82 */ /* 0x000f220000000800 */
[----:B-1----:R-:W-:Y:S01]  /*0e90*/  @P1 FMUL.FTZ R133, R132, R133 ;  /* 0x0000008584851220 */ /* 0x002fe20000410000 */
[----:B------:R-:W-:-:S06]  /*0ea0*/  HFMA2 R132, -RZ, RZ, 0, 0 ;  /* 0x00000000ff847431 */ /* 0x000fcc00000001ff */
[----:B------:R-:W1:Y:S01]  /*0eb0*/  @P1 LDC R139, c[0x0][0x40c] ;  /* 0x00010300ff8b1b82 */ /* 0x000e620000000800 */
[----:B--2---:R-:W-:Y:S01]  /*0ec0*/  @P1 FMUL.FTZ R134, R134, R135 ;  /* 0x0000008786861220 */ /* 0x004fe20000410000 */
[----:B------:R-:W-:Y:S02]  /*0ed0*/  @P1 HADD2.F32 R135, -RZ, R121.H1_H1 ;  /* 0x30000079ff871230 */ /* 0x000fe40000004100 */
[----:B------:R-:W-:Y:S01]  /*0ee0*/  @P1 FMUL.FTZ R132, R133, R12 ;  /* 0x0000000c85841220 */ /* 0x000fe20000410000 */
[----:B------:R-:W-:Y:S01]  /*0ef0*/  MOV R133, RZ ;  /* 0x000000ff00857202 */ /* 0x000fe20000000f00 */
[----:B------:R-:W-:Y:S02]  /*0f00*/  @P1 FMUL.FTZ R133, R134, R13 ;  /* 0x0000000d86851220 */ /* 0x000fe40000410000 */
[----:B------:R-:W2:Y:S01]  /*0f10*/  @P1 LDC R151, c[0x0][0x40c] ;  /* 0x00010300ff971b82 */ /* 0x000ea20000000800 */
[----:B---3--:R-:W-:Y:S01]  /*0f20*/  @P1 FMUL.FTZ R137, R136, R137 ;  /* 0x0000008988891220 */ /* 0x008fe20000410000 */
[----:B------:R-:W-:-:S06]  /*0f30*/  @P1 HADD2.F32 R136, -RZ, R122.H0_H0 ;  /* 0x2000007aff881230 */ /* 0x000fcc0000004100 */
[----:B------:R-:W3:Y:S01]  /*0f40*/  @P1 LDC R152, c[0x0][0x40c] ;  /* 0x00010300ff981b82 */ /* 0x000ee20000000800 */
[----:B----4-:R-:W-:Y:S01]  /*0f50*/  @P1 FMUL.FTZ R138, R135, R138 ;  /* 0x0000008a878a1220 */ /* 0x010fe20000410000 */
[----:B------:R-:W-:Y:S02]  /*0f60*/  CS2R R134, SRZ ;  /* 0x0000000000867805 */ /* 0x000fe4000001ff00 */
[----:B------:R-:W-:Y:S01]  /*0f70*/  @P1 FMUL.FTZ R134, R137, R14 ;  /* 0x0000000e89861220 */ /* 0x000fe20000410000 */
[----:B------:R-:W-:Y:S01]  /*0f80*/  @P1 FMUL.FTZ R135, R138, R15 ;  /* 0x0000000f8a871220 */ /* 0x000fe20000410000 */
[----:B------:R-:W-:Y:S02]  /*0f90*/  @P1 HADD2.F32 R138, -RZ, R123.H0_H0 ;  /* 0x2000007bff8a1230 */ /* 0x000fe40000004100 */
[----:B------:R-:W4:Y:S01]  /*0fa0*/  @P1 LDC R154, c[0x0][0x40c] ;  /* 0x00010300ff9a1b82 */ /* 0x000f220000000800 */
[----:B-1----:R-:W-:Y:S01]  /*0fb0*/  @P1 FMUL.FTZ R139, R136, R139 ;  /* 0x0000008b888b1220 */ /* 0x002fe20000410000 */
[----:B------:R-:W-:-:S02]  /*0fc0*/  HFMA2 R136, -RZ, RZ, 0, 0 ;  /* 0x00000000ff887431 */ /* 0x000fc400000001ff */
[----:B------:R-:W-:Y:S02]  /*0fd0*/  @P1 HADD2.F32 R137, -RZ, R122.H1_H1 ;  /* 0x3000007aff891230 */ /* 0x000fe40000004100 */
[----:B------:R-:W-:Y:S01]  /*0fe0*/  @P1 FMUL.FTZ R136, R139, R16 ;  /* 0x000000108b881220 */ /* 0x000fe20000410000 */
[----:B------:R-:W-:Y:S02]  /*0ff0*/  @P1 HADD2.F32 R139, -RZ, R123.H1_H1 ;  /* 0x3000007bff8b1230 */ /* 0x000fe40000004100 */
[----:B--2---:R-:W-:Y:S01]  /*1000*/  @P1 FMUL.FTZ R151, R138, R151 ;  /* 0x000000978a971220 */ /* 0x004fe20000410000 */
[----:B------:R-:W-:Y:S02]  /*1010*/  HFMA2 R138, -RZ, RZ, 0, 0 ;  /* 0x00000000ff8a7431 */ /* 0x000fe400000001ff */
[----:B---3--:R-:W-:Y:S01]  /*1020*/  @P1 FMUL.FTZ R152, R137, R152 ;  /* 0x0000009889981220 */ /* 0x008fe20000410000 */
[----:B------:R-:W-:Y:S01]  /*1030*/  MOV R137, RZ ;  /* 0x000000ff00897202 */ /* 0x000fe20000000f00 */
[----:B------:R-:W-:-:S02]  /*1040*/  @P1 FMUL.FTZ R138, R151, R18 ;  /* 0x00000012978a1220 */ /* 0x000fc40000410000 */
[----:B------:R-:W-:Y:S01]  /*1050*/  @P1 FMUL.FTZ R137, R152, R17 ;  /* 0x0000001198891220 */ /* 0x000fe20000410000 */
[----:B----4-:R-:W-:Y:S01]  /*1060*/  @P1 FMUL.FTZ R154, R139, R154 ;  /* 0x0000009a8b9a1220 */ /* 0x010fe20000410000 */
[----:B------:R-:W-:-:S03]  /*1070*/  MOV R139, RZ ;  /* 0x000000ff008b7202 */ /* 0x000fc60000000f00 */
[----:B------:R-:W-:-:S07]  /*1080*/  @P1 FMUL.FTZ R139, R154, R19 ;  /* 0x000000139a8b1220 */ /* 0x000fce0000410000 */
.L_x_19033:
[----:B------:R-:W1:Y:S01]  /*1090*/  LDC.64 R152, c[0x0][0x3a8] ;  /* 0x0000ea00ff987b82 */ /* 0x000e620000000a00 */
[----:B------:R-:W-:Y:S01]  /*10a0*/  IADD3 R150, PT, PT, R150, 0x100, RZ ;  /* 0x0000010096967810 */ /* 0x000fe20007ffe0ff */
[C---:B-1----:R-:W-:Y:S01]  /*10b0*/  IMAD.WIDE.U32 R152, R149.reuse, 0x20, R152 ;  /* 0x0000002095987825 */ /* 0x042fe200078e0098 */
[----:B------:R-:W-:-:S04]  /*10c0*/  IADD3 R149, PT, PT, R149, 0x100, RZ ;  /* 0x0000010095957810 */ /* 0x000fc80007ffe0ff */
[----:B------:R1:W-:Y:S04]  /*10d0*/  STG.E.128 desc[UR6][R152.64], R132 ;  /* 0x0000008498007986 */ /* 0x0003e8000c101d06 */
[----:B------:R1:W-:Y:S02]  /*10e0*/  STG.E.128 desc[UR6][R152.64+0x10], R136 ;  /* 0x0000108898007986 */ /* 0x0003e4000c101d06 */
.L_x_19030:
[----:B0-----:R-:W-:Y:S05]  /*10f0*/  BSYNC.RECONVERGENT B0 ;  /* 0x0000000000007941 */ /* 0x001fea0003800200 */
.L_x_19029:
        /* <DEDUP_REMOVED lines=15> */
[--C-:B-----5:R-:W-:Y:S02]  /*11f0*/  @P0 HADD2.F32 R104, -RZ, R120.reuse.H0_H0 ;  /* 0x20000078ff680230 */ /* 0x120fe40000004100 */
[----:B------:R-:W-:Y:S02]  /*1200*/  @P0 HADD2.F32 R106, -RZ, R120.H1_H1 ;  /* 0x30000078ff6a0230 */ /* 0x000fe40000004100 */
[----:B------:R-:W-:-:S03]  /*1210*/  @P0 HADD2.F32 R108, -RZ, R121.H0_H0 ;  /* 0x20000079ff6c0230 */ /* 0x000fc60000004100 */
[----:B------:R-:W2:Y:S08]  /*1220*/  @P0 LDC R110, c[0x0][0x40c] ;  /* 0x00010300ff6e0b82 */ /* 0x000eb00000000800 */
[----:B------:R-:W3:Y:S08]  /*1230*/  @P0 LDC R109, c[0x0][0x40c] ;  /* 0x00010300ff6d0b82 */ /* 0x000ef00000000800 */
[----:B------:R-:W4:Y:S01]  /*1240*/  @P0 LDC R111, c[0x0][0x40c] ;  /* 0x00010300ff6f0b82 */ /* 0x000f220000000800 */
[----:B0-----:R-:W-:Y:S01]  /*1250*/  @P0 FMUL.FTZ R107, R104, R105 ;  /* 0x00000069686b0220 */ /* 0x001fe20000410000 */
[----:B------:R-:W-:-:S02]  /*1260*/  MOV R104, R100 ;  /* 0x0000006400687202 */ /* 0x000fc40000000f00 */
[----:B------:R-:W-:Y:S01]  /*1270*/  MOV R105, R101 ;  /* 0x0000006500697202 */ /* 0x000fe20000000f00 */
[----:B------:R-:W-:Y:S01]  /*1280*/  @P0 FFMA.FTZ R104, R107, R28, R100 ;  /* 0x0000001c6b680223 */ /* 0x000fe20000010064 */
[----:B------:R-:W-:Y:S02]  /*1290*/  @P0 HADD2.F32 R107, -RZ, R121.H1_H1 ;  /* 0x30000079ff6b0230 */ /* 0x000fe40000004100 */
[----:B------:R-:W0:Y:S03]  /*12a0*/  @P0 LDC R151, c[0x0][0x40c] ;  /* 0x00010300ff970b82 */ /* 0x000e260000000800 */
[----:B--2---:R-:W-:Y:S01]  /*12b0*/  @P0 FMUL.FTZ R110, R107, R110 ;  /* 0x0000006e6b6e0220 */ /* 0x004fe20000410000 */
[----:B------:R-:W-:-:S03]  /*12c0*/  MOV R107, R103 ;  /* 0x00000067006b7202 */ /* 0x000fc60000000f00 */
[----:B------:R-:W-:Y:S01]  /*12d0*/  @P0 FFMA.FTZ R107, R110, R31, R103 ;  /* 0x0000001f6e6b0223 */ /* 0x000fe20000010067 */
[----:B-1----:R-:W1:Y:S01]  /*12e0*/  @P0 LDC R152, c[0x0][0x40c] ;  /* 0x00010300ff980b82 */ /* 0x002e620000000800 */
[----:B---3--:R-:W-:Y:S01]  /*12f0*/  @P0 FMUL.FTZ R106, R106, R109 ;  /* 0x0000006d6a6a0220 */ /* 0x008fe20000410000 */
[--C-:B------:R-:W-:Y:S02]  /*1300*/  @P0 HADD2.F32 R109, -RZ, R122.reuse.H1_H1 ;  /* 0x3000007aff6d0230 */ /* 0x100fe40000004100 */
[----:B------:R-:W-:Y:S02]  /*1310*/  @P0 HADD2.F32 R110, -RZ, R123.H0_H0 ;  /* 0x2000007bff6e0230 */ /* 0x000fe40000004100 */
[----:B------:R-:W-:Y:S01]  /*1320*/  @P0 FFMA.FTZ R105, R106, R29, R101 ;  /* 0x0000001d6a690223 */ /* 0x000fe20000010065 */
[----:B------:R-:W-:Y:S01]  /*1330*/  MOV R106, R102 ;  /* 0x00000066006a7202 */ /* 0x000fe20000000f00 */
[----:B------:R-:W2:Y:S01]  /*1340*/  @P0 LDC R153, c[0x0][0x40c] ;  /* 0x00010300ff990b82 */ /* 0x000ea20000000800 */
[----:B----4-:R-:W-:Y:S01]  /*1350*/  @P0 FMUL.FTZ R111, R108, R111 ;  /* 0x0000006f6c6f0220 */ /* 0x010fe20000410000 */
[----:B------:R-:W-:-:S03]  /*1360*/  @P0 HADD2.F32 R108, -RZ, R122.H0_H0 ;  /* 0x2000007aff6c0230 */ /* 0x000fc60000004100 */
[----:B------:R-:W-:Y:S01]  /*1370*/  @P0 FFMA.FTZ R106, R111, R30, R102 ;  /* 0x0000001e6f6a0223 */ /* 0x000fe20000010066 */
[----:B------:R-:W-:Y:S01]  /*1380*/  MOV R111, R127 ;  /* 0x0000007f006f7202 */ /* 0x000fe20000000f00 */
[----:B0-----:R-:W-:Y:S01]  /*1390*/  @P0 FMUL.FTZ R151, R108, R151 ;  /* 0x000000976c970220 */ /* 0x001fe20000410000 */
[----:B------:R-:W-:-:S03]  /*13a0*/  MOV R108, R124 ;  /* 0x0000007c006c7202 */ /* 0x000fc60000000f00 */
[----:B------:R-:W-:Y:S01]  /*13b0*/  @P0 FFMA.FTZ R108, R151, R32, R124 ;  /* 0x00000020976c0223 */ /* 0x000fe2000001007c */
[----:B-1----:R-:W-:Y:S01]  /*13c0*/  @P0 FMUL.FTZ R152, R109, R152 ;  /* 0x000000986d980220 */ /* 0x002fe20000410000 */
[----:B------:R-:W-:-:S03]  /*13d0*/  MOV R109, R125 ;  /* 0x0000007d006d7202 */ /* 0x000fc60000000f00 */
[----:B------:R-:W-:Y:S01]  /*13e0*/  @P0 FFMA.FTZ R109, R152, R33, R125 ;  /* 0x00000021986d0223 */ /* 0x000fe2000001007d */
[----:B--2---:R-:W-:Y:S01]  /*13f0*/  @P0 FMUL.FTZ R153, R110, R153 ;  /* 0x000000996e990220 */ /* 0x004fe20000410000 */
[----:B------:R-:W-:-:S03]  /*1400*/  MOV R110, R126 ;  /* 0x0000007e006e7202 */ /* 0x000fc60000000f00 */
[----:B------:R-:W-:Y:S01]  /*1410*/  @P0 FFMA.FTZ R110, R153, R34, R126 ;  /* 0x00000022996e0223 */ /* 0x000fe2000001007e */
[----:B------:R-:W-:Y:S06]  /*1420*/  @!P0 BRA `(.L_x_19037) ;  /* 0x0000000000ac8947 */ /* 0x000fec0003800000 */
[----:B------:R-:W-:-:S05]  /*1430*/  HADD2.F32 R111, -RZ, R123.H1_H1 ;  /* 0x3000007bff6f7230 */ /* 0x000fca0000004100 */
[----:B------:R-:W-:-:S04]  /*1440*/  FMUL.FTZ R152, R111, UR12 ;  /* 0x0000000c6f987c20 */ /* 0x000fc80008410000 */
[----:B------:R-:W-:Y:S01]  /*1450*/  FFMA.FTZ R111, R152, R35, R127 ;  /* 0x00000023986f7223 */ /* 0x000fe2000001007f */
[----:B------:R-:W-:Y:S06]  /*1460*/  BRA `(.L_x_19037) ;  /* 0x00000000009c7947 */ /* 0x000fec0003800000 */
.L_x_19036:
        /* <DEDUP_REMOVED lines=8> */
[----:B------:R-:W-:-:S06]  /*14f0*/  HFMA2 R104, -RZ, RZ, 0, 0 ;  /* 0x00000000ff687431 */ /* 0x000fcc00000001ff */
[----:B------:R-:W0:Y:S01]  /*1500*/  @P1 LDC R111, c[0x0][0x40c] ;  /* 0x00010300ff6f1b82 */ /* 0x000e220000000800 */
        /* <DEDUP_REMOVED lines=8> */
[----:B-1----:R-:W1:Y:S01]  /*1590*/  @P1 LDC R152, c[0x0][0x40c] ;  /* 0x00010300ff981b82 */ /* 0x002e620000000800 */
[----:B----4-:R-:W-:Y:S01]  /*15a0*/  @P1 FMUL.FTZ R110, R107, R110 ;  /* 0x0000006e6b6e1220 */ /* 0x010fe20000410000 */
[----:B------:R-:W-:Y:S02]  /*15b0*/  CS2R R106, SRZ ;  /* 0x00000000006a7805 */ /* 0x000fe4000001ff00 */
[----:B------:R-:W-:Y:S01]  /*15c0*/  @P1 FMUL.FTZ R106, R109, R30 ;  /* 0x0000001e6d6a1220 */ /* 0x000fe20000410000 */
[----:B------:R-:W-:Y:S01]  /*15d0*/  @P1 FMUL.FTZ R107, R110, R31 ;  /* 0x0000001f6e6b1220 */ /* 0x000fe20000410000 */
[----:B------:R-:W-:Y:S02]  /*15e0*/  @P1 HADD2.F32 R110, -RZ, R123.H0_H0 ;  /* 0x2000007bff6e1230 */ /* 0x000fe40000004100 */
[----:B------:R-:W3:Y:S01]  /*15f0*/  @P1 LDC R154, c[0x0][0x40c] ;  /* 0x00010300ff9a1b82 */ /* 0x000ee20000000800 */
[----:B0-----:R-:W-:Y:S01]  /*1600*/  @P1 FMUL.FTZ R111, R108, R111 ;  /* 0x0000006f6c6f1220 */ /* 0x001fe20000410000 */
[----:B------:R-:W-:-:S02]  /*1610*/  HFMA2 R108, -RZ, RZ, 0, 0 ;  /* 0x00000000ff6c7431 */ /* 0x000fc400000001ff */
[----:B------:R-:W-:Y:S02]  /*1620*/  @P1 HADD2.F32 R109, -RZ, R122.H1_H1 ;  /* 0x3000007aff6d1230 */ /* 0x000fe40000004100 */
[----:B------:R-:W-:Y:S01]  /*1630*/  @P1 FMUL.FTZ R108, R111, R32 ;  /* 0x000000206f6c1220 */ /* 0x000fe20000410000 */
[----:B------:R-:W-:Y:S02]  /*1640*/  @P1 HADD2.F32 R111, -RZ, R123.H1_H1 ;  /* 0x3000007bff6f1230 */ /* 0x000fe40000004100 */
[----:B--2---:R-:W-:Y:S01]  /*1650*/  @P1 FMUL.FTZ R151, R110, R151 ;  /* 0x000000976e971220 */ /* 0x004fe20000410000 */
[----:B------:R-:W-:Y:S02]  /*1660*/  HFMA2 R110, -RZ, RZ, 0, 0 ;  /* 0x00000000ff6e7431 */ /* 0x000fe400000001ff */
[----:B-1----:R-:W-:Y:S01]  /*1670*/  @P1 FMUL.FTZ R152, R109, R152 ;  /* 0x000000986d981220 */ /* 0x002fe20000410000 */
[----:B------:R-:W-:Y:S01]  /*1680*/  MOV R109, RZ ;  /* 0x000000ff006d7202 */ /* 0x000fe20000000f00 */
[----:B------:R-:W-:-:S02]  /*1690*/  @P1 FMUL.FTZ R110, R151, R34 ;  /* 0x00000022976e1220 */ /* 0x000fc40000410000 */
[----:B------:R-:W-:Y:S01]  /*16a0*/  @P1 FMUL.FTZ R109, R152, R33 ;  /* 0x00000021986d1220 */ /* 0x000fe20000410000 */
[----:B---3--:R-:W-:Y:S01]  /*16b0*/  @P1 FMUL.FTZ R154, R111, R154 ;  /* 0x0000009a6f9a1220 */ /* 0x008fe20000410000 */
[----:B------:R-:W-:-:S03]  /*16c0*/  MOV R111, RZ ;  /* 0x000000ff006f7202 */ /* 0x000fc60000000f00 */
[----:B------:R-:W-:-:S07]  /*16d0*/  @P1 FMUL.FTZ R111, R154, R35 ;  /* 0x000000239a6f1220 */ /* 0x000fce0000410000 */
.L_x_19037:
[----:B------:R-:W0:Y:S01]  /*16e0*/  LDC.64 R152, c[0x0][0x3a8] ;  /* 0x0000ea00ff987b82 */ /* 0x000e220000000a00 */
[----:B------:R-:W-:Y:S01]  /*16f0*/  IADD3 R150, PT, PT, R150, 0x100, RZ ;  /* 0x0000010096967810 */ /* 0x000fe20007ffe0ff */
[C---:B0-----:R-:W-:Y:S01]  /*1700*/  IMAD.WIDE.U32 R152, R149.reuse, 0x20, R152 ;  /* 0x0000002095987825 */ /* 0x041fe200078e0098 */
[----:B------:R-:W-:-:S04]  /*1710*/  IADD3 R149, PT, PT, R149, 0x100, RZ ;  /* 0x0000010095957810 */ /* 0x000fc80007ffe0ff */
[----:B------:R0:W-:Y:S04]  /*1720*/  STG.E.128 desc[UR6][R152.64], R104 ;  /* 0x0000006898007986 */ /* 0x0001e8000c101d06 */
[----:B------:R0:W-:Y:S02]  /*1730*/  STG.E.128 desc[UR6][R152.64+0x10], R108 ;  /* 0x0000106c98007986 */ /* 0x0001e4000c101d06 */
.L_x_19035:
[----:B------:R-:W-:Y:S05]  /*1740*/  BSYNC.RECONVERGENT B0 ;  /* 0x0000000000007941 */ /* 0x000fea0003800200 */
.L_x_19034:
        /* <DEDUP_REMOVED lines=15> */
[--C-:B-----5:R-:W-:Y:S02]  /*1840*/  @P0 HADD2.F32 R112, -RZ, R120.reuse.H0_H0 ;  /* 0x20000078ff700230 */ /* 0x120fe40000004100 */
[----:B------:R-:W-:Y:S02]  /*1850*/  @P0 HADD2.F32 R114, -RZ, R120.H1_H1 ;  /* 0x30000078ff720230 */ /* 0x000fe40000004100 */
[----:B------:R-:W-:-:S03]  /*1860*/  @P0 HADD2.F32 R116, -RZ, R121.H0_H0 ;  /* 0x20000079ff740230 */ /* 0x000fc60000004100 */
[----:B------:R-:W3:Y:S08]  /*1870*/  @P0 LDC R118, c[0x0][0x40c] ;  /* 0x00010300ff760b82 */ /* 0x000ef00000000800 */
[----:B------:R-:W4:Y:S08]  /*1880*/  @P0 LDC R117, c[0x0][0x40c] ;  /* 0x00010300ff750b82 */ /* 0x000f300000000800 */
[----:B------:R-:W4:Y:S01]  /*1890*/  @P0 LDC R119, c[0x0][0x40c] ;  /* 0x00010300ff770b82 */ /* 0x000f220000000800 */
[----:B--2---:R-:W-:Y:S01]  /*18a0*/  @P0 FMUL.FTZ R115, R112, R113 ;  /* 0x0000007170730220 */ /* 0x004fe20000410000 */
[----:B------:R-:W-:-:S02]  /*18b0*/  MOV R112, R100 ;  /* 0x0000006400707202 */ /* 0x000fc40000000f00 */
[----:B------:R-:W-:Y:S01]  /*18c0*/  MOV R113, R101 ;  /* 0x0000006500717202 */ /* 0x000fe20000000f00 */
[----:B------:R-:W-:Y:S01]  /*18d0*/  @P0 FFMA.FTZ R112, R115, R44, R100 ;  /* 0x0000002c73700223 */ /* 0x000fe20000010064 */
[----:B------:R-:W-:Y:S02]  /*18e0*/  @P0 HADD2.F32 R115, -RZ, R121.H1_H1 ;  /* 0x30000079ff730230 */ /* 0x000fe40000004100 */
[----:B------:R-:W2:Y:S03]  /*18f0*/  @P0 LDC R151, c[0x0][0x40c] ;  /* 0x00010300ff970b82 */ /* 0x000ea60000000800 */
[----:B---3--:R-:W-:Y:S01]  /*1900*/  @P0 FMUL.FTZ R118, R115, R118 ;  /* 0x0000007673760220 */ /* 0x008fe20000410000 */
[----:B------:R-:W-:-:S03]  /*1910*/  MOV R115, R103 ;  /* 0x0000006700737202 */ /* 0x000fc60000000f00 */
[----:B------:R-:W-:Y:S01]  /*1920*/  @P0 FFMA.FTZ R115, R118, R47, R103 ;  /* 0x0000002f76730223 */ /* 0x000fe20000010067 */
[----:B01----:R-:W0:Y:S01]  /*1930*/  @P0 LDC R152, c[0x0][0x40c] ;  /* 0x00010300ff980b82 */ /* 0x003e220000000800 */
[----:B----4-:R-:W-:Y:S01]  /*1940*/  @P0 FMUL.FTZ R114, R114, R117 ;  /* 0x0000007572720220 */ /* 0x010fe20000410000 */
[--C-:B------:R-:W-:Y:S02]  /*1950*/  @P0 HADD2.F32 R117, -RZ, R122.reuse.H1_H1 ;  /* 0x3000007aff750230 */ /* 0x100fe40000004100 */
[----:B------:R-:W-:Y:S02]  /*1960*/  @P0 HADD2.F32 R118, -RZ, R123.H0_H0 ;  /* 0x2000007bff760230 */ /* 0x000fe40000004100 */
[----:B------:R-:W-:Y:S01]  /*1970*/  @P0 FFMA.FTZ R113, R114, R45, R101 ;  /* 0x0000002d72710223 */ /* 0x000fe20000010065 */
[----:B------:R-:W-:Y:S01]  /*1980*/  MOV R114, R102 ;  /* 0x0000006600727202 */ /* 0x000fe20000000f00 */
[----:B------:R-:W1:Y:S01]  /*1990*/  @P0 LDC R153, c[0x0][0x40c] ;  /* 0x00010300ff990b82 */ /* 0x000e620000000800 */
[----:B------:R-:W-:Y:S01]  /*19a0*/  @P0 FMUL.FTZ R119, R116, R119 ;  /* 0x0000007774770220 */ /* 0x000fe20000410000 */
[----:B------:R-:W-:-:S03]  /*19b0*/  @P0 HADD2.F32 R116, -RZ, R122.H0_H0 ;  /* 0x2000007aff740230 */ /* 0x000fc60000004100 */
[----:B------:R-:W-:Y:S01]  /*19c0*/  @P0 FFMA.FTZ R114, R119, R46, R102 ;  /* 0x0000002e77720223 */ /* 0x000fe20000010066 */
[----:B------:R-:W-:Y:S01]  /*19d0*/  MOV R119, R127 ;  /* 0x0000007f00777202 */ /* 0x000fe20000000f00 */
[----:B--2---:R-:W-:Y:S01]  /*19e0*/  @P0 FMUL.FTZ R151, R116, R151 ;  /* 0x0000009774970220 */ /* 0x004fe20000410000 */
[----:B------:R-:W-:-:S03]  /*19f0*/  MOV R116, R124 ;  /* 0x0000007c00747202 */ /* 0x000fc60000000f00 */
[----:B------:R-:W-:Y:S01]  /*1a00*/  @P0 FFMA.FTZ R116, R151, R48, R124 ;  /* 0x0000003097740223 */ /* 0x000fe2000001007c */
[----:B0-----:R-:W-:Y:S01]  /*1a10*/  @P0 FMUL.FTZ R152, R117, R152 ;  /* 0x0000009875980220 */ /* 0x001fe20000410000 */
[----:B------:R-:W-:-:S03]  /*1a20*/  MOV R117, R125 ;  /* 0x0000007d00757202 */ /* 0x000fc60000000f00 */
[----:B------:R-:W-:Y:S01]  /*1a30*/  @P0 FFMA.FTZ R117, R152, R49, R125 ;  /* 0x0000003198750223 */ /* 0x000fe2000001007d */
[----:B-1----:R-:W-:Y:S01]  /*1a40*/  @P0 FMUL.FTZ R153, R118, R153 ;  /* 0x0000009976990220 */ /* 0x002fe20000410000 */
[----:B------:R-:W-:-:S03]  /*1a50*/  MOV R118, R126 ;  /* 0x0000007e00767202 */ /* 0x000fc60000000f00 */
[----:B------:R-:W-:Y:S01]  /*1a60*/  @P0 FFMA.FTZ R118, R153, R50, R126 ;  /* 0x0000003299760223 */ /* 0x000fe2000001007e */
[----:B------:R-:W-:Y:S06]  /*1a70*/  @!P0 BRA `(.L_x_19041) ;  /* 0x0000000000ac8947 */ /* 0x000fec0003800000 */
[----:B------:R-:W-:-:S05]  /*1a80*/  HADD2.F32 R119, -RZ, R123.H1_H1 ;  /* 0x3000007bff777230 */ /* 0x000fca0000004100 */
[----:B------:R-:W-:-:S04]  /*1a90*/  FMUL.FTZ R152, R119, UR12 ;  /* 0x0000000c77987c20 */ /* 0x000fc80008410000 */
[----:B------:R-:W-:Y:S01]  /*1aa0*/  FFMA.FTZ R119, R152, R51, R127 ;  /* 0x0000003398777223 */ /* 0x000fe2000001007f */
[----:B------:R-:W-:Y:S06]  /*1ab0*/  BRA `(.L_x_19041) ;  /* 0x00000000009c7947 */ /* 0x000fec0003800000 */
.L_x_19040:
[----:B--2---:R-:W2:Y:S01]  /*1ac0*/  @P1 LDC R113, c[0x0][0x40c] ;  /* 0x00010300ff711b82 */ /* 0x004ea20000000800 */
[--C-:B-----5:R-:W-:Y:S02]  /*1ad0*/  @P1 HADD2.F32 R112, -RZ, R120.reuse.H0_H0 ;  /* 0x20000078ff701230 */ /* 0x120fe40000004100 */
[----:B------:R-:W-:Y:S02]  /*1ae0*/  @P1 HADD2.F32 R114, -RZ, R120.H1_H1 ;  /* 0x30000078ff721230 */ /* 0x000fe40000004100 */
[----:B------:R-:W-:-:S03]  /*1af0*/  @P1 HADD2.F32 R116, -RZ, R121.H0_H0 ;  /* 0x20000079ff741230 */ /* 0x000fc60000004100 */
[----:B------:R-:W3:Y:S08]  /*1b00*/  @P1 LDC R115, c[0x0][0x40c] ;  /* 0x00010300ff731b82 */ /* 0x000ef00000000800 */
[----:B------:R-:W4:Y:S08]  /*1b10*/  @P1 LDC R117, c[0x0][0x40c] ;  /* 0x00010300ff751b82 */ /* 0x000f300000000800 */
[----:B------:R-:W0:Y:S01]  /*1b20*/  @P1 LDC R118, c[0x0][0x40c] ;  /* 0x00010300ff761b82 */ /* 0x000e220000000800 */
[----:B--2---:R-:W-:Y:S01]  /*1b30*/  @P1 FMUL.FTZ R113, R112, R113 ;  /* 0x0000007170711220 */ /* 0x004fe20000410000 */
[----:B------:R-:W-:-:S06]  /*1b40*/  HFMA2 R112, -RZ, RZ, 0, 0 ;  /* 0x00000000ff707431 */ /* 0x000fcc00000001ff */
[----:B------:R-:W2:Y:S01]  /*1b50*/  @P1 LDC R119, c[0x0][0x40c] ;  /* 0x00010300ff771b82 */ /* 0x000ea20000000800 */
[----:B---3--:R-:W-:Y:S01]  /*1b60*/  @P1 FMUL.FTZ R114, R114, R115 ;  /* 0x0000007372721220 */ /* 0x008fe20000410000 */
[----:B------:R-:W-:Y:S02]  /*1b70*/  @P1 HADD2.F32 R115, -RZ, R121.H1_H1 ;  /* 0x30000079ff731230 */ /* 0x000fe40000004100 */
[----:B------:R-:W-:Y:S01]  /*1b80*/  @P1 FMUL.FTZ R112, R113, R44 ;  /* 0x0000002c71701220 */ /* 0x000fe20000410000 */
[----:B------:R-:W-:Y:S01]  /*1b90*/  MOV R113, RZ ;  /* 0x000000ff00717202 */ /* 0x000fe20000000f00 */
[----:B------:R-:W-:Y:S02]  /*1ba0*/  @P1 FMUL.FTZ R113, R114, R45 ;  /* 0x0000002d72711220 */ /* 0x000fe40000410000 */
[----:B------:R-:W3:Y:S01]  /*1bb0*/  @P1 LDC R151, c[0x0][0x40c] ;  /* 0x00010300ff971b82 */ /* 0x000ee20000000800 */
[----:B----4-:R-:W-:Y:S01]  /*1bc0*/  @P1 FMUL.FTZ R117, R116, R117 ;  /* 0x0000007574751220 */ /* 0x010fe20000410000 */
[----:B------:R-:W-:-:S06]  /*1bd0*/  @P1 HADD2.F32 R116, -RZ, R122.H0_H0 ;  /* 0x2000007aff741230 */ /* 0x000fcc0000004100 */
[----:B01----:R-:W0:Y:S01]  /*1be0*/  @P1 LDC R152, c[0x0][0x40c] ;  /* 0x00010300ff981b82 */ /* 0x003e220000000800 */
[----:B------:R-:W-:Y:S01]  /*1bf0*/  @P1 FMUL.FTZ R118, R115, R118 ;  /* 0x0000007673761220 */ /* 0x000fe20000410000 */
[----:B------:R-:W-:Y:S02]  /*1c00*/  CS2R R114, SRZ ;  /* 0x0000000000727805 */ /* 0x000fe4000001ff00 */
[----:B------:R-:W-:Y:S01]  /*1c10*/  @P1 FMUL.FTZ R114, R117, R46 ;  /* 0x0000002e75721220 */ /* 0x000fe20000410000 */
[----:B------:R-:W-:Y:S01]  /*1c20*/  @P1 FMUL.FTZ R115, R118, R47 ;  /* 0x0000002f76731220 */ /* 0x000fe20000410000 */
[----:B------:R-:W-:Y:S02]  /*1c30*/  @P1 HADD2.F32 R118, -RZ, R123.H0_H0 ;  /* 0x2000007bff761230 */ /* 0x000fe40000004100 */
[----:B------:R-:W1:Y:S01]  /*1c40*/  @P1 LDC R154, c[0x0][0x40c] ;  /* 0x00010300ff9a1b82 */ /* 0x000e620000000800 */
[----:B--2---:R-:W-:Y:S01]  /*1c50*/  @P1 FMUL.FTZ R119, R116, R119 ;  /* 0x0000007774771220 */ /* 0x004fe20000410000 */
[----:B------:R-:W-:-:S02]  /*1c60*/  HFMA2 R116, -RZ, RZ, 0, 0 ;  /* 0x00000000ff747431 */ /* 0x000fc400000001ff */
[----:B------:R-:W-:Y:S02]  /*1c70*/  @P1 HADD2.F32 R117, -RZ, R122.H1_H1 ;  /* 0x3000007aff751230 */ /* 0x000fe40000004100 */
[----:B------:R-:W-:Y:S01]  /*1c80*/  @P1 FMUL.FTZ R116, R119, R48 ;  /* 0x0000003077741220 */ /* 0x000fe20000410000 */
[----:B------:R-:W-:Y:S02]  /*1c90*/  @P1 HADD2.F32 R119, -RZ, R123.H1_H1 ;  /* 0x3000007bff771230 */ /* 0x000fe40000004100 */
[----:B---3--:R-:W-:Y:S01]  /*1ca0*/  @P1 FMUL.FTZ R151, R118, R151 ;  /* 0x0000009776971220 */ /* 0x008fe20000410000 */
[----:B------:R-:W-:Y:S02]  /*1cb0*/  HFMA2 R118, -RZ, RZ, 0, 0 ;  /* 0x00000000ff767431 */ /* 0x000fe400000001ff */
[----:B0-----:R-:W-:Y:S01]  /*1cc0*/  @P1 FMUL.FTZ R152, R117, R152 ;  /* 0x0000009875981220 */ /* 0x001fe20000410000 */
[----:B------:R-:W-:Y:S01]  /*1cd0*/  MOV R117, RZ ;  /* 0x000000ff00757202 */ /* 0x000fe20000000f00 */
[----:B------:R-:W-:-:S02]  /*1ce0*/  @P1 FMUL.FTZ R118, R151, R50 ;  /* 0x0000003297761220 */ /* 0x000fc40000410000 */
[----:B------:R-:W-:Y:S01]  /*1cf0*/  @P1 FMUL.FTZ R117, R152, R49 ;  /* 0x0000003198751220 */ /* 0x000fe20000410000 */
[----:B-1----:R-:W-:Y:S01]  /*1d00*/  @P1 FMUL.FTZ R154, R119, R154 ;  /* 0x0000009a779a1220 */ /* 0x002fe20000410000 */
[----:B------:R-:W-:-:S03]  /*1d10*/  MOV R119, RZ ;  /* 0x000000ff00777202 */ /* 0x000fc60000000f00 */
[----:B------:R-:W-:-:S07]  /*1d20*/  @P1 FMUL.FTZ R119, R154, R51 ;  /* 0x000000339a771220 */ /* 0x000fce0000410000 */
.L_x_19041:
[----:B------:R-:W0:Y:S01]  /*1d30*/  LDC.64 R152, c[0x0][0x3a8] ;  /* 0x0000ea00ff987b82 */ /* 0x000e220000000a00 */
[----:B------:R-:W-:Y:S01]  /*1d40*/  IADD3 R150, PT, PT, R150, 0x100, RZ ;  /* 0x0000010096967810 */ /* 0x000fe20007ffe0ff */
[C---:B0-----:R-:W-:Y:S01]  /*1d50*/  IMAD.WIDE.U32 R152, R149.reuse, 0x20, R152 ;  /* 0x0000002095987825 */ /* 0x041fe200078e0098 */
[----:B------:R-:W-:-:S04]  /*1d60*/  IADD3 R149, PT, PT, R149, 0x100, RZ ;  /* 0x0000010095957810 */ /* 0x000fc80007ffe0ff */
[----:B------:R2:W-:Y:S04]  /*1d70*/  STG.E.128 desc[UR6][R152.64], R112 ;  /* 0x0000007098007986 */ /* 0x0005e8000c101d06 */
[----:B------:R2:W-:Y:S02]  /*1d80*/  STG.E.128 desc[UR6][R152.64+0x10], R116 ;  /* 0x0000107498007986 */ /* 0x0005e4000c101d06 */
.L_x_19039:
[----:B------:R-:W-:Y:S05]  /*1d90*/  BSYNC.RECONVERGENT B0 ;  /* 0x0000000000007941 */ /* 0x000fea0003800200 */
.L_x_19038:
        /* <DEDUP_REMOVED lines=16> */
[--C-:B------:R-:W-:Y:S02]  /*1ea0*/  @P0 HADD2.F32 R0, -RZ, R120.reuse.H0_H0 ;  /* 0x20000078ff000230 */ /* 0x100fe40000004100 */
[----:B------:R-:W-:Y:S02]  /*1eb0*/  @P0 HADD2.F32 R128, -RZ, R120.H1_H1 ;  /* 0x30000078ff800230 */ /* 0x000fe40000004100 */
[--C-:B------:R-:W-:Y:S02]  /*1ec0*/  @P0 HADD2.F32 R130, -RZ, R121.reuse.H1_H1 ;  /* 0x30000079ff820230 */ /* 0x100fe40000004100 */
[----:B------:R-:W-:Y:S01]  /*1ed0*/  @P0 HADD2.F32 R140, -RZ, R122.H0_H0 ;  /* 0x2000007aff8c0230 */ /* 0x000fe20000004100 */
[----:B------:R-:W4:Y:S08]  /*1ee0*/  @P0 LDC R131, c[0x0][0x40c] ;  /* 0x00010300ff830b82 */ /* 0x000f300000000800 */
[----:B------:R-:W0:Y:S08]  /*1ef0*/  @P0 LDC R141, c[0x0][0x40c] ;  /* 0x00010300ff8d0b82 */ /* 0x000e300000000800 */
[----:B------:R-:W0:Y:S01]  /*1f00*/  @P0 LDC R143, c[0x0][0x40c] ;  /* 0x00010300ff8f0b82 */ /* 0x000e220000000800 */
[----:B---3--:R-:W-:Y:S01]  /*1f10*/  @P0 FMUL.FTZ R129, R0, R129 ;  /* 0x0000008100810220 */ /* 0x008fe20000410000 */
[----:B------:R-:W-:-:S06]  /*1f20*/  @P0 HADD2.F32 R0, -RZ, R121.H0_H0 ;  /* 0x20000079ff000230 */ /* 0x000fcc0000004100 */
[----:B------:R-:W3:Y:S01]  /*1f30*/  @P0 LDC R151, c[0x0][0x40c] ;  /* 0x00010300ff970b82 */ /* 0x000ee20000000800 */
[----:B----4-:R-:W-:-:S07]  /*1f40*/  @P0 FMUL.FTZ R128, R128, R131 ;  /* 0x0000008380800220 */ /* 0x010fce0000410000 */
[----:B012---:R-:W0:Y:S01]  /*1f50*/  @P0 LDC R153, c[0x0][0x40c] ;  /* 0x00010300ff990b82 */ /* 0x007e220000000800 */
[----:B------:R-:W-:Y:S01]  /*1f60*/  @P0 FMUL.FTZ R131, R0, R141 ;  /* 0x0000008d00830220 */ /* 0x000fe20000410000 */
[----:B------:R-:W-:Y:S01]  /*1f70*/  MOV R141, R101 ;  /* 0x00000065008d7202 */ /* 0x000fe20000000f00 */
[----:B------:R-:W-:Y:S01]  /*1f80*/  @P0 FFMA.FTZ R141, R128, R93, R101 ;  /* 0x0000005d808d0223 */ /* 0x000fe20000010065 */
[----:B------:R-:W-:Y:S02]  /*1f90*/  @P0 HADD2.F32 R0, -RZ, R122.H1_H1 ;  /* 0x3000007aff000230 */ /* 0x000fe40000004100 */
[----:B------:R-:W-:Y:S01]  /*1fa0*/  @P0 FFMA.FTZ R142, R131, R94, R102 ;  /* 0x0000005e838e0223 */ /* 0x000fe20000010066 */
[----:B------:R-:W-:Y:S01]  /*1fb0*/  @P0 HADD2.F32 R128, -RZ, R123.H0_H0 ;  /* 0x2000007bff800230 */ /* 0x000fe20000004100 */
[----:B------:R-:W-:Y:S01]  /*1fc0*/  MOV R131, R127 ;  /* 0x0000007f00837202 */ /* 0x000fe20000000f00 */
[----:B------:R-:W1:Y:S01]  /*1fd0*/  @P0 LDC R155, c[0x0][0x40c] ;  /* 0x00010300ff9b0b82 */ /* 0x000e620000000800 */
[----:B------:R-:W-:Y:S01]  /*1fe0*/  @P0 FMUL.FTZ R130, R130, R143 ;  /* 0x0000008f82820220 */ /* 0x000fe20000410000 */
[----:B------:R-:W-:-:S03]  /*1ff0*/  MOV R143, R103 ;  /* 0x00000067008f7202 */ /* 0x000fc60000000f00 */
[----:B------:R-:W-:Y:S01]  /*2000*/  @P0 FFMA.FTZ R143, R130, R95, R103 ;  /* 0x0000005f828f0223 */ /* 0x000fe20000010067 */
[----:B------:R-:W-:Y:S01]  /*2010*/  MOV R130, R126 ;  /* 0x0000007e00827202 */ /* 0x000fe20000000f00 */
[----:B---3--:R-:W-:Y:S01]  /*2020*/  @P0 FMUL.FTZ R151, R140, R151 ;  /* 0x000000978c970220 */ /* 0x008fe20000410000 */
[----:B------:R-:W-:Y:S01]  /*2030*/  MOV R140, R100 ;  /* 0x00000064008c7202 */ /* 0x000fe20000000f00 */
[----:B------:R-:W-:Y:S01]  /*2040*/  @P0 FFMA.FTZ R140, R129, R92, R100 ;  /* 0x0000005c818c0223 */ /* 0x000fe20000010064 */
[----:B------:R-:W-:Y:S01]  /*2050*/  MOV R129, R125 ;  /* 0x0000007d00817202 */ /* 0x000fe20000000f00 */
[----:B0-----:R-:W-:-:S04]  /*2060*/  @P0 FMUL.FTZ R0, R0, R153 ;  /* 0x0000009900000220 */ /* 0x001fc80000410000 */
[----:B------:R-:W-:Y:S01]  /*2070*/  @P0 FFMA.FTZ R129, R0, R97, R125 ;  /* 0x0000006100810223 */ /* 0x000fe2000001007d */
[----:B-1----:R-:W-:Y:S01]  /*2080*/  @P0 FMUL.FTZ R155, R128, R155 ;  /* 0x0000009b809b0220 */ /* 0x002fe20000410000 */
[----:B------:R-:W-:Y:S01]  /*2090*/  MOV R128, R124 ;  /* 0x0000007c00807202 */ /* 0x000fe20000000f00 */
[----:B------:R-:W-:Y:S02]  /*20a0*/  @P0 FFMA.FTZ R128, R151, R96, R124 ;  /* 0x0000006097800223 */ /* 0x000fe4000001007c */
[----:B------:R-:W-:Y:S01]  /*20b0*/  @P0 FFMA.FTZ R130, R155, R98, R126 ;  /* 0x000000629b820223 */ /* 0x000fe2000001007e */
[----:B------:R-:W-:Y:S06]  /*20c0*/  @!P0 BRA `(.L_x_19045) ;  /* 0x0000000000a48947 */ /* 0x000fec0003800000 */
[----:B------:R-:W-:-:S05]  /*20d0*/  HADD2.F32 R0, -RZ, R123.H1_H1 ;  /* 0x3000007bff007230 */ /* 0x000fca0000004100 */
[----:B------:R-:W-:-:S04]  /*20e0*/  FMUL.FTZ R0, R0, UR12 ;  /* 0x0000000c00007c20 */ /* 0x000fc80008410000 */
[----:B------:R-:W-:Y:S01]  /*20f0*/  FFMA.FTZ R131, R0, R99, R127 ;  /* 0x0000006300837223 */ /* 0x000fe2000001007f */
[----:B------:R-:W-:Y:S06]  /*2100*/  BRA `(.L_x_19045) ;  /* 0x0000000000947947 */ /* 0x000fec0003800000 */
.L_x_19044:
[----:B------:R-:W4:Y:S01]  /*2110*/  @P1 LDC R131, c[0x0][0x40c] ;  /* 0x00010300ff831b82 */ /* 0x000f220000000800 */
[--C-:B---3-5:R-:W-:Y:S02]  /*2120*/  @P1 HADD2.F32 R128, -RZ, R120.reuse.H1_H1 ;  /* 0x30000078ff801230 */ /* 0x128fe40000004100 */
[----:B------:R-:W-:Y:S02]  /*2130*/  HFMA2 R142, -RZ, RZ, 0, 0 ;  /* 0x00000000ff8e7431 */ /* 0x000fe400000001ff */
[----:B------:R-:W-:Y:S01]  /*2140*/  @P1 HADD2.F32 R0, -RZ, R120.H0_H0 ;  /* 0x20000078ff001230 */ /* 0x000fe20000004100 */
[----:B------:R-:W-:Y:S01]  /*2150*/  CS2R R140, SRZ ;  /* 0x00000000008c7805 */ /* 0x000fe2000001ff00 */
[----:B------:R-:W-:Y:S01]  /*2160*/  @P1 HADD2.F32 R130, -RZ, R123.H0_H0 ;  /* 0x2000007bff821230 */ /* 0x000fe20000004100 */
[----:B------:R-:W3:Y:S08]  /*2170*/  @P1 LDC R129, c[0x0][0x40c] ;  /* 0x00010300ff811b82 */ /* 0x000ef00000000800 */
[----:B------:R-:W0:Y:S08]  /*2180*/  @P1 LDC R143, c[0x0][0x40c] ;  /* 0x00010300ff8f1b82 */ /* 0x000e300000000800 */
[----:B------:R-:W0:Y:S01]  /*2190*/  @P1 LDC R151, c[0x0][0x40c] ;  /* 0x00010300ff971b82 */ /* 0x000e220000000800 */
[----:B----4-:R-:W-:-:S04]  /*21a0*/  @P1 FMUL.FTZ R128, R128, R131 ;  /* 0x0000008380801220 */ /* 0x010fc80000410000 */
[----:B------:R-:W-:Y:S01]  /*21b0*/  @P1 FMUL.FTZ R141, R128, R93 ;  /* 0x0000005d808d1220 */ /* 0x000fe20000410000 */
[----:B------:R-:W-:Y:S02]  /*21c0*/  @P1 HADD2.F32 R128, -RZ, R122.H0_H0 ;  /* 0x2000007aff801230 */ /* 0x000fe40000004100 */
[----:B------:R-:W4:Y:S01]  /*21d0*/  @P1 LDC R131, c[0x0][0x40c] ;  /* 0x00010300ff831b82 */ /* 0x000f220000000800 */
[----:B---3--:R-:W-:Y:S01]  /*21e0*/  @P1 FMUL.FTZ R129, R0, R129 ;  /* 0x0000008100811220 */ /* 0x008fe20000410000 */
[----:B------:R-:W-:-:S03]  /*21f0*/  @P1 HADD2.F32 R0, -RZ, R121.H0_H0 ;  /* 0x20000079ff001230 */ /* 0x000fc60000004100 */
[----:B------:R-:W-:-:S03]  /*2200*/  @P1 FMUL.FTZ R140, R129, R92 ;  /* 0x0000005c818c1220 */ /* 0x000fc60000410000 */
[----:B012---:R-:W0:Y:S01]  /*2210*/  @P1 LDC R153, c[0x0][0x40c] ;  /* 0x00010300ff991b82 */ /* 0x007e220000000800 */
[----:B------:R-:W-:Y:S01]  /*2220*/  @P1 FMUL.FTZ R143, R0, R143 ;  /* 0x0000008f008f1220 */ /* 0x000fe20000410000 */
[----:B------:R-:W-:-:S03]  /*2230*/  @P1 HADD2.F32 R0, -RZ, R121.H1_H1 ;  /* 0x30000079ff001230 */ /* 0x000fc60000004100 */
[----:B------:R-:W-:Y:S01]  /*2240*/  @P1 FMUL.FTZ R142, R143, R94 ;  /* 0x0000005e8f8e1220 */ /* 0x000fe20000410000 */
[----:B------:R-:W-:Y:S02]  /*2250*/  MOV R143, RZ ;  /* 0x000000ff008f7202 */ /* 0x000fe40000000f00 */
[----:B------:R-:W1:Y:S01]  /*2260*/  @P1 LDC R155, c[0x0][0x40c] ;  /* 0x00010300ff9b1b82 */ /* 0x000e620000000800 */
[----:B------:R-:W-:-:S04]  /*2270*/  @P1 FMUL.FTZ R0, R0, R151 ;  /* 0x0000009700001220 */ /* 0x000fc80000410000 */
[----:B------:R-:W-:Y:S01]  /*2280*/  @P1 FMUL.FTZ R143, R0, R95 ;  /* 0x0000005f008f1220 */ /* 0x000fe20000410000 */
[----:B------:R-:W-:Y:S02]  /*2290*/  @P1 HADD2.F32 R0, -RZ, R122.H1_H1 ;  /* 0x3000007aff001230 */ /* 0x000fe40000004100 */
[----:B------:R-:W2:Y:S03]  /*22a0*/  @P1 LDC R150, c[0x0][0x40c] ;  /* 0x00010300ff961b82 */ /* 0x000ea60000000800 */
[----:B----4-:R-:W-:Y:S01]  /*22b0*/  @P1 FMUL.FTZ R0, R0, R131 ;  /* 0x0000008300001220 */ /* 0x010fe20000410000 */
[----:B------:R-:W-:Y:S02]  /*22c0*/  @P1 HADD2.F32 R131, -RZ, R123.H1_H1 ;  /* 0x3000007bff831230 */ /* 0x000fe40000004100 */
[----:B0-----:R-:W-:Y:S01]  /*22d0*/  @P1 FMUL.FTZ R153, R128, R153 ;  /* 0x0000009980991220 */ /* 0x001fe20000410000 */
[----:B------:R-:W-:-:S02]  /*22e0*/  CS2R R128, SRZ ;  /* 0x0000000000807805 */ /* 0x000fc4000001ff00 */
[----:B------:R-:W-:Y:S01]  /*22f0*/  @P1 FMUL.FTZ R129, R0, R97 ;  /* 0x0000006100811220 */ /* 0x000fe20000410000 */
[----:B------:R-:W-:Y:S01]  /*2300*/  @P1 FMUL.FTZ R128, R153, R96 ;  /* 0x0000006099801220 */ /* 0x000fe20000410000 */
[----:B-1----:R-:W-:Y:S01]  /*2310*/  @P1 FMUL.FTZ R155, R130, R155 ;  /* 0x0000009b829b1220 */ /* 0x002fe20000410000 */
[----:B--2---:R-:W-:Y:S01]  /*2320*/  @P1 FMUL.FTZ R150, R131, R150 ;  /* 0x0000009683961220 */ /* 0x004fe20000410000 */
[----:B------:R-:W-:Y:S02]  /*2330*/  CS2R R130, SRZ ;  /* 0x0000000000827805 */ /* 0x000fe4000001ff00 */
[----:B------:R-:W-:Y:S01]  /*2340*/  @P1 FMUL.FTZ R130, R155, R98 ;  /* 0x000000629b821220 */ /* 0x000fe20000410000 */
[----:B------:R-:W-:-:S07]  /*2350*/  @P1 FMUL.FTZ R131, R150, R99 ;  /* 0x0000006396831220 */ /* 0x000fce0000410000 */
.L_x_19045:
[----:B------:R-:W0:Y:S02]  /*2360*/  LDC.64 R150, c[0x0][0x3a8] ;  /* 0x0000ea00ff967b82 */ /* 0x000e240000000a00 */
[----:B0-----:R-:W-:-:S05]  /*2370*/  IMAD.WIDE.U32 R150, R149, 0x20, R150 ;  /* 0x0000002095967825 */ /* 0x001fca00078e0096 */
[----:B------:R3:W-:Y:S04]  /*2380*/  STG.E.128 desc[UR6][R150.64], R140 ;  /* 0x0000008c96007986 */ /* 0x0007e8000c101d06 */
[----:B------:R3:W-:Y:S02]  /*2390*/  STG.E.128 desc[UR6][R150.64+0x10], R128 ;  /* 0x0000108096007986 */ /* 0x0007e4000c101d06 */
.L_x_19043:
[----:B------:R-:W-:Y:S05]  /*23a0*/  BSYNC.RECONVERGENT B0 ;  /* 0x0000000000007941 */ /* 0x000fea0003800200 */
.L_x_19042:
        /* <DEDUP_REMOVED lines=134> */
.L_x_19047:
[----:B------:R-:W-:Y:S05]  /*2c10*/  BSYNC.RECONVERGENT B0 ;  /* 0x0000000000007941 */ /* 0x000fea0003800200 */
.L_x_19046:
        /* <DEDUP_REMOVED lines=13> */
.L_x_19049:
[----:B------:R-:W-:Y:S05]  /*2cf0*/  BSYNC.RECONVERGENT B0 ;  /* 0x0000000000007941 */ /* 0x000fea0003800200 */
.L_x_19048:
        /* <DEDUP_REMOVED lines=89> */
[----:B------:R-:W-:Y:S01]  /*3290*/  F2FP.F16.F32.PACK_AB R152, R146, R147 ;  /* 0x000000939298723e */ /* 0x000fe200000000ff */
        /* <DEDUP_REMOVED lines=17> */
.L_x_19052:
[----:B------:R-:W-:Y:S05]  /*33b0*/  BSYNC.RECONVERGENT B0 ;  /* 0x0000000000007941 */ /* 0x000fea0003800200 */
.L_x_19051:
        /* <DEDUP_REMOVED lines=34> */
.L_x_19054:
[----:B------:R-:W-:Y:S05]  /*35e0*/  BSYNC.RECONVERGENT B0 ;  /* 0x0000000000007941 */ /* 0x000fea0003800200 */
.L_x_19053:
        /* <DEDUP_REMOVED lines=34> */
.L_x_19056:
[----:B------:R-:W-:Y:S05]  /*3810*/  BSYNC.RECONVERGENT B0 ;  /* 0x0000000000007941 */ /* 0x000fea0003800200 */
.L_x_19055:
        /* <DEDUP_REMOVED lines=30> */
[----:B0-----:R-:W-:Y:S01]  /*3a00*/  IMAD.WIDE.U32 R148, R148, 0x10, R146 ;  /* 0x0000001094947825 */ /* 0x001fe200078e0092 */
[----:B------:R-:W-:-:S05]  /*3a10*/  F2FP.F16.F32.PACK_AB R154, R0, R157 ;  /* 0x0000009d009a723e */ /* 0x000fca00000000ff */
[----:B------:R3:W-:Y:S02]  /*3a20*/  STG.E.128 desc[UR6][R148.64], R152 ;  /* 0x0000009894007986 */ /* 0x0007e4000c101d06 */
.L_x_19057:
[----:B------:R-:W-:Y:S05]  /*3a30*/  BSYNC.RECONVERGENT B0 ;  /* 0x0000000000007941 */ /* 0x000fea0003800200 */
.L_x_19050:
[----:B012---:R-:W0:Y:S01]  /*3a40*/  LDC.64 R146, c[0x0][0x380] ;  /* 0x0000e000ff927b82 */ /* 0x007e220000000a00 */
[----:B------:R-:W-:Y:S01]  /*3a50*/  UPLOP3.LUT UP1, UPT, UPT, UPT, UP1, 0x40, 0x4 ;  /* 0x000000000004789c */ /* 0x000fe20003f2e810 */
[----:B0-----:R-:W-:-:S04]  /*3a60*/  IADD3 R2, PT, PT, R2, R146, RZ ;  /* 0x0000009202027210 */ /* 0x001fc80007ffe0ff */
[----:B------:R-:W-:-:S13]  /*3a70*/  ISETP.GE.AND P0, PT, R2, R147, PT ;  /* 0x000000930200720c */ /* 0x000fda0003f06270 */
[----:B------:R-:W-:Y:S05]  /*3a80*/  @!P0 BRA `(.L_x_19058) ;  /* 0xffffffcc00b88947 */ /* 0x000fea000383ffff */
[----:B------:R-:W-:Y:S05]  /*3a90*/  EXIT ;  /* 0x000000000000794d */ /* 0x000fea0003800000 */
.L_x_19059:
        /* <DEDUP_REMOVED lines=14> */
.L_x_27578:


//--------------------- .text._ZN10layer_norm13ln_fwd_kernelINS_13Kernel_traitsIf6__halffS2_fjLj8192ELj1ELj1ELj8ELj16ENS_18Kernel_traits_baseILj8192EfS2_fS2_fjLj256EEEEELb0ELb1ELb1ELb1EEEvNS_9FwdParamsE --------------------------
	.section	.text._ZN10layer_norm13ln_fwd_kernelINS_13Kernel_traitsIf6__halffS2_fjLj8192ELj1ELj1ELj8ELj16ENS_18Kernel_traits_baseILj8192EfS2_fS2_fjLj256EEEEELb0ELb1ELb1ELb1EEEvNS_9FwdParamsE,"ax",@progbits
	.align	128
        .global         _ZN10layer_norm13ln_fwd_kernelINS_13Kernel_traitsIf6__halffS2_fjLj8192ELj1ELj1ELj8ELj16ENS_18Kernel_traits_baseILj8192EfS2_fS2_fjLj256EEEEELb0ELb1ELb1ELb1EEEvNS_9FwdParamsE
        .type           _ZN10layer_norm13ln_fwd_kernelINS_13Kernel_traitsIf6__halffS2_fjLj8192ELj1ELj1ELj8ELj16ENS_18Kernel_traits_baseILj8192EfS2_fS2_fjLj256EEEEELb0ELb1ELb1ELb1EEEvNS_9FwdParamsE,@function
        .size           _ZN10layer_norm13ln_fwd_kernelINS_13Kernel_traitsIf6__halffS2_fjLj8192ELj1ELj1ELj8ELj16ENS_18Kernel_traits_baseILj8192EfS2_fS2_fjLj256EEEEELb0ELb1ELb1ELb1EEEvNS_9FwdParamsE,(.L_x_27579 - _ZN10layer_norm13ln_fwd_kernelINS_13Kernel_traitsIf6__halffS2_fjLj8192ELj1ELj1ELj8ELj16ENS_18Kernel_traits_baseILj8192EfS2_fS2_fjLj256EEEEELb0ELb1ELb1ELb1EEEvNS_9FwdParamsE)
        .other          _ZN10layer_norm13ln_fwd_kernelINS_13Kernel_traitsIf6__halffS2_fjLj8192ELj1ELj1ELj8ELj16ENS_18Kernel_traits_baseILj8192EfS2_fS2_fjLj256EEEEELb0ELb1ELb1ELb1EEEvNS_9FwdParamsE,@"STO_CUDA_ENTRY STV_DEFAULT"
_ZN10layer_norm13ln_fwd_kernelINS_13Kernel_traitsIf6__halffS2_fjLj8192ELj1ELj1ELj8ELj16ENS_18Kernel_traits_baseILj8192EfS2_fS2_fjLj256EEEEELb0ELb1ELb1ELb1EEEvNS_9FwdParamsE:
.text._ZN10layer_norm13ln_fwd_kernelINS_13Kernel_traitsIf6__halffS2_fjLj8192ELj1ELj1ELj8ELj16ENS_18Kernel_traits_baseILj8192EfS2_fS2_fjLj256EEEEELb0ELb1ELb1ELb1EEEvNS_9FwdParamsE:
        /* <DEDUP_REMOVED lines=40> */
.L_x_19060:
        /* <DEDUP_REMOVED lines=36> */
.L_x_19061:
        /* <DEDUP_REMOVED lines=8> */
.L_x_19075:
        /* <DEDUP_REMOVED lines=33> */
[--C-:B0-----:R-:W-:Y:S02]  /*0750*/  @P2 HADD2.F32 R113, -RZ, R9.reuse.H1_H1 ;  /* 0x30000009ff712230 */ /* 0x101fe40000004100 */
[----:B------:R-:W-:Y:S01]  /*0760*/  @P2 HADD2.F32 R112, -RZ, R9.H0_H0 ;  /* 0x20000009ff702230 */ /* 0x000fe20000004100 */
[----:B------:R-:W0:Y:S01]  /*0770*/  @P2 LDC R117, c[0x0][0x40c] ;  /* 0x00010300ff752b82 */ /* 0x000e220000000800 */
[----:B------:R-:W-:-:S07]  /*0780*/  @P2 HADD2.F32 R118, -RZ, R11.H0_H0 ;  /* 0x2000000bff762230 */ /* 0x000fce0000004100 */
[----:B------:R-:W4:Y:S08]  /*0790*/  @P2 LDC R116, c[0x0][0x40c] ;  /* 0x00010300ff742b82 */ /* 0x000f300000000800 */
[----:B------:R-:W4:Y:S01]  /*07a0*/  @P2 LDC R119, c[0x0][0x40c] ;  /* 0x00010300ff772b82 */ /* 0x000f220000000800 */
[----:B-1----:R-:W-:-:S07]  /*07b0*/  @P2 FMUL.FTZ R115, R0, R115 ;  /* 0x0000007300732220 */ /* 0x002fce0000410000 */
[----:B------:R-:W1:Y:S01]  /*07c0*/  @P2 LDC R121, c[0x0][0x40c] ;  /* 0x00010300ff792b82 */ /* 0x000e620000000800 */
[----:B0-----:R-:W-:Y:S01]  /*07d0*/  @P2 FMUL.FTZ R114, R114, R117 ;  /* 0x0000007572722220 */ /* 0x001fe20000410000 */
[----:B------:R-:W-:-:S06]  /*07e0*/  @P2 HADD2.F32 R117, -RZ, R10.H1_H1 ;  /* 0x3000000aff752230 */ /* 0x000fcc0000004100 */
[----:B------:R-:W0:Y:S01]  /*07f0*/  @P2 LDC R120, c[0x0][0x40c] ;  /* 0x00010300ff782b82 */ /* 0x000e220000000800 */
[----:B----4-:R-:W-:Y:S01]  /*0800*/  @P2 FMUL.FTZ R0, R113, R116 ;  /* 0x0000007471002220 */ /* 0x010fe20000410000 */
[----:B------:R-:W-:-:S06]  /*0810*/  @P2 HADD2.F32 R116, -RZ, R10.H0_H0 ;  /* 0x2000000aff742230 */ /* 0x000fcc0000004100 */
[----:B------:R-:W4:Y:S01]  /*0820*/  @P2 LDC R123, c[0x0][0x40c] ;  /* 0x00010300ff7b2b82 */ /* 0x000f220000000800 */
[----:B------:R-:W-:Y:S01]  /*0830*/  @P2 FMUL.FTZ R119, R112, R119 ;  /* 0x0000007770772220 */ /* 0x000fe20000410000 */
[----:B-1----:R-:W-:Y:S01]  /*0840*/  @P2 FMUL.FTZ R121, R116, R121 ;  /* 0x0000007974792220 */ /* 0x002fe20000410000 */
[----:B0-----:R-:W-:Y:S01]  /*0850*/  @P2 FMUL.FTZ R120, R117, R120 ;  /* 0x0000007875782220 */ /* 0x001fe20000410000 */
        /* <DEDUP_REMOVED lines=17> */
[----:B------:R-:W-:-:S05]  /*0970*/  HADD2.F32 R0, -RZ, R11.H1_H1 ;  /* 0x3000000bff007230 */ /* 0x000fca0000004100 */
[----:B------:R-:W-:-:S04]  /*0980*/  FMUL.FTZ R0, R0, UR12 ;  /* 0x0000000c00007c20 */ /* 0x000fc80008410000 */
[----:B------:R-:W-:Y:S01]  /*0990*/  FFMA.FTZ R119, R0, R83, R111 ;  /* 0x0000005300777223 */ /* 0x000fe2000001006f */
[----:B------:R-:W-:Y:S06]  /*09a0*/  BRA `(.L_x_19063) ;  /* 0x0000000000947947 */ /* 0x000fec0003800000 */
.L_x_19062:
[----:B------:R-:W0:Y:S01]  /*09b0*/  @P1 LDC R113, c[0x0][0x40c] ;  /* 0x00010300ff711b82 */ /* 0x000e220000000800 */
[----:B-----5:R-:W-:Y:S02]  /*09c0*/  @P1 HADD2.F32 R0, -RZ, R8.H0_H0 ;  /* 0x20000008ff001230 */ /* 0x020fe40000004100 */
[--C-:B------:R-:W-:Y:S02]  /*09d0*/  @P1 HADD2.F32 R116, -RZ, R10.reuse.H0_H0 ;  /* 0x2000000aff741230 */ /* 0x100fe40000004100 */
[----:B------:R-:W-:Y:S02]  /*09e0*/  @P1 HADD2.F32 R112, -RZ, R9.H0_H0 ;  /* 0x20000009ff701230 */ /* 0x000fe40000004100 */
[----:B------:R-:W-:Y:S01]  /*09f0*/  @P1 HADD2.F32 R118, -RZ, R10.H1_H1 ;  /* 0x3000000aff761230 */ /* 0x000fe20000004100 */
[----:B------:R-:W1:Y:S08]  /*0a00*/  @P1 LDC R117, c[0x0][0x40c] ;  /* 0x00010300ff751b82 */ /* 0x000e700000000800 */
[----:B------:R-:W2:Y:S08]  /*0a10*/  @P1 LDC R121, c[0x0][0x40c] ;  /* 0x00010300ff791b82 */ /* 0x000eb00000000800 */
[----:B------:R-:W3:Y:S01]  /*0a20*/  @P1 LDC R119, c[0x0][0x40c] ;  /* 0x00010300ff771b82 */ /* 0x000ee20000000800 */
[----:B0-----:R-:W-:Y:S01]  /*0a30*/  @P1 FMUL.FTZ R115, R0, R113 ;  /* 0x0000007100731220 */ /* 0x001fe20000410000 */
[----:B------:R-:W-:-:S02]  /*0a40*/  @P1 HADD2.F32 R0, -RZ, R8.H1_H1 ;  /* 0x30000008ff001230 */ /* 0x000fc40000004100 */
[----:B------:R-:W-:-:S04]  /*0a50*/  @P1 HADD2.F32 R113, -RZ, R9.H1_H1 ;  /* 0x30000009ff711230 */ /* 0x000fc80000004100 */
[----:B------:R-:W0:Y:S01]  /*0a60*/  @P1 LDC R114, c[0x0][0x40c] ;  /* 0x00010300ff721b82 */ /* 0x000e220000000800 */
[----:B-1----:R-:W-:Y:S01]  /*0a70*/  @P1 FMUL.FTZ R0, R0, R117 ;  /* 0x0000007500001220 */ /* 0x002fe20000410000 */
[----:B------:R-:W-:-:S06]  /*0a80*/  @P1 HADD2.F32 R117, -RZ, R11.H1_H1 ;  /* 0x3000000bff751230 */ /* 0x000fcc0000004100 */
[----:B------:R-:W1:Y:S01]  /*0a90*/  @P1 LDC R123, c[0x0][0x40c] ;  /* 0x00010300ff7b1b82 */ /* 0x000e620000000800 */
[----:B--2---:R-:W-:Y:S01]  /*0aa0*/  @P1 FMUL.FTZ R121, R116, R121 ;  /* 0x0000007974791220 */ /* 0x004fe20000410000 */
[----:B------:R-:W-:-:S06]  /*0ab0*/  @P1 HADD2.F32 R116, -RZ, R11.H0_H0 ;  /* 0x2000000bff741230 */ /* 0x000fcc0000004100 */
[----:B------:R-:W2:Y:S01]  /*0ac0*/  @P1 LDC R125, c[0x0][0x40c] ;  /* 0x00010300ff7d1b82 */ /* 0x000ea20000000800 */
[----:B---3--:R-:W-:-:S07]  /*0ad0*/  @P1 FMUL.FTZ R119, R112, R119 ;  /* 0x0000007770771220 */ /* 0x008fce0000410000 */
[----:B------:R-:W3:Y:S01]  /*0ae0*/  @P1 LDC R124, c[0x0][0x40c] ;  /* 0x00010300ff7c1b82 */ /* 0x000ee20000000800 */
[----:B0-----:R-:W-:Y:S01]  /*0af0*/  @P1 FMUL.FTZ R120, R113, R114 ;  /* 0x0000007271781220 */ /* 0x001fe20000410000 */
[----:B------:R-:W-:Y:S02]  /*0b00*/  CS2R R112, SRZ ;  /* 0x0000000000707805 */ /* 0x000fe4000001ff00 */
[----:B------:R-:W-:Y:S01]  /*0b10*/  MOV R114, RZ ;  /* 0x000000ff00727202 */ /* 0x000fe20000000f00 */
[----:B------:R-:W-:Y:S01]  /*0b20*/  @P1 FMUL.FTZ R114, R119, R78 ;  /* 0x0000004e77721220 */ /* 0x000fe20000410000 */
[----:B------:R-:W-:Y:S01]  /*0b30*/  @P1 FMUL.FTZ R112, R115, R76 ;  /* 0x0000004c73701220 */ /* 0x000fe20000410000 */
[----:B------:R-:W-:Y:S01]  /*0b40*/  MOV R115, RZ ;  /* 0x000000ff00737202 */ /* 0x000fe20000000f00 */
[----:B------:R-:W-:Y:S01]  /*0b50*/  @P1 FMUL.FTZ R113, R0, R77 ;  /* 0x0000004d00711220 */ /* 0x000fe20000410000 */
[----:B-1----:R-:W-:Y:S01]  /*0b60*/  @P1 FMUL.FTZ R122, R118, R123 ;  /* 0x0000007b767a1220 */ /* 0x002fe20000410000 */
[----:B------:R-:W-:Y:S01]  /*0b70*/  CS2R R118, SRZ ;  /* 0x0000000000767805 */ /* 0x000fe2000001ff00 */
[----:B------:R-:W-:Y:S01]  /*0b80*/  @P1 FMUL.FTZ R115, R120, R79 ;  /* 0x0000004f78731220 */ /* 0x000fe20000410000 */
[----:B--2---:R-:W-:-:S04]  /*0b90*/  @P1 FMUL.FTZ R125, R116, R125 ;  /* 0x0000007d747d1220 */ /* 0x004fc80000410000 */
[----:B------:R-:W-:Y:S01]  /*0ba0*/  @P1 FMUL.FTZ R118, R125, R82 ;  /* 0x000000527d761220 */ /* 0x000fe20000410000 */
[----:B---3--:R-:W-:Y:S01]  /*0bb0*/  @P1 FMUL.FTZ R124, R117, R124 ;  /* 0x0000007c757c1220 */ /* 0x008fe20000410000 */
[----:B------:R-:W-:Y:S02]  /*0bc0*/  CS2R R116, SRZ ;  /* 0x0000000000747805 */ /* 0x000fe4000001ff00 */
[----:B------:R-:W-:Y:S01]  /*0bd0*/  @P1 FMUL.FTZ R116, R121, R80 ;  /* 0x0000005079741220 */ /* 0x000fe20000410000 */
[----:B------:R-:W-:Y:S01]  /*0be0*/  @P1 FMUL.FTZ R117, R122, R81 ;  /* 0x000000517a751220 */ /* 0x000fe20000410000 */
[----:B------:R-:W-:-:S07]  /*0bf0*/  @P1 FMUL.FTZ R119, R124, R83 ;  /* 0x000000537c771220 */ /* 0x000fce0000410000 */
.L_x_19063:
        /* <DEDUP_REMOVED lines=18> */
[--C-:B------:R-:W-:Y:S02]  /*0d20*/  @P2 HADD2.F32 R122, -RZ, R9.reuse.H0_H0 ;  /* 0x20000009ff7a2230 */ /* 0x100fe40000004100 */
[----:B------:R-:W-:Y:S01]  /*0d30*/  @P2 HADD2.F32 R124, -RZ, R9.H1_H1 ;  /* 0x30000009ff7c2230 */ /* 0x000fe20000004100 */
[----:B------:R-:W1:Y:S08]  /*0d40*/  @P2 LDC R125, c[0x0][0x40c] ;  /* 0x00010300ff7d2b82 */ /* 0x000e700000000800 */
[----:B------:R-:W2:Y:S08]  /*0d50*/  @P2 LDC R127, c[0x0][0x40c] ;  /* 0x00010300ff7f2b82 */ /* 0x000eb00000000800 */
[----:B------:R-:W3:Y:S01]  /*0d60*/  @P2 LDC R129, c[0x0][0x40c] ;  /* 0x00010300ff812b82 */ /* 0x000ee20000000800 */
[----:B0-----:R-:W-:Y:S01]  /*0d70*/  @P2 FMUL.FTZ R123, R0, R121 ;  /* 0x00000079007b2220 */ /* 0x001fe20000410000 */
[----:B------:R-:W-:-:S06]  /*0d80*/  MOV R121, R5 ;  /* 0x0000000500797202 */ /* 0x000fcc0000000f00 */
[----:B------:R-:W0:Y:S01]  /*0d90*/  @P2 LDC R131, c[0x0][0x40c] ;  /* 0x00010300ff832b82 */ /* 0x000e220000000800 */
[----:B-1----:R-:W-:Y:S01]  /*0da0*/  @P2 FMUL.FTZ R0, R120, R125 ;  /* 0x0000007d78002220 */ /* 0x002fe20000410000 */
[----:B------:R-:W-:Y:S01]  /*0db0*/  @P2 HADD2.F32 R125, -RZ, R11.H0_H0 ;  /* 0x2000000bff7d2230 */ /* 0x000fe20000004100 */
[----:B------:R-:W-:Y:S01]  /*0dc0*/  MOV R120, R4 ;  /* 0x0000000400787202 */ /* 0x000fe20000000f00 */
[----:B------:R-:W-:Y:S01]  /*0dd0*/  @P2 FFMA.FTZ R120, R123, R84, R4 ;  /* 0x000000547b782223 */ /* 0x000fe20000010004 */
[----:B------:R-:W-:Y:S01]  /*0de0*/  MOV R123, R7 ;  /* 0x00000007007b7202 */ /* 0x000fe20000000f00 */
[----:B------:R-:W-:Y:S02]  /*0df0*/  @P2 FFMA.FTZ R121, R0, R85, R5 ;  /* 0x0000005500792223 */ /* 0x000fe40000010005 */
[----:B------:R-:W1:Y:S01]  /*0e00*/  @P2 LDC R133, c[0x0][0x40c] ;  /* 0x00010300ff852b82 */ /* 0x000e620000000800 */
[----:B--2---:R-:W-:Y:S01]  /*0e10*/  @P2 FMUL.FTZ R127, R122, R127 ;  /* 0x0000007f7a7f2220 */ /* 0x004fe20000410000 */
[----:B------:R-:W-:-:S06]  /*0e20*/  @P2 HADD2.F32 R122, -RZ, R10.H0_H0 ;  /* 0x2000000aff7a2230 */ /* 0x000fcc0000004100 */
[----:B------:R-:W2:Y:S01]  /*0e30*/  @P2 LDC R126, c[0x0][0x40c] ;  /* 0x00010300ff7e2b82 */ /* 0x000ea20000000800 */
[----:B---3--:R-:W-:Y:S01]  /*0e40*/  @P2 FMUL.FTZ R128, R124, R129 ;  /* 0x000000817c802220 */ /* 0x008fe20000410000 */
[----:B------:R-:W-:-:S03]  /*0e50*/  @P2 HADD2.F32 R124, -RZ, R10.H1_H1 ;  /* 0x3000000aff7c2230 */ /* 0x000fc60000004100 */
[----:B------:R-:W-:Y:S01]  /*0e60*/  @P2 FFMA.FTZ R123, R128, R87, R7 ;  /* 0x00000057807b2223 */ /* 0x000fe20000010007 */
[----:B0-----:R-:W-:Y:S01]  /*0e70*/  @P2 FMUL.FTZ R131, R122, R131 ;  /* 0x000000837a832220 */ /* 0x001fe20000410000 */
[----:B------:R-:W-:Y:S01]  /*0e80*/  MOV R122, R6 ;  /* 0x00000006007a7202 */ /* 0x000fe20000000f00 */
[----:B------:R-:W-:Y:S01]  /*0e90*/  @P2 FFMA.FTZ R122, R127, R86, R6 ;  /* 0x000000567f7a2223 */ /* 0x000fe20000010006 */
[----:B------:R-:W-:Y:S01]  /*0ea0*/  MOV R127, R111 ;  /* 0x0000006f007f7202 */ /* 0x000fe20000000f00 */
[----:B-1----:R-:W-:Y:S01]  /*0eb0*/  @P2 FMUL.FTZ R130, R124, R133 ;  /* 0x000000857c822220 */ /* 0x002fe20000410000 */
[----:B------:R-:W-:Y:S01]  /*0ec0*/  MOV R124, R108 ;  /* 0x0000006c007c7202 */ /* 0x000fe20000000f00 */
[----:B------:R-:W-:Y:S01]  /*0ed0*/  @P2 FFMA.FTZ R124, R131, R88, R108 ;  /* 0x00000058837c2223 */ /* 0x000fe2000001006c */
[----:B--2---:R-:W-:Y:S01]  /*0ee0*/  @P2 FMUL.FTZ R129, R125, R126 ;  /* 0x0000007e7d812220 */ /* 0x004fe20000410000 */
        /* <DEDUP_REMOVED lines=9> */
.L_x_19064:
[----:B0-----:R-:W0:Y:S01]  /*0f80*/  @P1 LDC R121, c[0x0][0x40c] ;  /* 0x00010300ff791b82 */ /* 0x001e220000000800 */
        /* <DEDUP_REMOVED lines=15> */
[----:B------:R-:W-:-:S06]  /*1080*/  HFMA2 R122, -RZ, RZ, 0, 0 ;  /* 0x00000000ff7a7431 */ /* 0x000fcc00000001ff */
[----:B------:R-:W2:Y:S01]  /*1090*/  @P1 LDC R133, c[0x0][0x40c] ;  /* 0x00010300ff851b82 */ /* 0x000ea20000000800 */
[----:B---3--:R-:W-:Y:S01]  /*10a0*/  @P1 FMUL.FTZ R129, R124, R129 ;  /* 0x000000817c811220 */ /* 0x008fe20000410000 */
[----:B------:R-:W-:-:S06]  /*10b0*/  @P1 HADD2.F32 R124, -RZ, R11.H0_H0 ;  /* 0x2000000bff7c1230 */ /* 0x000fcc0000004100 */
[----:B------:R-:W3:Y:S01]  /*10c0*/  @P1 LDC R132, c[0x0][0x40c] ;  /* 0x00010300ff841b82 */ /* 0x000ee20000000800 */
[----:B0-----:R-:W-:Y:S01]  /*10d0*/  @P1 FMUL.FTZ R127, R120, R127 ;  /* 0x0000007f787f1220 */ /* 0x001fe20000410000 */
[----:B------:R-:W-:Y:S02]  /*10e0*/  CS2R R120, SRZ ;  /* 0x0000000000787805 */ /* 0x000fe4000001ff00 */
        /* <DEDUP_REMOVED lines=14> */
.L_x_19065:
        /* <DEDUP_REMOVED lines=56> */
.L_x_19066:
[----:B--2---:R-:W0:Y:S01]  /*1550*/  @P1 LDC R129, c[0x0][0x40c] ;  /* 0x00010300ff811b82 */ /* 0x004e220000000800 */
        /* <DEDUP_REMOVED lines=36> */
.L_x_19067:
        /* <DEDUP_REMOVED lines=17> */
[----:B------:R-:W-:Y:S02]  /*18b0*/  @P0 HADD2.F32 R136, -RZ, R8.H1_H1 ;  /* 0x30000008ff880230 */ /* 0x000fe40000004100 */
[--C-:B--2---:R-:W-:Y:S02]  /*18c0*/  @P0 HADD2.F32 R140, -RZ, R9.reuse.H1_H1 ;  /* 0x30000009ff8c0230 */ /* 0x104fe40000004100 */
[----:B------:R-:W-:Y:S01]  /*18d0*/  @P0 HADD2.F32 R138, -RZ, R9.H0_H0 ;  /* 0x20000009ff8a0230 */ /* 0x000fe20000004100 */
[----:B------:R-:W1:Y:S08]  /*18e0*/  @P0 LDC R141, c[0x0][0x40c] ;  /* 0x00010300ff8d0b82 */ /* 0x000e700000000800 */
[----:B------:R-:W2:Y:S08]  /*18f0*/  @P0 LDC R149, c[0x0][0x40c] ;  /* 0x00010300ff950b82 */ /* 0x000eb00000000800 */
[----:B------:R-:W3:Y:S01]  /*1900*/  @P0 LDC R143, c[0x0][0x40c] ;  /* 0x00010300ff8f0b82 */ /* 0x000ee20000000800 */
[----:B0-----:R-:W-:Y:S01]  /*1910*/  @P0 FMUL.FTZ R139, R0, R137 ;  /* 0x00000089008b0220 */ /* 0x001fe20000410000 */
[----:B------:R-:W-:-:S06]  /*1920*/  MOV R137, R5 ;  /* 0x0000000500897202 */ /* 0x000fcc0000000f00 */
[----:B------:R-:W0:Y:S01]  /*1930*/  @P0 LDC R151, c[0x0][0x40c] ;  /* 0x00010300ff970b82 */ /* 0x000e220000000800 */
[----:B-1----:R-:W-:Y:S01]  /*1940*/  @P0 FMUL.FTZ R0, R136, R141 ;  /* 0x0000008d88000220 */ /* 0x002fe20000410000 */
[--C-:B------:R-:W-:Y:S01]  /*1950*/  @P0 HADD2.F32 R141, -RZ, R10.reuse.H1_H1 ;  /* 0x3000000aff8d0230 */ /* 0x100fe20000004100 */
[----:B------:R-:W-:Y:S01]  /*1960*/  MOV R136, R4 ;  /* 0x0000000400887202 */ /* 0x000fe20000000f00 */
[----:B------:R-:W-:Y:S01]  /*1970*/  @P0 FFMA.FTZ R136, R139, R100, R4 ;  /* 0x000000648b880223 */ /* 0x000fe20000010004 */
[----:B------:R-:W-:Y:S01]  /*1980*/  @P0 FFMA.FTZ R137, R0, R101, R5 ;  /* 0x0000006500890223 */ /* 0x000fe20000010005 */
[----:B------:R-:W-:Y:S01]  /*1990*/  @P0 HADD2.F32 R0, -RZ, R11.H0_H0 ;  /* 0x2000000bff000230 */ /* 0x000fe20000004100 */
[----:B------:R-:W-:Y:S01]  /*19a0*/  MOV R139, R7 ;  /* 0x00000007008b7202 */ /* 0x000fe20000000f00 */
[----:B------:R-:W1:Y:S01]  /*19b0*/  @P0 LDC R142, c[0x0][0x40c] ;  /* 0x00010300ff8e0b82 */ /* 0x000e620000000800 */
[----:B--2---:R-:W-:Y:S01]  /*19c0*/  @P0 FMUL.FTZ R148, R140, R149 ;  /* 0x000000958c940220 */ /* 0x004fe20000410000 */
[----:B------:R-:W-:-:S03]  /*19d0*/  @P0 HADD2.F32 R140, -RZ, R10.H0_H0 ;  /* 0x2000000aff8c0230 */ /* 0x000fc60000004100 */
[----:B------:R-:W-:-:S03]  /*19e0*/  @P0 FFMA.FTZ R139, R148, R103, R7 ;  /* 0x00000067948b0223 */ /* 0x000fc60000010007 */
[----:B------:R-:W2:Y:S01]  /*19f0*/  @P0 LDC R153, c[0x0][0x40c] ;  /* 0x00010300ff990b82 */ /* 0x000ea20000000800 */
[----:B---3--:R-:W-:Y:S01]  /*1a00*/  @P0 FMUL.FTZ R143, R138, R143 ;  /* 0x0000008f8a8f0220 */ /* 0x008fe20000410000 */
[----:B------:R-:W-:-:S03]  /*1a10*/  MOV R138, R6 ;  /* 0x00000006008a7202 */ /* 0x000fc60000000f00 */
[----:B------:R-:W-:Y:S01]  /*1a20*/  @P0 FFMA.FTZ R138, R143, R102, R6 ;  /* 0x000000668f8a0223 */ /* 0x000fe20000010006 */
[----:B------:R-:W-:Y:S01]  /*1a30*/  MOV R143, R111 ;  /* 0x0000006f008f7202 */ /* 0x000fe20000000f00 */
[----:B0-----:R-:W-:Y:S01]  /*1a40*/  @P0 FMUL.FTZ R151, R140, R151 ;  /* 0x000000978c970220 */ /* 0x001fe20000410000 */
[----:B------:R-:W-:-:S03]  /*1a50*/  MOV R140, R108 ;  /* 0x0000006c008c7202 */ /* 0x000fc60000000f00 */
[----:B------:R-:W-:Y:S01]  /*1a60*/  @P0 FFMA.FTZ R140, R151, R104, R108 ;  /* 0x00000068978c0223 */ /* 0x000fe2000001006c */
[----:B-1----:R-:W-:Y:S01]  /*1a70*/  @P0 FMUL.FTZ R150, R141, R142 ;  /* 0x0000008e8d960220 */ /* 0x002fe20000410000 */
[----:B------:R-:W-:Y:S02]  /*1a80*/  MOV R141, R109 ;  /* 0x0000006d008d7202 */ /* 0x000fe40000000f00 */
[----:B------:R-:W-:Y:S01]  /*1a90*/  MOV R142, R110 ;  /* 0x0000006e008e7202 */ /* 0x000fe20000000f00 */
[----:B------:R-:W-:Y:S01]  /*1aa0*/  @P0 FFMA.FTZ R141, R150, R105, R109 ;  /* 0x00000069968d0223 */ /* 0x000fe2000001006d */
[----:B--2---:R-:W-:-:S04]  /*1ab0*/  @P0 FMUL.FTZ R153, R0, R153 ;  /* 0x0000009900990220 */ /* 0x004fc80000410000 */
[----:B------:R-:W-:Y:S01]  /*1ac0*/  @P0 FFMA.FTZ R142, R153, R106, R110 ;  /* 0x0000006a998e0223 */ /* 0x000fe2000001006e */
[----:B------:R-:W-:Y:S06]  /*1ad0*/  @!P0 BRA `(.L_x_19069) ;  /* 0x0000000000a48947 */ /* 0x000fec0003800000 */
[----:B------:R-:W-:-:S05]  /*1ae0*/  HADD2.F32 R0, -RZ, R11.H1_H1 ;  /* 0x3000000bff007230 */ /* 0x000fca0000004100 */
[----:B------:R-:W-:-:S04]  /*1af0*/  FMUL.FTZ R0, R0, UR12 ;  /* 0x0000000c00007c20 */ /* 0x000fc80008410000 */
[----:B------:R-:W-:Y:S01]  /*1b00*/  FFMA.FTZ R143, R0, R107, R111 ;  /* 0x0000006b008f7223 */ /* 0x000fe2000001006f */
[----:B------:R-:W-:Y:S06]  /*1b10*/  BRA `(.L_x_19069) ;  /* 0x0000000000947947 */ /* 0x000fec0003800000 */
.L_x_19068:
[----:B------:R-:W0:Y:S01]  /*1b20*/  @P1 LDC R137, c[0x0][0x40c] ;  /* 0x00010300ff891b82 */ /* 0x000e220000000800 */
[--C-:B-----5:R-:W-:Y:S02]  /*1b30*/  @P1 HADD2.F32 R0, -RZ, R8.reuse.H0_H0 ;  /* 0x20000008ff001230 */ /* 0x120fe40000004100 */
[----:B------:R-:W-:Y:S02]  /*1b40*/  @P1 HADD2.F32 R136, -RZ, R8.H1_H1 ;  /* 0x30000008ff881230 */ /* 0x000fe40000004100 */
[--C-:B--2---:R-:W-:Y:S02]  /*1b50*/  @P1 HADD2.F32 R138, -RZ, R9.reuse.H0_H0 ;  /* 0x20000009ff8a1230 */ /* 0x104fe40000004100 */
[----:B------:R-:W-:Y:S01]  /*1b60*/  @P1 HADD2.F32 R140, -RZ, R9.H1_H1 ;  /* 0x30000009ff8c1230 */ /* 0x000fe20000004100 */
[----:B------:R-:W1:Y:S08]  /*1b70*/  @P1 LDC R139, c[0x0][0x40c] ;  /* 0x00010300ff8b1b82 */ /* 0x000e700000000800 */
[----:B------:R-:W2:Y:S08]  /*1b80*/  @P1 LDC R141, c[0x0][0x40c] ;  /* 0x00010300ff8d1b82 */ /* 0x000eb00000000800 */
[----:B------:R-:W3:Y:S01]  /*1b90*/  @P1 LDC R143, c[0x0][0x40c] ;  /* 0x00010300ff8f1b82 */ /* 0x000ee20000000800 */
[----:B0-----:R-:W-:-:S07]  /*1ba0*/  @P1 FMUL.FTZ R137, R0, R137 ;  /* 0x0000008900891220 */ /* 0x001fce0000410000 */
[----:B------:R-:W0:Y:S01]  /*1bb0*/  @P1 LDC R142, c[0x0][0x40c] ;  /* 0x00010300ff8e1b82 */ /* 0x000e220000000800 */
[----:B-1----:R-:W-:Y:S01]  /*1bc0*/  @P1 FMUL.FTZ R0, R136, R139 ;  /* 0x0000008b88001220 */ /* 0x002fe20000410000 */
[----:B------:R-:W-:Y:S02]  /*1bd0*/  @P1 HADD2.F32 R139, -RZ, R10.H1_H1 ;  /* 0x3000000aff8b1230 */ /* 0x000fe40000004100 */
[----:B------:R-:W-:-:S04]  /*1be0*/  HFMA2 R136, -RZ, RZ, 0, 0 ;  /* 0x00000000ff887431 */ /* 0x000fc800000001ff */
[----:B------:R-:W1:Y:S01]  /*1bf0*/  @P1 LDC R149, c[0x0][0x40c] ;  /* 0x00010300ff951b82 */ /* 0x000e620000000800 */
[----:B--2---:R-:W-:Y:S01]  /*1c00*/  @P1 FMUL.FTZ R141, R138, R141 ;  /* 0x0000008d8a8d1220 */ /* 0x004fe20000410000 */
[----:B------:R-:W-:Y:S02]  /*1c10*/  @P1 HADD2.F32 R138, -RZ, R10.H0_H0 ;  /* 0x2000000aff8a1230 */ /* 0x000fe40000004100 */
[----:B------:R-:W-:Y:S01]  /*1c20*/  @P1 FMUL.FTZ R136, R137, R100 ;  /* 0x0000006489881220 */ /* 0x000fe20000410000 */
[----:B------:R-:W-:Y:S01]  /*1c30*/  MOV R137, RZ ;  /* 0x000000ff00897202 */ /* 0x000fe20000000f00 */
[----:B------:R-:W-:Y:S02]  /*1c40*/  @P1 FMUL.FTZ R137, R0, R101 ;  /* 0x0000006500891220 */ /* 0x000fe40000410000 */
        /* <DEDUP_REMOVED lines=11> */
[----:B------:R-:W-:Y:S01]  /*1d00*/  @P1 FMUL.FTZ R140, R149, R104 ;  /* 0x00000068958c1220 */ /* 0x000fe20000410000 */
[----:B--2---:R-:W-:Y:S01]  /*1d10*/  @P1 FMUL.FTZ R151, R143, R150 ;  /* 0x000000968f971220 */ /* 0x004fe20000410000 */
[----:B------:R-:W-:Y:S01]  /*1d20*/  @P1 FMUL.FTZ R141, R148, R105 ;  /* 0x00000069948d1220 */ /* 0x000fe20000410000 */
[----:B---3--:R-:W-:Y:S01]  /*1d30*/  @P1 FMUL.FTZ R150, R142, R153 ;  /* 0x000000998e961220 */ /* 0x008fe20000410000 */
[----:B------:R-:W-:-:S02]  /*1d40*/  CS2R R142, SRZ ;  /* 0x00000000008e7805 */ /* 0x000fc4000001ff00 */
[----:B------:R-:W-:Y:S01]  /*1d50*/  @P1 FMUL.FTZ R142, R151, R106 ;  /* 0x0000006a978e1220 */ /* 0x000fe20000410000 */
[----:B------:R-:W-:-:S07]  /*1d60*/  @P1 FMUL.FTZ R143, R150, R107 ;  /* 0x0000006b968f1220 */ /* 0x000fce0000410000 */
.L_x_19069:
        /* <DEDUP_REMOVED lines=133> */
.L_x_19071:
[----:B------:R-:W-:Y:S05]  /*25c0*/  BSYNC.RECONVERGENT B0 ;  /* 0x0000000000007941 */ /* 0x000fea0003800200 */
.L_x_19070:
        /* <DEDUP_REMOVED lines=13> */
.L_x_19073:
[----:B------:R-:W-:Y:S05]  /*26a0*/  BSYNC.RECONVERGENT B0 ;  /* 0x0000000000007941 */ /* 0x000fea0003800200 */
.L_x_19072:
        /* <DEDUP_REMOVED lines=44> */
[----:B------:R-:W0:Y:S03]  /*2970*/  MUFU.RCP R150, R150 ;  /* 0x0000009600967308 */ /* 0x000e260000001000 */
[C---:B------:R-:W-:Y:S01]  /*2980*/  FMUL.FTZ R152, R151.reuse, R152 ;  /* 0x0000009897987220 */ /* 0x040fe20000410000 */
[----:B------:R-:W-:-:S02]  /*2990*/  FFMA.FTZ R151, R151, R156, R148 ;  /* 0x0000009c97977223 */ /* 0x000fc40000010094 */
[----:B------:R-:W1:Y:S01]  /*29a0*/  @!P0 LDC.64 R148, c[0x0][0x3c8] ;  /* 0x0000f200ff948b82 */ /* 0x000e620000000a00 */
[----:B------:R-:W-:Y:S01]  /*29b0*/  FMUL.FTZ R152, R152, R147 ;  /* 0x0000009398987220 */ /* 0x000fe20000410000 */
[----:B--2---:R-:W-:-:S06]  /*29c0*/  FADD.FTZ R147, R145, R144 ;  /* 0x0000009091937221 */ /* 0x004fcc0000010000 */
[----:B------:R-:W2:Y:S01]  /*29d0*/  @!P0 LDC.64 R144, c[0x0][0x3c0] ;  /* 0x0000f000ff908b82 */ /* 0x000ea20000000a00 */
[C---:B0-----:R-:W-:Y:S01]  /*29e0*/  FMUL.FTZ R151, R150.reuse, R151 ;  /* 0x0000009796977220 */ /* 0x041fe20000410000 */
[----:B------:R-:W-:-:S06]  /*29f0*/  FFMA.FTZ R147, R150, R152, R147 ;  /* 0x0000009896937223 */ /* 0x000fcc0000010093 */
[----:B------:R-:W0:Y:S01]  /*2a00*/  LDC R150, c[0x0][0x448] ;  /* 0x00011200ff967b82 */ /* 0x000e220000000800 */
[----:B------:R-:W3:Y:S04]  /*2a10*/  SHFL.IDX PT, R151, R151, RZ, 0x1f ;  /* 0x00001fff97977589 */ /* 0x000ee800000e0000 */
[----:B------:R-:W0:Y:S01]  /*2a20*/  SHFL.IDX PT, R147, R147, RZ, 0x1f ;  /* 0x00001fff93937589 */ /* 0x000e2200000e0000 */
[----:B-1----:R-:W-:-:S04]  /*2a30*/  @!P0 IMAD.WIDE R148, R2, 0x4, R148 ;  /* 0x0000000402948825 */ /* 0x002fc800078e0294 */
[----:B--2---:R-:W-:-:S04]  /*2a40*/  @!P0 IMAD.WIDE R144, R2, 0x4, R144 ;  /* 0x0000000402908825 */ /* 0x004fc800078e0290 */
[----:B---3--:R-:W-:Y:S01]  /*2a50*/  FMUL.FTZ R152, R151, R151 ;  /* 0x0000009797987220 */ /* 0x008fe20000410000 */
[----:B------:R1:W-:Y:S01]  /*2a60*/  @!P0 STG.E desc[UR6][R144.64], R151 ;  /* 0x0000009790008986 */ /* 0x0003e2000c101906 */
[----:B0-----:R-:W-:-:S03]  /*2a70*/  FFMA.FTZ R150, R147, UR11, R150 ;  /* 0x0000000b93967c23 */ /* 0x001fc60008010096 */
[----:B------:R-:W-:-:S05]  /*2a80*/  FSEL R153, R152, RZ, P1 ;  /* 0x000000ff98997208 */ /* 0x000fca0000800000 */
[----:B------:R-:W-:-:S04]  /*2a90*/  FADD.FTZ R150, R150, R153 ;  /* 0x0000009996967221 */ /* 0x000fc80000010000 */
[----:B------:R-:W0:Y:S02]  /*2aa0*/  MUFU.RSQ R162, R150 ;  /* 0x0000009600a27308 */ /* 0x000e240000001400 */
[----:B0-----:R1:W-:Y:S01]  /*2ab0*/  @!P0 STG.E desc[UR6][R148.64], R162 ;  /* 0x000000a294008986 */ /* 0x0013e2000c101906 */
[----:B------:R-:W-:-:S13]  /*2ac0*/  ISETP.GE.AND P0, PT, R146, 0x1, PT ;  /* 0x000000019200780c */ /* 0x000fda0003f06270 */
[----:B-1----:R-:W-:Y:S05]  /*2ad0*/  @!P0 BRA `(.L_x_19074) ;  /* 0x0000000800088947 */ /* 0x002fea0003800000 */
        /* <DEDUP_REMOVED lines=20> */
[----:B------:R-:W-:Y:S01]  /*2c20*/  FADD.FTZ R150, -R144, R117 ;  /* 0x0000007590967221 */ /* 0x000fe20000010100 */
        /* <DEDUP_REMOVED lines=8> */
[----:B------:R-:W-:Y:S01]  /*2cb0*/  FADD.FTZ R126, -R144, R126 ;  /* 0x0000007e907e7221 */ /* 0x000fe20000010100 */
[C---:B------:R-:W-:Y:S01]  /*2cc0*/  FMUL.FTZ R115, R162.reuse, R118 ;  /* 0x00000076a2737220 */ /* 0x040fe20000410000 */
[C---:B------:R-:W-:Y:S01]  /*2cd0*/  IADD3 R123, PT, PT, R3.reuse, 0x100, RZ ;  /* 0x00000100037b7810 */ /* 0x040fe20007ffe0ff */
[C---:B------:R-:W-:Y:S01]  /*2ce0*/  FMUL.FTZ R118, R162.reuse, R119 ;  /* 0x00000077a2767220 */ /* 0x040fe20000410000 */
[C---:B------:R-:W-:Y:S01]  /*2cf0*/  IADD3 R125, PT, PT, R3.reuse, 0x200, RZ ;  /* 0x00000200037d7810 */ /* 0x040fe20007ffe0ff */
[C---:B------:R-:W-:Y:S01]  /*2d00*/  FMUL.FTZ R114, R162.reuse, R147 ;  /* 0x00000093a2727220 */ /* 0x040fe20000410000 */
[----:B------:R-:W-:Y:S01]  /*2d10*/  IADD3 R127, PT, PT, R3, 0x300, RZ ;  /* 0x00000300037f7810 */ /* 0x000fe20007ffe0ff */
[----:B------:R-:W-:Y:S01]  /*2d20*/  FMUL.FTZ R117, R162, R148 ;  /* 0x00000094a2757220 */ /* 0x000fe20000410000 */
        /* <DEDUP_REMOVED lines=23> */
[C---:B------:R-:W-:Y:S01]  /*2ea0*/  FADD.FTZ R141, -R144.reuse, R141 ;  /* 0x0000008d908d7221 */ /* 0x040fe20000010100 */
[----:B------:R-:W-:Y:S01]  /*2eb0*/  FADD.FTZ R161, -R144, R142 ;  /* 0x0000008e90a17221 */ /* 0x000fe20000010100 */
[----:B------:R-:W-:Y:S01]  /*2ec0*/  FFMA.FTZ R3, R114, R13, R45 ;  /* 0x0000000d72037223 */ /* 0x000fe2000001002d */
[----:B------:R-:W-:-:S04]  /*2ed0*/  IMAD.WIDE.U32 R126, R127, 0x10, R112 ;  /* 0x000000107f7e7825 */ /* 0x000fc800078e0070 */
[----:B------:R-:W-:Y:S01]  /*2ee0*/  FFMA.FTZ R113, R117, R14, R46 ;  /* 0x0000000e75717223 */ /* 0x000fe2000001002e */
[----:B------:R-:W-:Y:S01]  /*2ef0*/  FADD.FTZ R144, -R144, R143 ;  /* 0x0000008f90907221 */ /* 0x000fe20000010100 */
        /* <DEDUP_REMOVED lines=49> */
[----:B------:R0:W-:Y:S01]  /*3210*/  STG.E.128 desc[UR6][R120.64], R112 ;  /* 0x0000007078007986 */ /* 0x0001e2000c101d06 */
[----:B------:R-:W-:-:S02]  /*3220*/  F2FP.F16.F32.PACK_AB R118, R133, R118 ;  /* 0x000000768576723e */ /* 0x000fc400000000ff */
[----:B------:R-:W-:Y:S02]  /*3230*/  F2FP.F16.F32.PACK_AB R117, R130, R117 ;  /* 0x000000758275723e */ /* 0x000fe400000000ff */
[----:B------:R-:W-:Y:S02]  /*3240*/  F2FP.F16.F32.PACK_AB R116, R3, R116 ;  /* 0x000000740374723e */ /* 0x000fe400000000ff */
[----:B------:R-:W-:Y:S02]  /*3250*/  F2FP.F16.F32.PACK_AB R131, R136, R157 ;  /* 0x0000009d8883723e */ /* 0x000fe400000000ff */
[----:B------:R-:W-:Y:S01]  /*3260*/  F2FP.F16.F32.PACK_AB R130, R156, R155 ;  /* 0x0000009b9c82723e */ /* 0x000fe200000000ff */
[----:B------:R0:W-:Y:S01]  /*3270*/  STG.E.128 desc[UR6][R122.64], R116 ;  /* 0x000000747a007986 */ /* 0x0001e2000c101d06 */
[----:B------:R-:W-:Y:S02]  /*3280*/  F2FP.F16.F32.PACK_AB R129, R154, R153 ;  /* 0x000000999a81723e */ /* 0x000fe400000000ff */
[----:B------:R-:W-:-:S02]  /*3290*/  F2FP.F16.F32.PACK_AB R128, R152, R151 ;  /* 0x000000979880723e */ /* 0x000fc400000000ff */
[----:B------:R-:W-:Y:S02]  /*32a0*/  F2FP.F16.F32.PACK_AB R141, R140, R159 ;  /* 0x0000009f8c8d723e */ /* 0x000fe400000000ff */
[----:B------:R-:W-:Y:S01]  /*32b0*/  F2FP.F16.F32.PACK_AB R143, R144, R161 ;  /* 0x000000a1908f723e */ /* 0x000fe200000000ff */
[----:B------:R0:W-:Y:S01]  /*32c0*/  STG.E.128 desc[UR6][R124.64], R128 ;  /* 0x000000807c007986 */ /* 0x0001e2000c101d06 */
[----:B------:R-:W-:Y:S02]  /*32d0*/  F2FP.F16.F32.PACK_AB R142, R142, R137 ;  /* 0x000000898e8e723e */ /* 0x000fe400000000ff */
[----:B------:R-:W-:-:S05]  /*32e0*/  F2FP.F16.F32.PACK_AB R140, R138, R135 ;  /* 0x000000878a8c723e */ /* 0x000fca00000000ff */
[----:B------:R0:W-:Y:S02]  /*32f0*/  STG.E.128 desc[UR6][R126.64], R140 ;  /* 0x0000008c7e007986 */ /* 0x0001e4000c101d06 */
.L_x_19074:
[----:B0-----:R-:W0:Y:S01]  /*3300*/  LDC.64 R112, c[0x0][0x380] ;  /* 0x0000e000ff707b82 */ /* 0x001e220000000a00 */
[----:B------:R-:W-:Y:S01]  /*3310*/  UPLOP3.LUT UP0, UPT, UPT, UPT, UP0, 0x40, 0x4 ;  /* 0x000000000004789c */ /* 0x000fe20003f0e800 */
[----:B0-----:R-:W-:-:S04]  /*3320*/  IADD3 R2, PT, PT, R2, R112, RZ ;  /* 0x0000007002027210 */ /* 0x001fc80007ffe0ff */
[----:B------:R-:W-:-:S13]  /*3330*/  ISETP.GE.AND P0, PT, R2, R113, PT ;  /* 0x000000710200720c */ /* 0x000fda0003f06270 */
[----:B------:R-:W-:Y:S05]  /*3340*/  @!P0 BRA `(.L_x_19075) ;  /* 0xffffffd0007c8947 */ /* 0x000fea000383ffff */
[----:B------:R-:W-:Y:S05]  /*3350*/  EXIT ;  /* 0x000000000000794d */ /* 0x000fea0003800000 */
.L_x_19076:
        /* <DEDUP_REMOVED lines=10> */
.L_x_27579:


//--------------------- .text._ZN10layer_norm13ln_fwd_kernelINS_13Kernel_traitsIf6__halffS2_fjLj8192ELj1ELj1ELj8ELj16ENS_18Kernel_traits_baseILj8192EfS2_fS2_fjLj256EEEEELb1ELb0ELb0ELb0EEEvNS_9FwdParamsE --------------------------
	.section	.text._ZN10layer_norm13ln_fwd_kernelINS_13Kernel_traitsIf6__halffS2_fjLj8192ELj1ELj1ELj8ELj16ENS_18Kernel_traits_baseILj8192EfS2_fS2_fjLj256EEEEELb1ELb0ELb0ELb0EEEvNS_9FwdParamsE,"ax",@progbits
	.align	128
        .global         _ZN10layer_norm13ln_fwd_kernelINS_13Kernel_traitsIf6__halffS2_fjLj8192ELj1ELj1ELj8ELj16ENS_18Kernel_traits_baseILj8192EfS2_fS2_fjLj256EEEEELb1ELb0ELb0ELb0EEEvNS_9FwdParamsE
        .type           _ZN10layer_norm13ln_fwd_kernelINS_13Kernel_traitsIf6__halffS2_fjLj8192ELj1ELj1ELj8ELj16ENS_18Kernel_traits_baseILj8192EfS2_fS2_fjLj256EEEEELb1ELb0ELb0ELb0EEEvNS_9FwdParamsE,@function
        .size           _ZN10layer_norm13ln_fwd_kernelINS_13Kernel_traitsIf6__halffS2_fjLj8192ELj1ELj1ELj8ELj16ENS_18Kernel_traits_baseILj8192EfS2_fS2_fjLj256EEEEELb1ELb0ELb0ELb0EEEvNS_9FwdParamsE,(.L_x_27580 - _ZN10layer_norm13ln_fwd_kernelINS_13Kernel_traitsIf6__halffS2_fjLj8192ELj1ELj1ELj8ELj16ENS_18Kernel_traits_baseILj8192EfS2_fS2_fjLj256EEEEELb1ELb0ELb0ELb0EEEvNS_9FwdParamsE)
        .other          _ZN10layer_norm13ln_fwd_kernelINS_13Kernel_traitsIf6__halffS2_fjLj8192ELj1ELj1ELj8ELj16ENS_18Kernel_traits_baseILj8192EfS2_fS2_fjLj256EEEEELb1ELb0ELb0ELb0EEEvNS_9FwdParamsE,@"STO_CUDA_ENTRY STV_DEFAULT"
_ZN10layer_norm13ln_fwd_kernelINS_13Kernel_traitsIf6__halffS2_fjLj8192ELj1ELj1ELj8ELj16ENS_18Kernel_traits_baseILj8192EfS2_fS2_fjLj256EEEEELb1ELb0ELb0ELb0EEEvNS_9FwdParamsE:
.text._ZN10layer_norm13ln_fwd_kernelINS_13Kernel_traitsIf6__halffS2_fjLj8192ELj1ELj1ELj8ELj16ENS_18Kernel_traits_baseILj8192EfS2_fS2_fjLj256EEEEELb1ELb0ELb0ELb0EEEvNS_9FwdParamsE:
        /* <DEDUP_REMOVED lines=93> */
.L_x_19078:
        /* <DEDUP_REMOVED lines=39> */
.L_x_19079:
[----:B------:R-:W-:Y:S05]  /*0840*/  BSYNC.RECONVERGENT B0 ;  /* 0x0000000000007941 */ /* 0x000fea0003800200 */
.L_x_19077:
        /* <DEDUP_REMOVED lines=94> */
.L_x_19427:
        /* <DEDUP_REMOVED lines=8> */
[----:B------:R-:W-:Y:S01]  /*0eb0*/  PLOP3.LUT P1, PT, PT, PT, UP0, 0x80, 0x8 ;  /* 0x000000000008781c */ /* 0x000fe20003f2f008 */
[----:B------:R-:W0:Y:S01]  /*0ec0*/  S2R R83, SR_TID.X ;  /* 0x0000000000537919 */ /* 0x000e220000002100 */
[----:B------:R-:W-:Y:S01]  /*0ed0*/  ISETP.GE.U32.AND P2, PT, R11, 0x100, PT ;  /* 0x000001000b00780c */ /* 0x000fe20003f46070 */
[----:B------:R-:W-:Y:S01]  /*0ee0*/  USHF.R.S32.HI UR5, URZ, 0x1f, UR4 ;  /* 0x0000001fff057899 */ /* 0x000fe20008011404 */
[----:B------:R-:W-:Y:S02]  /*0ef0*/  BSSY.RECONVERGENT B0, `(.L_x_19080) ;  /* 0x0000622000007945 */ /* 0x000fe40003800200 */
[----:B------:R-:W-:Y:S01]  /*0f00*/  P2R R121, PR, RZ, 0x4 ;  /* 0x00000004ff797803 */ /* 0x000fe20000000000 */
[----:B------:R-:W-:-:S03]  /*0f10*/  ULEA.HI UR5, UR5, UR4, URZ, 0x3 ;  /* 0x0000000405057291 */ /* 0x000fc6000f8f18ff */
[----:B------:R-:W-:-:S03]  /*0f20*/  UMOV UR4, 0x3f800000 ;  /* 0x3f80000000047882 */ /* 0x000fc60000000000 */
[----:B------:R-:W-:Y:S02]  /*0f30*/  IMAD.U32 R82, RZ, RZ, UR5 ;  /* 0x00000005ff527e24 */ /* 0x000fe4000f8e00ff */
[----:B--2---:R-:W-:-:S05]  /*0f40*/  @P0 HADD2.F32 R0, -RZ, R80.H0_H0 ;  /* 0x20000050ff000230 */ /* 0x004fca0000004100 */
[----:B------:R-:W-:Y:S02]  /*0f50*/  @P1 R2UR UR4, R0 ;  /* 0x00000000000412ca */ /* 0x000fe400000e0000 */
[----:B0-----:R-:W-:-:S05]  /*0f60*/  LEA.HI.SX32 R0, R82, R83, 0x1d ;  /* 0x0000005352007211 */ /* 0x001fca00078feaff */
[----:B------:R-:W-:Y:S01]  /*0f70*/  IMAD.MOV.U32 R92, RZ, RZ, R0 ;  /* 0x000000ffff5c7224 */ /* 0x000fe200078e0000 */
[----:B------:R-:W-:Y:S07]  /*0f80*/  @!P2 BRA `(.L_x_19081) ;  /* 0x000000600060a947 */ /* 0x000fee0003800000 */
        /* <DEDUP_REMOVED lines=21> */
.L_x_27412:
[----:B------:R-:W-:Y:S05]  /*10e0*/  BRX R92 -0x10f0                                        (*"BRANCH_TARGETS .L_x_27413,.L_x_27414,.L_x_27415"*) ;  /* 0xffffffec5cc47949 */ /* 0x000fea000383ffff */
.L_x_27415:
[----:B------:R-:W-:Y:S01]  /*10f0*/  VIADD R94, R5, 0x1 ;  /* 0x00000001055e7836 */ /* 0x000fe20000000000 */
[----:B------:R-:W-:Y:S01]  /*1100*/  MOV R92, R2 ;  /* 0x00000002005c7202 */ /* 0x000fe20000000f00 */
[----:B------:R-:W-:Y:S01]  /*1110*/  IMAD.MOV.U32 R95, RZ, RZ, R7 ;  /* 0x000000ffff5f7224 */ /* 0x000fe200078e0007 */
[----:B------:R-:W-:Y:S06]  /*1120*/  BRA `(.L_x_19084) ;  /* 0x00000004002c7947 */ /* 0x000fec0003800000 */
.L_x_27413:
[----:B------:R-:W-:Y:S02]  /*1130*/  HFMA2 R94, -RZ, RZ, 0, 1.78813934326171875e-07 ;  /* 0x00000003ff5e7431 */ /* 0x000fe400000001ff */
[----:B------:R-:W-:Y:S02]  /*1140*/  IMAD.MOV.U32 R92, RZ, RZ, R2 ;  /* 0x000000ffff5c7224 */ /* 0x000fe400078e0002 */
[----:B------:R-:W-:Y:S01]  /*1150*/  IMAD.MOV.U32 R95, RZ, RZ, R6 ;  /* 0x000000ffff5f7224 */ /* 0x000fe200078e0006 */
[----:B------:R-:W-:Y:S06]  /*1160*/  BRA `(.L_x_19084) ;  /* 0x00000004001c7947 */ /* 0x000fec0003800000 */
.L_x_27414:
        /* <DEDUP_REMOVED lines=13> */
.L_x_19086:
[----:B------:R-:W-:Y:S05]  /*1240*/  BSYNC.RECONVERGENT B2 ;  /* 0x0000000000027941 */ /* 0x000fea0003800200 */
.L_x_19085:
        /* <DEDUP_REMOVED lines=57> */
.L_x_19084:
[----:B------:R-:W-:Y:S05]  /*15e0*/  BSYNC.RECONVERGENT B1 ;  /* 0x0000000000017941 */ /* 0x000fea0003800200 */
.L_x_19083:
        /* <DEDUP_REMOVED lines=8> */
[----:B------:R-:W-:Y:S01]  /*1670*/  FMUL.FTZ R2, R95, UR4 ;  /* 0x000000045f027c20 */ /* 0x000fe20008410000 */
[----:B------:R-:W-:-:S03]  /*1680*/  HFMA2 R95, -RZ, RZ, 0, 1.1920928955078125e-07 ;  /* 0x00000002ff5f7431 */ /* 0x000fc600000001ff */
        /* <DEDUP_REMOVED lines=16> */
.L_x_19089:
        /* <DEDUP_REMOVED lines=13> */
.L_x_19091:
[----:B------:R-:W-:Y:S05]  /*1860*/  BSYNC.RECONVERGENT B2 ;  /* 0x0000000000027941 */ /* 0x000fea0003800200 */
.L_x_19090:
        /* <DEDUP_REMOVED lines=58> */
.L_x_19088:
[----:B------:R-:W-:Y:S05]  /*1c10*/  BSYNC.RECONVERGENT B1 ;  /* 0x0000000000017941 */ /* 0x000fea0003800200 */
.L_x_19087:
        /* <DEDUP_REMOVED lines=22> */
.L_x_19094:
        /* <DEDUP_REMOVED lines=13> */
.L_x_19096:
[----:B------:R-:W-:Y:S05]  /*1e50*/  BSYNC.RECONVERGENT B2 ;  /* 0x0000000000027941 */ /* 0x000fea0003800200 */
.L_x_19095:
        /* <DEDUP_REMOVED lines=58> */
.L_x_19093:
[----:B------:R-:W-:Y:S05]  /*2200*/  BSYNC.RECONVERGENT B1 ;  /* 0x0000000000017941 */ /* 0x000fea0003800200 */
.L_x_19092:
[----:B------:R-:W-:Y:S01]  /*2210*/  I2FP.F32.U32 R80, R5 ;  /* 0x0000000500507245 */ /* 0x000fe20000201000 */
[----:B------:R-:W-:Y:S01]  /*2220*/  HADD2.F32 R94, -RZ, R81.H0_H0 ;  /* 0x20000051ff5e7230 */ /* 0x000fe20000004100 */
[----:B------:R-:W-:Y:S01]  /*2230*/  ISETP.NE.AND P2, PT, R114, 0x1, PT ;  /* 0x000000017200780c */ /* 0x000fe20003f45270 */
[----:B------:R-:W-:Y:S02]  /*2240*/  BSSY.RECONVERGENT B1, `(.L_x_19097) ;  /* 0x000005b000017945 */ /* 0x000fe40003800200 */
        /* <DEDUP_REMOVED lines=18> */
.L_x_19099:
        /* <DEDUP_REMOVED lines=13> */
.L_x_19101:
[----:B------:R-:W-:Y:S05]  /*2440*/  BSYNC.RECONVERGENT B2 ;  /* 0x0000000000027941 */ /* 0x000fea0003800200 */
.L_x_19100:
        /* <DEDUP_REMOVED lines=58> */
.L_x_19098:
[----:B------:R-:W-:Y:S05]  /*27f0*/  BSYNC.RECONVERGENT B1 ;  /* 0x0000000000017941 */ /* 0x000fea0003800200 */
.L_x_19097:
        /* <DEDUP_REMOVED lines=22> */
.L_x_19104:
        /* <DEDUP_REMOVED lines=13> */
.L_x_19106:
[----:B------:R-:W-:Y:S05]  /*2a30*/  BSYNC.RECONVERGENT B2 ;  /* 0x0000000000027941 */ /* 0x000fea0003800200 */
.L_x_19105:
        /* <DEDUP_REMOVED lines=58> */
.L_x_19103:
[----:B------:R-:W-:Y:S05]  /*2de0*/  BSYNC.RECONVERGENT B1 ;  /* 0x0000000000017941 */ /* 0x000fea0003800200 */
.L_x_19102:
        /* <DEDUP_REMOVED lines=22> */
.L_x_19109:
        /* <DEDUP_REMOVED lines=13> */
.L_x_19111:
[----:B------:R-:W-:Y:S05]  /*3020*/  BSYNC.RECONVERGENT B2 ;  /* 0x0000000000027941 */ /* 0x000fea0003800200 */
.L_x_19110:
        /* <DEDUP_REMOVED lines=58> */
.L_x_19108:
[----:B------:R-:W-:Y:S05]  /*33d0*/  BSYNC.RECONVERGENT B1 ;  /* 0x0000000000017941 */ /* 0x000fea0003800200 */
.L_x_19107:
[----:B------:R-:W-:Y:S01]  /*33e0*/  I2FP.F32.U32 R80, R5 ;  /* 0x0000000500507245 */ /* 0x000fe20000201000 */
[----:B------:R-:W-:Y:S01]  /*33f0*/  HADD2.F32 R82, -RZ, R82.H1_H1 ;  /* 0x30000052ff527230 */ /* 0x000fe20000004100 */
        /* <DEDUP_REMOVED lines=20> */
.L_x_19114:
        /* <DEDUP_REMOVED lines=13> */
.L_x_19116:
[----:B------:R-:W-:Y:S05]  /*3610*/  BSYNC.RECONVERGENT B2 ;  /* 0x0000000000027941 */ /* 0x000fea0003800200 */
.L_x_19115:
        /* <DEDUP_REMOVED lines=58> */
.L_x_19113:
[----:B------:R-:W-:Y:S05]  /*39c0*/  BSYNC.RECONVERGENT B1 ;  /* 0x0000000000017941 */ /* 0x000fea0003800200 */
.L_x_19112:
        /* <DEDUP_REMOVED lines=22> */
.L_x_19119:
        /* <DEDUP_REMOVED lines=15> */
.L_x_19121:
[----:B------:R-:W-:Y:S05]  /*3c20*/  BSYNC.RECONVERGENT B2 ;  /* 0x0000000000027941 */ /* 0x000fea0003800200 */
.L_x_19120:
        /* <DEDUP_REMOVED lines=58> */
.L_x_19118:
[----:B------:R-:W-:Y:S05]  /*3fd0*/  BSYNC.RECONVERGENT B1 ;  /* 0x0000000000017941 */ /* 0x000fea0003800200 */
.L_x_19117:
[----:B------:R-:W-:Y:S01]  /*3fe0*/  I2FP.F32.U32 R80, R81 ;  /* 0x0000005100507245 */ /* 0x000fe20000201000 */
[----:B------:R-:W-:-:S04]  /*3ff0*/  HADD2.F32 R83, -RZ, R83.H1_H1 ;  /* 0x30000053ff537230 */ /* 0x000fc80000004100 */
        /* <DEDUP_REMOVED lines=8> */
.L_x_19082:
        /* <DEDUP_REMOVED lines=16> */
.L_x_19125:
        /* <DEDUP_REMOVED lines=13> */
.L_x_19127:
[----:B------:R-:W-:Y:S05]  /*4250*/  BSYNC.RECONVERGENT B2 ;  /* 0x0000000000027941 */ /* 0x000fea0003800200 */
.L_x_19126:
        /* <DEDUP_REMOVED lines=49> */
[----:B------:R-:W-:Y:S02]  /*4570*/  UIADD3 UR5, UPT, UPT, UR8, -0x700cb87f, URZ ;  /* 0x8ff3478108057890 */ /* 0x000fe4000fffe0ff */
        /* <DEDUP_REMOVED lines=8> */
.L_x_19124:
[----:B------:R-:W-:Y:S05]  /*4600*/  BSYNC.RECONVERGENT B1 ;  /* 0x0000000000017941 */ /* 0x000fea0003800200 */
.L_x_19123:
[----:B------:R-:W0:Y:S01]  /*4610*/  LDC R95, c[0x0][0x404] ;  /* 0x00010100ff5f7b82 */ /* 0x000e220000000800 */
[----:B------:R-:W-:Y:S01]  /*4620*/  ISETP.NE.AND P0, PT, R14, 0x1, PT ;  /* 0x000000010e00780c */ /* 0x000fe20003f05270 */
[----:B------:R-:W-:Y:S01]  /*4630*/  IMAD.MOV.U32 R93, RZ, RZ, 0x2f800000 ;  /* 0x2f800000ff5d7424 */ /* 0x000fe200078e00ff */
[----:B------:R-:W-:Y:S01]  /*4640*/  I2FP.F32.U32 R2, R12 ;  /* 0x0000000c00027245 */ /* 0x000fe20000201000 */
[----:B-----5:R-:W-:Y:S01]  /*4650*/  HADD2.F32 R5, -RZ, R80.H0_H0 ;  /* 0x20000050ff057230 */ /* 0x020fe20000004100 */
[----:B------:R-:W-:Y:S01]  /*4660*/  BSSY.RECONVERGENT B1, `(.L_x_19128) ;  /* 0x000005a000017945 */ /* 0x000fe20003800200 */
[----:B------:R-:W-:Y:S02]  /*4670*/  HFMA2 R15, -RZ, RZ, 0, 1.1920928955078125e-07 ;  /* 0x00000002ff0f7431 */ /* 0x000fe400000001ff */
[----:B------:R-:W1:Y:S01]  /*4680*/  LDC R94, c[0x0][0x408] ;  /* 0x00010200ff5e7b82 */ /* 0x000e620000000800 */
[----:B------:R-:W-:Y:S01]  /*4690*/  FFMA.FTZ R2, R2, R93, 1.1641532182693481445e-10 ;  /* 0x2f00000002027423 */ /* 0x000fe2000001005d */
[----:B------:R-:W-:Y:S01]  /*46a0*/  FMUL.FTZ R13, R5, UR4 ;  /* 0x00000004050d7c20 */ /* 0x000fe20008410000 */
[----:B------:R-:W-:-:S03]  /*46b0*/  IMAD.MOV.U32 R5, RZ, RZ, R4 ;  /* 0x000000ffff057224 */ /* 0x000fc600078e0004 */
        /* <DEDUP_REMOVED lines=12> */
.L_x_19130:
        /* <DEDUP_REMOVED lines=13> */
.L_x_19132:
[----:B------:R-:W-:Y:S05]  /*4850*/  BSYNC.RECONVERGENT B2 ;  /* 0x0000000000027941 */ /* 0x000fea0003800200 */
.L_x_19131:
        /* <DEDUP_REMOVED lines=58> */
.L_x_19129:
[----:B------:R-:W-:Y:S05]  /*4c00*/  BSYNC.RECONVERGENT B1 ;  /* 0x0000000000017941 */ /* 0x000fea0003800200 */
.L_x_19128:
[----:B------:R-:W-:Y:S01]  /*4c10*/  ISETP.NE.AND P1, PT, R15, 0x1, PT ;  /* 0x000000010f00780c */ /* 0x000fe20003f25270 */
[----:B------:R-:W-:Y:S01]  /*4c20*/  HADD2.F32 R80, -RZ, R80.H1_H1 ;  /* 0x30000050ff507230 */ /* 0x000fe20000004100 */
[----:B------:R-:W-:Y:S01]  /*4c30*/  I2FP.F32.U32 R14, R5 ;  /* 0x00000005000e7245 */ /* 0x000fe20000201000 */
[----:B------:R-:W-:Y:S01]  /*4c40*/  BSSY.RECONVERGENT B1, `(.L_x_19133) ;  /* 0x0000058000017945 */ /* 0x000fe20003800200 */
[----:B------:R-:W-:Y:S02]  /*4c50*/  IMAD.MOV.U32 R5, RZ, RZ, R4 ;  /* 0x000000ffff057224 */ /* 0x000fe400078e0004 */
[----:B------:R-:W-:Y:S01]  /*4c60*/  FMUL.FTZ R13, R80, UR4 ;  /* 0x00000004500d7c20 */ /* 0x000fe20008410000 */
        /* <DEDUP_REMOVED lines=13> */
.L_x_19135:
        /* <DEDUP_REMOVED lines=13> */
.L_x_19137:
[----:B------:R-:W-:Y:S05]  /*4e10*/  BSYNC.RECONVERGENT B2 ;  /* 0x0000000000027941 */ /* 0x000fea0003800200 */
.L_x_19136:
        /* <DEDUP_REMOVED lines=56> */
[----:B------:R-:W-:Y:S02]  /*51a0*/  LOP3.LUT R6, R6, UR20, R15, 0x96, !PT ;  /* 0x0000001406067c12 */ /* 0x000fe4000f8e960f */
[----:B------:R-:W-:-:S07]  /*51b0*/  MOV R92, R14 ;  /* 0x0000000e005c7202 */ /* 0x000fce0000000f00 */
.L_x_19134:
[----:B------:R-:W-:Y:S05]  /*51c0*/  BSYNC.RECONVERGENT B1 ;  /* 0x0000000000017941 */ /* 0x000fea0003800200 */
.L_x_19133:
[----:B------:R-:W-:Y:S01]  /*51d0*/  ISETP.NE.AND P2, PT, R80, 0x1, PT ;  /* 0x000000015000780c */ /* 0x000fe20003f45270 */
[----:B------:R-:W-:Y:S01]  /*51e0*/  BSSY.RECONVERGENT B1, `(.L_x_19138) ;  /* 0x000005a000017945 */ /* 0x000fe20003800200 */
[----:B------:R-:W-:Y:S01]  /*51f0*/  I2FP.F32.U32 R14, R5 ;  /* 0x00000005000e7245 */ /* 0x000fe20000201000 */
[----:B------:R-:W-:Y:S02]  /*5200*/  HADD2.F32 R5, -RZ, R81.H0_H0 ;  /* 0x20000051ff057230 */ /* 0x000fe40000004100 */
[----:B------:R-:W-:Y:S02]  /*5210*/  IMAD.MOV.U32 R84, RZ, RZ, 0x2 ;  /* 0x00000002ff547424 */ /* 0x000fe400078e00ff */
[----:B------:R-:W-:Y:S01]  /*5220*/  FFMA.FTZ R14, R14, R93, 1.1641532182693481445e-10 ;  /* 0x2f0000000e0e7423 */ /* 0x000fe2000001005d */
[----:B------:R-:W-:Y:S01]  /*5230*/  FMUL.FTZ R15, R5, UR4 ;  /* 0x00000004050f7c20 */ /* 0x000fe20008410000 */
[----:B------:R-:W-:-:S03]  /*5240*/  MOV R5, R4 ;  /* 0x0000000400057202 */ /* 0x000fc60000000f00 */
[----:B------:R-:W-:Y:S01]  /*5250*/  FSETP.LE.FTZ.AND P1, PT, R14, R95, PT ;  /* 0x0000005f0e00720b */ /* 0x000fe20003f33000 */
        /* <DEDUP_REMOVED lines=10> */
.L_x_19140:
        /* <DEDUP_REMOVED lines=13> */
.L_x_19142:
[----:B------:R-:W-:Y:S05]  /*53d0*/  BSYNC.RECONVERGENT B2 ;  /* 0x0000000000027941 */ /* 0x000fea0003800200 */
.L_x_19141:
        /* <DEDUP_REMOVED lines=58> */
.L_x_19139:
[----:B------:R-:W-:Y:S05]  /*5780*/  BSYNC.RECONVERGENT B1 ;  /* 0x0000000000017941 */ /* 0x000fea0003800200 */
.L_x_19138:
[----:B------:R-:W-:Y:S01]  /*5790*/  ISETP.NE.AND P3, PT, R84, 0x1, PT ;  /* 0x000000015400780c */ /* 0x000fe20003f65270 */
[----:B------:R-:W-:Y:S01]  /*57a0*/  HADD2.F32 R81, -RZ, R81.H1_H1 ;  /* 0x30000051ff517230 */ /* 0x000fe20000004100 */
[----:B------:R-:W-:Y:S01]  /*57b0*/  I2FP.F32.U32 R80, R5 ;  /* 0x0000000500507245 */ /* 0x000fe20000201000 */
[----:B------:R-:W-:Y:S01]  /*57c0*/  BSSY.RECONVERGENT B1, `(.L_x_19143) ;  /* 0x0000058000017945 */ /* 0x000fe20003800200 */
[----:B------:R-:W-:Y:S02]  /*57d0*/  HFMA2 R85, -RZ, RZ, 0, 1.1920928955078125e-07 ;  /* 0x00000002ff557431 */ /* 0x000fe400000001ff */
[----:B------:R-:W-:Y:S02]  /*57e0*/  IMAD.MOV.U32 R5, RZ, RZ, R4 ;  /* 0x000000ffff057224 */ /* 0x000fe400078e0004 */
[----:B------:R-:W-:Y:S01]  /*57f0*/  FMUL.FTZ R15, R81, UR4 ;  /* 0x00000004510f7c20 */ /* 0x000fe20008410000 */
        /* <DEDUP_REMOVED lines=12> */
.L_x_19145:
        /* <DEDUP_REMOVED lines=13> */
.L_x_19147:
[----:B------:R-:W-:Y:S05]  /*5990*/  BSYNC.RECONVERGENT B2 ;  /* 0x0000000000027941 */ /* 0x000fea0003800200 */
.L_x_19146:
        /* <DEDUP_REMOVED lines=58> */
.L_x_19144:
[----:B------:R-:W-:Y:S05]  /*5d40*/  BSYNC.RECONVERGENT B1 ;  /* 0x0000000000017941 */ /* 0x000fea0003800200 */
.L_x_19143:
[----:B------:R-:W-:Y:S01]  /*5d50*/  ISETP.NE.AND P4, PT, R85, 0x1, PT ;  /* 0x000000015500780c */ /* 0x000fe20003f85270 */
[----:B------:R-:W-:Y:S01]  /*5d60*/  BSSY.RECONVERGENT B1, `(.L_x_19148) ;  /* 0x000005a000017945 */ /* 0x000fe20003800200 */
[----:B------:R-:W-:Y:S01]  /*5d70*/  I2FP.F32.U32 R80, R5 ;  /* 0x0000000500507245 */ /* 0x000fe20000201000 */
[----:B------:R-:W-:Y:S02]  /*5d80*/  HADD2.F32 R5, -RZ, R82.H0_H0 ;  /* 0x20000052ff057230 */ /* 0x000fe40000004100 */
[----:B------:R-:W-:Y:S02]  /*5d90*/  IMAD.MOV.U32 R84, RZ, RZ, 0x2 ;  /* 0x00000002ff547424 */ /* 0x000fe400078e00ff */
[----:B------:R-:W-:Y:S01]  /*5da0*/  FFMA.FTZ R80, R80, R93, 1.1641532182693481445e-10 ;  /* 0x2f00000050507423 */ /* 0x000fe2000001005d */
[----:B------:R-:W-:-:S04]  /*5db0*/  FMUL.FTZ R5, R5, UR4 ;  /* 0x0000000405057c20 */ /* 0x000fc80008410000 */
[----:B------:R-:W-:Y:S01]  /*5dc0*/  FMUL.FTZ R81, R5, R94 ;  /* 0x0000005e05517220 */ /* 0x000fe20000410000 */
        /* <DEDUP_REMOVED lines=11> */
.L_x_19150:
        /* <DEDUP_REMOVED lines=13> */
.L_x_19152:
[----:B------:R-:W-:Y:S05]  /*5f50*/  BSYNC.RECONVERGENT B2 ;  /* 0x0000000000027941 */ /* 0x000fea0003800200 */
.L_x_19151:
        /* <DEDUP_REMOVED lines=55> */
[----:B------:R-:W-:Y:S01]  /*62d0*/  MOV R92, R84 ;  /* 0x00000054005c7202 */ /* 0x000fe20000000f00 */
[----:B------:R-:W-:Y:S01]  /*62e0*/  IMAD.MOV.U32 R84, RZ, RZ, RZ ;  /* 0x000000ffff547224 */ /* 0x000fe200078e00ff */
[----:B------:R-:W-:-:S07]  /*62f0*/  LOP3.LUT R6, R6, UR5, R85, 0x96, !PT ;  /* 0x0000000506067c12 */ /* 0x000fce000f8e9655 */
.L_x_19149:
[----:B------:R-:W-:Y:S05]  /*6300*/  BSYNC.RECONVERGENT B1 ;  /* 0x0000000000017941 */ /* 0x000fea0003800200 */
.L_x_19148:
[----:B------:R-:W-:Y:S01]  /*6310*/  ISETP.NE.AND P5, PT, R84, 0x1, PT ;  /* 0x000000015400780c */ /* 0x000fe20003fa5270 */
[----:B------:R-:W-:Y:S01]  /*6320*/  HADD2.F32 R82, -RZ, R82.H1_H1 ;  /* 0x30000052ff527230 */ /* 0x000fe20000004100 */
[----:B------:R-:W-:Y:S01]  /*6330*/  I2FP.F32.U32 R80, R5 ;  /* 0x0000000500507245 */ /* 0x000fe20000201000 */
[----:B------:R-:W-:Y:S01]  /*6340*/  BSSY.RECONVERGENT B1, `(.L_x_19153) ;  /* 0x0000058000017945 */ /* 0x000fe20003800200 */
[----:B------:R-:W-:Y:S02]  /*6350*/  IMAD.MOV.U32 R86, RZ, RZ, 0x2 ;  /* 0x00000002ff567424 */ /* 0x000fe400078e00ff */
[----:B------:R-:W-:Y:S01]  /*6360*/  FMUL.FTZ R5, R82, UR4 ;  /* 0x0000000452057c20 */ /* 0x000fe20008410000 */
[----:B------:R-:W-:-:S03]  /*6370*/  FFMA.FTZ R80, R80, R93, 1.1641532182693481445e-10 ;  /* 0x2f00000050507423 */ /* 0x000fc6000001005d */
[----:B------:R-:W-:Y:S01]  /*6380*/  FMUL.FTZ R82, R5, R94 ;  /* 0x0000005e05527220 */ /* 0x000fe20000410000 */
[----:B------:R-:W-:Y:S02]  /*6390*/  MOV R5, R4 ;  /* 0x0000000400057202 */ /* 0x000fe40000000f00 */
        /* <DEDUP_REMOVED lines=10> */
.L_x_19155:
        /* <DEDUP_REMOVED lines=13> */
.L_x_19157:
[----:B------:R-:W-:Y:S05]  /*6510*/  BSYNC.RECONVERGENT B2 ;  /* 0x0000000000027941 */ /* 0x000fea0003800200 */
.L_x_19156:
        /* <DEDUP_REMOVED lines=58> */
.L_x_19154:
[----:B------:R-:W-:Y:S05]  /*68c0*/  BSYNC.RECONVERGENT B1 ;  /* 0x0000000000017941 */ /* 0x000fea0003800200 */
.L_x_19153:
[----:B------:R-:W-:Y:S01]  /*68d0*/  ISETP.NE.AND P6, PT, R86, 0x1, PT ;  /* 0x000000015600780c */ /* 0x000fe20003fc5270 */
[----:B------:R-:W-:Y:S01]  /*68e0*/  HADD2.F32 R84, -RZ, R83.H0_H0 ;  /* 0x20000053ff547230 */ /* 0x000fe20000004100 */
[----:B------:R-:W-:Y:S01]  /*68f0*/  I2FP.F32.U32 R80, R5 ;  /* 0x0000000500507245 */ /* 0x000fe20000201000 */
[----:B------:R-:W-:Y:S01]  /*6900*/  BSSY.RECONVERGENT B1, `(.L_x_19158) ;  /* 0x000005a000017945 */ /* 0x000fe20003800200 */
[----:B------:R-:W-:Y:S02]  /*6910*/  IMAD.MOV.U32 R85, RZ, RZ, R4 ;  /* 0x000000ffff557224 */ /* 0x000fe400078e0004 */
[----:B------:R-:W-:Y:S01]  /*6920*/  FMUL.FTZ R5, R84, UR4 ;  /* 0x0000000454057c20 */ /* 0x000fe20008410000 */
[----:B------:R-:W-:-:S03]  /*6930*/  FFMA.FTZ R84, R80, R93, 1.1641532182693481445e-10 ;  /* 0x2f00000050547423 */ /* 0x000fc6000001005d */
[----:B------:R-:W-:Y:S01]  /*6940*/  FMUL.FTZ R80, R5, R94 ;  /* 0x0000005e05507220 */ /* 0x000fe20000410000 */
[----:B------:R-:W-:Y:S01]  /*6950*/  HFMA2 R5, -RZ, RZ, 0, 1.1920928955078125e-07 ;  /* 0x00000002ff057431 */ /* 0x000fe200000001ff */
        /* <DEDUP_REMOVED lines=10> */
.L_x_19160:
        /* <DEDUP_REMOVED lines=15> */
.L_x_19162:
[----:B------:R-:W-:Y:S05]  /*6af0*/  BSYNC.RECONVERGENT B2 ;  /* 0x0000000000027941 */ /* 0x000fea0003800200 */
.L_x_19161:
        /* <DEDUP_REMOVED lines=58> */
.L_x_19159:
[----:B------:R-:W-:Y:S05]  /*6ea0*/  BSYNC.RECONVERGENT B1 ;  /* 0x0000000000017941 */ /* 0x000fea0003800200 */
.L_x_19158:
[----:B------:R-:W-:Y:S01]  /*6eb0*/  I2FP.F32.U32 R84, R85 ;  /* 0x0000005500547245 */ /* 0x000fe20000201000 */
[----:B------:R-:W-:Y:S01]  /*6ec0*/  HADD2.F32 R83, -RZ, R83.H1_H1 ;  /* 0x30000053ff537230 */ /* 0x000fe20000004100 */
        /* <DEDUP_REMOVED lines=14> */
.L_x_19122:
        /* <DEDUP_REMOVED lines=22> */
.L_x_19081:
[----:B------:R-:W-:Y:S05]  /*7110*/  BSYNC.RECONVERGENT B0 ;  /* 0x0000000000007941 */ /* 0x000fea0003800200 */
.L_x_19080:
        /* <DEDUP_REMOVED lines=30> */
.L_x_19168:
        /* <DEDUP_REMOVED lines=13> */
.L_x_19170:
[----:B------:R-:W-:Y:S05]  /*73d0*/  BSYNC.RECONVERGENT B2 ;  /* 0x0000000000027941 */ /* 0x000fea0003800200 */
.L_x_19169:
        /* <DEDUP_REMOVED lines=58> */
.L_x_19167:
[----:B------:R-:W-:Y:S05]  /*7780*/  BSYNC.RECONVERGENT B1 ;  /* 0x0000000000017941 */ /* 0x000fea0003800200 */
.L_x_19166:
[----:B------:R-:W0:Y:S01]  /*7790*/  LDC R114, c[0x0][0x408] ;  /* 0x00010200ff727b82 */ /* 0x000e220000000800 */
[----:B------:R-:W-:Y:S01]  /*77a0*/  I2FP.F32.U32 R5, R95 ;  /* 0x0000005f00057245 */ /* 0x000fe20000201000 */
[----:B-----5:R-:W-:Y:S01]  /*77b0*/  HADD2.F32 R95, -RZ, R60.H0_H0 ;  /* 0x2000003cff5f7230 */ /* 0x020fe20000004100 */
[----:B------:R-:W-:Y:S01]  /*77c0*/  ISETP.NE.AND P1, PT, R94, 0x1, PT ;  /* 0x000000015e00780c */ /* 0x000fe20003f25270 */
[----:B------:R-:W-:Y:S01]  /*77d0*/  IMAD.MOV.U32 R122, RZ, RZ, 0x2f800000 ;  /* 0x2f800000ff7a7424 */ /* 0x000fe200078e00ff */
[----:B------:R-:W-:Y:S02]  /*77e0*/  BSSY.RECONVERGENT B1, `(.L_x_19171) ;  /* 0x000005d000017945 */ /* 0x000fe40003800200 */
[----:B------:R-:W-:Y:S01]  /*77f0*/  FMUL.FTZ R95, R95, UR4 ;  /* 0x000000045f5f7c20 */ /* 0x000fe20008410000 */
[----:B------:R-:W1:Y:S01]  /*7800*/  LDC R115, c[0x0][0x404] ;  /* 0x00010100ff737b82 */ /* 0x000e620000000800 */
[----:B------:R-:W-:Y:S01]  /*7810*/  FFMA.FTZ R2, R5, R122, 1.1641532182693481445e-10 ;  /* 0x2f00000005027423 */ /* 0x000fe2000001007a */
[----:B------:R-:W-:Y:S01]  /*7820*/  MOV R5, R4 ;  /* 0x0000000400057202 */ /* 0x000fe20000000f00 */
[----:B0-----:R-:W-:-:S03]  /*7830*/  FMUL.FTZ R95, R95, R114 ;  /* 0x000000725f5f7220 */ /* 0x001fc60000410000 */
[----:B-1----:R-:W-:-:S04]  /*7840*/  FSETP.GTU.FTZ.AND P0, PT, R2, R115, PT ;  /* 0x000000730200720b */ /* 0x002fc80003f1c000 */
[----:B------:R-:W-:Y:S02]  /*7850*/  FSEL R95, R95, RZ, !P0 ;  /* 0x000000ff5f5f7208 */ /* 0x000fe40004000000 */
[----:B------:R-:W-:-:S03]  /*7860*/  PLOP3.LUT P0, PT, P0, PT, PT, 0x8, 0x80 ;  /* 0x000000000080781c */ /* 0x000fc6000070e170 */
        /* <DEDUP_REMOVED lines=12> */
.L_x_19173:
        /* <DEDUP_REMOVED lines=12> */
.L_x_19175:
[----:B------:R-:W-:Y:S05]  /*79f0*/  BSYNC.RECONVERGENT B2 ;  /* 0x0000000000027941 */ /* 0x000fea0003800200 */
.L_x_19174:
        /* <DEDUP_REMOVED lines=55> */
[----:B------:R-:W-:-:S05]  /*7d70*/  IMAD.MOV.U32 R95, RZ, RZ, RZ ;  /* 0x000000ffff5f7224 */ /* 0x000fca00078e00ff */
[----:B------:R-:W-:Y:S02]  /*7d80*/  LOP3.LUT R7, R112, UR5, R5, 0x96, !PT ;  /* 0x0000000570077c12 */ /* 0x000fe4000f8e9605 */
[----:B------:R-:W-:Y:S01]  /*7d90*/  MOV R5, R93 ;  /* 0x0000005d00057202 */ /* 0x000fe20000000f00 */
[----:B------:R-:W-:-:S07]  /*7da0*/  IMAD.MOV.U32 R93, RZ, RZ, R94 ;  /* 0x000000ffff5d7224 */ /* 0x000fce00078e005e */
.L_x_19172:
[----:B------:R-:W-:Y:S05]  /*7db0*/  BSYNC.RECONVERGENT B1 ;  /* 0x0000000000017941 */ /* 0x000fea0003800200 */
.L_x_19171:
        /* <DEDUP_REMOVED lines=22> */
.L_x_19178:
        /* <DEDUP_REMOVED lines=13> */
.L_x_19180:
[----:B------:R-:W-:Y:S05]  /*7ff0*/  BSYNC.RECONVERGENT B2 ;  /* 0x0000000000027941 */ /* 0x000fea0003800200 */
.L_x_19179:
        /* <DEDUP_REMOVED lines=55> */
[----:B------:R-:W-:Y:S02]  /*8370*/  IMAD.MOV.U32 R93, RZ, RZ, R94 ;  /* 0x000000ffff5d7224 */ /* 0x000fe400078e005e */
[----:B------:R-:W-:Y:S01]  /*8380*/  HFMA2 R94, -RZ, RZ, 0, 0 ;  /* 0x00000000ff5e7431 */ /* 0x000fe200000001ff */
[----:B------:R-:W-:-:S07]  /*8390*/  LOP3.LUT R6, R6, UR5, R95, 0x96, !PT ;  /* 0x0000000506067c12 */ /* 0x000fce000f8e965f */
.L_x_19177:
[----:B------:R-:W-:Y:S05]  /*83a0*/  BSYNC.RECONVERGENT B1 ;  /* 0x0000000000017941 */ /* 0x000fea0003800200 */
.L_x_19176:
        /* <DEDUP_REMOVED lines=22> */
.L_x_19183:
        /* <DEDUP_REMOVED lines=13> */
.L_x_19185:
[----:B------:R-:W-:Y:S05]  /*85e0*/  BSYNC.RECONVERGENT B2 ;  /* 0x0000000000027941 */ /* 0x000fea0003800200 */
.L_x_19184:
        /* <DEDUP_REMOVED lines=58> */
.L_x_19182:
[----:B------:R-:W-:Y:S05]  /*8990*/  BSYNC.RECONVERGENT B1 ;  /* 0x0000000000017941 */ /* 0x000fea0003800200 */
.L_x_19181:
        /* <DEDUP_REMOVED lines=22> */
.L_x_19188:
        /* <DEDUP_REMOVED lines=13> */
.L_x_19190:
[----:B------:R-:W-:Y:S05]  /*8bd0*/  BSYNC.RECONVERGENT B2 ;  /* 0x0000000000027941 */ /* 0x000fea0003800200 */
.L_x_19189:
        /* <DEDUP_REMOVED lines=58> */
.L_x_19187:
[----:B------:R-:W-:Y:S05]  /*8f80*/  BSYNC.RECONVERGENT B1 ;  /* 0x0000000000017941 */ /* 0x000fea0003800200 */
.L_x_19186:
        /* <DEDUP_REMOVED lines=22> */
.L_x_19193:
        /* <DEDUP_REMOVED lines=13> */
.L_x_19195:
[----:B------:R-:W-:Y:S05]  /*91c0*/  BSYNC.RECONVERGENT B2 ;  /* 0x0000000000027941 */ /* 0x000fea0003800200 */
.L_x_19194:
        /* <DEDUP_REMOVED lines=58> */
.L_x_19192:
[----:B------:R-:W-:Y:S05]  /*9570*/  BSYNC.RECONVERGENT B1 ;  /* 0x0000000000017941 */ /* 0x000fea0003800200 */
.L_x_19191:
[----:B------:R-:W-:Y:S01]  /*9580*/  I2FP.F32.U32 R5, R5 ;  /* 0x0000000500057245 */ /* 0x000fe20000201000 */
[----:B------:R-:W-:Y:S01]  /*9590*/  HADD2.F32 R61, -RZ, R62.H1_H1 ;  /* 0x3000003eff3d7230 */ /* 0x000fe20000004100 */
        /* <DEDUP_REMOVED lines=20> */
.L_x_19198:
        /* <DEDUP_REMOVED lines=13> */
.L_x_19200:
[----:B------:R-:W-:Y:S05]  /*97b0*/  BSYNC.RECONVERGENT B2 ;  /* 0x0000000000027941 */ /* 0x000fea0003800200 */
.L_x_19199:
        /* <DEDUP_REMOVED lines=58> */
.L_x_19197:
[----:B------:R-:W-:Y:S05]  /*9b60*/  BSYNC.RECONVERGENT B1 ;  /* 0x0000000000017941 */ /* 0x000fea0003800200 */
.L_x_19196:
        /* <DEDUP_REMOVED lines=22> */
.L_x_19203:
        /* <DEDUP_REMOVED lines=15> */
.L_x_19205:
[----:B------:R-:W-:Y:S05]  /*9dc0*/  BSYNC.RECONVERGENT B2 ;  /* 0x0000000000027941 */ /* 0x000fea0003800200 */
.L_x_19204:
        /* <DEDUP_REMOVED lines=58> */
.L_x_19202:
[----:B------:R-:W-:Y:S05]  /*a170*/  BSYNC.RECONVERGENT B1 ;  /* 0x0000000000017941 */ /* 0x000fea0003800200 */
.L_x_19201:
        /* <DEDUP_REMOVED lines=10> */
.L_x_19165:
        /* <DEDUP_REMOVED lines=16> */
.L_x_19209:
        /* <DEDUP_REMOVED lines=13> */
.L_x_19211:
[----:B------:R-:W-:Y:S05]  /*a3f0*/  BSYNC.RECONVERGENT B2 ;  /* 0x0000000000027941 */ /* 0x000fea0003800200 */
.L_x_19210:
        /* <DEDUP_REMOVED lines=58> */
.L_x_19208:
[----:B------:R-:W-:Y:S05]  /*a7a0*/  BSYNC.RECONVERGENT B1 ;  /* 0x0000000000017941 */ /* 0x000fea0003800200 */
.L_x_19207:
[----:B------:R-:W1:Y:S01]  /*a7b0*/  LDC R94, c[0x0][0x404] ;  /* 0x00010100ff5e7b82 */ /* 0x000e620000000800 */
[----:B------:R-:W-:Y:S01]  /*a7c0*/  I2FP.F32.U32 R2, R56 ;  /* 0x0000003800027245 */ /* 0x000fe20000201000 */
[----:B0-----:R-:W-:Y:S01]  /*a7d0*/  IMAD.MOV.U32 R83, RZ, RZ, 0x2f800000 ;  /* 0x2f800000ff537424 */ /* 0x001fe200078e00ff */
[----:B------:R-:W-:Y:S01]  /*a7e0*/  ISETP.NE.AND P0, PT, R58, 0x1, PT ;  /* 0x000000013a00780c */ /* 0x000fe20003f05270 */
[----:B------:R-:W-:Y:S01]  /*a7f0*/  BSSY.RECONVERGENT B1, `(.L_x_19212) ;  /* 0x000005b000017945 */ /* 0x000fe20003800200 */
[----:B------:R-:W-:Y:S02]  /*a800*/  IMAD.MOV.U32 R59, RZ, RZ, 0x2 ;  /* 0x00000002ff3b7424 */ /* 0x000fe400078e00ff */
[----:B------:R-:W-:Y:S01]  /*a810*/  FFMA.FTZ R5, R2, R83, 1.1641532182693481445e-10 ;  /* 0x2f00000002057423 */ /* 0x000fe20000010053 */
[----:B-----5:R-:W-:Y:S01]  /*a820*/  HADD2.F32 R2, -RZ, R60.H0_H0 ;  /* 0x2000003cff027230 */ /* 0x020fe20000004100 */
[----:B------:R-:W0:Y:S04]  /*a830*/  LDC R82, c[0x0][0x408] ;  /* 0x00010200ff527b82 */ /* 0x000e280000000800 */
[----:B------:R-:W-:Y:S01]  /*a840*/  FMUL.FTZ R57, R2, UR4 ;  /* 0x0000000402397c20 */ /* 0x000fe20008410000 */
[----:B-1----:R-:W-:-:S02]  /*a850*/  FSETP.LE.FTZ.AND P1, PT, R5, R94, PT ;  /* 0x0000005e0500720b */ /* 0x002fc40003f33000 */
[----:B------:R-:W-:Y:S02]  /*a860*/  MOV R5, R4 ;  /* 0x0000000400057202 */ /* 0x000fe40000000f00 */
[----:B------:R-:W-:Y:S01]  /*a870*/  P2R R2, PR, RZ, 0x2 ;  /* 0x00000002ff027803 */ /* 0x000fe20000000000 */
[----:B0-----:R-:W-:Y:S01]  /*a880*/  FMUL.FTZ R56, R57, R82 ;  /* 0x0000005239387220 */ /* 0x001fe20000410000 */
        /* <DEDUP_REMOVED lines=9> */
.L_x_19214:
        /* <DEDUP_REMOVED lines=13> */
.L_x_19216:
[----:B------:R-:W-:Y:S05]  /*a9f0*/  BSYNC.RECONVERGENT B2 ;  /* 0x0000000000027941 */ /* 0x000fea0003800200 */
.L_x_19215:
        /* <DEDUP_REMOVED lines=58> */
.L_x_19213:
[----:B------:R-:W-:Y:S05]  /*ada0*/  BSYNC.RECONVERGENT B1 ;  /* 0x0000000000017941 */ /* 0x000fea0003800200 */
.L_x_19212:
[----:B------:R-:W-:Y:S01]  /*adb0*/  ISETP.NE.AND P1, PT, R59, 0x1, PT ;  /* 0x000000013b00780c */ /* 0x000fe20003f25270 */
[----:B------:R-:W-:Y:S01]  /*adc0*/  HADD2.F32 R60, -RZ, R60.H1_H1 ;  /* 0x3000003cff3c7230 */ /* 0x000fe20000004100 */
[----:B------:R-:W-:Y:S01]  /*add0*/  I2FP.F32.U32 R58, R5 ;  /* 0x00000005003a7245 */ /* 0x000fe20000201000 */
[----:B------:R-:W-:Y:S03]  /*ade0*/  BSSY.RECONVERGENT B1, `(.L_x_19217) ;  /* 0x0000058000017945 */ /* 0x000fe60003800200 */
[----:B------:R-:W-:Y:S01]  /*adf0*/  FMUL.FTZ R57, R60, UR4 ;  /* 0x000000043c397c20 */ /* 0x000fe20008410000 */
[----:B------:R-:W-:Y:S01]  /*ae00*/  FFMA.FTZ R5, R58, R83, 1.1641532182693481445e-10 ;  /* 0x2f0000003a057423 */ /* 0x000fe20000010053 */
[----:B------:R-:W-:Y:S02]  /*ae10*/  HFMA2 R60, -RZ, RZ, 0, 1.1920928955078125e-07 ;  /* 0x00000002ff3c7431 */ /* 0x000fe400000001ff */
[----:B------:R-:W-:-:S02]  /*ae20*/  FMUL.FTZ R57, R57, R82 ;  /* 0x0000005239397220 */ /* 0x000fc40000410000 */
        /* <DEDUP_REMOVED lines=11> */
.L_x_19219:
        /* <DEDUP_REMOVED lines=13> */
.L_x_19221:
[----:B------:R-:W-:Y:S05]  /*afb0*/  BSYNC.RECONVERGENT B2 ;  /* 0x0000000000027941 */ /* 0x000fea0003800200 */
.L_x_19220:
        /* <DEDUP_REMOVED lines=58> */
.L_x_19218:
[----:B------:R-:W-:Y:S05]  /*b360*/  BSYNC.RECONVERGENT B1 ;  /* 0x0000000000017941 */ /* 0x000fea0003800200 */
.L_x_19217:
[----:B------:R-:W-:Y:S01]  /*b370*/  I2FP.F32.U32 R58, R5 ;  /* 0x00000005003a7245 */ /* 0x000fe20000201000 */
[----:B------:R-:W-:Y:S01]  /*b380*/  BSSY.RECONVERGENT B1, `(.L_x_19222) ;  /* 0x000005a000017945 */ /* 0x000fe20003800200 */
[----:B------:R-:W-:Y:S01]  /*b390*/  ISETP.NE.AND P2, PT, R60, 0x1, PT ;  /* 0x000000013c00780c */ /* 0x000fe20003f45270 */
[----:B------:R-:W-:Y:S02]  /*b3a0*/  IMAD.MOV.U32 R80, RZ, RZ, 0x2 ;  /* 0x00000002ff507424 */ /* 0x000fe400078e00ff */
[----:B------:R-:W-:Y:S01]  /*b3b0*/  FFMA.FTZ R5, R58, R83, 1.1641532182693481445e-10 ;  /* 0x2f0000003a057423 */ /* 0x000fe20000010053 */
[----:B------:R-:W-:-:S04]  /*b3c0*/  HADD2.F32 R58, -RZ, R61.H0_H0 ;  /* 0x2000003dff3a7230 */ /* 0x000fc80000004100 */
[----:B------:R-:W-:Y:S01]  /*b3d0*/  FSETP.LE.FTZ.AND P1, PT, R5, R94, PT ;  /* 0x0000005e0500720b */ /* 0x000fe20003f33000 */
[----:B------:R-:W-:-:S04]  /*b3e0*/  FMUL.FTZ R5, R58, UR4 ;  /* 0x000000043a057c20 */ /* 0x000fc80008410000 */
[----:B------:R-:W-:Y:S01]  /*b3f0*/  FMUL.FTZ R58, R5, R82 ;  /* 0x00000052053a7220 */ /* 0x000fe20000410000 */
        /* <DEDUP_REMOVED lines=10> */
.L_x_19224:
        /* <DEDUP_REMOVED lines=13> */
.L_x_19226:
[----:B------:R-:W-:Y:S05]  /*b570*/  BSYNC.RECONVERGENT B2 ;  /* 0x0000000000027941 */ /* 0x000fea0003800200 */
.L_x_19225:
        /* <DEDUP_REMOVED lines=58> */
.L_x_19223:
[----:B------:R-:W-:Y:S05]  /*b920*/  BSYNC.RECONVERGENT B1 ;  /* 0x0000000000017941 */ /* 0x000fea0003800200 */
.L_x_19222:
[----:B------:R-:W-:Y:S01]  /*b930*/  ISETP.NE.AND P3, PT, R80, 0x1, PT ;  /* 0x000000015000780c */ /* 0x000fe20003f65270 */
[----:B------:R-:W-:Y:S01]  /*b940*/  HADD2.F32 R61, -RZ, R61.H1_H1 ;  /* 0x3000003dff3d7230 */ /* 0x000fe20000004100 */
        /* <DEDUP_REMOVED lines=17> */
.L_x_19229:
        /* <DEDUP_REMOVED lines=13> */
.L_x_19231:
[----:B------:R-:W-:Y:S05]  /*bb30*/  BSYNC.RECONVERGENT B2 ;  /* 0x0000000000027941 */ /* 0x000fea0003800200 */
.L_x_19230:
        /* <DEDUP_REMOVED lines=58> */
.L_x_19228:
[----:B------:R-:W-:Y:S05]  /*bee0*/  BSYNC.RECONVERGENT B1 ;  /* 0x0000000000017941 */ /* 0x000fea0003800200 */
.L_x_19227:
[----:B------:R-:W-:Y:S01]  /*bef0*/  ISETP.NE.AND P4, PT, R81, 0x1, PT ;  /* 0x000000015100780c */ /* 0x000fe20003f85270 */
[----:B------:R-:W-:Y:S01]  /*bf00*/  HADD2.F32 R61, -RZ, R62.H0_H0 ;  /* 0x2000003eff3d7230 */ /* 0x000fe20000004100 */
        /* <DEDUP_REMOVED lines=17> */
.L_x_19234:
        /* <DEDUP_REMOVED lines=13> */
.L_x_19236:
[----:B------:R-:W-:Y:S05]  /*c0f0*/  BSYNC.RECONVERGENT B2 ;  /* 0x0000000000027941 */ /* 0x000fea0003800200 */
.L_x_19235:
        /* <DEDUP_REMOVED lines=58> */
.L_x_19233:
[----:B------:R-:W-:Y:S05]  /*c4a0*/  BSYNC.RECONVERGENT B1 ;  /* 0x0000000000017941 */ /* 0x000fea0003800200 */
.L_x_19232:
[----:B------:R-:W-:Y:S01]  /*c4b0*/  ISETP.NE.AND P5, PT, R95, 0x1, PT ;  /* 0x000000015f00780c */ /* 0x000fe20003fa5270 */
[----:B------:R-:W-:Y:S01]  /*c4c0*/  HADD2.F32 R61, -RZ, R62.H1_H1 ;  /* 0x3000003eff3d7230 */ /* 0x000fe20000004100 */
[----:B------:R-:W-:Y:S01]  /*c4d0*/  I2FP.F32.U32 R62, R5 ;  /* 0x00000005003e7245 */ /* 0x000fe20000201000 */
[----:B------:R-:W-:Y:S01]  /*c4e0*/  BSSY.RECONVERGENT B1, `(.L_x_19237) ;  /* 0x0000058000017945 */ /* 0x000fe20003800200 */
[----:B------:R-:W-:Y:S02]  /*c4f0*/  IMAD.MOV.U32 R80, RZ, RZ, 0x2 ;  /* 0x00000002ff507424 */ /* 0x000fe400078e00ff */
        /* <DEDUP_REMOVED lines=14> */
.L_x_19239:
        /* <DEDUP_REMOVED lines=13> */
.L_x_19241:
[----:B------:R-:W-:Y:S05]  /*c6b0*/  BSYNC.RECONVERGENT B2 ;  /* 0x0000000000027941 */ /* 0x000fea0003800200 */
.L_x_19240:
        /* <DEDUP_REMOVED lines=54> */
[----:B------:R-:W-:-:S03]  /*ca20*/  IMAD.WIDE.U32 R80, R81, -0x2daee0ad, RZ ;  /* 0xd2511f5351507825 */ /* 0x000fc600078e00ff */
[----:B------:R-:W-:Y:S01]  /*ca30*/  MOV R93, R80 ;  /* 0x00000050005d7202 */ /* 0x000fe20000000f00 */
[----:B------:R-:W-:Y:S01]  /*ca40*/  IMAD.MOV.U32 R80, RZ, RZ, RZ ;  /* 0x000000ffff507224 */ /* 0x000fe200078e00ff */
[----:B------:R-:W-:-:S07]  /*ca50*/  LOP3.LUT R6, R6, UR5, R81, 0x96, !PT ;  /* 0x0000000506067c12 */ /* 0x000fce000f8e9651 */
.L_x_19238:
[----:B------:R-:W-:Y:S05]  /*ca60*/  BSYNC.RECONVERGENT B1 ;  /* 0x0000000000017941 */ /* 0x000fea0003800200 */
.L_x_19237:
[----:B------:R-:W-:Y:S01]  /*ca70*/  ISETP.NE.AND P6, PT, R80, 0x1, PT ;  /* 0x000000015000780c */ /* 0x000fe20003fc5270 */
[----:B------:R-:W-:Y:S01]  /*ca80*/  HADD2.F32 R5, -RZ, R63.H0_H0 ;  /* 0x2000003fff057230 */ /* 0x000fe20000004100 */
[----:B------:R-:W-:Y:S01]  /*ca90*/  I2FP.F32.U32 R62, R62 ;  /* 0x0000003e003e7245 */ /* 0x000fe20000201000 */
[----:B------:R-:W-:Y:S01]  /*caa0*/  BSSY.RECONVERGENT B1, `(.L_x_19242) ;  /* 0x000005a000017945 */ /* 0x000fe20003800200 */
[----:B------:R-:W-:Y:S02]  /*cab0*/  MOV R95, R4 ;  /* 0x00000004005f7202 */ /* 0x000fe40000000f00 */
[----:B------:R-:W-:Y:S01]  /*cac0*/  FMUL.FTZ R5, R5, UR4 ;  /* 0x0000000405057c20 */ /* 0x000fe20008410000 */
[----:B------:R-:W-:-:S03]  /*cad0*/  FFMA.FTZ R81, R62, R83, 1.1641532182693481445e-10 ;  /* 0x2f0000003e517423 */ /* 0x000fc60000010053 */
[----:B------:R-:W-:Y:S01]  /*cae0*/  FMUL.FTZ R62, R5, R82 ;  /* 0x00000052053e7220 */ /* 0x000fe20000410000 */
[----:B------:R-:W-:Y:S01]  /*caf0*/  IMAD.MOV.U32 R5, RZ, RZ, 0x2 ;  /* 0x00000002ff057424 */ /* 0x000fe200078e00ff */
        /* <DEDUP_REMOVED lines=10> */
.L_x_19244:
        /* <DEDUP_REMOVED lines=15> */
.L_x_19246:
[----:B------:R-:W-:Y:S05]  /*cc90*/  BSYNC.RECONVERGENT B2 ;  /* 0x0000000000027941 */ /* 0x000fea0003800200 */
.L_x_19245:
        /* <DEDUP_REMOVED lines=58> */
.L_x_19243:
[----:B------:R-:W-:Y:S05]  /*d040*/  BSYNC.RECONVERGENT B1 ;  /* 0x0000000000017941 */ /* 0x000fea0003800200 */
.L_x_19242:
        /* <DEDUP_REMOVED lines=16> */
.L_x_19206:
        /* <DEDUP_REMOVED lines=19> */
[----:B------:R-:W-:Y:S02]  /*d280*/  LOP3.LUT R80, R2, R95, RZ, 0xfc, !PT ;  /* 0x0000005f02507212 */ /* 0x000fe400078efcff */
[----:B------:R-:W-:-:S03]  /*d290*/  MOV R2, R93 ;  /* 0x0000005d00027202 */ /* 0x000fc60000000f00 */
[----:B------:R1:W-:Y:S04]  /*d2a0*/  STG.E.64 desc[UR6][R82.64], R80 ;  /* 0x0000005052007986 */ /* 0x0003e8000c101b06 */
.L_x_19164:
[----:B------:R-:W-:Y:S05]  /*d2b0*/  BSYNC.RECONVERGENT B0 ;  /* 0x0000000000007941 */ /* 0x000fea0003800200 */
.L_x_19163:
        /* <DEDUP_REMOVED lines=30> */
.L_x_19252:
        /* <DEDUP_REMOVED lines=13> */
.L_x_19254:
[----:B------:R-:W-:Y:S05]  /*d570*/  BSYNC.RECONVERGENT B2 ;  /* 0x0000000000027941 */ /* 0x000fea0003800200 */
.L_x_19253:
        /* <DEDUP_REMOVED lines=55> */
[----:B------:R-:W-:Y:S01]  /*d8f0*/  IMAD.MOV.U32 R95, RZ, RZ, R2 ;  /* 0x000000ffff5f7224 */ /* 0x000fe200078e0002 */
[----:B------:R-:W-:Y:S01]  /*d900*/  MOV R93, R94 ;  /* 0x0000005e005d7202 */ /* 0x000fe20000000f00 */
[----:B------:R-:W-:-:S07]  /*d910*/  IMAD.MOV.U32 R94, RZ, RZ, RZ ;  /* 0x000000ffff5e7224 */ /* 0x000fce00078e00ff */
.L_x_19251:
[----:B------:R-:W-:Y:S05]  /*d920*/  BSYNC.RECONVERGENT B1 ;  /* 0x0000000000017941 */ /* 0x000fea0003800200 */
.L_x_19250:
[----:B------:R-:W0:Y:S01]  /*d930*/  LDC R114, c[0x0][0x408] ;  /* 0x00010200ff727b82 */ /* 0x000e220000000800 */
[----:B------:R-:W-:Y:S01]  /*d940*/  HFMA2 R123, -RZ, RZ, 0.1171875, 0 ;  /* 0x2f800000ff7b7431 */ /* 0x000fe200000001ff */
[----:B------:R-:W-:Y:S01]  /*d950*/  I2FP.F32.U32 R2, R95 ;  /* 0x0000005f00027245 */ /* 0x000fe20000201000 */
[----:B-----5:R-:W-:Y:S01]  /*d960*/  HADD2.F32 R95, -RZ, R68.H0_H0 ;  /* 0x20000044ff5f7230 */ /* 0x020fe20000004100 */
[----:B------:R-:W-:Y:S01]  /*d970*/  ISETP.NE.AND P1, PT, R94, 0x1, PT ;  /* 0x000000015e00780c */ /* 0x000fe20003f25270 */
[----:B------:R-:W-:Y:S03]  /*d980*/  BSSY.RECONVERGENT B1, `(.L_x_19255) ;  /* 0x000005d000017945 */ /* 0x000fe60003800200 */
[----:B------:R-:W1:Y:S01]  /*d990*/  LDC R122, c[0x0][0x404] ;  /* 0x00010100ff7a7b82 */ /* 0x000e620000000800 */
[----:B------:R-:W-:Y:S01]  /*d9a0*/  FMUL.FTZ R95, R95, UR4 ;  /* 0x000000045f5f7c20 */ /* 0x000fe20008410000 */
[----:B------:R-:W-:-:S03]  /*d9b0*/  FFMA.FTZ R5, R2, R123, 1.1641532182693481445e-10 ;  /* 0x2f00000002057423 */ /* 0x000fc6000001007b */
[----:B0-----:R-:W-:Y:S02]  /*d9c0*/  FMUL.FTZ R95, R95, R114 ;  /* 0x000000725f5f7220 */ /* 0x001fe40000410000 */
[----:B-1----:R-:W-:Y:S01]  /*d9d0*/  FSETP.GTU.FTZ.AND P0, PT, R5, R122, PT ;  /* 0x0000007a0500720b */ /* 0x002fe20003f1c000 */
[----:B------:R-:W-:-:S03]  /*d9e0*/  IMAD.MOV.U32 R5, RZ, RZ, R4 ;  /* 0x000000ffff057224 */ /* 0x000fc600078e0004 */
        /* <DEDUP_REMOVED lines=14> */
.L_x_19257:
        /* <DEDUP_REMOVED lines=12> */
.L_x_19259:
[----:B------:R-:W-:Y:S05]  /*db90*/  BSYNC.RECONVERGENT B2 ;  /* 0x0000000000027941 */ /* 0x000fea0003800200 */
.L_x_19258:
        /* <DEDUP_REMOVED lines=56> */
[----:B------:R-:W-:Y:S01]  /*df20*/  LOP3.LUT R7, R112, UR5, R5, 0x96, !PT ;  /* 0x0000000570077c12 */ /* 0x000fe2000f8e9605 */
[----:B------:R-:W-:Y:S01]  /*df30*/  IMAD.MOV.U32 R5, RZ, RZ, R93 ;  /* 0x000000ffff057224 */ /* 0x000fe200078e005d */
[----:B------:R-:W-:-:S07]  /*df40*/  MOV R93, R94 ;  /* 0x0000005e005d7202 */ /* 0x000fce0000000f00 */
.L_x_19256:
[----:B------:R-:W-:Y:S05]  /*df50*/  BSYNC.RECONVERGENT B1 ;  /* 0x0000000000017941 */ /* 0x000fea0003800200 */
.L_x_19255:
[----:B------:R-:W-:Y:S01]  /*df60*/  I2FP.F32.U32 R94, R5 ;  /* 0x00000005005e7245 */ /* 0x000fe20000201000 */
[----:B------:R-:W-:Y:S01]  /*df70*/  HADD2.F32 R68, -RZ, R68.H1_H1 ;  /* 0x30000044ff447230 */ /* 0x000fe20000004100 */
        /* <DEDUP_REMOVED lines=20> */
.L_x_19262:
        /* <DEDUP_REMOVED lines=13> */
.L_x_19264:
[----:B------:R-:W-:Y:S05]  /*e190*/  BSYNC.RECONVERGENT B2 ;  /* 0x0000000000027941 */ /* 0x000fea0003800200 */
.L_x_19263:
        /* <DEDUP_REMOVED lines=58> */
.L_x_19261:
[----:B------:R-:W-:Y:S05]  /*e540*/  BSYNC.RECONVERGENT B1 ;  /* 0x0000000000017941 */ /* 0x000fea0003800200 */
.L_x_19260:
        /* <DEDUP_REMOVED lines=22> */
.L_x_19267:
        /* <DEDUP_REMOVED lines=13> */
.L_x_19269:
[----:B------:R-:W-:Y:S05]  /*e780*/  BSYNC.RECONVERGENT B2 ;  /* 0x0000000000027941 */ /* 0x000fea0003800200 */
.L_x_19268:
        /* <DEDUP_REMOVED lines=58> */
.L_x_19266:
[----:B------:R-:W-:Y:S05]  /*eb30*/  BSYNC.RECONVERGENT B1 ;  /* 0x0000000000017941 */ /* 0x000fea0003800200 */
.L_x_19265:
        /* <DEDUP_REMOVED lines=8> */
[----:B------:R-:W-:-:S03]  /*ebc0*/  IMAD.MOV.U32 R5, RZ, RZ, R4 ;  /* 0x000000ffff057224 */ /* 0x000fc600078e0004 */
        /* <DEDUP_REMOVED lines=13> */
.L_x_19272:
        /* <DEDUP_REMOVED lines=13> */
.L_x_19274:
[----:B------:R-:W-:Y:S05]  /*ed70*/  BSYNC.RECONVERGENT B2 ;  /* 0x0000000000027941 */ /* 0x000fea0003800200 */
.L_x_19273:
        /* <DEDUP_REMOVED lines=58> */
.L_x_19271:
[----:B------:R-:W-:Y:S05]  /*f120*/  BSYNC.RECONVERGENT B1 ;  /* 0x0000000000017941 */ /* 0x000fea0003800200 */
.L_x_19270:
        /* <DEDUP_REMOVED lines=22> */
.L_x_19277:
        /* <DEDUP_REMOVED lines=13> */
.L_x_19279:
[----:B------:R-:W-:Y:S05]  /*f360*/  BSYNC.RECONVERGENT B2 ;  /* 0x0000000000027941 */ /* 0x000fea0003800200 */
.L_x_19278:
        /* <DEDUP_REMOVED lines=58> */
.L_x_19276:
[----:B------:R-:W-:Y:S05]  /*f710*/  BSYNC.RECONVERGENT B1 ;  /* 0x0000000000017941 */ /* 0x000fea0003800200 */
.L_x_19275:
        /* <DEDUP_REMOVED lines=22> */
.L_x_19282:
        /* <DEDUP_REMOVED lines=13> */
.L_x_19284:
[----:B------:R-:W-:Y:S05]  /*f950*/  BSYNC.RECONVERGENT B2 ;  /* 0x0000000000027941 */ /* 0x000fea0003800200 */
.L_x_19283:
        /* <DEDUP_REMOVED lines=58> */
.L_x_19281:
[----:B------:R-:W-:Y:S05]  /*fd00*/  BSYNC.RECONVERGENT B1 ;  /* 0x0000000000017941 */ /* 0x000fea0003800200 */
.L_x_19280:
        /* <DEDUP_REMOVED lines=22> */
.L_x_19287:
        /* <DEDUP_REMOVED lines=15> */
.L_x_19289:
[----:B------:R-:W-:Y:S05]  /*ff60*/  BSYNC.RECONVERGENT B2 ;  /* 0x0000000000027941 */ /* 0x000fea0003800200 */
.L_x_19288:
        /* <DEDUP_REMOVED lines=55> */
[----:B------:R-:W-:Y:S01]  /*102e0*/  LOP3.LUT R6, R6, UR5, R81, 0x96, !PT ;  /* 0x0000000506067c12 */ /* 0x000fe2000f8e9651 */
[----:B------:R-:W-:Y:S01]  /*102f0*/  IMAD.MOV.U32 R81, RZ, RZ, R93 ;  /* 0x000000ffff517224 */ /* 0x000fe200078e005d */
[----:B------:R-:W-:-:S07]  /*10300*/  MOV R93, R80 ;  /* 0x00000050005d7202 */ /* 0x000fce0000000f00 */
.L_x_19286:
[----:B------:R-:W-:Y:S05]  /*10310*/  BSYNC.RECONVERGENT B1 ;  /* 0x0000000000017941 */ /* 0x000fea0003800200 */
.L_x_19285:
        /* <DEDUP_REMOVED lines=10> */
.L_x_19249:
        /* <DEDUP_REMOVED lines=16> */
.L_x_19293:
        /* <DEDUP_REMOVED lines=13> */
.L_x_19295:
[----:B------:R-:W-:Y:S05]  /*10590*/  BSYNC.RECONVERGENT B2 ;  /* 0x0000000000027941 */ /* 0x000fea0003800200 */
.L_x_19294:
        /* <DEDUP_REMOVED lines=58> */
.L_x_19292:
[----:B------:R-:W-:Y:S05]  /*10940*/  BSYNC.RECONVERGENT B1 ;  /* 0x0000000000017941 */ /* 0x000fea0003800200 */
.L_x_19291:
[----:B------:R-:W2:Y:S01]  /*10950*/  LDC R94, c[0x0][0x404] ;  /* 0x00010100ff5e7b82 */ /* 0x000ea20000000800 */
[----:B------:R-:W-:Y:S01]  /*10960*/  I2FP.F32.U32 R2, R64 ;  /* 0x0000004000027245 */ /* 0x000fe20000201000 */
[----:B01----:R-:W-:Y:S01]  /*10970*/  IMAD.MOV.U32 R83, RZ, RZ, 0x2f800000 ;  /* 0x2f800000ff537424 */ /* 0x003fe200078e00ff */
[----:B------:R-:W-:Y:S01]  /*10980*/  ISETP.NE.AND P0, PT, R66, 0x1, PT ;  /* 0x000000014200780c */ /* 0x000fe20003f05270 */
[----:B------:R-:W-:Y:S01]  /*10990*/  BSSY.RECONVERGENT B1, `(.L_x_19296) ;  /* 0x000005b000017945 */ /* 0x000fe20003800200 */
[----:B------:R-:W-:Y:S01]  /*109a0*/  MOV R67, 0x2 ;  /* 0x0000000200437802 */ /* 0x000fe20000000f00 */
[----:B------:R-:W-:Y:S01]  /*109b0*/  FFMA.FTZ R5, R2, R83, 1.1641532182693481445e-10 ;  /* 0x2f00000002057423 */ /* 0x000fe20000010053 */
[----:B-----5:R-:W-:Y:S01]  /*109c0*/  HADD2.F32 R2, -RZ, R68.H0_H0 ;  /* 0x20000044ff027230 */ /* 0x020fe20000004100 */
[----:B------:R-:W0:Y:S04]  /*109d0*/  LDC R82, c[0x0][0x408] ;  /* 0x00010200ff527b82 */ /* 0x000e280000000800 */
[----:B------:R-:W-:Y:S01]  /*109e0*/  FMUL.FTZ R65, R2, UR4 ;  /* 0x0000000402417c20 */ /* 0x000fe20008410000 */
[----:B--2---:R-:W-:Y:S01]  /*109f0*/  FSETP.LE.FTZ.AND P1, PT, R5, R94, PT ;  /* 0x0000005e0500720b */ /* 0x004fe20003f33000 */
[----:B------:R-:W-:-:S03]  /*10a00*/  IMAD.MOV.U32 R5, RZ, RZ, R4 ;  /* 0x000000ffff057224 */ /* 0x000fc600078e0004 */
[----:B------:R-:W-:Y:S01]  /*10a10*/  P2R R2, PR, RZ, 0x2 ;  /* 0x00000002ff027803 */ /* 0x000fe20000000000 */
[----:B0-----:R-:W-:Y:S01]  /*10a20*/  FMUL.FTZ R64, R65, R82 ;  /* 0x0000005241407220 */ /* 0x001fe20000410000 */
        /* <DEDUP_REMOVED lines=9> */
.L_x_19298:
        /* <DEDUP_REMOVED lines=13> */
.L_x_19300:
[----:B------:R-:W-:Y:S05]  /*10b90*/  BSYNC.RECONVERGENT B2 ;  /* 0x0000000000027941 */ /* 0x000fea0003800200 */
.L_x_19299:
        /* <DEDUP_REMOVED lines=58> */
.L_x_19297:
[----:B------:R-:W-:Y:S05]  /*10f40*/  BSYNC.RECONVERGENT B1 ;  /* 0x0000000000017941 */ /* 0x000fea0003800200 */
.L_x_19296:
        /* <DEDUP_REMOVED lines=19> */
.L_x_19303:
        /* <DEDUP_REMOVED lines=13> */
.L_x_19305:
[----:B------:R-:W-:Y:S05]  /*11150*/  BSYNC.RECONVERGENT B2 ;  /* 0x0000000000027941 */ /* 0x000fea0003800200 */
.L_x_19304:
        /* <DEDUP_REMOVED lines=58> */
.L_x_19302:
[----:B------:R-:W-:Y:S05]  /*11500*/  BSYNC.RECONVERGENT B1 ;  /* 0x0000000000017941 */ /* 0x000fea0003800200 */
.L_x_19301:
[----:B------:R-:W-:Y:S01]  /*11510*/  I2FP.F32.U32 R66, R5 ;  /* 0x0000000500427245 */ /* 0x000fe20000201000 */
[----:B------:R-:W-:Y:S01]  /*11520*/  BSSY.RECONVERGENT B1, `(.L_x_19306) ;  /* 0x000005a000017945 */ /* 0x000fe20003800200 */
[----:B------:R-:W-:Y:S01]  /*11530*/  ISETP.NE.AND P2, PT, R68, 0x1, PT ;  /* 0x000000014400780c */ /* 0x000fe20003f45270 */
[----:B------:R-:W-:Y:S02]  /*11540*/  HFMA2 R80, -RZ, RZ, 0, 1.1920928955078125e-07 ;  /* 0x00000002ff507431 */ /* 0x000fe400000001ff */
        /* <DEDUP_REMOVED lines=15> */
.L_x_19308:
        /* <DEDUP_REMOVED lines=13> */
.L_x_19310:
[----:B------:R-:W-:Y:S05]  /*11710*/  BSYNC.RECONVERGENT B2 ;  /* 0x0000000000027941 */ /* 0x000fea0003800200 */
.L_x_19309:
        /* <DEDUP_REMOVED lines=58> */
.L_x_19307:
[----:B------:R-:W-:Y:S05]  /*11ac0*/  BSYNC.RECONVERGENT B1 ;  /* 0x0000000000017941 */ /* 0x000fea0003800200 */
.L_x_19306:
        /* <DEDUP_REMOVED lines=19> */
.L_x_19313:
        /* <DEDUP_REMOVED lines=13> */
.L_x_19315:
[----:B------:R-:W-:Y:S05]  /*11cd0*/  BSYNC.RECONVERGENT B2 ;  /* 0x0000000000027941 */ /* 0x000fea0003800200 */
.L_x_19314:
        /* <DEDUP_REMOVED lines=58> */
.L_x_19312:
[----:B------:R-:W-:Y:S05]  /*12080*/  BSYNC.RECONVERGENT B1 ;  /* 0x0000000000017941 */ /* 0x000fea0003800200 */
.L_x_19311:
[----:B------:R-:W-:Y:S01]  /*12090*/  ISETP.NE.AND P4, PT, R81, 0x1, PT ;  /* 0x000000015100780c */ /* 0x000fe20003f85270 */
[----:B------:R-:W-:Y:S01]  /*120a0*/  HADD2.F32 R69, -RZ, R70.H0_H0 ;  /* 0x20000046ff457230 */ /* 0x000fe20000004100 */
[----:B------:R-:W-:Y:S01]  /*120b0*/  I2FP.F32.U32 R68, R5 ;  /* 0x0000000500447245 */ /* 0x000fe20000201000 */
[----:B------:R-:W-:Y:S01]  /*120c0*/  BSSY.RECONVERGENT B1, `(.L_x_19316) ;  /* 0x0000058000017945 */ /* 0x000fe20003800200 */
[----:B------:R-:W-:Y:S02]  /*120d0*/  HFMA2 R80, -RZ, RZ, 0, 1.1920928955078125e-07 ;  /* 0x00000002ff507431 */ /* 0x000fe400000001ff */
[----:B------:R-:W-:Y:S01]  /*120e0*/  FMUL.FTZ R69, R69, UR4 ;  /* 0x0000000445457c20 */ /* 0x000fe20008410000 */
[----:B------:R-:W-:-:S03]  /*120f0*/  FFMA.FTZ R5, R68, R83, 1.1641532182693481445e-10 ;  /* 0x2f00000044057423 */ /* 0x000fc60000010053 */
[----:B------:R-:W-:Y:S01]  /*12100*/  FMUL.FTZ R68, R69, R82 ;  /* 0x0000005245447220 */ /* 0x000fe20000410000 */
[----:B------:R-:W-:Y:S01]  /*12110*/  IMAD.MOV.U32 R69, RZ, RZ, R4 ;  /* 0x000000ffff457224 */ /* 0x000fe200078e0004 */
        /* <DEDUP_REMOVED lines=10> */
.L_x_19318:
        /* <DEDUP_REMOVED lines=13> */
.L_x_19320:
[----:B------:R-:W-:Y:S05]  /*12290*/  BSYNC.RECONVERGENT B2 ;  /* 0x0000000000027941 */ /* 0x000fea0003800200 */
.L_x_19319:
        /* <DEDUP_REMOVED lines=58> */
.L_x_19317:
[----:B------:R-:W-:Y:S05]  /*12640*/  BSYNC.RECONVERGENT B1 ;  /* 0x0000000000017941 */ /* 0x000fea0003800200 */
.L_x_19316:
[----:B------:R-:W-:Y:S01]  /*12650*/  ISETP.NE.AND P5, PT, R80, 0x1, PT ;  /* 0x000000015000780c */ /* 0x000fe20003fa5270 */
[----:B------:R-:W-:Y:S01]  /*12660*/  HADD2.F32 R5, -RZ, R70.H1_H1 ;  /* 0x30000046ff057230 */ /* 0x000fe20000004100 */
        /* <DEDUP_REMOVED lines=17> */
.L_x_19323:
        /* <DEDUP_REMOVED lines=13> */
.L_x_19325:
[----:B------:R-:W-:Y:S05]  /*12850*/  BSYNC.RECONVERGENT B2 ;  /* 0x0000000000027941 */ /* 0x000fea0003800200 */
.L_x_19324:
        /* <DEDUP_REMOVED lines=57> */
[----:B------:R-:W-:-:S07]  /*12bf0*/  MOV R93, R80 ;  /* 0x00000050005d7202 */ /* 0x000fce0000000f00 */
.L_x_19322:
[----:B------:R-:W-:Y:S05]  /*12c00*/  BSYNC.RECONVERGENT B1 ;  /* 0x0000000000017941 */ /* 0x000fea0003800200 */
.L_x_19321:
        /* <DEDUP_REMOVED lines=19> */
.L_x_19328:
        /* <DEDUP_REMOVED lines=15> */
.L_x_19330:
[----:B------:R-:W-:Y:S05]  /*12e30*/  BSYNC.RECONVERGENT B2 ;  /* 0x0000000000027941 */ /* 0x000fea0003800200 */
.L_x_19329:
        /* <DEDUP_REMOVED lines=58> */
.L_x_19327:
[----:B------:R-:W-:Y:S05]  /*131e0*/  BSYNC.RECONVERGENT B1 ;  /* 0x0000000000017941 */ /* 0x000fea0003800200 */
.L_x_19326:
        /* <DEDUP_REMOVED lines=16> */
.L_x_19290:
        /* <DEDUP_REMOVED lines=22> */
.L_x_19248:
[----:B------:R-:W-:Y:S05]  /*13450*/  BSYNC.RECONVERGENT B0 ;  /* 0x0000000000007941 */ /* 0x000fea0003800200 */
.L_x_19247:
        /* <DEDUP_REMOVED lines=30> */
.L_x_19336:
        /* <DEDUP_REMOVED lines=13> */
.L_x_19338:
[----:B------:R-:W-:Y:S05]  /*13710*/  BSYNC.RECONVERGENT B2 ;  /* 0x0000000000027941 */ /* 0x000fea0003800200 */
.L_x_19337:
        /* <DEDUP_REMOVED lines=53> */
[----:B------:R-:W-:Y:S02]  /*13a70*/  UIADD3 UR5, UPT, UPT, UR9, -0x695add53, URZ ;  /* 0x96a522ad09057890 */ /* 0x000fe4000fffe0ff */
[----:B------:R-:W-:Y:S01]  /*13a80*/  MOV R93, R94 ;  /* 0x0000005e005d7202 */ /* 0x000fe20000000f00 */
[----:B------:R-:W-:-:S03]  /*13a90*/  HFMA2 R94, -RZ, RZ, 0, 0 ;  /* 0x00000000ff5e7431 */ /* 0x000fc600000001ff */
[----:B------:R-:W-:Y:S01]  /*13aa0*/  LOP3.LUT R6, R6, UR5, R95, 0x96, !PT ;  /* 0x0000000506067c12 */ /* 0x000fe2000f8e965f */
[----:B------:R-:W-:-:S07]  /*13ab0*/  IMAD.MOV.U32 R95, RZ, RZ, R2 ;  /* 0x000000ffff5f7224 */ /* 0x000fce00078e0002 */
.L_x_19335:
[----:B------:R-:W-:Y:S05]  /*13ac0*/  BSYNC.RECONVERGENT B1 ;  /* 0x0000000000017941 */ /* 0x000fea0003800200 */
.L_x_19334:
        /* <DEDUP_REMOVED lines=9> */
[----:B------:R-:W-:-:S02]  /*13b60*/  IMAD.MOV.U32 R5, RZ, RZ, R4 ;  /* 0x000000ffff057224 */ /* 0x000fc400078e0004 */
[----:B0-----:R-:W-:Y:S02]  /*13b70*/  FMUL.FTZ R95, R95, R122 ;  /* 0x0000007a5f5f7220 */ /* 0x001fe40000410000 */
        /* <DEDUP_REMOVED lines=15> */
.L_x_19341:
        /* <DEDUP_REMOVED lines=12> */
.L_x_19343:
[----:B------:R-:W-:Y:S05]  /*13d30*/  BSYNC.RECONVERGENT B2 ;  /* 0x0000000000027941 */ /* 0x000fea0003800200 */
.L_x_19342:
        /* <DEDUP_REMOVED lines=59> */
.L_x_19340:
[----:B------:R-:W-:Y:S05]  /*140f0*/  BSYNC.RECONVERGENT B1 ;  /* 0x0000000000017941 */ /* 0x000fea0003800200 */
.L_x_19339:
[----:B------:R-:W-:Y:S01]  /*14100*/  I2FP.F32.U32 R5, R5 ;  /* 0x0000000500057245 */ /* 0x000fe20000201000 */
[----:B------:R-:W-:Y:S01]  /*14110*/  HADD2.F32 R94, -RZ, R76.H1_H1 ;  /* 0x3000004cff5e7230 */ /* 0x000fe20000004100 */
        /* <DEDUP_REMOVED lines=20> */
.L_x_19346:
        /* <DEDUP_REMOVED lines=13> */
.L_x_19348:
[----:B------:R-:W-:Y:S05]  /*14330*/  BSYNC.RECONVERGENT B2 ;  /* 0x0000000000027941 */ /* 0x000fea0003800200 */
.L_x_19347:
        /* <DEDUP_REMOVED lines=58> */
.L_x_19345:
[----:B------:R-:W-:Y:S05]  /*146e0*/  BSYNC.RECONVERGENT B1 ;  /* 0x0000000000017941 */ /* 0x000fea0003800200 */
.L_x_19344:
        /* <DEDUP_REMOVED lines=22> */
.L_x_19351:
        /* <DEDUP_REMOVED lines=13> */
.L_x_19353:
[----:B------:R-:W-:Y:S05]  /*14920*/  BSYNC.RECONVERGENT B2 ;  /* 0x0000000000027941 */ /* 0x000fea0003800200 */
.L_x_19352:
        /* <DEDUP_REMOVED lines=58> */
.L_x_19350:
[----:B------:R-:W-:Y:S05]  /*14cd0*/  BSYNC.RECONVERGENT B1 ;  /* 0x0000000000017941 */ /* 0x000fea0003800200 */
.L_x_19349:
        /* <DEDUP_REMOVED lines=22> */
.L_x_19356:
        /* <DEDUP_REMOVED lines=13> */
.L_x_19358:
[----:B------:R-:W-:Y:S05]  /*14f10*/  BSYNC.RECONVERGENT B2 ;  /* 0x0000000000027941 */ /* 0x000fea0003800200 */
.L_x_19357:
        /* <DEDUP_REMOVED lines=58> */
.L_x_19355:
[----:B------:R-:W-:Y:S05]  /*152c0*/  BSYNC.RECONVERGENT B1 ;  /* 0x0000000000017941 */ /* 0x000fea0003800200 */
.L_x_19354:
        /* <DEDUP_REMOVED lines=22> */
.L_x_19361:
        /* <DEDUP_REMOVED lines=13> */
.L_x_19363:
[----:B------:R-:W-:Y:S05]  /*15500*/  BSYNC.RECONVERGENT B2 ;  /* 0x0000000000027941 */ /* 0x000fea0003800200 */
.L_x_19362:
        /* <DEDUP_REMOVED lines=58> */
.L_x_19360:
[----:B------:R-:W-:Y:S05]  /*158b0*/  BSYNC.RECONVERGENT B1 ;  /* 0x0000000000017941 */ /* 0x000fea0003800200 */
.L_x_19359:
        /* <DEDUP_REMOVED lines=22> */
.L_x_19366:
        /* <DEDUP_REMOVED lines=13> */
.L_x_19368:
[----:B------:R-:W-:Y:S05]  /*15af0*/  BSYNC.RECONVERGENT B2 ;  /* 0x0000000000027941 */ /* 0x000fea0003800200 */
.L_x_19367:
        /* <DEDUP_REMOVED lines=58> */
.L_x_19365:
[----:B------:R-:W-:Y:S05]  /*15ea0*/  BSYNC.RECONVERGENT B1 ;  /* 0x0000000000017941 */ /* 0x000fea0003800200 */
.L_x_19364:
        /* <DEDUP_REMOVED lines=22> */
.L_x_19371:
        /* <DEDUP_REMOVED lines=15> */
.L_x_19373:
[----:B------:R-:W-:Y:S05]  /*16100*/  BSYNC.RECONVERGENT B2 ;  /* 0x0000000000027941 */ /* 0x000fea0003800200 */
.L_x_19372:
        /* <DEDUP_REMOVED lines=58> */
.L_x_19370:
[----:B------:R-:W-:Y:S05]  /*164b0*/  BSYNC.RECONVERGENT B1 ;  /* 0x0000000000017941 */ /* 0x000fea0003800200 */
.L_x_19369:
        /* <DEDUP_REMOVED lines=10> */
.L_x_19333:
        /* <DEDUP_REMOVED lines=16> */
.L_x_19377:
        /* <DEDUP_REMOVED lines=13> */
.L_x_19379:
[----:B------:R-:W-:Y:S05]  /*16730*/  BSYNC.RECONVERGENT B2 ;  /* 0x0000000000027941 */ /* 0x000fea0003800200 */
.L_x_19378:
        /* <DEDUP_REMOVED lines=58> */
.L_x_19376:
[----:B------:R-:W-:Y:S05]  /*16ae0*/  BSYNC.RECONVERGENT B1 ;  /* 0x0000000000017941 */ /* 0x000fea0003800200 */
.L_x_19375:
[----:B------:R-:W3:Y:S01]  /*16af0*/  LDC R94, c[0x0][0x404] ;  /* 0x00010100ff5e7b82 */ /* 0x000ee20000000800 */
[----:B------:R-:W-:Y:S01]  /*16b00*/  I2FP.F32.U32 R2, R72 ;  /* 0x0000004800027245 */ /* 0x000fe20000201000 */
[----:B012---:R-:W-:Y:S01]  /*16b10*/  IMAD.MOV.U32 R83, RZ, RZ, 0x2f800000 ;  /* 0x2f800000ff537424 */ /* 0x007fe200078e00ff */
[----:B------:R-:W-:Y:S01]  /*16b20*/  ISETP.NE.AND P0, PT, R74, 0x1, PT ;  /* 0x000000014a00780c */ /* 0x000fe20003f05270 */
[----:B------:R-:W-:Y:S01]  /*16b30*/  BSSY.RECONVERGENT B1, `(.L_x_19380) ;  /* 0x000005b000017945 */ /* 0x000fe20003800200 */
[----:B------:R-:W-:Y:S01]  /*16b40*/  MOV R75, 0x2 ;  /* 0x00000002004b7802 */ /* 0x000fe20000000f00 */
[----:B------:R-:W-:Y:S01]  /*16b50*/  FFMA.FTZ R5, R2, R83, 1.1641532182693481445e-10 ;  /* 0x2f00000002057423 */ /* 0x000fe20000010053 */
[----:B-----5:R-:W-:Y:S01]  /*16b60*/  HADD2.F32 R2, -RZ, R76.H0_H0 ;  /* 0x2000004cff027230 */ /* 0x020fe20000004100 */
[----:B------:R-:W0:Y:S04]  /*16b70*/  LDC R82, c[0x0][0x408] ;  /* 0x00010200ff527b82 */ /* 0x000e280000000800 */
[----:B------:R-:W-:Y:S01]  /*16b80*/  FMUL.FTZ R73, R2, UR4 ;  /* 0x0000000402497c20 */ /* 0x000fe20008410000 */
[----:B---3--:R-:W-:Y:S01]  /*16b90*/  FSETP.LE.FTZ.AND P1, PT, R5, R94, PT ;  /* 0x0000005e0500720b */ /* 0x008fe20003f33000 */
        /* <DEDUP_REMOVED lines=12> */
.L_x_19382:
        /* <DEDUP_REMOVED lines=13> */
.L_x_19384:
[----:B------:R-:W-:Y:S05]  /*16d30*/  BSYNC.RECONVERGENT B2 ;  /* 0x0000000000027941 */ /* 0x000fea0003800200 */
.L_x_19383:
        /* <DEDUP_REMOVED lines=58> */
.L_x_19381:
[----:B------:R-:W-:Y:S05]  /*170e0*/  BSYNC.RECONVERGENT B1 ;  /* 0x0000000000017941 */ /* 0x000fea0003800200 */
.L_x_19380:
        /* <DEDUP_REMOVED lines=19> */
.L_x_19387:
        /* <DEDUP_REMOVED lines=13> */
.L_x_19389:
[----:B------:R-:W-:Y:S05]  /*172f0*/  BSYNC.RECONVERGENT B2 ;  /* 0x0000000000027941 */ /* 0x000fea0003800200 */
.L_x_19388:
        /* <DEDUP_REMOVED lines=58> */
.L_x_19386:
[----:B------:R-:W-:Y:S05]  /*176a0*/  BSYNC.RECONVERGENT B1 ;  /* 0x0000000000017941 */ /* 0x000fea0003800200 */
.L_x_19385:
        /* <DEDUP_REMOVED lines=19> */
.L_x_19392:
        /* <DEDUP_REMOVED lines=13> */
.L_x_19394:
[----:B------:R-:W-:Y:S05]  /*178b0*/  BSYNC.RECONVERGENT B2 ;  /* 0x0000000000027941 */ /* 0x000fea0003800200 */
.L_x_19393:
        /* <DEDUP_REMOVED lines=58> */
.L_x_19391:
[----:B------:R-:W-:Y:S05]  /*17c60*/  BSYNC.RECONVERGENT B1 ;  /* 0x0000000000017941 */ /* 0x000fea0003800200 */
.L_x_19390:
        /* <DEDUP_REMOVED lines=19> */
.L_x_19397:
        /* <DEDUP_REMOVED lines=13> */
.L_x_19399:
[----:B------:R-:W-:Y:S05]  /*17e70*/  BSYNC.RECONVERGENT B2 ;  /* 0x0000000000027941 */ /* 0x000fea0003800200 */
.L_x_19398:
        /* <DEDUP_REMOVED lines=57> */
[----:B------:R-:W-:-:S07]  /*18210*/  MOV R93, R76 ;  /* 0x0000004c005d7202 */ /* 0x000fce0000000f00 */
.L_x_19396:
[----:B------:R-:W-:Y:S05]  /*18220*/  BSYNC.RECONVERGENT B1 ;  /* 0x0000000000017941 */ /* 0x000fea0003800200 */
.L_x_19395:
        /* <DEDUP_REMOVED lines=19> */
.L_x_19402:
        /* <DEDUP_REMOVED lines=13> */
.L_x_19404:
[----:B------:R-:W-:Y:S05]  /*18430*/  BSYNC.RECONVERGENT B2 ;  /* 0x0000000000027941 */ /* 0x000fea0003800200 */
.L_x_19403:
        /* <DEDUP_REMOVED lines=58> */
.L_x_19401:
[----:B------:R-:W-:Y:S05]  /*187e0*/  BSYNC.RECONVERGENT B1 ;  /* 0x0000000000017941 */ /* 0x000fea0003800200 */
.L_x_19400:
        /* <DEDUP_REMOVED lines=19> */
.L_x_19407:
        /* <DEDUP_REMOVED lines=13> */
.L_x_19409:
[----:B------:R-:W-:Y:S05]  /*189f0*/  BSYNC.RECONVERGENT B2 ;  /* 0x0000000000027941 */ /* 0x000fea0003800200 */
.L_x_19408:
        /* <DEDUP_REMOVED lines=58> */
.L_x_19406:
[----:B------:R-:W-:Y:S05]  /*18da0*/  BSYNC.RECONVERGENT B1 ;  /* 0x0000000000017941 */ /* 0x000fea0003800200 */
.L_x_19405:
        /* <DEDUP_REMOVED lines=19> */
.L_x_19412:
        /* <DEDUP_REMOVED lines=15> */
.L_x_19414:
[----:B------:R-:W-:Y:S05]  /*18fd0*/  BSYNC.RECONVERGENT B2 ;  /* 0x0000000000027941 */ /* 0x000fea0003800200 */
.L_x_19413:
        /* <DEDUP_REMOVED lines=58> */
.L_x_19411:
[----:B------:R-:W-:Y:S05]  /*19380*/  BSYNC.RECONVERGENT B1 ;  /* 0x0000000000017941 */ /* 0x000fea0003800200 */
.L_x_19410:
        /* <DEDUP_REMOVED lines=16> */
.L_x_19374:
        /* <DEDUP_REMOVED lines=21> */
.L_x_19332:
[----:B------:R-:W-:Y:S05]  /*195e0*/  BSYNC.RECONVERGENT B0 ;  /* 0x0000000000007941 */ /* 0x000fea0003800200 */
.L_x_19331:
        /* <DEDUP_REMOVED lines=137> */
.L_x_19416:
[----:B------:R-:W-:Y:S05]  /*19e80*/  BSYNC.RECONVERGENT B0 ;  /* 0x0000000000007941 */ /* 0x000fea0003800200 */
.L_x_19415:
        /* <DEDUP_REMOVED lines=12> */
.L_x_19418:
[----:B------:R-:W-:Y:S05]  /*19f50*/  BSYNC.RECONVERGENT B0 ;  /* 0x0000000000007941 */ /* 0x000fea0003800200 */
.L_x_19417:
        /* <DEDUP_REMOVED lines=61> */
[----:B------:R-:W-:-:S04]  /*1a330*/  IMAD.U32 R93, RZ, RZ, UR15 ;  /* 0x0000000fff5d7e24 */ /* 0x000fc8000f8e00ff */
[C---:B0-----:R-:W-:Y:S01]  /*1a340*/  @!P1 IMAD.WIDE R82, R93.reuse, 0x4, R82 ;  /* 0x000000045d529825 */ /* 0x041fe200078e0252 */
[----:B------:R-:W0:Y:S04]  /*1a350*/  MUFU.RSQ R92, R92 ;  /* 0x0000005c005c7308 */ /* 0x000e280000001400 */
[----:B------:R2:W-:Y:S01]  /*1a360*/  @!P1 STG.E desc[UR6][R82.64], R95 ;  /* 0x0000005f52009986 */ /* 0x0005e2000c101906 */
[----:B-1----:R-:W-:Y:S01]  /*1a370*/  @!P1 IMAD.WIDE R80, R93, 0x4, R80 ;  /* 0x000000045d509825 */ /* 0x002fe200078e0250 */
[----:B------:R-:W-:-:S04]  /*1a380*/  FSEL R93, R95, RZ, !P0 ;  /* 0x000000ff5f5d7208 */ /* 0x000fc80004000000 */
        /* <DEDUP_REMOVED lines=34> */
.L_x_19420:
[----:B------:R-:W-:Y:S05]  /*1a5b0*/  BSYNC.RECONVERGENT B0 ;  /* 0x0000000000007941 */ /* 0x000fea0003800200 */
.L_x_19419:
[----:B------:R-:W-:Y:S01]  /*1a5c0*/  ISETP.NE.AND P0, PT, R120, RZ, PT ;  /* 0x000000ff7800720c */ /* 0x000fe20003f05270 */
[----:B------:R-:W-:-:S12]  /*1a5d0*/  BSSY.RECONVERGENT B0, `(.L_x_19421) ;  /* 0x0000022000007945 */ /* 0x000fd80003800200 */
        /* <DEDUP_REMOVED lines=28> */
[----:B------:R-:W-:Y:S01]  /*1a7a0*/  F2FP.F16.F32.PACK_AB R81, R112, R113 ;  /* 0x000000717051723e */ /* 0x000fe200000000ff */
[----:B------:R-:W-:Y:S02]  /*1a7b0*/  VIADD R0, R0, 0x100 ;  /* 0x0000010000007836 */ /* 0x000fe40000000000 */
[----:B------:R-:W-:Y:S02]  /*1a7c0*/  F2FP.F16.F32.PACK_AB R82, R120, R83 ;  /* 0x000000537852723e */ /* 0x000fe400000000ff */
[----:B------:R-:W-:-:S05]  /*1a7d0*/  F2FP.F16.F32.PACK_AB R83, R122, R121 ;  /* 0x000000797a53723e */ /* 0x000fca00000000ff */
[----:B------:R1:W-:Y:S02]  /*1a7e0*/  STG.E.128 desc[UR6][R94.64], R80 ;  /* 0x000000505e007986 */ /* 0x0003e4000c101d06 */
.L_x_19422:
[----:B------:R-:W-:Y:S05]  /*1a7f0*/  BSYNC.RECONVERGENT B0 ;  /* 0x0000000000007941 */ /* 0x000fea0003800200 */
.L_x_19421:
        /* <DEDUP_REMOVED lines=30> */
[C---:B0-----:R-:W-:Y:S01]  /*1a9e0*/  IMAD.WIDE.U32 R94, R0.reuse, 0x10, R94 ;  /* 0x00000010005e7825 */ /* 0x041fe200078e005e */
[----:B------:R-:W-:-:S02]  /*1a9f0*/  IADD3 R0, PT, PT, R0, 0x100, RZ ;  /* 0x0000010000007810 */ /* 0x000fc40007ffe0ff */
[----:B------:R-:W-:Y:S02]  /*1aa00*/  F2FP.F16.F32.PACK_AB R82, R120, R115 ;  /* 0x000000737852723e */ /* 0x000fe400000000ff */
[----:B------:R-:W-:-:S05]  /*1aa10*/  F2FP.F16.F32.PACK_AB R83, R122, R113 ;  /* 0x000000717a53723e */ /* 0x000fca00000000ff */
[----:B------:R3:W-:Y:S02]  /*1aa20*/  STG.E.128 desc[UR6][R94.64], R80 ;  /* 0x000000505e007986 */ /* 0x0007e4000c101d06 */
.L_x_19424:
[----:B------:R-:W-:Y:S05]  /*1aa30*/  BSYNC.RECONVERGENT B0 ;  /* 0x0000000000007941 */ /* 0x000fea0003800200 */
.L_x_19423:
[----:B------:R-:W-:Y:S01]  /*1aa40*/  ISETP.NE.AND P0, PT, R114, RZ, PT ;  /* 0x000000ff7200720c */ /* 0x000fe20003f05270 */
[----:B------:R-:W-:-:S12]  /*1aa50*/  BSSY.RECONVERGENT B0, `(.L_x_19425) ;  /* 0x0000021000007945 */ /* 0x000fd80003800200 */
        /* <DEDUP_REMOVED lines=12> */
[----:B------:R-:W-:Y:S01]  /*1ab20*/  FMUL.FTZ R93, R92, R121 ;  /* 0x000000795c5d7220 */ /* 0x000fe20000410000 */
[----:B-----5:R-:W-:Y:S01]  /*1ab30*/  FFMA.FTZ R112, R82, R26, R18 ;  /* 0x0000001a52707223 */ /* 0x020fe20000010012 */
        /* <DEDUP_REMOVED lines=18> */
.L_x_19426:
[----:B------:R-:W-:Y:S05]  /*1ac60*/  BSYNC.RECONVERGENT B0 ;  /* 0x0000000000007941 */ /* 0x000fea0003800200 */
.L_x_19425:
[----:B------:R-:W-:Y:S02]  /*1ac70*/  UIADD3 UR15, UPT, UPT, UR15, UR12, URZ ;  /* 0x0000000c0f0f7290 */ /* 0x000fe4000fffe0ff */
[----:B------:R-:W-:Y:S02]  /*1ac80*/  UPLOP3.LUT UP2, UPT, UPT, UPT, UP2, 0x40, 0x4 ;  /* 0x000000000004789c */ /* 0x000fe40003f4e820 */
[----:B------:R-:W-:-:S09]  /*1ac90*/  UISETP.GE.AND UP1, UPT, UR15, UR13, UPT ;  /* 0x0000000d0f00728c */ /* 0x000fd2000bf26270 */
[----:B------:R-:W-:Y:S05]  /*1aca0*/  BRA.U !UP1, `(.L_x_19427) ;  /* 0xfffffe6109607547 */ /* 0x000fea000b83ffff */
[----:B------:R-:W-:Y:S05]  /*1acb0*/  EXIT ;  /* 0x000000000000794d */ /* 0x000fea0003800000 */
.L_x_19428:
        /* <DEDUP_REMOVED lines=12> */
.L_x_27580:


//--------------------- .text._ZN10layer_norm13ln_fwd_kernelINS_13Kernel_traitsIf6__halffS2_fjLj8192ELj1ELj1ELj8ELj16ENS_18Kernel_traits_baseILj8192EfS2_fS2_fjLj256EEEEELb1ELb0ELb0ELb1EEEvNS_9FwdParamsE --------------------------
	.section	.text._ZN10layer_norm13ln_fwd_kernelINS_13Kernel_traitsIf6__halffS2_fjLj8192ELj1ELj1ELj8ELj16ENS_18Kernel_traits_baseILj8192EfS2_fS2_fjLj256EEEEELb1ELb0ELb0ELb1EEEvNS_9FwdParamsE,"ax",@progbits
	.align	128
        .global         _ZN10layer_norm13ln_fwd_kernelINS_13Kernel_traitsIf6__halffS2_fjLj8192ELj1ELj1ELj8ELj16ENS_18Kernel_traits_baseILj8192EfS2_fS2_fjLj256EEEEELb1ELb0ELb0ELb1EEEvNS_9FwdParamsE
        .type           _ZN10layer_norm13ln_fwd_kernelINS_13Kernel_traitsIf6__halffS2_fjLj8192ELj1ELj1ELj8ELj16ENS_18Kernel_traits_baseILj8192EfS2_fS2_fjLj256EEEEELb1ELb0ELb0ELb1EEEvNS_9FwdParamsE,@function
        .size           _ZN10layer_norm13ln_fwd_kernelINS_13Kernel_traitsIf6__halffS2_fjLj8192ELj1ELj1ELj8ELj16ENS_18Kernel_traits_baseILj8192EfS2_fS2_fjLj256EEEEELb1ELb0ELb0ELb1EEEvNS_9FwdParamsE,(.L_x_27581 - _ZN10layer_norm13ln_fwd_kernelINS_13Kernel_traitsIf6__halffS2_fjLj8192ELj1ELj1ELj8ELj16ENS_18Kernel_traits_baseILj8192EfS2_fS2_fjLj256EEEEELb1ELb0ELb0ELb1EEEvNS_9FwdParamsE)
        .other          _ZN10layer_norm13ln_fwd_kernelINS_13Kernel_traitsIf6__halffS2_fjLj8192ELj1ELj1ELj8ELj16ENS_18Kernel_traits_baseILj8192EfS2_fS2_fjLj256EEEEELb1ELb0ELb0ELb1EEEvNS_9FwdParamsE,@"STO_CUDA_ENTRY STV_DEFAULT"
_ZN10layer_norm13ln_fwd_kernelINS_13Kernel_traitsIf6__halffS2_fjLj8192ELj1ELj1ELj8ELj16ENS_18Kernel_traits_baseILj8192EfS2_fS2_fjLj256EEEEELb1ELb0ELb0ELb1EEEvNS_9FwdParamsE:
.text._ZN10layer_norm13ln_fwd_kernelINS_13Kernel_traitsIf6__halffS2_fjLj8192ELj1ELj1ELj8ELj16ENS_18Kernel_traits_baseILj8192EfS2_fS2_fjLj256EEEEELb1ELb0ELb0ELb1EEEvNS_9FwdParamsE:
        /* <DEDUP_REMOVED lines=64> */
.L_x_19429:
        /* <DEDUP_REMOVED lines=26> */
.L_x_19430:
        /* <DEDUP_REMOVED lines=17> */
[----:B------:R-:W-:-:S04]  /*06b0*/  IMAD.HI.U32 R2, R0, -0x326172a9, RZ ;  /* 0xcd9e8d5700027827 */ /* 0x000fc800078e00ff */
[----:B------:R-:W-:Y:S01]  /*06c0*/  IMAD R6, R3, -0x2daee0ad, RZ ;  /* 0xd2511f5303067824 */ /* 0x000fe200078e02ff */
[----:B------:R-:W-:Y:S01]  /*06d0*/  LOP3.LUT R2, R5, UR20, R2, 0x96, !PT ;  /* 0x0000001405027c12 */ /* 0x000fe2000f8e9602 */
[----:B------:R-:W-:Y:S02]  /*06e0*/  IMAD R5, R0, -0x326172a9, RZ ;  /* 0xcd9e8d5700057824 */ /* 0x000fe400078e02ff */
[----:B------:R-:W-:-:S04]  /*06f0*/  IMAD.HI.U32 R0, R4, -0x326172a9, RZ ;  /* 0xcd9e8d5704007827 */ /* 0x000fc800078e00ff */
[----:B------:R-:W-:Y:S01]  /*0700*/  IMAD.HI.U32 R3, R2, -0x2daee0ad, RZ ;  /* 0xd2511f5302037827 */ /* 0x000fe200078e00ff */
[----:B------:R-:W-:Y:S01]  /*0710*/  LOP3.LUT R0, R5, UR7, R0, 0x96, !PT ;  /* 0x0000000705007c12 */ /* 0x000fe2000f8e9600 */
[----:B------:R-:W2:Y:S02]  /*0720*/  LDCU UR7, c[0x0][0x404] ;  /* 0x00008080ff0777ac */ /* 0x000ea40008000800 */
[----:B------:R-:W-:Y:S01]  /*0730*/  IMAD R5, R4, -0x326172a9, RZ ;  /* 0xcd9e8d5704057824 */ /* 0x000fe200078e02ff */
[----:B------:R-:W-:Y:S01]  /*0740*/  LOP3.LUT R3, R6, UR21, R3, 0x96, !PT ;  /* 0x0000001506037c12 */ /* 0x000fe2000f8e9603 */
[----:B------:R-:W-:Y:S02]  /*0750*/  IMAD R7, R2, -0x2daee0ad, RZ ;  /* 0xd2511f5302077824 */ /* 0x000fe400078e02ff */
[----:B------:R-:W-:-:S04]  /*0760*/  IMAD.HI.U32 R4, R0, -0x2daee0ad, RZ ;  /* 0xd2511f5300047827 */ /* 0x000fc800078e00ff */
[----:B------:R-:W-:Y:S01]  /*0770*/  IMAD.HI.U32 R2, R3, -0x326172a9, RZ ;  /* 0xcd9e8d5703027827 */ /* 0x000fe200078e00ff */
[----:B------:R-:W-:Y:S01]  /*0780*/  LOP3.LUT R4, R7, UR4, R4, 0x96, !PT ;  /* 0x0000000407047c12 */ /* 0x000fe2000f8e9604 */
[----:B------:R-:W3:Y:S02]  /*0790*/  LDCU.64 UR4, c[0x0][0x3e0] ;  /* 0x00007c00ff0477ac */ /* 0x000ee40008000a00 */
        /* <DEDUP_REMOVED lines=9> */
[----:B------:R-:W-:Y:S01]  /*0830*/  IMAD R7, R2, -0x2daee0ad, RZ ;  /* 0xd2511f5302077824 */ /* 0x000fe200078e02ff */
[----:B------:R-:W0:Y:S01]  /*0840*/  LDCU.64 UR14, c[0x0][0x3a0] ;  /* 0x00007400ff0e77ac */ /* 0x000e220008000a00 */
[----:B------:R-:W-:Y:S01]  /*0850*/  IMAD.HI.U32 R4, R0, -0x2daee0ad, RZ ;  /* 0xd2511f5300047827 */ /* 0x000fe200078e00ff */
[----:B---3--:R-:W-:-:S03]  /*0860*/  UISETP.NE.U32.AND UP0, UPT, UR4, URZ, UPT ;  /* 0x000000ff0400728c */ /* 0x008fc6000bf05070 */
[----:B------:R-:W-:Y:S01]  /*0870*/  IMAD.HI.U32 R2, R5, -0x326172a9, RZ ;  /* 0xcd9e8d5705027827 */ /* 0x000fe200078e00ff */
[----:B------:R-:W-:Y:S01]  /*0880*/  LOP3.LUT R4, R7, UR16, R4, 0x96, !PT ;  /* 0x0000001007047c12 */ /* 0x000fe2000f8e9604 */
[----:B------:R-:W-:Y:S02]  /*0890*/  UISETP.NE.AND.EX UP0, UPT, UR5, URZ, UPT, UP0 ;  /* 0x000000ff0500728c */ /* 0x000fe4000bf05300 */
        /* <DEDUP_REMOVED lines=30> */
.L_x_19634:
[----:B0-----:R-:W0:Y:S01]  /*0a80*/  @UP0 LDCU.64 UR4, c[0x0][0x3e0] ;  /* 0x00007c00ff0407ac */ /* 0x001e220008000a00 */
[----:B------:R-:W1:Y:S01]  /*0a90*/  S2R R3, SR_TID.X ;  /* 0x0000000000037919 */ /* 0x000e620000002100 */
[----:B------:R-:W-:Y:S01]  /*0aa0*/  PLOP3.LUT P0, PT, PT, PT, UP0, 0x80, 0x8 ;  /* 0x000000000008781c */ /* 0x000fe20003f0f008 */
[----:B------:R-:W2:Y:S01]  /*0ab0*/  LDC.64 R14, c[0x0][0x390] ;  /* 0x0000e400ff0e7b82 */ /* 0x000ea20000000a00 */
[----:B------:R-:W-:Y:S02]  /*0ac0*/  UIMAD UR6, UR9, UR18, URZ ;  /* 0x00000012090672a4 */ /* 0x000fe4000f8e02ff */
[----:B0-----:R-:W-:-:S06]  /*0ad0*/  @UP0 UIMAD.WIDE UR4, UR9, 0x2, UR4 ;  /* 0x00000002090408a5 */ /* 0x001fcc000f8e0204 */
[----:B------:R-:W-:Y:S01]  /*0ae0*/  IMAD.U32 R16, RZ, RZ, UR4 ;  /* 0x00000004ff107e24 */ /* 0x000fe2000f8e00ff */
[----:B------:R-:W-:Y:S01]  /*0af0*/  USHF.R.S32.HI UR4, URZ, 0x1f, UR6 ;  /* 0x0000001fff047899 */ /* 0x000fe20008011406 */
[----:B------:R-:W-:-:S03]  /*0b00*/  MOV R17, UR5 ;  /* 0x0000000500117c02 */ /* 0x000fc60008000f00 */
        /* <DEDUP_REMOVED lines=10> */
[----:B------:R-:W-:Y:S01]  /*0bb0*/  IMAD.MOV.U32 R111, RZ, RZ, 0x2f800000 ;  /* 0x2f800000ff6f7424 */ /* 0x000fe200078e00ff */
[----:B------:R-:W-:Y:S02]  /*0bc0*/  UISETP.NE.AND.EX UP1, UPT, UR15, URZ, UPT, UP1 ;  /* 0x000000ff0f00728c */ /* 0x000fe4000bf25310 */
[----:B------:R-:W-:Y:S02]  /*0bd0*/  UIADD3 UR26, UPT, UPT, UR13, -0x4498517b, URZ ;  /* 0xbb67ae850d1a7890 */ /* 0x000fe4000fffe0ff */
[----:B------:R-:W-:-:S02]  /*0be0*/  UIADD3 UR27, UPT, UPT, UR12, -0x255992d5, URZ ;  /* 0xdaa66d2b0c1b7890 */ /* 0x000fc4000fffe0ff */
[----:B------:R-:W-:Y:S02]  /*0bf0*/  UIADD3 UR28, UPT, UPT, UR13, -0x126145ec, URZ ;  /* 0xed9eba140d1c7890 */ /* 0x000fe4000fffe0ff */
[----:B------:R-:W-:Y:S02]  /*0c00*/  UIADD3 UR29, UPT, UPT, UR13, -0x695add53, URZ ;  /* 0x96a522ad0d1d7890 */ /* 0x000fe4000fffe0ff */
[----:B------:R-:W-:Y:S02]  /*0c10*/  UIADD3 UR30, UPT, UPT, UR12, 0x3c6ef372, URZ ;  /* 0x3c6ef3720c1e7890 */ /* 0x000fe4000fffe0ff */
[----:B------:R-:W-:Y:S02]  /*0c20*/  UIADD3 UR31, UPT, UPT, UR12, 0x5384540f, URZ ;  /* 0x5384540f0c1f7890 */ /* 0x000fe4000fffe0ff */
[----:B------:R-:W-:Y:S02]  /*0c30*/  UIADD3 UR32, UPT, UPT, UR12, -0x4ab325aa, URZ ;  /* 0xb54cda560c207890 */ /* 0x000fe4000fffe0ff */
[----:B------:R-:W-:-:S02]  /*0c40*/  UIADD3 UR33, UPT, UPT, UR13, -0x24c28bd8, URZ ;  /* 0xdb3d74280d217890 */ /* 0x000fc4000fffe0ff */
[----:B------:R-:W-:Y:S02]  /*0c50*/  UIADD3 UR34, UPT, UPT, UR12, -0x700cb87f, URZ ;  /* 0x8ff347810c227890 */ /* 0x000fe4000fffe0ff */
[----:B------:R-:W-:Y:S02]  /*0c60*/  UIADD3 UR35, UPT, UPT, UR12, 0x78dde6e4, URZ ;  /* 0x78dde6e40c237890 */ /* 0x000fe4000fffe0ff */
[----:B------:R-:W-:Y:S02]  /*0c70*/  UIADD3 UR36, UPT, UPT, UR13, -0x56f99767, URZ ;  /* 0xa90668990d247890 */ /* 0x000fe4000fffe0ff */
[----:B------:R-:W-:Y:S01]  /*0c80*/  UIADD3 UR37, UPT, UPT, UR13, 0x32370b8f, URZ ;  /* 0x32370b8f0d257890 */ /* 0x000fe2000fffe0ff */
[----:B---3--:R-:W-:-:S05]  /*0c90*/  @P0 HADD2.F32 R16, -RZ, R16.H0_H0 ;  /* 0x20000010ff100230 */ /* 0x008fca0000004100 */
[----:B------:R-:W-:Y:S01]  /*0ca0*/  @P1 R2UR UR6, R16 ;  /* 0x00000000100612ca */ /* 0x000fe200000e0000 */
[----:B------:R-:W-:-:S14]  /*0cb0*/  BRA.U !UP1, `(.L_x_19431) ;  /* 0x0000002509c07547 */ /* 0x000fdc000b800000 */
        /* <DEDUP_REMOVED lines=14> */
.L_x_27416:
[----:B------:R-:W-:Y:S05]  /*0da0*/  BRX R16 -0xdb0                                         (*"BRANCH_TARGETS .L_x_27417,.L_x_27418,.L_x_27419"*) ;  /* 0xfffffff010947949 */ /* 0x000fea000383ffff */
.L_x_27419:
[----:B------:R-:W-:Y:S01]  /*0db0*/  VIADD R13, R12, 0x1 ;  /* 0x000000010c0d7836 */ /* 0x000fe20000000000 */
[----:B------:R-:W-:Y:S01]  /*0dc0*/  MOV R16, R113 ;  /* 0x0000007100107202 */ /* 0x000fe20000000f00 */
[----:B------:R-:W-:Y:S01]  /*0dd0*/  IMAD.MOV.U32 R0, RZ, RZ, R6 ;  /* 0x000000ffff007224 */ /* 0x000fe200078e0006 */
[----:B------:R-:W-:Y:S06]  /*0de0*/  BRA `(.L_x_19432) ;  /* 0x0000000000e87947 */ /* 0x000fec0003800000 */
.L_x_27417:
[----:B------:R-:W-:Y:S02]  /*0df0*/  HFMA2 R13, -RZ, RZ, 0, 1.78813934326171875e-07 ;  /* 0x00000003ff0d7431 */ /* 0x000fe400000001ff */
[----:B------:R-:W-:Y:S02]  /*0e00*/  IMAD.MOV.U32 R16, RZ, RZ, R113 ;  /* 0x000000ffff107224 */ /* 0x000fe400078e0071 */
[----:B------:R-:W-:Y:S01]  /*0e10*/  IMAD.MOV.U32 R0, RZ, RZ, R7 ;  /* 0x000000ffff007224 */ /* 0x000fe200078e0007 */
[----:B------:R-:W-:Y:S06]  /*0e20*/  BRA `(.L_x_19432) ;  /* 0x0000000000d87947 */ /* 0x000fec0003800000 */
.L_x_27418:
        /* <DEDUP_REMOVED lines=12> */
.L_x_19433:
        /* <DEDUP_REMOVED lines=42> */
.L_x_19432:
[----:B------:R-:W-:Y:S01]  /*1190*/  I2FP.F32.U32 R0, R0 ;  /* 0x0000000000007245 */ /* 0x000fe20000201000 */
[----:B-----5:R-:W-:Y:S01]  /*11a0*/  HADD2.F32 R12, -RZ, R8.H0_H0 ;  /* 0x20000008ff0c7230 */ /* 0x020fe20000004100 */
[----:B------:R-:W-:Y:S01]  /*11b0*/  ISETP.NE.AND P1, PT, R13, 0x1, PT ;  /* 0x000000010d00780c */ /* 0x000fe20003f25270 */
[----:B------:R-:W-:Y:S01]  /*11c0*/  UMOV UR5, UR8 ;  /* 0x0000000800057c82 */ /* 0x000fe20008000000 */
[----:B------:R-:W-:Y:S01]  /*11d0*/  UMOV UR4, UR7 ;  /* 0x0000000700047c82 */ /* 0x000fe20008000000 */
        /* <DEDUP_REMOVED lines=19> */
.L_x_19435:
        /* <DEDUP_REMOVED lines=12> */
.L_x_19436:
        /* <DEDUP_REMOVED lines=43> */
.L_x_19434:
        /* <DEDUP_REMOVED lines=21> */
.L_x_19438:
        /* <DEDUP_REMOVED lines=12> */
.L_x_19439:
        /* <DEDUP_REMOVED lines=43> */
.L_x_19437:
        /* <DEDUP_REMOVED lines=21> */
.L_x_19441:
        /* <DEDUP_REMOVED lines=12> */
.L_x_19442:
        /* <DEDUP_REMOVED lines=43> */
.L_x_19440:
        /* <DEDUP_REMOVED lines=21> */
.L_x_19444:
        /* <DEDUP_REMOVED lines=12> */
.L_x_19445:
        /* <DEDUP_REMOVED lines=43> */
.L_x_19443:
        /* <DEDUP_REMOVED lines=21> */
.L_x_19447:
        /* <DEDUP_REMOVED lines=12> */
.L_x_19448:
        /* <DEDUP_REMOVED lines=43> */
.L_x_19446:
        /* <DEDUP_REMOVED lines=21> */
.L_x_19450:
        /* <DEDUP_REMOVED lines=12> */
.L_x_19451:
        /* <DEDUP_REMOVED lines=43> */
.L_x_19449:
        /* <DEDUP_REMOVED lines=21> */
.L_x_19453:
        /* <DEDUP_REMOVED lines=14> */
.L_x_19454:
        /* <DEDUP_REMOVED lines=43> */
.L_x_19452:
[----:B------:R-:W-:Y:S01]  /*3320*/  I2FP.F32.U32 R8, R8 ;  /* 0x0000000800087245 */ /* 0x000fe20000201000 */
[----:B------:R-:W-:-:S04]  /*3330*/  HADD2.F32 R11, -RZ, R11.H1_H1 ;  /* 0x3000000bff0b7230 */ /* 0x000fc80000004100 */
        /* <DEDUP_REMOVED lines=8> */
.L_x_19431:
        /* <DEDUP_REMOVED lines=15> */
.L_x_19457:
        /* <DEDUP_REMOVED lines=12> */
.L_x_19458:
        /* <DEDUP_REMOVED lines=42> */
.L_x_19456:
[----:B------:R-:W-:Y:S01]  /*3810*/  ISETP.NE.AND P0, PT, R13, 0x1, PT ;  /* 0x000000010d00780c */ /* 0x000fe20003f05270 */
[----:B-----5:R-:W-:Y:S01]  /*3820*/  HADD2.F32 R12, -RZ, R8.H0_H0 ;  /* 0x20000008ff0c7230 */ /* 0x020fe20000004100 */
[----:B------:R-:W-:Y:S01]  /*3830*/  I2FP.F32.U32 R0, R0 ;  /* 0x0000000000007245 */ /* 0x000fe20000201000 */
[----:B------:R-:W-:Y:S01]  /*3840*/  UMOV UR4, UR7 ;  /* 0x0000000700047c82 */ /* 0x000fe20008000000 */
[----:B------:R-:W-:Y:S01]  /*3850*/  UMOV UR5, UR8 ;  /* 0x0000000800057c82 */ /* 0x000fe20008000000 */
[----:B------:R-:W-:Y:S02]  /*3860*/  HFMA2 R17, -RZ, RZ, 0, 1.1920928955078125e-07 ;  /* 0x00000002ff117431 */ /* 0x000fe400000001ff */
[----:B------:R-:W-:Y:S01]  /*3870*/  FMUL.FTZ R36, R12, UR6 ;  /* 0x000000060c247c20 */ /* 0x000fe20008410000 */
[----:B------:R-:W-:Y:S01]  /*3880*/  FFMA.FTZ R0, R0, R111, 1.1641532182693481445e-10 ;  /* 0x2f00000000007423 */ /* 0x000fe2000001006f */
[----:B------:R-:W-:Y:S02]  /*3890*/  IMAD.MOV.U32 R12, RZ, RZ, R4 ;  /* 0x000000ffff0c7224 */ /* 0x000fe400078e0004 */
[----:B------:R-:W-:-:S02]  /*38a0*/  FMUL.FTZ R36, R36, UR5 ;  /* 0x0000000524247c20 */ /* 0x000fc40008410000 */
        /* <DEDUP_REMOVED lines=11> */
.L_x_19460:
        /* <DEDUP_REMOVED lines=12> */
.L_x_19461:
        /* <DEDUP_REMOVED lines=43> */
.L_x_19459:
[----:B------:R-:W-:Y:S01]  /*3cd0*/  ISETP.NE.AND P1, PT, R17, 0x1, PT ;  /* 0x000000011100780c */ /* 0x000fe20003f25270 */
[----:B------:R-:W-:Y:S01]  /*3ce0*/  HADD2.F32 R8, -RZ, R8.H1_H1 ;  /* 0x30000008ff087230 */ /* 0x000fe20000004100 */
[----:B------:R-:W-:Y:S01]  /*3cf0*/  I2FP.F32.U32 R12, R12 ;  /* 0x0000000c000c7245 */ /* 0x000fe20000201000 */
[----:B------:R-:W-:-:S03]  /*3d00*/  IMAD.MOV.U32 R13, RZ, RZ, 0x2 ;  /* 0x00000002ff0d7424 */ /* 0x000fc600078e00ff */
[----:B------:R-:W-:Y:S01]  /*3d10*/  FMUL.FTZ R37, R8, UR6 ;  /* 0x0000000608257c20 */ /* 0x000fe20008410000 */
        /* <DEDUP_REMOVED lines=13> */
.L_x_19463:
        /* <DEDUP_REMOVED lines=12> */
.L_x_19464:
        /* <DEDUP_REMOVED lines=43> */
.L_x_19462:
[----:B------:R-:W-:Y:S01]  /*4160*/  ISETP.NE.AND P2, PT, R13, 0x1, PT ;  /* 0x000000010d00780c */ /* 0x000fe20003f45270 */
[----:B------:R-:W-:Y:S01]  /*4170*/  HADD2.F32 R12, -RZ, R9.H0_H0 ;  /* 0x20000009ff0c7230 */ /* 0x000fe20000004100 */
[----:B------:R-:W-:Y:S01]  /*4180*/  I2FP.F32.U32 R8, R8 ;  /* 0x0000000800087245 */ /* 0x000fe20000201000 */
[----:B------:R-:W-:-:S03]  /*4190*/  IMAD.MOV.U32 R17, RZ, RZ, 0x2 ;  /* 0x00000002ff117424 */ /* 0x000fc600078e00ff */
[----:B------:R-:W-:Y:S01]  /*41a0*/  FMUL.FTZ R12, R12, UR6 ;  /* 0x000000060c0c7c20 */ /* 0x000fe20008410000 */
        /* <DEDUP_REMOVED lines=13> */
.L_x_19466:
        /* <DEDUP_REMOVED lines=12> */
.L_x_19467:
        /* <DEDUP_REMOVED lines=43> */
.L_x_19465:
[----:B------:R-:W-:Y:S01]  /*45f0*/  ISETP.NE.AND P3, PT, R17, 0x1, PT ;  /* 0x000000011100780c */ /* 0x000fe20003f65270 */
[----:B------:R-:W-:Y:S01]  /*4600*/  HADD2.F32 R9, -RZ, R9.H1_H1 ;  /* 0x30000009ff097230 */ /* 0x000fe20000004100 */
[----:B------:R-:W-:Y:S01]  /*4610*/  I2FP.F32.U32 R8, R8 ;  /* 0x0000000800087245 */ /* 0x000fe20000201000 */
[----:B------:R-:W-:-:S03]  /*4620*/  HFMA2 R12, -RZ, RZ, 0, 1.1920928955078125e-07 ;  /* 0x00000002ff0c7431 */ /* 0x000fc600000001ff */
        /* <DEDUP_REMOVED lines=14> */
.L_x_19469:
        /* <DEDUP_REMOVED lines=12> */
.L_x_19470:
        /* <DEDUP_REMOVED lines=43> */
.L_x_19468:
[----:B------:R-:W-:Y:S01]  /*4a80*/  ISETP.NE.AND P4, PT, R12, 0x1, PT ;  /* 0x000000010c00780c */ /* 0x000fe20003f85270 */
[----:B------:R-:W-:Y:S01]  /*4a90*/  HADD2.F32 R9, -RZ, R10.H0_H0 ;  /* 0x2000000aff097230 */ /* 0x000fe20000004100 */
[----:B------:R-:W-:Y:S01]  /*4aa0*/  I2FP.F32.U32 R8, R8 ;  /* 0x0000000800087245 */ /* 0x000fe20000201000 */
[----:B------:R-:W-:-:S03]  /*4ab0*/  IMAD.MOV.U32 R13, RZ, RZ, 0x2 ;  /* 0x00000002ff0d7424 */ /* 0x000fc600078e00ff */
[----:B------:R-:W-:Y:S01]  /*4ac0*/  FMUL.FTZ R9, R9, UR6 ;  /* 0x0000000609097c20 */ /* 0x000fe20008410000 */
        /* <DEDUP_REMOVED lines=13> */
.L_x_19472:
        /* <DEDUP_REMOVED lines=12> */
.L_x_19473:
        /* <DEDUP_REMOVED lines=43> */
.L_x_19471:
[----:B------:R-:W-:Y:S01]  /*4f10*/  ISETP.NE.AND P5, PT, R13, 0x1, PT ;  /* 0x000000010d00780c */ /* 0x000fe20003fa5270 */
[----:B------:R-:W-:Y:S01]  /*4f20*/  HADD2.F32 R10, -RZ, R10.H1_H1 ;  /* 0x3000000aff0a7230 */ /* 0x000fe20000004100 */
        /* <DEDUP_REMOVED lines=16> */
.L_x_19475:
        /* <DEDUP_REMOVED lines=12> */
.L_x_19476:
        /* <DEDUP_REMOVED lines=43> */
.L_x_19474:
[----:B------:R-:W-:Y:S01]  /*53a0*/  ISETP.NE.AND P6, PT, R12, 0x1, PT ;  /* 0x000000010c00780c */ /* 0x000fe20003fc5270 */
[----:B------:R-:W-:Y:S01]  /*53b0*/  HADD2.F32 R9, -RZ, R11.H0_H0 ;  /* 0x2000000bff097230 */ /* 0x000fe20000004100 */
        /* <DEDUP_REMOVED lines=16> */
.L_x_19478:
        /* <DEDUP_REMOVED lines=14> */
.L_x_19479:
        /* <DEDUP_REMOVED lines=43> */
.L_x_19477:
        /* <DEDUP_REMOVED lines=16> */
.L_x_19455:
        /* <DEDUP_REMOVED lines=10> */
[----:B------:R-:W-:Y:S01]  /*59f0*/  LOP3.LUT R8, R8, R0, R9, 0xfe, !PT ;  /* 0x0000000008087212 */ /* 0x000fe200078efe09 */
[C---:B------:R-:W-:Y:S01]  /*5a00*/  VIADD R0, R2.reuse, 0x100 ;  /* 0x0000010002007836 */ /* 0x040fe20000000000 */
        /* <DEDUP_REMOVED lines=31> */
.L_x_19482:
        /* <DEDUP_REMOVED lines=12> */
.L_x_19483:
        /* <DEDUP_REMOVED lines=42> */
.L_x_19481:
        /* <DEDUP_REMOVED lines=22> */
.L_x_19485:
        /* <DEDUP_REMOVED lines=12> */
.L_x_19486:
        /* <DEDUP_REMOVED lines=43> */
.L_x_19484:
        /* <DEDUP_REMOVED lines=21> */
.L_x_19488:
        /* <DEDUP_REMOVED lines=12> */
.L_x_19489:
        /* <DEDUP_REMOVED lines=43> */
.L_x_19487:
        /* <DEDUP_REMOVED lines=21> */
.L_x_19491:
        /* <DEDUP_REMOVED lines=12> */
.L_x_19492:
        /* <DEDUP_REMOVED lines=43> */
.L_x_19490:
        /* <DEDUP_REMOVED lines=21> */
.L_x_19494:
        /* <DEDUP_REMOVED lines=12> */
.L_x_19495:
        /* <DEDUP_REMOVED lines=43> */
.L_x_19493:
        /* <DEDUP_REMOVED lines=21> */
.L_x_19497:
        /* <DEDUP_REMOVED lines=12> */
.L_x_19498:
        /* <DEDUP_REMOVED lines=43> */
.L_x_19496:
        /* <DEDUP_REMOVED lines=21> */
.L_x_19500:
        /* <DEDUP_REMOVED lines=12> */
.L_x_19501:
        /* <DEDUP_REMOVED lines=43> */
.L_x_19499:
        /* <DEDUP_REMOVED lines=21> */
.L_x_19503:
        /* <DEDUP_REMOVED lines=14> */
.L_x_19504:
        /* <DEDUP_REMOVED lines=43> */
.L_x_19502:
        /* <DEDUP_REMOVED lines=10> */
.L_x_19480:
        /* <DEDUP_REMOVED lines=15> */
.L_x_19507:
        /* <DEDUP_REMOVED lines=12> */
.L_x_19508:
        /* <DEDUP_REMOVED lines=42> */
.L_x_19506:
[----:B------:R-:W-:Y:S01]  /*85c0*/  ISETP.NE.AND P0, PT, R18, 0x1, PT ;  /* 0x000000011200780c */ /* 0x000fe20003f05270 */
[----:B------:R-:W-:Y:S01]  /*85d0*/  IMAD.MOV.U32 R17, RZ, RZ, 0x2 ;  /* 0x00000002ff117424 */ /* 0x000fe200078e00ff */
[----:B------:R-:W-:Y:S01]  /*85e0*/  I2FP.F32.U32 R16, R13 ;  /* 0x0000000d00107245 */ /* 0x000fe20000201000 */
[----:B-----5:R-:W-:-:S04]  /*85f0*/  HADD2.F32 R13, -RZ, R8.H0_H0 ;  /* 0x20000008ff0d7230 */ /* 0x020fc80000004100 */
[----:B------:R-:W-:Y:S01]  /*8600*/  FFMA.FTZ R16, R16, R111, 1.1641532182693481445e-10 ;  /* 0x2f00000010107423 */ /* 0x000fe2000001006f */
[----:B------:R-:W-:-:S04]  /*8610*/  FMUL.FTZ R28, R13, UR6 ;  /* 0x000000060d1c7c20 */ /* 0x000fc80008410000 */
        /* <DEDUP_REMOVED lines=13> */
.L_x_19510:
        /* <DEDUP_REMOVED lines=12> */
.L_x_19511:
        /* <DEDUP_REMOVED lines=43> */
.L_x_19509:
[----:B------:R-:W-:Y:S01]  /*8a60*/  ISETP.NE.AND P1, PT, R17, 0x1, PT ;  /* 0x000000011100780c */ /* 0x000fe20003f25270 */
[----:B------:R-:W-:Y:S01]  /*8a70*/  HADD2.F32 R8, -RZ, R8.H1_H1 ;  /* 0x30000008ff087230 */ /* 0x000fe20000004100 */
[----:B------:R-:W-:Y:S01]  /*8a80*/  I2FP.F32.U32 R16, R16 ;  /* 0x0000001000107245 */ /* 0x000fe20000201000 */
[----:B------:R-:W-:-:S03]  /*8a90*/  HFMA2 R18, -RZ, RZ, 0, 1.1920928955078125e-07 ;  /* 0x00000002ff127431 */ /* 0x000fc600000001ff */
[----:B------:R-:W-:Y:S01]  /*8aa0*/  FMUL.FTZ R29, R8, UR6 ;  /* 0x00000006081d7c20 */ /* 0x000fe20008410000 */
        /* <DEDUP_REMOVED lines=13> */
.L_x_19513:
        /* <DEDUP_REMOVED lines=12> */
.L_x_19514:
        /* <DEDUP_REMOVED lines=43> */
.L_x_19512:
        /* <DEDUP_REMOVED lines=18> */
.L_x_19516:
        /* <DEDUP_REMOVED lines=12> */
.L_x_19517:
        /* <DEDUP_REMOVED lines=43> */
.L_x_19515:
        /* <DEDUP_REMOVED lines=18> */
.L_x_19519:
        /* <DEDUP_REMOVED lines=12> */
.L_x_19520:
        /* <DEDUP_REMOVED lines=43> */
.L_x_19518:
        /* <DEDUP_REMOVED lines=18> */
.L_x_19522:
        /* <DEDUP_REMOVED lines=12> */
.L_x_19523:
        /* <DEDUP_REMOVED lines=43> */
.L_x_19521:
[----:B------:R-:W-:Y:S01]  /*9ca0*/  ISETP.NE.AND P5, PT, R17, 0x1, PT ;  /* 0x000000011100780c */ /* 0x000fe20003fa5270 */
[----:B------:R-:W-:Y:S01]  /*9cb0*/  HADD2.F32 R10, -RZ, R10.H1_H1 ;  /* 0x3000000aff0a7230 */ /* 0x000fe20000004100 */
        /* <DEDUP_REMOVED lines=16> */
.L_x_19525:
        /* <DEDUP_REMOVED lines=12> */
.L_x_19526:
        /* <DEDUP_REMOVED lines=43> */
.L_x_19524:
        /* <DEDUP_REMOVED lines=18> */
.L_x_19528:
        /* <DEDUP_REMOVED lines=14> */
.L_x_19529:
        /* <DEDUP_REMOVED lines=43> */
.L_x_19527:
        /* <DEDUP_REMOVED lines=16> */
.L_x_19505:
        /* <DEDUP_REMOVED lines=41> */
.L_x_19532:
        /* <DEDUP_REMOVED lines=12> */
.L_x_19533:
        /* <DEDUP_REMOVED lines=39> */
[----:B------:R-:W-:-:S03]  /*aca0*/  MOV R4, R114 ;  /* 0x0000007200047202 */ /* 0x000fc60000000f00 */
[----:B------:R-:W-:Y:S01]  /*acb0*/  IMAD.MOV.U32 R115, RZ, RZ, R104 ;  /* 0x000000ffff737224 */ /* 0x000fe200078e0068 */
[----:B------:R-:W-:Y:S02]  /*acc0*/  LOP3.LUT R7, R106, UR29, R105, 0x96, !PT ;  /* 0x0000001d6a077c12 */ /* 0x000fe4000f8e9669 */
[----:B------:R-:W-:-:S07]  /*acd0*/  MOV R105, R12 ;  /* 0x0000000c00697202 */ /* 0x000fce0000000f00 */
.L_x_19531:
[----:B------:R-:W-:Y:S01]  /*ace0*/  I2FP.F32.U32 R12, R105 ;  /* 0x00000069000c7245 */ /* 0x000fe20000201000 */
[----:B-----5:R-:W-:Y:S01]  /*acf0*/  HADD2.F32 R104, -RZ, R8.H0_H0 ;  /* 0x20000008ff687230 */ /* 0x020fe20000004100 */
        /* <DEDUP_REMOVED lines=20> */
.L_x_19535:
        /* <DEDUP_REMOVED lines=12> */
.L_x_19536:
        /* <DEDUP_REMOVED lines=40> */
[----:B------:R-:W-:Y:S01]  /*b180*/  HFMA2 R106, -RZ, RZ, 0, 0 ;  /* 0x00000000ff6a7431 */ /* 0x000fe200000001ff */
[----:B------:R-:W-:Y:S01]  /*b190*/  MOV R105, R115 ;  /* 0x0000007300697202 */ /* 0x000fe20000000f00 */
[----:B------:R-:W-:-:S07]  /*b1a0*/  IMAD.MOV.U32 R115, RZ, RZ, R104 ;  /* 0x000000ffff737224 */ /* 0x000fce00078e0068 */
.L_x_19534:
        /* <DEDUP_REMOVED lines=21> */
.L_x_19538:
        /* <DEDUP_REMOVED lines=12> */
.L_x_19539:
        /* <DEDUP_REMOVED lines=43> */
.L_x_19537:
        /* <DEDUP_REMOVED lines=21> */
.L_x_19541:
        /* <DEDUP_REMOVED lines=12> */
.L_x_19542:
        /* <DEDUP_REMOVED lines=43> */
.L_x_19540:
        /* <DEDUP_REMOVED lines=21> */
.L_x_19544:
        /* <DEDUP_REMOVED lines=12> */
.L_x_19545:
        /* <DEDUP_REMOVED lines=43> */
.L_x_19543:
        /* <DEDUP_REMOVED lines=21> */
.L_x_19547:
        /* <DEDUP_REMOVED lines=12> */
.L_x_19548:
        /* <DEDUP_REMOVED lines=43> */
.L_x_19546:
        /* <DEDUP_REMOVED lines=21> */
.L_x_19550:
        /* <DEDUP_REMOVED lines=12> */
.L_x_19551:
        /* <DEDUP_REMOVED lines=43> */
.L_x_19549:
        /* <DEDUP_REMOVED lines=21> */
.L_x_19553:
        /* <DEDUP_REMOVED lines=14> */
.L_x_19554:
        /* <DEDUP_REMOVED lines=43> */
.L_x_19552:
        /* <DEDUP_REMOVED lines=10> */
.L_x_19530:
        /* <DEDUP_REMOVED lines=15> */
.L_x_19557:
        /* <DEDUP_REMOVED lines=12> */
.L_x_19558:
        /* <DEDUP_REMOVED lines=43> */
.L_x_19556:
[----:B------:R-:W-:Y:S01]  /*d350*/  ISETP.NE.AND P0, PT, R16, 0x1, PT ;  /* 0x000000011000780c */ /* 0x000fe20003f05270 */
[----:B------:R-:W-:Y:S01]  /*d360*/  IMAD.MOV.U32 R17, RZ, RZ, 0x2 ;  /* 0x00000002ff117424 */ /* 0x000fe200078e00ff */
[----:B------:R-:W-:Y:S01]  /*d370*/  I2FP.F32.U32 R12, R13 ;  /* 0x0000000d000c7245 */ /* 0x000fe20000201000 */
[----:B-----5:R-:W-:-:S04]  /*d380*/  HADD2.F32 R13, -RZ, R8.H0_H0 ;  /* 0x20000008ff0d7230 */ /* 0x020fc80000004100 */
[----:B------:R-:W-:Y:S01]  /*d390*/  FFMA.FTZ R12, R12, R111, 1.1641532182693481445e-10 ;  /* 0x2f0000000c0c7423 */ /* 0x000fe2000001006f */
[----:B------:R-:W-:Y:S01]  /*d3a0*/  FMUL.FTZ R19, R13, UR6 ;  /* 0x000000060d137c20 */ /* 0x000fe20008410000 */
[----:B------:R-:W-:-:S03]  /*d3b0*/  MOV R13, R4 ;  /* 0x00000004000d7202 */ /* 0x000fc60000000f00 */
[----:B------:R-:W-:Y:S01]  /*d3c0*/  FSETP.LE.FTZ.AND P1, PT, R12, UR4, PT ;  /* 0x000000040c007c0b */ /* 0x000fe2000bf33000 */
[----:B------:R-:W-:-:S03]  /*d3d0*/  FMUL.FTZ R19, R19, UR5 ;  /* 0x0000000513137c20 */ /* 0x000fc60008410000 */
        /* <DEDUP_REMOVED lines=10> */
.L_x_19560:
        /* <DEDUP_REMOVED lines=12> */
.L_x_19561:
        /* <DEDUP_REMOVED lines=43> */
.L_x_19559:
[----:B------:R-:W-:Y:S01]  /*d7f0*/  ISETP.NE.AND P1, PT, R17, 0x1, PT ;  /* 0x000000011100780c */ /* 0x000fe20003f25270 */
[----:B------:R-:W-:Y:S01]  /*d800*/  HADD2.F32 R8, -RZ, R8.H1_H1 ;  /* 0x30000008ff087230 */ /* 0x000fe20000004100 */
[----:B------:R-:W-:-:S04]  /*d810*/  I2FP.F32.U32 R16, R13 ;  /* 0x0000000d00107245 */ /* 0x000fc80000201000 */
[----:B------:R-:W-:Y:S01]  /*d820*/  FMUL.FTZ R105, R8, UR6 ;  /* 0x0000000608697c20 */ /* 0x000fe20008410000 */
[----:B------:R-:W-:Y:S01]  /*d830*/  FFMA.FTZ R16, R16, R111, 1.1641532182693481445e-10 ;  /* 0x2f00000010107423 */ /* 0x000fe2000001006f */
[----:B------:R-:W-:Y:S02]  /*d840*/  IMAD.MOV.U32 R8, RZ, RZ, R4 ;  /* 0x000000ffff087224 */ /* 0x000fe400078e0004 */
[----:B------:R-:W-:Y:S02]  /*d850*/  FMUL.FTZ R105, R105, UR5 ;  /* 0x0000000569697c20 */ /* 0x000fe40008410000 */
[----:B------:R-:W-:Y:S01]  /*d860*/  FSETP.LE.FTZ.AND P0, PT, R16, UR4, PT ;  /* 0x0000000410007c0b */ /* 0x000fe2000bf13000 */
[----:B------:R-:W-:Y:S01]  /*d870*/  HFMA2 R16, -RZ, RZ, 0, 1.1920928955078125e-07 ;  /* 0x00000002ff107431 */ /* 0x000fe200000001ff */
        /* <DEDUP_REMOVED lines=9> */
.L_x_19563:
        /* <DEDUP_REMOVED lines=12> */
.L_x_19564:
        /* <DEDUP_REMOVED lines=43> */
.L_x_19562:
        /* <DEDUP_REMOVED lines=18> */
.L_x_19566:
        /* <DEDUP_REMOVED lines=12> */
.L_x_19567:
        /* <DEDUP_REMOVED lines=43> */
.L_x_19565:
        /* <DEDUP_REMOVED lines=18> */
.L_x_19569:
        /* <DEDUP_REMOVED lines=12> */
.L_x_19570:
        /* <DEDUP_REMOVED lines=43> */
.L_x_19568:
[----:B------:R-:W-:Y:S01]  /*e5a0*/  ISETP.NE.AND P4, PT, R18, 0x1, PT ;  /* 0x000000011200780c */ /* 0x000fe20003f85270 */
[----:B------:R-:W-:Y:S01]  /*e5b0*/  IMAD.MOV.U32 R20, RZ, RZ, 0x2 ;  /* 0x00000002ff147424 */ /* 0x000fe200078e00ff */
[----:B------:R-:W-:Y:S01]  /*e5c0*/  I2FP.F32.U32 R8, R9 ;  /* 0x0000000900087245 */ /* 0x000fe20000201000 */
[----:B------:R-:W-:-:S04]  /*e5d0*/  HADD2.F32 R9, -RZ, R10.H0_H0 ;  /* 0x2000000aff097230 */ /* 0x000fc80000004100 */
        /* <DEDUP_REMOVED lines=14> */
.L_x_19572:
        /* <DEDUP_REMOVED lines=12> */
.L_x_19573:
        /* <DEDUP_REMOVED lines=43> */
.L_x_19571:
[----:B------:R-:W-:Y:S01]  /*ea30*/  ISETP.NE.AND P5, PT, R20, 0x1, PT ;  /* 0x000000011400780c */ /* 0x000fe20003fa5270 */
[----:B------:R-:W-:Y:S01]  /*ea40*/  HADD2.F32 R10, -RZ, R10.H1_H1 ;  /* 0x3000000aff0a7230 */ /* 0x000fe20000004100 */
[----:B------:R-:W-:Y:S01]  /*ea50*/  I2FP.F32.U32 R8, R9 ;  /* 0x0000000900087245 */ /* 0x000fe20000201000 */
[----:B------:R-:W-:Y:S02]  /*ea60*/  HFMA2 R21, -RZ, RZ, 0, 1.1920928955078125e-07 ;  /* 0x00000002ff157431 */ /* 0x000fe400000001ff */
[----:B------:R-:W-:Y:S02]  /*ea70*/  IMAD.MOV.U32 R9, RZ, RZ, R4 ;  /* 0x000000ffff097224 */ /* 0x000fe400078e0004 */
[----:B------:R-:W-:Y:S01]  /*ea80*/  FMUL.FTZ R10, R10, UR6 ;  /* 0x000000060a0a7c20 */ /* 0x000fe20008410000 */
        /* <DEDUP_REMOVED lines=12> */
.L_x_19575:
        /* <DEDUP_REMOVED lines=12> */
.L_x_19576:
        /* <DEDUP_REMOVED lines=43> */
.L_x_19574:
        /* <DEDUP_REMOVED lines=18> */
.L_x_19578:
        /* <DEDUP_REMOVED lines=14> */
.L_x_19579:
        /* <DEDUP_REMOVED lines=43> */
.L_x_19577:
        /* <DEDUP_REMOVED lines=16> */
.L_x_19555:
[----:B------:R-:W-:Y:S01]  /*f470*/  SEL R105, RZ, 0x1000000, !P6 ;  /* 0x01000000ff697807 */ /* 0x000fe20007000000 */
[----:B------:R-:W-:Y:S01]  /*f480*/  IMAD.WIDE.U32 R8, R112, 0x20, R118 ;  /* 0x0000002070087825 */ /* 0x000fe200078e0076 */
[----:B------:R-:W-:Y:S02]  /*f490*/  ISETP.NE.AND P6, PT, R12, RZ, PT ;  /* 0x000000ff0c00720c */ /* 0x000fe40003fc5270 */
[----:B------:R-:W-:Y:S02]  /*f4a0*/  SEL R12, RZ, 0x1000000, !P2 ;  /* 0x01000000ff0c7807 */ /* 0x000fe40005000000 */
[----:B------:R-:W-:Y:S01]  /*f4b0*/  SEL R11, RZ, 0x10000, !P1 ;  /* 0x00010000ff0b7807 */ /* 0x000fe20004800000 */
[----:B------:R-:W-:Y:S01]  /*f4c0*/  STG.E.128 desc[UR10][R8.64], R20 ;  /* 0x0000001408007986 */ /* 0x000fe2000c101d0a */
[----:B------:R-:W-:Y:S02]  /*f4d0*/  SEL R10, RZ, 0x100, !P0 ;  /* 0x00000100ff0a7807 */ /* 0x000fe40004000000 */
[----:B------:R-:W-:Y:S01]  /*f4e0*/  SEL R104, RZ, 0x10000, !P5 ;  /* 0x00010000ff687807 */ /* 0x000fe20006800000 */
[----:B------:R0:W-:Y:S01]  /*f4f0*/  STG.E.128 desc[UR10][R8.64+0x10], R16 ;  /* 0x0000101008007986 */ /* 0x0001e2000c101d0a */
[----:B------:R-:W-:-:S02]  /*f500*/  SEL R13, RZ, 0x100, !P4 ;  /* 0x00000100ff0d7807 */ /* 0x000fc40006000000 */
[----:B------:R-:W-:Y:S02]  /*f510*/  LOP3.LUT R10, R10, R12, R11, 0xfe, !PT ;  /* 0x0000000c0a0a7212 */ /* 0x000fe400078efe0b */
[----:B------:R-:W-:Y:S02]  /*f520*/  SEL R11, RZ, 0x1, !P6 ;  /* 0x00000001ff0b7807 */ /* 0x000fe40007000000 */
[----:B------:R-:W-:Y:S02]  /*f530*/  IADD3 R114, PT, PT, R2, 0x300, RZ ;  /* 0x0000030002727810 */ /* 0x000fe40007ffe0ff */
[----:B------:R-:W-:Y:S02]  /*f540*/  LOP3.LUT R13, R13, R105, R104, 0xfe, !PT ;  /* 0x000000690d0d7212 */ /* 0x000fe400078efe68 */
[----:B------:R-:W-:Y:S01]  /*f550*/  SEL R12, RZ, 0x1, !P3 ;  /* 0x00000001ff0c7807 */ /* 0x000fe20005800000 */
[----:B------:R-:W-:Y:S01]  /*f560*/  IMAD.WIDE.U32 R14, R114, 0x10, R14 ;  /* 0x00000010720e7825 */ /* 0x000fe200078e000e */
[----:B0-----:R-:W-:-:S03]  /*f570*/  LOP3.LUT R8, R10, R11, RZ, 0xfc, !PT ;  /* 0x0000000b0a087212 */ /* 0x001fc600078efcff */
[----:B------:R-:W-:Y:S01]  /*f580*/  IMAD.WIDE.U32 R10, R112, 0x8, R116 ;  /* 0x00000008700a7825 */ /* 0x000fe200078e0074 */
[----:B------:R-:W-:-:S05]  /*f590*/  LOP3.LUT R9, R13, R12, RZ, 0xfc, !PT ;  /* 0x0000000c0d097212 */ /* 0x000fca00078efcff */
[----:B------:R0:W-:Y:S04]  /*f5a0*/  STG.E.64 desc[UR10][R10.64], R8 ;  /* 0x000000080a007986 */ /* 0x0001e8000c101b0a */
[----:B------:R-:W5:Y:S01]  /*f5b0*/  LDG.E.128 R12, desc[UR10][R14.64] ;  /* 0x0000000a0e0c7981 */ /* 0x000f62000c1e1d00 */
        /* <DEDUP_REMOVED lines=20> */
.L_x_19582:
        /* <DEDUP_REMOVED lines=12> */
.L_x_19583:
        /* <DEDUP_REMOVED lines=43> */
.L_x_19581:
[----:B------:R-:W-:Y:S01]  /*fa70*/  I2FP.F32.U32 R120, R122 ;  /* 0x0000007a00787245 */ /* 0x000fe20000201000 */
[----:B-----5:R-:W-:Y:S01]  /*fa80*/  HADD2.F32 R115, -RZ, R12.H0_H0 ;  /* 0x2000000cff737230 */ /* 0x020fe20000004100 */
        /* <DEDUP_REMOVED lines=20> */
.L_x_19585:
        /* <DEDUP_REMOVED lines=12> */
.L_x_19586:
        /* <DEDUP_REMOVED lines=33> */
[----:B------:R-:W-:-:S04]  /*fea0*/  IMAD.WIDE.U32 R6, R7, -0x326172a9, RZ ;  /* 0xcd9e8d5707067825 */ /* 0x000fc800078e00ff */
[----:B------:R-:W-:Y:S01]  /*feb0*/  IMAD.MOV.U32 R123, RZ, RZ, RZ ;  /* 0x000000ffff7b7224 */ /* 0x000fe200078e00ff */
[----:B------:R-:W-:-:S05]  /*fec0*/  LOP3.LUT R120, R120, UR25, R7, 0x96, !PT ;  /* 0x0000001978787c12 */ /* 0x000fca000f8e9607 */
[----:B------:R-:W-:-:S05]  /*fed0*/  IMAD.WIDE.U32 R120, R120, -0x2daee0ad, RZ ;  /* 0xd2511f5378787825 */ /* 0x000fca00078e00ff */
[----:B------:R-:W-:Y:S02]  /*fee0*/  LOP3.LUT R7, R122, UR29, R121, 0x96, !PT ;  /* 0x0000001d7a077c12 */ /* 0x000fe4000f8e9679 */
[----:B------:R-:W-:Y:S01]  /*fef0*/  MOV R122, R113 ;  /* 0x00000071007a7202 */ /* 0x000fe20000000f00 */
[----:B------:R-:W-:Y:S02]  /*ff00*/  IMAD.MOV.U32 R113, RZ, RZ, R120 ;  /* 0x000000ffff717224 */ /* 0x000fe400078e0078 */
[----:B------:R-:W-:-:S05]  /*ff10*/  IMAD.WIDE.U32 R120, R4, -0x326172a9, RZ ;  /* 0xcd9e8d5704787825 */ /* 0x000fca00078e00ff */
[----:B------:R-:W-:Y:S02]  /*ff20*/  LOP3.LUT R6, R6, UR34, R121, 0x96, !PT ;  /* 0x0000002206067c12 */ /* 0x000fe4000f8e9679 */
[----:B------:R-:W-:-:S07]  /*ff30*/  MOV R4, R120 ;  /* 0x0000007800047202 */ /* 0x000fce0000000f00 */
.L_x_19584:
        /* <DEDUP_REMOVED lines=21> */
.L_x_19588:
        /* <DEDUP_REMOVED lines=12> */
.L_x_19589:
        /* <DEDUP_REMOVED lines=43> */
.L_x_19587:
        /* <DEDUP_REMOVED lines=21> */
.L_x_19591:
        /* <DEDUP_REMOVED lines=12> */
.L_x_19592:
        /* <DEDUP_REMOVED lines=38> */
[----:B------:R-:W-:Y:S01]  /*10870*/  IMAD.WIDE.U32 R122, R123, -0x326172a9, RZ ;  /* 0xcd9e8d577b7a7825 */ /* 0x000fe200078e00ff */
[----:B------:R-:W-:-:S03]  /*10880*/  MOV R113, R120 ;  /* 0x0000007800717202 */ /* 0x000fc60000000f00 */
[----:B------:R-:W-:Y:S01]  /*10890*/  IMAD.MOV.U32 R120, RZ, RZ, RZ ;  /* 0x000000ffff787224 */ /* 0x000fe200078e00ff */
[----:B------:R-:W-:Y:S02]  /*108a0*/  LOP3.LUT R6, R6, UR34, R123, 0x96, !PT ;  /* 0x0000002206067c12 */ /* 0x000fe4000f8e967b */
[----:B------:R-:W-:-:S07]  /*108b0*/  MOV R4, R122 ;  /* 0x0000007a00047202 */ /* 0x000fce0000000f00 */
.L_x_19590:
        /* <DEDUP_REMOVED lines=21> */
.L_x_19594:
        /* <DEDUP_REMOVED lines=12> */
.L_x_19595:
        /* <DEDUP_REMOVED lines=34> */
[----:B------:R-:W-:Y:S01]  /*10cf0*/  HFMA2 R121, -RZ, RZ, 0, 0 ;  /* 0x00000000ff797431 */ /* 0x000fe200000001ff */
        /* <DEDUP_REMOVED lines=8> */
.L_x_19593:
        /* <DEDUP_REMOVED lines=21> */
.L_x_19597:
        /* <DEDUP_REMOVED lines=12> */
.L_x_19598:
        /* <DEDUP_REMOVED lines=41> */
[----:B------:R-:W-:Y:S01]  /*11220*/  MOV R113, R12 ;  /* 0x0000000c00717202 */ /* 0x000fe20000000f00 */
[----:B------:R-:W-:-:S07]  /*11230*/  IMAD.MOV.U32 R120, RZ, RZ, RZ ;  /* 0x000000ffff787224 */ /* 0x000fce00078e00ff */
.L_x_19596:
        /* <DEDUP_REMOVED lines=21> */
.L_x_19600:
        /* <DEDUP_REMOVED lines=12> */
.L_x_19601:
        /* <DEDUP_REMOVED lines=43> */
.L_x_19599:
[----:B------:R-:W-:Y:S01]  /*11700*/  I2FP.F32.U32 R12, R13 ;  /* 0x0000000d000c7245 */ /* 0x000fe20000201000 */
[----:B------:R-:W-:Y:S01]  /*11710*/  HADD2.F32 R13, -RZ, R15.H0_H0 ;  /* 0x2000000fff0d7230 */ /* 0x000fe20000004100 */
        /* <DEDUP_REMOVED lines=19> */
.L_x_19603:
        /* <DEDUP_REMOVED lines=14> */
.L_x_19604:
        /* <DEDUP_REMOVED lines=43> */
.L_x_19602:
        /* <DEDUP_REMOVED lines=10> */
.L_x_19580:
        /* <DEDUP_REMOVED lines=15> */
.L_x_19607:
        /* <DEDUP_REMOVED lines=12> */
.L_x_19608:
        /* <DEDUP_REMOVED lines=43> */
.L_x_19606:
[----:B------:R-:W-:Y:S01]  /*120e0*/  ISETP.NE.AND P0, PT, R10, 0x1, PT ;  /* 0x000000010a00780c */ /* 0x000fe20003f05270 */
[----:B-----5:R-:W-:Y:S01]  /*120f0*/  HADD2.F32 R9, -RZ, R12.H0_H0 ;  /* 0x2000000cff097230 */ /* 0x020fe20000004100 */
[----:B------:R-:W-:Y:S02]  /*12100*/  I2FP.F32.U32 R8, R8 ;  /* 0x0000000800087245 */ /* 0x000fe40000201000 */
[----:B------:R-:W-:Y:S02]  /*12110*/  MOV R11, 0x2 ;  /* 0x00000002000b7802 */ /* 0x000fe40000000f00 */
[----:B------:R-:W-:Y:S01]  /*12120*/  FMUL.FTZ R9, R9, UR6 ;  /* 0x0000000609097c20 */ /* 0x000fe20008410000 */
[----:B------:R-:W-:-:S03]  /*12130*/  FFMA.FTZ R8, R8, R111, 1.1641532182693481445e-10 ;  /* 0x2f00000008087423 */ /* 0x000fc6000001006f */
[----:B------:R-:W-:Y:S01]  /*12140*/  FMUL.FTZ R104, R9, UR5 ;  /* 0x0000000509687c20 */ /* 0x000fe20008410000 */
[----:B------:R-:W-:Y:S01]  /*12150*/  IMAD.MOV.U32 R9, RZ, RZ, R4 ;  /* 0x000000ffff097224 */ /* 0x000fe200078e0004 */
[----:B------:R-:W-:-:S04]  /*12160*/  FSETP.LE.FTZ.AND P1, PT, R8, UR4, PT ;  /* 0x0000000408007c0b */ /* 0x000fc8000bf33000 */
        /* <DEDUP_REMOVED lines=10> */
.L_x_19610:
        /* <DEDUP_REMOVED lines=12> */
.L_x_19611:
        /* <DEDUP_REMOVED lines=36> */
[----:B------:R-:W-:-:S03]  /*12510*/  LOP3.LUT R8, R8, UR25, R7, 0x96, !PT ;  /* 0x0000001908087c12 */ /* 0x000fc6000f8e9607 */
[----:B------:R-:W-:Y:S01]  /*12520*/  IMAD.MOV.U32 R4, RZ, RZ, R106 ;  /* 0x000000ffff047224 */ /* 0x000fe200078e006a */
[----:B------:R-:W-:Y:S01]  /*12530*/  LOP3.LUT R6, R6, UR34, R107, 0x96, !PT ;  /* 0x0000002206067c12 */ /* 0x000fe2000f8e966b */
[----:B------:R-:W-:-:S05]  /*12540*/  IMAD.WIDE.U32 R8, R8, -0x2daee0ad, RZ ;  /* 0xd2511f5308087825 */ /* 0x000fca00078e00ff */
[----:B------:R-:W-:Y:S02]  /*12550*/  LOP3.LUT R7, R10, UR29, R9, 0x96, !PT ;  /* 0x0000001d0a077c12 */ /* 0x000fe4000f8e9609 */
[----:B------:R-:W-:Y:S01]  /*12560*/  MOV R9, R113 ;  /* 0x0000007100097202 */ /* 0x000fe20000000f00 */
[----:B------:R-:W-:-:S07]  /*12570*/  IMAD.MOV.U32 R113, RZ, RZ, R8 ;  /* 0x000000ffff717224 */ /* 0x000fce00078e0008 */
.L_x_19609:
        /* <DEDUP_REMOVED lines=18> */
.L_x_19613:
        /* <DEDUP_REMOVED lines=12> */
.L_x_19614:
        /* <DEDUP_REMOVED lines=43> */
.L_x_19612:
[----:B------:R-:W-:Y:S01]  /*12a10*/  ISETP.NE.AND P2, PT, R10, 0x1, PT ;  /* 0x000000010a00780c */ /* 0x000fe20003f45270 */
[----:B------:R-:W-:Y:S01]  /*12a20*/  HFMA2 R11, -RZ, RZ, 0, 1.1920928955078125e-07 ;  /* 0x00000002ff0b7431 */ /* 0x000fe200000001ff */
[----:B------:R-:W-:Y:S01]  /*12a30*/  I2FP.F32.U32 R8, R9 ;  /* 0x0000000900087245 */ /* 0x000fe20000201000 */
[----:B------:R-:W-:-:S04]  /*12a40*/  HADD2.F32 R9, -RZ, R13.H0_H0 ;  /* 0x2000000dff097230 */ /* 0x000fc80000004100 */
        /* <DEDUP_REMOVED lines=14> */
.L_x_19616:
        /* <DEDUP_REMOVED lines=12> */
.L_x_19617:
        /* <DEDUP_REMOVED lines=43> */
.L_x_19615:
        /* <DEDUP_REMOVED lines=18> */
.L_x_19619:
        /* <DEDUP_REMOVED lines=12> */
.L_x_19620:
        /* <DEDUP_REMOVED lines=43> */
.L_x_19618:
[----:B------:R-:W-:Y:S01]  /*13330*/  I2FP.F32.U32 R8, R9 ;  /* 0x0000000900087245 */ /* 0x000fe20000201000 */
[----:B------:R-:W-:Y:S01]  /*13340*/  HFMA2 R11, -RZ, RZ, 0, 1.1920928955078125e-07 ;  /* 0x00000002ff0b7431 */ /* 0x000fe200000001ff */
[----:B------:R-:W-:Y:S01]  /*13350*/  ISETP.NE.AND P4, PT, R10, 0x1, PT ;  /* 0x000000010a00780c */ /* 0x000fe20003f85270 */
[----:B------:R-:W-:Y:S02]  /*13360*/  IMAD.MOV.U32 R9, RZ, RZ, R4 ;  /* 0x000000ffff097224 */ /* 0x000fe400078e0004 */
[----:B------:R-:W-:-:S05]  /*13370*/  FFMA.FTZ R8, R8, R111, 1.1641532182693481445e-10 ;  /* 0x2f00000008087423 */ /* 0x000fca000001006f */
[----:B------:R-:W-:Y:S01]  /*13380*/  FSETP.LE.FTZ.AND P3, PT, R8, UR4, PT ;  /* 0x0000000408007c0b */ /* 0x000fe2000bf73000 */
[----:B------:R-:W-:-:S05]  /*13390*/  HADD2.F32 R8, -RZ, R14.H0_H0 ;  /* 0x2000000eff087230 */ /* 0x000fca0000004100 */
[----:B------:R-:W-:-:S04]  /*133a0*/  FMUL.FTZ R8, R8, UR6 ;  /* 0x0000000608087c20 */ /* 0x000fc80008410000 */
[----:B------:R-:W-:Y:S01]  /*133b0*/  FMUL.FTZ R120, R8, UR5 ;  /* 0x0000000508787c20 */ /* 0x000fe20008410000 */
        /* <DEDUP_REMOVED lines=9> */
.L_x_19622:
        /* <DEDUP_REMOVED lines=12> */
.L_x_19623:
        /* <DEDUP_REMOVED lines=43> */
.L_x_19621:
        /* <DEDUP_REMOVED lines=18> */
.L_x_19625:
        /* <DEDUP_REMOVED lines=12> */
.L_x_19626:
        /* <DEDUP_REMOVED lines=43> */
.L_x_19624:
        /* <DEDUP_REMOVED lines=18> */
.L_x_19628:
        /* <DEDUP_REMOVED lines=14> */
.L_x_19629:
        /* <DEDUP_REMOVED lines=43> */
.L_x_19627:
        /* <DEDUP_REMOVED lines=16> */
.L_x_19605:
        /* <DEDUP_REMOVED lines=10> */
[----:B------:R0:W-:Y:S02]  /*142a0*/  STG.E.128 desc[UR10][R118.64+0x10], R8 ;  /* 0x0000100876007986 */ /* 0x0001e4000c101d0a */
[----:B------:R-:W-:-:S04]  /*142b0*/  FADD.FTZ R13, R14, R39 ;  /* 0x000000270e0d7221 */ /* 0x000fc80000010000 */
[----:B------:R-:W-:-:S04]  /*142c0*/  FADD.FTZ R14, R13, R32 ;  /* 0x000000200d0e7221 */ /* 0x000fc80000010000 */
        /* <DEDUP_REMOVED lines=115> */
[----:B------:R-:W-:Y:S02]  /*14a00*/  LOP3.LUT R118, R15, R118, RZ, 0xfc, !PT ;  /* 0x000000760f767212 */ /* 0x000fe400078efcff */
[----:B------:R-:W-:-:S05]  /*14a10*/  LOP3.LUT R119, R115, R111, RZ, 0xfc, !PT ;  /* 0x0000006f73777212 */ /* 0x000fca00078efcff */
[----:B------:R-:W-:Y:S01]  /*14a20*/  STG.E.64 desc[UR10][R116.64], R118 ;  /* 0x0000007674007986 */ /* 0x000fe2000c101b0a */
[----:B0-----:R-:W-:-:S05]  /*14a30*/  FADD.FTZ R13, R122, R13 ;  /* 0x0000000d7a0d7221 */ /* 0x001fca0000010000 */
[----:B------:R-:W0:Y:S02]  /*14a40*/  SHFL.BFLY PT, R120, R13, 0x8, 0x1f ;  /* 0x0d001f000d787f89 */ /* 0x000e2400000e0000 */
        /* <DEDUP_REMOVED lines=12> */
.L_x_19631:
[----:B------:R-:W-:Y:S05]  /*14b10*/  BSYNC.RECONVERGENT B0 ;  /* 0x0000000000007941 */ /* 0x000fea0003800200 */
.L_x_19630:
        /* <DEDUP_REMOVED lines=14> */
.L_x_19633:
[----:B------:R-:W-:Y:S05]  /*14c00*/  BSYNC.RECONVERGENT B0 ;  /* 0x0000000000007941 */ /* 0x000fea0003800200 */
.L_x_19632:
[----:B------:R-:W0:Y:S01]  /*14c10*/  SHFL.DOWN PT, R116, R115, 0x4, 0x1f ;  /* 0x08801f0073747f89 */ /* 0x000e2200000e0000 */
[----:B------:R-:W-:Y:S01]  /*14c20*/  I2FP.F32.U32 R121, R115 ;  /* 0x0000007300797245 */ /* 0x000fe20000201000 */
[----:B------:R-:W-:Y:S01]  /*14c30*/  UPLOP3.LUT UP2, UPT, UPT, UPT, UP2, 0x40, 0x4 ;  /* 0x000000000004789c */ /* 0x000fe20003f4e820 */
[----:B------:R-:W-:Y:S01]  /*14c40*/  ISETP.NE.AND P0, PT, R3, RZ, PT ;  /* 0x000000ff0300720c */ /* 0x000fe20003f05270 */
[----:B-1----:R-:W1:Y:S01]  /*14c50*/  SHFL.DOWN PT, R111, R14, 0x4, 0x1f ;  /* 0x08801f000e6f7f89 */ /* 0x002e6200000e0000 */
[----:B------:R-:W-:-:S03]  /*14c60*/  ISETP.NE.AND P1, PT, RZ, UR38, PT ;  /* 0x00000026ff007c0c */ /* 0x000fc6000bf25270 */
[----:B------:R-:W2:Y:S01]  /*14c70*/  SHFL.DOWN PT, R120, R15, 0x4, 0x1f ;  /* 0x08801f000f787f89 */ /* 0x000ea200000e0000 */
[----:B0-----:R-:W-:Y:S02]  /*14c80*/  I2FP.F32.S32 R13, R116 ;  /* 0x00000074000d7245 */ /* 0x001fe40000201400 */
[----:B------:R-:W-:Y:S01]  /*14c90*/  IADD3 R116, PT, PT, R116, R115, RZ ;  /* 0x0000007374747210 */ /* 0x000fe20007ffe0ff */
[C---:B-1----:R-:W-:Y:S02]  /*14ca0*/  FADD.FTZ R119, -R111.reuse, R14 ;  /* 0x0000000e6f777221 */ /* 0x042fe40000010100 */
[----:B------:R-:W-:Y:S01]  /*14cb0*/  FMUL.FTZ R118, R111, R13 ;  /* 0x0000000d6f767220 */ /* 0x000fe20000410000 */
[----:B------:R-:W-:Y:S01]  /*14cc0*/  I2FP.F32.S32 R111, R116 ;  /* 0x00000074006f7245 */ /* 0x000fe20000201400 */
[----:B------:R-:W0:Y:S01]  /*14cd0*/  SHFL.DOWN PT, R117, R116, 0x2, 0x1f ;  /* 0x08401f0074757f89 */ /* 0x000e2200000e0000 */
[----:B------:R-:W-:Y:S01]  /*14ce0*/  FMUL.FTZ R119, R119, R119 ;  /* 0x0000007777777220 */ /* 0x000fe20000410000 */
[----:B------:R-:W-:-:S02]  /*14cf0*/  FFMA.FTZ R123, R121, R14, R118 ;  /* 0x0000000e797b7223 */ /* 0x000fc40000010076 */
[----:B------:R-:W1:Y:S01]  /*14d00*/  MUFU.RCP R118, R111 ;  /* 0x0000006f00767308 */ /* 0x000e620000001000 */
[----:B------:R-:W-:Y:S01]  /*14d10*/  FMUL.FTZ R122, R119, R121 ;  /* 0x00000079777a7220 */ /* 0x000fe20000410000 */
[----:B--2---:R-:W-:-:S03]  /*14d20*/  FADD.FTZ R119, R120, R15 ;  /* 0x0000000f78777221 */ /* 0x004fc60000010000 */
[----:B------:R-:W-:Y:S01]  /*14d30*/  FMUL.FTZ R122, R122, R13 ;  /* 0x0000000d7a7a7220 */ /* 0x000fe20000410000 */
        /* <DEDUP_REMOVED lines=14> */
[----:B--2---:R-:W-:Y:S01]  /*14e20*/  FMUL.FTZ R14, R116, R115 ;  /* 0x00000073740e7220 */ /* 0x004fe20000410000 */
[----:B-1----:R-:W-:Y:S01]  /*14e30*/  FADD.FTZ R115, R119, R120 ;  /* 0x0000007877737221 */ /* 0x002fe20000010000 */
[----:B---3--:R-:W-:Y:S01]  /*14e40*/  I2FP.F32.S32 R119, R15 ;  /* 0x0000000f00777245 */ /* 0x008fe20000201400 */
[----:B------:R-:W-:Y:S01]  /*14e50*/  FMUL.FTZ R122, R122, R117 ;  /* 0x000000757a7a7220 */ /* 0x000fe20000410000 */
[----:B------:R-:W-:Y:S01]  /*14e60*/  IADD3 R117, PT, PT, R118, R15, RZ ;  /* 0x0000000f76757210 */ /* 0x000fe20007ffe0ff */
[----:B------:R-:W0:Y:S02]  /*14e70*/  SHFL.DOWN PT, R111, R14, 0x1, 0x1f ;  /* 0x08201f000e6f7f89 */ /* 0x000e2400000e0000 */
[----:B------:R-:W-:Y:S01]  /*14e80*/  FFMA.FTZ R116, R116, R122, R115 ;  /* 0x0000007a74747223 */ /* 0x000fe20000010073 */
[----:B------:R-:W-:-:S04]  /*14e90*/  I2FP.F32.S32 R117, R117 ;  /* 0x0000007500757245 */ /* 0x000fc80000201400 */
[----:B------:R-:W1:Y:S01]  /*14ea0*/  SHFL.DOWN PT, R115, R116, 0x1, 0x1f ;  /* 0x08201f0074737f89 */ /* 0x000e6200000e0000 */
[----:B------:R-:W2:Y:S01]  /*14eb0*/  MUFU.RCP R3, R117 ;  /* 0x0000007500037308 */ /* 0x000ea20000001000 */
[----:B0-----:R-:W-:Y:S01]  /*14ec0*/  FADD.FTZ R15, R14, -R111 ;  /* 0x8000006f0e0f7221 */ /* 0x001fe20000010000 */
[----:B------:R-:W-:-:S03]  /*14ed0*/  FMUL.FTZ R120, R111, R119 ;  /* 0x000000776f787220 */ /* 0x000fc60000410000 */
[----:B------:R-:W-:Y:S01]  /*14ee0*/  FMUL.FTZ R118, R15, R15 ;  /* 0x0000000f0f767220 */ /* 0x000fe20000410000 */
[C---:B------:R-:W-:Y:S01]  /*14ef0*/  FFMA.FTZ R120, R13.reuse, R14, R120 ;  /* 0x0000000e0d787223 */ /* 0x040fe20000010078 */
[----:B-1----:R-:W-:Y:S02]  /*14f00*/  FADD.FTZ R116, R116, R115 ;  /* 0x0000007374747221 */ /* 0x002fe40000010000 */
[----:B------:R-:W-:Y:S01]  /*14f10*/  FMUL.FTZ R118, R13, R118 ;  /* 0x000000760d767220 */ /* 0x000fe20000410000 */
[C---:B--2---:R-:W-:Y:S01]  /*14f20*/  FMUL.FTZ R120, R3.reuse, R120 ;  /* 0x0000007803787220 */ /* 0x044fe20000410000 */
[----:B------:R-:W0:Y:S02]  /*14f30*/  LDC R13, c[0x0][0x448] ;  /* 0x00011200ff0d7b82 */ /* 0x000e240000000800 */
[----:B------:R-:W-:Y:S02]  /*14f40*/  FMUL.FTZ R118, R118, R119 ;  /* 0x0000007776767220 */ /* 0x000fe40000410000 */
[----:B------:R-:W1:Y:S02]  /*14f50*/  SHFL.IDX PT, R115, R120, RZ, 0x1f ;  /* 0x00001fff78737589 */ /* 0x000e6400000e0000 */
[----:B------:R-:W-:Y:S01]  /*14f60*/  FFMA.FTZ R116, R3, R118, R116 ;  /* 0x0000007603747223 */ /* 0x000fe20000010074 */
[----:B------:R-:W-:Y:S01]  /*14f70*/  IMAD.U32 R3, RZ, RZ, UR9 ;  /* 0x00000009ff037e24 */ /* 0x000fe2000f8e00ff */
[----:B------:R-:W2:Y:S04]  /*14f80*/  @!P0 LDC.64 R14, c[0x0][0x3c0] ;  /* 0x0000f000ff0e8b82 */ /* 0x000ea80000000a00 */
[----:B------:R-:W0:Y:S01]  /*14f90*/  SHFL.IDX PT, R116, R116, RZ, 0x1f ;  /* 0x00001fff74747589 */ /* 0x000e2200000e0000 */
[----:B-1----:R-:W-:Y:S01]  /*14fa0*/  FMUL.FTZ R111, R115, R115 ;  /* 0x00000073736f7220 */ /* 0x002fe20000410000 */
[----:B--2---:R-:W-:Y:S01]  /*14fb0*/  @!P0 IMAD.WIDE R14, R3, 0x4, R14 ;  /* 0x00000004030e8825 */ /* 0x004fe200078e020e */
[----:B------:R-:W-:-:S03]  /*14fc0*/  FSEL R3, R115, RZ, !P1 ;  /* 0x000000ff73037208 */ /* 0x000fc60004800000 */
[----:B0-----:R-:W-:Y:S01]  /*14fd0*/  FFMA.FTZ R13, R116, UR19, R13 ;  /* 0x00000013740d7c23 */ /* 0x001fe2000801000d */
[----:B------:R-:W-:Y:S01]  /*14fe0*/  FSEL R116, R111, RZ, P1 ;  /* 0x000000ff6f747208 */ /* 0x000fe20000800000 */
[----:B------:R0:W-:Y:S01]  /*14ff0*/  @!P0 STG.E desc[UR10][R14.64], R115 ;  /* 0x000000730e008986 */ /* 0x0001e2000c10190a */
        /* <DEDUP_REMOVED lines=11> */
[----:B0-----:R-:W0:Y:S01]  /*150b0*/  LDC.64 R14, c[0x0][0x428] ;  /* 0x00010a00ff0e7b82 */ /* 0x001e220000000a00 */
        /* <DEDUP_REMOVED lines=22> */
[----:B------:R-:W-:Y:S01]  /*15220*/  FMUL.FTZ R9, R13, R38 ;  /* 0x000000260d097220 */ /* 0x000fe20000410000 */
[----:B------:R-:W1:Y:S01]  /*15230*/  @!P0 LDC.64 R18, c[0x0][0x3c8] ;  /* 0x0000f200ff128b82 */ /* 0x000e620000000a00 */
[----:B0-----:R-:W-:-:S04]  /*15240*/  IMAD.WIDE.U32 R120, R0, 0x10, R14 ;  /* 0x0000001000787825 */ /* 0x001fc800078e000e */
[----:B------:R-:W-:Y:S01]  /*15250*/  FMUL.FTZ R0, R13, R39 ;  /* 0x000000270d007220 */ /* 0x000fe20000410000 */
[----:B------:R-:W-:Y:S01]  /*15260*/  FFMA.FTZ R9, R9, R102, R70 ;  /* 0x0000006609097223 */ /* 0x000fe20000010046 */
[----:B------:R-:W-:Y:S01]  /*15270*/  F2FP.F16.F32.PACK_AB R10, R33, R10 ;  /* 0x0000000a210a723e */ /* 0x000fe200000000ff */
[C---:B------:R-:W-:Y:S01]  /*15280*/  FMUL.FTZ R33, R13.reuse, R36 ;  /* 0x000000240d217220 */ /* 0x040fe20000410000 */
[----:B------:R-:W-:Y:S01]  /*15290*/  FFMA.FTZ R0, R0, R103, R71 ;  /* 0x0000006700007223 */ /* 0x000fe20000010047 */
[C---:B------:R-:W-:Y:S01]  /*152a0*/  FMUL.FTZ R35, R13.reuse, R24 ;  /* 0x000000180d237220 */ /* 0x040fe20000410000 */
[----:B------:R-:W-:Y:S01]  /*152b0*/  FMUL.FTZ R24, R13, R25 ;  /* 0x000000190d187220 */ /* 0x000fe20000410000 */
[----:B------:R-:W-:Y:S01]  /*152c0*/  F2FP.F16.F32.PACK_AB R11, R8, R11 ;  /* 0x0000000b080b723e */ /* 0x000fe200000000ff */
[----:B------:R-:W-:Y:S01]  /*152d0*/  FFMA.FTZ R8, R33, R100, R68 ;  /* 0x0000006421087223 */ /* 0x000fe20000010044 */
[----:B------:R-:W-:Y:S01]  /*152e0*/  F2FP.F16.F32.PACK_AB R9, R0, R9 ;  /* 0x000000090009723e */ /* 0x000fe200000000ff */
[C---:B------:R-:W-:Y:S01]  /*152f0*/  FMUL.FTZ R0, R13.reuse, R37 ;  /* 0x000000250d007220 */ /* 0x040fe20000410000 */
[----:B------:R-:W-:Y:S01]  /*15300*/  MOV R33, UR9 ;  /* 0x0000000900217c02 */ /* 0x000fe20008000f00 */
[----:B------:R-:W-:Y:S01]  /*15310*/  FMUL.FTZ R37, R13, R26 ;  /* 0x0000001a0d257220 */ /* 0x000fe20000410000 */
[----:B------:R-:W-:Y:S01]  /*15320*/  FFMA.FTZ R35, R35, R88, R56 ;  /* 0x0000005823237223 */ /* 0x000fe20000010038 */
[----:B------:R-:W-:Y:S01]  /*15330*/  FFMA.FTZ R25, R0, R101, R69 ;  /* 0x0000006500197223 */ /* 0x000fe20000010045 */
[----:B------:R-:W-:Y:S01]  /*15340*/  FFMA.FTZ R24, R24, R89, R57 ;  /* 0x0000005918187223 */ /* 0x000fe20000010039 */
[----:B------:R-:W-:Y:S01]  /*15350*/  FMUL.FTZ R26, R13, R27 ;  /* 0x0000001b0d1a7220 */ /* 0x000fe20000410000 */
[C---:B------:R-:W-:Y:S01]  /*15360*/  FADD.FTZ R17, -R3.reuse, R17 ;  /* 0x0000001103117221 */ /* 0x040fe20000010100 */
[C---:B------:R-:W-:Y:S01]  /*15370*/  FADD.FTZ R30, -R3.reuse, R30 ;  /* 0x0000001e031e7221 */ /* 0x040fe20000010100 */
[----:B------:R-:W-:Y:S01]  /*15380*/  FADD.FTZ R23, -R3, R23 ;  /* 0x0000001703177221 */ /* 0x000fe20000010100 */
[----:B------:R-:W-:Y:S01]  /*15390*/  F2FP.F16.F32.PACK_AB R8, R25, R8 ;  /* 0x000000081908723e */ /* 0x000fe200000000ff */
[----:B------:R-:W-:Y:S01]  /*153a0*/  FFMA.FTZ R37, R37, R90, R58 ;  /* 0x0000005a25257223 */ /* 0x000fe2000001003a */
[----:B-1----:R-:W-:-:S04]  /*153b0*/  @!P0 IMAD.WIDE R32, R33, 0x4, R18 ;  /* 0x0000000421208825 */ /* 0x002fc800078e0212 */
[----:B------:R-:W-:Y:S01]  /*153c0*/  FFMA.FTZ R26, R26, R91, R59 ;  /* 0x0000005b1a1a7223 */ /* 0x000fe2000001003b */
[----:B------:R-:W-:Y:S01]  /*153d0*/  F2FP.F16.F32.PACK_AB R18, R24, R35 ;  /* 0x000000231812723e */ /* 0x000fe200000000ff */
        /* <DEDUP_REMOVED lines=11> */
[----:B------:R-:W-:Y:S01]  /*15490*/  FADD.FTZ R21, -R3, R21 ;  /* 0x0000001503157221 */ /* 0x000fe20000010100 */
[----:B------:R-:W-:Y:S01]  /*154a0*/  FFMA.FTZ R23, R0, R93, R61 ;  /* 0x0000005d00177223 */ /* 0x000fe2000001003d */
[----:B------:R-:W-:Y:S01]  /*154b0*/  FFMA.FTZ R26, R31, R80, R48 ;  /* 0x000000501f1a7223 */ /* 0x000fe20000010030 */
[----:B------:R-:W-:Y:S01]  /*154c0*/  FFMA.FTZ R29, R28, R81, R49 ;  /* 0x000000511c1d7223 */ /* 0x000fe20000010031 */
[----:B------:R-:W-:Y:S01]  /*154d0*/  FADD.FTZ R104, -R3, R104 ;  /* 0x0000006803687221 */ /* 0x000fe20000010100 */
[----:B------:R-:W-:Y:S01]  /*154e0*/  FFMA.FTZ R17, R27, R94, R62 ;  /* 0x0000005e1b117223 */ /* 0x000fe2000001003e */
[----:B------:R-:W-:Y:S01]  /*154f0*/  FFMA.FTZ R24, R24, R95, R63 ;  /* 0x0000005f18187223 */ /* 0x000fe2000001003f */
[----:B------:R-:W-:Y:S01]  /*15500*/  FFMA.FTZ R22, R22, R87, R55 ;  /* 0x0000005716167223 */ /* 0x000fe20000010037 */
[C---:B------:R-:W-:Y:S01]  /*15510*/  FADD.FTZ R20, -R3.reuse, R20 ;  /* 0x0000001403147221 */ /* 0x040fe20000010100 */
[C---:B------:R-:W-:Y:S01]  /*15520*/  FADD.FTZ R106, -R3.reuse, R106 ;  /* 0x0000006a036a7221 */ /* 0x040fe20000010100 */
[C---:B------:R-:W-:Y:S01]  /*15530*/  FADD.FTZ R105, -R3.reuse, R105 ;  /* 0x0000006903697221 */ /* 0x040fe20000010100 */
[----:B------:R-:W-:Y:S01]  /*15540*/  FADD.FTZ R107, -R3, R107 ;  /* 0x0000006b036b7221 */ /* 0x000fe20000010100 */
        /* <DEDUP_REMOVED lines=38> */
[----:B------:R0:W-:Y:S01]  /*157b0*/  STG.E.128 desc[UR10][R120.64], R16 ;  /* 0x0000001078007986 */ /* 0x0001e2000c101d0a */
[----:B------:R-:W-:Y:S01]  /*157c0*/  F2FP.F16.F32.PACK_AB R20, R29, R20 ;  /* 0x000000141d14723e */ /* 0x000fe200000000ff */
[----:B------:R-:W-:-:S02]  /*157d0*/  UIADD3 UR9, UPT, UPT, UR9, UR16, URZ ;  /* 0x0000001009097290 */ /* 0x000fc4000fffe0ff */
[----:B------:R0:W-:Y:S02]  /*157e0*/  STG.E.128 desc[UR10][R122.64], R24 ;  /* 0x000000187a007986 */ /* 0x0001e4000c101d0a */
[----:B------:R-:W-:Y:S02]  /*157f0*/  UISETP.GE.AND UP1, UPT, UR9, UR17, UPT ;  /* 0x000000110900728c */ /* 0x000fe4000bf26270 */
[----:B------:R0:W-:Y:S07]  /*15800*/  STG.E.128 desc[UR10][R14.64], R20 ;  /* 0x000000140e007986 */ /* 0x0001ee000c101d0a */
[----:B------:R-:W-:Y:S05]  /*15810*/  BRA.U !UP1, `(.L_x_19634) ;  /* 0xfffffeb109987547 */ /* 0x000fea000b83ffff */
[----:B------:R-:W-:Y:S05]  /*15820*/  EXIT ;  /* 0x000000000000794d */ /* 0x000fea0003800000 */
.L_x_19635:
        /* <DEDUP_REMOVED lines=13> */
.L_x_27581:


//--------------------- .text._ZN10layer_norm13ln_fwd_kernelINS_13Kernel_traitsIf6__halffS2_fjLj8192ELj1ELj1ELj8ELj16ENS_18Kernel_traits_baseILj8192EfS2_fS2_fjLj256EEEEELb1ELb0ELb1ELb0EEEvNS_9FwdParamsE --------------------------
	.section	.text._ZN10layer_norm13ln_fwd_kernelINS_13Kernel_traitsIf6__halffS2_fjLj8192ELj1ELj1ELj8ELj16ENS_18Kernel_traits_baseILj8192EfS2_fS2_fjLj256EEEEELb1ELb0ELb1ELb0EEEvNS_9FwdParamsE,"ax",@progbits
	.align	128
        .global         _ZN10layer_norm13ln_fwd_kernelINS_13Kernel_traitsIf6__halffS2_fjLj8192ELj1ELj1ELj8ELj16ENS_18Kernel_traits_baseILj8192EfS2_fS2_fjLj256EEEEELb1ELb0ELb1ELb0EEEvNS_9FwdParamsE
        .type           _ZN10layer_norm13ln_fwd_kernelINS_13Kernel_traitsIf6__halffS2_fjLj8192ELj1ELj1ELj8ELj16ENS_18Kernel_traits_baseILj8192EfS2_fS2_fjLj256EEEEELb1ELb0ELb1ELb0EEEvNS_9FwdParamsE,@function
        .size           _ZN10layer_norm13ln_fwd_kernelINS_13Kernel_traitsIf6__halffS2_fjLj8192ELj1ELj1ELj8ELj16ENS_18Kernel_traits_baseILj8192EfS2_fS2_fjLj256EEEEELb1ELb0ELb1ELb0EEEvNS_9FwdParamsE,(.L_x_27582 - _ZN10layer_norm13ln_fwd_kernelINS_13Kernel_traitsIf6__halffS2_fjLj8192ELj1ELj1ELj8ELj16ENS_18Kernel_traits_baseILj8192EfS2_fS2_fjLj256EEEEELb1ELb0ELb1ELb0EEEvNS_9FwdParamsE)
        .other          _ZN10layer_norm13ln_fwd_kernelINS_13Kernel_traitsIf6__halffS2_fjLj8192ELj1ELj1ELj8ELj16ENS_18Kernel_traits_baseILj8192EfS2_fS2_fjLj256EEEEELb1ELb0ELb1ELb0EEEvNS_9FwdParamsE,@"STO_CUDA_ENTRY STV_DEFAULT"
_ZN10layer_norm13ln_fwd_kernelINS_13Kernel_traitsIf6__halffS2_fjLj8192ELj1ELj1ELj8ELj16ENS_18Kernel_traits_baseILj8192EfS2_fS2_fjLj256EEEEELb1ELb0ELb1ELb0EEEvNS_9FwdParamsE:
.text._ZN10layer_norm13ln_fwd_kernelINS_13Kernel_traitsIf6__halffS2_fjLj8192ELj1ELj1ELj8ELj16ENS_18Kernel_traits_baseILj8192EfS2_fS2_fjLj256EEEEELb1ELb0ELb1ELb0EEEvNS_9FwdParamsE:
        /* <DEDUP_REMOVED lines=92> */
.L_x_19637:
        /* <DEDUP_REMOVED lines=39> */
.L_x_19638:
[----:B------:R-:W-:Y:S05]  /*0830*/  BSYNC.RECONVERGENT B0 ;  /* 0x0000000000007941 */ /* 0x000fea0003800200 */
.L_x_19636:
        /* <DEDUP_REMOVED lines=88> */
.L_x_20050:
        /* <DEDUP_REMOVED lines=28> */
.L_x_19641:
        /* <DEDUP_REMOVED lines=25> */
.L_x_19646:
        /* <DEDUP_REMOVED lines=13> */
.L_x_19648:
[----:B0-----:R-:W-:Y:S05]  /*11e0*/  BSYNC.RECONVERGENT B2 ;  /* 0x0000000000027941 */ /* 0x001fea0003800200 */
.L_x_19647:
        /* <DEDUP_REMOVED lines=60> */
.L_x_19645:
[----:B0-----:R-:W-:Y:S05]  /*15b0*/  BSYNC.RECONVERGENT B1 ;  /* 0x0000000000017941 */ /* 0x001fea0003800200 */
.L_x_19644:
        /* <DEDUP_REMOVED lines=10> */
.L_x_19643:
        /* <DEDUP_REMOVED lines=19> */
.L_x_19652:
        /* <DEDUP_REMOVED lines=13> */
.L_x_19654:
[----:B0-----:R-:W-:Y:S05]  /*1860*/  BSYNC.RECONVERGENT B2 ;  /* 0x0000000000027941 */ /* 0x001fea0003800200 */
.L_x_19653:
        /* <DEDUP_REMOVED lines=60> */
.L_x_19651:
[----:B0-----:R-:W-:Y:S05]  /*1c30*/  BSYNC.RECONVERGENT B1 ;  /* 0x0000000000017941 */ /* 0x001fea0003800200 */
.L_x_19650:
        /* <DEDUP_REMOVED lines=10> */
.L_x_19649:
        /* <DEDUP_REMOVED lines=19> */
.L_x_19658:
        /* <DEDUP_REMOVED lines=13> */
.L_x_19660:
[----:B0-----:R-:W-:Y:S05]  /*1ee0*/  BSYNC.RECONVERGENT B2 ;  /* 0x0000000000027941 */ /* 0x001fea0003800200 */
.L_x_19659:
        /* <DEDUP_REMOVED lines=60> */
.L_x_19657:
[----:B0-----:R-:W-:Y:S05]  /*22b0*/  BSYNC.RECONVERGENT B1 ;  /* 0x0000000000017941 */ /* 0x001fea0003800200 */
.L_x_19656:
        /* <DEDUP_REMOVED lines=10> */
.L_x_19655:
        /* <DEDUP_REMOVED lines=19> */
.L_x_19664:
        /* <DEDUP_REMOVED lines=13> */
.L_x_19666:
[----:B0-----:R-:W-:Y:S05]  /*2560*/  BSYNC.RECONVERGENT B2 ;  /* 0x0000000000027941 */ /* 0x001fea0003800200 */
.L_x_19665:
        /* <DEDUP_REMOVED lines=60> */
.L_x_19663:
[----:B0-----:R-:W-:Y:S05]  /*2930*/  BSYNC.RECONVERGENT B1 ;  /* 0x0000000000017941 */ /* 0x001fea0003800200 */
.L_x_19662:
        /* <DEDUP_REMOVED lines=10> */
.L_x_19661:
        /* <DEDUP_REMOVED lines=19> */
.L_x_19670:
        /* <DEDUP_REMOVED lines=13> */
.L_x_19672:
[----:B0-----:R-:W-:Y:S05]  /*2be0*/  BSYNC.RECONVERGENT B2 ;  /* 0x0000000000027941 */ /* 0x001fea0003800200 */
.L_x_19671:
        /* <DEDUP_REMOVED lines=60> */
.L_x_19669:
[----:B0-----:R-:W-:Y:S05]  /*2fb0*/  BSYNC.RECONVERGENT B1 ;  /* 0x0000000000017941 */ /* 0x001fea0003800200 */
.L_x_19668:
        /* <DEDUP_REMOVED lines=10> */
.L_x_19667:
        /* <DEDUP_REMOVED lines=19> */
.L_x_19676:
        /* <DEDUP_REMOVED lines=13> */
.L_x_19678:
[----:B0-----:R-:W-:Y:S05]  /*3260*/  BSYNC.RECONVERGENT B2 ;  /* 0x0000000000027941 */ /* 0x001fea0003800200 */
.L_x_19677:
        /* <DEDUP_REMOVED lines=60> */
.L_x_19675:
[----:B0-----:R-:W-:Y:S05]  /*3630*/  BSYNC.RECONVERGENT B1 ;  /* 0x0000000000017941 */ /* 0x001fea0003800200 */
.L_x_19674:
        /* <DEDUP_REMOVED lines=10> */
.L_x_19673:
        /* <DEDUP_REMOVED lines=19> */
.L_x_19682:
        /* <DEDUP_REMOVED lines=13> */
.L_x_19684:
[----:B0-----:R-:W-:Y:S05]  /*38e0*/  BSYNC.RECONVERGENT B2 ;  /* 0x0000000000027941 */ /* 0x001fea0003800200 */
.L_x_19683:
        /* <DEDUP_REMOVED lines=60> */
.L_x_19681:
[----:B0-----:R-:W-:Y:S05]  /*3cb0*/  BSYNC.RECONVERGENT B1 ;  /* 0x0000000000017941 */ /* 0x001fea0003800200 */
.L_x_19680:
        /* <DEDUP_REMOVED lines=10> */
.L_x_19679:
        /* <DEDUP_REMOVED lines=19> */
.L_x_19688:
        /* <DEDUP_REMOVED lines=13> */
.L_x_19690:
[----:B0-----:R-:W-:Y:S05]  /*3f60*/  BSYNC.RECONVERGENT B2 ;  /* 0x0000000000027941 */ /* 0x001fea0003800200 */
.L_x_19689:
        /* <DEDUP_REMOVED lines=57> */
[----:B------:R-:W-:Y:S01]  /*4300*/  HFMA2 R127, -RZ, RZ, 0, 0 ;  /* 0x00000000ff7f7431 */ /* 0x000fe200000001ff */
[----:B------:R-:W-:-:S07]  /*4310*/  LOP3.LUT R125, R131, R132, R129, 0x96, !PT ;  /* 0x00000084837d7212 */ /* 0x000fce00078e9681 */
.L_x_19687:
[----:B0-----:R-:W-:Y:S05]  /*4320*/  BSYNC.RECONVERGENT B1 ;  /* 0x0000000000017941 */ /* 0x001fea0003800200 */
.L_x_19686:
        /* <DEDUP_REMOVED lines=11> */
.L_x_19642:
        /* <DEDUP_REMOVED lines=20> */
.L_x_19694:
        /* <DEDUP_REMOVED lines=13> */
.L_x_19696:
[----:B0-----:R-:W-:Y:S05]  /*45f0*/  BSYNC.RECONVERGENT B2 ;  /* 0x0000000000027941 */ /* 0x001fea0003800200 */
.L_x_19695:
        /* <DEDUP_REMOVED lines=44> */
[----:B------:R-:W-:Y:S01]  /*48c0*/  IMAD.MOV.U32 R86, RZ, RZ, RZ ;  /* 0x000000ffff567224 */ /* 0x000fe200078e00ff */
        /* <DEDUP_REMOVED lines=12> */
[----:B------:R-:W-:-:S05]  /*4990*/  VIADD R85, R2, 0x8ff34781 ;  /* 0x8ff3478102557836 */ /* 0x000fca0000000000 */
[----:B------:R-:W-:-:S07]  /*49a0*/  LOP3.LUT R124, R85, R124, R127, 0x96, !PT ;  /* 0x0000007c557c7212 */ /* 0x000fce00078e967f */
.L_x_19693:
[----:B0-----:R-:W-:Y:S05]  /*49b0*/  BSYNC.RECONVERGENT B1 ;  /* 0x0000000000017941 */ /* 0x001fea0003800200 */
.L_x_19692:
        /* <DEDUP_REMOVED lines=9> */
.L_x_19691:
        /* <DEDUP_REMOVED lines=16> */
.L_x_19700:
        /* <DEDUP_REMOVED lines=13> */
.L_x_19702:
[----:B0-----:R-:W-:Y:S05]  /*4c20*/  BSYNC.RECONVERGENT B2 ;  /* 0x0000000000027941 */ /* 0x001fea0003800200 */
.L_x_19701:
        /* <DEDUP_REMOVED lines=60> */
.L_x_19699:
[----:B0-----:R-:W-:Y:S05]  /*4ff0*/  BSYNC.RECONVERGENT B1 ;  /* 0x0000000000017941 */ /* 0x001fea0003800200 */
.L_x_19698:
        /* <DEDUP_REMOVED lines=9> */
.L_x_19697:
        /* <DEDUP_REMOVED lines=16> */
.L_x_19706:
        /* <DEDUP_REMOVED lines=13> */
.L_x_19708:
[----:B0-----:R-:W-:Y:S05]  /*5260*/  BSYNC.RECONVERGENT B2 ;  /* 0x0000000000027941 */ /* 0x001fea0003800200 */
.L_x_19707:
        /* <DEDUP_REMOVED lines=56> */
[----:B------:R-:W-:Y:S01]  /*55f0*/  HFMA2 R100, -RZ, RZ, 0, 0 ;  /* 0x00000000ff647431 */ /* 0x000fe200000001ff */
[----:B------:R-:W-:Y:S01]  /*5600*/  LOP3.LUT R125, R125, R86, R103, 0x96, !PT ;  /* 0x000000567d7d7212 */ /* 0x000fe200078e9667 */
[----:B------:R-:W-:Y:S02]  /*5610*/  IMAD.MOV.U32 R86, RZ, RZ, R128 ;  /* 0x000000ffff567224 */ /* 0x000fe400078e0080 */
[----:B------:R-:W-:-:S07]  /*5620*/  IMAD.MOV.U32 R128, RZ, RZ, R102 ;  /* 0x000000ffff807224 */ /* 0x000fce00078e0066 */
.L_x_19705:
[----:B0-----:R-:W-:Y:S05]  /*5630*/  BSYNC.RECONVERGENT B1 ;  /* 0x0000000000017941 */ /* 0x001fea0003800200 */
.L_x_19704:
        /* <DEDUP_REMOVED lines=9> */
.L_x_19703:
        /* <DEDUP_REMOVED lines=16> */
.L_x_19712:
        /* <DEDUP_REMOVED lines=13> */
.L_x_19714:
[----:B0-----:R-:W-:Y:S05]  /*58a0*/  BSYNC.RECONVERGENT B2 ;  /* 0x0000000000027941 */ /* 0x001fea0003800200 */
.L_x_19713:
        /* <DEDUP_REMOVED lines=60> */
.L_x_19711:
[----:B0-----:R-:W-:Y:S05]  /*5c70*/  BSYNC.RECONVERGENT B1 ;  /* 0x0000000000017941 */ /* 0x001fea0003800200 */
.L_x_19710:
        /* <DEDUP_REMOVED lines=9> */
.L_x_19709:
        /* <DEDUP_REMOVED lines=16> */
.L_x_19718:
        /* <DEDUP_REMOVED lines=13> */
.L_x_19720:
[----:B0-----:R-:W-:Y:S05]  /*5ee0*/  BSYNC.RECONVERGENT B2 ;  /* 0x0000000000027941 */ /* 0x001fea0003800200 */
.L_x_19719:
        /* <DEDUP_REMOVED lines=60> */
.L_x_19717:
[----:B0-----:R-:W-:Y:S05]  /*62b0*/  BSYNC.RECONVERGENT B1 ;  /* 0x0000000000017941 */ /* 0x001fea0003800200 */
.L_x_19716:
        /* <DEDUP_REMOVED lines=9> */
.L_x_19715:
        /* <DEDUP_REMOVED lines=16> */
.L_x_19724:
        /* <DEDUP_REMOVED lines=13> */
.L_x_19726:
[----:B0-----:R-:W-:Y:S05]  /*6520*/  BSYNC.RECONVERGENT B2 ;  /* 0x0000000000027941 */ /* 0x001fea0003800200 */
.L_x_19725:
        /* <DEDUP_REMOVED lines=60> */
.L_x_19723:
[----:B0-----:R-:W-:Y:S05]  /*68f0*/  BSYNC.RECONVERGENT B1 ;  /* 0x0000000000017941 */ /* 0x001fea0003800200 */
.L_x_19722:
[----:B------:R-:W-:Y:S01]  /*6900*/  I2FP.F32.U32 R101, R101 ;  /* 0x0000006500657245 */ /* 0x000fe20000201000 */
[----:B------:R-:W-:Y:S02]  /*6910*/  IMAD.MOV.U32 R102, RZ, RZ, 0x2f800000 ;  /* 0x2f800000ff667424 */ /* 0x000fe400078e00ff */
[----:B-----5:R-:W-:Y:S02]  /*6920*/  HADD2.F32 R114, -RZ, R6.H1_H1 ;  /* 0x30000006ff727230 */ /* 0x020fe40000004100 */
[----:B------:R-:W-:-:S03]  /*6930*/  FFMA.FTZ R101, R101, R102, 1.1641532182693481445e-10 ;  /* 0x2f00000065657423 */ /* 0x000fc60000010066 */
[----:B------:R-:W-:Y:S02]  /*6940*/  FMUL.FTZ R114, R114, UR13 ;  /* 0x0000000d72727c20 */ /* 0x000fe40008410000 */
[----:B------:R-:W-:Y:S02]  /*6950*/  FSETP.GTU.FTZ.AND P2, PT, R101, UR7, PT ;  /* 0x0000000765007c0b */ /* 0x000fe4000bf5c000 */
[----:B------:R-:W-:Y:S02]  /*6960*/  FMUL.FTZ R101, R114, UR12 ;  /* 0x0000000c72657c20 */ /* 0x000fe40008410000 */
[----:B------:R-:W-:-:S03]  /*6970*/  SEL R114, RZ, 0x1, P2 ;  /* 0x00000001ff727807 */ /* 0x000fc60001000000 */
[----:B------:R-:W-:-:S07]  /*6980*/  FSEL R101, R101, RZ, !P2 ;  /* 0x000000ff65657208 */ /* 0x000fce0005000000 */
.L_x_19721:
        /* <DEDUP_REMOVED lines=16> */
.L_x_19730:
        /* <DEDUP_REMOVED lines=13> */
.L_x_19732:
[----:B0-----:R-:W-:Y:S05]  /*6b60*/  BSYNC.RECONVERGENT B2 ;  /* 0x0000000000027941 */ /* 0x001fea0003800200 */
.L_x_19731:
        /* <DEDUP_REMOVED lines=60> */
.L_x_19729:
[----:B0-----:R-:W-:Y:S05]  /*6f30*/  BSYNC.RECONVERGENT B1 ;  /* 0x0000000000017941 */ /* 0x001fea0003800200 */
.L_x_19728:
[----:B------:R-:W-:Y:S01]  /*6f40*/  I2FP.F32.U32 R102, R102 ;  /* 0x0000006600667245 */ /* 0x000fe20000201000 */
[----:B------:R-:W-:Y:S02]  /*6f50*/  IMAD.MOV.U32 R103, RZ, RZ, 0x2f800000 ;  /* 0x2f800000ff677424 */ /* 0x000fe400078e00ff */
[----:B-----5:R-:W-:Y:S02]  /*6f60*/  HADD2.F32 R115, -RZ, R7.H0_H0 ;  /* 0x20000007ff737230 */ /* 0x020fe40000004100 */
[----:B------:R-:W-:-:S03]  /*6f70*/  FFMA.FTZ R102, R102, R103, 1.1641532182693481445e-10 ;  /* 0x2f00000066667423 */ /* 0x000fc60000010067 */
[----:B------:R-:W-:Y:S02]  /*6f80*/  FMUL.FTZ R115, R115, UR13 ;  /* 0x0000000d73737c20 */ /* 0x000fe40008410000 */
[----:B------:R-:W-:Y:S02]  /*6f90*/  FSETP.GTU.FTZ.AND P2, PT, R102, UR7, PT ;  /* 0x0000000766007c0b */ /* 0x000fe4000bf5c000 */
[----:B------:R-:W-:Y:S02]  /*6fa0*/  FMUL.FTZ R102, R115, UR12 ;  /* 0x0000000c73667c20 */ /* 0x000fe40008410000 */
[----:B------:R-:W-:-:S03]  /*6fb0*/  SEL R115, RZ, 0x1, P2 ;  /* 0x00000001ff737807 */ /* 0x000fc60001000000 */
[----:B------:R-:W-:-:S07]  /*6fc0*/  FSEL R102, R102, RZ, !P2 ;  /* 0x000000ff66667208 */ /* 0x000fce0005000000 */
.L_x_19727:
        /* <DEDUP_REMOVED lines=16> */
.L_x_19735:
        /* <DEDUP_REMOVED lines=13> */
.L_x_19737:
[----:B0-----:R-:W-:Y:S05]  /*71a0*/  BSYNC.RECONVERGENT B2 ;  /* 0x0000000000027941 */ /* 0x001fea0003800200 */
.L_x_19736:
        /* <DEDUP_REMOVED lines=56> */
[----:B------:R-:W-:Y:S01]  /*7530*/  IMAD.MOV.U32 R127, RZ, RZ, RZ ;  /* 0x000000ffff7f7224 */ /* 0x000fe200078e00ff */
[----:B------:R-:W-:Y:S01]  /*7540*/  LOP3.LUT R125, R103, R136, R131, 0x96, !PT ;  /* 0x00000088677d7212 */ /* 0x000fe200078e9683 */
[----:B------:R-:W-:Y:S01]  /*7550*/  IMAD.MOV.U32 R103, RZ, RZ, R128 ;  /* 0x000000ffff677224 */ /* 0x000fe200078e0080 */
[----:B------:R-:W-:-:S07]  /*7560*/  MOV R128, R130 ;  /* 0x0000008200807202 */ /* 0x000fce0000000f00 */
.L_x_19734:
[----:B0-----:R-:W-:Y:S05]  /*7570*/  BSYNC.RECONVERGENT B1 ;  /* 0x0000000000017941 */ /* 0x001fea0003800200 */
.L_x_19733:
        /* <DEDUP_REMOVED lines=9> */
.L_x_19685:
        /* <DEDUP_REMOVED lines=26> */
.L_x_19738:
[----:B------:R-:W-:Y:S01]  /*77b0*/  VIADD R122, R122, 0x100 ;  /* 0x000001007a7a7836 */ /* 0x000fe20000000000 */
[----:B------:R-:W-:-:S07]  /*77c0*/  IADD3 R121, PT, PT, R121, 0x100, RZ ;  /* 0x0000010079797810 */ /* 0x000fce0007ffe0ff */
.L_x_19640:
[----:B0-----:R-:W-:Y:S05]  /*77d0*/  BSYNC.RECONVERGENT B0 ;  /* 0x0000000000007941 */ /* 0x001fea0003800200 */
.L_x_19639:
        /* <DEDUP_REMOVED lines=10> */
.L_x_19741:
[----:B------:R-:W-:Y:S05]  /*7880*/  BRA.U !UP0, `(.L_x_19742) ;  /* 0x0000003508147547 */ /* 0x000fea000b800000 */
[----:B------:R-:W2:Y:S02]  /*7890*/  LDC.64 R80, c[0x0][0x3a0] ;  /* 0x0000e800ff507b82 */ /* 0x000ea40000000a00 */
[----:B--2---:R-:W-:-:S05]  /*78a0*/  IMAD.WIDE.U32 R128, R122, 0x20, R80 ;  /* 0x000000207a807825 */ /* 0x004fca00078e0050 */
[----:B------:R0:W5:Y:S04]  /*78b0*/  LDG.E.128 R80, desc[UR8][R128.64] ;  /* 0x0000000880507981 */ /* 0x000168000c1e1d00 */
[----:B------:R0:W5:Y:S01]  /*78c0*/  LDG.E.128 R96, desc[UR8][R128.64+0x10] ;  /* 0x0000100880607981 */ /* 0x000162000c1e1d00 */
[----:B------:R-:W-:-:S13]  /*78d0*/  ISETP.GT.AND P2, PT, R0, RZ, PT ;  /* 0x000000ff0000720c */ /* 0x000fda0003f44270 */
[----:B-1----:R-:W-:Y:S01]  /*78e0*/  @!P2 IMAD.MOV.U32 R130, RZ, RZ, R127 ;  /* 0x000000ffff82a224 */ /* 0x002fe200078e007f */
        /* <DEDUP_REMOVED lines=18> */
.L_x_19746:
        /* <DEDUP_REMOVED lines=13> */
.L_x_19748:
[----:B------:R-:W-:Y:S05]  /*7ae0*/  BSYNC.RECONVERGENT B2 ;  /* 0x0000000000027941 */ /* 0x000fea0003800200 */
.L_x_19747:
        /* <DEDUP_REMOVED lines=60> */
.L_x_19745:
[----:B------:R-:W-:Y:S05]  /*7eb0*/  BSYNC.RECONVERGENT B1 ;  /* 0x0000000000017941 */ /* 0x000fea0003800200 */
.L_x_19744:
[----:B------:R-:W-:Y:S01]  /*7ec0*/  I2FP.F32.U32 R118, R123 ;  /* 0x0000007b00767245 */ /* 0x000fe20000201000 */
[----:B------:R-:W-:Y:S02]  /*7ed0*/  HFMA2 R123, -RZ, RZ, 0.1171875, 0 ;  /* 0x2f800000ff7b7431 */ /* 0x000fe400000001ff */
        /* <DEDUP_REMOVED lines=8> */
.L_x_19743:
        /* <DEDUP_REMOVED lines=19> */
.L_x_19752:
        /* <DEDUP_REMOVED lines=13> */
.L_x_19754:
[----:B------:R-:W-:Y:S05]  /*8160*/  BSYNC.RECONVERGENT B2 ;  /* 0x0000000000027941 */ /* 0x000fea0003800200 */
.L_x_19753:
        /* <DEDUP_REMOVED lines=46> */
[----:B------:R-:W-:Y:S01]  /*8450*/  IMAD.MOV.U32 R118, RZ, RZ, RZ ;  /* 0x000000ffff767224 */ /* 0x000fe200078e00ff */
        /* <DEDUP_REMOVED lines=12> */
[----:B------:R-:W-:-:S07]  /*8520*/  LOP3.LUT R125, R131, R132, R129, 0x96, !PT ;  /* 0x00000084837d7212 */ /* 0x000fce00078e9681 */
.L_x_19751:
[----:B------:R-:W-:Y:S05]  /*8530*/  BSYNC.RECONVERGENT B1 ;  /* 0x0000000000017941 */ /* 0x000fea0003800200 */
.L_x_19750:
        /* <DEDUP_REMOVED lines=10> */
.L_x_19749:
        /* <DEDUP_REMOVED lines=19> */
.L_x_19758:
        /* <DEDUP_REMOVED lines=13> */
.L_x_19760:
[----:B------:R-:W-:Y:S05]  /*87e0*/  BSYNC.RECONVERGENT B2 ;  /* 0x0000000000027941 */ /* 0x000fea0003800200 */
.L_x_19759:
        /* <DEDUP_REMOVED lines=60> */
.L_x_19757:
[----:B------:R-:W-:Y:S05]  /*8bb0*/  BSYNC.RECONVERGENT B1 ;  /* 0x0000000000017941 */ /* 0x000fea0003800200 */
.L_x_19756:
        /* <DEDUP_REMOVED lines=10> */
.L_x_19755:
        /* <DEDUP_REMOVED lines=19> */
.L_x_19764:
        /* <DEDUP_REMOVED lines=13> */
.L_x_19766:
[----:B------:R-:W-:Y:S05]  /*8e60*/  BSYNC.RECONVERGENT B2 ;  /* 0x0000000000027941 */ /* 0x000fea0003800200 */
.L_x_19765:
        /* <DEDUP_REMOVED lines=60> */
.L_x_19763:
[----:B------:R-:W-:Y:S05]  /*9230*/  BSYNC.RECONVERGENT B1 ;  /* 0x0000000000017941 */ /* 0x000fea0003800200 */
.L_x_19762:
        /* <DEDUP_REMOVED lines=10> */
.L_x_19761:
        /* <DEDUP_REMOVED lines=19> */
.L_x_19770:
        /* <DEDUP_REMOVED lines=13> */
.L_x_19772:
[----:B------:R-:W-:Y:S05]  /*94e0*/  BSYNC.RECONVERGENT B2 ;  /* 0x0000000000027941 */ /* 0x000fea0003800200 */
.L_x_19771:
        /* <DEDUP_REMOVED lines=60> */
.L_x_19769:
[----:B------:R-:W-:Y:S05]  /*98b0*/  BSYNC.RECONVERGENT B1 ;  /* 0x0000000000017941 */ /* 0x000fea0003800200 */
.L_x_19768:
        /* <DEDUP_REMOVED lines=10> */
.L_x_19767:
        /* <DEDUP_REMOVED lines=19> */
.L_x_19776:
        /* <DEDUP_REMOVED lines=13> */
.L_x_19778:
[----:B------:R-:W-:Y:S05]  /*9b60*/  BSYNC.RECONVERGENT B2 ;  /* 0x0000000000027941 */ /* 0x000fea0003800200 */
.L_x_19777:
        /* <DEDUP_REMOVED lines=60> */
.L_x_19775:
[----:B------:R-:W-:Y:S05]  /*9f30*/  BSYNC.RECONVERGENT B1 ;  /* 0x0000000000017941 */ /* 0x000fea0003800200 */
.L_x_19774:
        /* <DEDUP_REMOVED lines=10> */
.L_x_19773:
        /* <DEDUP_REMOVED lines=19> */
.L_x_19782:
        /* <DEDUP_REMOVED lines=13> */
.L_x_19784:
[----:B------:R-:W-:Y:S05]  /*a1e0*/  BSYNC.RECONVERGENT B2 ;  /* 0x0000000000027941 */ /* 0x000fea0003800200 */
.L_x_19783:
        /* <DEDUP_REMOVED lines=60> */
.L_x_19781:
[----:B------:R-:W-:Y:S05]  /*a5b0*/  BSYNC.RECONVERGENT B1 ;  /* 0x0000000000017941 */ /* 0x000fea0003800200 */
.L_x_19780:
        /* <DEDUP_REMOVED lines=10> */
.L_x_19779:
        /* <DEDUP_REMOVED lines=19> */
.L_x_19788:
        /* <DEDUP_REMOVED lines=13> */
.L_x_19790:
[----:B------:R-:W-:Y:S05]  /*a860*/  BSYNC.RECONVERGENT B2 ;  /* 0x0000000000027941 */ /* 0x000fea0003800200 */
.L_x_19789:
        /* <DEDUP_REMOVED lines=57> */
[----:B------:R-:W-:Y:S01]  /*ac00*/  HFMA2 R127, -RZ, RZ, 0, 0 ;  /* 0x00000000ff7f7431 */ /* 0x000fe200000001ff */
[----:B------:R-:W-:-:S07]  /*ac10*/  LOP3.LUT R125, R131, R132, R129, 0x96, !PT ;  /* 0x00000084837d7212 */ /* 0x000fce00078e9681 */
.L_x_19787:
[----:B------:R-:W-:Y:S05]  /*ac20*/  BSYNC.RECONVERGENT B1 ;  /* 0x0000000000017941 */ /* 0x000fea0003800200 */
.L_x_19786:
        /* <DEDUP_REMOVED lines=11> */
.L_x_19742:
        /* <DEDUP_REMOVED lines=20> */
.L_x_19794:
        /* <DEDUP_REMOVED lines=13> */
.L_x_19796:
[----:B------:R-:W-:Y:S05]  /*aef0*/  BSYNC.RECONVERGENT B2 ;  /* 0x0000000000027941 */ /* 0x000fea0003800200 */
.L_x_19795:
        /* <DEDUP_REMOVED lines=59> */
.L_x_19793:
[----:B------:R-:W-:Y:S05]  /*b2b0*/  BSYNC.RECONVERGENT B1 ;  /* 0x0000000000017941 */ /* 0x000fea0003800200 */
.L_x_19792:
        /* <DEDUP_REMOVED lines=9> */
.L_x_19791:
        /* <DEDUP_REMOVED lines=16> */
.L_x_19800:
        /* <DEDUP_REMOVED lines=13> */
.L_x_19802:
[----:B------:R-:W-:Y:S05]  /*b520*/  BSYNC.RECONVERGENT B2 ;  /* 0x0000000000027941 */ /* 0x000fea0003800200 */
.L_x_19801:
        /* <DEDUP_REMOVED lines=58> */
[----:B------:R-:W-:Y:S01]  /*b8d0*/  IMAD.MOV.U32 R83, RZ, RZ, RZ ;  /* 0x000000ffff537224 */ /* 0x000fe200078e00ff */
[----:B------:R-:W-:-:S07]  /*b8e0*/  MOV R128, R98 ;  /* 0x0000006200807202 */ /* 0x000fce0000000f00 */
.L_x_19799:
[----:B------:R-:W-:Y:S05]  /*b8f0*/  BSYNC.RECONVERGENT B1 ;  /* 0x0000000000017941 */ /* 0x000fea0003800200 */
.L_x_19798:
        /* <DEDUP_REMOVED lines=9> */
.L_x_19797:
        /* <DEDUP_REMOVED lines=16> */
.L_x_19806:
        /* <DEDUP_REMOVED lines=13> */
.L_x_19808:
[----:B------:R-:W-:Y:S05]  /*bb60*/  BSYNC.RECONVERGENT B2 ;  /* 0x0000000000027941 */ /* 0x000fea0003800200 */
.L_x_19807:
        /* <DEDUP_REMOVED lines=60> */
.L_x_19805:
[----:B------:R-:W-:Y:S05]  /*bf30*/  BSYNC.RECONVERGENT B1 ;  /* 0x0000000000017941 */ /* 0x000fea0003800200 */
.L_x_19804:
        /* <DEDUP_REMOVED lines=9> */
.L_x_19803:
        /* <DEDUP_REMOVED lines=16> */
.L_x_19812:
        /* <DEDUP_REMOVED lines=13> */
.L_x_19814:
[----:B------:R-:W-:Y:S05]  /*c1a0*/  BSYNC.RECONVERGENT B2 ;  /* 0x0000000000027941 */ /* 0x000fea0003800200 */
.L_x_19813:
        /* <DEDUP_REMOVED lines=54> */
[----:B-1----:R-:W-:Y:S01]  /*c510*/  IMAD.WIDE.U32 R130, R83, -0x2daee0ad, RZ ;  /* 0xd2511f5353827825 */ /* 0x002fe200078e00ff */
[----:B------:R-:W-:-:S03]  /*c520*/  LOP3.LUT R124, R97, R98, R127, 0x96, !PT ;  /* 0x00000062617c7212 */ /* 0x000fc600078e967f */
[----:B------:R-:W-:Y:S01]  /*c530*/  IMAD.MOV.U32 R83, RZ, RZ, R128 ;  /* 0x000000ffff537224 */ /* 0x000fe200078e0080 */
[----:B------:R-:W-:Y:S01]  /*c540*/  LOP3.LUT R125, R125, R96, R131, 0x96, !PT ;  /* 0x000000607d7d7212 */ /* 0x000fe200078e9683 */
[----:B------:R-:W-:Y:S01]  /*c550*/  IMAD.MOV.U32 R97, RZ, RZ, RZ ;  /* 0x000000ffff617224 */ /* 0x000fe200078e00ff */
[----:B------:R-:W-:-:S07]  /*c560*/  MOV R128, R130 ;  /* 0x0000008200807202 */ /* 0x000fce0000000f00 */
.L_x_19811:
[----:B------:R-:W-:Y:S05]  /*c570*/  BSYNC.RECONVERGENT B1 ;  /* 0x0000000000017941 */ /* 0x000fea0003800200 */
.L_x_19810:
        /* <DEDUP_REMOVED lines=9> */
.L_x_19809:
        /* <DEDUP_REMOVED lines=16> */
.L_x_19818:
        /* <DEDUP_REMOVED lines=13> */
.L_x_19820:
[----:B------:R-:W-:Y:S05]  /*c7e0*/  BSYNC.RECONVERGENT B2 ;  /* 0x0000000000027941 */ /* 0x000fea0003800200 */
.L_x_19819:
        /* <DEDUP_REMOVED lines=60> */
.L_x_19817:
[----:B------:R-:W-:Y:S05]  /*cbb0*/  BSYNC.RECONVERGENT B1 ;  /* 0x0000000000017941 */ /* 0x000fea0003800200 */
.L_x_19816:
        /* <DEDUP_REMOVED lines=9> */
.L_x_19815:
        /* <DEDUP_REMOVED lines=16> */
.L_x_19824:
        /* <DEDUP_REMOVED lines=13> */
.L_x_19826:
[----:B------:R-:W-:Y:S05]  /*ce20*/  BSYNC.RECONVERGENT B2 ;  /* 0x0000000000027941 */ /* 0x000fea0003800200 */
.L_x_19825:
        /* <DEDUP_REMOVED lines=50> */
[----:B------:R-:W-:Y:S01]  /*d150*/  IMAD.MOV.U32 R99, RZ, RZ, RZ ;  /* 0x000000ffff637224 */ /* 0x000fe200078e00ff */
        /* <DEDUP_REMOVED lines=9> */
.L_x_19823:
[----:B------:R-:W-:Y:S05]  /*d1f0*/  BSYNC.RECONVERGENT B1 ;  /* 0x0000000000017941 */ /* 0x000fea0003800200 */
.L_x_19822:
        /* <DEDUP_REMOVED lines=9> */
.L_x_19821:
        /* <DEDUP_REMOVED lines=16> */
.L_x_19830:
        /* <DEDUP_REMOVED lines=13> */
.L_x_19832:
[----:B------:R-:W-:Y:S05]  /*d460*/  BSYNC.RECONVERGENT B2 ;  /* 0x0000000000027941 */ /* 0x000fea0003800200 */
.L_x_19831:
        /* <DEDUP_REMOVED lines=60> */
.L_x_19829:
[----:B------:R-:W-:Y:S05]  /*d830*/  BSYNC.RECONVERGENT B1 ;  /* 0x0000000000017941 */ /* 0x000fea0003800200 */
.L_x_19828:
        /* <DEDUP_REMOVED lines=9> */
.L_x_19827:
        /* <DEDUP_REMOVED lines=16> */
.L_x_19835:
        /* <DEDUP_REMOVED lines=13> */
.L_x_19837:
[----:B------:R-:W-:Y:S05]  /*daa0*/  BSYNC.RECONVERGENT B2 ;  /* 0x0000000000027941 */ /* 0x000fea0003800200 */
.L_x_19836:
[----:B------:R-:W-:Y:S01]  /*dab0*/  IMAD.WIDE.U32 R126, R135, -0x326172a9, RZ ;  /* 0xcd9e8d57877e7825 */ /* 0x000fe200078e00ff */
[----:B------:R-:W-:Y:S02]  /*dac0*/  LOP3.LUT R132, R109, R125, R3, 0x96, !PT ;  /* 0x0000007d6d847212 */ /* 0x000fe400078e9603 */
[----:B------:R-:W-:Y:S01]  /*dad0*/  IADD3 R125, PT, PT, R3, -0x4498517b, RZ ;  /* 0xbb67ae85037d7810 */ /* 0x000fe20007ffe0ff */
[----:B------:R-:W-:Y:S01]  /*dae0*/  VIADD R99, R2, 0x9e3779b9 ;  /* 0x9e3779b902637836 */ /* 0x000fe20000000000 */
[----:B-1----:R-:W-:Y:S01]  /*daf0*/  LOP3.LUT R130, R107, R127, R2, 0x96, !PT ;  /* 0x0000007f6b827212 */ /* 0x002fe200078e9602 */
        /* <DEDUP_REMOVED lines=55> */
.L_x_19834:
[----:B------:R-:W-:Y:S05]  /*de70*/  BSYNC.RECONVERGENT B1 ;  /* 0x0000000000017941 */ /* 0x000fea0003800200 */
.L_x_19833:
        /* <DEDUP_REMOVED lines=9> */
.L_x_19785:
        /* <DEDUP_REMOVED lines=26> */
.L_x_19838:
[----:B------:R-:W-:Y:S01]  /*e0b0*/  VIADD R122, R122, 0x100 ;  /* 0x000001007a7a7836 */ /* 0x000fe20000000000 */
[----:B------:R-:W-:-:S07]  /*e0c0*/  IADD3 R121, PT, PT, R121, 0x100, RZ ;  /* 0x0000010079797810 */ /* 0x000fce0007ffe0ff */
.L_x_19740:
[----:B------:R-:W-:Y:S05]  /*e0d0*/  BSYNC.RECONVERGENT B0 ;  /* 0x0000000000007941 */ /* 0x000fea0003800200 */
.L_x_19739:
        /* <DEDUP_REMOVED lines=9> */
.L_x_19841:
        /* <DEDUP_REMOVED lines=25> */
.L_x_19846:
        /* <DEDUP_REMOVED lines=13> */
.L_x_19848:
[----:B------:R-:W-:Y:S05]  /*e3d0*/  BSYNC.RECONVERGENT B2 ;  /* 0x0000000000027941 */ /* 0x000fea0003800200 */
.L_x_19847:
        /* <DEDUP_REMOVED lines=60> */
.L_x_19845:
[----:B------:R-:W-:Y:S05]  /*e7a0*/  BSYNC.RECONVERGENT B1 ;  /* 0x0000000000017941 */ /* 0x000fea0003800200 */
.L_x_19844:
        /* <DEDUP_REMOVED lines=10> */
.L_x_19843:
        /* <DEDUP_REMOVED lines=19> */
.L_x_19852:
        /* <DEDUP_REMOVED lines=13> */
.L_x_19854:
[----:B------:R-:W-:Y:S05]  /*ea50*/  BSYNC.RECONVERGENT B2 ;  /* 0x0000000000027941 */ /* 0x000fea0003800200 */
.L_x_19853:
        /* <DEDUP_REMOVED lines=60> */
.L_x_19851:
[----:B------:R-:W-:Y:S05]  /*ee20*/  BSYNC.RECONVERGENT B1 ;  /* 0x0000000000017941 */ /* 0x000fea0003800200 */
.L_x_19850:
        /* <DEDUP_REMOVED lines=10> */
.L_x_19849:
        /* <DEDUP_REMOVED lines=19> */
.L_x_19858:
        /* <DEDUP_REMOVED lines=13> */
.L_x_19860:
[----:B------:R-:W-:Y:S05]  /*f0d0*/  BSYNC.RECONVERGENT B2 ;  /* 0x0000000000027941 */ /* 0x000fea0003800200 */
.L_x_19859:
        /* <DEDUP_REMOVED lines=60> */
.L_x_19857:
[----:B------:R-:W-:Y:S05]  /*f4a0*/  BSYNC.RECONVERGENT B1 ;  /* 0x0000000000017941 */ /* 0x000fea0003800200 */
.L_x_19856:
        /* <DEDUP_REMOVED lines=10> */
.L_x_19855:
        /* <DEDUP_REMOVED lines=19> */
.L_x_19864:
        /* <DEDUP_REMOVED lines=13> */
.L_x_19866:
[----:B------:R-:W-:Y:S05]  /*f750*/  BSYNC.RECONVERGENT B2 ;  /* 0x0000000000027941 */ /* 0x000fea0003800200 */
.L_x_19865:
        /* <DEDUP_REMOVED lines=60> */
.L_x_19863:
[----:B------:R-:W-:Y:S05]  /*fb20*/  BSYNC.RECONVERGENT B1 ;  /* 0x0000000000017941 */ /* 0x000fea0003800200 */
.L_x_19862:
        /* <DEDUP_REMOVED lines=10> */
.L_x_19861:
        /* <DEDUP_REMOVED lines=19> */
.L_x_19870:
        /* <DEDUP_REMOVED lines=13> */
.L_x_19872:
[----:B------:R-:W-:Y:S05]  /*fdd0*/  BSYNC.RECONVERGENT B2 ;  /* 0x0000000000027941 */ /* 0x000fea0003800200 */
.L_x_19871:
        /* <DEDUP_REMOVED lines=60> */
.L_x_19869:
[----:B------:R-:W-:Y:S05]  /*101a0*/  BSYNC.RECONVERGENT B1 ;  /* 0x0000000000017941 */ /* 0x000fea0003800200 */
.L_x_19868:
        /* <DEDUP_REMOVED lines=10> */
.L_x_19867:
        /* <DEDUP_REMOVED lines=19> */
.L_x_19876:
        /* <DEDUP_REMOVED lines=13> */
.L_x_19878:
[----:B------:R-:W-:Y:S05]  /*10450*/  BSYNC.RECONVERGENT B2 ;  /* 0x0000000000027941 */ /* 0x000fea0003800200 */
.L_x_19877:
        /* <DEDUP_REMOVED lines=60> */
.L_x_19875:
[----:B------:R-:W-:Y:S05]  /*10820*/  BSYNC.RECONVERGENT B1 ;  /* 0x0000000000017941 */ /* 0x000fea0003800200 */
.L_x_19874:
        /* <DEDUP_REMOVED lines=10> */
.L_x_19873:
        /* <DEDUP_REMOVED lines=19> */
.L_x_19882:
        /* <DEDUP_REMOVED lines=13> */
.L_x_19884:
[----:B------:R-:W-:Y:S05]  /*10ad0*/  BSYNC.RECONVERGENT B2 ;  /* 0x0000000000027941 */ /* 0x000fea0003800200 */
.L_x_19883:
        /* <DEDUP_REMOVED lines=60> */
.L_x_19881:
[----:B------:R-:W-:Y:S05]  /*10ea0*/  BSYNC.RECONVERGENT B1 ;  /* 0x0000000000017941 */ /* 0x000fea0003800200 */
.L_x_19880:
        /* <DEDUP_REMOVED lines=10> */
.L_x_19879:
        /* <DEDUP_REMOVED lines=19> */
.L_x_19888:
        /* <DEDUP_REMOVED lines=13> */
.L_x_19890:
[----:B------:R-:W-:Y:S05]  /*11150*/  BSYNC.RECONVERGENT B2 ;  /* 0x0000000000027941 */ /* 0x000fea0003800200 */
.L_x_19889:
        /* <DEDUP_REMOVED lines=59> */
.L_x_19887:
[----:B------:R-:W-:Y:S05]  /*11510*/  BSYNC.RECONVERGENT B1 ;  /* 0x0000000000017941 */ /* 0x000fea0003800200 */
.L_x_19886:
        /* <DEDUP_REMOVED lines=11> */
.L_x_19842:
        /* <DEDUP_REMOVED lines=20> */
.L_x_19894:
        /* <DEDUP_REMOVED lines=13> */
.L_x_19896:
[----:B------:R-:W-:Y:S05]  /*117e0*/  BSYNC.RECONVERGENT B2 ;  /* 0x0000000000027941 */ /* 0x000fea0003800200 */
.L_x_19895:
        /* <DEDUP_REMOVED lines=59> */
.L_x_19893:
[----:B------:R-:W-:Y:S05]  /*11ba0*/  BSYNC.RECONVERGENT B1 ;  /* 0x0000000000017941 */ /* 0x000fea0003800200 */
.L_x_19892:
        /* <DEDUP_REMOVED lines=9> */
.L_x_19891:
        /* <DEDUP_REMOVED lines=16> */
.L_x_19900:
        /* <DEDUP_REMOVED lines=13> */
.L_x_19902:
[----:B------:R-:W-:Y:S05]  /*11e10*/  BSYNC.RECONVERGENT B2 ;  /* 0x0000000000027941 */ /* 0x000fea0003800200 */
.L_x_19901:
        /* <DEDUP_REMOVED lines=60> */
.L_x_19899:
[----:B------:R-:W-:Y:S05]  /*121e0*/  BSYNC.RECONVERGENT B1 ;  /* 0x0000000000017941 */ /* 0x000fea0003800200 */
.L_x_19898:
        /* <DEDUP_REMOVED lines=9> */
.L_x_19897:
        /* <DEDUP_REMOVED lines=16> */
.L_x_19906:
        /* <DEDUP_REMOVED lines=13> */
.L_x_19908:
[----:B------:R-:W-:Y:S05]  /*12450*/  BSYNC.RECONVERGENT B2 ;  /* 0x0000000000027941 */ /* 0x000fea0003800200 */
.L_x_19907:
        /* <DEDUP_REMOVED lines=60> */
.L_x_19905:
[----:B------:R-:W-:Y:S05]  /*12820*/  BSYNC.RECONVERGENT B1 ;  /* 0x0000000000017941 */ /* 0x000fea0003800200 */
.L_x_19904:
        /* <DEDUP_REMOVED lines=9> */
.L_x_19903:
        /* <DEDUP_REMOVED lines=16> */
.L_x_19912:
        /* <DEDUP_REMOVED lines=13> */
.L_x_19914:
[----:B------:R-:W-:Y:S05]  /*12a90*/  BSYNC.RECONVERGENT B2 ;  /* 0x0000000000027941 */ /* 0x000fea0003800200 */
.L_x_19913:
        /* <DEDUP_REMOVED lines=54> */
[----:B0-----:R-:W-:Y:S01]  /*12e00*/  IMAD.WIDE.U32 R130, R79, -0x2daee0ad, RZ ;  /* 0xd2511f534f827825 */ /* 0x001fe200078e00ff */
[----:B------:R-:W-:-:S03]  /*12e10*/  LOP3.LUT R124, R93, R94, R127, 0x96, !PT ;  /* 0x0000005e5d7c7212 */ /* 0x000fc600078e967f */
[----:B------:R-:W-:Y:S01]  /*12e20*/  IMAD.MOV.U32 R79, RZ, RZ, R128 ;  /* 0x000000ffff4f7224 */ /* 0x000fe200078e0080 */
[----:B------:R-:W-:Y:S01]  /*12e30*/  LOP3.LUT R125, R125, R92, R131, 0x96, !PT ;  /* 0x0000005c7d7d7212 */ /* 0x000fe200078e9683 */
[----:B------:R-:W-:Y:S01]  /*12e40*/  IMAD.MOV.U32 R93, RZ, RZ, RZ ;  /* 0x000000ffff5d7224 */ /* 0x000fe200078e00ff */
[----:B------:R-:W-:-:S07]  /*12e50*/  MOV R128, R130 ;  /* 0x0000008200807202 */ /* 0x000fce0000000f00 */
.L_x_19911:
[----:B------:R-:W-:Y:S05]  /*12e60*/  BSYNC.RECONVERGENT B1 ;  /* 0x0000000000017941 */ /* 0x000fea0003800200 */
.L_x_19910:
        /* <DEDUP_REMOVED lines=9> */
.L_x_19909:
        /* <DEDUP_REMOVED lines=16> */
.L_x_19918:
        /* <DEDUP_REMOVED lines=13> */
.L_x_19920:
[----:B------:R-:W-:Y:S05]  /*130d0*/  BSYNC.RECONVERGENT B2 ;  /* 0x0000000000027941 */ /* 0x000fea0003800200 */
.L_x_19919:
        /* <DEDUP_REMOVED lines=60> */
.L_x_19917:
[----:B------:R-:W-:Y:S05]  /*134a0*/  BSYNC.RECONVERGENT B1 ;  /* 0x0000000000017941 */ /* 0x000fea0003800200 */
.L_x_19916:
        /* <DEDUP_REMOVED lines=9> */
.L_x_19915:
        /* <DEDUP_REMOVED lines=16> */
.L_x_19924:
        /* <DEDUP_REMOVED lines=13> */
.L_x_19926:
[----:B------:R-:W-:Y:S05]  /*13710*/  BSYNC.RECONVERGENT B2 ;  /* 0x0000000000027941 */ /* 0x000fea0003800200 */
.L_x_19925:
        /* <DEDUP_REMOVED lines=60> */
.L_x_19923:
[----:B------:R-:W-:Y:S05]  /*13ae0*/  BSYNC.RECONVERGENT B1 ;  /* 0x0000000000017941 */ /* 0x000fea0003800200 */
.L_x_19922:
        /* <DEDUP_REMOVED lines=9> */
.L_x_19921:
        /* <DEDUP_REMOVED lines=16> */
.L_x_19930:
        /* <DEDUP_REMOVED lines=13> */
.L_x_19932:
[----:B------:R-:W-:Y:S05]  /*13d50*/  BSYNC.RECONVERGENT B2 ;  /* 0x0000000000027941 */ /* 0x000fea0003800200 */
.L_x_19931:
        /* <DEDUP_REMOVED lines=60> */
.L_x_19929:
[----:B------:R-:W-:Y:S05]  /*14120*/  BSYNC.RECONVERGENT B1 ;  /* 0x0000000000017941 */ /* 0x000fea0003800200 */
.L_x_19928:
        /* <DEDUP_REMOVED lines=9> */
.L_x_19927:
        /* <DEDUP_REMOVED lines=16> */
.L_x_19935:
        /* <DEDUP_REMOVED lines=13> */
.L_x_19937:
[----:B------:R-:W-:Y:S05]  /*14390*/  BSYNC.RECONVERGENT B2 ;  /* 0x0000000000027941 */ /* 0x000fea0003800200 */
.L_x_19936:
        /* <DEDUP_REMOVED lines=60> */
.L_x_19934:
[----:B------:R-:W-:Y:S05]  /*14760*/  BSYNC.RECONVERGENT B1 ;  /* 0x0000000000017941 */ /* 0x000fea0003800200 */
.L_x_19933:
        /* <DEDUP_REMOVED lines=9> */
.L_x_19885:
        /* <DEDUP_REMOVED lines=26> */
.L_x_19938:
[----:B------:R-:W-:Y:S01]  /*149a0*/  VIADD R122, R122, 0x100 ;  /* 0x000001007a7a7836 */ /* 0x000fe20000000000 */
[----:B------:R-:W-:-:S07]  /*149b0*/  IADD3 R121, PT, PT, R121, 0x100, RZ ;  /* 0x0000010079797810 */ /* 0x000fce0007ffe0ff */
.L_x_19840:
[----:B------:R-:W-:Y:S05]  /*149c0*/  BSYNC.RECONVERGENT B0 ;  /* 0x0000000000007941 */ /* 0x000fea0003800200 */
.L_x_19839:
        /* <DEDUP_REMOVED lines=9> */
.L_x_19941:
        /* <DEDUP_REMOVED lines=25> */
.L_x_19946:
        /* <DEDUP_REMOVED lines=13> */
.L_x_19948:
[----:B------:R-:W-:Y:S05]  /*14cc0*/  BSYNC.RECONVERGENT B2 ;  /* 0x0000000000027941 */ /* 0x000fea0003800200 */
.L_x_19947:
        /* <DEDUP_REMOVED lines=60> */
.L_x_19945:
[----:B------:R-:W-:Y:S05]  /*15090*/  BSYNC.RECONVERGENT B1 ;  /* 0x0000000000017941 */ /* 0x000fea0003800200 */
.L_x_19944:
        /* <DEDUP_REMOVED lines=10> */
.L_x_19943:
        /* <DEDUP_REMOVED lines=19> */
.L_x_19952:
        /* <DEDUP_REMOVED lines=13> */
.L_x_19954:
[----:B------:R-:W-:Y:S05]  /*15340*/  BSYNC.RECONVERGENT B2 ;  /* 0x0000000000027941 */ /* 0x000fea0003800200 */
.L_x_19953:
[----:B------:R-:W-:Y:S01]  /*15350*/  IMAD.WIDE.U32 R126, R135, -0x326172a9, RZ ;  /* 0xcd9e8d57877e7825 */ /* 0x000fe200078e00ff */
[----:B0-----:R-:W-:Y:S02]  /*15360*/  LOP3.LUT R130, R109, R125, R3, 0x96, !PT ;  /* 0x0000007d6d827212 */ /* 0x001fe400078e9603 */
        /* <DEDUP_REMOVED lines=58> */
.L_x_19951:
[----:B------:R-:W-:Y:S05]  /*15710*/  BSYNC.RECONVERGENT B1 ;  /* 0x0000000000017941 */ /* 0x000fea0003800200 */
.L_x_19950:
        /* <DEDUP_REMOVED lines=10> */
.L_x_19949:
        /* <DEDUP_REMOVED lines=19> */
.L_x_19958:
        /* <DEDUP_REMOVED lines=13> */
.L_x_19960:
[----:B------:R-:W-:Y:S05]  /*159c0*/  BSYNC.RECONVERGENT B2 ;  /* 0x0000000000027941 */ /* 0x000fea0003800200 */
.L_x_19959:
        /* <DEDUP_REMOVED lines=60> */
.L_x_19957:
[----:B------:R-:W-:Y:S05]  /*15d90*/  BSYNC.RECONVERGENT B1 ;  /* 0x0000000000017941 */ /* 0x000fea0003800200 */
.L_x_19956:
        /* <DEDUP_REMOVED lines=10> */
.L_x_19955:
        /* <DEDUP_REMOVED lines=19> */
.L_x_19964:
        /* <DEDUP_REMOVED lines=13> */
.L_x_19966:
[----:B------:R-:W-:Y:S05]  /*16040*/  BSYNC.RECONVERGENT B2 ;  /* 0x0000000000027941 */ /* 0x000fea0003800200 */
.L_x_19965:
        /* <DEDUP_REMOVED lines=60> */
.L_x_19963:
[----:B------:R-:W-:Y:S05]  /*16410*/  BSYNC.RECONVERGENT B1 ;  /* 0x0000000000017941 */ /* 0x000fea0003800200 */
.L_x_19962:
        /* <DEDUP_REMOVED lines=10> */
.L_x_19961:
        /* <DEDUP_REMOVED lines=19> */
.L_x_19970:
        /* <DEDUP_REMOVED lines=13> */
.L_x_19972:
[----:B------:R-:W-:Y:S05]  /*166c0*/  BSYNC.RECONVERGENT B2 ;  /* 0x0000000000027941 */ /* 0x000fea0003800200 */
.L_x_19971:
        /* <DEDUP_REMOVED lines=60> */
.L_x_19969:
[----:B------:R-:W-:Y:S05]  /*16a90*/  BSYNC.RECONVERGENT B1 ;  /* 0x0000000000017941 */ /* 0x000fea0003800200 */
.L_x_19968:
        /* <DEDUP_REMOVED lines=10> */
.L_x_19967:
        /* <DEDUP_REMOVED lines=19> */
.L_x_19976:
        /* <DEDUP_REMOVED lines=13> */
.L_x_19978:
[----:B------:R-:W-:Y:S05]  /*16d40*/  BSYNC.RECONVERGENT B2 ;  /* 0x0000000000027941 */ /* 0x000fea0003800200 */
.L_x_19977:
        /* <DEDUP_REMOVED lines=60> */
.L_x_19975:
[----:B------:R-:W-:Y:S05]  /*17110*/  BSYNC.RECONVERGENT B1 ;  /* 0x0000000000017941 */ /* 0x000fea0003800200 */
.L_x_19974:
        /* <DEDUP_REMOVED lines=10> */
.L_x_19973:
        /* <DEDUP_REMOVED lines=19> */
.L_x_19982:
        /* <DEDUP_REMOVED lines=13> */
.L_x_19984:
[----:B------:R-:W-:Y:S05]  /*173c0*/  BSYNC.RECONVERGENT B2 ;  /* 0x0000000000027941 */ /* 0x000fea0003800200 */
.L_x_19983:
        /* <DEDUP_REMOVED lines=60> */
.L_x_19981:
[----:B------:R-:W-:Y:S05]  /*17790*/  BSYNC.RECONVERGENT B1 ;  /* 0x0000000000017941 */ /* 0x000fea0003800200 */
.L_x_19980:
        /* <DEDUP_REMOVED lines=10> */
.L_x_19979:
        /* <DEDUP_REMOVED lines=19> */
.L_x_19988:
        /* <DEDUP_REMOVED lines=13> */
.L_x_19990:
[----:B------:R-:W-:Y:S05]  /*17a40*/  BSYNC.RECONVERGENT B2 ;  /* 0x0000000000027941 */ /* 0x000fea0003800200 */
.L_x_19989:
        /* <DEDUP_REMOVED lines=59> */
[----:B------:R-:W-:-:S07]  /*17e00*/  IMAD.MOV.U32 R127, RZ, RZ, RZ ;  /* 0x000000ffff7f7224 */ /* 0x000fce00078e00ff */
.L_x_19987:
[----:B------:R-:W-:Y:S05]  /*17e10*/  BSYNC.RECONVERGENT B1 ;  /* 0x0000000000017941 */ /* 0x000fea0003800200 */
.L_x_19986:
        /* <DEDUP_REMOVED lines=11> */
.L_x_19942:
        /* <DEDUP_REMOVED lines=20> */
.L_x_19994:
        /* <DEDUP_REMOVED lines=13> */
.L_x_19996:
[----:B------:R-:W-:Y:S05]  /*180e0*/  BSYNC.RECONVERGENT B2 ;  /* 0x0000000000027941 */ /* 0x000fea0003800200 */
.L_x_19995:
        /* <DEDUP_REMOVED lines=60> */
.L_x_19993:
[----:B------:R-:W-:Y:S05]  /*184b0*/  BSYNC.RECONVERGENT B1 ;  /* 0x0000000000017941 */ /* 0x000fea0003800200 */
.L_x_19992:
        /* <DEDUP_REMOVED lines=9> */
.L_x_19991:
        /* <DEDUP_REMOVED lines=16> */
.L_x_20000:
        /* <DEDUP_REMOVED lines=13> */
.L_x_20002:
[----:B------:R-:W-:Y:S05]  /*18720*/  BSYNC.RECONVERGENT B2 ;  /* 0x0000000000027941 */ /* 0x000fea0003800200 */
.L_x_20001:
        /* <DEDUP_REMOVED lines=60> */
.L_x_19999:
[----:B------:R-:W-:Y:S05]  /*18af0*/  BSYNC.RECONVERGENT B1 ;  /* 0x0000000000017941 */ /* 0x000fea0003800200 */
.L_x_19998:
        /* <DEDUP_REMOVED lines=9> */
.L_x_19997:
        /* <DEDUP_REMOVED lines=16> */
.L_x_20006:
        /* <DEDUP_REMOVED lines=13> */
.L_x_20008:
[----:B------:R-:W-:Y:S05]  /*18d60*/  BSYNC.RECONVERGENT B2 ;  /* 0x0000000000027941 */ /* 0x000fea0003800200 */
.L_x_20007:
        /* <DEDUP_REMOVED lines=60> */
.L_x_20005:
[----:B------:R-:W-:Y:S05]  /*19130*/  BSYNC.RECONVERGENT B1 ;  /* 0x0000000000017941 */ /* 0x000fea0003800200 */
.L_x_20004:
        /* <DEDUP_REMOVED lines=9> */
.L_x_20003:
        /* <DEDUP_REMOVED lines=16> */
.L_x_20012:
        /* <DEDUP_REMOVED lines=13> */
.L_x_20014:
[----:B------:R-:W-:Y:S05]  /*193a0*/  BSYNC.RECONVERGENT B2 ;  /* 0x0000000000027941 */ /* 0x000fea0003800200 */
.L_x_20013:
        /* <DEDUP_REMOVED lines=54> */
[----:B-12---:R-:W-:Y:S01]  /*19710*/  IMAD.WIDE.U32 R128, R75, -0x2daee0ad, RZ ;  /* 0xd2511f534b807825 */ /* 0x006fe200078e00ff */
[----:B------:R-:W-:-:S03]  /*19720*/  LOP3.LUT R124, R89, R90, R127, 0x96, !PT ;  /* 0x0000005a597c7212 */ /* 0x000fc600078e967f */
[----:B------:R-:W-:Y:S01]  /*19730*/  IMAD.MOV.U32 R75, RZ, RZ, R0 ;  /* 0x000000ffff4b7224 */ /* 0x000fe200078e0000 */
[----:B------:R-:W-:Y:S01]  /*19740*/  LOP3.LUT R125, R125, R88, R129, 0x96, !PT ;  /* 0x000000587d7d7212 */ /* 0x000fe200078e9681 */
[----:B------:R-:W-:Y:S01]  /*19750*/  IMAD.MOV.U32 R89, RZ, RZ, RZ ;  /* 0x000000ffff597224 */ /* 0x000fe200078e00ff */
[----:B------:R-:W-:-:S07]  /*19760*/  MOV R0, R128 ;  /* 0x0000008000007202 */ /* 0x000fce0000000f00 */
.L_x_20011:
[----:B------:R-:W-:Y:S05]  /*19770*/  BSYNC.RECONVERGENT B1 ;  /* 0x0000000000017941 */ /* 0x000fea0003800200 */
.L_x_20010:
        /* <DEDUP_REMOVED lines=9> */
.L_x_20009:
        /* <DEDUP_REMOVED lines=16> */
.L_x_20018:
        /* <DEDUP_REMOVED lines=13> */
.L_x_20020:
[----:B------:R-:W-:Y:S05]  /*199e0*/  BSYNC.RECONVERGENT B2 ;  /* 0x0000000000027941 */ /* 0x000fea0003800200 */
.L_x_20019:
        /* <DEDUP_REMOVED lines=60> */
.L_x_20017:
[----:B------:R-:W-:Y:S05]  /*19db0*/  BSYNC.RECONVERGENT B1 ;  /* 0x0000000000017941 */ /* 0x000fea0003800200 */
.L_x_20016:
        /* <DEDUP_REMOVED lines=9> */
.L_x_20015:
        /* <DEDUP_REMOVED lines=16> */
.L_x_20024:
        /* <DEDUP_REMOVED lines=13> */
.L_x_20026:
[----:B------:R-:W-:Y:S05]  /*1a020*/  BSYNC.RECONVERGENT B2 ;  /* 0x0000000000027941 */ /* 0x000fea0003800200 */
.L_x_20025:
        /* <DEDUP_REMOVED lines=60> */
.L_x_20023:
[----:B------:R-:W-:Y:S05]  /*1a3f0*/  BSYNC.RECONVERGENT B1 ;  /* 0x0000000000017941 */ /* 0x000fea0003800200 */
.L_x_20022:
        /* <DEDUP_REMOVED lines=9> */
.L_x_20021:
        /* <DEDUP_REMOVED lines=16> */
.L_x_20030:
        /* <DEDUP_REMOVED lines=13> */
.L_x_20032:
[----:B------:R-:W-:Y:S05]  /*1a660*/  BSYNC.RECONVERGENT B2 ;  /* 0x0000000000027941 */ /* 0x000fea0003800200 */
.L_x_20031:
        /* <DEDUP_REMOVED lines=60> */
.L_x_20029:
[----:B------:R-:W-:Y:S05]  /*1aa30*/  BSYNC.RECONVERGENT B1 ;  /* 0x0000000000017941 */ /* 0x000fea0003800200 */
.L_x_20028:
        /* <DEDUP_REMOVED lines=9> */
.L_x_20027:
        /* <DEDUP_REMOVED lines=20> */
.L_x_20035:
        /* <DEDUP_REMOVED lines=13> */
.L_x_20037:
[----:B------:R-:W-:Y:S05]  /*1ace0*/  BSYNC.RECONVERGENT B2 ;  /* 0x0000000000027941 */ /* 0x000fea0003800200 */
.L_x_20036:
        /* <DEDUP_REMOVED lines=60> */
.L_x_20034:
[----:B------:R-:W-:Y:S05]  /*1b0b0*/  BSYNC.RECONVERGENT B1 ;  /* 0x0000000000017941 */ /* 0x000fea0003800200 */
.L_x_20033:
        /* <DEDUP_REMOVED lines=9> */
.L_x_19985:
        /* <DEDUP_REMOVED lines=25> */
.L_x_19940:
[----:B------:R-:W-:Y:S05]  /*1b2e0*/  BSYNC.RECONVERGENT B0 ;  /* 0x0000000000007941 */ /* 0x000fea0003800200 */
.L_x_19939:
        /* <DEDUP_REMOVED lines=135> */
.L_x_20039:
[----:B------:R-:W-:Y:S05]  /*1bb60*/  BSYNC.RECONVERGENT B0 ;  /* 0x0000000000007941 */ /* 0x000fea0003800200 */
.L_x_20038:
        /* <DEDUP_REMOVED lines=12> */
.L_x_20041:
[----:B------:R-:W-:Y:S05]  /*1bc30*/  BSYNC.RECONVERGENT B0 ;  /* 0x0000000000007941 */ /* 0x000fea0003800200 */
.L_x_20040:
        /* <DEDUP_REMOVED lines=107> */
.L_x_20044:
[----:B------:R-:W-:Y:S05]  /*1c2f0*/  BSYNC.RECONVERGENT B0 ;  /* 0x0000000000007941 */ /* 0x000fea0003800200 */
.L_x_20043:
        /* <DEDUP_REMOVED lines=35> */
.L_x_20046:
[----:B------:R-:W-:Y:S05]  /*1c530*/  BSYNC.RECONVERGENT B0 ;  /* 0x0000000000007941 */ /* 0x000fea0003800200 */
.L_x_20045:
        /* <DEDUP_REMOVED lines=34> */
.L_x_20048:
[----:B------:R-:W-:Y:S05]  /*1c760*/  BSYNC.RECONVERGENT B0 ;  /* 0x0000000000007941 */ /* 0x000fea0003800200 */
.L_x_20047:
        /* <DEDUP_REMOVED lines=33> */
.L_x_20049:
[----:B------:R-:W-:Y:S05]  /*1c980*/  BSYNC.RECONVERGENT B0 ;  /* 0x0000000000007941 */ /* 0x000fea0003800200 */
.L_x_20042:
[----:B0123--:R-:W0:Y:S01]  /*1c990*/  LDC.64 R120, c[0x0][0x380] ;  /* 0x0000e000ff787b82 */ /* 0x00fe220000000a00 */
[----:B------:R-:W-:Y:S01]  /*1c9a0*/  UPLOP3.LUT UP1, UPT, UPT, UPT, UP1, 0x40, 0x4 ;  /* 0x000000000004789c */ /* 0x000fe20003f2e810 */
[----:B0-----:R-:W-:-:S04]  /*1c9b0*/  IADD3 R104, PT, PT, R104, R120, RZ ;  /* 0x0000007868687210 */ /* 0x001fc80007ffe0ff */
[----:B------:R-:W-:-:S13]  /*1c9c0*/  ISETP.GE.AND P0, PT, R104, R121, PT ;  /* 0x000000796800720c */ /* 0x000fda0003f06270 */
[----:B------:R-:W-:Y:S05]  /*1c9d0*/  @!P0 BRA `(.L_x_20050) ;  /* 0xfffffe4000f88947 */ /* 0x000fea000383ffff */
[----:B------:R-:W-:Y:S05]  /*1c9e0*/  EXIT ;  /* 0x000000000000794d */ /* 0x000fea0003800000 */
.L_x_20051:
        /* <DEDUP_REMOVED lines=9> */
.L_x_27582:


//--------------------- .text._ZN10layer_norm13ln_fwd_kernelINS_13Kernel_traitsIf6__halffS2_fjLj8192ELj1ELj1ELj8ELj16ENS_18Kernel_traits_baseILj8192EfS2_fS2_fjLj256EEEEELb1ELb0ELb1ELb1EEEvNS_9FwdParamsE --------------------------
	.section	.text._ZN10layer_norm13ln_fwd_kernelINS_13Kernel_traitsIf6__halffS2_fjLj8192ELj1ELj1ELj8ELj16ENS_18Kernel_traits_baseILj8192EfS2_fS2_fjLj256EEEEELb1ELb0ELb1ELb1EEEvNS_9FwdParamsE,"ax",@progbits
	.align	128
        .global         _ZN10layer_norm13ln_fwd_kernelINS_13Kernel_traitsIf6__halffS2_fjLj8192ELj1ELj1ELj8ELj16ENS_18Kernel_traits_baseILj8192EfS2_fS2_fjLj256EEEEELb1ELb0ELb1ELb1EEEvNS_9FwdParamsE
        .type           _ZN10layer_norm13ln_fwd_kernelINS_13Kernel_traitsIf6__halffS2_fjLj8192ELj1ELj1ELj8ELj16ENS_18Kernel_traits_baseILj8192EfS2_fS2_fjLj256EEEEELb1ELb0ELb1ELb1EEEvNS_9FwdParamsE,@function
        .size           _ZN10layer_norm13ln_fwd_kernelINS_13Kernel_traitsIf6__halffS2_fjLj8192ELj1ELj1ELj8ELj16ENS_18Kernel_traits_baseILj8192EfS2_fS2_fjLj256EEEEELb1ELb0ELb1ELb1EEEvNS_9FwdParamsE,(.L_x_27583 - _ZN10layer_norm13ln_fwd_kernelINS_13Kernel_traitsIf6__halffS2_fjLj8192ELj1ELj1ELj8ELj16ENS_18Kernel_traits_baseILj8192EfS2_fS2_fjLj256EEEEELb1ELb0ELb1ELb1EEEvNS_9FwdParamsE)
        .other          _ZN10layer_norm13ln_fwd_kernelINS_13Kernel_traitsIf6__halffS2_fjLj8192ELj1ELj1ELj8ELj16ENS_18Kernel_traits_baseILj8192EfS2_fS2_fjLj256EEEEELb1ELb0ELb1ELb1EEEvNS_9FwdParamsE,@"STO_CUDA_ENTRY STV_DEFAULT"
_ZN10layer_norm13ln_fwd_kernelINS_13Kernel_traitsIf6__halffS2_fjLj8192ELj1ELj1ELj8ELj16ENS_18Kernel_traits_baseILj8192EfS2_fS2_fjLj256EEEEELb1ELb0ELb1ELb1EEEvNS_9FwdParamsE:
.text._ZN10layer_norm13ln_fwd_kernelINS_13Kernel_traitsIf6__halffS2_fjLj8192ELj1ELj1ELj8ELj16ENS_18Kernel_traits_baseILj8192EfS2_fS2_fjLj256EEEEELb1ELb0ELb1ELb1EEEvNS_9FwdParamsE:
        /* <DEDUP_REMOVED lines=68> */
.L_x_20052:
        /* <DEDUP_REMOVED lines=28> */
.L_x_20053:
        /* <DEDUP_REMOVED lines=75> */
.L_x_20321:
        /* <DEDUP_REMOVED lines=60> */
.L_x_20057:
        /* <DEDUP_REMOVED lines=12> */
.L_x_20058:
        /* <DEDUP_REMOVED lines=51> */
.L_x_20056:
        /* <DEDUP_REMOVED lines=10> */
.L_x_20055:
        /* <DEDUP_REMOVED lines=18> */
.L_x_20061:
        /* <DEDUP_REMOVED lines=12> */
.L_x_20062:
        /* <DEDUP_REMOVED lines=51> */
.L_x_20060:
        /* <DEDUP_REMOVED lines=10> */
.L_x_20059:
        /* <DEDUP_REMOVED lines=18> */
.L_x_20065:
        /* <DEDUP_REMOVED lines=12> */
.L_x_20066:
        /* <DEDUP_REMOVED lines=51> */
.L_x_20064:
        /* <DEDUP_REMOVED lines=10> */
.L_x_20063:
        /* <DEDUP_REMOVED lines=18> */
.L_x_20069:
        /* <DEDUP_REMOVED lines=12> */
.L_x_20070:
        /* <DEDUP_REMOVED lines=51> */
.L_x_20068:
        /* <DEDUP_REMOVED lines=10> */
.L_x_20067:
        /* <DEDUP_REMOVED lines=18> */
.L_x_20073:
        /* <DEDUP_REMOVED lines=12> */
.L_x_20074:
        /* <DEDUP_REMOVED lines=49> */
[----:B------:R-:W-:Y:S01]  /*2900*/  LOP3.LUT R4, R4, UR34, R17, 0x96, !PT ;  /* 0x0000002204047c12 */ /* 0x000fe2000f8e9611 */
[----:B------:R-:W-:-:S07]  /*2910*/  IMAD.MOV.U32 R16, RZ, RZ, R14 ;  /* 0x000000ffff107224 */ /* 0x000fce00078e000e */
.L_x_20072:
        /* <DEDUP_REMOVED lines=10> */
.L_x_20071:
        /* <DEDUP_REMOVED lines=18> */
.L_x_20077:
        /* <DEDUP_REMOVED lines=12> */
.L_x_20078:
        /* <DEDUP_REMOVED lines=51> */
.L_x_20076:
        /* <DEDUP_REMOVED lines=10> */
.L_x_20075:
        /* <DEDUP_REMOVED lines=18> */
.L_x_20081:
        /* <DEDUP_REMOVED lines=12> */
.L_x_20082:
        /* <DEDUP_REMOVED lines=51> */
.L_x_20080:
        /* <DEDUP_REMOVED lines=10> */
.L_x_20079:
        /* <DEDUP_REMOVED lines=18> */
.L_x_20085:
        /* <DEDUP_REMOVED lines=12> */
.L_x_20086:
        /* <DEDUP_REMOVED lines=49> */
[----:B------:R-:W-:-:S07]  /*3a10*/  IMAD.MOV.U32 R14, RZ, RZ, R12 ;  /* 0x000000ffff0e7224 */ /* 0x000fce00078e000c */
.L_x_20084:
        /* <DEDUP_REMOVED lines=11> */
.L_x_20054:
[----:B------:R-:W-:Y:S01]  /*3ad0*/  UIADD3 UR5, UPT, UPT, UR13, 0x32370b8f, URZ ;  /* 0x32370b8f0d057890 */ /* 0x000fe2000fffe0ff */
[----:B------:R-:W-:Y:S01]  /*3ae0*/  IMAD.MOV.U32 R12, RZ, RZ, R96 ;  /* 0x000000ffff0c7224 */ /* 0x000fe200078e0060 */
[----:B------:R-:W-:Y:S01]  /*3af0*/  UIADD3 UR35, UPT, UPT, UR13, -0x24c28bd8, URZ ;  /* 0xdb3d74280d237890 */ /* 0x000fe2000fffe0ff */
[----:B------:R-:W-:Y:S01]  /*3b00*/  IMAD.MOV.U32 R84, RZ, RZ, R97 ;  /* 0x000000ffff547224 */ /* 0x000fe200078e0061 */
[----:B------:R-:W-:Y:S01]  /*3b10*/  UIADD3 UR36, UPT, UPT, UR12, -0x61c88647, URZ ;  /* 0x9e3779b90c247890 */ /* 0x000fe2000fffe0ff */
[----:B------:R-:W-:Y:S01]  /*3b20*/  MOV R32, RZ ;  /* 0x000000ff00207202 */ /* 0x000fe20000000f00 */
[----:B------:R-:W-:Y:S02]  /*3b30*/  UIADD3 UR37, UPT, UPT, UR12, 0x1715609d, URZ ;  /* 0x1715609d0c257890 */ /* 0x000fe4000fffe0ff */
[----:B------:R-:W-:Y:S02]  /*3b40*/  UIADD3 UR38, UPT, UPT, UR12, 0x3c6ef372, URZ ;  /* 0x3c6ef3720c267890 */ /* 0x000fe4000fffe0ff */
[----:B------:R-:W-:-:S02]  /*3b50*/  UIADD3 UR39, UPT, UPT, UR12, -0x4ab325aa, URZ ;  /* 0xb54cda560c277890 */ /* 0x000fc4000fffe0ff */
[----:B------:R-:W-:Y:S01]  /*3b60*/  UIADD3 UR40, UPT, UPT, UR12, 0x5384540f, URZ ;  /* 0x5384540f0c287890 */ /* 0x000fe2000fffe0ff */
[----:B------:R-:W-:Y:S11]  /*3b70*/  @!P0 BRA `(.L_x_20087) ;  /* 0x00000004003c8947 */ /* 0x000ff60003800000 */
        /* <DEDUP_REMOVED lines=15> */
.L_x_20089:
        /* <DEDUP_REMOVED lines=12> */
.L_x_20090:
        /* <DEDUP_REMOVED lines=43> */
.L_x_20088:
        /* <DEDUP_REMOVED lines=9> */
.L_x_20087:
        /* <DEDUP_REMOVED lines=15> */
.L_x_20093:
        /* <DEDUP_REMOVED lines=12> */
.L_x_20094:
        /* <DEDUP_REMOVED lines=44> */
.L_x_20092:
        /* <DEDUP_REMOVED lines=9> */
.L_x_20091:
        /* <DEDUP_REMOVED lines=15> */
.L_x_20097:
        /* <DEDUP_REMOVED lines=12> */
.L_x_20098:
        /* <DEDUP_REMOVED lines=44> */
.L_x_20096:
        /* <DEDUP_REMOVED lines=9> */
.L_x_20095:
[----:B------:R-:W-:Y:S02]  /*4a70*/  IMAD.MOV.U32 R13, RZ, RZ, R12 ;  /* 0x000000ffff0d7224 */ /* 0x000fe400078e000c */
        /* <DEDUP_REMOVED lines=14> */
.L_x_20101:
        /* <DEDUP_REMOVED lines=12> */
.L_x_20102:
        /* <DEDUP_REMOVED lines=44> */
.L_x_20100:
        /* <DEDUP_REMOVED lines=9> */
.L_x_20099:
        /* <DEDUP_REMOVED lines=15> */
.L_x_20105:
        /* <DEDUP_REMOVED lines=12> */
.L_x_20106:
        /* <DEDUP_REMOVED lines=44> */
.L_x_20104:
        /* <DEDUP_REMOVED lines=9> */
.L_x_20103:
        /* <DEDUP_REMOVED lines=15> */
.L_x_20109:
        /* <DEDUP_REMOVED lines=12> */
.L_x_20110:
        /* <DEDUP_REMOVED lines=44> */
.L_x_20108:
        /* <DEDUP_REMOVED lines=9> */
.L_x_20107:
        /* <DEDUP_REMOVED lines=15> */
.L_x_20113:
        /* <DEDUP_REMOVED lines=12> */
.L_x_20114:
        /* <DEDUP_REMOVED lines=44> */
.L_x_20112:
        /* <DEDUP_REMOVED lines=9> */
.L_x_20111:
        /* <DEDUP_REMOVED lines=15> */
.L_x_20116:
        /* <DEDUP_REMOVED lines=12> */
.L_x_20117:
        /* <DEDUP_REMOVED lines=44> */
.L_x_20115:
        /* <DEDUP_REMOVED lines=9> */
.L_x_20083:
[----:B------:R-:W0:Y:S01]  /*6370*/  LDC.64 R114, c[0x0][0x3a8] ;  /* 0x0000ea00ff727b82 */ /* 0x000e220000000a00 */
[----:B------:R-:W-:-:S07]  /*6380*/  @P0 VIADD R17, R81, 0x100 ;  /* 0x0000010051110836 */ /* 0x000fce0000000000 */
[----:B------:R-:W1:Y:S01]  /*6390*/  @P0 LDC.64 R12, c[0x0][0x390] ;  /* 0x0000e400ff0c0b82 */ /* 0x000e620000000a00 */
[----:B0-----:R-:W-:-:S05]  /*63a0*/  IMAD.WIDE.U32 R14, R82, 0x20, R114 ;  /* 0x00000020520e7825 */ /* 0x001fca00078e0072 */
[----:B-----5:R0:W-:Y:S01]  /*63b0*/  STG.E.128 desc[UR14][R14.64], R32 ;  /* 0x000000200e007986 */ /* 0x0201e2000c101d0e */
[----:B-1----:R-:W-:-:S03]  /*63c0*/  @P0 IMAD.WIDE.U32 R12, R17, 0x10, R12 ;  /* 0x00000010110c0825 */ /* 0x002fc600078e000c */
        /* <DEDUP_REMOVED lines=22> */
.L_x_20118:
        /* <DEDUP_REMOVED lines=26> */
.L_x_20122:
        /* <DEDUP_REMOVED lines=12> */
.L_x_20123:
        /* <DEDUP_REMOVED lines=50> */
.L_x_20121:
        /* <DEDUP_REMOVED lines=10> */
.L_x_20120:
        /* <DEDUP_REMOVED lines=18> */
.L_x_20126:
        /* <DEDUP_REMOVED lines=12> */
.L_x_20127:
        /* <DEDUP_REMOVED lines=51> */
.L_x_20125:
        /* <DEDUP_REMOVED lines=10> */
.L_x_20124:
        /* <DEDUP_REMOVED lines=18> */
.L_x_20130:
        /* <DEDUP_REMOVED lines=12> */
.L_x_20131:
        /* <DEDUP_REMOVED lines=50> */
.L_x_20129:
        /* <DEDUP_REMOVED lines=10> */
.L_x_20128:
        /* <DEDUP_REMOVED lines=18> */
.L_x_20134:
        /* <DEDUP_REMOVED lines=12> */
.L_x_20135:
        /* <DEDUP_REMOVED lines=51> */
.L_x_20133:
        /* <DEDUP_REMOVED lines=10> */
.L_x_20132:
        /* <DEDUP_REMOVED lines=18> */
.L_x_20138:
        /* <DEDUP_REMOVED lines=12> */
.L_x_20139:
        /* <DEDUP_REMOVED lines=50> */
.L_x_20137:
        /* <DEDUP_REMOVED lines=10> */
.L_x_20136:
        /* <DEDUP_REMOVED lines=18> */
.L_x_20142:
        /* <DEDUP_REMOVED lines=12> */
.L_x_20143:
        /* <DEDUP_REMOVED lines=51> */
.L_x_20141:
        /* <DEDUP_REMOVED lines=10> */
.L_x_20140:
        /* <DEDUP_REMOVED lines=18> */
.L_x_20146:
        /* <DEDUP_REMOVED lines=12> */
.L_x_20147:
        /* <DEDUP_REMOVED lines=50> */
.L_x_20145:
        /* <DEDUP_REMOVED lines=10> */
.L_x_20144:
        /* <DEDUP_REMOVED lines=18> */
.L_x_20150:
        /* <DEDUP_REMOVED lines=12> */
.L_x_20151:
        /* <DEDUP_REMOVED lines=50> */
.L_x_20149:
        /* <DEDUP_REMOVED lines=11> */
.L_x_20119:
[----:B------:R-:W-:Y:S01]  /*92f0*/  HFMA2 R24, -RZ, RZ, 0, 0 ;  /* 0x00000000ff187431 */ /* 0x000fe200000001ff */
[----:B--2---:R-:W-:Y:S01]  /*9300*/  MOV R12, R83 ;  /* 0x00000053000c7202 */ /* 0x004fe20000000f00 */
        /* <DEDUP_REMOVED lines=17> */
.L_x_20154:
        /* <DEDUP_REMOVED lines=12> */
.L_x_20155:
        /* <DEDUP_REMOVED lines=50> */
.L_x_20153:
[----:B01----:R-:W-:Y:S01]  /*9800*/  HFMA2 R14, -RZ, RZ, 0.1171875, 0 ;  /* 0x2f800000ff0e7431 */ /* 0x003fe200000001ff */
        /* <DEDUP_REMOVED lines=8> */
.L_x_20152:
        /* <DEDUP_REMOVED lines=15> */
.L_x_20158:
        /* <DEDUP_REMOVED lines=12> */
.L_x_20159:
        /* <DEDUP_REMOVED lines=50> */
.L_x_20157:
[----:B------:R-:W-:Y:S01]  /*9d60*/  I2FP.F32.U32 R9, R9 ;  /* 0x0000000900097245 */ /* 0x000fe20000201000 */
[----:B01---5:R-:W-:Y:S02]  /*9d70*/  HADD2.F32 R14, -RZ, R36.H1_H1 ;  /* 0x30000024ff0e7230 */ /* 0x023fe40000004100 */
[----:B------:R-:W-:-:S03]  /*9d80*/  IMAD.MOV.U32 R12, RZ, RZ, 0x2f800000 ;  /* 0x2f800000ff0c7424 */ /* 0x000fc600078e00ff */
[----:B------:R-:W-:Y:S01]  /*9d90*/  FMUL.FTZ R14, R14, UR17 ;  /* 0x000000110e0e7c20 */ /* 0x000fe20008410000 */
[----:B------:R-:W-:-:S03]  /*9da0*/  FFMA.FTZ R9, R9, R12, 1.1641532182693481445e-10 ;  /* 0x2f00000009097423 */ /* 0x000fc6000001000c */
[----:B------:R-:W-:Y:S02]  /*9db0*/  FMUL.FTZ R14, R14, UR16 ;  /* 0x000000100e0e7c20 */ /* 0x000fe40008410000 */
[----:B------:R-:W-:-:S04]  /*9dc0*/  FSETP.GTU.FTZ.AND P1, PT, R9, UR22, PT ;  /* 0x0000001609007c0b */ /* 0x000fc8000bf3c000 */
[----:B------:R-:W-:Y:S02]  /*9dd0*/  SEL R9, RZ, 0x1, P1 ;  /* 0x00000001ff097807 */ /* 0x000fe40000800000 */
[----:B------:R-:W-:-:S07]  /*9de0*/  FSEL R25, R14, RZ, !P1 ;  /* 0x000000ff0e197208 */ /* 0x000fce0004800000 */
.L_x_20156:
        /* <DEDUP_REMOVED lines=15> */
.L_x_20162:
[----:B------:R-:W-:-:S04]  /*9ee0*/  IADD3 R2, PT, PT, R2, 0x1, RZ ;  /* 0x0000000102027810 */ /* 0x000fc80007ffe0ff */
[C---:B------:R-:W-:Y:S01]  /*9ef0*/  ISETP.NE.AND P1, PT, R2.reuse, RZ, PT ;  /* 0x000000ff0200720c */ /* 0x040fe20003f25270 */
[----:B01----:R-:W-:-:S12]  /*9f00*/  IMAD.WIDE.U32 R14, R2, -0x2daee0ad, RZ ;  /* 0xd2511f53020e7825 */ /* 0x003fd800078e00ff */
        /* <DEDUP_REMOVED lines=9> */
.L_x_20163:
        /* <DEDUP_REMOVED lines=51> */
.L_x_20161:
        /* <DEDUP_REMOVED lines=9> */
.L_x_20160:
        /* <DEDUP_REMOVED lines=15> */
.L_x_20166:
        /* <DEDUP_REMOVED lines=12> */
.L_x_20167:
        /* <DEDUP_REMOVED lines=51> */
.L_x_20165:
        /* <DEDUP_REMOVED lines=9> */
.L_x_20164:
        /* <DEDUP_REMOVED lines=15> */
.L_x_20170:
        /* <DEDUP_REMOVED lines=12> */
.L_x_20171:
        /* <DEDUP_REMOVED lines=48> */
[----:B------:R-:W-:Y:S02]  /*ad80*/  HFMA2 R12, -RZ, RZ, 0, 0 ;  /* 0x00000000ff0c7431 */ /* 0x000fe400000001ff */
[----:B------:R-:W-:Y:S01]  /*ad90*/  IMAD.MOV.U32 R8, RZ, RZ, R16 ;  /* 0x000000ffff087224 */ /* 0x000fe200078e0010 */
[----:B------:R-:W-:-:S07]  /*ada0*/  LOP3.LUT R4, R4, UR34, R13, 0x96, !PT ;  /* 0x0000002204047c12 */ /* 0x000fce000f8e960d */
.L_x_20169:
        /* <DEDUP_REMOVED lines=9> */
.L_x_20168:
        /* <DEDUP_REMOVED lines=15> */
.L_x_20174:
        /* <DEDUP_REMOVED lines=12> */
.L_x_20175:
        /* <DEDUP_REMOVED lines=51> */
.L_x_20173:
        /* <DEDUP_REMOVED lines=9> */
.L_x_20172:
        /* <DEDUP_REMOVED lines=15> */
.L_x_20178:
        /* <DEDUP_REMOVED lines=12> */
.L_x_20179:
        /* <DEDUP_REMOVED lines=48> */
[----:B------:R-:W-:Y:S02]  /*b860*/  IMAD.MOV.U32 R86, RZ, RZ, R12 ;  /* 0x000000ffff567224 */ /* 0x000fe400078e000c */
[----:B------:R-:W-:Y:S01]  /*b870*/  HFMA2 R12, -RZ, RZ, 0, 0 ;  /* 0x00000000ff0c7431 */ /* 0x000fe200000001ff */
[----:B------:R-:W-:-:S07]  /*b880*/  LOP3.LUT R4, R4, UR34, R13, 0x96, !PT ;  /* 0x0000002204047c12 */ /* 0x000fce000f8e960d */
.L_x_20177:
        /* <DEDUP_REMOVED lines=9> */
.L_x_20176:
        /* <DEDUP_REMOVED lines=15> */
.L_x_20181:
        /* <DEDUP_REMOVED lines=12> */
.L_x_20182:
        /* <DEDUP_REMOVED lines=51> */
.L_x_20180:
        /* <DEDUP_REMOVED lines=9> */
.L_x_20148:
[----:B------:R-:W-:-:S05]  /*be90*/  IADD3 R13, PT, PT, R82, 0x100, RZ ;  /* 0x00000100520d7810 */ /* 0x000fca0007ffe0ff */
[----:B------:R-:W-:-:S05]  /*bea0*/  IMAD.WIDE.U32 R12, R13, 0x20, R114 ;  /* 0x000000200d0c7825 */ /* 0x000fca00078e0072 */
[----:B-----5:R2:W-:Y:S04]  /*beb0*/  STG.E.128 desc[UR14][R12.64], R24 ;  /* 0x000000180c007986 */ /* 0x0205e8000c101d0e */
[----:B------:R2:W-:Y:S01]  /*bec0*/  STG.E.128 desc[UR14][R12.64+0x10], R20 ;  /* 0x000010140c007986 */ /* 0x0005e2000c101d0e */
[----:B------:R-:W-:Y:S05]  /*bed0*/  @!P0 BRA `(.L_x_20183) ;  /* 0x0000000000548947 */ /* 0x000fea0003800000 */
[----:B--2---:R-:W-:Y:S01]  /*bee0*/  IMAD.U32 R13, R90, 0x10000, RZ ;  /* 0x000100005a0d7824 */ /* 0x004fe200078e00ff */
[----:B------:R-:W-:Y:S01]  /*bef0*/  LOP3.LUT R12, R91, 0xffff, RZ, 0xc0, !PT ;  /* 0x0000ffff5b0c7812 */ /* 0x000fe200078ec0ff */
[----:B------:R-:W2:Y:S01]  /*bf00*/  LDC.64 R18, c[0x0][0x3b0] ;  /* 0x0000ec00ff127b82 */ /* 0x000ea20000000a00 */
[----:B01----:R-:W-:Y:S02]  /*bf10*/  PRMT R15, R89, 0x7104, RZ ;  /* 0x00007104590f7816 */ /* 0x003fe400000000ff */
[----:B------:R-:W-:Y:S02]  /*bf20*/  LOP3.LUT R13, R13, 0xff0000, RZ, 0xc0, !PT ;  /* 0x00ff00000d0d7812 */ /* 0x000fe400078ec0ff */
[----:B------:R-:W-:Y:S02]  /*bf30*/  LOP3.LUT R14, R10, 0xff, RZ, 0xc0, !PT ;  /* 0x000000ff0a0e7812 */ /* 0x000fe400078ec0ff */
[----:B------:R-:W-:Y:S02]  /*bf40*/  PRMT R12, R13, 0x4210, R12 ;  /* 0x000042100d0c7816 */ /* 0x000fe4000000000c */
[----:B------:R-:W-:-:S02]  /*bf50*/  LOP3.LUT R13, R11, 0xff, RZ, 0xc0, !PT ;  /* 0x000000ff0b0d7812 */ /* 0x000fc400078ec0ff */
[----:B------:R-:W-:Y:S02]  /*bf60*/  LOP3.LUT R15, R12, 0xff00, R15, 0xf8, !PT ;  /* 0x0000ff000c0f7812 */ /* 0x000fe400078ef80f */
[----:B------:R-:W-:Y:S01]  /*bf70*/  LOP3.LUT R16, R9, 0xff, RZ, 0xc0, !PT ;  /* 0x000000ff09107812 */ /* 0x000fe200078ec0ff */
[----:B------:R-:W-:Y:S01]  /*bf80*/  IMAD.WIDE.U32 R12, R13, 0x1000000, RZ ;  /* 0x010000000d0c7825 */ /* 0x000fe200078e00ff */
[----:B------:R-:W-:-:S03]  /*bf90*/  LOP3.LUT R83, R15, 0xff, R88, 0xf8, !PT ;  /* 0x000000ff0f537812 */ /* 0x000fc600078ef858 */
[----:B------:R-:W-:-:S04]  /*bfa0*/  IMAD.WIDE.U32 R14, R14, 0x10000, RZ ;  /* 0x000100000e0e7825 */ /* 0x000fc800078e00ff */
[----:B------:R-:W-:Y:S01]  /*bfb0*/  IMAD.WIDE.U32 R16, R16, 0x100, RZ ;  /* 0x0000010010107825 */ /* 0x000fe200078e00ff */
[----:B------:R-:W-:Y:S02]  /*bfc0*/  LOP3.LUT R83, R15, R83, R13, 0xfe, !PT ;  /* 0x000000530f537212 */ /* 0x000fe400078efe0d */
[----:B------:R-:W-:Y:S02]  /*bfd0*/  IADD3 R15, PT, PT, R81, 0x100, RZ ;  /* 0x00000100510f7810 */ /* 0x000fe40007ffe0ff */
[----:B------:R-:W-:Y:S02]  /*bfe0*/  LOP3.LUT R12, R16, R12, R14, 0xfe, !PT ;  /* 0x0000000c100c7212 */ /* 0x000fe400078efe0e */
[----:B------:R-:W-:Y:S01]  /*bff0*/  LOP3.LUT R13, R83, R17, RZ, 0xfc, !PT ;  /* 0x00000011530d7212 */ /* 0x000fe200078efcff */
[----:B--2---:R-:W-:Y:S01]  /*c000*/  IMAD.WIDE.U32 R14, R15, 0x8, R18 ;  /* 0x000000080f0e7825 */ /* 0x004fe200078e0012 */
[----:B------:R-:W-:-:S05]  /*c010*/  LOP3.LUT R12, R12, 0xff, R7, 0xf8, !PT ;  /* 0x000000ff0c0c7812 */ /* 0x000fca00078ef807 */
[----:B------:R3:W-:Y:S02]  /*c020*/  STG.E.64 desc[UR14][R14.64], R12 ;  /* 0x0000000c0e007986 */ /* 0x0007e4000c101b0e */
.L_x_20183:
[----:B------:R-:W-:Y:S05]  /*c030*/  @!P0 BRA `(.L_x_20184) ;  /* 0x0000000000108947 */ /* 0x000fea0003800000 */
[----:B--23--:R-:W2:Y:S01]  /*c040*/  LDC.64 R12, c[0x0][0x390] ;  /* 0x0000e400ff0c7b82 */ /* 0x00cea20000000a00 */
[----:B01----:R-:W-:-:S04]  /*c050*/  VIADD R15, R81, 0x200 ;  /* 0x00000200510f7836 */ /* 0x003fc80000000000 */
[----:B--2---:R-:W-:-:S05]  /*c060*/  IMAD.WIDE.U32 R12, R15, 0x10, R12 ;  /* 0x000000100f0c7825 */ /* 0x004fca00078e000c */
[----:B------:R4:W5:Y:S02]  /*c070*/  LDG.E.128 R36, desc[UR14][R12.64] ;  /* 0x0000000e0c247981 */ /* 0x000964000c1e1d00 */
.L_x_20184:
[----:B------:R-:W-:Y:S05]  /*c080*/  BRA.U !UP0, `(.L_x_20185) ;  /* 0x0000002d08787547 */ /* 0x000fea000b800000 */
[----:B--234-:R-:W2:Y:S01]  /*c090*/  LDC.64 R12, c[0x0][0x3a0] ;  /* 0x0000e800ff0c7b82 */ /* 0x01cea20000000a00 */
[----:B01----:R-:W-:-:S05]  /*c0a0*/  IADD3 R15, PT, PT, R82, 0x200, RZ ;  /* 0x00000200520f7810 */ /* 0x003fca0007ffe0ff */
        /* <DEDUP_REMOVED lines=22> */
.L_x_20188:
        /* <DEDUP_REMOVED lines=12> */
.L_x_20189:
        /* <DEDUP_REMOVED lines=51> */
.L_x_20187:
[----:B------:R-:W-:Y:S01]  /*c600*/  I2FP.F32.U32 R7, R7 ;  /* 0x0000000700077245 */ /* 0x000fe20000201000 */
[----:B------:R-:W-:-:S04]  /*c610*/  IMAD.MOV.U32 R84, RZ, RZ, 0x2f800000 ;  /* 0x2f800000ff547424 */ /* 0x000fc800078e00ff */
[----:B------:R-:W-:Y:S01]  /*c620*/  FFMA.FTZ R7, R7, R84, 1.1641532182693481445e-10 ;  /* 0x2f00000007077423 */ /* 0x000fe20000010054 */
[----:B-----5:R-:W-:-:S04]  /*c630*/  HADD2.F32 R84, -RZ, R36.H0_H0 ;  /* 0x20000024ff547230 */ /* 0x020fc80000004100 */
[----:B------:R-:W-:Y:S01]  /*c640*/  FSETP.GTU.FTZ.AND P2, PT, R7, UR22, PT ;  /* 0x0000001607007c0b */ /* 0x000fe2000bf5c000 */
[----:B------:R-:W-:-:S04]  /*c650*/  FMUL.FTZ R84, R84, UR17 ;  /* 0x0000001154547c20 */ /* 0x000fc80008410000 */
[----:B------:R-:W-:-:S05]  /*c660*/  FMUL.FTZ R7, R84, UR16 ;  /* 0x0000001054077c20 */ /* 0x000fca0008410000 */
[----:B------:R-:W-:-:S05]  /*c670*/  FSEL R7, R7, RZ, !P2 ;  /* 0x000000ff07077208 */ /* 0x000fca0005000000 */
[----:B------:R-:W-:Y:S01]  /*c680*/  FADD.FTZ R16, R16, R7 ;  /* 0x0000000710107221 */ /* 0x000fe20000010000 */
[----:B------:R-:W-:-:S07]  /*c690*/  SEL R7, RZ, 0x1, P2 ;  /* 0x00000001ff077807 */ /* 0x000fce0001000000 */
.L_x_20186:
        /* <DEDUP_REMOVED lines=18> */
.L_x_20192:
        /* <DEDUP_REMOVED lines=12> */
.L_x_20193:
        /* <DEDUP_REMOVED lines=48> */
[----:B------:R-:W-:Y:S01]  /*cb80*/  HFMA2 R84, -RZ, RZ, 0, 0 ;  /* 0x00000000ff547431 */ /* 0x000fe200000001ff */
[----:B------:R-:W-:-:S07]  /*cb90*/  LOP3.LUT R4, R4, UR34, R85, 0x96, !PT ;  /* 0x0000002204047c12 */ /* 0x000fce000f8e9655 */
.L_x_20191:
        /* <DEDUP_REMOVED lines=10> */
.L_x_20190:
        /* <DEDUP_REMOVED lines=18> */
.L_x_20196:
        /* <DEDUP_REMOVED lines=12> */
.L_x_20197:
        /* <DEDUP_REMOVED lines=51> */
.L_x_20195:
        /* <DEDUP_REMOVED lines=10> */
.L_x_20194:
        /* <DEDUP_REMOVED lines=18> */
.L_x_20200:
        /* <DEDUP_REMOVED lines=12> */
.L_x_20201:
        /* <DEDUP_REMOVED lines=48> */
[----:B------:R-:W-:Y:S01]  /*d6d0*/  MOV R86, R84 ;  /* 0x0000005400567202 */ /* 0x000fe20000000f00 */
[----:B------:R-:W-:Y:S01]  /*d6e0*/  HFMA2 R84, -RZ, RZ, 0, 0 ;  /* 0x00000000ff547431 */ /* 0x000fe200000001ff */
[----:B------:R-:W-:-:S07]  /*d6f0*/  LOP3.LUT R4, R4, UR34, R85, 0x96, !PT ;  /* 0x0000002204047c12 */ /* 0x000fce000f8e9655 */
.L_x_20199:
        /* <DEDUP_REMOVED lines=10> */
.L_x_20198:
        /* <DEDUP_REMOVED lines=18> */
.L_x_20204:
        /* <DEDUP_REMOVED lines=12> */
.L_x_20205:
        /* <DEDUP_REMOVED lines=51> */
.L_x_20203:
        /* <DEDUP_REMOVED lines=10> */
.L_x_20202:
        /* <DEDUP_REMOVED lines=18> */
.L_x_20208:
        /* <DEDUP_REMOVED lines=12> */
.L_x_20209:
        /* <DEDUP_REMOVED lines=51> */
.L_x_20207:
        /* <DEDUP_REMOVED lines=10> */
.L_x_20206:
        /* <DEDUP_REMOVED lines=18> */
.L_x_20212:
        /* <DEDUP_REMOVED lines=12> */
.L_x_20213:
        /* <DEDUP_REMOVED lines=51> */
.L_x_20211:
        /* <DEDUP_REMOVED lines=10> */
.L_x_20210:
        /* <DEDUP_REMOVED lines=18> */
.L_x_20216:
        /* <DEDUP_REMOVED lines=12> */
.L_x_20217:
[----:B------:R-:W-:Y:S01]  /*ea90*/  LOP3.LUT R84, R6, UR13, R5, 0x96, !PT ;  /* 0x0000000d06547c12 */ /* 0x000fe2000f8e9605 */
[----:B------:R-:W-:Y:S01]  /*eaa0*/  IMAD.WIDE.U32 R86, R0, -0x326172a9, RZ ;  /* 0xcd9e8d5700567825 */ /* 0x000fe200078e00ff */
[----:B------:R-:W-:-:S03]  /*eab0*/  UIADD3 UR5, UPT, UPT, UR12, -0x61c88647, URZ ;  /* 0x9e3779b90c057890 */ /* 0x000fc6000fffe0ff */
[----:B------:R-:W-:Y:S02]  /*eac0*/  HFMA2 R104, -RZ, RZ, 0, 0 ;  /* 0x00000000ff687431 */ /* 0x000fe400000001ff */
        /* <DEDUP_REMOVED lines=43> */
[----:B------:R-:W-:-:S03]  /*ed80*/  IMAD.WIDE.U32 R84, R87, -0x2daee0ad, RZ ;  /* 0xd2511f5357547825 */ /* 0x000fc600078e00ff */
[----:B------:R-:W-:Y:S01]  /*ed90*/  MOV R96, R84 ;  /* 0x0000005400607202 */ /* 0x000fe20000000f00 */
[----:B------:R-:W-:Y:S01]  /*eda0*/  IMAD.MOV.U32 R84, RZ, RZ, R83 ;  /* 0x000000ffff547224 */ /* 0x000fe200078e0053 */
[----:B------:R-:W-:-:S07]  /*edb0*/  LOP3.LUT R4, R4, UR34, R85, 0x96, !PT ;  /* 0x0000002204047c12 */ /* 0x000fce000f8e9655 */
.L_x_20215:
[----:B------:R-:W-:Y:S01]  /*edc0*/  I2FP.F32.U32 R83, R84 ;  /* 0x0000005400537245 */ /* 0x000fe20000201000 */
[----:B------:R-:W-:-:S04]  /*edd0*/  IMAD.MOV.U32 R84, RZ, RZ, 0x2f800000 ;  /* 0x2f800000ff547424 */ /* 0x000fc800078e00ff */
[----:B------:R-:W-:Y:S01]  /*ede0*/  FFMA.FTZ R83, R83, R84, 1.1641532182693481445e-10 ;  /* 0x2f00000053537423 */ /* 0x000fe20000010054 */
[----:B-----5:R-:W-:-:S04]  /*edf0*/  HADD2.F32 R84, -RZ, R39.H1_H1 ;  /* 0x30000027ff547230 */ /* 0x020fc80000004100 */
[----:B------:R-:W-:Y:S01]  /*ee00*/  FSETP.GTU.FTZ.AND P1, PT, R83, UR22, PT ;  /* 0x0000001653007c0b */ /* 0x000fe2000bf3c000 */
[----:B------:R-:W-:-:S03]  /*ee10*/  FMUL.FTZ R84, R84, UR17 ;  /* 0x0000001154547c20 */ /* 0x000fc60008410000 */
[----:B------:R-:W-:Y:S01]  /*ee20*/  SEL R91, RZ, 0x1, P1 ;  /* 0x00000001ff5b7807 */ /* 0x000fe20000800000 */
[----:B------:R-:W-:-:S05]  /*ee30*/  FMUL.FTZ R84, R84, UR16 ;  /* 0x0000001054547c20 */ /* 0x000fca0008410000 */
[----:B------:R-:W-:-:S05]  /*ee40*/  FSEL R84, R84, RZ, !P1 ;  /* 0x000000ff54547208 */ /* 0x000fca0004800000 */
[----:B------:R-:W-:Y:S01]  /*ee50*/  FADD.FTZ R15, R15, R84 ;  /* 0x000000540f0f7221 */ /* 0x000fe20000010000 */
[----:B------:R-:W-:Y:S06]  /*ee60*/  BRA `(.L_x_20214) ;  /* 0x0000002800e87947 */ /* 0x000fec0003800000 */
.L_x_20185:
        /* <DEDUP_REMOVED lines=19> */
.L_x_20220:
        /* <DEDUP_REMOVED lines=12> */
.L_x_20221:
        /* <DEDUP_REMOVED lines=50> */
.L_x_20219:
        /* <DEDUP_REMOVED lines=9> */
.L_x_20218:
        /* <DEDUP_REMOVED lines=15> */
.L_x_20224:
        /* <DEDUP_REMOVED lines=12> */
.L_x_20225:
        /* <DEDUP_REMOVED lines=50> */
.L_x_20223:
        /* <DEDUP_REMOVED lines=9> */
.L_x_20222:
        /* <DEDUP_REMOVED lines=15> */
.L_x_20228:
        /* <DEDUP_REMOVED lines=12> */
.L_x_20229:
        /* <DEDUP_REMOVED lines=51> */
.L_x_20227:
[----:B------:R-:W-:Y:S01]  /*fe50*/  I2FP.F32.U32 R10, R10 ;  /* 0x0000000a000a7245 */ /* 0x000fe20000201000 */
[----:B0----5:R-:W-:Y:S02]  /*fe60*/  HADD2.F32 R14, -RZ, R37.H0_H0 ;  /* 0x20000025ff0e7230 */ /* 0x021fe40000004100 */
[----:B------:R-:W-:-:S03]  /*fe70*/  IMAD.MOV.U32 R13, RZ, RZ, 0x2f800000 ;  /* 0x2f800000ff0d7424 */ /* 0x000fc600078e00ff */
[----:B------:R-:W-:Y:S01]  /*fe80*/  FMUL.FTZ R14, R14, UR17 ;  /* 0x000000110e0e7c20 */ /* 0x000fe20008410000 */
[----:B------:R-:W-:-:S03]  /*fe90*/  FFMA.FTZ R10, R10, R13, 1.1641532182693481445e-10 ;  /* 0x2f0000000a0a7423 */ /* 0x000fc6000001000d */
[----:B------:R-:W-:Y:S02]  /*fea0*/  FMUL.FTZ R14, R14, UR16 ;  /* 0x000000100e0e7c20 */ /* 0x000fe40008410000 */
[----:B------:R-:W-:-:S04]  /*feb0*/  FSETP.GTU.FTZ.AND P1, PT, R10, UR22, PT ;  /* 0x000000160a007c0b */ /* 0x000fc8000bf3c000 */
[----:B------:R-:W-:Y:S02]  /*fec0*/  SEL R10, RZ, 0x1, P1 ;  /* 0x00000001ff0a7807 */ /* 0x000fe40000800000 */
[----:B------:R-:W-:-:S07]  /*fed0*/  FSEL R18, R14, RZ, !P1 ;  /* 0x000000ff0e127208 */ /* 0x000fce0004800000 */
.L_x_20226:
        /* <DEDUP_REMOVED lines=15> */
.L_x_20232:
        /* <DEDUP_REMOVED lines=12> */
.L_x_20233:
        /* <DEDUP_REMOVED lines=51> */
.L_x_20231:
        /* <DEDUP_REMOVED lines=9> */
.L_x_20230:
[----:B0-----:R-:W-:Y:S01]  /*10450*/  MOV R14, R13 ;  /* 0x0000000d000e7202 */ /* 0x001fe20000000f00 */
        /* <DEDUP_REMOVED lines=14> */
.L_x_20236:
        /* <DEDUP_REMOVED lines=12> */
.L_x_20237:
        /* <DEDUP_REMOVED lines=51> */
.L_x_20235:
        /* <DEDUP_REMOVED lines=9> */
.L_x_20234:
        /* <DEDUP_REMOVED lines=15> */
.L_x_20240:
        /* <DEDUP_REMOVED lines=12> */
.L_x_20241:
        /* <DEDUP_REMOVED lines=51> */
.L_x_20239:
        /* <DEDUP_REMOVED lines=9> */
.L_x_20238:
        /* <DEDUP_REMOVED lines=15> */
.L_x_20244:
        /* <DEDUP_REMOVED lines=12> */
.L_x_20245:
        /* <DEDUP_REMOVED lines=51> */
.L_x_20243:
        /* <DEDUP_REMOVED lines=9> */
.L_x_20242:
        /* <DEDUP_REMOVED lines=15> */
.L_x_20247:
        /* <DEDUP_REMOVED lines=12> */
.L_x_20248:
        /* <DEDUP_REMOVED lines=50> */
[----:B------:R-:W-:-:S07]  /*11970*/  LOP3.LUT R4, R4, UR34, R85, 0x96, !PT ;  /* 0x0000002204047c12 */ /* 0x000fce000f8e9655 */
.L_x_20246:
        /* <DEDUP_REMOVED lines=9> */
.L_x_20214:
        /* <DEDUP_REMOVED lines=26> */
.L_x_20249:
[----:B------:R-:W-:Y:S01]  /*11bb0*/  VIADD R112, R81, 0x300 ;  /* 0x0000030051707836 */ /* 0x000fe20000000000 */
[----:B------:R-:W-:Y:S06]  /*11bc0*/  @!P0 BRA `(.L_x_20250) ;  /* 0x00000000000c8947 */ /* 0x000fec0003800000 */
[----:B------:R-:W2:Y:S02]  /*11bd0*/  LDC.64 R36, c[0x0][0x390] ;  /* 0x0000e400ff247b82 */ /* 0x000ea40000000a00 */
[----:B--2---:R-:W-:-:S06]  /*11be0*/  IMAD.WIDE.U32 R36, R112, 0x10, R36 ;  /* 0x0000001070247825 */ /* 0x004fcc00078e0024 */
[----:B------:R-:W5:Y:S02]  /*11bf0*/  LDG.E.128 R36, desc[UR14][R36.64] ;  /* 0x0000000e24247981 */ /* 0x000f64000c1e1d00 */
.L_x_20250:
        /* <DEDUP_REMOVED lines=25> */
.L_x_20254:
        /* <DEDUP_REMOVED lines=13> */
.L_x_20255:
        /* <DEDUP_REMOVED lines=50> */
.L_x_20253:
[----:B------:R-:W-:Y:S01]  /*12180*/  I2FP.F32.U32 R7, R7 ;  /* 0x0000000700077245 */ /* 0x000fe20000201000 */
[----:B------:R-:W-:-:S04]  /*12190*/  IMAD.MOV.U32 R96, RZ, RZ, 0x2f800000 ;  /* 0x2f800000ff607424 */ /* 0x000fc800078e00ff */
[----:B------:R-:W-:-:S05]  /*121a0*/  FFMA.FTZ R7, R7, R96, 1.1641532182693481445e-10 ;  /* 0x2f00000007077423 */ /* 0x000fca0000010060 */
[----:B------:R-:W-:Y:S01]  /*121b0*/  FSETP.GTU.FTZ.AND P2, PT, R7, UR22, PT ;  /* 0x0000001607007c0b */ /* 0x000fe2000bf5c000 */
[----:B-----5:R-:W-:-:S05]  /*121c0*/  HADD2.F32 R7, -RZ, R36.H0_H0 ;  /* 0x20000024ff077230 */ /* 0x020fca0000004100 */
[----:B------:R-:W-:-:S04]  /*121d0*/  FMUL.FTZ R7, R7, UR17 ;  /* 0x0000001107077c20 */ /* 0x000fc80008410000 */
[----:B------:R-:W-:-:S05]  /*121e0*/  FMUL.FTZ R7, R7, UR16 ;  /* 0x0000001007077c20 */ /* 0x000fca0008410000 */
[----:B------:R-:W-:-:S05]  /*121f0*/  FSEL R7, R7, RZ, !P2 ;  /* 0x000000ff07077208 */ /* 0x000fca0005000000 */
[----:B------:R-:W-:Y:S01]  /*12200*/  FADD.FTZ R84, R84, R7 ;  /* 0x0000000754547221 */ /* 0x000fe20000010000 */
[----:B------:R-:W-:-:S07]  /*12210*/  SEL R7, RZ, 0x1, P2 ;  /* 0x00000001ff077807 */ /* 0x000fce0001000000 */
.L_x_20252:
        /* <DEDUP_REMOVED lines=18> */
.L_x_20258:
        /* <DEDUP_REMOVED lines=13> */
.L_x_20259:
        /* <DEDUP_REMOVED lines=42> */
[----:B------:R-:W-:-:S05]  /*126b0*/  IMAD.WIDE.U32 R8, R8, -0x2daee0ad, RZ ;  /* 0xd2511f5308087825 */ /* 0x000fca00078e00ff */
[----:B------:R-:W-:Y:S02]  /*126c0*/  LOP3.LUT R4, R4, UR34, R9, 0x96, !PT ;  /* 0x0000002204047c12 */ /* 0x000fe4000f8e9609 */
[----:B------:R-:W-:Y:S01]  /*126d0*/  MOV R99, R8 ;  /* 0x0000000800637202 */ /* 0x000fe20000000f00 */
[----:B------:R-:W-:-:S05]  /*126e0*/  IMAD.WIDE.U32 R8, R5, -0x326172a9, RZ ;  /* 0xcd9e8d5705087825 */ /* 0x000fca00078e00ff */
[----:B------:R-:W-:Y:S01]  /*126f0*/  LOP3.LUT R5, R104, UR28, R9, 0x96, !PT ;  /* 0x0000001c68057c12 */ /* 0x000fe2000f8e9609 */
[----:B------:R-:W-:Y:S02]  /*12700*/  HFMA2 R104, -RZ, RZ, 0, 0 ;  /* 0x00000000ff687431 */ /* 0x000fe400000001ff */
[----:B------:R-:W-:-:S07]  /*12710*/  IMAD.MOV.U32 R9, RZ, RZ, R97 ;  /* 0x000000ffff097224 */ /* 0x000fce00078e0061 */
.L_x_20257:
[----:B------:R-:W-:Y:S01]  /*12720*/  I2FP.F32.U32 R9, R9 ;  /* 0x0000000900097245 */ /* 0x000fe20000201000 */
[----:B------:R-:W-:-:S04]  /*12730*/  IMAD.MOV.U32 R96, RZ, RZ, 0x2f800000 ;  /* 0x2f800000ff607424 */ /* 0x000fc800078e00ff */
[----:B------:R-:W-:-:S05]  /*12740*/  FFMA.FTZ R9, R9, R96, 1.1641532182693481445e-10 ;  /* 0x2f00000009097423 */ /* 0x000fca0000010060 */
[----:B------:R-:W-:Y:S01]  /*12750*/  FSETP.GTU.FTZ.AND P2, PT, R9, UR22, PT ;  /* 0x0000001609007c0b */ /* 0x000fe2000bf5c000 */
[----:B-----5:R-:W-:-:S05]  /*12760*/  HADD2.F32 R9, -RZ, R36.H1_H1 ;  /* 0x30000024ff097230 */ /* 0x020fca0000004100 */
[----:B------:R-:W-:-:S04]  /*12770*/  FMUL.FTZ R9, R9, UR17 ;  /* 0x0000001109097c20 */ /* 0x000fc80008410000 */
[----:B------:R-:W-:-:S05]  /*12780*/  FMUL.FTZ R9, R9, UR16 ;  /* 0x0000001009097c20 */ /* 0x000fca0008410000 */
[----:B------:R-:W-:Y:S02]  /*12790*/  FSEL R96, R9, RZ, !P2 ;  /* 0x000000ff09607208 */ /* 0x000fe40005000000 */
[----:B------:R-:W-:-:S03]  /*127a0*/  SEL R9, RZ, 0x1, P2 ;  /* 0x00000001ff097807 */ /* 0x000fc60001000000 */
[----:B------:R-:W-:-:S07]  /*127b0*/  FADD.FTZ R85, R85, R96 ;  /* 0x0000006055557221 */ /* 0x000fce0000010000 */
.L_x_20256:
        /* <DEDUP_REMOVED lines=18> */
.L_x_20262:
        /* <DEDUP_REMOVED lines=13> */
.L_x_20263:
        /* <DEDUP_REMOVED lines=49> */
.L_x_20261:
[----:B------:R-:W-:Y:S01]  /*12cc0*/  I2FP.F32.U32 R10, R10 ;  /* 0x0000000a000a7245 */ /* 0x000fe20000201000 */
[----:B------:R-:W-:-:S04]  /*12cd0*/  IMAD.MOV.U32 R97, RZ, RZ, 0x2f800000 ;  /* 0x2f800000ff617424 */ /* 0x000fc800078e00ff */
[----:B------:R-:W-:-:S05]  /*12ce0*/  FFMA.FTZ R10, R10, R97, 1.1641532182693481445e-10 ;  /* 0x2f0000000a0a7423 */ /* 0x000fca0000010061 */
[----:B------:R-:W-:Y:S01]  /*12cf0*/  FSETP.GTU.FTZ.AND P2, PT, R10, UR22, PT ;  /* 0x000000160a007c0b */ /* 0x000fe2000bf5c000 */
[----:B-----5:R-:W-:-:S05]  /*12d00*/  HADD2.F32 R10, -RZ, R37.H0_H0 ;  /* 0x20000025ff0a7230 */ /* 0x020fca0000004100 */
[----:B------:R-:W-:-:S04]  /*12d10*/  FMUL.FTZ R10, R10, UR17 ;  /* 0x000000110a0a7c20 */ /* 0x000fc80008410000 */
[----:B------:R-:W-:-:S05]  /*12d20*/  FMUL.FTZ R10, R10, UR16 ;  /* 0x000000100a0a7c20 */ /* 0x000fca0008410000 */
[----:B------:R-:W-:Y:S02]  /*12d30*/  FSEL R97, R10, RZ, !P2 ;  /* 0x000000ff0a617208 */ /* 0x000fe40005000000 */
[----:B------:R-:W-:-:S03]  /*12d40*/  SEL R10, RZ, 0x1, P2 ;  /* 0x00000001ff0a7807 */ /* 0x000fc60001000000 */
[----:B------:R-:W-:-:S07]  /*12d50*/  FADD.FTZ R86, R86, R97 ;  /* 0x0000006156567221 */ /* 0x000fce0000010000 */
.L_x_20260:
        /* <DEDUP_REMOVED lines=18> */
.L_x_20266:
        /* <DEDUP_REMOVED lines=13> */
.L_x_20267:
        /* <DEDUP_REMOVED lines=48> */
[----:B------:R-:W-:Y:S01]  /*13250*/  IMAD.MOV.U32 R8, RZ, RZ, R104 ;  /* 0x000000ffff087224 */ /* 0x000fe200078e0068 */
[----:B------:R-:W-:-:S07]  /*13260*/  LOP3.LUT R5, R106, UR28, R105, 0x96, !PT ;  /* 0x0000001c6a057c12 */ /* 0x000fce000f8e9669 */
.L_x_20265:
[----:B------:R-:W-:Y:S02]  /*13270*/  I2FP.F32.U32 R11, R11 ;  /* 0x0000000b000b7245 */ /* 0x000fe40000201000 */
[----:B------:R-:W-:-:S05]  /*13280*/  MOV R96, 0x2f800000 ;  /* 0x2f80000000607802 */ /* 0x000fca0000000f00 */
        /* <DEDUP_REMOVED lines=8> */
.L_x_20264:
        /* <DEDUP_REMOVED lines=18> */
.L_x_20270:
        /* <DEDUP_REMOVED lines=13> */
.L_x_20271:
        /* <DEDUP_REMOVED lines=50> */
.L_x_20269:
        /* <DEDUP_REMOVED lines=10> */
.L_x_20268:
        /* <DEDUP_REMOVED lines=18> */
.L_x_20274:
        /* <DEDUP_REMOVED lines=13> */
.L_x_20275:
        /* <DEDUP_REMOVED lines=50> */
.L_x_20273:
        /* <DEDUP_REMOVED lines=10> */
.L_x_20272:
        /* <DEDUP_REMOVED lines=18> */
.L_x_20278:
        /* <DEDUP_REMOVED lines=13> */
.L_x_20279:
        /* <DEDUP_REMOVED lines=50> */
.L_x_20277:
        /* <DEDUP_REMOVED lines=10> */
.L_x_20276:
        /* <DEDUP_REMOVED lines=18> */
.L_x_20282:
        /* <DEDUP_REMOVED lines=13> */
.L_x_20283:
[----:B------:R-:W-:Y:S01]  /*14610*/  LOP3.LUT R104, R6, UR13, R5, 0x96, !PT ;  /* 0x0000000d06687c12 */ /* 0x000fe2000f8e9605 */
[----:B------:R-:W-:Y:S01]  /*14620*/  IMAD.WIDE.U32 R96, R0, -0x326172a9, RZ ;  /* 0xcd9e8d5700607825 */ /* 0x000fe200078e00ff */
[----:B------:R-:W-:-:S03]  /*14630*/  MOV R91, R99 ;  /* 0x00000063005b7202 */ /* 0x000fc60000000f00 */
        /* <DEDUP_REMOVED lines=45> */
[----:B------:R-:W-:Y:S01]  /*14910*/  LOP3.LUT R5, R96, UR28, R105, 0x96, !PT ;  /* 0x0000001c60057c12 */ /* 0x000fe2000f8e9669 */
[----:B------:R-:W-:-:S07]  /*14920*/  IMAD.MOV.U32 R96, RZ, RZ, RZ ;  /* 0x000000ffff607224 */ /* 0x000fce00078e00ff */
.L_x_20281:
        /* <DEDUP_REMOVED lines=9> */
[----:B------:R-:W-:Y:S01]  /*149c0*/  FADD.FTZ R83, R83, R104 ;  /* 0x0000006853537221 */ /* 0x000fe20000010000 */
[----:B------:R-:W-:Y:S06]  /*149d0*/  BRA `(.L_x_20280) ;  /* 0x0000002800ec7947 */ /* 0x000fec0003800000 */
.L_x_20251:
        /* <DEDUP_REMOVED lines=19> */
.L_x_20286:
        /* <DEDUP_REMOVED lines=12> */
.L_x_20287:
        /* <DEDUP_REMOVED lines=51> */
.L_x_20285:
        /* <DEDUP_REMOVED lines=9> */
.L_x_20284:
        /* <DEDUP_REMOVED lines=15> */
.L_x_20290:
        /* <DEDUP_REMOVED lines=12> */
.L_x_20291:
        /* <DEDUP_REMOVED lines=49> */
[----:B------:R-:W-:-:S07]  /*15450*/  HFMA2 R81, -RZ, RZ, 0, 0 ;  /* 0x00000000ff517431 */ /* 0x000fce00000001ff */
.L_x_20289:
        /* <DEDUP_REMOVED lines=8> */
[----:B------:R-:W-:-:S07]  /*154e0*/  FSEL R85, R80, RZ, !P1 ;  /* 0x000000ff50557208 */ /* 0x000fce0004800000 */
.L_x_20288:
        /* <DEDUP_REMOVED lines=15> */
.L_x_20294:
        /* <DEDUP_REMOVED lines=12> */
.L_x_20295:
        /* <DEDUP_REMOVED lines=48> */
[----:B------:R-:W-:Y:S02]  /*159a0*/  IMAD.MOV.U32 R97, RZ, RZ, R80 ;  /* 0x000000ffff617224 */ /* 0x000fe400078e0050 */
[----:B------:R-:W-:Y:S01]  /*159b0*/  HFMA2 R80, -RZ, RZ, 0, 0 ;  /* 0x00000000ff507431 */ /* 0x000fe200000001ff */
[----:B------:R-:W-:-:S07]  /*159c0*/  LOP3.LUT R4, R4, UR34, R81, 0x96, !PT ;  /* 0x0000002204047c12 */ /* 0x000fce000f8e9651 */
.L_x_20293:
[----:B------:R-:W-:Y:S01]  /*159d0*/  I2FP.F32.U32 R10, R10 ;  /* 0x0000000a000a7245 */ /* 0x000fe20000201000 */
[----:B------:R-:W-:-:S04]  /*159e0*/  IMAD.MOV.U32 R81, RZ, RZ, 0x2f800000 ;  /* 0x2f800000ff517424 */ /* 0x000fc800078e00ff */
[----:B------:R-:W-:-:S05]  /*159f0*/  FFMA.FTZ R10, R10, R81, 1.1641532182693481445e-10 ;  /* 0x2f0000000a0a7423 */ /* 0x000fca0000010051 */
[----:B------:R-:W-:Y:S01]  /*15a00*/  FSETP.GTU.FTZ.AND P1, PT, R10, UR22, PT ;  /* 0x000000160a007c0b */ /* 0x000fe2000bf3c000 */
[----:B-----5:R-:W-:-:S05]  /*15a10*/  HADD2.F32 R10, -RZ, R37.H0_H0 ;  /* 0x20000025ff0a7230 */ /* 0x020fca0000004100 */
[----:B------:R-:W-:-:S04]  /*15a20*/  FMUL.FTZ R10, R10, UR17 ;  /* 0x000000110a0a7c20 */ /* 0x000fc80008410000 */
[----:B------:R-:W-:Y:S01]  /*15a30*/  FMUL.FTZ R86, R10, UR16 ;  /* 0x000000100a567c20 */ /* 0x000fe20008410000 */
[----:B------:R-:W-:-:S04]  /*15a40*/  SEL R10, RZ, 0x1, P1 ;  /* 0x00000001ff0a7807 */ /* 0x000fc80000800000 */
[----:B------:R-:W-:-:S07]  /*15a50*/  FSEL R86, R86, RZ, !P1 ;  /* 0x000000ff56567208 */ /* 0x000fce0004800000 */
.L_x_20292:
        /* <DEDUP_REMOVED lines=15> */
.L_x_20298:
        /* <DEDUP_REMOVED lines=13> */
.L_x_20299:
        /* <DEDUP_REMOVED lines=49> */
[----:B------:R-:W-:-:S07]  /*15f30*/  HFMA2 R81, -RZ, RZ, 0, 0 ;  /* 0x00000000ff517431 */ /* 0x000fce00000001ff */
.L_x_20297:
[----:B------:R-:W-:Y:S01]  /*15f40*/  I2FP.F32.U32 R11, R11 ;  /* 0x0000000b000b7245 */ /* 0x000fe20000201000 */
[----:B------:R-:W-:-:S04]  /*15f50*/  IMAD.MOV.U32 R80, RZ, RZ, 0x2f800000 ;  /* 0x2f800000ff507424 */ /* 0x000fc800078e00ff */
[----:B------:R-:W-:-:S05]  /*15f60*/  FFMA.FTZ R11, R11, R80, 1.1641532182693481445e-10 ;  /* 0x2f0000000b0b7423 */ /* 0x000fca0000010050 */
[----:B------:R-:W-:Y:S01]  /*15f70*/  FSETP.GTU.FTZ.AND P1, PT, R11, UR22, PT ;  /* 0x000000160b007c0b */ /* 0x000fe2000bf3c000 */
[----:B-----5:R-:W-:-:S05]  /*15f80*/  HADD2.F32 R11, -RZ, R37.H1_H1 ;  /* 0x30000025ff0b7230 */ /* 0x020fca0000004100 */
[----:B------:R-:W-:-:S04]  /*15f90*/  FMUL.FTZ R11, R11, UR17 ;  /* 0x000000110b0b7c20 */ /* 0x000fc80008410000 */
[----:B------:R-:W-:Y:S01]  /*15fa0*/  FMUL.FTZ R87, R11, UR16 ;  /* 0x000000100b577c20 */ /* 0x000fe20008410000 */
[----:B------:R-:W-:-:S04]  /*15fb0*/  SEL R11, RZ, 0x1, P1 ;  /* 0x00000001ff0b7807 */ /* 0x000fc80000800000 */
[----:B------:R-:W-:-:S07]  /*15fc0*/  FSEL R87, R87, RZ, !P1 ;  /* 0x000000ff57577208 */ /* 0x000fce0004800000 */
.L_x_20296:
        /* <DEDUP_REMOVED lines=15> */
.L_x_20302:
        /* <DEDUP_REMOVED lines=13> */
.L_x_20303:
        /* <DEDUP_REMOVED lines=50> */
.L_x_20301:
[----:B------:R-:W-:Y:S01]  /*164b0*/  I2FP.F32.U32 R80, R83 ;  /* 0x0000005300507245 */ /* 0x000fe20000201000 */
[----:B------:R-:W-:-:S04]  /*164c0*/  IMAD.MOV.U32 R81, RZ, RZ, 0x2f800000 ;  /* 0x2f800000ff517424 */ /* 0x000fc800078e00ff */
[----:B------:R-:W-:-:S05]  /*164d0*/  FFMA.FTZ R80, R80, R81, 1.1641532182693481445e-10 ;  /* 0x2f00000050507423 */ /* 0x000fca0000010051 */
[----:B------:R-:W-:Y:S01]  /*164e0*/  FSETP.GTU.FTZ.AND P1, PT, R80, UR22, PT ;  /* 0x0000001650007c0b */ /* 0x000fe2000bf3c000 */
[----:B-----5:R-:W-:-:S03]  /*164f0*/  HADD2.F32 R80, -RZ, R38.H0_H0 ;  /* 0x20000026ff507230 */ /* 0x020fc60000004100 */
[----:B------:R-:W-:Y:S02]  /*16500*/  SEL R88, RZ, 0x1, P1 ;  /* 0x00000001ff587807 */ /* 0x000fe40000800000 */
[----:B------:R-:W-:-:S04]  /*16510*/  FMUL.FTZ R80, R80, UR17 ;  /* 0x0000001150507c20 */ /* 0x000fc80008410000 */
[----:B------:R-:W-:-:S05]  /*16520*/  FMUL.FTZ R80, R80, UR16 ;  /* 0x0000001050507c20 */ /* 0x000fca0008410000 */
[----:B------:R-:W-:-:S07]  /*16530*/  FSEL R80, R80, RZ, !P1 ;  /* 0x000000ff50507208 */ /* 0x000fce0004800000 */
.L_x_20300:
        /* <DEDUP_REMOVED lines=15> */
.L_x_20306:
        /* <DEDUP_REMOVED lines=13> */
.L_x_20307:
        /* <DEDUP_REMOVED lines=50> */
.L_x_20305:
[----:B------:R-:W-:Y:S01]  /*16a20*/  I2FP.F32.U32 R81, R81 ;  /* 0x0000005100517245 */ /* 0x000fe20000201000 */
[----:B------:R-:W-:-:S04]  /*16a30*/  IMAD.MOV.U32 R82, RZ, RZ, 0x2f800000 ;  /* 0x2f800000ff527424 */ /* 0x000fc800078e00ff */
[----:B------:R-:W-:-:S05]  /*16a40*/  FFMA.FTZ R81, R81, R82, 1.1641532182693481445e-10 ;  /* 0x2f00000051517423 */ /* 0x000fca0000010052 */
[----:B------:R-:W-:Y:S01]  /*16a50*/  FSETP.GTU.FTZ.AND P1, PT, R81, UR22, PT ;  /* 0x0000001651007c0b */ /* 0x000fe2000bf3c000 */
[----:B-----5:R-:W-:-:S03]  /*16a60*/  HADD2.F32 R81, -RZ, R38.H1_H1 ;  /* 0x30000026ff517230 */ /* 0x020fc60000004100 */
[----:B------:R-:W-:Y:S02]  /*16a70*/  SEL R89, RZ, 0x1, P1 ;  /* 0x00000001ff597807 */ /* 0x000fe40000800000 */
[----:B------:R-:W-:-:S04]  /*16a80*/  FMUL.FTZ R81, R81, UR17 ;  /* 0x0000001151517c20 */ /* 0x000fc80008410000 */
[----:B------:R-:W-:-:S05]  /*16a90*/  FMUL.FTZ R81, R81, UR16 ;  /* 0x0000001051517c20 */ /* 0x000fca0008410000 */
[----:B------:R-:W-:-:S07]  /*16aa0*/  FSEL R81, R81, RZ, !P1 ;  /* 0x000000ff51517208 */ /* 0x000fce0004800000 */
.L_x_20304:
        /* <DEDUP_REMOVED lines=15> */
.L_x_20310:
        /* <DEDUP_REMOVED lines=13> */
.L_x_20311:
        /* <DEDUP_REMOVED lines=50> */
.L_x_20309:
        /* <DEDUP_REMOVED lines=9> */
.L_x_20308:
        /* <DEDUP_REMOVED lines=15> */
.L_x_20313:
        /* <DEDUP_REMOVED lines=13> */
.L_x_20314:
        /* <DEDUP_REMOVED lines=50> */
.L_x_20312:
        /* <DEDUP_REMOVED lines=9> */
.L_x_20280:
        /* <DEDUP_REMOVED lines=24> */
.L_x_20315:
        /* <DEDUP_REMOVED lines=130> */
.L_x_20317:
[----:B------:R-:W-:Y:S05]  /*17f30*/  BSYNC.RECONVERGENT B0 ;  /* 0x0000000000007941 */ /* 0x000fea0003800200 */
.L_x_20316:
        /* <DEDUP_REMOVED lines=13> */
.L_x_20319:
[----:B------:R-:W-:Y:S05]  /*18010*/  BSYNC.RECONVERGENT B0 ;  /* 0x0000000000007941 */ /* 0x000fea0003800200 */
.L_x_20318:
        /* <DEDUP_REMOVED lines=179> */
[----:B------:R-:W-:Y:S02]  /*18b50*/  F2FP.F16.F32.PACK_AB R26, R81, R26 ;  /* 0x0000001a511a723e */ /* 0x000fe400000000ff */
[----:B------:R-:W-:-:S02]  /*18b60*/  F2FP.F16.F32.PACK_AB R25, R80, R25 ;  /* 0x000000195019723e */ /* 0x000fc400000000ff */
[----:B------:R-:W-:Y:S01]  /*18b70*/  F2FP.F16.F32.PACK_AB R24, R85, R24 ;  /* 0x000000185518723e */ /* 0x000fe200000000ff */
[----:B--2---:R-:W-:Y:S01]  /*18b80*/  FFMA.FTZ R12, R32, R114, R68 ;  /* 0x00000072200c7223 */ /* 0x004fe20000010044 */
[----:B---3--:R-:W-:Y:S02]  /*18b90*/  FFMA.FTZ R33, R33, R115, R69 ;  /* 0x0000007321217223 */ /* 0x008fe40000010045 */
[----:B------:R-:W0:Y:S01]  /*18ba0*/  LDC.64 R114, c[0x0][0x428] ;  /* 0x00010a00ff727b82 */ /* 0x000e220000000a00 */
[----:B----4-:R-:W-:Y:S02]  /*18bb0*/  FFMA.FTZ R13, R34, R125, R70 ;  /* 0x0000007d220d7223 */ /* 0x010fe40000010046 */
[----:B------:R-:W-:Y:S01]  /*18bc0*/  F2FP.F16.F32.PACK_AB R12, R33, R12 ;  /* 0x0000000c210c723e */ /* 0x000fe200000000ff */
[----:B-----5:R-:W-:-:S05]  /*18bd0*/  FFMA.FTZ R18, R35, R124, R71 ;  /* 0x0000007c23127223 */ /* 0x020fca0000010047 */
[----:B------:R-:W-:Y:S01]  /*18be0*/  F2FP.F16.F32.PACK_AB R13, R18, R13 ;  /* 0x0000000d120d723e */ /* 0x000fe200000000ff */
[----:B------:R-:W-:-:S05]  /*18bf0*/  IMAD.U32 R18, RZ, RZ, UR5 ;  /* 0x00000005ff127e24 */ /* 0x000fca000f8e00ff */
[----:B------:R-:W-:Y:S01]  /*18c00*/  LEA.HI.SX32 R29, R18, R113, 0x1d ;  /* 0x00000071121d7211 */ /* 0x000fe200078feaff */
[----:B------:R-:W-:-:S03]  /*18c10*/  FFMA.FTZ R18, R31, R108, R56 ;  /* 0x0000006c1f127223 */ /* 0x000fc60000010038 */
[C---:B------:R-:W-:Y:S01]  /*18c20*/  IADD3 R31, PT, PT, R29.reuse, 0x100, RZ ;  /* 0x000001001d1f7810 */ /* 0x040fe20007ffe0ff */
[C---:B------:R-:W-:Y:S01]  /*18c30*/  VIADD R33, R29.reuse, 0x200 ;  /* 0x000002001d217836 */ /* 0x040fe20000000000 */
[C---:B------:R-:W-:Y:S01]  /*18c40*/  IADD3 R35, PT, PT, R29.reuse, 0x300, RZ ;  /* 0x000003001d237810 */ /* 0x040fe20007ffe0ff */
[----:B0-----:R-:W-:Y:S01]  /*18c50*/  IMAD.WIDE.U32 R28, R29, 0x10, R114 ;  /* 0x000000101d1c7825 */ /* 0x001fe200078e0072 */
[----:B------:R-:W-:-:S03]  /*18c60*/  F2FP.F16.F32.PACK_AB R18, R107, R18 ;  /* 0x000000126b12723e */ /* 0x000fc600000000ff */
[--C-:B------:R-:W-:Y:S01]  /*18c70*/  IMAD.WIDE.U32 R30, R31, 0x10, R114.reuse ;  /* 0x000000101f1e7825 */ /* 0x100fe200078e0072 */
[----:B------:R1:W-:Y:S03]  /*18c80*/  STG.E.128 desc[UR14][R28.64], R12 ;  /* 0x0000000c1c007986 */ /* 0x0003e6000c101d0e */
[--C-:B------:R-:W-:Y:S01]  /*18c90*/  IMAD.WIDE.U32 R32, R33, 0x10, R114.reuse ;  /* 0x0000001021207825 */ /* 0x100fe200078e0072 */
[----:B------:R1:W-:Y:S03]  /*18ca0*/  STG.E.128 desc[UR14][R30.64], R16 ;  /* 0x000000101e007986 */ /* 0x0003e6000c101d0e */
[----:B------:R-:W-:Y:S01]  /*18cb0*/  IMAD.WIDE.U32 R34, R35, 0x10, R114 ;  /* 0x0000001023227825 */ /* 0x000fe200078e0072 */
[----:B------:R1:W-:Y:S04]  /*18cc0*/  STG.E.128 desc[UR14][R32.64], R20 ;  /* 0x0000001420007986 */ /* 0x0003e8000c101d0e */
[----:B------:R1:W-:Y:S02]  /*18cd0*/  STG.E.128 desc[UR14][R34.64], R24 ;  /* 0x0000001822007986 */ /* 0x0003e4000c101d0e */
.L_x_20320:
[----:B------:R-:W-:Y:S02]  /*18ce0*/  UIADD3 UR7, UPT, UPT, UR7, UR20, URZ ;  /* 0x0000001407077290 */ /* 0x000fe4000fffe0ff */
[----:B------:R-:W-:Y:S02]  /*18cf0*/  UPLOP3.LUT UP1, UPT, UPT, UPT, UP1, 0x40, 0x4 ;  /* 0x000000000004789c */ /* 0x000fe40003f2e810 */
[----:B------:R-:W-:-:S09]  /*18d00*/  UISETP.GE.AND UP0, UPT, UR7, UR21, UPT ;  /* 0x000000150700728c */ /* 0x000fd2000bf06270 */
[----:B------:R-:W-:Y:S05]  /*18d10*/  BRA.U !UP0, `(.L_x_20321) ;  /* 0xfffffe7d08647547 */ /* 0x000fea000b83ffff */
[----:B------:R-:W-:Y:S05]  /*18d20*/  EXIT ;  /* 0x000000000000794d */ /* 0x000fea0003800000 */
.L_x_20322:
        /* <DEDUP_REMOVED lines=13> */
.L_x_27583:


//--------------------- .text._ZN10layer_norm13ln_fwd_kernelINS_13Kernel_traitsIf6__halffS2_fjLj8192ELj1ELj1ELj8ELj16ENS_18Kernel_traits_baseILj8192EfS2_fS2_fjLj256EEEEELb1ELb1ELb0ELb0EEEvNS_9FwdParamsE --------------------------
	.section	.text._ZN10layer_norm13ln_fwd_kernelINS_13Kernel_traitsIf6__halffS2_fjLj8192ELj1ELj1ELj8ELj16ENS_18Kernel_traits_baseILj8192EfS2_fS2_fjLj256EEEEELb1ELb1ELb0ELb0EEEvNS_9FwdParamsE,"ax",@progbits
	.align	128
        .global         _ZN10layer_norm13ln_fwd_kernelINS_13Kernel_traitsIf6__halffS2_fjLj8192ELj1ELj1ELj8ELj16ENS_18Kernel_traits_baseILj8192EfS2_fS2_fjLj256EEEEELb1ELb1ELb0ELb0EEEvNS_9FwdParamsE
        .type           _ZN10layer_norm13ln_fwd_kernelINS_13Kernel_traitsIf6__halffS2_fjLj8192ELj1ELj1ELj8ELj16ENS_18Kernel_traits_baseILj8192EfS2_fS2_fjLj256EEEEELb1ELb1ELb0ELb0EEEvNS_9FwdParamsE,@function
        .size           _ZN10layer_norm13ln_fwd_kernelINS_13Kernel_traitsIf6__halffS2_fjLj8192ELj1ELj1ELj8ELj16ENS_18Kernel_traits_baseILj8192EfS2_fS2_fjLj256EEEEELb1ELb1ELb0ELb0EEEvNS_9FwdParamsE,(.L_x_27584 - _ZN10layer_norm13ln_fwd_kernelINS_13Kernel_traitsIf6__halffS2_fjLj8192ELj1ELj1ELj8ELj16ENS_18Kernel_traits_baseILj8192EfS2_fS2_fjLj256EEEEELb1ELb1ELb0ELb0EEEvNS_9FwdParamsE)
        .other          _ZN10layer_norm13ln_fwd_kernelINS_13Kernel_traitsIf6__halffS2_fjLj8192ELj1ELj1ELj8ELj16ENS_18Kernel_traits_baseILj8192EfS2_fS2_fjLj256EEEEELb1ELb1ELb0ELb0EEEvNS_9FwdParamsE,@"STO_CUDA_ENTRY STV_DEFAULT"
_ZN10layer_norm13ln_fwd_kernelINS_13Kernel_traitsIf6__halffS2_fjLj8192ELj1ELj1ELj8ELj16ENS_18Kernel_traits_baseILj8192EfS2_fS2_fjLj256EEEEELb1ELb1ELb0ELb0EEEvNS_9FwdParamsE:
.text._ZN10layer_norm13ln_fwd_kernelINS_13Kernel_traitsIf6__halffS2_fjLj8192ELj1ELj1ELj8ELj16ENS_18Kernel_traits_baseILj8192EfS2_fS2_fjLj256EEEEELb1ELb1ELb0ELb0EEEvNS_9FwdParamsE:
        /* <DEDUP_REMOVED lines=87> */
.L_x_20324:
        /* <DEDUP_REMOVED lines=55> */
.L_x_20325:
[----:B------:R-:W-:Y:S05]  /*08e0*/  BSYNC.RECONVERGENT B0 ;  /* 0x0000000000007941 */ /* 0x000fea0003800200 */
.L_x_20323:
        /* <DEDUP_REMOVED lines=110> */
.L_x_20673:
        /* <DEDUP_REMOVED lines=28> */
[----:B------:R-:W-:Y:S01]  /*1190*/  MOV R134, 0x2 ;  /* 0x0000000200867802 */ /* 0x000fe20000000f00 */
[----:B------:R-:W-:Y:S02]  /*11a0*/  IMAD.MOV.U32 R135, RZ, RZ, R148 ;  /* 0x000000ffff877224 */ /* 0x000fe400078e0094 */
[----:B------:R-:W-:-:S08]  /*11b0*/  IMAD.MOV.U32 R154, RZ, RZ, R152 ;  /* 0x000000ffff9a7224 */ /* 0x000fd000078e0098 */
[----:B0-----:R-:W-:Y:S05]  /*11c0*/  @!P0 BRA `(.L_x_20330) ;  /* 0x0000000400608947 */ /* 0x001fea0003800000 */
[----:B------:R-:W-:-:S05]  /*11d0*/  HFMA2 R132, -RZ, RZ, 0, 1.1920928955078125e-07 ;  /* 0x00000002ff847431 */ /* 0x000fca00000001ff */
[----:B------:R-:W-:-:S05]  /*11e0*/  VIADDMNMX.U32 R132, R147, 0xfffffffe, R132, PT ;  /* 0xfffffffe93847846 */ /* 0x000fca0003800084 */
[----:B------:R-:W-:-:S04]  /*11f0*/  IMAD.SHL.U32 R134, R132, 0x4, RZ ;  /* 0x0000000484867824 */ /* 0x000fc800078e00ff */
[----:B------:R-:W0:Y:S02]  /*1200*/  LDC R132, c[0x2][R134] ;  /* 0x0080000086847b82 */ /* 0x000e240000000800 */
[----:B0-----:R-:W-:-:S04]  /*1210*/  SHF.R.S32.HI R133, RZ, 0x1f, R132 ;  /* 0x0000001fff857819 */ /* 0x001fc80000011484 */
.L_x_27420:
[----:B------:R-:W-:Y:S05]  /*1220*/  BRX R132 -0x1230                                       (*"BRANCH_TARGETS .L_x_27421,.L_x_27422,.L_x_27423"*) ;  /* 0xffffffec84747949 */ /* 0x000fea000383ffff */
.L_x_27423:
[----:B------:R-:W-:Y:S01]  /*1230*/  VIADD R134, R147, 0x1 ;  /* 0x0000000193867836 */ /* 0x000fe20000000000 */
[----:B------:R-:W-:Y:S01]  /*1240*/  MOV R154, R152 ;  /* 0x00000098009a7202 */ /* 0x000fe20000000f00 */
[----:B------:R-:W-:Y:S01]  /*1250*/  IMAD.MOV.U32 R135, RZ, RZ, R145 ;  /* 0x000000ffff877224 */ /* 0x000fe200078e0091 */
[----:B------:R-:W-:Y:S06]  /*1260*/  BRA `(.L_x_20330) ;  /* 0x0000000400387947 */ /* 0x000fec0003800000 */
.L_x_27421:
[----:B------:R-:W-:Y:S01]  /*1270*/  IMAD.MOV.U32 R154, RZ, RZ, R152 ;  /* 0x000000ffff9a7224 */ /* 0x000fe200078e0098 */
[----:B------:R-:W-:Y:S01]  /*1280*/  MOV R134, 0x3 ;  /* 0x0000000300867802 */ /* 0x000fe20000000f00 */
[----:B------:R-:W-:Y:S01]  /*1290*/  IMAD.MOV.U32 R135, RZ, RZ, R146 ;  /* 0x000000ffff877224 */ /* 0x000fe200078e0092 */
[----:B------:R-:W-:Y:S06]  /*12a0*/  BRA `(.L_x_20330) ;  /* 0x0000000400287947 */ /* 0x000fec0003800000 */
.L_x_27422:
        /* <DEDUP_REMOVED lines=13> */
.L_x_20332:
[----:B------:R-:W-:Y:S05]  /*1380*/  BSYNC.RECONVERGENT B2 ;  /* 0x0000000000027941 */ /* 0x000fea0003800200 */
.L_x_20331:
        /* <DEDUP_REMOVED lines=57> */
[----:B------:R-:W-:Y:S02]  /*1720*/  IMAD.MOV.U32 R135, RZ, RZ, R152 ;  /* 0x000000ffff877224 */ /* 0x000fe400078e0098 */
[----:B------:R-:W-:Y:S01]  /*1730*/  IMAD.MOV.U32 R134, RZ, RZ, RZ ;  /* 0x000000ffff867224 */ /* 0x000fe200078e00ff */
[----:B------:R-:W-:-:S07]  /*1740*/  LOP3.LUT R146, R133, R132, R155, 0x96, !PT ;  /* 0x0000008485927212 */ /* 0x000fce00078e969b */
.L_x_20330:
[----:B------:R-:W-:Y:S05]  /*1750*/  BSYNC.RECONVERGENT B1 ;  /* 0x0000000000017941 */ /* 0x000fea0003800200 */
.L_x_20329:
[----:B------:R-:W0:Y:S01]  /*1760*/  LDC R153, c[0x0][0x408] ;  /* 0x00010200ff997b82 */ /* 0x000e220000000800 */
[----:B------:R-:W-:Y:S01]  /*1770*/  HFMA2 R155, -RZ, RZ, 0.1171875, 0 ;  /* 0x2f800000ff9b7431 */ /* 0x000fe200000001ff */
[----:B------:R-:W-:Y:S01]  /*1780*/  I2FP.F32.U32 R132, R135 ;  /* 0x0000008700847245 */ /* 0x000fe20000201000 */
[----:B-----5:R-:W-:Y:S01]  /*1790*/  HADD2.F32 R135, -RZ, R136.H0_H0 ;  /* 0x20000088ff877230 */ /* 0x020fe20000004100 */
[----:B------:R-:W-:Y:S01]  /*17a0*/  ISETP.NE.AND P1, PT, R134, 0x1, PT ;  /* 0x000000018600780c */ /* 0x000fe20003f25270 */
[----:B------:R-:W-:Y:S01]  /*17b0*/  BSSY.RECONVERGENT B1, `(.L_x_20333) ;  /* 0x0000060000017945 */ /* 0x000fe20003800200 */
[----:B------:R-:W-:Y:S02]  /*17c0*/  IMAD.MOV.U32 R147, RZ, RZ, 0x2 ;  /* 0x00000002ff937424 */ /* 0x000fe400078e00ff */
[----:B------:R-:W1:Y:S01]  /*17d0*/  LDC R152, c[0x0][0x404] ;  /* 0x00010100ff987b82 */ /* 0x000e620000000800 */
[----:B------:R-:W-:Y:S01]  /*17e0*/  FFMA.FTZ R133, R132, R155, 1.1641532182693481445e-10 ;  /* 0x2f00000084857423 */ /* 0x000fe2000001009b */
[----:B------:R-:W-:-:S04]  /*17f0*/  FMUL.FTZ R132, R135, R0 ;  /* 0x0000000087847220 */ /* 0x000fc80000410000 */
        /* <DEDUP_REMOVED lines=16> */
.L_x_20335:
        /* <DEDUP_REMOVED lines=13> */
.L_x_20337:
[----:B------:R-:W-:Y:S05]  /*19d0*/  BSYNC.RECONVERGENT B2 ;  /* 0x0000000000027941 */ /* 0x000fea0003800200 */
.L_x_20336:
        /* <DEDUP_REMOVED lines=41> */
[----:B------:R-:W-:Y:S01]  /*1c70*/  VIADD R145, R3, 0xdb3d7428 ;  /* 0xdb3d742803917836 */ /* 0x000fe20000000000 */
[----:B------:R-:W-:Y:S01]  /*1c80*/  LOP3.LUT R135, R135, R146, R157, 0x96, !PT ;  /* 0x0000009287877212 */ /* 0x000fe200078e969d */
[----:B------:R-:W-:Y:S01]  /*1c90*/  IMAD.WIDE.U32 R146, R133, -0x2daee0ad, RZ ;  /* 0xd2511f5385927825 */ /* 0x000fe200078e00ff */
[----:B------:R-:W-:-:S04]  /*1ca0*/  IADD3 R133, PT, PT, R3, 0x1fd5c5a3, RZ ;  /* 0x1fd5c5a303857810 */ /* 0x000fc80007ffe0ff */
[----:B------:R-:W-:Y:S01]  /*1cb0*/  LOP3.LUT R133, R133, R134, R147, 0x96, !PT ;  /* 0x0000008685857212 */ /* 0x000fe200078e9693 */
[----:B------:R-:W-:-:S05]  /*1cc0*/  IMAD.WIDE.U32 R134, R135, -0x2daee0ad, RZ ;  /* 0xd2511f5387867825 */ /* 0x000fca00078e00ff */
[----:B------:R-:W-:Y:S01]  /*1cd0*/  LOP3.LUT R145, R145, R146, R135, 0x96, !PT ;  /* 0x0000009291917212 */ /* 0x000fe200078e9687 */
[----:B------:R-:W-:-:S04]  /*1ce0*/  IMAD.WIDE.U32 R146, R133, -0x326172a9, RZ ;  /* 0xcd9e8d5785927825 */ /* 0x000fc800078e00ff */
[C---:B------:R-:W-:Y:S02]  /*1cf0*/  VIADD R133, R2.reuse, 0xf1bbcdc8 ;  /* 0xf1bbcdc802857836 */ /* 0x040fe40000000000 */
[----:B------:R-:W-:Y:S01]  /*1d00*/  IMAD.WIDE.U32 R158, R145, -0x326172a9, RZ ;  /* 0xcd9e8d57919e7825 */ /* 0x000fe200078e00ff */
[----:B------:R-:W-:Y:S02]  /*1d10*/  IADD3 R145, PT, PT, R2, -0x700cb87f, RZ ;  /* 0x8ff3478102917810 */ /* 0x000fe40007ffe0ff */
[----:B------:R-:W-:Y:S01]  /*1d20*/  LOP3.LUT R156, R133, R156, R147, 0x96, !PT ;  /* 0x0000009c859c7212 */ /* 0x000fe200078e9693 */
[----:B------:R-:W-:Y:S01]  /*1d30*/  VIADD R133, R3, 0x96a522ad ;  /* 0x96a522ad03857836 */ /* 0x000fe20000000000 */
[----:B------:R-:W-:Y:S01]  /*1d40*/  LOP3.LUT R145, R145, R146, R159, 0x96, !PT ;  /* 0x0000009291917212 */ /* 0x000fe200078e969f */
[----:B------:R-:W-:Y:S02]  /*1d50*/  IMAD.MOV.U32 R148, RZ, RZ, R158 ;  /* 0x000000ffff947224 */ /* 0x000fe400078e009e */
[----:B------:R-:W-:-:S04]  /*1d60*/  IMAD.WIDE.U32 R156, R156, -0x2daee0ad, RZ ;  /* 0xd2511f539c9c7825 */ /* 0x000fc800078e00ff */
[----:B------:R-:W-:Y:S01]  /*1d70*/  IMAD.MOV.U32 R147, RZ, RZ, RZ ;  /* 0x000000ffff937224 */ /* 0x000fe200078e00ff */
[----:B------:R-:W-:Y:S02]  /*1d80*/  LOP3.LUT R146, R133, R134, R157, 0x96, !PT ;  /* 0x0000008685927212 */ /* 0x000fe400078e969d */
[----:B------:R-:W-:Y:S01]  /*1d90*/  MOV R133, R154 ;  /* 0x0000009a00857202 */ /* 0x000fe20000000f00 */
[----:B------:R-:W-:-:S07]  /*1da0*/  IMAD.MOV.U32 R154, RZ, RZ, R156 ;  /* 0x000000ffff9a7224 */ /* 0x000fce00078e009c */
.L_x_20334:
[----:B------:R-:W-:Y:S05]  /*1db0*/  BSYNC.RECONVERGENT B1 ;  /* 0x0000000000017941 */ /* 0x000fea0003800200 */
.L_x_20333:
        /* <DEDUP_REMOVED lines=22> */
.L_x_20340:
        /* <DEDUP_REMOVED lines=13> */
.L_x_20342:
[----:B------:R-:W-:Y:S05]  /*1ff0*/  BSYNC.RECONVERGENT B2 ;  /* 0x0000000000027941 */ /* 0x000fea0003800200 */
.L_x_20341:
        /* <DEDUP_REMOVED lines=61> */
.L_x_20339:
[----:B------:R-:W-:Y:S05]  /*23d0*/  BSYNC.RECONVERGENT B1 ;  /* 0x0000000000017941 */ /* 0x000fea0003800200 */
.L_x_20338:
[----:B------:R-:W-:Y:S01]  /*23e0*/  I2FP.F32.U32 R134, R134 ;  /* 0x0000008600867245 */ /* 0x000fe20000201000 */
[----:B------:R-:W-:Y:S01]  /*23f0*/  HADD2.F32 R147, -RZ, R137.H0_H0 ;  /* 0x20000089ff937230 */ /* 0x000fe20000004100 */
[----:B------:R-:W-:Y:S01]  /*2400*/  ISETP.NE.AND P2, PT, R136, 0x1, PT ;  /* 0x000000018800780c */ /* 0x000fe20003f45270 */
[----:B------:R-:W-:Y:S02]  /*2410*/  BSSY.RECONVERGENT B1, `(.L_x_20343) ;  /* 0x000005e000017945 */ /* 0x000fe40003800200 */
        /* <DEDUP_REMOVED lines=18> */
.L_x_20345:
        /* <DEDUP_REMOVED lines=13> */
.L_x_20347:
[----:B------:R-:W-:Y:S05]  /*2610*/  BSYNC.RECONVERGENT B2 ;  /* 0x0000000000027941 */ /* 0x000fea0003800200 */
.L_x_20346:
        /* <DEDUP_REMOVED lines=50> */
[----:B------:R-:W-:Y:S01]  /*2940*/  LOP3.LUT R145, R145, R156, R147, 0x96, !PT ;  /* 0x0000009c91917212 */ /* 0x000fe200078e9693 */
[----:B------:R-:W-:Y:S02]  /*2950*/  HFMA2 R147, -RZ, RZ, 0, 0 ;  /* 0x00000000ff937431 */ /* 0x000fe400000001ff */
        /* <DEDUP_REMOVED lines=9> */
.L_x_20344:
[----:B------:R-:W-:Y:S05]  /*29f0*/  BSYNC.RECONVERGENT B1 ;  /* 0x0000000000017941 */ /* 0x000fea0003800200 */
.L_x_20343:
        /* <DEDUP_REMOVED lines=22> */
.L_x_20350:
        /* <DEDUP_REMOVED lines=13> */
.L_x_20352:
[----:B------:R-:W-:Y:S05]  /*2c30*/  BSYNC.RECONVERGENT B2 ;  /* 0x0000000000027941 */ /* 0x000fea0003800200 */
.L_x_20351:
        /* <DEDUP_REMOVED lines=58> */
[----:B------:R-:W-:Y:S01]  /*2fe0*/  IMAD.MOV.U32 R154, RZ, RZ, R156 ;  /* 0x000000ffff9a7224 */ /* 0x000fe200078e009c */
[----:B------:R-:W-:Y:S01]  /*2ff0*/  LOP3.LUT R145, R145, R158, R167, 0x96, !PT ;  /* 0x0000009e91917212 */ /* 0x000fe200078e96a7 */
[----:B------:R-:W-:-:S07]  /*3000*/  IMAD.MOV.U32 R156, RZ, RZ, RZ ;  /* 0x000000ffff9c7224 */ /* 0x000fce00078e00ff */
.L_x_20349:
[----:B------:R-:W-:Y:S05]  /*3010*/  BSYNC.RECONVERGENT B1 ;  /* 0x0000000000017941 */ /* 0x000fea0003800200 */
.L_x_20348:
        /* <DEDUP_REMOVED lines=22> */
.L_x_20355:
        /* <DEDUP_REMOVED lines=13> */
.L_x_20357:
[----:B------:R-:W-:Y:S05]  /*3250*/  BSYNC.RECONVERGENT B2 ;  /* 0x0000000000027941 */ /* 0x000fea0003800200 */
.L_x_20356:
        /* <DEDUP_REMOVED lines=61> */
.L_x_20354:
[----:B------:R-:W-:Y:S05]  /*3630*/  BSYNC.RECONVERGENT B1 ;  /* 0x0000000000017941 */ /* 0x000fea0003800200 */
.L_x_20353:
[----:B------:R-:W-:Y:S01]  /*3640*/  I2FP.F32.U32 R156, R137 ;  /* 0x00000089009c7245 */ /* 0x000fe20000201000 */
[----:B------:R-:W-:Y:S01]  /*3650*/  HADD2.F32 R147, -RZ, R138.H1_H1 ;  /* 0x3000008aff937230 */ /* 0x000fe20000004100 */
        /* <DEDUP_REMOVED lines=20> */
.L_x_20360:
        /* <DEDUP_REMOVED lines=13> */
.L_x_20362:
[----:B------:R-:W-:Y:S05]  /*3870*/  BSYNC.RECONVERGENT B2 ;  /* 0x0000000000027941 */ /* 0x000fea0003800200 */
.L_x_20361:
        /* <DEDUP_REMOVED lines=61> */
.L_x_20359:
[----:B------:R-:W-:Y:S05]  /*3c50*/  BSYNC.RECONVERGENT B1 ;  /* 0x0000000000017941 */ /* 0x000fea0003800200 */
.L_x_20358:
[----:B------:R-:W-:Y:S01]  /*3c60*/  I2FP.F32.U32 R138, R138 ;  /* 0x0000008a008a7245 */ /* 0x000fe20000201000 */
[----:B------:R-:W-:Y:S01]  /*3c70*/  HADD2.F32 R157, -RZ, R139.H0_H0 ;  /* 0x2000008bff9d7230 */ /* 0x000fe20000004100 */
[----:B------:R-:W-:Y:S01]  /*3c80*/  ISETP.NE.AND P6, PT, R156, 0x1, PT ;  /* 0x000000019c00780c */ /* 0x000fe20003fc5270 */
[----:B------:R-:W-:Y:S02]  /*3c90*/  BSSY.RECONVERGENT B1, `(.L_x_20363) ;  /* 0x0000060000017945 */ /* 0x000fe40003800200 */
        /* <DEDUP_REMOVED lines=18> */
.L_x_20365:
        /* <DEDUP_REMOVED lines=15> */
.L_x_20367:
[----:B------:R-:W-:Y:S05]  /*3eb0*/  BSYNC.RECONVERGENT B2 ;  /* 0x0000000000027941 */ /* 0x000fea0003800200 */
.L_x_20366:
        /* <DEDUP_REMOVED lines=61> */
.L_x_20364:
[----:B------:R-:W-:Y:S05]  /*4290*/  BSYNC.RECONVERGENT B1 ;  /* 0x0000000000017941 */ /* 0x000fea0003800200 */
.L_x_20363:
        /* <DEDUP_REMOVED lines=10> */
.L_x_20328:
        /* <DEDUP_REMOVED lines=16> */
.L_x_20371:
        /* <DEDUP_REMOVED lines=13> */
.L_x_20373:
[----:B------:R-:W-:Y:S05]  /*4510*/  BSYNC.RECONVERGENT B2 ;  /* 0x0000000000027941 */ /* 0x000fea0003800200 */
.L_x_20372:
        /* <DEDUP_REMOVED lines=60> */
.L_x_20370:
[----:B------:R-:W-:Y:S05]  /*48e0*/  BSYNC.RECONVERGENT B1 ;  /* 0x0000000000017941 */ /* 0x000fea0003800200 */
.L_x_20369:
[----:B------:R-:W0:Y:S01]  /*48f0*/  LDC R134, c[0x0][0x404] ;  /* 0x00010100ff867b82 */ /* 0x000e220000000800 */
[----:B------:R-:W-:Y:S01]  /*4900*/  I2FP.F32.U32 R152, R133 ;  /* 0x0000008500987245 */ /* 0x000fe20000201000 */
[----:B------:R-:W-:Y:S01]  /*4910*/  IMAD.MOV.U32 R133, RZ, RZ, 0x2f800000 ;  /* 0x2f800000ff857424 */ /* 0x000fe200078e00ff */
[----:B------:R-:W-:Y:S01]  /*4920*/  ISETP.NE.AND P1, PT, R153, 0x1, PT ;  /* 0x000000019900780c */ /* 0x000fe20003f25270 */
[----:B-----5:R-:W-:Y:S01]  /*4930*/  HADD2.F32 R147, -RZ, R136.H0_H0 ;  /* 0x20000088ff937230 */ /* 0x020fe20000004100 */
[----:B------:R-:W-:Y:S01]  /*4940*/  BSSY.RECONVERGENT B1, `(.L_x_20374) ;  /* 0x000005f000017945 */ /* 0x000fe20003800200 */
[----:B------:R-:W-:Y:S01]  /*4950*/  FFMA.FTZ R135, R152, R133, 1.1641532182693481445e-10 ;  /* 0x2f00000098877423 */ /* 0x000fe20000010085 */
[----:B------:R-:W-:Y:S01]  /*4960*/  IMAD.MOV.U32 R155, RZ, RZ, 0x2 ;  /* 0x00000002ff9b7424 */ /* 0x000fe200078e00ff */
[----:B------:R-:W1:Y:S01]  /*4970*/  LDC R132, c[0x0][0x408] ;  /* 0x00010200ff847b82 */ /* 0x000e620000000800 */
[----:B------:R-:W-:Y:S02]  /*4980*/  FMUL.FTZ R147, R147, R0 ;  /* 0x0000000093937220 */ /* 0x000fe40000410000 */
[----:B0-----:R-:W-:-:S04]  /*4990*/  FSETP.GTU.FTZ.AND P0, PT, R135, R134, PT ;  /* 0x000000868700720b */ /* 0x001fc80003f1c000 */
[----:B------:R-:W-:Y:S01]  /*49a0*/  PLOP3.LUT P2, PT, P0, PT, PT, 0x8, 0x80 ;  /* 0x000000000080781c */ /* 0x000fe2000074e170 */
[----:B-1----:R-:W-:-:S03]  /*49b0*/  FMUL.FTZ R135, R147, R132 ;  /* 0x0000008493877220 */ /* 0x002fc60000410000 */
[----:B------:R-:W-:Y:S02]  /*49c0*/  P2R R164, PR, RZ, 0x4 ;  /* 0x00000004ffa47803 */ /* 0x000fe40000000000 */
[----:B------:R-:W-:Y:S02]  /*49d0*/  MOV R147, R148 ;  /* 0x0000009400937202 */ /* 0x000fe40000000f00 */
        /* <DEDUP_REMOVED lines=10> */
.L_x_20376:
        /* <DEDUP_REMOVED lines=13> */
.L_x_20378:
[----:B------:R-:W-:Y:S05]  /*4b50*/  BSYNC.RECONVERGENT B2 ;  /* 0x0000000000027941 */ /* 0x000fea0003800200 */
.L_x_20377:
        /* <DEDUP_REMOVED lines=54> */
[----:B------:R-:W-:Y:S01]  /*4ec0*/  VIADD R145, R2, 0x8ff34781 ;  /* 0x8ff3478102917836 */ /* 0x000fe20000000000 */
[----:B------:R-:W-:-:S04]  /*4ed0*/  MOV R148, R156 ;  /* 0x0000009c00947202 */ /* 0x000fc80000000f00 */
[----:B------:R-:W-:Y:S01]  /*4ee0*/  LOP3.LUT R145, R145, R152, R157, 0x96, !PT ;  /* 0x0000009891917212 */ /* 0x000fe200078e969d */
[----:B------:R-:W-:-:S05]  /*4ef0*/  IMAD.WIDE.U32 R152, R153, -0x2daee0ad, RZ ;  /* 0xd2511f5399987825 */ /* 0x000fca00078e00ff */
[----:B------:R-:W-:Y:S01]  /*4f00*/  LOP3.LUT R146, R147, R146, R153, 0x96, !PT ;  /* 0x0000009293927212 */ /* 0x000fe200078e9699 */
[----:B------:R-:W-:Y:S02]  /*4f10*/  IMAD.MOV.U32 R147, RZ, RZ, R154 ;  /* 0x000000ffff937224 */ /* 0x000fe400078e009a */
[----:B------:R-:W-:-:S07]  /*4f20*/  IMAD.MOV.U32 R154, RZ, RZ, R152 ;  /* 0x000000ffff9a7224 */ /* 0x000fce00078e0098 */
.L_x_20375:
[----:B------:R-:W-:Y:S05]  /*4f30*/  BSYNC.RECONVERGENT B1 ;  /* 0x0000000000017941 */ /* 0x000fea0003800200 */
.L_x_20374:
        /* <DEDUP_REMOVED lines=21> */
.L_x_20381:
        /* <DEDUP_REMOVED lines=13> */
.L_x_20383:
[----:B------:R-:W-:Y:S05]  /*5160*/  BSYNC.RECONVERGENT B2 ;  /* 0x0000000000027941 */ /* 0x000fea0003800200 */
.L_x_20382:
        /* <DEDUP_REMOVED lines=53> */
[----:B------:R-:W-:-:S03]  /*54c0*/  IADD3 R145, PT, PT, R2, -0x700cb87f, RZ ;  /* 0x8ff3478102917810 */ /* 0x000fc60007ffe0ff */
[----:B------:R-:W-:Y:S01]  /*54d0*/  IMAD.MOV.U32 R148, RZ, RZ, R156 ;  /* 0x000000ffff947224 */ /* 0x000fe200078e009c */
[----:B------:R-:W-:Y:S01]  /*54e0*/  LOP3.LUT R145, R145, R152, R157, 0x96, !PT ;  /* 0x0000009891917212 */ /* 0x000fe200078e969d */
[----:B------:R-:W-:-:S04]  /*54f0*/  IMAD.WIDE.U32 R152, R153, -0x2daee0ad, RZ ;  /* 0xd2511f5399987825 */ /* 0x000fc800078e00ff */
[----:B------:R-:W-:Y:S01]  /*5500*/  IMAD.MOV.U32 R156, RZ, RZ, RZ ;  /* 0x000000ffff9c7224 */ /* 0x000fe200078e00ff */
[----:B------:R-:W-:Y:S02]  /*5510*/  LOP3.LUT R146, R147, R146, R153, 0x96, !PT ;  /* 0x0000009293927212 */ /* 0x000fe400078e9699 */
[----:B------:R-:W-:Y:S01]  /*5520*/  MOV R147, R154 ;  /* 0x0000009a00937202 */ /* 0x000fe20000000f00 */
[----:B------:R-:W-:-:S07]  /*5530*/  IMAD.MOV.U32 R154, RZ, RZ, R152 ;  /* 0x000000ffff9a7224 */ /* 0x000fce00078e0098 */
.L_x_20380:
[----:B------:R-:W-:Y:S05]  /*5540*/  BSYNC.RECONVERGENT B1 ;  /* 0x0000000000017941 */ /* 0x000fea0003800200 */
.L_x_20379:
[----:B------:R-:W-:Y:S01]  /*5550*/  I2FP.F32.U32 R152, R147 ;  /* 0x0000009300987245 */ /* 0x000fe20000201000 */
[----:B------:R-:W-:Y:S01]  /*5560*/  BSSY.RECONVERGENT B1, `(.L_x_20384) ;  /* 0x000005f000017945 */ /* 0x000fe20003800200 */
[----:B------:R-:W-:Y:S01]  /*5570*/  ISETP.NE.AND P3, PT, R156, 0x1, PT ;  /* 0x000000019c00780c */ /* 0x000fe20003f65270 */
[----:B------:R-:W-:Y:S02]  /*5580*/  HFMA2 R155, -RZ, RZ, 0, 1.1920928955078125e-07 ;  /* 0x00000002ff9b7431 */ /* 0x000fe400000001ff */
[----:B------:R-:W-:-:S05]  /*5590*/  FFMA.FTZ R147, R152, R133, 1.1641532182693481445e-10 ;  /* 0x2f00000098937423 */ /* 0x000fca0000010085 */
[----:B------:R-:W-:Y:S01]  /*55a0*/  FSETP.GTU.FTZ.AND P2, PT, R147, R134, PT ;  /* 0x000000869300720b */ /* 0x000fe20003f5c000 */
[----:B------:R-:W-:-:S03]  /*55b0*/  HADD2.F32 R147, -RZ, R137.H0_H0 ;  /* 0x20000089ff937230 */ /* 0x000fc60000004100 */
[----:B------:R-:W-:Y:S02]  /*55c0*/  PLOP3.LUT P1, PT, P2, PT, PT, 0x8, 0x80 ;  /* 0x000000000080781c */ /* 0x000fe4000172e170 */
        /* <DEDUP_REMOVED lines=13> */
.L_x_20386:
        /* <DEDUP_REMOVED lines=13> */
.L_x_20388:
[----:B------:R-:W-:Y:S05]  /*5770*/  BSYNC.RECONVERGENT B2 ;  /* 0x0000000000027941 */ /* 0x000fea0003800200 */
.L_x_20387:
        /* <DEDUP_REMOVED lines=61> */
.L_x_20385:
[----:B------:R-:W-:Y:S05]  /*5b50*/  BSYNC.RECONVERGENT B1 ;  /* 0x0000000000017941 */ /* 0x000fea0003800200 */
.L_x_20384:
        /* <DEDUP_REMOVED lines=21> */
.L_x_20391:
        /* <DEDUP_REMOVED lines=13> */
.L_x_20393:
[----:B------:R-:W-:Y:S05]  /*5d80*/  BSYNC.RECONVERGENT B2 ;  /* 0x0000000000027941 */ /* 0x000fea0003800200 */
.L_x_20392:
        /* <DEDUP_REMOVED lines=61> */
.L_x_20390:
[----:B------:R-:W-:Y:S05]  /*6160*/  BSYNC.RECONVERGENT B1 ;  /* 0x0000000000017941 */ /* 0x000fea0003800200 */
.L_x_20389:
[----:B------:R-:W-:Y:S01]  /*6170*/  I2FP.F32.U32 R156, R137 ;  /* 0x00000089009c7245 */ /* 0x000fe20000201000 */
[----:B------:R-:W-:Y:S01]  /*6180*/  HADD2.F32 R147, -RZ, R138.H0_H0 ;  /* 0x2000008aff937230 */ /* 0x000fe20000004100 */
[----:B------:R-:W-:Y:S01]  /*6190*/  ISETP.NE.AND P4, PT, R157, 0x1, PT ;  /* 0x000000019d00780c */ /* 0x000fe20003f85270 */
[----:B------:R-:W-:Y:S01]  /*61a0*/  BSSY.RECONVERGENT B1, `(.L_x_20394) ;  /* 0x000005d000017945 */ /* 0x000fe20003800200 */
[----:B------:R-:W-:Y:S02]  /*61b0*/  IMAD.MOV.U32 R158, RZ, RZ, 0x2 ;  /* 0x00000002ff9e7424 */ /* 0x000fe400078e00ff */
[----:B------:R-:W-:Y:S01]  /*61c0*/  FFMA.FTZ R137, R156, R133, 1.1641532182693481445e-10 ;  /* 0x2f0000009c897423 */ /* 0x000fe20000010085 */
[----:B------:R-:W-:-:S04]  /*61d0*/  FMUL.FTZ R147, R147, R0 ;  /* 0x0000000093937220 */ /* 0x000fc80000410000 */
        /* <DEDUP_REMOVED lines=14> */
.L_x_20396:
        /* <DEDUP_REMOVED lines=13> */
.L_x_20398:
[----:B------:R-:W-:Y:S05]  /*6390*/  BSYNC.RECONVERGENT B2 ;  /* 0x0000000000027941 */ /* 0x000fea0003800200 */
.L_x_20397:
        /* <DEDUP_REMOVED lines=61> */
.L_x_20395:
[----:B------:R-:W-:Y:S05]  /*6770*/  BSYNC.RECONVERGENT B1 ;  /* 0x0000000000017941 */ /* 0x000fea0003800200 */
.L_x_20394:
        /* <DEDUP_REMOVED lines=21> */
.L_x_20401:
        /* <DEDUP_REMOVED lines=13> */
.L_x_20403:
[----:B------:R-:W-:Y:S05]  /*69a0*/  BSYNC.RECONVERGENT B2 ;  /* 0x0000000000027941 */ /* 0x000fea0003800200 */
.L_x_20402:
        /* <DEDUP_REMOVED lines=61> */
.L_x_20400:
[----:B------:R-:W-:Y:S05]  /*6d80*/  BSYNC.RECONVERGENT B1 ;  /* 0x0000000000017941 */ /* 0x000fea0003800200 */
.L_x_20399:
        /* <DEDUP_REMOVED lines=21> */
.L_x_20406:
        /* <DEDUP_REMOVED lines=15> */
.L_x_20408:
[----:B------:R-:W-:Y:S05]  /*6fd0*/  BSYNC.RECONVERGENT B2 ;  /* 0x0000000000027941 */ /* 0x000fea0003800200 */
.L_x_20407:
        /* <DEDUP_REMOVED lines=56> */
[----:B------:R-:W-:Y:S02]  /*7360*/  VIADD R145, R2, 0x8ff34781 ;  /* 0x8ff3478102917836 */ /* 0x000fe40000000000 */
[----:B------:R-:W-:Y:S01]  /*7370*/  HFMA2 R147, -RZ, RZ, 0, 0 ;  /* 0x00000000ff937431 */ /* 0x000fe200000001ff */
[----:B------:R-:W-:Y:S01]  /*7380*/  MOV R148, R158 ;  /* 0x0000009e00947202 */ /* 0x000fe20000000f00 */
[----:B------:R-:W-:Y:S01]  /*7390*/  IMAD.MOV.U32 R154, RZ, RZ, R156 ;  /* 0x000000ffff9a7224 */ /* 0x000fe200078e009c */
[----:B------:R-:W-:-:S07]  /*73a0*/  LOP3.LUT R145, R145, R166, R159, 0x96, !PT ;  /* 0x000000a691917212 */ /* 0x000fce00078e969f */
.L_x_20405:
[----:B------:R-:W-:Y:S05]  /*73b0*/  BSYNC.RECONVERGENT B1 ;  /* 0x0000000000017941 */ /* 0x000fea0003800200 */
.L_x_20404:
[----:B------:R-:W-:Y:S01]  /*73c0*/  I2FP.F32.U32 R156, R155 ;  /* 0x0000009b009c7245 */ /* 0x000fe20000201000 */
[----:B------:R-:W-:-:S04]  /*73d0*/  HADD2.F32 R155, -RZ, R139.H1_H1 ;  /* 0x3000008bff9b7230 */ /* 0x000fc80000004100 */
        /* <DEDUP_REMOVED lines=14> */
.L_x_20368:
        /* <DEDUP_REMOVED lines=20> */
[----:B0-----:R-:W-:Y:S02]  /*7600*/  IMAD.MOV.U32 R152, RZ, RZ, R154 ;  /* 0x000000ffff987224 */ /* 0x001fe400078e009a */
[----:B-1----:R-:W-:-:S07]  /*7610*/  VIADD R153, R150, 0x100 ;  /* 0x0000010096997836 */ /* 0x002fce0000000000 */
.L_x_20327:
[----:B------:R-:W-:Y:S05]  /*7620*/  BSYNC.RECONVERGENT B0 ;  /* 0x0000000000007941 */ /* 0x000fea0003800200 */
.L_x_20326:
        /* <DEDUP_REMOVED lines=30> */
.L_x_20414:
        /* <DEDUP_REMOVED lines=13> */
.L_x_20416:
[----:B------:R-:W-:Y:S05]  /*78e0*/  BSYNC.RECONVERGENT B2 ;  /* 0x0000000000027941 */ /* 0x000fea0003800200 */
.L_x_20415:
        /* <DEDUP_REMOVED lines=60> */
.L_x_20413:
[----:B------:R-:W-:Y:S05]  /*7cb0*/  BSYNC.RECONVERGENT B1 ;  /* 0x0000000000017941 */ /* 0x000fea0003800200 */
.L_x_20412:
        /* <DEDUP_REMOVED lines=26> */
.L_x_20419:
        /* <DEDUP_REMOVED lines=13> */
.L_x_20421:
[----:B------:R-:W-:Y:S05]  /*7f30*/  BSYNC.RECONVERGENT B2 ;  /* 0x0000000000027941 */ /* 0x000fea0003800200 */
.L_x_20420:
        /* <DEDUP_REMOVED lines=46> */
[----:B------:R-:W-:Y:S02]  /*8220*/  HFMA2 R147, -RZ, RZ, 0, 0 ;  /* 0x00000000ff937431 */ /* 0x000fe400000001ff */
[----:B------:R-:W-:-:S04]  /*8230*/  IMAD.WIDE.U32 R110, R111, -0x2daee0ad, RZ ;  /* 0xd2511f536f6e7825 */ /* 0x000fc800078e00ff */
[----:B------:R-:W-:-:S04]  /*8240*/  IMAD.WIDE.U32 R164, R109, -0x326172a9, RZ ;  /* 0xcd9e8d576da47825 */ /* 0x000fc800078e00ff */
[----:B------:R-:W-:-:S05]  /*8250*/  VIADD R109, R2, 0xf1bbcdc8 ;  /* 0xf1bbcdc8026d7836 */ /* 0x000fca0000000000 */
[----:B------:R-:W-:Y:S02]  /*8260*/  LOP3.LUT R158, R109, R158, R165, 0x96, !PT ;  /* 0x0000009e6d9e7212 */ /* 0x000fe400078e96a5 */
[----:B------:R-:W-:-:S03]  /*8270*/  IADD3 R109, PT, PT, R3, -0x24c28bd8, RZ ;  /* 0xdb3d7428036d7810 */ /* 0x000fc60007ffe0ff */
[----:B------:R-:W-:Y:S01]  /*8280*/  IMAD.WIDE.U32 R158, R158, -0x2daee0ad, RZ ;  /* 0xd2511f539e9e7825 */ /* 0x000fe200078e00ff */
[----:B------:R-:W-:-:S05]  /*8290*/  LOP3.LUT R109, R109, R146, R111, 0x96, !PT ;  /* 0x000000926d6d7212 */ /* 0x000fca00078e966f */
[----:B------:R-:W-:Y:S01]  /*82a0*/  IMAD.WIDE.U32 R168, R109, -0x326172a9, RZ ;  /* 0xcd9e8d576da87825 */ /* 0x000fe200078e00ff */
[----:B------:R-:W-:-:S03]  /*82b0*/  IADD3 R109, PT, PT, R3, -0x695add53, RZ ;  /* 0x96a522ad036d7810 */ /* 0x000fc60007ffe0ff */
[----:B------:R-:W-:Y:S01]  /*82c0*/  IMAD.MOV.U32 R148, RZ, RZ, R168 ;  /* 0x000000ffff947224 */ /* 0x000fe200078e00a8 */
[----:B------:R-:W-:Y:S02]  /*82d0*/  LOP3.LUT R146, R109, R110, R159, 0x96, !PT ;  /* 0x0000006e6d927212 */ /* 0x000fe400078e969f */
[----:B------:R-:W-:Y:S01]  /*82e0*/  MOV R109, R154 ;  /* 0x0000009a006d7202 */ /* 0x000fe20000000f00 */
[----:B------:R-:W-:Y:S01]  /*82f0*/  IMAD.MOV.U32 R154, RZ, RZ, R158 ;  /* 0x000000ffff9a7224 */ /* 0x000fe200078e009e */
[----:B------:R-:W-:-:S07]  /*8300*/  LOP3.LUT R145, R145, R164, R169, 0x96, !PT ;  /* 0x000000a491917212 */ /* 0x000fce00078e96a9 */
.L_x_20418:
[----:B------:R-:W-:Y:S05]  /*8310*/  BSYNC.RECONVERGENT B1 ;  /* 0x0000000000017941 */ /* 0x000fea0003800200 */
.L_x_20417:
        /* <DEDUP_REMOVED lines=22> */
.L_x_20424:
        /* <DEDUP_REMOVED lines=13> */
.L_x_20426:
[----:B------:R-:W-:Y:S05]  /*8550*/  BSYNC.RECONVERGENT B2 ;  /* 0x0000000000027941 */ /* 0x000fea0003800200 */
.L_x_20425:
        /* <DEDUP_REMOVED lines=61> */
.L_x_20423:
[----:B------:R-:W-:Y:S05]  /*8930*/  BSYNC.RECONVERGENT B1 ;  /* 0x0000000000017941 */ /* 0x000fea0003800200 */
.L_x_20422:
[----:B------:R-:W-:Y:S01]  /*8940*/  I2FP.F32.U32 R111, R110 ;  /* 0x0000006e006f7245 */ /* 0x000fe20000201000 */
[----:B------:R-:W-:Y:S01]  /*8950*/  HADD2.F32 R147, -RZ, R121.H0_H0 ;  /* 0x20000079ff937230 */ /* 0x000fe20000004100 */
        /* <DEDUP_REMOVED lines=20> */
.L_x_20429:
        /* <DEDUP_REMOVED lines=13> */
.L_x_20431:
[----:B------:R-:W-:Y:S05]  /*8b70*/  BSYNC.RECONVERGENT B2 ;  /* 0x0000000000027941 */ /* 0x000fea0003800200 */
.L_x_20430:
        /* <DEDUP_REMOVED lines=50> */
[----:B------:R-:W-:Y:S01]  /*8ea0*/  LOP3.LUT R145, R145, R158, R147, 0x96, !PT ;  /* 0x0000009e91917212 */ /* 0x000fe200078e9693 */
[----:B------:R-:W-:Y:S02]  /*8eb0*/  HFMA2 R147, -RZ, RZ, 0, 0 ;  /* 0x00000000ff937431 */ /* 0x000fe400000001ff */
        /* <DEDUP_REMOVED lines=9> */
.L_x_20428:
[----:B------:R-:W-:Y:S05]  /*8f50*/  BSYNC.RECONVERGENT B1 ;  /* 0x0000000000017941 */ /* 0x000fea0003800200 */
.L_x_20427:
        /* <DEDUP_REMOVED lines=22> */
.L_x_20434:
        /* <DEDUP_REMOVED lines=13> */
.L_x_20436:
[----:B------:R-:W-:Y:S05]  /*9190*/  BSYNC.RECONVERGENT B2 ;  /* 0x0000000000027941 */ /* 0x000fea0003800200 */
.L_x_20435:
        /* <DEDUP_REMOVED lines=61> */
.L_x_20433:
[----:B------:R-:W-:Y:S05]  /*9570*/  BSYNC.RECONVERGENT B1 ;  /* 0x0000000000017941 */ /* 0x000fea0003800200 */
.L_x_20432:
        /* <DEDUP_REMOVED lines=22> */
.L_x_20439:
        /* <DEDUP_REMOVED lines=13> */
.L_x_20441:
[----:B------:R-:W-:Y:S05]  /*97b0*/  BSYNC.RECONVERGENT B2 ;  /* 0x0000000000027941 */ /* 0x000fea0003800200 */
.L_x_20440:
        /* <DEDUP_REMOVED lines=61> */
.L_x_20438:
[----:B------:R-:W-:Y:S05]  /*9b90*/  BSYNC.RECONVERGENT B1 ;  /* 0x0000000000017941 */ /* 0x000fea0003800200 */
.L_x_20437:
        /* <DEDUP_REMOVED lines=22> */
.L_x_20444:
        /* <DEDUP_REMOVED lines=13> */
.L_x_20446:
[----:B------:R-:W-:Y:S05]  /*9dd0*/  BSYNC.RECONVERGENT B2 ;  /* 0x0000000000027941 */ /* 0x000fea0003800200 */
.L_x_20445:
        /* <DEDUP_REMOVED lines=11> */
[----:B------:R-:W-:-:S03]  /*9e90*/  IADD3 R145, PT, PT, R3, 0x76cf5d0a, RZ ;  /* 0x76cf5d0a03917810 */ /* 0x000fc60007ffe0ff */
[----:B------:R-:W-:Y:S01]  /*9ea0*/  IMAD.MOV.U32 R122, RZ, RZ, R154 ;  /* 0x000000ffff7a7224 */ /* 0x000fe200078e009a */
        /* <DEDUP_REMOVED lines=45> */
[----:B------:R-:W-:Y:S01]  /*a180*/  IMAD.MOV.U32 R159, RZ, RZ, RZ ;  /* 0x000000ffff9f7224 */ /* 0x000fe200078e00ff */
[----:B------:R-:W-:Y:S02]  /*a190*/  LOP3.LUT R145, R145, R168, R165, 0x96, !PT ;  /* 0x000000a891917212 */ /* 0x000fe400078e96a5 */
[----:B------:R-:W-:-:S07]  /*a1a0*/  MOV R148, R164 ;  /* 0x000000a400947202 */ /* 0x000fce0000000f00 */
.L_x_20443:
[----:B------:R-:W-:Y:S05]  /*a1b0*/  BSYNC.RECONVERGENT B1 ;  /* 0x0000000000017941 */ /* 0x000fea0003800200 */
.L_x_20442:
        /* <DEDUP_REMOVED lines=22> */
.L_x_20449:
        /* <DEDUP_REMOVED lines=15> */
.L_x_20451:
[----:B------:R-:W-:Y:S05]  /*a410*/  BSYNC.RECONVERGENT B2 ;  /* 0x0000000000027941 */ /* 0x000fea0003800200 */
.L_x_20450:
        /* <DEDUP_REMOVED lines=40> */
[----:B------:R-:W-:Y:S01]  /*a6a0*/  IMAD.WIDE.U32 R164, R157, -0x326172a9, RZ ;  /* 0xcd9e8d579da47825 */ /* 0x000fe200078e00ff */
[----:B------:R-:W-:-:S03]  /*a6b0*/  MOV R157, R154 ;  /* 0x0000009a009d7202 */ /* 0x000fc60000000f00 */
        /* <DEDUP_REMOVED lines=14> */
[----:B------:R-:W-:Y:S02]  /*a7a0*/  HFMA2 R147, -RZ, RZ, 0, 0 ;  /* 0x00000000ff937431 */ /* 0x000fe400000001ff */
[----:B------:R-:W-:Y:S02]  /*a7b0*/  VIADD R145, R2, 0x8ff34781 ;  /* 0x8ff3478102917836 */ /* 0x000fe40000000000 */
[----:B------:R-:W-:Y:S02]  /*a7c0*/  IMAD.MOV.U32 R148, RZ, RZ, R164 ;  /* 0x000000ffff947224 */ /* 0x000fe400078e00a4 */
[----:B------:R-:W-:Y:S01]  /*a7d0*/  IMAD.MOV.U32 R154, RZ, RZ, R158 ;  /* 0x000000ffff9a7224 */ /* 0x000fe200078e009e */
[----:B------:R-:W-:-:S07]  /*a7e0*/  LOP3.LUT R145, R145, R168, R165, 0x96, !PT ;  /* 0x000000a891917212 */ /* 0x000fce00078e96a5 */
.L_x_20448:
[----:B------:R-:W-:Y:S05]  /*a7f0*/  BSYNC.RECONVERGENT B1 ;  /* 0x0000000000017941 */ /* 0x000fea0003800200 */
.L_x_20447:
        /* <DEDUP_REMOVED lines=10> */
.L_x_20411:
        /* <DEDUP_REMOVED lines=16> */
.L_x_20455:
        /* <DEDUP_REMOVED lines=13> */
.L_x_20457:
[----:B------:R-:W-:Y:S05]  /*aa70*/  BSYNC.RECONVERGENT B2 ;  /* 0x0000000000027941 */ /* 0x000fea0003800200 */
.L_x_20456:
        /* <DEDUP_REMOVED lines=60> */
.L_x_20454:
[----:B------:R-:W-:Y:S05]  /*ae40*/  BSYNC.RECONVERGENT B1 ;  /* 0x0000000000017941 */ /* 0x000fea0003800200 */
.L_x_20453:
        /* <DEDUP_REMOVED lines=25> */
.L_x_20460:
        /* <DEDUP_REMOVED lines=13> */
.L_x_20462:
[----:B------:R-:W-:Y:S05]  /*b0b0*/  BSYNC.RECONVERGENT B2 ;  /* 0x0000000000027941 */ /* 0x000fea0003800200 */
.L_x_20461:
        /* <DEDUP_REMOVED lines=61> */
.L_x_20459:
[----:B------:R-:W-:Y:S05]  /*b490*/  BSYNC.RECONVERGENT B1 ;  /* 0x0000000000017941 */ /* 0x000fea0003800200 */
.L_x_20458:
        /* <DEDUP_REMOVED lines=21> */
.L_x_20465:
        /* <DEDUP_REMOVED lines=13> */
.L_x_20467:
[----:B------:R-:W-:Y:S05]  /*b6c0*/  BSYNC.RECONVERGENT B2 ;  /* 0x0000000000027941 */ /* 0x000fea0003800200 */
.L_x_20466:
        /* <DEDUP_REMOVED lines=61> */
.L_x_20464:
[----:B------:R-:W-:Y:S05]  /*baa0*/  BSYNC.RECONVERGENT B1 ;  /* 0x0000000000017941 */ /* 0x000fea0003800200 */
.L_x_20463:
        /* <DEDUP_REMOVED lines=21> */
.L_x_20470:
        /* <DEDUP_REMOVED lines=13> */
.L_x_20472:
[----:B------:R-:W-:Y:S05]  /*bcd0*/  BSYNC.RECONVERGENT B2 ;  /* 0x0000000000027941 */ /* 0x000fea0003800200 */
.L_x_20471:
        /* <DEDUP_REMOVED lines=61> */
.L_x_20469:
[----:B------:R-:W-:Y:S05]  /*c0b0*/  BSYNC.RECONVERGENT B1 ;  /* 0x0000000000017941 */ /* 0x000fea0003800200 */
.L_x_20468:
        /* <DEDUP_REMOVED lines=21> */
.L_x_20475:
        /* <DEDUP_REMOVED lines=13> */
.L_x_20477:
[----:B------:R-:W-:Y:S05]  /*c2e0*/  BSYNC.RECONVERGENT B2 ;  /* 0x0000000000027941 */ /* 0x000fea0003800200 */
.L_x_20476:
        /* <DEDUP_REMOVED lines=61> */
.L_x_20474:
[----:B------:R-:W-:Y:S05]  /*c6c0*/  BSYNC.RECONVERGENT B1 ;  /* 0x0000000000017941 */ /* 0x000fea0003800200 */
.L_x_20473:
        /* <DEDUP_REMOVED lines=21> */
.L_x_20480:
        /* <DEDUP_REMOVED lines=13> */
.L_x_20482:
[----:B------:R-:W-:Y:S05]  /*c8f0*/  BSYNC.RECONVERGENT B2 ;  /* 0x0000000000027941 */ /* 0x000fea0003800200 */
.L_x_20481:
        /* <DEDUP_REMOVED lines=61> */
.L_x_20479:
[----:B------:R-:W-:Y:S05]  /*ccd0*/  BSYNC.RECONVERGENT B1 ;  /* 0x0000000000017941 */ /* 0x000fea0003800200 */
.L_x_20478:
        /* <DEDUP_REMOVED lines=21> */
.L_x_20485:
        /* <DEDUP_REMOVED lines=13> */
.L_x_20487:
[----:B------:R-:W-:Y:S05]  /*cf00*/  BSYNC.RECONVERGENT B2 ;  /* 0x0000000000027941 */ /* 0x000fea0003800200 */
.L_x_20486:
        /* <DEDUP_REMOVED lines=61> */
.L_x_20484:
[----:B------:R-:W-:Y:S05]  /*d2e0*/  BSYNC.RECONVERGENT B1 ;  /* 0x0000000000017941 */ /* 0x000fea0003800200 */
.L_x_20483:
[----:B------:R-:W-:Y:S01]  /*d2f0*/  I2FP.F32.U32 R156, R147 ;  /* 0x00000093009c7245 */ /* 0x000fe20000201000 */
[----:B------:R-:W-:Y:S01]  /*d300*/  HADD2.F32 R157, -RZ, R123.H0_H0 ;  /* 0x2000007bff9d7230 */ /* 0x000fe20000004100 */
[----:B------:R-:W-:Y:S01]  /*d310*/  ISETP.NE.AND P6, PT, R159, 0x1, PT ;  /* 0x000000019f00780c */ /* 0x000fe20003fc5270 */
[----:B------:R-:W-:Y:S02]  /*d320*/  BSSY.RECONVERGENT B1, `(.L_x_20488) ;  /* 0x000005f000017945 */ /* 0x000fe40003800200 */
[----:B------:R-:W-:Y:S01]  /*d330*/  FFMA.FTZ R147, R156, R109, 1.1641532182693481445e-10 ;  /* 0x2f0000009c937423 */ /* 0x000fe2000001006d */
[----:B------:R-:W-:Y:S01]  /*d340*/  FMUL.FTZ R157, R157, R0 ;  /* 0x000000009d9d7220 */ /* 0x000fe20000410000 */
[----:B------:R-:W-:-:S03]  /*d350*/  MOV R156, R148 ;  /* 0x00000094009c7202 */ /* 0x000fc60000000f00 */
[----:B------:R-:W-:Y:S01]  /*d360*/  FMUL.FTZ R157, R157, R108 ;  /* 0x0000006c9d9d7220 */ /* 0x000fe20000410000 */
[----:B------:R-:W-:Y:S01]  /*d370*/  FSETP.GTU.FTZ.AND P5, PT, R147, R110, PT ;  /* 0x0000006e9300720b */ /* 0x000fe20003fbc000 */
[----:B------:R-:W-:-:S03]  /*d380*/  IMAD.MOV.U32 R147, RZ, RZ, 0x2 ;  /* 0x00000002ff937424 */ /* 0x000fc600078e00ff */
        /* <DEDUP_REMOVED lines=11> */
.L_x_20490:
        /* <DEDUP_REMOVED lines=15> */
.L_x_20492:
[----:B------:R-:W-:Y:S05]  /*d530*/  BSYNC.RECONVERGENT B2 ;  /* 0x0000000000027941 */ /* 0x000fea0003800200 */
.L_x_20491:
        /* <DEDUP_REMOVED lines=61> */
.L_x_20489:
[----:B------:R-:W-:Y:S05]  /*d910*/  BSYNC.RECONVERGENT B1 ;  /* 0x0000000000017941 */ /* 0x000fea0003800200 */
.L_x_20488:
        /* <DEDUP_REMOVED lines=16> */
.L_x_20452:
        /* <DEDUP_REMOVED lines=9> */
[----:B------:R-:W-:Y:S02]  /*dab0*/  ISETP.NE.AND P6, PT, R167, RZ, PT ;  /* 0x000000ffa700720c */ /* 0x000fe40003fc5270 */
[----:B------:R-:W-:Y:S02]  /*dac0*/  LOP3.LUT R152, R152, R158, R155, 0xfe, !PT ;  /* 0x0000009e98987212 */ /* 0x000fe400078efe9b */
[----:B------:R-:W-:Y:S02]  /*dad0*/  SEL R158, RZ, 0x1, !P3 ;  /* 0x00000001ff9e7807 */ /* 0x000fe40005800000 */
[----:B------:R-:W-:Y:S02]  /*dae0*/  SEL R155, RZ, 0x1, !P6 ;  /* 0x00000001ff9b7807 */ /* 0x000fe40007000000 */
[----:B------:R-:W-:Y:S01]  /*daf0*/  LOP3.LUT R159, R159, R158, RZ, 0xfc, !PT ;  /* 0x0000009e9f9f7212 */ /* 0x000fe200078efcff */
[----:B0-----:R-:W-:Y:S01]  /*db00*/  IMAD.WIDE.U32 R156, R153, 0x20, R156 ;  /* 0x00000020999c7825 */ /* 0x001fe200078e009c */
[----:B------:R-:W-:-:S02]  /*db10*/  LOP3.LUT R158, R152, R155, RZ, 0xfc, !PT ;  /* 0x0000009b989e7212 */ /* 0x000fc400078efcff */
[----:B------:R-:W-:Y:S02]  /*db20*/  MOV R152, R154 ;  /* 0x0000009a00987202 */ /* 0x000fe40000000f00 */
[----:B------:R-:W-:Y:S04]  /*db30*/  STG.E.128 desc[UR6][R156.64], R108 ;  /* 0x0000006c9c007986 */ /* 0x000fe8000c101d06 */
[----:B------:R1:W-:Y:S02]  /*db40*/  STG.E.128 desc[UR6][R156.64+0x10], R120 ;  /* 0x000010789c007986 */ /* 0x0003e4000c101d06 */
[----:B-1----:R-:W-:-:S04]  /*db50*/  IMAD.WIDE.U32 R156, R153, 0x8, R164 ;  /* 0x00000008999c7825 */ /* 0x002fc800078e00a4 */
[----:B------:R-:W-:Y:S01]  /*db60*/  VIADD R153, R153, 0x100 ;  /* 0x0000010099997836 */ /* 0x000fe20000000000 */
[----:B------:R0:W-:Y:S06]  /*db70*/  STG.E.64 desc[UR6][R156.64], R158 ;  /* 0x0000009e9c007986 */ /* 0x0001ec000c101b06 */
.L_x_20410:
[----:B------:R-:W-:Y:S05]  /*db80*/  BSYNC.RECONVERGENT B0 ;  /* 0x0000000000007941 */ /* 0x000fea0003800200 */
.L_x_20409:
        /* <DEDUP_REMOVED lines=30> */
.L_x_20498:
        /* <DEDUP_REMOVED lines=13> */
.L_x_20500:
[----:B------:R-:W-:Y:S05]  /*de40*/  BSYNC.RECONVERGENT B2 ;  /* 0x0000000000027941 */ /* 0x000fea0003800200 */
.L_x_20499:
        /* <DEDUP_REMOVED lines=60> */
.L_x_20497:
[----:B------:R-:W-:Y:S05]  /*e210*/  BSYNC.RECONVERGENT B1 ;  /* 0x0000000000017941 */ /* 0x000fea0003800200 */
.L_x_20496:
[----:B------:R-:W1:Y:S01]  /*e220*/  LDC R155, c[0x0][0x408] ;  /* 0x00010200ff9b7b82 */ /* 0x000e620000000800 */
[----:B------:R-:W-:Y:S01]  /*e230*/  I2FP.F32.U32 R113, R112 ;  /* 0x0000007000717245 */ /* 0x000fe20000201000 */
[----:B-----5:R-:W-:Y:S01]  /*e240*/  HADD2.F32 R115, -RZ, R124.H0_H0 ;  /* 0x2000007cff737230 */ /* 0x020fe20000004100 */
[----:B------:R-:W-:Y:S01]  /*e250*/  ISETP.NE.AND P1, PT, R114, 0x1, PT ;  /* 0x000000017200780c */ /* 0x000fe20003f25270 */
[----:B0-----:R-:W-:Y:S01]  /*e260*/  IMAD.MOV.U32 R156, RZ, RZ, 0x2f800000 ;  /* 0x2f800000ff9c7424 */ /* 0x001fe200078e00ff */
[----:B------:R-:W-:Y:S01]  /*e270*/  BSSY.RECONVERGENT B1, `(.L_x_20501) ;  /* 0x0000060000017945 */ /* 0x000fe20003800200 */
[----:B------:R-:W-:Y:S02]  /*e280*/  HFMA2 R147, -RZ, RZ, 0, 1.1920928955078125e-07 ;  /* 0x00000002ff937431 */ /* 0x000fe400000001ff */
[----:B------:R-:W-:Y:S01]  /*e290*/  FMUL.FTZ R112, R115, R0 ;  /* 0x0000000073707220 */ /* 0x000fe20000410000 */
[----:B------:R-:W0:Y:S01]  /*e2a0*/  LDC R152, c[0x0][0x404] ;  /* 0x00010100ff987b82 */ /* 0x000e220000000800 */
[----:B------:R-:W-:-:S02]  /*e2b0*/  FFMA.FTZ R113, R113, R156, 1.1641532182693481445e-10 ;  /* 0x2f00000071717423 */ /* 0x000fc4000001009c */
[----:B-1----:R-:W-:-:S03]  /*e2c0*/  FMUL.FTZ R112, R112, R155 ;  /* 0x0000009b70707220 */ /* 0x002fc60000410000 */
[----:B0-----:R-:W-:-:S04]  /*e2d0*/  FSETP.GTU.FTZ.AND P0, PT, R113, R152, PT ;  /* 0x000000987100720b */ /* 0x001fc80003f1c000 */
        /* <DEDUP_REMOVED lines=14> */
.L_x_20503:
        /* <DEDUP_REMOVED lines=13> */
.L_x_20505:
[----:B------:R-:W-:Y:S05]  /*e490*/  BSYNC.RECONVERGENT B2 ;  /* 0x0000000000027941 */ /* 0x000fea0003800200 */
.L_x_20504:
        /* <DEDUP_REMOVED lines=61> */
.L_x_20502:
[----:B------:R-:W-:Y:S05]  /*e870*/  BSYNC.RECONVERGENT B1 ;  /* 0x0000000000017941 */ /* 0x000fea0003800200 */
.L_x_20501:
        /* <DEDUP_REMOVED lines=22> */
.L_x_20508:
        /* <DEDUP_REMOVED lines=13> */
.L_x_20510:
[----:B------:R-:W-:Y:S05]  /*eab0*/  BSYNC.RECONVERGENT B2 ;  /* 0x0000000000027941 */ /* 0x000fea0003800200 */
.L_x_20509:
        /* <DEDUP_REMOVED lines=61> */
.L_x_20507:
[----:B------:R-:W-:Y:S05]  /*ee90*/  BSYNC.RECONVERGENT B1 ;  /* 0x0000000000017941 */ /* 0x000fea0003800200 */
.L_x_20506:
        /* <DEDUP_REMOVED lines=22> */
.L_x_20513:
        /* <DEDUP_REMOVED lines=13> */
.L_x_20515:
[----:B------:R-:W-:Y:S05]  /*f0d0*/  BSYNC.RECONVERGENT B2 ;  /* 0x0000000000027941 */ /* 0x000fea0003800200 */
.L_x_20514:
        /* <DEDUP_REMOVED lines=61> */
.L_x_20512:
[----:B------:R-:W-:Y:S05]  /*f4b0*/  BSYNC.RECONVERGENT B1 ;  /* 0x0000000000017941 */ /* 0x000fea0003800200 */
.L_x_20511:
        /* <DEDUP_REMOVED lines=22> */
.L_x_20518:
        /* <DEDUP_REMOVED lines=13> */
.L_x_20520:
[----:B------:R-:W-:Y:S05]  /*f6f0*/  BSYNC.RECONVERGENT B2 ;  /* 0x0000000000027941 */ /* 0x000fea0003800200 */
.L_x_20519:
        /* <DEDUP_REMOVED lines=61> */
.L_x_20517:
[----:B------:R-:W-:Y:S05]  /*fad0*/  BSYNC.RECONVERGENT B1 ;  /* 0x0000000000017941 */ /* 0x000fea0003800200 */
.L_x_20516:
        /* <DEDUP_REMOVED lines=22> */
.L_x_20523:
        /* <DEDUP_REMOVED lines=13> */
.L_x_20525:
[----:B------:R-:W-:Y:S05]  /*fd10*/  BSYNC.RECONVERGENT B2 ;  /* 0x0000000000027941 */ /* 0x000fea0003800200 */
.L_x_20524:
        /* <DEDUP_REMOVED lines=61> */
.L_x_20522:
[----:B------:R-:W-:Y:S05]  /*100f0*/  BSYNC.RECONVERGENT B1 ;  /* 0x0000000000017941 */ /* 0x000fea0003800200 */
.L_x_20521:
        /* <DEDUP_REMOVED lines=22> */
.L_x_20528:
        /* <DEDUP_REMOVED lines=13> */
.L_x_20530:
[----:B------:R-:W-:Y:S05]  /*10330*/  BSYNC.RECONVERGENT B2 ;  /* 0x0000000000027941 */ /* 0x000fea0003800200 */
.L_x_20529:
        /* <DEDUP_REMOVED lines=61> */
.L_x_20527:
[----:B------:R-:W-:Y:S05]  /*10710*/  BSYNC.RECONVERGENT B1 ;  /* 0x0000000000017941 */ /* 0x000fea0003800200 */
.L_x_20526:
        /* <DEDUP_REMOVED lines=22> */
.L_x_20533:
        /* <DEDUP_REMOVED lines=15> */
.L_x_20535:
[----:B------:R-:W-:Y:S05]  /*10970*/  BSYNC.RECONVERGENT B2 ;  /* 0x0000000000027941 */ /* 0x000fea0003800200 */
.L_x_20534:
        /* <DEDUP_REMOVED lines=61> */
.L_x_20532:
[----:B------:R-:W-:Y:S05]  /*10d50*/  BSYNC.RECONVERGENT B1 ;  /* 0x0000000000017941 */ /* 0x000fea0003800200 */
.L_x_20531:
        /* <DEDUP_REMOVED lines=10> */
.L_x_20495:
        /* <DEDUP_REMOVED lines=16> */
.L_x_20539:
        /* <DEDUP_REMOVED lines=13> */
.L_x_20541:
[----:B------:R-:W-:Y:S05]  /*10fd0*/  BSYNC.RECONVERGENT B2 ;  /* 0x0000000000027941 */ /* 0x000fea0003800200 */
.L_x_20540:
        /* <DEDUP_REMOVED lines=60> */
.L_x_20538:
[----:B------:R-:W-:Y:S05]  /*113a0*/  BSYNC.RECONVERGENT B1 ;  /* 0x0000000000017941 */ /* 0x000fea0003800200 */
.L_x_20537:
[----:B------:R-:W1:Y:S01]  /*113b0*/  LDC R114, c[0x0][0x404] ;  /* 0x00010100ff727b82 */ /* 0x000e620000000800 */
[----:B------:R-:W-:Y:S01]  /*113c0*/  I2FP.F32.U32 R152, R113 ;  /* 0x0000007100987245 */ /* 0x000fe20000201000 */
[----:B------:R-:W-:Y:S01]  /*113d0*/  HFMA2 R113, -RZ, RZ, 0.1171875, 0 ;  /* 0x2f800000ff717431 */ /* 0x000fe200000001ff */
[----:B------:R-:W-:Y:S01]  /*113e0*/  ISETP.NE.AND P1, PT, R155, 0x1, PT ;  /* 0x000000019b00780c */ /* 0x000fe20003f25270 */
[----:B-----5:R-:W-:Y:S01]  /*113f0*/  HADD2.F32 R147, -RZ, R124.H0_H0 ;  /* 0x2000007cff937230 */ /* 0x020fe20000004100 */
[----:B------:R-:W-:Y:S01]  /*11400*/  BSSY.RECONVERGENT B1, `(.L_x_20542) ;  /* 0x000005f000017945 */ /* 0x000fe20003800200 */
[----:B0-----:R-:W-:Y:S02]  /*11410*/  IMAD.MOV.U32 R156, RZ, RZ, 0x2 ;  /* 0x00000002ff9c7424 */ /* 0x001fe400078e00ff */
[----:B------:R-:W0:Y:S01]  /*11420*/  LDC R112, c[0x0][0x408] ;  /* 0x00010200ff707b82 */ /* 0x000e220000000800 */
[----:B------:R-:W-:Y:S01]  /*11430*/  FMUL.FTZ R147, R147, R0 ;  /* 0x0000000093937220 */ /* 0x000fe20000410000 */
[----:B------:R-:W-:-:S05]  /*11440*/  FFMA.FTZ R115, R152, R113, 1.1641532182693481445e-10 ;  /* 0x2f00000098737423 */ /* 0x000fca0000010071 */
[----:B-1----:R-:W-:-:S04]  /*11450*/  FSETP.GTU.FTZ.AND P0, PT, R115, R114, PT ;  /* 0x000000727300720b */ /* 0x002fc80003f1c000 */
[----:B------:R-:W-:Y:S01]  /*11460*/  PLOP3.LUT P2, PT, P0, PT, PT, 0x8, 0x80 ;  /* 0x000000000080781c */ /* 0x000fe2000074e170 */
[----:B0-----:R-:W-:-:S03]  /*11470*/  FMUL.FTZ R115, R147, R112 ;  /* 0x0000007093737220 */ /* 0x001fc60000410000 */
        /* <DEDUP_REMOVED lines=12> */
.L_x_20544:
        /* <DEDUP_REMOVED lines=13> */
.L_x_20546:
[----:B------:R-:W-:Y:S05]  /*11610*/  BSYNC.RECONVERGENT B2 ;  /* 0x0000000000027941 */ /* 0x000fea0003800200 */
.L_x_20545:
        /* <DEDUP_REMOVED lines=61> */
.L_x_20543:
[----:B------:R-:W-:Y:S05]  /*119f0*/  BSYNC.RECONVERGENT B1 ;  /* 0x0000000000017941 */ /* 0x000fea0003800200 */
.L_x_20542:
        /* <DEDUP_REMOVED lines=21> */
.L_x_20549:
        /* <DEDUP_REMOVED lines=13> */
.L_x_20551:
[----:B------:R-:W-:Y:S05]  /*11c20*/  BSYNC.RECONVERGENT B2 ;  /* 0x0000000000027941 */ /* 0x000fea0003800200 */
.L_x_20550:
        /* <DEDUP_REMOVED lines=61> */
.L_x_20548:
[----:B------:R-:W-:Y:S05]  /*12000*/  BSYNC.RECONVERGENT B1 ;  /* 0x0000000000017941 */ /* 0x000fea0003800200 */
.L_x_20547:
        /* <DEDUP_REMOVED lines=21> */
.L_x_20554:
        /* <DEDUP_REMOVED lines=13> */
.L_x_20556:
[----:B------:R-:W-:Y:S05]  /*12230*/  BSYNC.RECONVERGENT B2 ;  /* 0x0000000000027941 */ /* 0x000fea0003800200 */
.L_x_20555:
        /* <DEDUP_REMOVED lines=61> */
.L_x_20553:
[----:B------:R-:W-:Y:S05]  /*12610*/  BSYNC.RECONVERGENT B1 ;  /* 0x0000000000017941 */ /* 0x000fea0003800200 */
.L_x_20552:
        /* <DEDUP_REMOVED lines=21> */
.L_x_20559:
        /* <DEDUP_REMOVED lines=13> */
.L_x_20561:
[----:B------:R-:W-:Y:S05]  /*12840*/  BSYNC.RECONVERGENT B2 ;  /* 0x0000000000027941 */ /* 0x000fea0003800200 */
.L_x_20560:
        /* <DEDUP_REMOVED lines=61> */
.L_x_20558:
[----:B------:R-:W-:Y:S05]  /*12c20*/  BSYNC.RECONVERGENT B1 ;  /* 0x0000000000017941 */ /* 0x000fea0003800200 */
.L_x_20557:
        /* <DEDUP_REMOVED lines=21> */
.L_x_20564:
        /* <DEDUP_REMOVED lines=13> */
.L_x_20566:
[----:B------:R-:W-:Y:S05]  /*12e50*/  BSYNC.RECONVERGENT B2 ;  /* 0x0000000000027941 */ /* 0x000fea0003800200 */
.L_x_20565:
        /* <DEDUP_REMOVED lines=61> */
.L_x_20563:
[----:B------:R-:W-:Y:S05]  /*13230*/  BSYNC.RECONVERGENT B1 ;  /* 0x0000000000017941 */ /* 0x000fea0003800200 */
.L_x_20562:
        /* <DEDUP_REMOVED lines=21> */
.L_x_20569:
        /* <DEDUP_REMOVED lines=13> */
.L_x_20571:
[----:B------:R-:W-:Y:S05]  /*13460*/  BSYNC.RECONVERGENT B2 ;  /* 0x0000000000027941 */ /* 0x000fea0003800200 */
.L_x_20570:
        /* <DEDUP_REMOVED lines=61> */
.L_x_20568:
[----:B------:R-:W-:Y:S05]  /*13840*/  BSYNC.RECONVERGENT B1 ;  /* 0x0000000000017941 */ /* 0x000fea0003800200 */
.L_x_20567:
        /* <DEDUP_REMOVED lines=21> */
.L_x_20574:
        /* <DEDUP_REMOVED lines=15> */
.L_x_20576:
[----:B------:R-:W-:Y:S05]  /*13a90*/  BSYNC.RECONVERGENT B2 ;  /* 0x0000000000027941 */ /* 0x000fea0003800200 */
.L_x_20575:
        /* <DEDUP_REMOVED lines=61> */
.L_x_20573:
[----:B------:R-:W-:Y:S05]  /*13e70*/  BSYNC.RECONVERGENT B1 ;  /* 0x0000000000017941 */ /* 0x000fea0003800200 */
.L_x_20572:
        /* <DEDUP_REMOVED lines=16> */
.L_x_20536:
[----:B------:R-:W0:Y:S01]  /*13f80*/  LDC.64 R156, c[0x0][0x3a8] ;  /* 0x0000ea00ff9c7b82 */ /* 0x000e220000000a00 */
[----:B------:R-:W-:Y:S02]  /*13f90*/  SEL R164, RZ, 0x1000000, !P6 ;  /* 0x01000000ffa47807 */ /* 0x000fe40007000000 */
[----:B------:R-:W-:Y:S02]  /*13fa0*/  SEL R165, RZ, 0x10000, !P5 ;  /* 0x00010000ffa57807 */ /* 0x000fe40006800000 */
[----:B------:R-:W-:Y:S02]  /*13fb0*/  SEL R152, RZ, 0x100, !P4 ;  /* 0x00000100ff987807 */ /* 0x000fe40006000000 */
[----:B------:R-:W-:Y:S02]  /*13fc0*/  SEL R155, RZ, 0x10000, !P1 ;  /* 0x00010000ff9b7807 */ /* 0x000fe40004800000 */
[----:B------:R-:W-:Y:S01]  /*13fd0*/  ISETP.NE.AND P6, PT, R170, RZ, PT ;  /* 0x000000ffaa00720c */ /* 0x000fe20003fc5270 */
        /* <DEDUP_REMOVED lines=16> */
.L_x_20494:
[----:B------:R-:W-:Y:S05]  /*140e0*/  BSYNC.RECONVERGENT B0 ;  /* 0x0000000000007941 */ /* 0x000fea0003800200 */
.L_x_20493:
        /* <DEDUP_REMOVED lines=29> */
.L_x_20582:
        /* <DEDUP_REMOVED lines=13> */
.L_x_20584:
[----:B------:R-:W-:Y:S05]  /*14390*/  BSYNC.RECONVERGENT B2 ;  /* 0x0000000000027941 */ /* 0x000fea0003800200 */
.L_x_20583:
        /* <DEDUP_REMOVED lines=60> */
.L_x_20581:
[----:B------:R-:W-:Y:S05]  /*14760*/  BSYNC.RECONVERGENT B1 ;  /* 0x0000000000017941 */ /* 0x000fea0003800200 */
.L_x_20580:
[----:B------:R-:W2:Y:S01]  /*14770*/  LDC R155, c[0x0][0x408] ;  /* 0x00010200ff9b7b82 */ /* 0x000ea20000000800 */
[----:B------:R-:W-:Y:S01]  /*14780*/  I2FP.F32.U32 R117, R116 ;  /* 0x0000007400757245 */ /* 0x000fe20000201000 */
[----:B-----5:R-:W-:Y:S01]  /*14790*/  HADD2.F32 R119, -RZ, R128.H0_H0 ;  /* 0x20000080ff777230 */ /* 0x020fe20000004100 */
[----:B------:R-:W-:Y:S01]  /*147a0*/  ISETP.NE.AND P1, PT, R118, 0x1, PT ;  /* 0x000000017600780c */ /* 0x000fe20003f25270 */
[----:B01----:R-:W-:Y:S01]  /*147b0*/  IMAD.MOV.U32 R156, RZ, RZ, 0x2f800000 ;  /* 0x2f800000ff9c7424 */ /* 0x003fe200078e00ff */
[----:B------:R-:W-:Y:S01]  /*147c0*/  BSSY.RECONVERGENT B1, `(.L_x_20585) ;  /* 0x0000060000017945 */ /* 0x000fe20003800200 */
[----:B------:R-:W-:Y:S02]  /*147d0*/  HFMA2 R147, -RZ, RZ, 0, 1.1920928955078125e-07 ;  /* 0x00000002ff937431 */ /* 0x000fe400000001ff */
[----:B------:R-:W-:Y:S01]  /*147e0*/  FMUL.FTZ R116, R119, R0 ;  /* 0x0000000077747220 */ /* 0x000fe20000410000 */
[----:B------:R-:W0:Y:S01]  /*147f0*/  LDC R152, c[0x0][0x404] ;  /* 0x00010100ff987b82 */ /* 0x000e220000000800 */
[----:B------:R-:W-:-:S02]  /*14800*/  FFMA.FTZ R117, R117, R156, 1.1641532182693481445e-10 ;  /* 0x2f00000075757423 */ /* 0x000fc4000001009c */
[----:B--2---:R-:W-:-:S03]  /*14810*/  FMUL.FTZ R116, R116, R155 ;  /* 0x0000009b74747220 */ /* 0x004fc60000410000 */
        /* <DEDUP_REMOVED lines=15> */
.L_x_20587:
        /* <DEDUP_REMOVED lines=13> */
.L_x_20589:
[----:B------:R-:W-:Y:S05]  /*149e0*/  BSYNC.RECONVERGENT B2 ;  /* 0x0000000000027941 */ /* 0x000fea0003800200 */
.L_x_20588:
        /* <DEDUP_REMOVED lines=61> */
.L_x_20586:
[----:B------:R-:W-:Y:S05]  /*14dc0*/  BSYNC.RECONVERGENT B1 ;  /* 0x0000000000017941 */ /* 0x000fea0003800200 */
.L_x_20585:
[----:B------:R-:W-:Y:S01]  /*14dd0*/  I2FP.F32.U32 R117, R117 ;  /* 0x0000007500757245 */ /* 0x000fe20000201000 */
[----:B------:R-:W-:Y:S01]  /*14de0*/  HADD2.F32 R119, -RZ, R128.H1_H1 ;  /* 0x30000080ff777230 */ /* 0x000fe20000004100 */
        /* <DEDUP_REMOVED lines=21> */
.L_x_20592:
        /* <DEDUP_REMOVED lines=13> */
.L_x_20594:
[----:B------:R-:W-:Y:S05]  /*15010*/  BSYNC.RECONVERGENT B2 ;  /* 0x0000000000027941 */ /* 0x000fea0003800200 */
.L_x_20593:
        /* <DEDUP_REMOVED lines=61> */
.L_x_20591:
[----:B------:R-:W-:Y:S05]  /*153f0*/  BSYNC.RECONVERGENT B1 ;  /* 0x0000000000017941 */ /* 0x000fea0003800200 */
.L_x_20590:
        /* <DEDUP_REMOVED lines=22> */
.L_x_20597:
        /* <DEDUP_REMOVED lines=13> */
.L_x_20599:
[----:B------:R-:W-:Y:S05]  /*15630*/  BSYNC.RECONVERGENT B2 ;  /* 0x0000000000027941 */ /* 0x000fea0003800200 */
.L_x_20598:
        /* <DEDUP_REMOVED lines=61> */
.L_x_20596:
[----:B------:R-:W-:Y:S05]  /*15a10*/  BSYNC.RECONVERGENT B1 ;  /* 0x0000000000017941 */ /* 0x000fea0003800200 */
.L_x_20595:
        /* <DEDUP_REMOVED lines=22> */
.L_x_20602:
        /* <DEDUP_REMOVED lines=13> */
.L_x_20604:
[----:B------:R-:W-:Y:S05]  /*15c50*/  BSYNC.RECONVERGENT B2 ;  /* 0x0000000000027941 */ /* 0x000fea0003800200 */
.L_x_20603:
        /* <DEDUP_REMOVED lines=61> */
.L_x_20601:
[----:B------:R-:W-:Y:S05]  /*16030*/  BSYNC.RECONVERGENT B1 ;  /* 0x0000000000017941 */ /* 0x000fea0003800200 */
.L_x_20600:
        /* <DEDUP_REMOVED lines=22> */
.L_x_20607:
        /* <DEDUP_REMOVED lines=13> */
.L_x_20609:
[----:B------:R-:W-:Y:S05]  /*16270*/  BSYNC.RECONVERGENT B2 ;  /* 0x0000000000027941 */ /* 0x000fea0003800200 */
.L_x_20608:
        /* <DEDUP_REMOVED lines=61> */
.L_x_20606:
[----:B------:R-:W-:Y:S05]  /*16650*/  BSYNC.RECONVERGENT B1 ;  /* 0x0000000000017941 */ /* 0x000fea0003800200 */
.L_x_20605:
        /* <DEDUP_REMOVED lines=22> */
.L_x_20612:
        /* <DEDUP_REMOVED lines=13> */
.L_x_20614:
[----:B------:R-:W-:Y:S05]  /*16890*/  BSYNC.RECONVERGENT B2 ;  /* 0x0000000000027941 */ /* 0x000fea0003800200 */
.L_x_20613:
        /* <DEDUP_REMOVED lines=61> */
.L_x_20611:
[----:B------:R-:W-:Y:S05]  /*16c70*/  BSYNC.RECONVERGENT B1 ;  /* 0x0000000000017941 */ /* 0x000fea0003800200 */
.L_x_20610:
        /* <DEDUP_REMOVED lines=22> */
.L_x_20617:
        /* <DEDUP_REMOVED lines=15> */
.L_x_20619:
[----:B------:R-:W-:Y:S05]  /*16ed0*/  BSYNC.RECONVERGENT B2 ;  /* 0x0000000000027941 */ /* 0x000fea0003800200 */
.L_x_20618:
        /* <DEDUP_REMOVED lines=61> */
.L_x_20616:
[----:B------:R-:W-:Y:S05]  /*172b0*/  BSYNC.RECONVERGENT B1 ;  /* 0x0000000000017941 */ /* 0x000fea0003800200 */
.L_x_20615:
        /* <DEDUP_REMOVED lines=10> */
.L_x_20579:
        /* <DEDUP_REMOVED lines=16> */
.L_x_20623:
        /* <DEDUP_REMOVED lines=13> */
.L_x_20625:
[----:B------:R-:W-:Y:S05]  /*17530*/  BSYNC.RECONVERGENT B2 ;  /* 0x0000000000027941 */ /* 0x000fea0003800200 */
.L_x_20624:
        /* <DEDUP_REMOVED lines=60> */
.L_x_20622:
[----:B------:R-:W-:Y:S05]  /*17900*/  BSYNC.RECONVERGENT B1 ;  /* 0x0000000000017941 */ /* 0x000fea0003800200 */
.L_x_20621:
[----:B------:R-:W2:Y:S01]  /*17910*/  LDC R118, c[0x0][0x404] ;  /* 0x00010100ff767b82 */ /* 0x000ea20000000800 */
[----:B------:R-:W-:Y:S01]  /*17920*/  I2FP.F32.U32 R152, R117 ;  /* 0x0000007500987245 */ /* 0x000fe20000201000 */
[----:B------:R-:W-:Y:S02]  /*17930*/  HFMA2 R117, -RZ, RZ, 0.1171875, 0 ;  /* 0x2f800000ff757431 */ /* 0x000fe400000001ff */
[----:B-----5:R-:W-:Y:S01]  /*17940*/  HADD2.F32 R147, -RZ, R128.H0_H0 ;  /* 0x20000080ff937230 */ /* 0x020fe20000004100 */
[----:B------:R-:W-:Y:S01]  /*17950*/  ISETP.NE.AND P1, PT, R155, 0x1, PT ;  /* 0x000000019b00780c */ /* 0x000fe20003f25270 */
[----:B------:R-:W-:Y:S01]  /*17960*/  BSSY.RECONVERGENT B1, `(.L_x_20626) ;  /* 0x000005f000017945 */ /* 0x000fe20003800200 */
[----:B01----:R-:W-:Y:S01]  /*17970*/  IMAD.MOV.U32 R156, RZ, RZ, 0x2 ;  /* 0x00000002ff9c7424 */ /* 0x003fe200078e00ff */
[----:B------:R-:W0:Y:S01]  /*17980*/  LDC R116, c[0x0][0x408] ;  /* 0x00010200ff747b82 */ /* 0x000e220000000800 */
[----:B------:R-:W-:Y:S01]  /*17990*/  FMUL.FTZ R147, R147, R0 ;  /* 0x0000000093937220 */ /* 0x000fe20000410000 */
[----:B------:R-:W-:-:S05]  /*179a0*/  FFMA.FTZ R119, R152, R117, 1.1641532182693481445e-10 ;  /* 0x2f00000098777423 */ /* 0x000fca0000010075 */
[----:B--2---:R-:W-:Y:S01]  /*179b0*/  FSETP.GTU.FTZ.AND P2, PT, R119, R118, PT ;  /* 0x000000767700720b */ /* 0x004fe20003f5c000 */
[----:B0-----:R-:W-:Y:S01]  /*179c0*/  FMUL.FTZ R119, R147, R116 ;  /* 0x0000007493777220 */ /* 0x001fe20000410000 */
        /* <DEDUP_REMOVED lines=13> */
.L_x_20628:
        /* <DEDUP_REMOVED lines=13> */
.L_x_20630:
[----:B------:R-:W-:Y:S05]  /*17b70*/  BSYNC.RECONVERGENT B2 ;  /* 0x0000000000027941 */ /* 0x000fea0003800200 */
.L_x_20629:
        /* <DEDUP_REMOVED lines=61> */
.L_x_20627:
[----:B------:R-:W-:Y:S05]  /*17f50*/  BSYNC.RECONVERGENT B1 ;  /* 0x0000000000017941 */ /* 0x000fea0003800200 */
.L_x_20626:
        /* <DEDUP_REMOVED lines=22> */
.L_x_20633:
        /* <DEDUP_REMOVED lines=13> */
.L_x_20635:
[----:B------:R-:W-:Y:S05]  /*18190*/  BSYNC.RECONVERGENT B2 ;  /* 0x0000000000027941 */ /* 0x000fea0003800200 */
.L_x_20634:
        /* <DEDUP_REMOVED lines=61> */
.L_x_20632:
[----:B------:R-:W-:Y:S05]  /*18570*/  BSYNC.RECONVERGENT B1 ;  /* 0x0000000000017941 */ /* 0x000fea0003800200 */
.L_x_20631:
        /* <DEDUP_REMOVED lines=21> */
.L_x_20638:
        /* <DEDUP_REMOVED lines=13> */
.L_x_20640:
[----:B------:R-:W-:Y:S05]  /*187a0*/  BSYNC.RECONVERGENT B2 ;  /* 0x0000000000027941 */ /* 0x000fea0003800200 */
.L_x_20639:
        /* <DEDUP_REMOVED lines=61> */
.L_x_20637:
[----:B------:R-:W-:Y:S05]  /*18b80*/  BSYNC.RECONVERGENT B1 ;  /* 0x0000000000017941 */ /* 0x000fea0003800200 */
.L_x_20636:
        /* <DEDUP_REMOVED lines=21> */
.L_x_20643:
        /* <DEDUP_REMOVED lines=13> */
.L_x_20645:
[----:B------:R-:W-:Y:S05]  /*18db0*/  BSYNC.RECONVERGENT B2 ;  /* 0x0000000000027941 */ /* 0x000fea0003800200 */
.L_x_20644:
        /* <DEDUP_REMOVED lines=61> */
.L_x_20642:
[----:B------:R-:W-:Y:S05]  /*19190*/  BSYNC.RECONVERGENT B1 ;  /* 0x0000000000017941 */ /* 0x000fea0003800200 */
.L_x_20641:
        /* <DEDUP_REMOVED lines=21> */
.L_x_20648:
        /* <DEDUP_REMOVED lines=13> */
.L_x_20650:
[----:B------:R-:W-:Y:S05]  /*193c0*/  BSYNC.RECONVERGENT B2 ;  /* 0x0000000000027941 */ /* 0x000fea0003800200 */
.L_x_20649:
        /* <DEDUP_REMOVED lines=61> */
.L_x_20647:
[----:B------:R-:W-:Y:S05]  /*197a0*/  BSYNC.RECONVERGENT B1 ;  /* 0x0000000000017941 */ /* 0x000fea0003800200 */
.L_x_20646:
        /* <DEDUP_REMOVED lines=21> */
.L_x_20653:
        /* <DEDUP_REMOVED lines=13> */
.L_x_20655:
[----:B------:R-:W-:Y:S05]  /*199d0*/  BSYNC.RECONVERGENT B2 ;  /* 0x0000000000027941 */ /* 0x000fea0003800200 */
.L_x_20654:
        /* <DEDUP_REMOVED lines=61> */
.L_x_20652:
[----:B------:R-:W-:Y:S05]  /*19db0*/  BSYNC.RECONVERGENT B1 ;  /* 0x0000000000017941 */ /* 0x000fea0003800200 */
.L_x_20651:
        /* <DEDUP_REMOVED lines=21> */
.L_x_20658:
        /* <DEDUP_REMOVED lines=15> */
.L_x_20660:
[----:B------:R-:W-:Y:S05]  /*1a000*/  BSYNC.RECONVERGENT B2 ;  /* 0x0000000000027941 */ /* 0x000fea0003800200 */
.L_x_20659:
        /* <DEDUP_REMOVED lines=61> */
.L_x_20657:
[----:B------:R-:W-:Y:S05]  /*1a3e0*/  BSYNC.RECONVERGENT B1 ;  /* 0x0000000000017941 */ /* 0x000fea0003800200 */
.L_x_20656:
[----:B------:R-:W-:Y:S01]  /*1a3f0*/  HADD2.F32 R131, -RZ, R131.H1_H1 ;  /* 0x30000083ff837230 */ /* 0x000fe20000004100 */
[----:B------:R-:W-:-:S04]  /*1a400*/  I2FP.F32.U32 R156, R156 ;  /* 0x0000009c009c7245 */ /* 0x000fc80000201000 */
[----:B------:R-:W-:Y:S01]  /*1a410*/  FMUL.FTZ R159, R131, R0 ;  /* 0x00000000839f7220 */ /* 0x000fe20000410000 */
        /* <DEDUP_REMOVED lines=13> */
.L_x_20620:
[----:B------:R-:W-:Y:S01]  /*1a4f0*/  SEL R157, RZ, 0x1000000, !P6 ;  /* 0x01000000ff9d7807 */ /* 0x000fe20007000000 */
[----:B------:R-:W0:Y:S01]  /*1a500*/  LDC.64 R158, c[0x0][0x3b0] ;  /* 0x0000ec00ff9e7b82 */ /* 0x000e220000000a00 */
[----:B------:R-:W-:Y:S02]  /*1a510*/  SEL R156, RZ, 0x10000, !P5 ;  /* 0x00010000ff9c7807 */ /* 0x000fe40006800000 */
[----:B------:R-:W-:Y:S02]  /*1a520*/  SEL R165, RZ, 0x100, !P4 ;  /* 0x00000100ffa57807 */ /* 0x000fe40006000000 */
[----:B------:R-:W-:Y:S02]  /*1a530*/  ISETP.NE.AND P5, PT, R171, RZ, PT ;  /* 0x000000ffab00720c */ /* 0x000fe40003fa5270 */
[----:B------:R-:W-:Y:S02]  /*1a540*/  LOP3.LUT R165, R165, R157, R156, 0xfe, !PT ;  /* 0x0000009da5a57212 */ /* 0x000fe400078efe9c */
[----:B------:R-:W1:Y:S01]  /*1a550*/  LDC.64 R156, c[0x0][0x3a8] ;  /* 0x0000ea00ff9c7b82 */ /* 0x000e620000000a00 */
[----:B------:R-:W-:-:S02]  /*1a560*/  SEL R152, RZ, 0x1000000, !P2 ;  /* 0x01000000ff987807 */ /* 0x000fc40005000000 */
[----:B------:R-:W-:Y:S02]  /*1a570*/  SEL R155, RZ, 0x10000, !P1 ;  /* 0x00010000ff9b7807 */ /* 0x000fe40004800000 */
[----:B------:R-:W-:Y:S02]  /*1a580*/  SEL R0, RZ, 0x100, !P5 ;  /* 0x00000100ff007807 */ /* 0x000fe40006800000 */
[----:B------:R-:W-:Y:S02]  /*1a590*/  ISETP.NE.AND P6, PT, R170, RZ, PT ;  /* 0x000000ffaa00720c */ /* 0x000fe40003fc5270 */
[----:B------:R-:W-:Y:S02]  /*1a5a0*/  LOP3.LUT R0, R0, R152, R155, 0xfe, !PT ;  /* 0x0000009800007212 */ /* 0x000fe400078efe9b */
[----:B------:R-:W-:Y:S02]  /*1a5b0*/  SEL R164, RZ, 0x1, !P3 ;  /* 0x00000001ffa47807 */ /* 0x000fe40005800000 */
[----:B------:R-:W-:-:S02]  /*1a5c0*/  SEL R155, RZ, 0x1, !P6 ;  /* 0x00000001ff9b7807 */ /* 0x000fc40007000000 */
[----:B------:R-:W-:Y:S01]  /*1a5d0*/  LOP3.LUT R165, R165, R164, RZ, 0xfc, !PT ;  /* 0x000000a4a5a57212 */ /* 0x000fe200078efcff */
[C---:B0-----:R-:W-:Y:S01]  /*1a5e0*/  IMAD.WIDE.U32 R158, R153.reuse, 0x8, R158 ;  /* 0x00000008999e7825 */ /* 0x041fe200078e009e */
[----:B------:R-:W-:Y:S02]  /*1a5f0*/  LOP3.LUT R164, R0, R155, RZ, 0xfc, !PT ;  /* 0x0000009b00a47212 */ /* 0x000fe400078efcff */
[----:B------:R-:W-:Y:S01]  /*1a600*/  MOV R152, R154 ;  /* 0x0000009a00987202 */ /* 0x000fe20000000f00 */
[----:B-1----:R-:W-:-:S05]  /*1a610*/  IMAD.WIDE.U32 R156, R153, 0x20, R156 ;  /* 0x00000020999c7825 */ /* 0x002fca00078e009c */
[----:B------:R2:W-:Y:S04]  /*1a620*/  STG.E.128 desc[UR6][R156.64], R116 ;  /* 0x000000749c007986 */ /* 0x0005e8000c101d06 */
[----:B------:R2:W-:Y:S04]  /*1a630*/  STG.E.128 desc[UR6][R156.64+0x10], R128 ;  /* 0x000010809c007986 */ /* 0x0005e8000c101d06 */
[----:B------:R2:W-:Y:S02]  /*1a640*/  STG.E.64 desc[UR6][R158.64], R164 ;  /* 0x000000a49e007986 */ /* 0x0005e4000c101b06 */
.L_x_20578:
[----:B------:R-:W-:Y:S05]  /*1a650*/  BSYNC.RECONVERGENT B0 ;  /* 0x0000000000007941 */ /* 0x000fea0003800200 */
.L_x_20577:
        /* <DEDUP_REMOVED lines=135> */
.L_x_20662:
[----:B------:R-:W-:Y:S05]  /*1aed0*/  BSYNC.RECONVERGENT B0 ;  /* 0x0000000000007941 */ /* 0x000fea0003800200 */
.L_x_20661:
        /* <DEDUP_REMOVED lines=13> */
.L_x_20664:
[----:B------:R-:W-:Y:S05]  /*1afb0*/  BSYNC.RECONVERGENT B0 ;  /* 0x0000000000007941 */ /* 0x000fea0003800200 */
.L_x_20663:
        /* <DEDUP_REMOVED lines=82> */
[----:B------:R-:W-:Y:S01]  /*1b4e0*/  F2FP.F16.F32.PACK_AB R156, R154, R153 ;  /* 0x000000999a9c723e */ /* 0x000fe200000000ff */
[----:B------:R-:W-:Y:S01]  /*1b4f0*/  FADD.FTZ R153, R136, -R151 ;  /* 0x8000009788997221 */ /* 0x000fe20000010000 */
[----:B------:R-:W-:Y:S01]  /*1b500*/  FMUL.FTZ R154, R0, R155 ;  /* 0x0000009b009a7220 */ /* 0x000fe20000410000 */
[----:B------:R-:W-:Y:S01]  /*1b510*/  F2FP.F16.F32.PACK_AB R157, R158, R157 ;  /* 0x0000009d9e9d723e */ /* 0x000fe200000000ff */
[C---:B------:R-:W-:Y:S01]  /*1b520*/  FMUL.FTZ R158, R0.reuse, R163 ;  /* 0x000000a3009e7220 */ /* 0x040fe20000410000 */
[----:B------:R-:W-:Y:S01]  /*1b530*/  FMUL.FTZ R153, R0, R153 ;  /* 0x0000009900997220 */ /* 0x000fe20000410000 */
[----:B------:R-:W-:Y:S01]  /*1b540*/  FFMA.FTZ R154, R154, R101, R93 ;  /* 0x000000659a9a7223 */ /* 0x000fe2000001005d */
[----:B------:R-:W-:Y:S01]  /*1b550*/  FADD.FTZ R159, R138, -R151 ;  /* 0x800000978a9f7221 */ /* 0x000fe20000010000 */
[----:B------:R-:W-:Y:S01]  /*1b560*/  FFMA.FTZ R164, R158, R103, R95 ;  /* 0x000000679ea47223 */ /* 0x000fe2000001005f */
[----:B------:R-:W-:-:S02]  /*1b570*/  FFMA.FTZ R153, R153, R100, R92 ;  /* 0x0000006499997223 */ /* 0x000fc4000001005c */
[----:B------:R-:W-:-:S03]  /*1b580*/  FMUL.FTZ R159, R0, R159 ;  /* 0x0000009f009f7220 */ /* 0x000fc60000410000 */
[----:B------:R-:W-:Y:S01]  /*1b590*/  F2FP.F16.F32.PACK_AB R158, R154, R153 ;  /* 0x000000999a9e723e */ /* 0x000fe200000000ff */
[----:B------:R-:W-:Y:S01]  /*1b5a0*/  FFMA.FTZ R159, R159, R102, R94 ;  /* 0x000000669f9f7223 */ /* 0x000fe2000001005e */
[----:B------:R-:W0:Y:S04]  /*1b5b0*/  LDC.64 R154, c[0x0][0x428] ;  /* 0x00010a00ff9a7b82 */ /* 0x000e280000000a00 */
[----:B------:R-:W-:Y:S01]  /*1b5c0*/  F2FP.F16.F32.PACK_AB R159, R164, R159 ;  /* 0x0000009fa49f723e */ /* 0x000fe200000000ff */
[----:B0-----:R-:W-:-:S04]  /*1b5d0*/  IMAD.WIDE.U32 R154, R150, 0x10, R154 ;  /* 0x00000010969a7825 */ /* 0x001fc800078e009a */
[----:B------:R-:W-:Y:S01]  /*1b5e0*/  VIADD R150, R150, 0x100 ;  /* 0x0000010096967836 */ /* 0x000fe20000000000 */
[----:B------:R1:W-:Y:S06]  /*1b5f0*/  STG.E.128 desc[UR6][R154.64], R156 ;  /* 0x0000009c9a007986 */ /* 0x0003ec000c101d06 */
.L_x_20666:
[----:B------:R-:W-:Y:S05]  /*1b600*/  BSYNC.RECONVERGENT B0 ;  /* 0x0000000000007941 */ /* 0x000fea0003800200 */
.L_x_20665:
        /* <DEDUP_REMOVED lines=32> */
[C---:B0-----:R-:W-:Y:S01]  /*1b810*/  IMAD.WIDE.U32 R154, R150.reuse, 0x10, R154 ;  /* 0x00000010969a7825 */ /* 0x041fe200078e009a */
[----:B------:R-:W-:-:S04]  /*1b820*/  IADD3 R150, PT, PT, R150, 0x100, RZ ;  /* 0x0000010096967810 */ /* 0x000fc80007ffe0ff */
[----:B------:R2:W-:Y:S03]  /*1b830*/  STG.E.128 desc[UR6][R154.64], R156 ;  /* 0x0000009c9a007986 */ /* 0x0005e6000c101d06 */
.L_x_20668:
[----:B------:R-:W-:Y:S05]  /*1b840*/  BSYNC.RECONVERGENT B0 ;  /* 0x0000000000007941 */ /* 0x000fea0003800200 */
.L_x_20667:
        /* <DEDUP_REMOVED lines=35> */
.L_x_20670:
[----:B------:R-:W-:Y:S05]  /*1ba80*/  BSYNC.RECONVERGENT B0 ;  /* 0x0000000000007941 */ /* 0x000fea0003800200 */
.L_x_20669:
        /* <DEDUP_REMOVED lines=31> */
[----:B0-----:R-:W-:-:S05]  /*1bc80*/  IMAD.WIDE.U32 R150, R150, 0x10, R154 ;  /* 0x0000001096967825 */ /* 0x001fca00078e009a */
[----:B------:R4:W-:Y:S02]  /*1bc90*/  STG.E.128 desc[UR6][R150.64], R156 ;  /* 0x0000009c96007986 */ /* 0x0009e4000c101d06 */
.L_x_20672:
[----:B------:R-:W-:Y:S05]  /*1bca0*/  BSYNC.RECONVERGENT B0 ;  /* 0x0000000000007941 */ /* 0x000fea0003800200 */
.L_x_20671:
[----:B----4-:R-:W4:Y:S01]  /*1bcb0*/  LDC.64 R150, c[0x0][0x380] ;  /* 0x0000e000ff967b82 */ /* 0x010f220000000a00 */
[----:B------:R-:W-:Y:S01]  /*1bcc0*/  UPLOP3.LUT UP1, UPT, UPT, UPT, UP1, 0x40, 0x4 ;  /* 0x000000000004789c */ /* 0x000fe20003f2e810 */
[----:B----4-:R-:W-:-:S04]  /*1bcd0*/  IADD3 R142, PT, PT, R142, R150, RZ ;  /* 0x000000968e8e7210 */ /* 0x010fc80007ffe0ff */
[----:B------:R-:W-:-:S13]  /*1bce0*/  ISETP.GE.AND P0, PT, R142, R151, PT ;  /* 0x000000978e00720c */ /* 0x000fda0003f06270 */
[----:B------:R-:W-:Y:S05]  /*1bcf0*/  @!P0 BRA `(.L_x_20673) ;  /* 0xfffffe5000b48947 */ /* 0x000fea000383ffff */
[----:B------:R-:W-:Y:S05]  /*1bd00*/  EXIT ;  /* 0x000000000000794d */ /* 0x000fea0003800000 */
.L_x_20674:
        /* <DEDUP_REMOVED lines=15> */
.L_x_27584:


//--------------------- .text._ZN10layer_norm13ln_fwd_kernelINS_13Kernel_traitsIf6__halffS2_fjLj8192ELj1ELj1ELj8ELj16ENS_18Kernel_traits_baseILj8192EfS2_fS2_fjLj256EEEEELb1ELb1ELb0ELb1EEEvNS_9FwdParamsE --------------------------
	.section	.text._ZN10layer_norm13ln_fwd_kernelINS_13Kernel_traitsIf6__halffS2_fjLj8192ELj1ELj1ELj8ELj16ENS_18Kernel_traits_baseILj8192EfS2_fS2_fjLj256EEEEELb1ELb1ELb0ELb1EEEvNS_9FwdParamsE,"ax",@progbits
	.align	128
        .global         _ZN10layer_norm13ln_fwd_kernelINS_13Kernel_traitsIf6__halffS2_fjLj8192ELj1ELj1ELj8ELj16ENS_18Kernel_traits_baseILj8192EfS2_fS2_fjLj256EEEEELb1ELb1ELb0ELb1EEEvNS_9FwdParamsE
        .type           _ZN10layer_norm13ln_fwd_kernelINS_13Kernel_traitsIf6__halffS2_fjLj8192ELj1ELj1ELj8ELj16ENS_18Kernel_traits_baseILj8192EfS2_fS2_fjLj256EEEEELb1ELb1ELb0ELb1EEEvNS_9FwdParamsE,@function
        .size           _ZN10layer_norm13ln_fwd_kernelINS_13Kernel_traitsIf6__halffS2_fjLj8192ELj1ELj1ELj8ELj16ENS_18Kernel_traits_baseILj8192EfS2_fS2_fjLj256EEEEELb1ELb1ELb0ELb1EEEvNS_9FwdParamsE,(.L_x_27585 - _ZN10layer_norm13ln_fwd_kernelINS_13Kernel_traitsIf6__halffS2_fjLj8192ELj1ELj1ELj8ELj16ENS_18Kernel_traits_baseILj8192EfS2_fS2_fjLj256EEEEELb1ELb1ELb0ELb1EEEvNS_9FwdParamsE)
        .other          _ZN10layer_norm13ln_fwd_kernelINS_13Kernel_traitsIf6__halffS2_fjLj8192ELj1ELj1ELj8ELj16ENS_18Kernel_traits_baseILj8192EfS2_fS2_fjLj256EEEEELb1ELb1ELb0ELb1EEEvNS_9FwdParamsE,@"STO_CUDA_ENTRY STV_DEFAULT"
_ZN10layer_norm13ln_fwd_kernelINS_13Kernel_traitsIf6__halffS2_fjLj8192ELj1ELj1ELj8ELj16ENS_18Kernel_traits_baseILj8192EfS2_fS2_fjLj256EEEEELb1ELb1ELb0ELb1EEEvNS_9FwdParamsE:
.text._ZN10layer_norm13ln_fwd_kernelINS_13Kernel_traitsIf6__halffS2_fjLj8192ELj1ELj1ELj8ELj16ENS_18Kernel_traits_baseILj8192EfS2_fS2_fjLj256EEEEELb1ELb1ELb0ELb1EEEvNS_9FwdParamsE:
        /* <DEDUP_REMOVED lines=54> */
.L_x_20675:
        /* <DEDUP_REMOVED lines=36> */
.L_x_20676:
        /* <DEDUP_REMOVED lines=98> */
.L_x_20880:
        /* <DEDUP_REMOVED lines=32> */
.L_x_27424:
[----:B------:R-:W-:Y:S05]  /*0dc0*/  BRX R108 -0xdd0                                        (*"BRANCH_TARGETS .L_x_27425,.L_x_27426,.L_x_27427"*) ;  /* 0xfffffff06c8c7949 */ /* 0x000fea000383ffff */
.L_x_27427:
[----:B------:R-:W-:Y:S01]  /*0dd0*/  IADD3 R110, PT, PT, R158, 0x1, RZ ;  /* 0x000000019e6e7810 */ /* 0x000fe20007ffe0ff */
[----:B------:R-:W-:Y:S02]  /*0de0*/  IMAD.MOV.U32 R116, RZ, RZ, R156 ;  /* 0x000000ffff747224 */ /* 0x000fe400078e009c */
[----:B------:R-:W-:Y:S01]  /*0df0*/  IMAD.MOV.U32 R111, RZ, RZ, R146 ;  /* 0x000000ffff6f7224 */ /* 0x000fe200078e0092 */
[----:B------:R-:W-:Y:S06]  /*0e00*/  BRA `(.L_x_20678) ;  /* 0x0000000400307947 */ /* 0x000fec0003800000 */
.L_x_27425:
[----:B------:R-:W-:Y:S01]  /*0e10*/  MOV R116, R156 ;  /* 0x0000009c00747202 */ /* 0x000fe20000000f00 */
[----:B------:R-:W-:Y:S02]  /*0e20*/  IMAD.MOV.U32 R110, RZ, RZ, 0x3 ;  /* 0x00000003ff6e7424 */ /* 0x000fe400078e00ff */
[----:B------:R-:W-:Y:S01]  /*0e30*/  IMAD.MOV.U32 R111, RZ, RZ, R147 ;  /* 0x000000ffff6f7224 */ /* 0x000fe200078e0093 */
[----:B------:R-:W-:Y:S06]  /*0e40*/  BRA `(.L_x_20678) ;  /* 0x0000000400207947 */ /* 0x000fec0003800000 */
.L_x_27426:
        /* <DEDUP_REMOVED lines=12> */
.L_x_20679:
        /* <DEDUP_REMOVED lines=60> */
.L_x_20678:
        /* <DEDUP_REMOVED lines=24> */
.L_x_20681:
        /* <DEDUP_REMOVED lines=12> */
.L_x_20682:
        /* <DEDUP_REMOVED lines=56> */
[----:B------:R-:W-:Y:S01]  /*1890*/  IMAD.WIDE.U32 R118, R109, -0x2daee0ad, RZ ;  /* 0xd2511f536d767825 */ /* 0x000fe200078e00ff */
[----:B------:R-:W-:-:S03]  /*18a0*/  MOV R109, R116 ;  /* 0x00000074006d7202 */ /* 0x000fc60000000f00 */
[----:B------:R-:W-:Y:S01]  /*18b0*/  IMAD.MOV.U32 R116, RZ, RZ, R118 ;  /* 0x000000ffff747224 */ /* 0x000fe200078e0076 */
[----:B------:R-:W-:Y:S01]  /*18c0*/  LOP3.LUT R147, R147, R110, R119, 0x96, !PT ;  /* 0x0000006e93937212 */ /* 0x000fe200078e9677 */
[----:B------:R-:W-:-:S07]  /*18d0*/  IMAD.MOV.U32 R118, RZ, RZ, RZ ;  /* 0x000000ffff767224 */ /* 0x000fce00078e00ff */
.L_x_20680:
        /* <DEDUP_REMOVED lines=22> */
.L_x_20684:
        /* <DEDUP_REMOVED lines=12> */
.L_x_20685:
        /* <DEDUP_REMOVED lines=59> */
[----:B------:R-:W-:Y:S02]  /*1eb0*/  LOP3.LUT R147, R147, R110, R119, 0x96, !PT ;  /* 0x0000006e93937212 */ /* 0x000fe400078e9677 */
[----:B------:R-:W-:-:S07]  /*1ec0*/  MOV R116, R118 ;  /* 0x0000007600747202 */ /* 0x000fce0000000f00 */
.L_x_20683:
[----:B------:R-:W-:Y:S01]  /*1ed0*/  I2FP.F32.U32 R111, R111 ;  /* 0x0000006f006f7245 */ /* 0x000fe20000201000 */
[----:B------:R-:W-:Y:S01]  /*1ee0*/  HADD2.F32 R119, -RZ, R113.H0_H0 ;  /* 0x20000071ff777230 */ /* 0x000fe20000004100 */
        /* <DEDUP_REMOVED lines=19> */
.L_x_20687:
        /* <DEDUP_REMOVED lines=12> */
.L_x_20688:
        /* <DEDUP_REMOVED lines=61> */
.L_x_20686:
        /* <DEDUP_REMOVED lines=21> */
.L_x_20690:
        /* <DEDUP_REMOVED lines=12> */
.L_x_20691:
        /* <DEDUP_REMOVED lines=61> */
.L_x_20689:
[----:B------:R-:W-:Y:S01]  /*2a90*/  I2FP.F32.U32 R113, R113 ;  /* 0x0000007100717245 */ /* 0x000fe20000201000 */
[----:B------:R-:W-:Y:S01]  /*2aa0*/  HADD2.F32 R119, -RZ, R114.H0_H0 ;  /* 0x20000072ff777230 */ /* 0x000fe20000004100 */
        /* <DEDUP_REMOVED lines=19> */
.L_x_20693:
        /* <DEDUP_REMOVED lines=12> */
.L_x_20694:
        /* <DEDUP_REMOVED lines=61> */
.L_x_20692:
        /* <DEDUP_REMOVED lines=21> */
.L_x_20696:
        /* <DEDUP_REMOVED lines=12> */
.L_x_20697:
        /* <DEDUP_REMOVED lines=61> */
.L_x_20695:
        /* <DEDUP_REMOVED lines=21> */
.L_x_20699:
        /* <DEDUP_REMOVED lines=14> */
.L_x_20700:
        /* <DEDUP_REMOVED lines=61> */
.L_x_20698:
        /* <DEDUP_REMOVED lines=10> */
.L_x_20677:
        /* <DEDUP_REMOVED lines=15> */
.L_x_20703:
        /* <DEDUP_REMOVED lines=12> */
.L_x_20704:
        /* <DEDUP_REMOVED lines=60> */
.L_x_20702:
        /* <DEDUP_REMOVED lines=8> */
[----:B------:R-:W-:Y:S01]  /*42e0*/  IMAD.MOV.U32 R108, RZ, RZ, R148 ;  /* 0x000000ffff6c7224 */ /* 0x000fe200078e0094 */
[----:B------:R-:W-:Y:S01]  /*42f0*/  FSETP.GTU.FTZ.AND P1, PT, R109, UR4, PT ;  /* 0x000000046d007c0b */ /* 0x000fe2000bf3c000 */
[----:B------:R-:W-:-:S03]  /*4300*/  FMUL.FTZ R109, R111, UR5 ;  /* 0x000000056f6d7c20 */ /* 0x000fc60008410000 */
        /* <DEDUP_REMOVED lines=12> */
.L_x_20706:
        /* <DEDUP_REMOVED lines=12> */
.L_x_20707:
        /* <DEDUP_REMOVED lines=61> */
.L_x_20705:
[----:B------:R-:W-:Y:S01]  /*4860*/  I2FP.F32.U32 R111, R108 ;  /* 0x0000006c006f7245 */ /* 0x000fe20000201000 */
[----:B------:R-:W-:Y:S01]  /*4870*/  HADD2.F32 R119, -RZ, R112.H1_H1 ;  /* 0x30000070ff777230 */ /* 0x000fe20000004100 */
[----:B------:R-:W-:Y:S01]  /*4880*/  ISETP.NE.AND P2, PT, R118, 0x1, PT ;  /* 0x000000017600780c */ /* 0x000fe20003f45270 */
[----:B------:R-:W-:Y:S02]  /*4890*/  HFMA2 R112, -RZ, RZ, 0, 1.1920928955078125e-07 ;  /* 0x00000002ff707431 */ /* 0x000fe400000001ff */
[----:B------:R-:W-:Y:S02]  /*48a0*/  IMAD.MOV.U32 R108, RZ, RZ, R148 ;  /* 0x000000ffff6c7224 */ /* 0x000fe400078e0094 */
[----:B------:R-:W-:Y:S01]  /*48b0*/  FFMA.FTZ R111, R111, R154, 1.1641532182693481445e-10 ;  /* 0x2f0000006f6f7423 */ /* 0x000fe2000001009a */
[----:B------:R-:W-:-:S04]  /*48c0*/  FMUL.FTZ R119, R119, R0 ;  /* 0x0000000077777220 */ /* 0x000fc80000410000 */
        /* <DEDUP_REMOVED lines=14> */
.L_x_20709:
        /* <DEDUP_REMOVED lines=12> */
.L_x_20710:
        /* <DEDUP_REMOVED lines=59> */
[----:B------:R-:W-:Y:S02]  /*4e20*/  LOP3.LUT R147, R147, R118, R121, 0x96, !PT ;  /* 0x0000007693937212 */ /* 0x000fe400078e9679 */
[----:B------:R-:W-:-:S07]  /*4e30*/  MOV R116, R120 ;  /* 0x0000007800747202 */ /* 0x000fce0000000f00 */
.L_x_20708:
[----:B------:R-:W-:Y:S01]  /*4e40*/  I2FP.F32.U32 R111, R108 ;  /* 0x0000006c006f7245 */ /* 0x000fe20000201000 */
[----:B------:R-:W-:Y:S01]  /*4e50*/  HADD2.F32 R119, -RZ, R113.H0_H0 ;  /* 0x20000071ff777230 */ /* 0x000fe20000004100 */
[----:B------:R-:W-:Y:S01]  /*4e60*/  ISETP.NE.AND P3, PT, R112, 0x1, PT ;  /* 0x000000017000780c */ /* 0x000fe20003f65270 */
[----:B------:R-:W-:Y:S01]  /*4e70*/  IMAD.MOV.U32 R118, RZ, RZ, 0x2 ;  /* 0x00000002ff767424 */ /* 0x000fe200078e00ff */
[----:B------:R-:W-:Y:S01]  /*4e80*/  MOV R108, R148 ;  /* 0x00000094006c7202 */ /* 0x000fe20000000f00 */
        /* <DEDUP_REMOVED lines=15> */
.L_x_20712:
        /* <DEDUP_REMOVED lines=12> */
.L_x_20713:
        /* <DEDUP_REMOVED lines=59> */
[----:B------:R-:W-:-:S03]  /*53f0*/  IMAD.MOV.U32 R116, RZ, RZ, R120 ;  /* 0x000000ffff747224 */ /* 0x000fc600078e0078 */
[----:B------:R-:W-:-:S07]  /*5400*/  LOP3.LUT R146, R119, R146, R123, 0x96, !PT ;  /* 0x0000009277927212 */ /* 0x000fce00078e967b */
.L_x_20711:
[----:B------:R-:W-:Y:S01]  /*5410*/  I2FP.F32.U32 R119, R108 ;  /* 0x0000006c00777245 */ /* 0x000fe20000201000 */
[----:B------:R-:W-:Y:S01]  /*5420*/  HADD2.F32 R113, -RZ, R113.H1_H1 ;  /* 0x30000071ff717230 */ /* 0x000fe20000004100 */
        /* <DEDUP_REMOVED lines=18> */
.L_x_20715:
        /* <DEDUP_REMOVED lines=12> */
.L_x_20716:
        /* <DEDUP_REMOVED lines=58> */
[----:B------:R-:W-:Y:S01]  /*59b0*/  IMAD.MOV.U32 R116, RZ, RZ, R120 ;  /* 0x000000ffff747224 */ /* 0x000fe200078e0078 */
[----:B------:R-:W-:Y:S01]  /*59c0*/  LOP3.LUT R147, R147, R118, R121, 0x96, !PT ;  /* 0x0000007693937212 */ /* 0x000fe200078e9679 */
[----:B------:R-:W-:-:S07]  /*59d0*/  IMAD.MOV.U32 R120, RZ, RZ, RZ ;  /* 0x000000ffff787224 */ /* 0x000fce00078e00ff */
.L_x_20714:
        /* <DEDUP_REMOVED lines=20> */
.L_x_20718:
        /* <DEDUP_REMOVED lines=12> */
.L_x_20719:
        /* <DEDUP_REMOVED lines=59> */
[----:B------:R-:W-:Y:S01]  /*5f90*/  IMAD.MOV.U32 R118, RZ, RZ, RZ ;  /* 0x000000ffff767224 */ /* 0x000fe200078e00ff */
[----:B------:R-:W-:-:S07]  /*5fa0*/  MOV R116, R120 ;  /* 0x0000007800747202 */ /* 0x000fce0000000f00 */
.L_x_20717:
        /* <DEDUP_REMOVED lines=20> */
.L_x_20721:
        /* <DEDUP_REMOVED lines=12> */
.L_x_20722:
        /* <DEDUP_REMOVED lines=55> */
[----:B------:R-:W-:Y:S02]  /*6520*/  MOV R116, R120 ;  /* 0x0000007800747202 */ /* 0x000fe40000000f00 */
[----:B------:R-:W-:Y:S01]  /*6530*/  LOP3.LUT R147, R147, R118, R121, 0x96, !PT ;  /* 0x0000007693937212 */ /* 0x000fe200078e9679 */
[----:B------:R-:W-:Y:S01]  /*6540*/  VIADD R119, R2, 0x8ff34781 ;  /* 0x8ff3478102777836 */ /* 0x000fe20000000000 */
[----:B------:R-:W-:Y:S01]  /*6550*/  MOV R148, R122 ;  /* 0x0000007a00947202 */ /* 0x000fe20000000f00 */
[----:B------:R-:W-:-:S03]  /*6560*/  IMAD.MOV.U32 R120, RZ, RZ, RZ ;  /* 0x000000ffff787224 */ /* 0x000fc600078e00ff */
[----:B------:R-:W-:-:S07]  /*6570*/  LOP3.LUT R146, R119, R146, R123, 0x96, !PT ;  /* 0x0000009277927212 */ /* 0x000fce00078e967b */
.L_x_20720:
        /* <DEDUP_REMOVED lines=20> */
.L_x_20724:
        /* <DEDUP_REMOVED lines=14> */
.L_x_20725:
        /* <DEDUP_REMOVED lines=61> */
.L_x_20723:
[----:B------:R-:W-:Y:S01]  /*6b70*/  I2FP.F32.U32 R119, R108 ;  /* 0x0000006c00777245 */ /* 0x000fe20000201000 */
[----:B------:R-:W-:Y:S02]  /*6b80*/  HADD2.F32 R115, -RZ, R115.H1_H1 ;  /* 0x30000073ff737230 */ /* 0x000fe40000004100 */
[----:B------:R-:W-:Y:S01]  /*6b90*/  FMUL.FTZ R108, R109, R40 ;  /* 0x000000286d6c7220 */ /* 0x000fe20000410000 */
[----:B------:R-:W-:Y:S01]  /*6ba0*/  FMUL.FTZ R109, R110, R41 ;  /* 0x000000296e6d7220 */ /* 0x000fe20000410000 */
[----:B------:R-:W-:Y:S01]  /*6bb0*/  FMUL.FTZ R110, R111, R42 ;  /* 0x0000002a6f6e7220 */ /* 0x000fe20000410000 */
[----:B------:R-:W-:Y:S01]  /*6bc0*/  FFMA.FTZ R119, R119, R154, 1.1641532182693481445e-10 ;  /* 0x2f00000077777423 */ /* 0x000fe2000001009a */
[----:B------:R-:W-:Y:S01]  /*6bd0*/  FMUL.FTZ R115, R115, R0 ;  /* 0x0000000073737220 */ /* 0x000fe20000410000 */
[----:B------:R-:W-:Y:S01]  /*6be0*/  FMUL.FTZ R111, R112, R43 ;  /* 0x0000002b706f7220 */ /* 0x000fe20000410000 */
[----:B------:R-:W-:Y:S01]  /*6bf0*/  FMUL.FTZ R112, R113, R36 ;  /* 0x0000002471707220 */ /* 0x000fe20000410000 */
[----:B------:R-:W-:Y:S01]  /*6c00*/  FMUL.FTZ R113, R114, R37 ;  /* 0x0000002572717220 */ /* 0x000fe20000410000 */
[----:B------:R-:W-:Y:S01]  /*6c10*/  FMUL.FTZ R115, R115, UR5 ;  /* 0x0000000573737c20 */ /* 0x000fe20008410000 */
[----:B------:R-:W-:Y:S01]  /*6c20*/  FSETP.GTU.FTZ.AND P6, PT, R119, UR4, PT ;  /* 0x0000000477007c0b */ /* 0x000fe2000bfdc000 */
[----:B------:R-:W-:-:S03]  /*6c30*/  FMUL.FTZ R114, R127, R38 ;  /* 0x000000267f727220 */ /* 0x000fc60000410000 */
[----:B------:R-:W-:Y:S02]  /*6c40*/  FSEL R118, R115, RZ, !P6 ;  /* 0x000000ff73767208 */ /* 0x000fe40007000000 */
[----:B------:R-:W-:-:S03]  /*6c50*/  PLOP3.LUT P6, PT, P6, PT, PT, 0x8, 0x80 ;  /* 0x000000000080781c */ /* 0x000fc600037ce170 */
[----:B------:R-:W-:-:S10]  /*6c60*/  FMUL.FTZ R115, R118, R39 ;  /* 0x0000002776737220 */ /* 0x000fd40000410000 */
.L_x_20701:
[----:B------:R-:W-:Y:S01]  /*6c70*/  SEL R120, RZ, 0x10000, !P5 ;  /* 0x00010000ff787807 */ /* 0x000fe20006800000 */
[----:B------:R-:W0:Y:S01]  /*6c80*/  LDC.64 R150, c[0x0][0x3a8] ;  /* 0x0000ea00ff967b82 */ /* 0x000e220000000a00 */
[----:B------:R-:W-:Y:S01]  /*6c90*/  ISETP.NE.AND P5, PT, R126, RZ, PT ;  /* 0x000000ff7e00720c */ /* 0x000fe20003fa5270 */
[----:B------:R-:W-:Y:S01]  /*6ca0*/  VIADD R155, R153, 0x100 ;  /* 0x00000100999b7836 */ /* 0x000fe20000000000 */
[----:B------:R-:W-:Y:S02]  /*6cb0*/  SEL R121, RZ, 0x1000000, !P6 ;  /* 0x01000000ff797807 */ /* 0x000fe40007000000 */
[----:B------:R-:W-:Y:S02]  /*6cc0*/  ISETP.NE.AND P6, PT, R117, RZ, PT ;  /* 0x000000ff7500720c */ /* 0x000fe40003fc5270 */
[----:B------:R-:W-:Y:S01]  /*6cd0*/  SEL R129, RZ, 0x100, !P4 ;  /* 0x00000100ff817807 */ /* 0x000fe20006000000 */
[----:B------:R-:W1:Y:S01]  /*6ce0*/  LDC.64 R136, c[0x0][0x3b0] ;  /* 0x0000ec00ff887b82 */ /* 0x000e620000000a00 */
[----:B------:R-:W-:-:S02]  /*6cf0*/  SEL R119, RZ, 0x1000000, !P2 ;  /* 0x01000000ff777807 */ /* 0x000fc40005000000 */
[----:B------:R-:W-:Y:S02]  /*6d00*/  SEL R118, RZ, 0x10000, !P1 ;  /* 0x00010000ff767807 */ /* 0x000fe40004800000 */
[----:B------:R-:W-:Y:S02]  /*6d10*/  SEL R117, RZ, 0x100, !P5 ;  /* 0x00000100ff757807 */ /* 0x000fe40006800000 */
[----:B------:R-:W-:Y:S01]  /*6d20*/  LOP3.LUT R129, R129, R121, R120, 0xfe, !PT ;  /* 0x0000007981817212 */ /* 0x000fe200078efe78 */
[----:B------:R-:W2:Y:S01]  /*6d30*/  @P0 LDC.64 R126, c[0x0][0x3a0] ;  /* 0x0000e800ff7e0b82 */ /* 0x000ea20000000a00 */
[----:B------:R-:W-:Y:S02]  /*6d40*/  SEL R128, RZ, 0x1, !P3 ;  /* 0x00000001ff807807 */ /* 0x000fe40005800000 */
[----:B------:R-:W-:Y:S02]  /*6d50*/  LOP3.LUT R117, R117, R119, R118, 0xfe, !PT ;  /* 0x0000007775757212 */ /* 0x000fe400078efe76 */
[----:B------:R-:W-:-:S02]  /*6d60*/  SEL R120, RZ, 0x1, !P6 ;  /* 0x00000001ff787807 */ /* 0x000fc40007000000 */
[----:B------:R-:W-:Y:S01]  /*6d70*/  LOP3.LUT R129, R129, R128, RZ, 0xfc, !PT ;  /* 0x0000008081817212 */ /* 0x000fe200078efcff */
[----:B0-----:R-:W-:Y:S01]  /*6d80*/  IMAD.WIDE.U32 R118, R153, 0x20, R150 ;  /* 0x0000002099767825 */ /* 0x001fe200078e0096 */
[----:B------:R-:W-:-:S03]  /*6d90*/  LOP3.LUT R128, R117, R120, RZ, 0xfc, !PT ;  /* 0x0000007875807212 */ /* 0x000fc600078efcff */
        /* <DEDUP_REMOVED lines=25> */
.L_x_20728:
        /* <DEDUP_REMOVED lines=12> */
.L_x_20729:
        /* <DEDUP_REMOVED lines=60> */
.L_x_20727:
[----:B------:R-:W-:Y:S01]  /*73b0*/  I2FP.F32.U32 R117, R117 ;  /* 0x0000007500757245 */ /* 0x000fe20000201000 */
[----:B-----5:R-:W-:Y:S01]  /*73c0*/  HADD2.F32 R119, -RZ, R120.H0_H0 ;  /* 0x20000078ff777230 */ /* 0x020fe20000004100 */
        /* <DEDUP_REMOVED lines=20> */
.L_x_20731:
        /* <DEDUP_REMOVED lines=12> */
.L_x_20732:
        /* <DEDUP_REMOVED lines=58> */
[----:B------:R-:W-:Y:S01]  /*7970*/  MOV R124, R126 ;  /* 0x0000007e007c7202 */ /* 0x000fe20000000f00 */
[----:B------:R-:W-:Y:S01]  /*7980*/  IMAD.MOV.U32 R126, RZ, RZ, RZ ;  /* 0x000000ffff7e7224 */ /* 0x000fe200078e00ff */
[----:B------:R-:W-:-:S07]  /*7990*/  LOP3.LUT R147, R147, R118, R127, 0x96, !PT ;  /* 0x0000007693937212 */ /* 0x000fce00078e967f */
.L_x_20730:
        /* <DEDUP_REMOVED lines=22> */
.L_x_20734:
        /* <DEDUP_REMOVED lines=12> */
.L_x_20735:
        /* <DEDUP_REMOVED lines=61> */
.L_x_20733:
        /* <DEDUP_REMOVED lines=21> */
.L_x_20737:
        /* <DEDUP_REMOVED lines=12> */
.L_x_20738:
        /* <DEDUP_REMOVED lines=59> */
[----:B------:R-:W-:Y:S01]  /*8550*/  IMAD.MOV.U32 R126, RZ, RZ, RZ ;  /* 0x000000ffff7e7224 */ /* 0x000fe200078e00ff */
[----:B------:R-:W-:-:S07]  /*8560*/  MOV R124, R128 ;  /* 0x00000080007c7202 */ /* 0x000fce0000000f00 */
.L_x_20736:
        /* <DEDUP_REMOVED lines=21> */
.L_x_20740:
        /* <DEDUP_REMOVED lines=12> */
.L_x_20741:
        /* <DEDUP_REMOVED lines=61> */
.L_x_20739:
        /* <DEDUP_REMOVED lines=21> */
.L_x_20743:
        /* <DEDUP_REMOVED lines=12> */
.L_x_20744:
        /* <DEDUP_REMOVED lines=61> */
.L_x_20742:
[----:B------:R-:W-:Y:S01]  /*9130*/  I2FP.F32.U32 R121, R121 ;  /* 0x0000007900797245 */ /* 0x000fe20000201000 */
[----:B------:R-:W-:Y:S01]  /*9140*/  HADD2.F32 R127, -RZ, R122.H1_H1 ;  /* 0x3000007aff7f7230 */ /* 0x000fe20000004100 */
        /* <DEDUP_REMOVED lines=19> */
.L_x_20746:
        /* <DEDUP_REMOVED lines=12> */
.L_x_20747:
        /* <DEDUP_REMOVED lines=61> */
.L_x_20745:
        /* <DEDUP_REMOVED lines=21> */
.L_x_20749:
        /* <DEDUP_REMOVED lines=14> */
.L_x_20750:
        /* <DEDUP_REMOVED lines=57> */
[----:B------:R-:W-:-:S05]  /*9cd0*/  IMAD.WIDE.U32 R128, R129, -0x2daee0ad, RZ ;  /* 0xd2511f5381807825 */ /* 0x000fca00078e00ff */
[----:B------:R-:W-:Y:S01]  /*9ce0*/  LOP3.LUT R147, R147, R126, R129, 0x96, !PT ;  /* 0x0000007e93937212 */ /* 0x000fe200078e9681 */
[----:B------:R-:W-:Y:S01]  /*9cf0*/  IMAD.MOV.U32 R126, RZ, RZ, R124 ;  /* 0x000000ffff7e7224 */ /* 0x000fe200078e007c */
[----:B------:R-:W-:-:S07]  /*9d00*/  MOV R124, R128 ;  /* 0x00000080007c7202 */ /* 0x000fce0000000f00 */
.L_x_20748:
        /* <DEDUP_REMOVED lines=10> */
.L_x_20726:
        /* <DEDUP_REMOVED lines=15> */
.L_x_20753:
        /* <DEDUP_REMOVED lines=12> */
.L_x_20754:
        /* <DEDUP_REMOVED lines=60> */
.L_x_20752:
[----:B------:R-:W-:Y:S01]  /*a320*/  I2FP.F32.U32 R117, R117 ;  /* 0x0000007500757245 */ /* 0x000fe20000201000 */
[----:B-----5:R-:W-:Y:S01]  /*a330*/  HADD2.F32 R119, -RZ, R120.H0_H0 ;  /* 0x20000078ff777230 */ /* 0x020fe20000004100 */
        /* <DEDUP_REMOVED lines=19> */
.L_x_20756:
        /* <DEDUP_REMOVED lines=12> */
.L_x_20757:
        /* <DEDUP_REMOVED lines=57> */
[----:B------:R-:W-:-:S03]  /*a8c0*/  IMAD.WIDE.U32 R126, R127, -0x2daee0ad, RZ ;  /* 0xd2511f537f7e7825 */ /* 0x000fc600078e00ff */
[----:B------:R-:W-:Y:S01]  /*a8d0*/  MOV R124, R126 ;  /* 0x0000007e007c7202 */ /* 0x000fe20000000f00 */
[----:B------:R-:W-:Y:S01]  /*a8e0*/  IMAD.MOV.U32 R126, RZ, RZ, RZ ;  /* 0x000000ffff7e7224 */ /* 0x000fe200078e00ff */
[----:B------:R-:W-:-:S07]  /*a8f0*/  LOP3.LUT R147, R147, R118, R127, 0x96, !PT ;  /* 0x0000007693937212 */ /* 0x000fce00078e967f */
.L_x_20755:
        /* <DEDUP_REMOVED lines=21> */
.L_x_20759:
        /* <DEDUP_REMOVED lines=12> */
.L_x_20760:
        /* <DEDUP_REMOVED lines=61> */
.L_x_20758:
        /* <DEDUP_REMOVED lines=20> */
.L_x_20762:
        /* <DEDUP_REMOVED lines=12> */
.L_x_20763:
        /* <DEDUP_REMOVED lines=59> */
[----:B------:R-:W-:Y:S01]  /*b490*/  IMAD.MOV.U32 R126, RZ, RZ, RZ ;  /* 0x000000ffff7e7224 */ /* 0x000fe200078e00ff */
[----:B------:R-:W-:-:S07]  /*b4a0*/  MOV R124, R128 ;  /* 0x00000080007c7202 */ /* 0x000fce0000000f00 */
.L_x_20761:
        /* <DEDUP_REMOVED lines=20> */
.L_x_20765:
        /* <DEDUP_REMOVED lines=12> */
.L_x_20766:
        /* <DEDUP_REMOVED lines=57> */
[----:B------:R-:W-:Y:S02]  /*ba40*/  IMAD.MOV.U32 R124, RZ, RZ, R128 ;  /* 0x000000ffff7c7224 */ /* 0x000fe400078e0080 */
[----:B------:R-:W-:Y:S02]  /*ba50*/  HFMA2 R128, -RZ, RZ, 0, 0 ;  /* 0x00000000ff807431 */ /* 0x000fe400000001ff */
[----:B------:R-:W-:Y:S01]  /*ba60*/  IMAD.MOV.U32 R148, RZ, RZ, R130 ;  /* 0x000000ffff947224 */ /* 0x000fe200078e0082 */
[----:B------:R-:W-:-:S07]  /*ba70*/  LOP3.LUT R147, R147, R126, R129, 0x96, !PT ;  /* 0x0000007e93937212 */ /* 0x000fce00078e9681 */
.L_x_20764:
        /* <DEDUP_REMOVED lines=20> */
.L_x_20768:
        /* <DEDUP_REMOVED lines=12> */
.L_x_20769:
        /* <DEDUP_REMOVED lines=61> */
.L_x_20767:
        /* <DEDUP_REMOVED lines=20> */
.L_x_20771:
        /* <DEDUP_REMOVED lines=12> */
.L_x_20772:
        /* <DEDUP_REMOVED lines=61> */
.L_x_20770:
        /* <DEDUP_REMOVED lines=20> */
.L_x_20774:
        /* <DEDUP_REMOVED lines=14> */
.L_x_20775:
        /* <DEDUP_REMOVED lines=59> */
[----:B------:R-:W-:Y:S02]  /*cbf0*/  LOP3.LUT R147, R147, R126, R129, 0x96, !PT ;  /* 0x0000007e93937212 */ /* 0x000fe400078e9681 */
[----:B------:R-:W-:-:S07]  /*cc00*/  MOV R124, R128 ;  /* 0x00000080007c7202 */ /* 0x000fce0000000f00 */
.L_x_20773:
        /* <DEDUP_REMOVED lines=16> */
.L_x_20751:
        /* <DEDUP_REMOVED lines=12> */
[----:B------:R-:W-:Y:S02]  /*cdd0*/  IADD3 R157, PT, PT, R153, 0x200, RZ ;  /* 0x00000200999d7810 */ /* 0x000fe40007ffe0ff */
[----:B------:R-:W-:Y:S01]  /*cde0*/  LOP3.LUT R141, R141, R135, R134, 0xfe, !PT ;  /* 0x000000878d8d7212 */ /* 0x000fe200078efe86 */
[----:B------:R-:W-:Y:S01]  /*cdf0*/  IMAD.WIDE.U32 R134, R155, 0x8, R136 ;  /* 0x000000089b867825 */ /* 0x000fe200078e0088 */
        /* <DEDUP_REMOVED lines=27> */
.L_x_20778:
        /* <DEDUP_REMOVED lines=12> */
.L_x_20779:
        /* <DEDUP_REMOVED lines=60> */
.L_x_20777:
[----:B------:R-:W-:Y:S01]  /*d430*/  I2FP.F32.U32 R125, R125 ;  /* 0x0000007d007d7245 */ /* 0x000fe20000201000 */
[----:B-----5:R-:W-:Y:S01]  /*d440*/  HADD2.F32 R127, -RZ, R128.H0_H0 ;  /* 0x20000080ff7f7230 */ /* 0x020fe20000004100 */
        /* <DEDUP_REMOVED lines=20> */
.L_x_20781:
        /* <DEDUP_REMOVED lines=12> */
.L_x_20782:
        /* <DEDUP_REMOVED lines=57> */
[----:B------:R-:W-:Y:S02]  /*d9e0*/  IMAD.MOV.U32 R134, RZ, RZ, R140 ;  /* 0x000000ffff867224 */ /* 0x000fe400078e008c */
[----:B------:R-:W-:Y:S01]  /*d9f0*/  HFMA2 R140, -RZ, RZ, 0, 0 ;  /* 0x00000000ff8c7431 */ /* 0x000fe200000001ff */
[----:B------:R-:W-:Y:S01]  /*da00*/  LOP3.LUT R147, R147, R126, R141, 0x96, !PT ;  /* 0x0000007e93937212 */ /* 0x000fe200078e968d */
[----:B------:R-:W-:-:S07]  /*da10*/  IMAD.MOV.U32 R148, RZ, RZ, R142 ;  /* 0x000000ffff947224 */ /* 0x000fce00078e008e */
.L_x_20780:
        /* <DEDUP_REMOVED lines=22> */
.L_x_20784:
        /* <DEDUP_REMOVED lines=12> */
.L_x_20785:
        /* <DEDUP_REMOVED lines=52> */
[----:B------:R-:W-:Y:S01]  /*df80*/  IMAD.WIDE.U32 R142, R141, -0x326172a9, RZ ;  /* 0xcd9e8d578d8e7825 */ /* 0x000fe200078e00ff */
[----:B------:R-:W-:-:S03]  /*df90*/  IADD3 R141, PT, PT, R2, -0x700cb87f, RZ ;  /* 0x8ff34781028d7810 */ /* 0x000fc60007ffe0ff */
[----:B------:R-:W-:Y:S01]  /*dfa0*/  VIADD R147, R3, 0x96a522ad ;  /* 0x96a522ad03937836 */ /* 0x000fe20000000000 */
[----:B------:R-:W-:Y:S01]  /*dfb0*/  LOP3.LUT R146, R141, R146, R143, 0x96, !PT ;  /* 0x000000928d927212 */ /* 0x000fe200078e968f */
[----:B------:R-:W-:Y:S01]  /*dfc0*/  IMAD.WIDE.U32 R140, R127, -0x2daee0ad, RZ ;  /* 0xd2511f537f8c7825 */ /* 0x000fe200078e00ff */
[----:B------:R-:W-:-:S04]  /*dfd0*/  MOV R148, R142 ;  /* 0x0000008e00947202 */ /* 0x000fc80000000f00 */
[----:B------:R-:W-:Y:S01]  /*dfe0*/  LOP3.LUT R147, R147, R126, R141, 0x96, !PT ;  /* 0x0000007e93937212 */ /* 0x000fe200078e968d */
[----:B------:R-:W-:Y:S01]  /*dff0*/  IMAD.MOV.U32 R126, RZ, RZ, R134 ;  /* 0x000000ffff7e7224 */ /* 0x000fe200078e0086 */
[----:B------:R-:W-:-:S07]  /*e000*/  MOV R134, R140 ;  /* 0x0000008c00867202 */ /* 0x000fce0000000f00 */
.L_x_20783:
        /* <DEDUP_REMOVED lines=21> */
.L_x_20787:
        /* <DEDUP_REMOVED lines=12> */
.L_x_20788:
        /* <DEDUP_REMOVED lines=61> */
.L_x_20786:
        /* <DEDUP_REMOVED lines=21> */
.L_x_20790:
        /* <DEDUP_REMOVED lines=12> */
.L_x_20791:
        /* <DEDUP_REMOVED lines=57> */
[----:B------:R-:W-:Y:S01]  /*eb90*/  IMAD.MOV.U32 R142, RZ, RZ, RZ ;  /* 0x000000ffff8e7224 */ /* 0x000fe200078e00ff */
[----:B------:R-:W-:Y:S01]  /*eba0*/  LOP3.LUT R147, R147, R128, R141, 0x96, !PT ;  /* 0x0000008093937212 */ /* 0x000fe200078e968d */
[----:B------:R-:W-:Y:S01]  /*ebb0*/  IMAD.MOV.U32 R128, RZ, RZ, R134 ;  /* 0x000000ffff807224 */ /* 0x000fe200078e0086 */
[----:B------:R-:W-:-:S07]  /*ebc0*/  MOV R134, R140 ;  /* 0x0000008c00867202 */ /* 0x000fce0000000f00 */
.L_x_20789:
        /* <DEDUP_REMOVED lines=21> */
.L_x_20793:
        /* <DEDUP_REMOVED lines=12> */
.L_x_20794:
        /* <DEDUP_REMOVED lines=61> */
.L_x_20792:
        /* <DEDUP_REMOVED lines=21> */
.L_x_20796:
        /* <DEDUP_REMOVED lines=12> */
.L_x_20797:
        /* <DEDUP_REMOVED lines=55> */
[----:B------:R-:W-:Y:S02]  /*f730*/  MOV R148, R158 ;  /* 0x0000009e00947202 */ /* 0x000fe40000000f00 */
[----:B------:R-:W-:Y:S01]  /*f740*/  LOP3.LUT R146, R143, R142, R159, 0x96, !PT ;  /* 0x0000008e8f927212 */ /* 0x000fe200078e969f */
[----:B------:R-:W-:-:S03]  /*f750*/  IMAD.WIDE.U32 R142, R141, -0x2daee0ad, RZ ;  /* 0xd2511f538d8e7825 */ /* 0x000fc600078e00ff */
[----:B------:R-:W-:Y:S01]  /*f760*/  MOV R134, R142 ;  /* 0x0000008e00867202 */ /* 0x000fe20000000f00 */
[----:B------:R-:W-:Y:S01]  /*f770*/  IMAD.MOV.U32 R142, RZ, RZ, RZ ;  /* 0x000000ffff8e7224 */ /* 0x000fe200078e00ff */
[----:B------:R-:W-:-:S07]  /*f780*/  LOP3.LUT R147, R147, R140, R143, 0x96, !PT ;  /* 0x0000008c93937212 */ /* 0x000fce00078e968f */
.L_x_20795:
        /* <DEDUP_REMOVED lines=21> */
.L_x_20799:
        /* <DEDUP_REMOVED lines=14> */
.L_x_20800:
        /* <DEDUP_REMOVED lines=54> */
[----:B------:R-:W-:Y:S02]  /*fd20*/  IMAD.MOV.U32 R148, RZ, RZ, R158 ;  /* 0x000000ffff947224 */ /* 0x000fe400078e009e */
[----:B------:R-:W-:Y:S01]  /*fd30*/  HFMA2 R158, -RZ, RZ, 0, 0 ;  /* 0x00000000ff9e7431 */ /* 0x000fe200000001ff */
[----:B------:R-:W-:Y:S01]  /*fd40*/  LOP3.LUT R146, R143, R142, R159, 0x96, !PT ;  /* 0x0000008e8f927212 */ /* 0x000fe200078e969f */
[----:B------:R-:W-:-:S05]  /*fd50*/  IMAD.WIDE.U32 R142, R141, -0x2daee0ad, RZ ;  /* 0xd2511f538d8e7825 */ /* 0x000fca00078e00ff */
[----:B------:R-:W-:Y:S02]  /*fd60*/  LOP3.LUT R147, R147, R140, R143, 0x96, !PT ;  /* 0x0000008c93937212 */ /* 0x000fe400078e968f */
[----:B------:R-:W-:Y:S01]  /*fd70*/  MOV R140, R134 ;  /* 0x00000086008c7202 */ /* 0x000fe20000000f00 */
[----:B------:R-:W-:-:S07]  /*fd80*/  IMAD.MOV.U32 R134, RZ, RZ, R142 ;  /* 0x000000ffff867224 */ /* 0x000fce00078e008e */
.L_x_20798:
        /* <DEDUP_REMOVED lines=10> */
.L_x_20776:
        /* <DEDUP_REMOVED lines=15> */
.L_x_20803:
        /* <DEDUP_REMOVED lines=12> */
.L_x_20804:
        /* <DEDUP_REMOVED lines=60> */
.L_x_20802:
[----:B------:R-:W-:Y:S01]  /*103a0*/  I2FP.F32.U32 R125, R125 ;  /* 0x0000007d007d7245 */ /* 0x000fe20000201000 */
[----:B-----5:R-:W-:Y:S01]  /*103b0*/  HADD2.F32 R127, -RZ, R128.H0_H0 ;  /* 0x20000080ff7f7230 */ /* 0x020fe20000004100 */
        /* <DEDUP_REMOVED lines=19> */
.L_x_20806:
        /* <DEDUP_REMOVED lines=12> */
.L_x_20807:
        /* <DEDUP_REMOVED lines=46> */
[----:B------:R-:W-:-:S03]  /*10890*/  MOV R124, R134 ;  /* 0x00000086007c7202 */ /* 0x000fc60000000f00 */
[----:B------:R-:W-:Y:S02]  /*108a0*/  VIADD R141, R3, 0xdb3d7428 ;  /* 0xdb3d7428038d7836 */ /* 0x000fe40000000000 */
[----:B------:R-:W-:-:S03]  /*108b0*/  IMAD.WIDE.U32 R146, R146, -0x326172a9, RZ ;  /* 0xcd9e8d5792927825 */ /* 0x000fc600078e00ff */
[----:B------:R-:W-:Y:S02]  /*108c0*/  LOP3.LUT R141, R141, R140, R127, 0x96, !PT ;  /* 0x0000008c8d8d7212 */ /* 0x000fe400078e967f */
[----:B------:R-:W-:-:S04]  /*108d0*/  IADD3 R127, PT, PT, R2, -0xe443238, RZ ;  /* 0xf1bbcdc8027f7810 */ /* 0x000fc80007ffe0ff */
[----:B------:R-:W-:Y:S01]  /*108e0*/  LOP3.LUT R127, R127, R142, R147, 0x96, !PT ;  /* 0x0000008e7f7f7212 */ /* 0x000fe200078e9693 */
[----:B------:R-:W-:Y:S01]  /*108f0*/  IMAD.WIDE.U32 R142, R141, -0x326172a9, RZ ;  /* 0xcd9e8d578d8e7825 */ /* 0x000fe200078e00ff */
[----:B------:R-:W-:-:S03]  /*10900*/  IADD3 R147, PT, PT, R3, -0x695add53, RZ ;  /* 0x96a522ad03937810 */ /* 0x000fc60007ffe0ff */
[----:B------:R-:W-:Y:S02]  /*10910*/  VIADD R141, R2, 0x8ff34781 ;  /* 0x8ff34781028d7836 */ /* 0x000fe40000000000 */
[----:B------:R-:W-:-:S03]  /*10920*/  IMAD.MOV.U32 R148, RZ, RZ, R142 ;  /* 0x000000ffff947224 */ /* 0x000fc600078e008e */
[----:B------:R-:W-:Y:S01]  /*10930*/  LOP3.LUT R146, R141, R146, R143, 0x96, !PT ;  /* 0x000000928d927212 */ /* 0x000fe200078e968f */
[----:B------:R-:W-:-:S04]  /*10940*/  IMAD.WIDE.U32 R140, R127, -0x2daee0ad, RZ ;  /* 0xd2511f537f8c7825 */ /* 0x000fc800078e00ff */
[----:B------:R-:W-:Y:S02]  /*10950*/  IMAD.MOV.U32 R134, RZ, RZ, R140 ;  /* 0x000000ffff867224 */ /* 0x000fe400078e008c */
[----:B------:R-:W-:Y:S01]  /*10960*/  HFMA2 R140, -RZ, RZ, 0, 0 ;  /* 0x00000000ff8c7431 */ /* 0x000fe200000001ff */
[----:B------:R-:W-:-:S07]  /*10970*/  LOP3.LUT R147, R147, R126, R141, 0x96, !PT ;  /* 0x0000007e93937212 */ /* 0x000fce00078e968d */
.L_x_20805:
[----:B------:R-:W-:Y:S01]  /*10980*/  I2FP.F32.U32 R127, R124 ;  /* 0x0000007c007f7245 */ /* 0x000fe20000201000 */
[----:B------:R-:W-:Y:S01]  /*10990*/  HADD2.F32 R141, -RZ, R128.H1_H1 ;  /* 0x30000080ff8d7230 */ /* 0x000fe20000004100 */
        /* <DEDUP_REMOVED lines=19> */
.L_x_20809:
        /* <DEDUP_REMOVED lines=12> */
.L_x_20810:
        /* <DEDUP_REMOVED lines=56> */
[----:B------:R-:W-:Y:S02]  /*10f10*/  LOP3.LUT R146, R141, R142, R159, 0x96, !PT ;  /* 0x0000008e8d927212 */ /* 0x000fe400078e969f */
[----:B------:R-:W-:Y:S01]  /*10f20*/  MOV R148, R158 ;  /* 0x0000009e00947202 */ /* 0x000fe20000000f00 */
[----:B------:R-:W-:-:S05]  /*10f30*/  IMAD.WIDE.U32 R142, R127, -0x2daee0ad, RZ ;  /* 0xd2511f537f8e7825 */ /* 0x000fca00078e00ff */
[----:B------:R-:W-:Y:S02]  /*10f40*/  LOP3.LUT R147, R147, R140, R143, 0x96, !PT ;  /* 0x0000008c93937212 */ /* 0x000fe400078e968f */
[----:B------:R-:W-:-:S07]  /*10f50*/  MOV R134, R142 ;  /* 0x0000008e00867202 */ /* 0x000fce0000000f00 */
.L_x_20808:
[----:B------:R-:W-:Y:S01]  /*10f60*/  I2FP.F32.U32 R127, R124 ;  /* 0x0000007c007f7245 */ /* 0x000fe20000201000 */
[----:B------:R-:W-:Y:S01]  /*10f70*/  HADD2.F32 R141, -RZ, R129.H0_H0 ;  /* 0x20000081ff8d7230 */ /* 0x000fe20000004100 */
        /* <DEDUP_REMOVED lines=18> */
.L_x_20812:
        /* <DEDUP_REMOVED lines=12> */
.L_x_20813:
        /* <DEDUP_REMOVED lines=55> */
[----:B------:R-:W-:-:S03]  /*114d0*/  IMAD.MOV.U32 R148, RZ, RZ, R158 ;  /* 0x000000ffff947224 */ /* 0x000fc600078e009e */
[----:B------:R-:W-:Y:S01]  /*114e0*/  LOP3.LUT R146, R143, R142, R159, 0x96, !PT ;  /* 0x0000008e8f927212 */ /* 0x000fe200078e969f */
[----:B------:R-:W-:-:S04]  /*114f0*/  IMAD.WIDE.U32 R142, R141, -0x2daee0ad, RZ ;  /* 0xd2511f538d8e7825 */ /* 0x000fc800078e00ff */
[----:B------:R-:W-:Y:S01]  /*11500*/  IMAD.MOV.U32 R134, RZ, RZ, R142 ;  /* 0x000000ffff867224 */ /* 0x000fe200078e008e */
[----:B------:R-:W-:Y:S01]  /*11510*/  LOP3.LUT R147, R147, R140, R143, 0x96, !PT ;  /* 0x0000008c93937212 */ /* 0x000fe200078e968f */
[----:B------:R-:W-:-:S07]  /*11520*/  HFMA2 R140, -RZ, RZ, 0, 0 ;  /* 0x00000000ff8c7431 */ /* 0x000fce00000001ff */
.L_x_20811:
        /* <DEDUP_REMOVED lines=20> */
.L_x_20815:
        /* <DEDUP_REMOVED lines=12> */
.L_x_20816:
        /* <DEDUP_REMOVED lines=57> */
[----:B------:R-:W-:-:S03]  /*11ac0*/  IMAD.WIDE.U32 R142, R129, -0x2daee0ad, RZ ;  /* 0xd2511f53818e7825 */ /* 0x000fc600078e00ff */
[----:B------:R-:W-:Y:S01]  /*11ad0*/  MOV R134, R142 ;  /* 0x0000008e00867202 */ /* 0x000fe20000000f00 */
[----:B------:R-:W-:Y:S01]  /*11ae0*/  IMAD.MOV.U32 R142, RZ, RZ, RZ ;  /* 0x000000ffff8e7224 */ /* 0x000fe200078e00ff */
[----:B------:R-:W-:-:S07]  /*11af0*/  LOP3.LUT R147, R147, R140, R143, 0x96, !PT ;  /* 0x0000008c93937212 */ /* 0x000fce00078e968f */
.L_x_20814:
        /* <DEDUP_REMOVED lines=20> */
.L_x_20818:
        /* <DEDUP_REMOVED lines=12> */
.L_x_20819:
        /* <DEDUP_REMOVED lines=61> */
.L_x_20817:
        /* <DEDUP_REMOVED lines=20> */
.L_x_20821:
        /* <DEDUP_REMOVED lines=12> */
.L_x_20822:
        /* <DEDUP_REMOVED lines=61> */
.L_x_20820:
        /* <DEDUP_REMOVED lines=20> */
.L_x_20824:
        /* <DEDUP_REMOVED lines=14> */
.L_x_20825:
        /* <DEDUP_REMOVED lines=58> */
[----:B------:R-:W-:-:S04]  /*12c60*/  IMAD.WIDE.U32 R142, R141, -0x2daee0ad, RZ ;  /* 0xd2511f538d8e7825 */ /* 0x000fc800078e00ff */
[----:B------:R-:W-:Y:S01]  /*12c70*/  IMAD.MOV.U32 R134, RZ, RZ, R142 ;  /* 0x000000ffff867224 */ /* 0x000fe200078e008e */
[----:B------:R-:W-:-:S07]  /*12c80*/  LOP3.LUT R147, R147, R140, R143, 0x96, !PT ;  /* 0x0000008c93937212 */ /* 0x000fce00078e968f */
.L_x_20823:
        /* <DEDUP_REMOVED lines=16> */
.L_x_20801:
        /* <DEDUP_REMOVED lines=8> */
[----:B------:R-:W-:Y:S01]  /*12e10*/  ISETP.NE.AND P6, PT, R135, RZ, PT ;  /* 0x000000ff8700720c */ /* 0x000fe20003fc5270 */
[----:B------:R-:W-:Y:S01]  /*12e20*/  IMAD.WIDE.U32 R160, R157, 0x8, R136 ;  /* 0x000000089da07825 */ /* 0x000fe200078e0088 */
        /* <DEDUP_REMOVED lines=8> */
[----:B0-----:R-:W-:Y:S01]  /*12eb0*/  @P0 IMAD.WIDE.U32 R164, R159, 0x20, R164 ;  /* 0x000000209fa40825 */ /* 0x001fe200078e00a4 */
[----:B------:R-:W-:-:S02]  /*12ec0*/  LOP3.LUT R167, R167, R166, RZ, 0xfc, !PT ;  /* 0x000000a6a7a77212 */ /* 0x000fc400078efcff */
[----:B------:R-:W-:Y:S01]  /*12ed0*/  LOP3.LUT R166, R135, R142, RZ, 0xfc, !PT ;  /* 0x0000008e87a67212 */ /* 0x000fe200078efcff */
[----:B-1----:R-:W-:-:S04]  /*12ee0*/  IMAD.WIDE.U32 R140, R159, 0x10, R132 ;  /* 0x000000109f8c7825 */ /* 0x002fc800078e0084 */
[----:B------:R0:W-:Y:S04]  /*12ef0*/  STG.E.64 desc[UR8][R160.64], R166 ;  /* 0x000000a6a0007986 */ /* 0x0001e8000c101b08 */
[----:B------:R0:W5:Y:S04]  /*12f00*/  @P0 LDG.E.128 R8, desc[UR8][R164.64] ;  /* 0x00000008a4080981 */ /* 0x000168000c1e1d00 */
[----:B------:R0:W5:Y:S04]  /*12f10*/  @P0 LDG.E.128 R4, desc[UR8][R164.64+0x10] ;  /* 0x00001008a4040981 */ /* 0x000168000c1e1d00 */
[----:B------:R-:W5:Y:S01]  /*12f20*/  LDG.E.128 R140, desc[UR8][R140.64] ;  /* 0x000000088c8c7981 */ /* 0x000f62000c1e1d00 */
        /* <DEDUP_REMOVED lines=16> */
.L_x_20828:
        /* <DEDUP_REMOVED lines=12> */
.L_x_20829:
        /* <DEDUP_REMOVED lines=61> */
.L_x_20827:
        /* <DEDUP_REMOVED lines=22> */
.L_x_20831:
        /* <DEDUP_REMOVED lines=12> */
.L_x_20832:
        /* <DEDUP_REMOVED lines=53> */
[----:B------:R-:W-:-:S04]  /*13a30*/  LOP3.LUT R133, R133, R146, R135, 0x96, !PT ;  /* 0x0000009285857212 */ /* 0x000fc800078e9687 */
[----:B------:R-:W-:Y:S01]  /*13a40*/  LOP3.LUT R147, R147, R134, R161, 0x96, !PT ;  /* 0x0000008693937212 */ /* 0x000fe200078e96a1 */
[----:B------:R-:W-:-:S04]  /*13a50*/  IMAD.WIDE.U32 R166, R133, -0x326172a9, RZ ;  /* 0xcd9e8d5785a67825 */ /* 0x000fc800078e00ff */
[----:B------:R-:W-:Y:S02]  /*13a60*/  VIADD R133, R2, 0x8ff34781 ;  /* 0x8ff3478102857836 */ /* 0x000fe40000000000 */
[----:B------:R-:W-:-:S03]  /*13a70*/  IMAD.MOV.U32 R148, RZ, RZ, R166 ;  /* 0x000000ffff947224 */ /* 0x000fc600078e00a6 */
[----:B------:R-:W-:Y:S02]  /*13a80*/  LOP3.LUT R146, R133, R164, R167, 0x96, !PT ;  /* 0x000000a485927212 */ /* 0x000fe400078e96a7 */
[----:B------:R-:W-:Y:S01]  /*13a90*/  MOV R133, R156 ;  /* 0x0000009c00857202 */ /* 0x000fe20000000f00 */
[----:B------:R-:W-:-:S07]  /*13aa0*/  IMAD.MOV.U32 R156, RZ, RZ, R160 ;  /* 0x000000ffff9c7224 */ /* 0x000fce00078e00a0 */
.L_x_20830:
        /* <DEDUP_REMOVED lines=21> */
.L_x_20834:
        /* <DEDUP_REMOVED lines=12> */
.L_x_20835:
        /* <DEDUP_REMOVED lines=60> */
[----:B------:R-:W-:-:S07]  /*14080*/  MOV R156, R160 ;  /* 0x000000a0009c7202 */ /* 0x000fce0000000f00 */
.L_x_20833:
        /* <DEDUP_REMOVED lines=21> */
.L_x_20837:
        /* <DEDUP_REMOVED lines=12> */
.L_x_20838:
        /* <DEDUP_REMOVED lines=52> */
[----:B------:R-:W-:Y:S01]  /*145e0*/  IMAD.WIDE.U32 R160, R135, -0x2daee0ad, RZ ;  /* 0xd2511f5387a07825 */ /* 0x000fe200078e00ff */
[----:B------:R-:W-:-:S03]  /*145f0*/  MOV R135, R156 ;  /* 0x0000009c00877202 */ /* 0x000fc60000000f00 */
[----:B------:R-:W-:-:S04]  /*14600*/  IMAD.WIDE.U32 R166, R147, -0x326172a9, RZ ;  /* 0xcd9e8d5793a67825 */ /* 0x000fc800078e00ff */
[----:B------:R-:W-:Y:S02]  /*14610*/  VIADD R147, R2, 0x8ff34781 ;  /* 0x8ff3478102937836 */ /* 0x000fe40000000000 */
[----:B------:R-:W-:Y:S02]  /*14620*/  IMAD.MOV.U32 R148, RZ, RZ, R166 ;  /* 0x000000ffff947224 */ /* 0x000fe400078e00a6 */
[----:B------:R-:W-:Y:S01]  /*14630*/  IMAD.MOV.U32 R156, RZ, RZ, R160 ;  /* 0x000000ffff9c7224 */ /* 0x000fe200078e00a0 */
[----:B------:R-:W-:Y:S02]  /*14640*/  LOP3.LUT R146, R147, R146, R167, 0x96, !PT ;  /* 0x0000009293927212 */ /* 0x000fe400078e96a7 */
[----:B------:R-:W-:-:S04]  /*14650*/  IADD3 R147, PT, PT, R3, -0x695add53, RZ ;  /* 0x96a522ad03937810 */ /* 0x000fc80007ffe0ff */
[----:B------:R-:W-:-:S07]  /*14660*/  LOP3.LUT R147, R147, R164, R161, 0x96, !PT ;  /* 0x000000a493937212 */ /* 0x000fce00078e96a1 */
.L_x_20836:
        /* <DEDUP_REMOVED lines=21> */
.L_x_20840:
        /* <DEDUP_REMOVED lines=12> */
.L_x_20841:
        /* <DEDUP_REMOVED lines=61> */
.L_x_20839:
        /* <DEDUP_REMOVED lines=21> */
.L_x_20843:
        /* <DEDUP_REMOVED lines=12> */
.L_x_20844:
        /* <DEDUP_REMOVED lines=61> */
.L_x_20842:
        /* <DEDUP_REMOVED lines=21> */
.L_x_20846:
        /* <DEDUP_REMOVED lines=12> */
.L_x_20847:
        /* <DEDUP_REMOVED lines=55> */
[----:B------:R-:W-:Y:S01]  /*157b0*/  MOV R156, R160 ;  /* 0x000000a0009c7202 */ /* 0x000fe20000000f00 */
[----:B------:R-:W-:Y:S01]  /*157c0*/  IMAD.MOV.U32 R160, RZ, RZ, RZ ;  /* 0x000000ffffa07224 */ /* 0x000fe200078e00ff */
[----:B------:R-:W-:Y:S01]  /*157d0*/  LOP3.LUT R146, R147, R146, R167, 0x96, !PT ;  /* 0x0000009293927212 */ /* 0x000fe200078e96a7 */
[----:B------:R-:W-:Y:S01]  /*157e0*/  VIADD R147, R3, 0x96a522ad ;  /* 0x96a522ad03937836 */ /* 0x000fe20000000000 */
[----:B------:R-:W-:-:S04]  /*157f0*/  MOV R148, R166 ;  /* 0x000000a600947202 */ /* 0x000fc80000000f00 */
[----:B------:R-:W-:-:S07]  /*15800*/  LOP3.LUT R147, R147, R164, R161, 0x96, !PT ;  /* 0x000000a493937212 */ /* 0x000fce00078e96a1 */
.L_x_20845:
        /* <DEDUP_REMOVED lines=21> */
.L_x_20849:
        /* <DEDUP_REMOVED lines=14> */
.L_x_20850:
        /* <DEDUP_REMOVED lines=61> */
.L_x_20848:
        /* <DEDUP_REMOVED lines=10> */
.L_x_20826:
        /* <DEDUP_REMOVED lines=15> */
.L_x_20853:
        /* <DEDUP_REMOVED lines=12> */
.L_x_20854:
        /* <DEDUP_REMOVED lines=61> */
.L_x_20852:
[----:B------:R-:W-:Y:S01]  /*16430*/  I2FP.F32.U32 R133, R132 ;  /* 0x0000008400857245 */ /* 0x000fe20000201000 */
[----:B------:R-:W-:Y:S01]  /*16440*/  IMAD.MOV.U32 R158, RZ, RZ, 0x2 ;  /* 0x00000002ff9e7424 */ /* 0x000fe200078e00ff */
[----:B------:R-:W-:Y:S02]  /*16450*/  ISETP.NE.AND P1, PT, R135, 0x1, PT ;  /* 0x000000018700780c */ /* 0x000fe40003f25270 */
[----:B------:R-:W-:Y:S01]  /*16460*/  MOV R132, R148 ;  /* 0x0000009400847202 */ /* 0x000fe20000000f00 */
[----:B------:R-:W-:-:S05]  /*16470*/  FFMA.FTZ R133, R133, R154, 1.1641532182693481445e-10 ;  /* 0x2f00000085857423 */ /* 0x000fca000001009a */
[----:B------:R-:W-:Y:S01]  /*16480*/  FSETP.GTU.FTZ.AND P0, PT, R133, UR4, PT ;  /* 0x0000000485007c0b */ /* 0x000fe2000bf1c000 */
[----:B-----5:R-:W-:-:S03]  /*16490*/  HADD2.F32 R133, -RZ, R140.H0_H0 ;  /* 0x2000008cff857230 */ /* 0x020fc60000004100 */
[----:B------:R-:W-:Y:S02]  /*164a0*/  PLOP3.LUT P2, PT, P0, PT, PT, 0x8, 0x80 ;  /* 0x000000000080781c */ /* 0x000fe4000074e170 */
[----:B------:R-:W-:Y:S02]  /*164b0*/  FMUL.FTZ R133, R133, R0 ;  /* 0x0000000085857220 */ /* 0x000fe40000410000 */
[----:B------:R-:W-:Y:S02]  /*164c0*/  P2R R163, PR, RZ, 0x4 ;  /* 0x00000004ffa37803 */ /* 0x000fe40000000000 */
[----:B------:R-:W-:-:S05]  /*164d0*/  FMUL.FTZ R133, R133, UR5 ;  /* 0x0000000585857c20 */ /* 0x000fca0008410000 */
        /* <DEDUP_REMOVED lines=10> */
.L_x_20856:
        /* <DEDUP_REMOVED lines=12> */
.L_x_20857:
[----:B0-----:R-:W-:Y:S01]  /*16640*/  LOP3.LUT R160, R149, R135, R3, 0x96, !PT ;  /* 0x0000008795a07212 */ /* 0x001fe200078e9603 */
        /* <DEDUP_REMOVED lines=53> */
[----:B------:R-:W-:Y:S02]  /*169a0*/  IADD3 R135, PT, PT, R2, -0x700cb87f, RZ ;  /* 0x8ff3478102877810 */ /* 0x000fe40007ffe0ff */
[----:B------:R-:W-:Y:S01]  /*169b0*/  MOV R156, R160 ;  /* 0x000000a0009c7202 */ /* 0x000fe20000000f00 */
[----:B------:R-:W-:-:S04]  /*169c0*/  IMAD.WIDE.U32 R166, R147, -0x326172a9, RZ ;  /* 0xcd9e8d5793a67825 */ /* 0x000fc800078e00ff */
[----:B------:R-:W-:Y:S01]  /*169d0*/  VIADD R147, R3, 0x96a522ad ;  /* 0x96a522ad03937836 */ /* 0x000fe20000000000 */
[----:B------:R-:W-:Y:S02]  /*169e0*/  LOP3.LUT R146, R135, R164, R167, 0x96, !PT ;  /* 0x000000a487927212 */ /* 0x000fe400078e96a7 */
[----:B------:R-:W-:Y:S02]  /*169f0*/  MOV R148, R166 ;  /* 0x000000a600947202 */ /* 0x000fe40000000f00 */
[----:B------:R-:W-:-:S07]  /*16a00*/  LOP3.LUT R147, R147, R134, R161, 0x96, !PT ;  /* 0x0000008693937212 */ /* 0x000fce00078e96a1 */
.L_x_20855:
[----:B------:R-:W-:Y:S01]  /*16a10*/  ISETP.NE.AND P2, PT, R158, 0x1, PT ;  /* 0x000000019e00780c */ /* 0x000fe20003f45270 */
[----:B0-----:R-:W-:Y:S01]  /*16a20*/  HADD2.F32 R161, -RZ, R140.H1_H1 ;  /* 0x3000008cffa17230 */ /* 0x001fe20000004100 */
[----:B------:R-:W-:Y:S01]  /*16a30*/  I2FP.F32.U32 R135, R132 ;  /* 0x0000008400877245 */ /* 0x000fe20000201000 */
[----:B------:R-:W-:Y:S02]  /*16a40*/  HFMA2 R140, -RZ, RZ, 0, 1.1920928955078125e-07 ;  /* 0x00000002ff8c7431 */ /* 0x000fe400000001ff */
[----:B------:R-:W-:Y:S02]  /*16a50*/  IMAD.MOV.U32 R132, RZ, RZ, R148 ;  /* 0x000000ffff847224 */ /* 0x000fe400078e0094 */
[----:B------:R-:W-:Y:S01]  /*16a60*/  FMUL.FTZ R161, R161, R0 ;  /* 0x00000000a1a17220 */ /* 0x000fe20000410000 */
        /* <DEDUP_REMOVED lines=14> */
.L_x_20859:
        /* <DEDUP_REMOVED lines=12> */
.L_x_20860:
        /* <DEDUP_REMOVED lines=61> */
.L_x_20858:
[----:B------:R-:W-:Y:S01]  /*16fe0*/  I2FP.F32.U32 R135, R132 ;  /* 0x0000008400877245 */ /* 0x000fe20000201000 */
[----:B------:R-:W-:Y:S01]  /*16ff0*/  IMAD.MOV.U32 R158, RZ, RZ, 0x2 ;  /* 0x00000002ff9e7424 */ /* 0x000fe200078e00ff */
[----:B------:R-:W-:Y:S02]  /*17000*/  ISETP.NE.AND P3, PT, R140, 0x1, PT ;  /* 0x000000018c00780c */ /* 0x000fe40003f65270 */
[----:B------:R-:W-:Y:S01]  /*17010*/  MOV R132, R148 ;  /* 0x0000009400847202 */ /* 0x000fe20000000f00 */
[----:B------:R-:W-:-:S05]  /*17020*/  FFMA.FTZ R135, R135, R154, 1.1641532182693481445e-10 ;  /* 0x2f00000087877423 */ /* 0x000fca000001009a */
[----:B------:R-:W-:Y:S01]  /*17030*/  FSETP.GTU.FTZ.AND P2, PT, R135, UR4, PT ;  /* 0x0000000487007c0b */ /* 0x000fe2000bf5c000 */
[----:B------:R-:W-:-:S03]  /*17040*/  HADD2.F32 R135, -RZ, R141.H0_H0 ;  /* 0x2000008dff877230 */ /* 0x000fc60000004100 */
[----:B------:R-:W-:Y:S02]  /*17050*/  PLOP3.LUT P1, PT, P2, PT, PT, 0x8, 0x80 ;  /* 0x000000000080781c */ /* 0x000fe4000172e170 */
[----:B------:R-:W-:-:S04]  /*17060*/  FMUL.FTZ R135, R135, R0 ;  /* 0x0000000087877220 */ /* 0x000fc80000410000 */
        /* <DEDUP_REMOVED lines=11> */
.L_x_20862:
        /* <DEDUP_REMOVED lines=12> */
.L_x_20863:
        /* <DEDUP_REMOVED lines=61> */
.L_x_20861:
[----:B------:R-:W-:Y:S01]  /*175b0*/  ISETP.NE.AND P4, PT, R158, 0x1, PT ;  /* 0x000000019e00780c */ /* 0x000fe20003f85270 */
[----:B------:R-:W-:Y:S01]  /*175c0*/  HADD2.F32 R141, -RZ, R141.H1_H1 ;  /* 0x3000008dff8d7230 */ /* 0x000fe20000004100 */
        /* <DEDUP_REMOVED lines=18> */
.L_x_20865:
        /* <DEDUP_REMOVED lines=12> */
.L_x_20866:
        /* <DEDUP_REMOVED lines=61> */
.L_x_20864:
        /* <DEDUP_REMOVED lines=20> */
.L_x_20868:
        /* <DEDUP_REMOVED lines=12> */
.L_x_20869:
        /* <DEDUP_REMOVED lines=61> */
.L_x_20867:
        /* <DEDUP_REMOVED lines=20> */
.L_x_20871:
        /* <DEDUP_REMOVED lines=12> */
.L_x_20872:
        /* <DEDUP_REMOVED lines=61> */
.L_x_20870:
        /* <DEDUP_REMOVED lines=20> */
.L_x_20874:
        /* <DEDUP_REMOVED lines=14> */
.L_x_20875:
        /* <DEDUP_REMOVED lines=61> */
.L_x_20873:
        /* <DEDUP_REMOVED lines=16> */
.L_x_20851:
        /* <DEDUP_REMOVED lines=145> */
.L_x_20877:
[----:B------:R-:W-:Y:S05]  /*19720*/  BSYNC.RECONVERGENT B0 ;  /* 0x0000000000007941 */ /* 0x000fea0003800200 */
.L_x_20876:
        /* <DEDUP_REMOVED lines=15> */
.L_x_20879:
[----:B------:R-:W-:Y:S05]  /*19820*/  BSYNC.RECONVERGENT B0 ;  /* 0x0000000000007941 */ /* 0x000fea0003800200 */
.L_x_20878:
        /* <DEDUP_REMOVED lines=114> */
[----:B------:R-:W-:Y:S01]  /*19f50*/  F2FP.F16.F32.PACK_AB R110, R121, R110 ;  /* 0x0000006e796e723e */ /* 0x000fe200000000ff */
[----:B------:R-:W-:Y:S01]  /*19f60*/  FMUL.FTZ R132, R0, R129 ;  /* 0x0000008100847220 */ /* 0x000fe20000410000 */
[----:B------:R-:W-:Y:S01]  /*19f70*/  F2FP.F16.F32.PACK_AB R109, R108, R109 ;  /* 0x0000006d6c6d723e */ /* 0x000fe200000000ff */
[----:B------:R-:W-:Y:S01]  /*19f80*/  FFMA.FTZ R130, R128, R91, R59 ;  /* 0x0000005b80827223 */ /* 0x000fe2000001003b */
[----:B------:R-:W-:Y:S01]  /*19f90*/  FADD.FTZ R185, -R150, R125 ;  /* 0x0000007d96b97221 */ /* 0x000fe20000010100 */
[----:B------:R-:W-:Y:S01]  /*19fa0*/  F2FP.F16.F32.PACK_AB R111, R122, R111 ;  /* 0x0000006f7a6f723e */ /* 0x000fe200000000ff */
[----:B------:R-:W-:Y:S01]  /*19fb0*/  FFMA.FTZ R108, R151, R104, R72 ;  /* 0x00000068976c7223 */ /* 0x000fe20000010048 */
[----:B------:R-:W-:Y:S01]  /*19fc0*/  FFMA.FTZ R121, R120, R105, R73 ;  /* 0x0000006978797223 */ /* 0x000fe20000010049 */
[----:B------:R-:W0:Y:S01]  /*19fd0*/  @!P0 LDC.64 R128, c[0x0][0x3c8] ;  /* 0x0000f200ff808b82 */ /* 0x000e220000000a00 */
[----:B------:R-:W-:Y:S01]  /*19fe0*/  FFMA.FTZ R122, R177, R92, R60 ;  /* 0x0000005cb17a7223 */ /* 0x000fe2000001003c */
[----:B------:R-:W-:Y:S01]  /*19ff0*/  FFMA.FTZ R125, R124, R93, R61 ;  /* 0x0000005d7c7d7223 */ /* 0x000fe2000001003d */
[----:B------:R-:W-:Y:S01]  /*1a000*/  F2FP.F16.F32.PACK_AB R123, R126, R123 ;  /* 0x0000007b7e7b723e */ /* 0x000fe200000000ff */
[C---:B------:R-:W-:Y:S01]  /*1a010*/  FMUL.FTZ R173, R0.reuse, R173 ;  /* 0x000000ad00ad7220 */ /* 0x040fe20000410000 */
[C---:B------:R-:W-:Y:S01]  /*1a020*/  FMUL.FTZ R126, R0.reuse, R175 ;  /* 0x000000af007e7220 */ /* 0x040fe20000410000 */
[C---:B------:R-:W-:Y:S01]  /*1a030*/  FMUL.FTZ R169, R0.reuse, R169 ;  /* 0x000000a900a97220 */ /* 0x040fe20000410000 */
[----:B------:R-:W-:Y:S01]  /*1a040*/  FMUL.FTZ R124, R0, R171 ;  /* 0x000000ab007c7220 */ /* 0x000fe20000410000 */
[----:B------:R-:W1:Y:S01]  /*1a050*/  LDC.64 R118, c[0x0][0x428] ;  /* 0x00010a00ff767b82 */ /* 0x000e620000000a00 */
[----:B------:R-:W-:Y:S01]  /*1a060*/  F2FP.F16.F32.PACK_AB R108, R121, R108 ;  /* 0x0000006c796c723e */ /* 0x000fe200000000ff */
[----:B------:R-:W-:Y:S01]  /*1a070*/  FFMA.FTZ R121, R173, R98, R66 ;  /* 0x00000062ad797223 */ /* 0x000fe20000010042 */
[----:B------:R-:W-:Y:S01]  /*1a080*/  F2FP.F16.F32.PACK_AB R122, R125, R122 ;  /* 0x0000007a7d7a723e */ /* 0x000fe200000000ff */
        /* <DEDUP_REMOVED lines=13> */
[----:B------:R-:W-:Y:S01]  /*1a160*/  F2FP.F16.F32.PACK_AB R121, R126, R121 ;  /* 0x000000797e79723e */ /* 0x000fe200000000ff */
[----:B------:R-:W-:Y:S01]  /*1a170*/  FMUL.FTZ R126, R0, R185 ;  /* 0x000000b9007e7220 */ /* 0x000fe20000410000 */
[----:B------:R-:W-:Y:S01]  /*1a180*/  F2FP.F16.F32.PACK_AB R120, R125, R120 ;  /* 0x000000787d78723e */ /* 0x000fe200000000ff */
        /* <DEDUP_REMOVED lines=27> */
[--C-:B-1----:R-:W-:Y:S01]  /*1a340*/  IMAD.WIDE.U32 R112, R153, 0x10, R118.reuse ;  /* 0x0000001099707825 */ /* 0x102fe200078e0076 */
[----:B------:R-:W-:Y:S01]  /*1a350*/  F2FP.F16.F32.PACK_AB R135, R136, R199 ;  /* 0x000000c78887723e */ /* 0x000fe200000000ff */
[----:B------:R0:W-:Y:S01]  /*1a360*/  @!P0 STG.E desc[UR8][R128.64], R0 ;  /* 0x0000000080008986 */ /* 0x0001e2000c101908 */
[----:B------:R-:W-:Y:S01]  /*1a370*/  F2FP.F16.F32.PACK_AB R134, R134, R197 ;  /* 0x000000c58686723e */ /* 0x000fe200000000ff */
[--C-:B------:R-:W-:Y:S01]  /*1a380*/  IMAD.WIDE.U32 R114, R155, 0x10, R118.reuse ;  /* 0x000000109b727825 */ /* 0x100fe200078e0076 */
[----:B------:R-:W-:Y:S01]  /*1a390*/  F2FP.F16.F32.PACK_AB R132, R130, R193 ;  /* 0x000000c18284723e */ /* 0x000fe200000000ff */
        /* <DEDUP_REMOVED lines=10> */
.L_x_20881:
        /* <DEDUP_REMOVED lines=12> */
.L_x_27585:


//--------------------- .text._ZN10layer_norm13ln_fwd_kernelINS_13Kernel_traitsIf6__halffS2_fjLj8192ELj1ELj1ELj8ELj16ENS_18Kernel_traits_baseILj8192EfS2_fS2_fjLj256EEEEELb1ELb1ELb1ELb0EEEvNS_9FwdParamsE --------------------------
	.section	.text._ZN10layer_norm13ln_fwd_kernelINS_13Kernel_traitsIf6__halffS2_fjLj8192ELj1ELj1ELj8ELj16ENS_18Kernel_traits_baseILj8192EfS2_fS2_fjLj256EEEEELb1ELb1ELb1ELb0EEEvNS_9FwdParamsE,"ax",@progbits
	.align	128
        .global         _ZN10layer_norm13ln_fwd_kernelINS_13Kernel_traitsIf6__halffS2_fjLj8192ELj1ELj1ELj8ELj16ENS_18Kernel_traits_baseILj8192EfS2_fS2_fjLj256EEEEELb1ELb1ELb1ELb0EEEvNS_9FwdParamsE
        .type           _ZN10layer_norm13ln_fwd_kernelINS_13Kernel_traitsIf6__halffS2_fjLj8192ELj1ELj1ELj8ELj16ENS_18Kernel_traits_baseILj8192EfS2_fS2_fjLj256EEEEELb1ELb1ELb1ELb0EEEvNS_9FwdParamsE,@function
        .size           _ZN10layer_norm13ln_fwd_kernelINS_13Kernel_traitsIf6__halffS2_fjLj8192ELj1ELj1ELj8ELj16ENS_18Kernel_traits_baseILj8192EfS2_fS2_fjLj256EEEEELb1ELb1ELb1ELb0EEEvNS_9FwdParamsE,(.L_x_27586 - _ZN10layer_norm13ln_fwd_kernelINS_13Kernel_traitsIf6__halffS2_fjLj8192ELj1ELj1ELj8ELj16ENS_18Kernel_traits_baseILj8192EfS2_fS2_fjLj256EEEEELb1ELb1ELb1ELb0EEEvNS_9FwdParamsE)
        .other          _ZN10layer_norm13ln_fwd_kernelINS_13Kernel_traitsIf6__halffS2_fjLj8192ELj1ELj1ELj8ELj16ENS_18Kernel_traits_baseILj8192EfS2_fS2_fjLj256EEEEELb1ELb1ELb1ELb0EEEvNS_9FwdParamsE,@"STO_CUDA_ENTRY STV_DEFAULT"
_ZN10layer_norm13ln_fwd_kernelINS_13Kernel_traitsIf6__halffS2_fjLj8192ELj1ELj1ELj8ELj16ENS_18Kernel_traits_baseILj8192EfS2_fS2_fjLj256EEEEELb1ELb1ELb1ELb0EEEvNS_9FwdParamsE:
.text._ZN10layer_norm13ln_fwd_kernelINS_13Kernel_traitsIf6__halffS2_fjLj8192ELj1ELj1ELj8ELj16ENS_18Kernel_traits_baseILj8192EfS2_fS2_fjLj256EEEEELb1ELb1ELb1ELb0EEEvNS_9FwdParamsE:
        /* <DEDUP_REMOVED lines=87> */
.L_x_20883:
        /* <DEDUP_REMOVED lines=55> */
.L_x_20884:
[----:B------:R-:W-:Y:S05]  /*08e0*/  BSYNC.RECONVERGENT B0 ;  /* 0x0000000000007941 */ /* 0x000fea0003800200 */
.L_x_20882:
        /* <DEDUP_REMOVED lines=107> */
.L_x_21293:
        /* <DEDUP_REMOVED lines=28> */
.L_x_20887:
        /* <DEDUP_REMOVED lines=26> */
.L_x_20892:
        /* <DEDUP_REMOVED lines=13> */
.L_x_20894:
[----:B------:R-:W-:Y:S05]  /*13d0*/  BSYNC.RECONVERGENT B2 ;  /* 0x0000000000027941 */ /* 0x000fea0003800200 */
.L_x_20893:
        /* <DEDUP_REMOVED lines=60> */
.L_x_20891:
[----:B------:R-:W-:Y:S05]  /*17a0*/  BSYNC.RECONVERGENT B1 ;  /* 0x0000000000017941 */ /* 0x000fea0003800200 */
.L_x_20890:
        /* <DEDUP_REMOVED lines=9> */
[----:B------:R-:W-:-:S07]  /*1840*/  FFMA.FTZ R112, R113, R92, R8 ;  /* 0x0000005c71707223 */ /* 0x000fce0000010008 */
.L_x_20889:
        /* <DEDUP_REMOVED lines=16> */
.L_x_20898:
        /* <DEDUP_REMOVED lines=13> */
.L_x_20900:
[----:B------:R-:W-:Y:S05]  /*1a20*/  BSYNC.RECONVERGENT B2 ;  /* 0x0000000000027941 */ /* 0x000fea0003800200 */
.L_x_20899:
        /* <DEDUP_REMOVED lines=59> */
[----:B------:R-:W-:Y:S01]  /*1de0*/  MOV R113, R168 ;  /* 0x000000a800717202 */ /* 0x000fe20000000f00 */
[----:B------:R-:W-:-:S07]  /*1df0*/  IMAD.MOV.U32 R168, RZ, RZ, R118 ;  /* 0x000000ffffa87224 */ /* 0x000fce00078e0076 */
.L_x_20897:
[----:B------:R-:W-:Y:S05]  /*1e00*/  BSYNC.RECONVERGENT B1 ;  /* 0x0000000000017941 */ /* 0x000fea0003800200 */
.L_x_20896:
        /* <DEDUP_REMOVED lines=9> */
[----:B------:R-:W-:-:S07]  /*1ea0*/  FFMA.FTZ R113, R114, R93, R9 ;  /* 0x0000005d72717223 */ /* 0x000fce0000010009 */
.L_x_20895:
        /* <DEDUP_REMOVED lines=16> */
.L_x_20904:
        /* <DEDUP_REMOVED lines=13> */
.L_x_20906:
[----:B------:R-:W-:Y:S05]  /*2080*/  BSYNC.RECONVERGENT B2 ;  /* 0x0000000000027941 */ /* 0x000fea0003800200 */
.L_x_20905:
        /* <DEDUP_REMOVED lines=61> */
.L_x_20903:
[----:B------:R-:W-:Y:S05]  /*2460*/  BSYNC.RECONVERGENT B1 ;  /* 0x0000000000017941 */ /* 0x000fea0003800200 */
.L_x_20902:
        /* <DEDUP_REMOVED lines=10> */
.L_x_20901:
        /* <DEDUP_REMOVED lines=16> */
.L_x_20910:
        /* <DEDUP_REMOVED lines=13> */
.L_x_20912:
[----:B------:R-:W-:Y:S05]  /*26e0*/  BSYNC.RECONVERGENT B2 ;  /* 0x0000000000027941 */ /* 0x000fea0003800200 */
.L_x_20911:
        /* <DEDUP_REMOVED lines=61> */
.L_x_20909:
[----:B------:R-:W-:Y:S05]  /*2ac0*/  BSYNC.RECONVERGENT B1 ;  /* 0x0000000000017941 */ /* 0x000fea0003800200 */
.L_x_20908:
        /* <DEDUP_REMOVED lines=10> */
.L_x_20907:
[----:B------:R-:W-:Y:S01]  /*2b70*/  IMAD.MOV.U32 R118, RZ, RZ, R117 ;  /* 0x000000ffff767224 */ /* 0x000fe200078e0075 */
[----:B-----5:R-:W-:Y:S01]  /*2b80*/  MOV R116, R4 ;  /* 0x0000000400747202 */ /* 0x020fe20000000f00 */
        /* <DEDUP_REMOVED lines=14> */
.L_x_20916:
        /* <DEDUP_REMOVED lines=13> */
.L_x_20918:
[----:B------:R-:W-:Y:S05]  /*2d40*/  BSYNC.RECONVERGENT B2 ;  /* 0x0000000000027941 */ /* 0x000fea0003800200 */
.L_x_20917:
        /* <DEDUP_REMOVED lines=17> */
[C---:B------:R-:W-:Y:S02]  /*2e60*/  IADD3 R117, PT, PT, R2.reuse, -0x255992d5, RZ ;  /* 0xdaa66d2b02757810 */ /* 0x040fe40007ffe0ff */
        /* <DEDUP_REMOVED lines=43> */
.L_x_20915:
[----:B------:R-:W-:Y:S05]  /*3120*/  BSYNC.RECONVERGENT B1 ;  /* 0x0000000000017941 */ /* 0x000fea0003800200 */
.L_x_20914:
[----:B------:R-:W-:Y:S01]  /*3130*/  HFMA2 R119, -RZ, RZ, 0.1171875, 0 ;  /* 0x2f800000ff777431 */ /* 0x000fe200000001ff */
[----:B------:R-:W-:Y:S01]  /*3140*/  I2FP.F32.U32 R116, R116 ;  /* 0x0000007400747245 */ /* 0x000fe20000201000 */
[----:B------:R-:W-:-:S05]  /*3150*/  HADD2.F32 R117, -RZ, R14.H0_H0 ;  /* 0x2000000eff757230 */ /* 0x000fca0000004100 */
[----:B------:R-:W-:Y:S01]  /*3160*/  FMUL.FTZ R117, R117, UR13 ;  /* 0x0000000d75757c20 */ /* 0x000fe20008410000 */
[----:B------:R-:W-:-:S03]  /*3170*/  FFMA.FTZ R116, R116, R119, 1.1641532182693481445e-10 ;  /* 0x2f00000074747423 */ /* 0x000fc60000010077 */
[----:B------:R-:W-:Y:S02]  /*3180*/  FMUL.FTZ R117, R117, UR12 ;  /* 0x0000000c75757c20 */ /* 0x000fe40008410000 */
[----:B------:R-:W-:-:S04]  /*3190*/  FSETP.GTU.FTZ.AND P3, PT, R116, UR10, PT ;  /* 0x0000000a74007c0b */ /* 0x000fc8000bf7c000 */
[----:B------:R-:W-:Y:S02]  /*31a0*/  FSEL R117, R117, RZ, !P3 ;  /* 0x000000ff75757208 */ /* 0x000fe40005800000 */
[----:B------:R-:W-:-:S03]  /*31b0*/  SEL R153, RZ, 0x1, P3 ;  /* 0x00000001ff997807 */ /* 0x000fc60001800000 */
[----:B------:R-:W-:-:S07]  /*31c0*/  FFMA.FTZ R116, R117, R88, R4 ;  /* 0x0000005875747223 */ /* 0x000fce0000010004 */
.L_x_20913:
        /* <DEDUP_REMOVED lines=16> */
.L_x_20922:
        /* <DEDUP_REMOVED lines=13> */
.L_x_20924:
[----:B------:R-:W-:Y:S05]  /*33a0*/  BSYNC.RECONVERGENT B2 ;  /* 0x0000000000027941 */ /* 0x000fea0003800200 */
.L_x_20923:
        /* <DEDUP_REMOVED lines=61> */
.L_x_20921:
[----:B------:R-:W-:Y:S05]  /*3780*/  BSYNC.RECONVERGENT B1 ;  /* 0x0000000000017941 */ /* 0x000fea0003800200 */
.L_x_20920:
[----:B------:R-:W-:Y:S01]  /*3790*/  I2FP.F32.U32 R117, R117 ;  /* 0x0000007500757245 */ /* 0x000fe20000201000 */
[----:B------:R-:W-:Y:S02]  /*37a0*/  HADD2.F32 R118, -RZ, R14.H1_H1 ;  /* 0x3000000eff767230 */ /* 0x000fe40000004100 */
        /* <DEDUP_REMOVED lines=8> */
.L_x_20919:
        /* <DEDUP_REMOVED lines=16> */
.L_x_20928:
        /* <DEDUP_REMOVED lines=13> */
.L_x_20930:
[----:B------:R-:W-:Y:S05]  /*3a00*/  BSYNC.RECONVERGENT B2 ;  /* 0x0000000000027941 */ /* 0x000fea0003800200 */
.L_x_20929:
        /* <DEDUP_REMOVED lines=61> */
.L_x_20927:
[----:B------:R-:W-:Y:S05]  /*3de0*/  BSYNC.RECONVERGENT B1 ;  /* 0x0000000000017941 */ /* 0x000fea0003800200 */
.L_x_20926:
[----:B------:R-:W-:Y:S01]  /*3df0*/  I2FP.F32.U32 R118, R118 ;  /* 0x0000007600767245 */ /* 0x000fe20000201000 */
[----:B------:R-:W-:Y:S02]  /*3e00*/  HADD2.F32 R119, -RZ, R15.H0_H0 ;  /* 0x2000000fff777230 */ /* 0x000fe40000004100 */
        /* <DEDUP_REMOVED lines=8> */
.L_x_20925:
        /* <DEDUP_REMOVED lines=16> */
.L_x_20934:
        /* <DEDUP_REMOVED lines=13> */
.L_x_20936:
[----:B------:R-:W-:Y:S05]  /*4060*/  BSYNC.RECONVERGENT B2 ;  /* 0x0000000000027941 */ /* 0x000fea0003800200 */
.L_x_20935:
        /* <DEDUP_REMOVED lines=59> */
[----:B------:R-:W-:Y:S01]  /*4420*/  MOV R119, R168 ;  /* 0x000000a800777202 */ /* 0x000fe20000000f00 */
[----:B------:R-:W-:-:S07]  /*4430*/  IMAD.MOV.U32 R168, RZ, RZ, R176 ;  /* 0x000000ffffa87224 */ /* 0x000fce00078e00b0 */
.L_x_20933:
[----:B------:R-:W-:Y:S05]  /*4440*/  BSYNC.RECONVERGENT B1 ;  /* 0x0000000000017941 */ /* 0x000fea0003800200 */
.L_x_20932:
[----:B------:R-:W-:Y:S01]  /*4450*/  HFMA2 R158, -RZ, RZ, 0.1171875, 0 ;  /* 0x2f800000ff9e7431 */ /* 0x000fe200000001ff */
[----:B------:R-:W-:Y:S01]  /*4460*/  I2FP.F32.U32 R119, R119 ;  /* 0x0000007700777245 */ /* 0x000fe20000201000 */
[----:B------:R-:W-:-:S05]  /*4470*/  HADD2.F32 R156, -RZ, R15.H1_H1 ;  /* 0x3000000fff9c7230 */ /* 0x000fca0000004100 */
[----:B------:R-:W-:Y:S01]  /*4480*/  FMUL.FTZ R156, R156, UR13 ;  /* 0x0000000d9c9c7c20 */ /* 0x000fe20008410000 */
[----:B------:R-:W-:-:S03]  /*4490*/  FFMA.FTZ R119, R119, R158, 1.1641532182693481445e-10 ;  /* 0x2f00000077777423 */ /* 0x000fc6000001009e */
[----:B------:R-:W-:Y:S02]  /*44a0*/  FMUL.FTZ R156, R156, UR12 ;  /* 0x0000000c9c9c7c20 */ /* 0x000fe40008410000 */
[----:B------:R-:W-:-:S04]  /*44b0*/  FSETP.GTU.FTZ.AND P2, PT, R119, UR10, PT ;  /* 0x0000000a77007c0b */ /* 0x000fc8000bf5c000 */
[----:B------:R-:W-:Y:S02]  /*44c0*/  FSEL R158, R156, RZ, !P2 ;  /* 0x000000ff9c9e7208 */ /* 0x000fe40005000000 */
[----:B------:R-:W-:-:S03]  /*44d0*/  SEL R156, RZ, 0x1, P2 ;  /* 0x00000001ff9c7807 */ /* 0x000fc60001000000 */
[----:B------:R-:W-:Y:S01]  /*44e0*/  FFMA.FTZ R119, R158, R91, R7 ;  /* 0x0000005b9e777223 */ /* 0x000fe20000010007 */
[----:B------:R-:W-:Y:S06]  /*44f0*/  BRA `(.L_x_20931) ;  /* 0x0000003000cc7947 */ /* 0x000fec0003800000 */
.L_x_20888:
        /* <DEDUP_REMOVED lines=20> */
.L_x_20940:
        /* <DEDUP_REMOVED lines=13> */
.L_x_20942:
[----:B------:R-:W-:Y:S05]  /*4710*/  BSYNC.RECONVERGENT B2 ;  /* 0x0000000000027941 */ /* 0x000fea0003800200 */
.L_x_20941:
        /* <DEDUP_REMOVED lines=60> */
.L_x_20939:
[----:B------:R-:W-:Y:S05]  /*4ae0*/  BSYNC.RECONVERGENT B1 ;  /* 0x0000000000017941 */ /* 0x000fea0003800200 */
.L_x_20938:
        /* <DEDUP_REMOVED lines=10> */
.L_x_20937:
        /* <DEDUP_REMOVED lines=16> */
.L_x_20946:
        /* <DEDUP_REMOVED lines=13> */
.L_x_20948:
[----:B------:R-:W-:Y:S05]  /*4d60*/  BSYNC.RECONVERGENT B2 ;  /* 0x0000000000027941 */ /* 0x000fea0003800200 */
.L_x_20947:
        /* <DEDUP_REMOVED lines=61> */
.L_x_20945:
[----:B------:R-:W-:Y:S05]  /*5140*/  BSYNC.RECONVERGENT B1 ;  /* 0x0000000000017941 */ /* 0x000fea0003800200 */
.L_x_20944:
        /* <DEDUP_REMOVED lines=10> */
.L_x_20943:
        /* <DEDUP_REMOVED lines=16> */
.L_x_20952:
        /* <DEDUP_REMOVED lines=13> */
.L_x_20954:
[----:B------:R-:W-:Y:S05]  /*53c0*/  BSYNC.RECONVERGENT B2 ;  /* 0x0000000000027941 */ /* 0x000fea0003800200 */
.L_x_20953:
        /* <DEDUP_REMOVED lines=61> */
.L_x_20951:
[----:B------:R-:W-:Y:S05]  /*57a0*/  BSYNC.RECONVERGENT B1 ;  /* 0x0000000000017941 */ /* 0x000fea0003800200 */
.L_x_20950:
        /* <DEDUP_REMOVED lines=10> */
.L_x_20949:
        /* <DEDUP_REMOVED lines=16> */
.L_x_20958:
        /* <DEDUP_REMOVED lines=13> */
.L_x_20960:
[----:B------:R-:W-:Y:S05]  /*5a20*/  BSYNC.RECONVERGENT B2 ;  /* 0x0000000000027941 */ /* 0x000fea0003800200 */
.L_x_20959:
        /* <DEDUP_REMOVED lines=61> */
.L_x_20957:
[----:B------:R-:W-:Y:S05]  /*5e00*/  BSYNC.RECONVERGENT B1 ;  /* 0x0000000000017941 */ /* 0x000fea0003800200 */
.L_x_20956:
        /* <DEDUP_REMOVED lines=10> */
.L_x_20955:
        /* <DEDUP_REMOVED lines=16> */
.L_x_20964:
        /* <DEDUP_REMOVED lines=13> */
.L_x_20966:
[----:B------:R-:W-:Y:S05]  /*6080*/  BSYNC.RECONVERGENT B2 ;  /* 0x0000000000027941 */ /* 0x000fea0003800200 */
.L_x_20965:
        /* <DEDUP_REMOVED lines=61> */
.L_x_20963:
[----:B------:R-:W-:Y:S05]  /*6460*/  BSYNC.RECONVERGENT B1 ;  /* 0x0000000000017941 */ /* 0x000fea0003800200 */
.L_x_20962:
        /* <DEDUP_REMOVED lines=10> */
.L_x_20961:
        /* <DEDUP_REMOVED lines=16> */
.L_x_20970:
        /* <DEDUP_REMOVED lines=13> */
.L_x_20972:
[----:B------:R-:W-:Y:S05]  /*66e0*/  BSYNC.RECONVERGENT B2 ;  /* 0x0000000000027941 */ /* 0x000fea0003800200 */
.L_x_20971:
        /* <DEDUP_REMOVED lines=61> */
.L_x_20969:
[----:B------:R-:W-:Y:S05]  /*6ac0*/  BSYNC.RECONVERGENT B1 ;  /* 0x0000000000017941 */ /* 0x000fea0003800200 */
.L_x_20968:
        /* <DEDUP_REMOVED lines=10> */
.L_x_20967:
        /* <DEDUP_REMOVED lines=16> */
.L_x_20976:
        /* <DEDUP_REMOVED lines=13> */
.L_x_20978:
[----:B------:R-:W-:Y:S05]  /*6d40*/  BSYNC.RECONVERGENT B2 ;  /* 0x0000000000027941 */ /* 0x000fea0003800200 */
.L_x_20977:
        /* <DEDUP_REMOVED lines=61> */
.L_x_20975:
[----:B------:R-:W-:Y:S05]  /*7120*/  BSYNC.RECONVERGENT B1 ;  /* 0x0000000000017941 */ /* 0x000fea0003800200 */
.L_x_20974:
        /* <DEDUP_REMOVED lines=10> */
.L_x_20973:
        /* <DEDUP_REMOVED lines=16> */
.L_x_20981:
        /* <DEDUP_REMOVED lines=13> */
.L_x_20983:
[----:B------:R-:W-:Y:S05]  /*73a0*/  BSYNC.RECONVERGENT B2 ;  /* 0x0000000000027941 */ /* 0x000fea0003800200 */
.L_x_20982:
        /* <DEDUP_REMOVED lines=61> */
.L_x_20980:
[----:B------:R-:W-:Y:S05]  /*7780*/  BSYNC.RECONVERGENT B1 ;  /* 0x0000000000017941 */ /* 0x000fea0003800200 */
.L_x_20979:
        /* <DEDUP_REMOVED lines=10> */
.L_x_20931:
[----:B------:R-:W0:Y:S01]  /*7830*/  LDC.64 R170, c[0x0][0x3a8] ;  /* 0x0000ea00ffaa7b82 */ /* 0x000e220000000a00 */
        /* <DEDUP_REMOVED lines=8> */
[----:B0-----:R-:W-:Y:S02]  /*78c0*/  LOP3.LUT R171, R169, 0xff0000, RZ, 0xc0, !PT ;  /* 0x00ff0000a9ab7812 */ /* 0x001fe400078ec0ff */
        /* <DEDUP_REMOVED lines=13> */
[----:B-1----:R-:W-:Y:S01]  /*79a0*/  IMAD.WIDE.U32 R168, R165, 0x8, R176 ;  /* 0x00000008a5a87825 */ /* 0x002fe200078e00b0 */
[----:B------:R-:W-:-:S05]  /*79b0*/  LOP3.LUT R170, R170, 0xff, R163, 0xf8, !PT ;  /* 0x000000ffaaaa7812 */ /* 0x000fca00078ef8a3 */
[----:B------:R1:W-:Y:S02]  /*79c0*/  STG.E.64 desc[UR6][R168.64], R170 ;  /* 0x000000aaa8007986 */ /* 0x0003e4000c101b06 */
.L_x_20984:
[----:B------:R-:W-:Y:S01]  /*79d0*/  VIADD R166, R166, 0x100 ;  /* 0x00000100a6a67836 */ /* 0x000fe20000000000 */
[----:B------:R-:W-:-:S07]  /*79e0*/  IADD3 R165, PT, PT, R165, 0x100, RZ ;  /* 0x00000100a5a57810 */ /* 0x000fce0007ffe0ff */
.L_x_20886:
[----:B------:R-:W-:Y:S05]  /*79f0*/  BSYNC.RECONVERGENT B0 ;  /* 0x0000000000007941 */ /* 0x000fea0003800200 */
.L_x_20885:
        /* <DEDUP_REMOVED lines=35> */
.L_x_20991:
        /* <DEDUP_REMOVED lines=13> */
.L_x_20993:
[----:B------:R-:W-:Y:S05]  /*7d00*/  BSYNC.RECONVERGENT B2 ;  /* 0x0000000000027941 */ /* 0x000fea0003800200 */
.L_x_20992:
        /* <DEDUP_REMOVED lines=60> */
.L_x_20990:
[----:B------:R-:W-:Y:S05]  /*80d0*/  BSYNC.RECONVERGENT B1 ;  /* 0x0000000000017941 */ /* 0x000fea0003800200 */
.L_x_20989:
        /* <DEDUP_REMOVED lines=10> */
.L_x_20988:
        /* <DEDUP_REMOVED lines=16> */
.L_x_20997:
        /* <DEDUP_REMOVED lines=13> */
.L_x_20999:
[----:B------:R-:W-:Y:S05]  /*8350*/  BSYNC.RECONVERGENT B2 ;  /* 0x0000000000027941 */ /* 0x000fea0003800200 */
.L_x_20998:
        /* <DEDUP_REMOVED lines=61> */
.L_x_20996:
[----:B------:R-:W-:Y:S05]  /*8730*/  BSYNC.RECONVERGENT B1 ;  /* 0x0000000000017941 */ /* 0x000fea0003800200 */
.L_x_20995:
        /* <DEDUP_REMOVED lines=10> */
.L_x_20994:
        /* <DEDUP_REMOVED lines=16> */
.L_x_21003:
        /* <DEDUP_REMOVED lines=13> */
.L_x_21005:
[----:B------:R-:W-:Y:S05]  /*89b0*/  BSYNC.RECONVERGENT B2 ;  /* 0x0000000000027941 */ /* 0x000fea0003800200 */
.L_x_21004:
        /* <DEDUP_REMOVED lines=61> */
.L_x_21002:
[----:B------:R-:W-:Y:S05]  /*8d90*/  BSYNC.RECONVERGENT B1 ;  /* 0x0000000000017941 */ /* 0x000fea0003800200 */
.L_x_21001:
        /* <DEDUP_REMOVED lines=10> */
.L_x_21000:
        /* <DEDUP_REMOVED lines=16> */
.L_x_21009:
        /* <DEDUP_REMOVED lines=13> */
.L_x_21011:
[----:B------:R-:W-:Y:S05]  /*9010*/  BSYNC.RECONVERGENT B2 ;  /* 0x0000000000027941 */ /* 0x000fea0003800200 */
.L_x_21010:
        /* <DEDUP_REMOVED lines=61> */
.L_x_21008:
[----:B------:R-:W-:Y:S05]  /*93f0*/  BSYNC.RECONVERGENT B1 ;  /* 0x0000000000017941 */ /* 0x000fea0003800200 */
.L_x_21007:
        /* <DEDUP_REMOVED lines=10> */
.L_x_21006:
        /* <DEDUP_REMOVED lines=16> */
.L_x_21015:
        /* <DEDUP_REMOVED lines=13> */
.L_x_21017:
[----:B------:R-:W-:Y:S05]  /*9670*/  BSYNC.RECONVERGENT B2 ;  /* 0x0000000000027941 */ /* 0x000fea0003800200 */
.L_x_21016:
        /* <DEDUP_REMOVED lines=61> */
.L_x_21014:
[----:B------:R-:W-:Y:S05]  /*9a50*/  BSYNC.RECONVERGENT B1 ;  /* 0x0000000000017941 */ /* 0x000fea0003800200 */
.L_x_21013:
        /* <DEDUP_REMOVED lines=10> */
.L_x_21012:
        /* <DEDUP_REMOVED lines=16> */
.L_x_21021:
        /* <DEDUP_REMOVED lines=13> */
.L_x_21023:
[----:B------:R-:W-:Y:S05]  /*9cd0*/  BSYNC.RECONVERGENT B2 ;  /* 0x0000000000027941 */ /* 0x000fea0003800200 */
.L_x_21022:
        /* <DEDUP_REMOVED lines=61> */
.L_x_21020:
[----:B------:R-:W-:Y:S05]  /*a0b0*/  BSYNC.RECONVERGENT B1 ;  /* 0x0000000000017941 */ /* 0x000fea0003800200 */
.L_x_21019:
        /* <DEDUP_REMOVED lines=10> */
.L_x_21018:
        /* <DEDUP_REMOVED lines=16> */
.L_x_21027:
        /* <DEDUP_REMOVED lines=13> */
.L_x_21029:
[----:B------:R-:W-:Y:S05]  /*a330*/  BSYNC.RECONVERGENT B2 ;  /* 0x0000000000027941 */ /* 0x000fea0003800200 */
.L_x_21028:
        /* <DEDUP_REMOVED lines=61> */
.L_x_21026:
[----:B------:R-:W-:Y:S05]  /*a710*/  BSYNC.RECONVERGENT B1 ;  /* 0x0000000000017941 */ /* 0x000fea0003800200 */
.L_x_21025:
        /* <DEDUP_REMOVED lines=10> */
.L_x_21024:
        /* <DEDUP_REMOVED lines=16> */
.L_x_21033:
        /* <DEDUP_REMOVED lines=13> */
.L_x_21035:
[----:B------:R-:W-:Y:S05]  /*a990*/  BSYNC.RECONVERGENT B2 ;  /* 0x0000000000027941 */ /* 0x000fea0003800200 */
.L_x_21034:
        /* <DEDUP_REMOVED lines=61> */
.L_x_21032:
[----:B------:R-:W-:Y:S05]  /*ad70*/  BSYNC.RECONVERGENT B1 ;  /* 0x0000000000017941 */ /* 0x000fea0003800200 */
.L_x_21031:
        /* <DEDUP_REMOVED lines=11> */
.L_x_20987:
        /* <DEDUP_REMOVED lines=20> */
.L_x_21039:
        /* <DEDUP_REMOVED lines=13> */
.L_x_21041:
[----:B------:R-:W-:Y:S05]  /*b040*/  BSYNC.RECONVERGENT B2 ;  /* 0x0000000000027941 */ /* 0x000fea0003800200 */
.L_x_21040:
        /* <DEDUP_REMOVED lines=60> */
.L_x_21038:
[----:B------:R-:W-:Y:S05]  /*b410*/  BSYNC.RECONVERGENT B1 ;  /* 0x0000000000017941 */ /* 0x000fea0003800200 */
.L_x_21037:
        /* <DEDUP_REMOVED lines=10> */
.L_x_21036:
        /* <DEDUP_REMOVED lines=16> */
.L_x_21045:
        /* <DEDUP_REMOVED lines=13> */
.L_x_21047:
[----:B------:R-:W-:Y:S05]  /*b690*/  BSYNC.RECONVERGENT B2 ;  /* 0x0000000000027941 */ /* 0x000fea0003800200 */
.L_x_21046:
        /* <DEDUP_REMOVED lines=61> */
.L_x_21044:
[----:B------:R-:W-:Y:S05]  /*ba70*/  BSYNC.RECONVERGENT B1 ;  /* 0x0000000000017941 */ /* 0x000fea0003800200 */
.L_x_21043:
        /* <DEDUP_REMOVED lines=10> */
.L_x_21042:
        /* <DEDUP_REMOVED lines=16> */
.L_x_21051:
        /* <DEDUP_REMOVED lines=13> */
.L_x_21053:
[----:B------:R-:W-:Y:S05]  /*bcf0*/  BSYNC.RECONVERGENT B2 ;  /* 0x0000000000027941 */ /* 0x000fea0003800200 */
.L_x_21052:
        /* <DEDUP_REMOVED lines=61> */
.L_x_21050:
[----:B------:R-:W-:Y:S05]  /*c0d0*/  BSYNC.RECONVERGENT B1 ;  /* 0x0000000000017941 */ /* 0x000fea0003800200 */
.L_x_21049:
        /* <DEDUP_REMOVED lines=10> */
.L_x_21048:
        /* <DEDUP_REMOVED lines=16> */
.L_x_21057:
        /* <DEDUP_REMOVED lines=13> */
.L_x_21059:
[----:B------:R-:W-:Y:S05]  /*c350*/  BSYNC.RECONVERGENT B2 ;  /* 0x0000000000027941 */ /* 0x000fea0003800200 */
.L_x_21058:
        /* <DEDUP_REMOVED lines=61> */
.L_x_21056:
[----:B------:R-:W-:Y:S05]  /*c730*/  BSYNC.RECONVERGENT B1 ;  /* 0x0000000000017941 */ /* 0x000fea0003800200 */
.L_x_21055:
        /* <DEDUP_REMOVED lines=10> */
.L_x_21054:
        /* <DEDUP_REMOVED lines=16> */
.L_x_21063:
        /* <DEDUP_REMOVED lines=13> */
.L_x_21065:
[----:B------:R-:W-:Y:S05]  /*c9b0*/  BSYNC.RECONVERGENT B2 ;  /* 0x0000000000027941 */ /* 0x000fea0003800200 */
.L_x_21064:
        /* <DEDUP_REMOVED lines=61> */
.L_x_21062:
[----:B------:R-:W-:Y:S05]  /*cd90*/  BSYNC.RECONVERGENT B1 ;  /* 0x0000000000017941 */ /* 0x000fea0003800200 */
.L_x_21061:
        /* <DEDUP_REMOVED lines=10> */
.L_x_21060:
        /* <DEDUP_REMOVED lines=16> */
.L_x_21069:
        /* <DEDUP_REMOVED lines=13> */
.L_x_21071:
[----:B------:R-:W-:Y:S05]  /*d010*/  BSYNC.RECONVERGENT B2 ;  /* 0x0000000000027941 */ /* 0x000fea0003800200 */
.L_x_21070:
        /* <DEDUP_REMOVED lines=61> */
.L_x_21068:
[----:B------:R-:W-:Y:S05]  /*d3f0*/  BSYNC.RECONVERGENT B1 ;  /* 0x0000000000017941 */ /* 0x000fea0003800200 */
.L_x_21067:
        /* <DEDUP_REMOVED lines=10> */
.L_x_21066:
        /* <DEDUP_REMOVED lines=16> */
.L_x_21075:
        /* <DEDUP_REMOVED lines=13> */
.L_x_21077:
[----:B------:R-:W-:Y:S05]  /*d670*/  BSYNC.RECONVERGENT B2 ;  /* 0x0000000000027941 */ /* 0x000fea0003800200 */
.L_x_21076:
        /* <DEDUP_REMOVED lines=61> */
.L_x_21074:
[----:B------:R-:W-:Y:S05]  /*da50*/  BSYNC.RECONVERGENT B1 ;  /* 0x0000000000017941 */ /* 0x000fea0003800200 */
.L_x_21073:
        /* <DEDUP_REMOVED lines=10> */
.L_x_21072:
        /* <DEDUP_REMOVED lines=16> */
.L_x_21080:
        /* <DEDUP_REMOVED lines=13> */
.L_x_21082:
[----:B------:R-:W-:Y:S05]  /*dcd0*/  BSYNC.RECONVERGENT B2 ;  /* 0x0000000000027941 */ /* 0x000fea0003800200 */
.L_x_21081:
        /* <DEDUP_REMOVED lines=61> */
.L_x_21079:
[----:B------:R-:W-:Y:S05]  /*e0b0*/  BSYNC.RECONVERGENT B1 ;  /* 0x0000000000017941 */ /* 0x000fea0003800200 */
.L_x_21078:
        /* <DEDUP_REMOVED lines=10> */
.L_x_21030:
        /* <DEDUP_REMOVED lines=26> */
.L_x_21083:
[----:B------:R-:W-:Y:S01]  /*e300*/  VIADD R166, R166, 0x100 ;  /* 0x00000100a6a67836 */ /* 0x000fe20000000000 */
[----:B------:R-:W-:-:S07]  /*e310*/  IADD3 R165, PT, PT, R165, 0x100, RZ ;  /* 0x00000100a5a57810 */ /* 0x000fce0007ffe0ff */
.L_x_20986:
[----:B------:R-:W-:Y:S05]  /*e320*/  BSYNC.RECONVERGENT B0 ;  /* 0x0000000000007941 */ /* 0x000fea0003800200 */
.L_x_20985:
        /* <DEDUP_REMOVED lines=34> */
.L_x_21090:
        /* <DEDUP_REMOVED lines=13> */
.L_x_21092:
[----:B------:R-:W-:Y:S05]  /*e620*/  BSYNC.RECONVERGENT B2 ;  /* 0x0000000000027941 */ /* 0x000fea0003800200 */
.L_x_21091:
        /* <DEDUP_REMOVED lines=60> */
.L_x_21089:
[----:B------:R-:W-:Y:S05]  /*e9f0*/  BSYNC.RECONVERGENT B1 ;  /* 0x0000000000017941 */ /* 0x000fea0003800200 */
.L_x_21088:
        /* <DEDUP_REMOVED lines=10> */
.L_x_21087:
        /* <DEDUP_REMOVED lines=16> */
.L_x_21096:
        /* <DEDUP_REMOVED lines=13> */
.L_x_21098:
[----:B------:R-:W-:Y:S05]  /*ec70*/  BSYNC.RECONVERGENT B2 ;  /* 0x0000000000027941 */ /* 0x000fea0003800200 */
.L_x_21097:
        /* <DEDUP_REMOVED lines=61> */
.L_x_21095:
[----:B------:R-:W-:Y:S05]  /*f050*/  BSYNC.RECONVERGENT B1 ;  /* 0x0000000000017941 */ /* 0x000fea0003800200 */
.L_x_21094:
        /* <DEDUP_REMOVED lines=10> */
.L_x_21093:
        /* <DEDUP_REMOVED lines=16> */
.L_x_21102:
        /* <DEDUP_REMOVED lines=13> */
.L_x_21104:
[----:B------:R-:W-:Y:S05]  /*f2d0*/  BSYNC.RECONVERGENT B2 ;  /* 0x0000000000027941 */ /* 0x000fea0003800200 */
.L_x_21103:
        /* <DEDUP_REMOVED lines=61> */
.L_x_21101:
[----:B------:R-:W-:Y:S05]  /*f6b0*/  BSYNC.RECONVERGENT B1 ;  /* 0x0000000000017941 */ /* 0x000fea0003800200 */
.L_x_21100:
        /* <DEDUP_REMOVED lines=10> */
.L_x_21099:
        /* <DEDUP_REMOVED lines=16> */
.L_x_21108:
        /* <DEDUP_REMOVED lines=13> */
.L_x_21110:
[----:B------:R-:W-:Y:S05]  /*f930*/  BSYNC.RECONVERGENT B2 ;  /* 0x0000000000027941 */ /* 0x000fea0003800200 */
.L_x_21109:
        /* <DEDUP_REMOVED lines=61> */
.L_x_21107:
[----:B------:R-:W-:Y:S05]  /*fd10*/  BSYNC.RECONVERGENT B1 ;  /* 0x0000000000017941 */ /* 0x000fea0003800200 */
.L_x_21106:
        /* <DEDUP_REMOVED lines=10> */
.L_x_21105:
        /* <DEDUP_REMOVED lines=16> */
.L_x_21114:
        /* <DEDUP_REMOVED lines=13> */
.L_x_21116:
[----:B------:R-:W-:Y:S05]  /*ff90*/  BSYNC.RECONVERGENT B2 ;  /* 0x0000000000027941 */ /* 0x000fea0003800200 */
.L_x_21115:
        /* <DEDUP_REMOVED lines=61> */
.L_x_21113:
[----:B------:R-:W-:Y:S05]  /*10370*/  BSYNC.RECONVERGENT B1 ;  /* 0x0000000000017941 */ /* 0x000fea0003800200 */
.L_x_21112:
        /* <DEDUP_REMOVED lines=10> */
.L_x_21111:
        /* <DEDUP_REMOVED lines=16> */
.L_x_21120:
        /* <DEDUP_REMOVED lines=13> */
.L_x_21122:
[----:B------:R-:W-:Y:S05]  /*105f0*/  BSYNC.RECONVERGENT B2 ;  /* 0x0000000000027941 */ /* 0x000fea0003800200 */
.L_x_21121:
        /* <DEDUP_REMOVED lines=61> */
.L_x_21119:
[----:B------:R-:W-:Y:S05]  /*109d0*/  BSYNC.RECONVERGENT B1 ;  /* 0x0000000000017941 */ /* 0x000fea0003800200 */
.L_x_21118:
        /* <DEDUP_REMOVED lines=10> */
.L_x_21117:
        /* <DEDUP_REMOVED lines=16> */
.L_x_21126:
        /* <DEDUP_REMOVED lines=13> */
.L_x_21128:
[----:B------:R-:W-:Y:S05]  /*10c50*/  BSYNC.RECONVERGENT B2 ;  /* 0x0000000000027941 */ /* 0x000fea0003800200 */
.L_x_21127:
        /* <DEDUP_REMOVED lines=61> */
.L_x_21125:
[----:B------:R-:W-:Y:S05]  /*11030*/  BSYNC.RECONVERGENT B1 ;  /* 0x0000000000017941 */ /* 0x000fea0003800200 */
.L_x_21124:
        /* <DEDUP_REMOVED lines=10> */
.L_x_21123:
        /* <DEDUP_REMOVED lines=16> */
.L_x_21132:
        /* <DEDUP_REMOVED lines=13> */
.L_x_21134:
[----:B------:R-:W-:Y:S05]  /*112b0*/  BSYNC.RECONVERGENT B2 ;  /* 0x0000000000027941 */ /* 0x000fea0003800200 */
.L_x_21133:
        /* <DEDUP_REMOVED lines=61> */
.L_x_21131:
[----:B------:R-:W-:Y:S05]  /*11690*/  BSYNC.RECONVERGENT B1 ;  /* 0x0000000000017941 */ /* 0x000fea0003800200 */
.L_x_21130:
        /* <DEDUP_REMOVED lines=11> */
.L_x_21086:
        /* <DEDUP_REMOVED lines=20> */
.L_x_21138:
        /* <DEDUP_REMOVED lines=13> */
.L_x_21140:
[----:B------:R-:W-:Y:S05]  /*11960*/  BSYNC.RECONVERGENT B2 ;  /* 0x0000000000027941 */ /* 0x000fea0003800200 */
.L_x_21139:
        /* <DEDUP_REMOVED lines=60> */
.L_x_21137:
[----:B------:R-:W-:Y:S05]  /*11d30*/  BSYNC.RECONVERGENT B1 ;  /* 0x0000000000017941 */ /* 0x000fea0003800200 */
.L_x_21136:
        /* <DEDUP_REMOVED lines=10> */
.L_x_21135:
        /* <DEDUP_REMOVED lines=16> */
.L_x_21144:
        /* <DEDUP_REMOVED lines=13> */
.L_x_21146:
[----:B------:R-:W-:Y:S05]  /*11fb0*/  BSYNC.RECONVERGENT B2 ;  /* 0x0000000000027941 */ /* 0x000fea0003800200 */
.L_x_21145:
        /* <DEDUP_REMOVED lines=61> */
.L_x_21143:
[----:B------:R-:W-:Y:S05]  /*12390*/  BSYNC.RECONVERGENT B1 ;  /* 0x0000000000017941 */ /* 0x000fea0003800200 */
.L_x_21142:
        /* <DEDUP_REMOVED lines=10> */
.L_x_21141:
        /* <DEDUP_REMOVED lines=16> */
.L_x_21150:
        /* <DEDUP_REMOVED lines=13> */
.L_x_21152:
[----:B------:R-:W-:Y:S05]  /*12610*/  BSYNC.RECONVERGENT B2 ;  /* 0x0000000000027941 */ /* 0x000fea0003800200 */
.L_x_21151:
        /* <DEDUP_REMOVED lines=61> */
.L_x_21149:
[----:B------:R-:W-:Y:S05]  /*129f0*/  BSYNC.RECONVERGENT B1 ;  /* 0x0000000000017941 */ /* 0x000fea0003800200 */
.L_x_21148:
        /* <DEDUP_REMOVED lines=10> */
.L_x_21147:
        /* <DEDUP_REMOVED lines=16> */
.L_x_21156:
        /* <DEDUP_REMOVED lines=13> */
.L_x_21158:
[----:B------:R-:W-:Y:S05]  /*12c70*/  BSYNC.RECONVERGENT B2 ;  /* 0x0000000000027941 */ /* 0x000fea0003800200 */
.L_x_21157:
        /* <DEDUP_REMOVED lines=61> */
.L_x_21155:
[----:B------:R-:W-:Y:S05]  /*13050*/  BSYNC.RECONVERGENT B1 ;  /* 0x0000000000017941 */ /* 0x000fea0003800200 */
.L_x_21154:
        /* <DEDUP_REMOVED lines=10> */
.L_x_21153:
        /* <DEDUP_REMOVED lines=16> */
.L_x_21162:
        /* <DEDUP_REMOVED lines=13> */
.L_x_21164:
[----:B------:R-:W-:Y:S05]  /*132d0*/  BSYNC.RECONVERGENT B2 ;  /* 0x0000000000027941 */ /* 0x000fea0003800200 */
.L_x_21163:
        /* <DEDUP_REMOVED lines=61> */
.L_x_21161:
[----:B------:R-:W-:Y:S05]  /*136b0*/  BSYNC.RECONVERGENT B1 ;  /* 0x0000000000017941 */ /* 0x000fea0003800200 */
.L_x_21160:
        /* <DEDUP_REMOVED lines=10> */
.L_x_21159:
        /* <DEDUP_REMOVED lines=16> */
.L_x_21168:
        /* <DEDUP_REMOVED lines=13> */
.L_x_21170:
[----:B------:R-:W-:Y:S05]  /*13930*/  BSYNC.RECONVERGENT B2 ;  /* 0x0000000000027941 */ /* 0x000fea0003800200 */
.L_x_21169:
        /* <DEDUP_REMOVED lines=61> */
.L_x_21167:
[----:B------:R-:W-:Y:S05]  /*13d10*/  BSYNC.RECONVERGENT B1 ;  /* 0x0000000000017941 */ /* 0x000fea0003800200 */
.L_x_21166:
        /* <DEDUP_REMOVED lines=10> */
.L_x_21165:
        /* <DEDUP_REMOVED lines=16> */
.L_x_21174:
        /* <DEDUP_REMOVED lines=13> */
.L_x_21176:
[----:B------:R-:W-:Y:S05]  /*13f90*/  BSYNC.RECONVERGENT B2 ;  /* 0x0000000000027941 */ /* 0x000fea0003800200 */
.L_x_21175:
        /* <DEDUP_REMOVED lines=61> */
.L_x_21173:
[----:B------:R-:W-:Y:S05]  /*14370*/  BSYNC.RECONVERGENT B1 ;  /* 0x0000000000017941 */ /* 0x000fea0003800200 */
.L_x_21172:
        /* <DEDUP_REMOVED lines=10> */
.L_x_21171:
        /* <DEDUP_REMOVED lines=16> */
.L_x_21179:
        /* <DEDUP_REMOVED lines=13> */
.L_x_21181:
[----:B------:R-:W-:Y:S05]  /*145f0*/  BSYNC.RECONVERGENT B2 ;  /* 0x0000000000027941 */ /* 0x000fea0003800200 */
.L_x_21180:
        /* <DEDUP_REMOVED lines=61> */
.L_x_21178:
[----:B------:R-:W-:Y:S05]  /*149d0*/  BSYNC.RECONVERGENT B1 ;  /* 0x0000000000017941 */ /* 0x000fea0003800200 */
.L_x_21177:
        /* <DEDUP_REMOVED lines=10> */
.L_x_21129:
        /* <DEDUP_REMOVED lines=26> */
.L_x_21182:
[----:B------:R-:W-:Y:S01]  /*14c20*/  VIADD R166, R166, 0x100 ;  /* 0x00000100a6a67836 */ /* 0x000fe20000000000 */
[----:B------:R-:W-:-:S07]  /*14c30*/  IADD3 R165, PT, PT, R165, 0x100, RZ ;  /* 0x00000100a5a57810 */ /* 0x000fce0007ffe0ff */
.L_x_21085:
[----:B------:R-:W-:Y:S05]  /*14c40*/  BSYNC.RECONVERGENT B0 ;  /* 0x0000000000007941 */ /* 0x000fea0003800200 */
.L_x_21084:
        /* <DEDUP_REMOVED lines=34> */
.L_x_21189:
        /* <DEDUP_REMOVED lines=13> */
.L_x_21191:
[----:B------:R-:W-:Y:S05]  /*14f40*/  BSYNC.RECONVERGENT B2 ;  /* 0x0000000000027941 */ /* 0x000fea0003800200 */
.L_x_21190:
        /* <DEDUP_REMOVED lines=61> */
.L_x_21188:
[----:B------:R-:W-:Y:S05]  /*15320*/  BSYNC.RECONVERGENT B1 ;  /* 0x0000000000017941 */ /* 0x000fea0003800200 */
.L_x_21187:
        /* <DEDUP_REMOVED lines=10> */
.L_x_21186:
        /* <DEDUP_REMOVED lines=16> */
.L_x_21195:
        /* <DEDUP_REMOVED lines=13> */
.L_x_21197:
[----:B------:R-:W-:Y:S05]  /*155a0*/  BSYNC.RECONVERGENT B2 ;  /* 0x0000000000027941 */ /* 0x000fea0003800200 */
.L_x_21196:
        /* <DEDUP_REMOVED lines=61> */
.L_x_21194:
[----:B------:R-:W-:Y:S05]  /*15980*/  BSYNC.RECONVERGENT B1 ;  /* 0x0000000000017941 */ /* 0x000fea0003800200 */
.L_x_21193:
        /* <DEDUP_REMOVED lines=9> */
[----:B------:R-:W-:-:S07]  /*15a20*/  FFMA.FTZ R137, R138, R21, R9 ;  /* 0x000000158a897223 */ /* 0x000fce0000010009 */
.L_x_21192:
        /* <DEDUP_REMOVED lines=16> */
.L_x_21201:
        /* <DEDUP_REMOVED lines=13> */
.L_x_21203:
[----:B------:R-:W-:Y:S05]  /*15c00*/  BSYNC.RECONVERGENT B2 ;  /* 0x0000000000027941 */ /* 0x000fea0003800200 */
.L_x_21202:
        /* <DEDUP_REMOVED lines=61> */
.L_x_21200:
[----:B------:R-:W-:Y:S05]  /*15fe0*/  BSYNC.RECONVERGENT B1 ;  /* 0x0000000000017941 */ /* 0x000fea0003800200 */
.L_x_21199:
        /* <DEDUP_REMOVED lines=10> */
.L_x_21198:
        /* <DEDUP_REMOVED lines=16> */
.L_x_21207:
        /* <DEDUP_REMOVED lines=13> */
.L_x_21209:
[----:B------:R-:W-:Y:S05]  /*16260*/  BSYNC.RECONVERGENT B2 ;  /* 0x0000000000027941 */ /* 0x000fea0003800200 */
.L_x_21208:
[----:B------:R-:W-:Y:S01]  /*16270*/  IMAD.WIDE.U32 R142, R175, -0x326172a9, RZ ;  /* 0xcd9e8d57af8e7825 */ /* 0x000fe200078e00ff */
[----:B01----:R-:W-:Y:S02]  /*16280*/  LOP3.LUT R170, R149, R141, R3, 0x96, !PT ;  /* 0x0000008d95aa7212 */ /* 0x003fe400078e9603 */
        /* <DEDUP_REMOVED lines=59> */
.L_x_21206:
[----:B------:R-:W-:Y:S05]  /*16640*/  BSYNC.RECONVERGENT B1 ;  /* 0x0000000000017941 */ /* 0x000fea0003800200 */
.L_x_21205:
        /* <DEDUP_REMOVED lines=10> */
.L_x_21204:
        /* <DEDUP_REMOVED lines=16> */
.L_x_21213:
        /* <DEDUP_REMOVED lines=13> */
.L_x_21215:
[----:B------:R-:W-:Y:S05]  /*168c0*/  BSYNC.RECONVERGENT B2 ;  /* 0x0000000000027941 */ /* 0x000fea0003800200 */
.L_x_21214:
        /* <DEDUP_REMOVED lines=61> */
.L_x_21212:
[----:B------:R-:W-:Y:S05]  /*16ca0*/  BSYNC.RECONVERGENT B1 ;  /* 0x0000000000017941 */ /* 0x000fea0003800200 */
.L_x_21211:
        /* <DEDUP_REMOVED lines=10> */
.L_x_21210:
        /* <DEDUP_REMOVED lines=16> */
.L_x_21219:
        /* <DEDUP_REMOVED lines=13> */
.L_x_21221:
[----:B------:R-:W-:Y:S05]  /*16f20*/  BSYNC.RECONVERGENT B2 ;  /* 0x0000000000027941 */ /* 0x000fea0003800200 */
.L_x_21220:
[----:B-1----:R-:W-:Y:S01]  /*16f30*/  IMAD.WIDE.U32 R168, R175, -0x326172a9, RZ ;  /* 0xcd9e8d57afa87825 */ /* 0x002fe200078e00ff */
        /* <DEDUP_REMOVED lines=60> */
.L_x_21218:
[----:B------:R-:W-:Y:S05]  /*17300*/  BSYNC.RECONVERGENT B1 ;  /* 0x0000000000017941 */ /* 0x000fea0003800200 */
.L_x_21217:
        /* <DEDUP_REMOVED lines=10> */
.L_x_21216:
        /* <DEDUP_REMOVED lines=16> */
.L_x_21225:
        /* <DEDUP_REMOVED lines=13> */
.L_x_21227:
[----:B------:R-:W-:Y:S05]  /*17580*/  BSYNC.RECONVERGENT B2 ;  /* 0x0000000000027941 */ /* 0x000fea0003800200 */
.L_x_21226:
        /* <DEDUP_REMOVED lines=61> */
.L_x_21224:
[----:B------:R-:W-:Y:S05]  /*17960*/  BSYNC.RECONVERGENT B1 ;  /* 0x0000000000017941 */ /* 0x000fea0003800200 */
.L_x_21223:
        /* <DEDUP_REMOVED lines=10> */
.L_x_21222:
        /* <DEDUP_REMOVED lines=20> */
.L_x_21231:
        /* <DEDUP_REMOVED lines=13> */
.L_x_21233:
[----:B------:R-:W-:Y:S05]  /*17c20*/  BSYNC.RECONVERGENT B2 ;  /* 0x0000000000027941 */ /* 0x000fea0003800200 */
.L_x_21232:
        /* <DEDUP_REMOVED lines=61> */
.L_x_21230:
[----:B------:R-:W-:Y:S05]  /*18000*/  BSYNC.RECONVERGENT B1 ;  /* 0x0000000000017941 */ /* 0x000fea0003800200 */
.L_x_21229:
[----:B------:R-:W-:Y:S01]  /*18010*/  I2FP.F32.U32 R0, R143 ;  /* 0x0000008f00007245 */ /* 0x000fe20000201000 */
[----:B------:R-:W-:Y:S02]  /*18020*/  HFMA2 R143, -RZ, RZ, 0.1171875, 0 ;  /* 0x2f800000ff8f7431 */ /* 0x000fe400000001ff */
        /* <DEDUP_REMOVED lines=9> */
.L_x_21185:
        /* <DEDUP_REMOVED lines=20> */
.L_x_21237:
        /* <DEDUP_REMOVED lines=13> */
.L_x_21239:
[----:B------:R-:W-:Y:S05]  /*182d0*/  BSYNC.RECONVERGENT B2 ;  /* 0x0000000000027941 */ /* 0x000fea0003800200 */
.L_x_21238:
        /* <DEDUP_REMOVED lines=61> */
.L_x_21236:
[----:B------:R-:W-:Y:S05]  /*186b0*/  BSYNC.RECONVERGENT B1 ;  /* 0x0000000000017941 */ /* 0x000fea0003800200 */
.L_x_21235:
        /* <DEDUP_REMOVED lines=10> */
.L_x_21234:
        /* <DEDUP_REMOVED lines=16> */
.L_x_21243:
        /* <DEDUP_REMOVED lines=13> */
.L_x_21245:
[----:B------:R-:W-:Y:S05]  /*18930*/  BSYNC.RECONVERGENT B2 ;  /* 0x0000000000027941 */ /* 0x000fea0003800200 */
.L_x_21244:
        /* <DEDUP_REMOVED lines=61> */
.L_x_21242:
[----:B------:R-:W-:Y:S05]  /*18d10*/  BSYNC.RECONVERGENT B1 ;  /* 0x0000000000017941 */ /* 0x000fea0003800200 */
.L_x_21241:
        /* <DEDUP_REMOVED lines=10> */
.L_x_21240:
        /* <DEDUP_REMOVED lines=16> */
.L_x_21249:
        /* <DEDUP_REMOVED lines=13> */
.L_x_21251:
[----:B------:R-:W-:Y:S05]  /*18f90*/  BSYNC.RECONVERGENT B2 ;  /* 0x0000000000027941 */ /* 0x000fea0003800200 */
.L_x_21250:
        /* <DEDUP_REMOVED lines=61> */
.L_x_21248:
[----:B------:R-:W-:Y:S05]  /*19370*/  BSYNC.RECONVERGENT B1 ;  /* 0x0000000000017941 */ /* 0x000fea0003800200 */
.L_x_21247:
        /* <DEDUP_REMOVED lines=10> */
.L_x_21246:
        /* <DEDUP_REMOVED lines=16> */
.L_x_21255:
        /* <DEDUP_REMOVED lines=13> */
.L_x_21257:
[----:B------:R-:W-:Y:S05]  /*195f0*/  BSYNC.RECONVERGENT B2 ;  /* 0x0000000000027941 */ /* 0x000fea0003800200 */
.L_x_21256:
        /* <DEDUP_REMOVED lines=61> */
.L_x_21254:
[----:B------:R-:W-:Y:S05]  /*199d0*/  BSYNC.RECONVERGENT B1 ;  /* 0x0000000000017941 */ /* 0x000fea0003800200 */
.L_x_21253:
        /* <DEDUP_REMOVED lines=10> */
.L_x_21252:
        /* <DEDUP_REMOVED lines=16> */
.L_x_21261:
        /* <DEDUP_REMOVED lines=13> */
.L_x_21263:
[----:B------:R-:W-:Y:S05]  /*19c50*/  BSYNC.RECONVERGENT B2 ;  /* 0x0000000000027941 */ /* 0x000fea0003800200 */
.L_x_21262:
        /* <DEDUP_REMOVED lines=61> */
.L_x_21260:
[----:B------:R-:W-:Y:S05]  /*1a030*/  BSYNC.RECONVERGENT B1 ;  /* 0x0000000000017941 */ /* 0x000fea0003800200 */
.L_x_21259:
        /* <DEDUP_REMOVED lines=10> */
.L_x_21258:
        /* <DEDUP_REMOVED lines=16> */
.L_x_21267:
        /* <DEDUP_REMOVED lines=13> */
.L_x_21269:
[----:B------:R-:W-:Y:S05]  /*1a2b0*/  BSYNC.RECONVERGENT B2 ;  /* 0x0000000000027941 */ /* 0x000fea0003800200 */
.L_x_21268:
        /* <DEDUP_REMOVED lines=61> */
.L_x_21266:
[----:B------:R-:W-:Y:S05]  /*1a690*/  BSYNC.RECONVERGENT B1 ;  /* 0x0000000000017941 */ /* 0x000fea0003800200 */
.L_x_21265:
        /* <DEDUP_REMOVED lines=10> */
.L_x_21264:
        /* <DEDUP_REMOVED lines=16> */
.L_x_21273:
        /* <DEDUP_REMOVED lines=13> */
.L_x_21275:
[----:B------:R-:W-:Y:S05]  /*1a910*/  BSYNC.RECONVERGENT B2 ;  /* 0x0000000000027941 */ /* 0x000fea0003800200 */
.L_x_21274:
        /* <DEDUP_REMOVED lines=61> */
.L_x_21272:
[----:B------:R-:W-:Y:S05]  /*1acf0*/  BSYNC.RECONVERGENT B1 ;  /* 0x0000000000017941 */ /* 0x000fea0003800200 */
.L_x_21271:
        /* <DEDUP_REMOVED lines=10> */
.L_x_21270:
        /* <DEDUP_REMOVED lines=20> */
.L_x_21278:
        /* <DEDUP_REMOVED lines=13> */
.L_x_21280:
[----:B------:R-:W-:Y:S05]  /*1afb0*/  BSYNC.RECONVERGENT B2 ;  /* 0x0000000000027941 */ /* 0x000fea0003800200 */
.L_x_21279:
        /* <DEDUP_REMOVED lines=61> */
.L_x_21277:
[----:B------:R-:W-:Y:S05]  /*1b390*/  BSYNC.RECONVERGENT B1 ;  /* 0x0000000000017941 */ /* 0x000fea0003800200 */
.L_x_21276:
        /* <DEDUP_REMOVED lines=10> */
.L_x_21228:
        /* <DEDUP_REMOVED lines=25> */
.L_x_21184:
[----:B------:R-:W-:Y:S05]  /*1b5d0*/  BSYNC.RECONVERGENT B0 ;  /* 0x0000000000007941 */ /* 0x000fea0003800200 */
.L_x_21183:
        /* <DEDUP_REMOVED lines=135> */
.L_x_21282:
[----:B------:R-:W-:Y:S05]  /*1be50*/  BSYNC.RECONVERGENT B0 ;  /* 0x0000000000007941 */ /* 0x000fea0003800200 */
.L_x_21281:
        /* <DEDUP_REMOVED lines=12> */
.L_x_21284:
[----:B------:R-:W-:Y:S05]  /*1bf20*/  BSYNC.RECONVERGENT B0 ;  /* 0x0000000000007941 */ /* 0x000fea0003800200 */
.L_x_21283:
        /* <DEDUP_REMOVED lines=107> */
.L_x_21287:
[----:B------:R-:W-:Y:S05]  /*1c5e0*/  BSYNC.RECONVERGENT B0 ;  /* 0x0000000000007941 */ /* 0x000fea0003800200 */
.L_x_21286:
        /* <DEDUP_REMOVED lines=35> */
.L_x_21289:
[----:B------:R-:W-:Y:S05]  /*1c820*/  BSYNC.RECONVERGENT B0 ;  /* 0x0000000000007941 */ /* 0x000fea0003800200 */
.L_x_21288:
        /* <DEDUP_REMOVED lines=34> */
.L_x_21291:
[----:B------:R-:W-:Y:S05]  /*1ca50*/  BSYNC.RECONVERGENT B0 ;  /* 0x0000000000007941 */ /* 0x000fea0003800200 */
.L_x_21290:
        /* <DEDUP_REMOVED lines=33> */
.L_x_21292:
[----:B------:R-:W-:Y:S05]  /*1cc70*/  BSYNC.RECONVERGENT B0 ;  /* 0x0000000000007941 */ /* 0x000fea0003800200 */
.L_x_21285:
[----:B0123--:R-:W0:Y:S01]  /*1cc80*/  LDC.64 R168, c[0x0][0x380] ;  /* 0x0000e000ffa87b82 */ /* 0x00fe220000000a00 */
[----:B------:R-:W-:Y:S01]  /*1cc90*/  UPLOP3.LUT UP1, UPT, UPT, UPT, UP1, 0x40, 0x4 ;  /* 0x000000000004789c */ /* 0x000fe20003f2e810 */
[----:B0-----:R-:W-:-:S04]  /*1cca0*/  IADD3 R146, PT, PT, R146, R168, RZ ;  /* 0x000000a892927210 */ /* 0x001fc80007ffe0ff */
[----:B------:R-:W-:-:S13]  /*1ccb0*/  ISETP.GE.AND P0, PT, R146, R169, PT ;  /* 0x000000a99200720c */ /* 0x000fda0003f06270 */
[----:B------:R-:W-:Y:S05]  /*1ccc0*/  @!P0 BRA `(.L_x_21293) ;  /* 0xfffffe4000b48947 */ /* 0x000fea000383ffff */
[----:B------:R-:W-:Y:S05]  /*1ccd0*/  EXIT ;  /* 0x000000000000794d */ /* 0x000fea0003800000 */
.L_x_21294:
        /* <DEDUP_REMOVED lines=10> */
.L_x_27586:


//--------------------- .text._ZN10layer_norm13ln_fwd_kernelINS_13Kernel_traitsIf6__halffS2_fjLj8192ELj1ELj1ELj8ELj16ENS_18Kernel_traits_baseILj8192EfS2_fS2_fjLj256EEEEELb1ELb1ELb1ELb1EEEvNS_9FwdParamsE --------------------------
	.section	.text._ZN10layer_norm13ln_fwd_kernelINS_13Kernel_traitsIf6__halffS2_fjLj8192ELj1ELj1ELj8ELj16ENS_18Kernel_traits_baseILj8192EfS2_fS2_fjLj256EEEEELb1ELb1ELb1ELb1EEEvNS_9FwdParamsE,"ax",@progbits
	.align	128
        .global         _ZN10layer_norm13ln_fwd_kernelINS_13Kernel_traitsIf6__halffS2_fjLj8192ELj1ELj1ELj8ELj16ENS_18Kernel_traits_baseILj8192EfS2_fS2_fjLj256EEEEELb1ELb1ELb1ELb1EEEvNS_9FwdParamsE
        .type           _ZN10layer_norm13ln_fwd_kernelINS_13Kernel_traitsIf6__halffS2_fjLj8192ELj1ELj1ELj8ELj16ENS_18Kernel_traits_baseILj8192EfS2_fS2_fjLj256EEEEELb1ELb1ELb1ELb1EEEvNS_9FwdParamsE,@function
        .size           _ZN10layer_norm13ln_fwd_kernelINS_13Kernel_traitsIf6__halffS2_fjLj8192ELj1ELj1ELj8ELj16ENS_18Kernel_traits_baseILj8192EfS2_fS2_fjLj256EEEEELb1ELb1ELb1ELb1EEEvNS_9FwdParamsE,(.L_x_27587 - _ZN10layer_norm13ln_fwd_kernelINS_13Kernel_traitsIf6__halffS2_fjLj8192ELj1ELj1ELj8ELj16ENS_18Kernel_traits_baseILj8192EfS2_fS2_fjLj256EEEEELb1ELb1ELb1ELb1EEEvNS_9FwdParamsE)
        .other          _ZN10layer_norm13ln_fwd_kernelINS_13Kernel_traitsIf6__halffS2_fjLj8192ELj1ELj1ELj8ELj16ENS_18Kernel_traits_baseILj8192EfS2_fS2_fjLj256EEEEELb1ELb1ELb1ELb1EEEvNS_9FwdParamsE,@"STO_CUDA_ENTRY STV_DEFAULT"
_ZN10layer_norm13ln_fwd_kernelINS_13Kernel_traitsIf6__halffS2_fjLj8192ELj1ELj1ELj8ELj16ENS_18Kernel_traits_baseILj8192EfS2_fS2_fjLj256EEEEELb1ELb1ELb1ELb1EEEvNS_9FwdParamsE:
.text._ZN10layer_norm13ln_fwd_kernelINS_13Kernel_traitsIf6__halffS2_fjLj8192ELj1ELj1ELj8ELj16ENS_18Kernel_traits_baseILj8192EfS2_fS2_fjLj256EEEEELb1ELb1ELb1ELb1EEEvNS_9FwdParamsE:
        /* <DEDUP_REMOVED lines=54> */
.L_x_21295:
        /* <DEDUP_REMOVED lines=36> */
.L_x_21296:
        /* <DEDUP_REMOVED lines=93> */
.L_x_21562:
        /* <DEDUP_REMOVED lines=49> */
.L_x_21300:
        /* <DEDUP_REMOVED lines=12> */
.L_x_21301:
        /* <DEDUP_REMOVED lines=59> */
.L_x_21299:
        /* <DEDUP_REMOVED lines=10> */
.L_x_21298:
        /* <DEDUP_REMOVED lines=15> */
.L_x_21304:
        /* <DEDUP_REMOVED lines=12> */
.L_x_21305:
        /* <DEDUP_REMOVED lines=53> */
[----:B------:R-:W-:Y:S01]  /*1890*/  MOV R5, R122 ;  /* 0x0000007a00057202 */ /* 0x000fe20000000f00 */
[----:B------:R-:W-:-:S04]  /*18a0*/  IMAD.WIDE.U32 R120, R11, -0x326172a9, RZ ;  /* 0xcd9e8d570b787825 */ /* 0x000fc800078e00ff */
[----:B------:R-:W-:Y:S01]  /*18b0*/  IMAD.WIDE.U32 R10, R9, -0x2daee0ad, RZ ;  /* 0xd2511f53090a7825 */ /* 0x000fe200078e00ff */
[----:B------:R-:W-:-:S03]  /*18c0*/  LOP3.LUT R159, R159, R6, R121, 0x96, !PT ;  /* 0x000000069f9f7212 */ /* 0x000fc600078e9679 */
[----:B------:R-:W-:Y:S01]  /*18d0*/  IMAD.MOV.U32 R162, RZ, RZ, R120 ;  /* 0x000000ffffa27224 */ /* 0x000fe200078e0078 */
[----:B------:R-:W-:Y:S01]  /*18e0*/  LOP3.LUT R161, R161, R4, R11, 0x96, !PT ;  /* 0x00000004a1a17212 */ /* 0x000fe200078e960b */
[----:B------:R-:W-:Y:S02]  /*18f0*/  IMAD.MOV.U32 R122, RZ, RZ, R10 ;  /* 0x000000ffff7a7224 */ /* 0x000fe400078e000a */
[----:B------:R-:W-:-:S07]  /*1900*/  IMAD.MOV.U32 R4, RZ, RZ, RZ ;  /* 0x000000ffff047224 */ /* 0x000fce00078e00ff */
.L_x_21303:
        /* <DEDUP_REMOVED lines=10> */
.L_x_21302:
[----:B------:R-:W-:Y:S02]  /*19b0*/  IMAD.MOV.U32 R5, RZ, RZ, R4 ;  /* 0x000000ffff057224 */ /* 0x000fe400078e0004 */
        /* <DEDUP_REMOVED lines=14> */
.L_x_21308:
        /* <DEDUP_REMOVED lines=12> */
.L_x_21309:
        /* <DEDUP_REMOVED lines=61> */
.L_x_21307:
        /* <DEDUP_REMOVED lines=10> */
.L_x_21306:
        /* <DEDUP_REMOVED lines=15> */
.L_x_21312:
        /* <DEDUP_REMOVED lines=12> */
.L_x_21313:
        /* <DEDUP_REMOVED lines=61> */
.L_x_21311:
        /* <DEDUP_REMOVED lines=10> */
.L_x_21310:
        /* <DEDUP_REMOVED lines=15> */
.L_x_21316:
        /* <DEDUP_REMOVED lines=12> */
.L_x_21317:
        /* <DEDUP_REMOVED lines=61> */
.L_x_21315:
        /* <DEDUP_REMOVED lines=10> */
.L_x_21314:
        /* <DEDUP_REMOVED lines=15> */
.L_x_21320:
        /* <DEDUP_REMOVED lines=12> */
.L_x_21321:
[----:B------:R-:W-:Y:S01]  /*2dc0*/  IMAD.WIDE.U32 R120, R147, -0x326172a9, RZ ;  /* 0xcd9e8d5793787825 */ /* 0x000fe200078e00ff */
[----:B------:R-:W-:Y:S02]  /*2dd0*/  LOP3.LUT R126, R149, R7, R3, 0x96, !PT ;  /* 0x00000007957e7212 */ /* 0x000fe400078e9603 */
[----:B------:R-:W-:Y:S01]  /*2de0*/  IADD3 R123, PT, PT, R3, 0x76cf5d0a, RZ ;  /* 0x76cf5d0a037b7810 */ /* 0x000fe20007ffe0ff */
        /* <DEDUP_REMOVED lines=58> */
.L_x_21319:
        /* <DEDUP_REMOVED lines=10> */
.L_x_21318:
        /* <DEDUP_REMOVED lines=15> */
.L_x_21324:
        /* <DEDUP_REMOVED lines=12> */
.L_x_21325:
        /* <DEDUP_REMOVED lines=61> */
.L_x_21323:
        /* <DEDUP_REMOVED lines=10> */
.L_x_21322:
        /* <DEDUP_REMOVED lines=15> */
.L_x_21328:
        /* <DEDUP_REMOVED lines=12> */
.L_x_21329:
        /* <DEDUP_REMOVED lines=61> */
.L_x_21327:
        /* <DEDUP_REMOVED lines=11> */
.L_x_21297:
[----:B------:R-:W-:Y:S01]  /*3e80*/  IMAD.MOV.U32 R4, RZ, RZ, R168 ;  /* 0x000000ffff047224 */ /* 0x000fe200078e00a8 */
[----:B------:R-:W-:Y:S01]  /*3e90*/  MOV R8, RZ ;  /* 0x000000ff00087202 */ /* 0x000fe20000000f00 */
        /* <DEDUP_REMOVED lines=17> */
.L_x_21332:
        /* <DEDUP_REMOVED lines=12> */
.L_x_21333:
        /* <DEDUP_REMOVED lines=58> */
[----:B------:R-:W-:-:S07]  /*4410*/  HFMA2 R4, -RZ, RZ, 0, 0 ;  /* 0x00000000ff047431 */ /* 0x000fce00000001ff */
.L_x_21331:
        /* <DEDUP_REMOVED lines=10> */
.L_x_21330:
        /* <DEDUP_REMOVED lines=15> */
.L_x_21336:
        /* <DEDUP_REMOVED lines=12> */
.L_x_21337:
        /* <DEDUP_REMOVED lines=61> */
.L_x_21335:
        /* <DEDUP_REMOVED lines=10> */
.L_x_21334:
        /* <DEDUP_REMOVED lines=15> */
.L_x_21340:
        /* <DEDUP_REMOVED lines=12> */
.L_x_21341:
        /* <DEDUP_REMOVED lines=61> */
.L_x_21339:
        /* <DEDUP_REMOVED lines=10> */
.L_x_21338:
        /* <DEDUP_REMOVED lines=15> */
.L_x_21344:
        /* <DEDUP_REMOVED lines=12> */
.L_x_21345:
        /* <DEDUP_REMOVED lines=61> */
.L_x_21343:
        /* <DEDUP_REMOVED lines=10> */
.L_x_21342:
        /* <DEDUP_REMOVED lines=15> */
.L_x_21348:
        /* <DEDUP_REMOVED lines=12> */
.L_x_21349:
        /* <DEDUP_REMOVED lines=61> */
.L_x_21347:
        /* <DEDUP_REMOVED lines=10> */
.L_x_21346:
        /* <DEDUP_REMOVED lines=15> */
.L_x_21352:
        /* <DEDUP_REMOVED lines=12> */
.L_x_21353:
        /* <DEDUP_REMOVED lines=61> */
.L_x_21351:
        /* <DEDUP_REMOVED lines=10> */
.L_x_21350:
        /* <DEDUP_REMOVED lines=15> */
.L_x_21356:
        /* <DEDUP_REMOVED lines=12> */
.L_x_21357:
        /* <DEDUP_REMOVED lines=61> */
.L_x_21355:
        /* <DEDUP_REMOVED lines=10> */
.L_x_21354:
        /* <DEDUP_REMOVED lines=15> */
.L_x_21359:
        /* <DEDUP_REMOVED lines=12> */
.L_x_21360:
        /* <DEDUP_REMOVED lines=61> */
.L_x_21358:
        /* <DEDUP_REMOVED lines=10> */
.L_x_21326:
        /* <DEDUP_REMOVED lines=31> */
.L_x_21361:
        /* <DEDUP_REMOVED lines=24> */
.L_x_21365:
        /* <DEDUP_REMOVED lines=12> */
.L_x_21366:
        /* <DEDUP_REMOVED lines=59> */
.L_x_21364:
[----:B------:R-:W-:Y:S01]  /*7780*/  I2FP.F32.U32 R120, R120 ;  /* 0x0000007800787245 */ /* 0x000fe20000201000 */
[----:B------:R-:W-:Y:S01]  /*7790*/  HADD2.F32 R122, -RZ, R20.H0_H0 ;  /* 0x20000014ff7a7230 */ /* 0x000fe20000004100 */
[----:B------:R-:W-:-:S04]  /*77a0*/  MOV R121, 0x2f800000 ;  /* 0x2f80000000797802 */ /* 0x000fc80000000f00 */
[----:B------:R-:W-:Y:S01]  /*77b0*/  FMUL.FTZ R122, R122, UR13 ;  /* 0x0000000d7a7a7c20 */ /* 0x000fe20008410000 */
[----:B------:R-:W-:-:S03]  /*77c0*/  FFMA.FTZ R120, R120, R121, 1.1641532182693481445e-10 ;  /* 0x2f00000078787423 */ /* 0x000fc60000010079 */
[----:B------:R-:W-:Y:S02]  /*77d0*/  FMUL.FTZ R121, R122, UR12 ;  /* 0x0000000c7a797c20 */ /* 0x000fe40008410000 */
[----:B------:R-:W-:-:S04]  /*77e0*/  FSETP.GTU.FTZ.AND P3, PT, R120, UR10, PT ;  /* 0x0000000a78007c0b */ /* 0x000fc8000bf7c000 */
[----:B------:R-:W-:Y:S02]  /*77f0*/  FSEL R121, R121, RZ, !P3 ;  /* 0x000000ff79797208 */ /* 0x000fe40005800000 */
[----:B------:R-:W-:-:S03]  /*7800*/  SEL R163, RZ, 0x1, P3 ;  /* 0x00000001ffa37807 */ /* 0x000fc60001800000 */
[----:B------:R-:W-:-:S07]  /*7810*/  FFMA.FTZ R120, R121, R44, R16 ;  /* 0x0000002c79787223 */ /* 0x000fce0000010010 */
.L_x_21363:
        /* <DEDUP_REMOVED lines=15> */
.L_x_21369:
        /* <DEDUP_REMOVED lines=12> */
.L_x_21370:
        /* <DEDUP_REMOVED lines=61> */
.L_x_21368:
        /* <DEDUP_REMOVED lines=10> */
.L_x_21367:
        /* <DEDUP_REMOVED lines=15> */
.L_x_21373:
        /* <DEDUP_REMOVED lines=12> */
.L_x_21374:
        /* <DEDUP_REMOVED lines=61> */
.L_x_21372:
        /* <DEDUP_REMOVED lines=10> */
.L_x_21371:
        /* <DEDUP_REMOVED lines=15> */
.L_x_21377:
        /* <DEDUP_REMOVED lines=12> */
.L_x_21378:
        /* <DEDUP_REMOVED lines=61> */
.L_x_21376:
        /* <DEDUP_REMOVED lines=10> */
.L_x_21375:
        /* <DEDUP_REMOVED lines=15> */
.L_x_21381:
        /* <DEDUP_REMOVED lines=12> */
.L_x_21382:
        /* <DEDUP_REMOVED lines=61> */
.L_x_21380:
        /* <DEDUP_REMOVED lines=10> */
.L_x_21379:
        /* <DEDUP_REMOVED lines=15> */
.L_x_21385:
        /* <DEDUP_REMOVED lines=12> */
.L_x_21386:
        /* <DEDUP_REMOVED lines=61> */
.L_x_21384:
        /* <DEDUP_REMOVED lines=10> */
.L_x_21383:
        /* <DEDUP_REMOVED lines=15> */
.L_x_21389:
        /* <DEDUP_REMOVED lines=12> */
.L_x_21390:
        /* <DEDUP_REMOVED lines=61> */
.L_x_21388:
        /* <DEDUP_REMOVED lines=10> */
.L_x_21387:
        /* <DEDUP_REMOVED lines=15> */
.L_x_21393:
        /* <DEDUP_REMOVED lines=12> */
.L_x_21394:
        /* <DEDUP_REMOVED lines=61> */
.L_x_21392:
        /* <DEDUP_REMOVED lines=11> */
.L_x_21362:
        /* <DEDUP_REMOVED lines=19> */
.L_x_21397:
        /* <DEDUP_REMOVED lines=12> */
.L_x_21398:
        /* <DEDUP_REMOVED lines=59> */
.L_x_21396:
        /* <DEDUP_REMOVED lines=10> */
.L_x_21395:
        /* <DEDUP_REMOVED lines=15> */
.L_x_21401:
        /* <DEDUP_REMOVED lines=12> */
.L_x_21402:
        /* <DEDUP_REMOVED lines=61> */
.L_x_21400:
        /* <DEDUP_REMOVED lines=10> */
.L_x_21399:
        /* <DEDUP_REMOVED lines=15> */
.L_x_21405:
        /* <DEDUP_REMOVED lines=12> */
.L_x_21406:
        /* <DEDUP_REMOVED lines=61> */
.L_x_21404:
        /* <DEDUP_REMOVED lines=10> */
.L_x_21403:
        /* <DEDUP_REMOVED lines=15> */
.L_x_21409:
        /* <DEDUP_REMOVED lines=12> */
.L_x_21410:
        /* <DEDUP_REMOVED lines=61> */
.L_x_21408:
        /* <DEDUP_REMOVED lines=10> */
.L_x_21407:
        /* <DEDUP_REMOVED lines=15> */
.L_x_21413:
        /* <DEDUP_REMOVED lines=12> */
.L_x_21414:
        /* <DEDUP_REMOVED lines=61> */
.L_x_21412:
        /* <DEDUP_REMOVED lines=10> */
.L_x_21411:
        /* <DEDUP_REMOVED lines=15> */
.L_x_21417:
        /* <DEDUP_REMOVED lines=12> */
.L_x_21418:
        /* <DEDUP_REMOVED lines=61> */
.L_x_21416:
        /* <DEDUP_REMOVED lines=10> */
.L_x_21415:
        /* <DEDUP_REMOVED lines=15> */
.L_x_21421:
        /* <DEDUP_REMOVED lines=12> */
.L_x_21422:
        /* <DEDUP_REMOVED lines=61> */
.L_x_21420:
        /* <DEDUP_REMOVED lines=10> */
.L_x_21419:
        /* <DEDUP_REMOVED lines=15> */
.L_x_21424:
        /* <DEDUP_REMOVED lines=12> */
.L_x_21425:
        /* <DEDUP_REMOVED lines=61> */
.L_x_21423:
        /* <DEDUP_REMOVED lines=10> */
.L_x_21391:
        /* <DEDUP_REMOVED lines=32> */
.L_x_21426:
        /* <DEDUP_REMOVED lines=24> */
.L_x_21430:
        /* <DEDUP_REMOVED lines=12> */
.L_x_21431:
        /* <DEDUP_REMOVED lines=59> */
.L_x_21429:
        /* <DEDUP_REMOVED lines=10> */
.L_x_21428:
        /* <DEDUP_REMOVED lines=15> */
.L_x_21434:
        /* <DEDUP_REMOVED lines=12> */
.L_x_21435:
        /* <DEDUP_REMOVED lines=61> */
.L_x_21433:
        /* <DEDUP_REMOVED lines=10> */
.L_x_21432:
        /* <DEDUP_REMOVED lines=15> */
.L_x_21438:
        /* <DEDUP_REMOVED lines=12> */
.L_x_21439:
        /* <DEDUP_REMOVED lines=61> */
.L_x_21437:
        /* <DEDUP_REMOVED lines=10> */
.L_x_21436:
        /* <DEDUP_REMOVED lines=15> */
.L_x_21442:
        /* <DEDUP_REMOVED lines=12> */
.L_x_21443:
        /* <DEDUP_REMOVED lines=61> */
.L_x_21441:
        /* <DEDUP_REMOVED lines=10> */
.L_x_21440:
        /* <DEDUP_REMOVED lines=15> */
.L_x_21446:
        /* <DEDUP_REMOVED lines=12> */
.L_x_21447:
        /* <DEDUP_REMOVED lines=61> */
.L_x_21445:
        /* <DEDUP_REMOVED lines=10> */
.L_x_21444:
        /* <DEDUP_REMOVED lines=15> */
.L_x_21450:
        /* <DEDUP_REMOVED lines=12> */
.L_x_21451:
        /* <DEDUP_REMOVED lines=61> */
.L_x_21449:
        /* <DEDUP_REMOVED lines=10> */
.L_x_21448:
        /* <DEDUP_REMOVED lines=15> */
.L_x_21454:
        /* <DEDUP_REMOVED lines=12> */
.L_x_21455:
        /* <DEDUP_REMOVED lines=61> */
.L_x_21453:
        /* <DEDUP_REMOVED lines=10> */
.L_x_21452:
        /* <DEDUP_REMOVED lines=15> */
.L_x_21458:
        /* <DEDUP_REMOVED lines=12> */
.L_x_21459:
        /* <DEDUP_REMOVED lines=61> */
.L_x_21457:
        /* <DEDUP_REMOVED lines=11> */
.L_x_21427:
        /* <DEDUP_REMOVED lines=19> */
.L_x_21462:
        /* <DEDUP_REMOVED lines=12> */
.L_x_21463:
        /* <DEDUP_REMOVED lines=59> */
.L_x_21461:
        /* <DEDUP_REMOVED lines=10> */
.L_x_21460:
        /* <DEDUP_REMOVED lines=15> */
.L_x_21466:
        /* <DEDUP_REMOVED lines=12> */
.L_x_21467:
        /* <DEDUP_REMOVED lines=61> */
.L_x_21465:
        /* <DEDUP_REMOVED lines=10> */
.L_x_21464:
        /* <DEDUP_REMOVED lines=15> */
.L_x_21470:
        /* <DEDUP_REMOVED lines=12> */
.L_x_21471:
        /* <DEDUP_REMOVED lines=61> */
.L_x_21469:
        /* <DEDUP_REMOVED lines=10> */
.L_x_21468:
        /* <DEDUP_REMOVED lines=15> */
.L_x_21474:
        /* <DEDUP_REMOVED lines=12> */
.L_x_21475:
        /* <DEDUP_REMOVED lines=61> */
.L_x_21473:
        /* <DEDUP_REMOVED lines=10> */
.L_x_21472:
        /* <DEDUP_REMOVED lines=15> */
.L_x_21478:
        /* <DEDUP_REMOVED lines=12> */
.L_x_21479:
        /* <DEDUP_REMOVED lines=61> */
.L_x_21477:
        /* <DEDUP_REMOVED lines=10> */
.L_x_21476:
        /* <DEDUP_REMOVED lines=15> */
.L_x_21482:
        /* <DEDUP_REMOVED lines=12> */
.L_x_21483:
        /* <DEDUP_REMOVED lines=61> */
.L_x_21481:
        /* <DEDUP_REMOVED lines=10> */
.L_x_21480:
        /* <DEDUP_REMOVED lines=15> */
.L_x_21486:
        /* <DEDUP_REMOVED lines=12> */
.L_x_21487:
        /* <DEDUP_REMOVED lines=61> */
.L_x_21485:
        /* <DEDUP_REMOVED lines=10> */
.L_x_21484:
        /* <DEDUP_REMOVED lines=15> */
.L_x_21489:
        /* <DEDUP_REMOVED lines=12> */
.L_x_21490:
        /* <DEDUP_REMOVED lines=61> */
.L_x_21488:
        /* <DEDUP_REMOVED lines=10> */
.L_x_21456:
        /* <DEDUP_REMOVED lines=32> */
.L_x_21491:
        /* <DEDUP_REMOVED lines=24> */
.L_x_21495:
        /* <DEDUP_REMOVED lines=12> */
.L_x_21496:
        /* <DEDUP_REMOVED lines=59> */
.L_x_21494:
        /* <DEDUP_REMOVED lines=10> */
.L_x_21493:
        /* <DEDUP_REMOVED lines=15> */
.L_x_21499:
        /* <DEDUP_REMOVED lines=12> */
.L_x_21500:
        /* <DEDUP_REMOVED lines=61> */
.L_x_21498:
        /* <DEDUP_REMOVED lines=10> */
.L_x_21497:
        /* <DEDUP_REMOVED lines=15> */
.L_x_21503:
        /* <DEDUP_REMOVED lines=12> */
.L_x_21504:
        /* <DEDUP_REMOVED lines=61> */
.L_x_21502:
        /* <DEDUP_REMOVED lines=10> */
.L_x_21501:
        /* <DEDUP_REMOVED lines=15> */
.L_x_21507:
        /* <DEDUP_REMOVED lines=12> */
.L_x_21508:
[----:B-1----:R-:W-:Y:S01]  /*14f50*/  IMAD.WIDE.U32 R142, R147, -0x326172a9, RZ ;  /* 0xcd9e8d57938e7825 */ /* 0x002fe200078e00ff */
        /* <DEDUP_REMOVED lines=60> */
.L_x_21506:
        /* <DEDUP_REMOVED lines=10> */
.L_x_21505:
        /* <DEDUP_REMOVED lines=15> */
.L_x_21511:
        /* <DEDUP_REMOVED lines=12> */
.L_x_21512:
        /* <DEDUP_REMOVED lines=61> */
.L_x_21510:
[----:B------:R-:W-:Y:S01]  /*15940*/  HFMA2 R141, -RZ, RZ, 0.1171875, 0 ;  /* 0x2f800000ff8d7431 */ /* 0x000fe200000001ff */
[----:B------:R-:W-:Y:S01]  /*15950*/  I2FP.F32.U32 R140, R140 ;  /* 0x0000008c008c7245 */ /* 0x000fe20000201000 */
[----:B-1----:R-:W-:-:S05]  /*15960*/  HADD2.F32 R142, -RZ, R22.H0_H0 ;  /* 0x20000016ff8e7230 */ /* 0x002fca0000004100 */
[----:B------:R-:W-:Y:S01]  /*15970*/  FMUL.FTZ R142, R142, UR13 ;  /* 0x0000000d8e8e7c20 */ /* 0x000fe20008410000 */
[----:B------:R-:W-:-:S03]  /*15980*/  FFMA.FTZ R140, R140, R141, 1.1641532182693481445e-10 ;  /* 0x2f0000008c8c7423 */ /* 0x000fc6000001008d */
[----:B------:R-:W-:Y:S02]  /*15990*/  FMUL.FTZ R141, R142, UR12 ;  /* 0x0000000c8e8d7c20 */ /* 0x000fe40008410000 */
[----:B------:R-:W-:-:S04]  /*159a0*/  FSETP.GTU.FTZ.AND P2, PT, R140, UR10, PT ;  /* 0x0000000a8c007c0b */ /* 0x000fc8000bf5c000 */
[----:B------:R-:W-:Y:S02]  /*159b0*/  FSEL R141, R141, RZ, !P2 ;  /* 0x000000ff8d8d7208 */ /* 0x000fe40005000000 */
[----:B------:R-:W-:-:S03]  /*159c0*/  SEL R154, RZ, 0x1, P2 ;  /* 0x00000001ff9a7807 */ /* 0x000fc60001000000 */
[----:B------:R-:W-:-:S07]  /*159d0*/  FFMA.FTZ R140, R141, R24, R12 ;  /* 0x000000188d8c7223 */ /* 0x000fce000001000c */
.L_x_21509:
        /* <DEDUP_REMOVED lines=15> */
.L_x_21515:
        /* <DEDUP_REMOVED lines=12> */
.L_x_21516:
        /* <DEDUP_REMOVED lines=61> */
.L_x_21514:
        /* <DEDUP_REMOVED lines=10> */
.L_x_21513:
        /* <DEDUP_REMOVED lines=15> */
.L_x_21519:
        /* <DEDUP_REMOVED lines=12> */
.L_x_21520:
        /* <DEDUP_REMOVED lines=61> */
.L_x_21518:
        /* <DEDUP_REMOVED lines=10> */
.L_x_21517:
        /* <DEDUP_REMOVED lines=15> */
.L_x_21523:
        /* <DEDUP_REMOVED lines=12> */
.L_x_21524:
        /* <DEDUP_REMOVED lines=61> */
.L_x_21522:
        /* <DEDUP_REMOVED lines=11> */
.L_x_21492:
        /* <DEDUP_REMOVED lines=19> */
.L_x_21527:
        /* <DEDUP_REMOVED lines=12> */
.L_x_21528:
        /* <DEDUP_REMOVED lines=59> */
.L_x_21526:
        /* <DEDUP_REMOVED lines=10> */
.L_x_21525:
        /* <DEDUP_REMOVED lines=15> */
.L_x_21531:
        /* <DEDUP_REMOVED lines=12> */
.L_x_21532:
        /* <DEDUP_REMOVED lines=61> */
.L_x_21530:
        /* <DEDUP_REMOVED lines=10> */
.L_x_21529:
        /* <DEDUP_REMOVED lines=15> */
.L_x_21535:
        /* <DEDUP_REMOVED lines=12> */
.L_x_21536:
        /* <DEDUP_REMOVED lines=61> */
.L_x_21534:
        /* <DEDUP_REMOVED lines=10> */
.L_x_21533:
        /* <DEDUP_REMOVED lines=15> */
.L_x_21539:
        /* <DEDUP_REMOVED lines=12> */
.L_x_21540:
        /* <DEDUP_REMOVED lines=61> */
.L_x_21538:
        /* <DEDUP_REMOVED lines=10> */
.L_x_21537:
        /* <DEDUP_REMOVED lines=15> */
.L_x_21543:
        /* <DEDUP_REMOVED lines=12> */
.L_x_21544:
        /* <DEDUP_REMOVED lines=61> */
.L_x_21542:
[----:B------:R-:W-:Y:S01]  /*18a70*/  HFMA2 R141, -RZ, RZ, 0.1171875, 0 ;  /* 0x2f800000ff8d7431 */ /* 0x000fe200000001ff */
[----:B------:R-:W-:Y:S01]  /*18a80*/  I2FP.F32.U32 R140, R140 ;  /* 0x0000008c008c7245 */ /* 0x000fe20000201000 */
[----:B-1---5:R-:W-:-:S05]  /*18a90*/  HADD2.F32 R142, -RZ, R22.H0_H0 ;  /* 0x20000016ff8e7230 */ /* 0x022fca0000004100 */
[----:B------:R-:W-:Y:S01]  /*18aa0*/  FMUL.FTZ R142, R142, UR13 ;  /* 0x0000000d8e8e7c20 */ /* 0x000fe20008410000 */
[----:B------:R-:W-:-:S03]  /*18ab0*/  FFMA.FTZ R140, R140, R141, 1.1641532182693481445e-10 ;  /* 0x2f0000008c8c7423 */ /* 0x000fc6000001008d */
[----:B------:R-:W-:Y:S02]  /*18ac0*/  FMUL.FTZ R141, R142, UR12 ;  /* 0x0000000c8e8d7c20 */ /* 0x000fe40008410000 */
[----:B------:R-:W-:-:S04]  /*18ad0*/  FSETP.GTU.FTZ.AND P0, PT, R140, UR10, PT ;  /* 0x0000000a8c007c0b */ /* 0x000fc8000bf1c000 */
[----:B------:R-:W-:Y:S02]  /*18ae0*/  FSEL R141, R141, RZ, !P0 ;  /* 0x000000ff8d8d7208 */ /* 0x000fe40004000000 */
[----:B------:R-:W-:-:S03]  /*18af0*/  SEL R154, RZ, 0x1, P0 ;  /* 0x00000001ff9a7807 */ /* 0x000fc60000000000 */
[----:B------:R-:W-:-:S07]  /*18b00*/  FMUL.FTZ R140, R141, R24 ;  /* 0x000000188d8c7220 */ /* 0x000fce0000410000 */
.L_x_21541:
        /* <DEDUP_REMOVED lines=15> */
.L_x_21547:
        /* <DEDUP_REMOVED lines=12> */
.L_x_21548:
        /* <DEDUP_REMOVED lines=61> */
.L_x_21546:
        /* <DEDUP_REMOVED lines=10> */
.L_x_21545:
        /* <DEDUP_REMOVED lines=15> */
.L_x_21551:
        /* <DEDUP_REMOVED lines=12> */
.L_x_21552:
        /* <DEDUP_REMOVED lines=61> */
.L_x_21550:
        /* <DEDUP_REMOVED lines=10> */
.L_x_21549:
        /* <DEDUP_REMOVED lines=15> */
.L_x_21554:
        /* <DEDUP_REMOVED lines=12> */
.L_x_21555:
        /* <DEDUP_REMOVED lines=61> */
.L_x_21553:
        /* <DEDUP_REMOVED lines=10> */
.L_x_21521:
        /* <DEDUP_REMOVED lines=56> */
.L_x_21556:
        /* <DEDUP_REMOVED lines=98> */
.L_x_21558:
[----:B------:R-:W-:Y:S05]  /*1a710*/  BSYNC.RECONVERGENT B0 ;  /* 0x0000000000007941 */ /* 0x000fea0003800200 */
.L_x_21557:
        /* <DEDUP_REMOVED lines=12> */
.L_x_21560:
[----:B------:R-:W-:Y:S05]  /*1a7e0*/  BSYNC.RECONVERGENT B0 ;  /* 0x0000000000007941 */ /* 0x000fea0003800200 */
.L_x_21559:
        /* <DEDUP_REMOVED lines=197> */
.L_x_21561:
[----:B0-----:R-:W0:Y:S01]  /*1b440*/  LDC.64 R4, c[0x0][0x380] ;  /* 0x0000e000ff047b82 */ /* 0x001e220000000a00 */
[----:B------:R-:W-:Y:S01]  /*1b450*/  UPLOP3.LUT UP0, UPT, UPT, UPT, UP0, 0x40, 0x4 ;  /* 0x000000000004789c */ /* 0x000fe20003f0e800 */
[----:B0-----:R-:W-:-:S04]  /*1b460*/  IADD3 R146, PT, PT, R146, R4, RZ ;  /* 0x0000000492927210 */ /* 0x001fc80007ffe0ff */
[----:B------:R-:W-:-:S13]  /*1b470*/  ISETP.GE.AND P0, PT, R146, R5, PT ;  /* 0x000000059200720c */ /* 0x000fda0003f06270 */
[----:B------:R-:W-:Y:S05]  /*1b480*/  @!P0 BRA `(.L_x_21562) ;  /* 0xfffffe5400b88947 */ /* 0x000fea000383ffff */
[----:B------:R-:W-:Y:S05]  /*1b490*/  EXIT ;  /* 0x000000000000794d */ /* 0x000fea0003800000 */
.L_x_21563:
        /* <DEDUP_REMOVED lines=14> */
.L_x_27587:


//--------------------- .text._ZN10layer_norm13ln_fwd_kernelINS_13Kernel_traitsI6__halfffffjLj8192ELj1ELj1ELj8ELj16ENS_18Kernel_traits_baseILj8192ES2_ffffjLj256EEEEELb0ELb0ELb0ELb0EEEvNS_9FwdParamsE --------------------------
	.section	.text._ZN10layer_norm13ln_fwd_kernelINS_13Kernel_traitsI6__halfffffjLj8192ELj1ELj1ELj8ELj16ENS_18Kernel_traits_baseILj8192ES2_ffffjLj256EEEEELb0ELb0ELb0ELb0EEEvNS_9FwdParamsE,"ax",@progbits
	.align	128
        .global         _ZN10layer_norm13ln_fwd_kernelINS_13Kernel_traitsI6__halfffffjLj8192ELj1ELj1ELj8ELj16ENS_18Kernel_traits_baseILj8192ES2_ffffjLj256EEEEELb0ELb0ELb0ELb0EEEvNS_9FwdParamsE
        .type           _ZN10layer_norm13ln_fwd_kernelINS_13Kernel_traitsI6__halfffffjLj8192ELj1ELj1ELj8ELj16ENS_18Kernel_traits_baseILj8192ES2_ffffjLj256EEEEELb0ELb0ELb0ELb0EEEvNS_9FwdParamsE,@function
        .size           _ZN10layer_norm13ln_fwd_kernelINS_13Kernel_traitsI6__halfffffjLj8192ELj1ELj1ELj8ELj16ENS_18Kernel_traits_baseILj8192ES2_ffffjLj256EEEEELb0ELb0ELb0ELb0EEEvNS_9FwdParamsE,(.L_x_27588 - _ZN10layer_norm13ln_fwd_kernelINS_13Kernel_traitsI6__halfffffjLj8192ELj1ELj1ELj8ELj16ENS_18Kernel_traits_baseILj8192ES2_ffffjLj256EEEEELb0ELb0ELb0ELb0EEEvNS_9FwdParamsE)
        .other          _ZN10layer_norm13ln_fwd_kernelINS_13Kernel_traitsI6__halfffffjLj8192ELj1ELj1ELj8ELj16ENS_18Kernel_traits_baseILj8192ES2_ffffjLj256EEEEELb0ELb0ELb0ELb0EEEvNS_9FwdParamsE,@"STO_CUDA_ENTRY STV_DEFAULT"
_ZN10layer_norm13ln_fwd_kernelINS_13Kernel_traitsI6__halfffffjLj8192ELj1ELj1ELj8ELj16ENS_18Kernel_traits_baseILj8192ES2_ffffjLj256EEEEELb0ELb0ELb0ELb0EEEvNS_9FwdParamsE:
.text._ZN10layer_norm13ln_fwd_kernelINS_13Kernel_traitsI6__halfffffjLj8192ELj1ELj1ELj8ELj16ENS_18Kernel_traits_baseILj8192ES2_ffffjLj256EEEEELb0ELb0ELb0ELb0EEEvNS_9FwdParamsE:
        /* <DEDUP_REMOVED lines=12> */
[----:B----4-:R-:W-:Y:S02]  /*00c0*/  MOV R0, UR4 ;  /* 0x0000000400007c02 */ /* 0x010fe40008000f00 */
[----:B------:R-:W-:Y:S02]  /*00d0*/  LOP3.LUT R20, R3, 0x1f, R4, 0xf8, !PT ;  /* 0x0000001f03147812 */ /* 0x000fe400078ef804 */
[----:B------:R-:W-:Y:S02]  /*00e0*/  LOP3.LUT R4, R4, 0x1f, RZ, 0xc0, !PT ;  /* 0x0000001f04047812 */ /* 0x000fe400078ec0ff */
[----:B------:R-:W-:-:S04]  /*00f0*/  LOP3.LUT R2, R20, 0xff, RZ, 0x3c, !PT ;  /* 0x000000ff14027812 */ /* 0x000fc800078e3cff */
[----:B------:R-:W-:Y:S01]  /*0100*/  LEA.HI.SX32 R2, R5, R2, 0x1e ;  /* 0x0000000205027211 */ /* 0x000fe200078ff2ff */
[----:B---3--:R-:W-:Y:S06]  /*0110*/  BRA.U !UP0, `(.L_x_21565) ;  /* 0x0000000508047547 */ /* 0x008fec000b800000 */
[C---:B------:R-:W-:Y:S02]  /*0120*/  ISETP.GE.U32.AND P1, PT, R2.reuse, 0x100, PT ;  /* 0x000001000200780c */ /* 0x040fe40003f26070 */
[C---:B------:R-:W-:Y:S02]  /*0130*/  ISETP.GE.U32.AND P2, PT, R2.reuse, 0x200, PT ;  /* 0x000002000200780c */ /* 0x040fe40003f46070 */
[C---:B------:R-:W-:Y:S02]  /*0140*/  ISETP.GE.U32.AND P3, PT, R2.reuse, 0x300, PT ;  /* 0x000003000200780c */ /* 0x040fe40003f66070 */
[C---:B------:R-:W-:Y:S02]  /*0150*/  ISETP.GE.U32.AND P4, PT, R2.reuse, 0x400, PT ;  /* 0x000004000200780c */ /* 0x040fe40003f86070 */
[C---:B------:R-:W-:Y:S02]  /*0160*/  ISETP.GE.U32.AND P5, PT, R2.reuse, 0x500, PT ;  /* 0x000005000200780c */ /* 0x040fe40003fa6070 */
[----:B------:R-:W-:-:S02]  /*0170*/  ISETP.GE.U32.AND P6, PT, R2, 0x600, PT ;  /* 0x000006000200780c */ /* 0x000fc40003fc6070 */
[----:B------:R-:W-:Y:S01]  /*0180*/  ISETP.GE.U32.AND P0, PT, R2, 0x700, PT ;  /* 0x000007000200780c */ /* 0x000fe20003f06070 */
[----:B------:R-:W0:Y:S08]  /*0190*/  @P1 LDC.64 R6, c[0x0][0x3d0] ;  /* 0x0000f400ff061b82 */ /* 0x000e300000000a00 */
[----:B------:R-:W1:Y:S08]  /*01a0*/  @P1 LDC.64 R22, c[0x0][0x438] ;  /* 0x00010e00ff161b82 */ /* 0x000e700000000a00 */
[----:B------:R-:W2:Y:S08]  /*01b0*/  @P2 LDC.64 R24, c[0x0][0x3d0] ;  /* 0x0000f400ff182b82 */ /* 0x000eb00000000a00 */
[----:B------:R-:W3:Y:S01]  /*01c0*/  @P2 LDC.64 R26, c[0x0][0x438] ;  /* 0x00010e00ff1a2b82 */ /* 0x000ee20000000a00 */
[----:B0-----:R-:W-:-:S05]  /*01d0*/  @P1 IMAD.WIDE.U32 R6, R20, 0x8, R6 ;  /* 0x0000000814061825 */ /* 0x001fca00078e0006 */
[----:B------:R0:W5:Y:S02]  /*01e0*/  @P1 LDG.E.64 R106, desc[UR6][R6.64] ;  /* 0x00000006066a1981 */ /* 0x000164000c1e1b00 */
[----:B------:R-:W4:Y:S01]  /*01f0*/  @P3 LDC.64 R28, c[0x0][0x3d0] ;  /* 0x0000f400ff1c3b82 */ /* 0x000f220000000a00 */
[C---:B-1----:R-:W-:Y:S01]  /*0200*/  @P1 IMAD.WIDE.U32 R22, R20.reuse, 0x8, R22 ;  /* 0x0000000814161825 */ /* 0x042fe200078e0016 */
[----:B------:R-:W-:-:S04]  /*0210*/  @P1 LOP3.LUT R20, R20, 0x100, RZ, 0xfc, !PT ;  /* 0x0000010014141812 */ /* 0x000fc800078efcff */
[----:B------:R0:W5:Y:S02]  /*0220*/  @P1 LD.E.64 R56, desc[UR6][R22.64] ;  /* 0x0000000616381980 */ /* 0x000164000c101b00 */
[----:B------:R-:W1:Y:S01]  /*0230*/  @P3 LDC.64 R30, c[0x0][0x438] ;  /* 0x00010e00ff1e3b82 */ /* 0x000e620000000a00 */
[----:B--2---:R-:W-:-:S05]  /*0240*/  @P2 IMAD.WIDE.U32 R24, R20, 0x8, R24 ;  /* 0x0000000814182825 */ /* 0x004fca00078e0018 */
[----:B------:R0:W5:Y:S02]  /*0250*/  @P2 LDG.E.64 R10, desc[UR6][R24.64] ;  /* 0x00000006180a2981 */ /* 0x000164000c1e1b00 */
[----:B------:R-:W2:Y:S01]  /*0260*/  @P4 LDC.64 R44, c[0x0][0x3d0] ;  /* 0x0000f400ff2c4b82 */ /* 0x000ea20000000a00 */
[C---:B---3--:R-:W-:Y:S01]  /*0270*/  @P2 IMAD.WIDE.U32 R26, R20.reuse, 0x8, R26 ;  /* 0x00000008141a2825 */ /* 0x048fe200078e001a */
[----:B------:R-:W-:-:S04]  /*0280*/  @P2 IADD3 R20, PT, PT, R20, 0x100, RZ ;  /* 0x0000010014142810 */ /* 0x000fc80007ffe0ff */
[----:B------:R0:W5:Y:S02]  /*0290*/  @P2 LD.E.64 R42, desc[UR6][R26.64] ;  /* 0x000000061a2a2980 */ /* 0x000164000c101b00 */
[----:B------:R-:W3:Y:S01]  /*02a0*/  @P4 LDC.64 R46, c[0x0][0x438] ;  /* 0x00010e00ff2e4b82 */ /* 0x000ee20000000a00 */
[----:B----4-:R-:W-:-:S05]  /*02b0*/  @P3 IMAD.WIDE.U32 R28, R20, 0x8, R28 ;  /* 0x00000008141c3825 */ /* 0x010fca00078e001c */
[----:B------:R0:W5:Y:S02]  /*02c0*/  @P3 LDG.E.64 R8, desc[UR6][R28.64] ;  /* 0x000000061c083981 */ /* 0x000164000c1e1b00 */
[----:B------:R-:W4:Y:S01]  /*02d0*/  @P5 LDC.64 R48, c[0x0][0x3d0] ;  /* 0x0000f400ff305b82 */ /* 0x000f220000000a00 */
[C---:B-1----:R-:W-:Y:S01]  /*02e0*/  @P3 IMAD.WIDE.U32 R30, R20.reuse, 0x8, R30 ;  /* 0x00000008141e3825 */ /* 0x042fe200078e001e */
[----:B------:R-:W-:-:S04]  /*02f0*/  @P3 IADD3 R20, PT, PT, R20, 0x100, RZ ;  /* 0x0000010014143810 */ /* 0x000fc80007ffe0ff */
        /* <DEDUP_REMOVED lines=17> */
[----:B------:R0:W5:Y:S01]  /*0410*/  @P6 LDG.E.64 R16, desc[UR6][R52.64] ;  /* 0x0000000634106981 */ /* 0x000162000c1e1b00 */
[C---:B---3--:R-:W-:Y:S01]  /*0420*/  @P6 IMAD.WIDE.U32 R54, R20.reuse, 0x8, R54 ;  /* 0x0000000814366825 */ /* 0x048fe200078e0036 */
[----:B------:R-:W-:-:S04]  /*0430*/  @P6 IADD3 R20, PT, PT, R20, 0x100, RZ ;  /* 0x0000010014146810 */ /* 0x000fc80007ffe0ff */
[----:B------:R0:W5:Y:S01]  /*0440*/  @P6 LD.E.64 R34, desc[UR6][R54.64] ;  /* 0x0000000636226980 */ /* 0x000162000c101b00 */
[----:B----4-:R-:W-:-:S05]  /*0450*/  @P0 IMAD.WIDE.U32 R58, R20, 0x8, R58 ;  /* 0x00000008143a0825 */ /* 0x010fca00078e003a */
[----:B------:R0:W5:Y:S01]  /*0460*/  @P0 LDG.E.64 R18, desc[UR6][R58.64] ;  /* 0x000000063a120981 */ /* 0x000162000c1e1b00 */
[----:B-1----:R-:W-:-:S05]  /*0470*/  @P0 IMAD.WIDE.U32 R60, R20, 0x8, R60 ;  /* 0x00000008143c0825 */ /* 0x002fca00078e003c */
[----:B------:R0:W5:Y:S01]  /*0480*/  @P0 LD.E.64 R32, desc[UR6][R60.64] ;  /* 0x000000063c200980 */ /* 0x000162000c101b00 */
[----:B------:R-:W-:Y:S02]  /*0490*/  ISETP.GE.U32.AND P1, PT, R2, 0x800, PT ;  /* 0x000008000200780c */ /* 0x000fe40003f26070 */
[----:B------:R-:W-:-:S11]  /*04a0*/  @P0 IADD3 R20, PT, PT, R20, 0x100, RZ ;  /* 0x0000010014140810 */ /* 0x000fd60007ffe0ff */
[----:B0-----:R-:W-:Y:S05]  /*04b0*/  @!P1 BRA `(.L_x_21566) ;  /* 0x0000000000d89947 */ /* 0x001fea0003800000 */
[----:B------:R-:W0:Y:S08]  /*04c0*/  LDC.64 R22, c[0x0][0x3d0] ;  /* 0x0000f400ff167b82 */ /* 0x000e300000000a00 */
[----:B------:R-:W1:Y:S01]  /*04d0*/  LDC.64 R6, c[0x0][0x438] ;  /* 0x00010e00ff067b82 */ /* 0x000e620000000a00 */
[----:B0-----:R-:W-:-:S06]  /*04e0*/  IMAD.WIDE.U32 R22, R20, 0x8, R22 ;  /* 0x0000000814167825 */ /* 0x001fcc00078e0016 */
[----:B------:R-:W5:Y:S01]  /*04f0*/  LDG.E.64 R22, desc[UR6][R22.64] ;  /* 0x0000000616167981 */ /* 0x000f62000c1e1b00 */
[----:B-1----:R-:W-:-:S06]  /*0500*/  IMAD.WIDE.U32 R6, R20, 0x8, R6 ;  /* 0x0000000814067825 */ /* 0x002fcc00078e0006 */
[----:B------:R-:W5:Y:S01]  /*0510*/  LD.E.64 R6, desc[UR6][R6.64] ;  /* 0x0000000606067980 */ /* 0x000f62000c101b00 */
[----:B------:R-:W-:Y:S05]  /*0520*/  BRA `(.L_x_21566) ;  /* 0x0000000000bc7947 */ /* 0x000fea0003800000 */
.L_x_21565:
        /* <DEDUP_REMOVED lines=11> */
[C---:B0-----:R-:W-:Y:S01]  /*05e0*/  @P6 IMAD.WIDE.U32 R24, R20.reuse, 0x8, R24 ;  /* 0x0000000814186825 */ /* 0x041fe200078e0018 */
[----:B------:R-:W-:-:S02]  /*05f0*/  @P6 LOP3.LUT R20, R20, 0x100, RZ, 0xfc, !PT ;  /* 0x0000010014146812 */ /* 0x000fc400078efcff */
[----:B------:R-:W-:Y:S02]  /*0600*/  @P6 CS2R R56, SRZ ;  /* 0x0000000000386805 */ /* 0x000fe4000001ff00 */
[----:B------:R0:W5:Y:S01]  /*0610*/  @P6 LDG.E.64 R106, desc[UR6][R24.64] ;  /* 0x00000006186a6981 */ /* 0x000162000c1e1b00 */
[----:B------:R-:W-:Y:S01]  /*0620*/  ISETP.GE.U32.AND P6, PT, R2, 0x800, PT ;  /* 0x000008000200780c */ /* 0x000fe20003fc6070 */
[----:B------:R-:W4:Y:S01]  /*0630*/  @P2 LDC.64 R44, c[0x0][0x3d0] ;  /* 0x0000f400ff2c2b82 */ /* 0x000f220000000a00 */
[C---:B-1----:R-:W-:Y:S01]  /*0640*/  @P5 IMAD.WIDE.U32 R26, R20.reuse, 0x8, R26 ;  /* 0x00000008141a5825 */ /* 0x042fe200078e001a */
[----:B------:R-:W-:-:S04]  /*0650*/  @P5 IADD3 R20, PT, PT, R20, 0x100, RZ ;  /* 0x0000010014145810 */ /* 0x000fc80007ffe0ff */
[----:B------:R1:W5:Y:S02]  /*0660*/  @P5 LDG.E.64 R10, desc[UR6][R26.64] ;  /* 0x000000061a0a5981 */ /* 0x000364000c1e1b00 */
[----:B------:R-:W1:Y:S01]  /*0670*/  @P1 LDC.64 R46, c[0x0][0x3d0] ;  /* 0x0000f400ff2e1b82 */ /* 0x000e620000000a00 */
[C---:B--2---:R-:W-:Y:S01]  /*0680*/  @P4 IMAD.WIDE.U32 R28, R20.reuse, 0x8, R28 ;  /* 0x00000008141c4825 */ /* 0x044fe200078e001c */
[----:B------:R-:W-:-:S04]  /*0690*/  @P4 IADD3 R20, PT, PT, R20, 0x100, RZ ;  /* 0x0000010014144810 */ /* 0x000fc80007ffe0ff */
[----:B------:R2:W5:Y:S02]  /*06a0*/  @P4 LDG.E.64 R8, desc[UR6][R28.64] ;  /* 0x000000061c084981 */ /* 0x000564000c1e1b00 */
[----:B------:R-:W2:Y:S01]  /*06b0*/  @P0 LDC.64 R48, c[0x0][0x3d0] ;  /* 0x0000f400ff300b82 */ /* 0x000ea20000000a00 */
[C---:B---3--:R-:W-:Y:S01]  /*06c0*/  @P3 IMAD.WIDE.U32 R30, R20.reuse, 0x8, R30 ;  /* 0x00000008141e3825 */ /* 0x048fe200078e001e */
[----:B------:R-:W-:-:S04]  /*06d0*/  @P3 IADD3 R20, PT, PT, R20, 0x100, RZ ;  /* 0x0000010014143810 */ /* 0x000fc80007ffe0ff */
[----:B------:R3:W5:Y:S02]  /*06e0*/  @P3 LDG.E.64 R12, desc[UR6][R30.64] ;  /* 0x000000061e0c3981 */ /* 0x000764000c1e1b00 */
[----:B0-----:R-:W0:Y:S01]  /*06f0*/  @P6 LDC.64 R24, c[0x0][0x3d0] ;  /* 0x0000f400ff186b82 */ /* 0x001e220000000a00 */
[C---:B----4-:R-:W-:Y:S01]  /*0700*/  @P2 IMAD.WIDE.U32 R44, R20.reuse, 0x8, R44 ;  /* 0x00000008142c2825 */ /* 0x050fe200078e002c */
[----:B------:R-:W-:-:S04]  /*0710*/  @P2 IADD3 R20, PT, PT, R20, 0x100, RZ ;  /* 0x0000010014142810 */ /* 0x000fc80007ffe0ff */
[----:B------:R3:W5:Y:S01]  /*0720*/  @P2 LDG.E.64 R14, desc[UR6][R44.64] ;  /* 0x000000062c0e2981 */ /* 0x000762000c1e1b00 */
[C---:B-1----:R-:W-:Y:S01]  /*0730*/  @P1 IMAD.WIDE.U32 R46, R20.reuse, 0x8, R46 ;  /* 0x00000008142e1825 */ /* 0x042fe200078e002e */
[----:B------:R-:W-:-:S04]  /*0740*/  @P1 IADD3 R20, PT, PT, R20, 0x100, RZ ;  /* 0x0000010014141810 */ /* 0x000fc80007ffe0ff */
[----:B------:R3:W5:Y:S01]  /*0750*/  @P1 LDG.E.64 R16, desc[UR6][R46.64] ;  /* 0x000000062e101981 */ /* 0x000762000c1e1b00 */
[C---:B--2---:R-:W-:Y:S01]  /*0760*/  @P0 IMAD.WIDE.U32 R48, R20.reuse, 0x8, R48 ;  /* 0x0000000814300825 */ /* 0x044fe200078e0030 */
[----:B------:R-:W-:-:S04]  /*0770*/  @P0 IADD3 R20, PT, PT, R20, 0x100, RZ ;  /* 0x0000010014140810 */ /* 0x000fc80007ffe0ff */
[----:B------:R3:W5:Y:S01]  /*0780*/  @P0 LDG.E.64 R18, desc[UR6][R48.64] ;  /* 0x0000000630120981 */ /* 0x000762000c1e1b00 */
[----:B0-----:R-:W-:-:S05]  /*0790*/  @P6 IMAD.WIDE.U32 R20, R20, 0x8, R24 ;  /* 0x0000000814146825 */ /* 0x001fca00078e0018 */
[----:B------:R3:W5:Y:S01]  /*07a0*/  @P6 LDG.E.64 R22, desc[UR6][R20.64] ;  /* 0x0000000614166981 */ /* 0x000762000c1e1b00 */
[----:B------:R-:W-:Y:S02]  /*07b0*/  @P5 CS2R R42, SRZ ;  /* 0x00000000002a5805 */ /* 0x000fe4000001ff00 */
[----:B------:R-:W-:Y:S02]  /*07c0*/  @P4 CS2R R40, SRZ ;  /* 0x0000000000284805 */ /* 0x000fe4000001ff00 */
[----:B------:R-:W-:Y:S02]  /*07d0*/  @P3 CS2R R38, SRZ ;  /* 0x0000000000263805 */ /* 0x000fe4000001ff00 */
[----:B------:R-:W-:Y:S02]  /*07e0*/  @P2 CS2R R36, SRZ ;  /* 0x0000000000242805 */ /* 0x000fe4000001ff00 */
[----:B------:R-:W-:Y:S02]  /*07f0*/  @P1 CS2R R34, SRZ ;  /* 0x0000000000221805 */ /* 0x000fe4000001ff00 */
[----:B------:R-:W-:-:S02]  /*0800*/  @P0 CS2R R32, SRZ ;  /* 0x0000000000200805 */ /* 0x000fc4000001ff00 */
[----:B---3--:R-:W-:-:S07]  /*0810*/  @P6 CS2R R6, SRZ ;  /* 0x0000000000066805 */ /* 0x008fce000001ff00 */
.L_x_21566:
[----:B------:R-:W-:Y:S05]  /*0820*/  BSYNC.RECONVERGENT B0 ;  /* 0x0000000000007941 */ /* 0x000fea0003800200 */
.L_x_21564:
[----:B------:R-:W0:Y:S02]  /*0830*/  LDCU UR4, c[0x0][0x384] ;  /* 0x00007080ff0477ac */ /* 0x000e240008000800 */
[----:B0-----:R-:W-:-:S13]  /*0840*/  ISETP.GE.AND P0, PT, R0, UR4, PT ;  /* 0x0000000400007c0c */ /* 0x001fda000bf06270 */
[----:B------:R-:W-:Y:S05]  /*0850*/  @P0 EXIT ;  /* 0x000000000000094d */ /* 0x000fea0003800000 */
[----:B-----5:R-:W-:Y:S01]  /*0860*/  MOV R20, R11 ;  /* 0x0000000b00147202 */ /* 0x020fe20000000f00 */
[----:B------:R-:W0:Y:S01]  /*0870*/  LDCU.64 UR4, c[0x0][0x3e0] ;  /* 0x00007c00ff0477ac */ /* 0x000e220008000a00 */
[--C-:B------:R-:W-:Y:S02]  /*0880*/  SHF.R.U64 R58, R10, 0x10, R11.reuse ;  /* 0x000000100a3a7819 */ /* 0x100fe4000000120b */
[----:B------:R-:W-:Y:S01]  /*0890*/  SHF.R.U32.HI R21, RZ, 0x10, R11 ;  /* 0x00000010ff157819 */ /* 0x000fe2000001160b */
[----:B------:R-:W1:Y:S01]  /*08a0*/  LDCU UR12, c[0x0][0x388] ;  /* 0x00007100ff0c77ac */ /* 0x000e620008000800 */
[----:B------:R-:W-:Y:S02]  /*08b0*/  MOV R60, R8 ;  /* 0x00000008003c7202 */ /* 0x000fe40000000f00 */
[----:B------:R-:W-:Y:S01]  /*08c0*/  MOV R11, R9 ;  /* 0x00000009000b7202 */ /* 0x000fe20000000f00 */
[----:B------:R-:W2:Y:S01]  /*08d0*/  LDCU.U8 UR10, c[0x0][0x410] ;  /* 0x00008200ff0a77ac */ /* 0x000ea20008000000 */
[----:B------:R-:W-:-:S02]  /*08e0*/  SHF.R.U64 R62, R8, 0x10, R9 ;  /* 0x00000010083e7819 */ /* 0x000fc40000001209 */
[----:B------:R-:W-:Y:S01]  /*08f0*/  SHF.R.U32.HI R24, RZ, 0x10, R9 ;  /* 0x00000010ff187819 */ /* 0x000fe20000011609 */
[----:B------:R-:W3:Y:S01]  /*0900*/  LDCU UR11, c[0x0][0x400] ;  /* 0x00008000ff0b77ac */ /* 0x000ee20008000800 */
[----:B------:R-:W-:Y:S02]  /*0910*/  MOV R64, R12 ;  /* 0x0000000c00407202 */ /* 0x000fe40000000f00 */
[----:B------:R-:W-:Y:S01]  /*0920*/  MOV R8, R13 ;  /* 0x0000000d00087202 */ /* 0x000fe20000000f00 */
[----:B------:R-:W4:Y:S01]  /*0930*/  LDCU.64 UR8, c[0x0][0x3a0] ;  /* 0x00007400ff0877ac */ /* 0x000f220008000a00 */
[----:B------:R-:W-:Y:S02]  /*0940*/  MOV R68, R14 ;  /* 0x0000000e00447202 */ /* 0x000fe40000000f00 */
[----:B------:R-:W-:Y:S01]  /*0950*/  MOV R9, R15 ;  /* 0x0000000f00097202 */ /* 0x000fe20000000f00 */
[----:B0-----:R-:W-:Y:S01]  /*0960*/  UISETP.NE.U32.AND UP0, UPT, UR4, URZ, UPT ;  /* 0x000000ff0400728c */ /* 0x001fe2000bf05070 */
[----:B------:R-:W-:Y:S01]  /*0970*/  PRMT R64, R64, 0x5410, R8 ;  /* 0x0000541040407816 */ /* 0x000fe20000000008 */
[----:B------:R-:W-:Y:S01]  /*0980*/  UPLOP3.LUT UP1, UPT, UPT, UPT, UPT, 0x40, 0x4 ;  /* 0x000000000004789c */ /* 0x000fe20003f2e870 */
[----:B------:R-:W-:Y:S01]  /*0990*/  PRMT R68, R68, 0x5410, R9 ;  /* 0x0000541044447816 */ /* 0x000fe20000000009 */
[----:B------:R-:W-:Y:S01]  /*09a0*/  UISETP.NE.AND.EX UP0, UPT, UR5, URZ, UPT, UP0 ;  /* 0x000000ff0500728c */ /* 0x000fe2000bf05300 */
[----:B------:R-:W-:-:S02]  /*09b0*/  MOV R8, R106 ;  /* 0x0000006a00087202 */ /* 0x000fc40000000f00 */
[----:B------:R-:W-:Y:S02]  /*09c0*/  MOV R9, R107 ;  /* 0x0000006b00097202 */ /* 0x000fe40000000f00 */
[----:B------:R-:W-:Y:S02]  /*09d0*/  SHF.R.U64 R82, R42, 0x10, R43 ;  /* 0x000000102a527819 */ /* 0x000fe4000000122b */
[----:B------:R-:W-:Y:S02]  /*09e0*/  PRMT R80, R8, 0x5410, R9 ;  /* 0x0000541008507816 */ /* 0x000fe40000000009 */
[----:B------:R-:W-:Y:S02]  /*09f0*/  SHF.R.U32.HI R8, RZ, 0x10, R43 ;  /* 0x00000010ff087819 */ /* 0x000fe4000001162b */
[----:B------:R-:W-:Y:S02]  /*0a00*/  SHF.R.U64 R86, R38, 0x10, R39 ;  /* 0x0000001026567819 */ /* 0x000fe40000001227 */
[----:B------:R-:W-:-:S02]  /*0a10*/  PRMT R82, R82, 0x5410, R8 ;  /* 0x0000541052527816 */ /* 0x000fc40000000008 */
[----:B------:R-:W-:Y:S02]  /*0a20*/  SHF.R.U32.HI R8, RZ, 0x10, R39 ;  /* 0x00000010ff087819 */ /* 0x000fe40000011627 */
[----:B------:R-:W-:Y:S02]  /*0a30*/  SHF.R.S32.HI R5, RZ, 0x2, R5 ;  /* 0x00000002ff057819 */ /* 0x000fe40000011405 */
[----:B------:R-:W-:Y:S02]  /*0a40*/  PRMT R86, R86, 0x5410, R8 ;  /* 0x0000541056567816 */ /* 0x000fe40000000008 */
[----:B------:R-:W-:Y:S02]  /*0a50*/  LOP3.LUT R8, R5, 0xff, RZ, 0xc0, !PT ;  /* 0x000000ff05087812 */ /* 0x000fe400078ec0ff */
[----:B------:R-:W-:Y:S02]  /*0a60*/  SHF.R.U32.HI R5, RZ, 0x1, R5 ;  /* 0x00000001ff057819 */ /* 0x000fe40000011605 */
[----:B------:R-:W-:Y:S01]  /*0a70*/  VIADDMNMX R3, R8, -R3, RZ, !PT ;  /* 0x8000000308037246 */ /* 0x000fe200078001ff */
[----:B------:R-:W-:Y:S01]  /*0a80*/  IMAD R4, R4, -0x20, R8 ;  /* 0xffffffe004047824 */ /* 0x000fe200078e0208 */
[----:B------:R-:W-:-:S02]  /*0a90*/  SHF.R.U64 R84, R40, 0x10, R41 ;  /* 0x0000001028547819 */ /* 0x000fc40000001229 */
[----:B------:R-:W-:Y:S02]  /*0aa0*/  VIMNMX R3, PT, PT, R3, 0x20, PT ;  /* 0x0000002003037848 */ /* 0x000fe40003fe0100 */
[----:B------:R-:W-:Y:S02]  /*0ab0*/  VIMNMX R8, PT, PT, RZ, R4, !PT ;  /* 0x00000004ff087248 */ /* 0x000fe40007fe0100 */
[----:B------:R-:W-:Y:S02]  /*0ac0*/  LOP3.LUT R4, R5, 0x7fffff80, RZ, 0xc0, !PT ;  /* 0x7fffff8005047812 */ /* 0x000fe400078ec0ff */
[----:B------:R-:W-:Y:S02]  /*0ad0*/  SHF.R.U32.HI R9, RZ, 0x10, R41 ;  /* 0x00000010ff097819 */ /* 0x000fe40000011629 */
[----:B------:R-:W-:Y:S02]  /*0ae0*/  LEA R5, R3, R4, 0x2 ;  /* 0x0000000403057211 */ /* 0x000fe400078e10ff */
[----:B------:R-:W-:-:S02]  /*0af0*/  PRMT R84, R84, 0x5410, R9 ;  /* 0x0000541054547816 */ /* 0x000fc40000000009 */
[----:B------:R-:W-:Y:S02]  /*0b00*/  I2FP.F32.U32 R5, R5 ;  /* 0x0000000500057245 */ /* 0x000fe40000201000 */
[--C-:B------:R-:W-:Y:S02]  /*0b10*/  SHF.R.U64 R88, R36, 0x10, R37.reuse ;  /* 0x0000001024587819 */ /* 0x100fe40000001225 */
[----:B------:R-:W-:Y:S02]  /*0b20*/  SHF.R.U32.HI R9, RZ, 0x10, R37 ;  /* 0x00000010ff097819 */ /* 0x000fe40000011625 */
[----:B------:R-:W-:Y:S01]  /*0b30*/  SHF.R.U64 R90, R34, 0x10, R35 ;  /* 0x00000010225a7819 */ /* 0x000fe20000001223 */
[----:B------:R-:W0:Y:S01]  /*0b40*/  MUFU.RCP R5, R5 ;  /* 0x0000000500057308 */ /* 0x000e220000001000 */
[----:B------:R-:W-:Y:S02]  /*0b50*/  PRMT R88, R88, 0x5410, R9 ;  /* 0x0000541058587816 */ /* 0x000fe40000000009 */
[----:B------:R-:W-:-:S02]  /*0b60*/  SHF.R.U32.HI R9, RZ, 0x10, R35 ;  /* 0x00000010ff097819 */ /* 0x000fc40000011623 */
[--C-:B------:R-:W-:Y:S02]  /*0b70*/  SHF.R.U64 R66, R12, 0x10, R13.reuse ;  /* 0x000000100c427819 */ /* 0x100fe4000000120d */
[----:B------:R-:W-:Y:S02]  /*0b80*/  SHF.R.U32.HI R25, RZ, 0x10, R13 ;  /* 0x00000010ff197819 */ /* 0x000fe4000001160d */
[----:B------:R-:W-:Y:S02]  /*0b90*/  PRMT R60, R60, 0x5410, R11 ;  /* 0x000054103c3c7816 */ /* 0x000fe4000000000b */
[----:B------:R-:W-:Y:S02]  /*0ba0*/  MOV R72, R16 ;  /* 0x0000001000487202 */ /* 0x000fe40000000f00 */
[----:B------:R-:W-:Y:S02]  /*0bb0*/  MOV R13, R17 ;  /* 0x00000011000d7202 */ /* 0x000fe40000000f00 */
[----:B------:R-:W-:-:S02]  /*0bc0*/  SHF.R.U64 R92, R32, 0x10, R33 ;  /* 0x00000010205c7819 */ /* 0x000fc40000001221 */
[----:B------:R-:W-:Y:S02]  /*0bd0*/  SHF.R.U32.HI R11, RZ, 0x10, R33 ;  /* 0x00000010ff0b7819 */ /* 0x000fe40000011621 */
[----:B------:R-:W-:Y:S02]  /*0be0*/  PRMT R90, R90, 0x5410, R9 ;  /* 0x000054105a5a7816 */ /* 0x000fe40000000009 */
[----:B------:R-:W-:Y:S02]  /*0bf0*/  VIMNMX R9, PT, PT, R8, 0x20, PT ;  /* 0x0000002008097848 */ /* 0x000fe40003fe0100 */
[----:B------:R-:W-:Y:S02]  /*0c00*/  MOV R28, R10 ;  /* 0x0000000a001c7202 */ /* 0x000fe40000000f00 */
[--C-:B------:R-:W-:Y:S02]  /*0c10*/  SHF.R.U64 R70, R14, 0x10, R15.reuse ;  /* 0x000000100e467819 */ /* 0x100fe4000000120f */
[----:B------:R-:W-:-:S02]  /*0c20*/  SHF.R.U32.HI R26, RZ, 0x10, R15 ;  /* 0x00000010ff1a7819 */ /* 0x000fc4000001160f */
[----:B------:R-:W-:Y:S02]  /*0c30*/  PRMT R72, R72, 0x5410, R13 ;  /* 0x0000541048487816 */ /* 0x000fe4000000000d */
[----:B------:R-:W-:Y:S02]  /*0c40*/  PRMT R92, R92, 0x5410, R11 ;  /* 0x000054105c5c7816 */ /* 0x000fe4000000000b */
[----:B------:R-:W-:Y:S02]  /*0c50*/  SHF.R.U64 R74, R16, 0x10, R17 ;  /* 0x00000010104a7819 */ /* 0x000fe40000001211 */
[----:B------:R-:W-:Y:S02]  /*0c60*/  MOV R76, R18 ;  /* 0x00000012004c7202 */ /* 0x000fe40000000f00 */
[----:B------:R-:W-:Y:S02]  /*0c70*/  SHF.R.U64 R78, R18, 0x10, R19 ;  /* 0x00000010124e7819 */ /* 0x000fe40000001213 */
[----:B------:R-:W-:-:S02]  /*0c80*/  MOV R14, R22 ;  /* 0x00000016000e7202 */ /* 0x000fc40000000f00 */
[----:B------:R-:W-:Y:S02]  /*0c90*/  MOV R15, R23 ;  /* 0x00000017000f7202 */ /* 0x000fe40000000f00 */
[--C-:B------:R-:W-:Y:S02]  /*0ca0*/  SHF.R.U64 R12, R22, 0x10, R23.reuse ;  /* 0x00000010160c7819 */ /* 0x100fe40000001217 */
[----:B------:R-:W-:Y:S02]  /*0cb0*/  SHF.R.U32.HI R10, RZ, 0x10, R23 ;  /* 0x00000010ff0a7819 */ /* 0x000fe40000011617 */
[--C-:B------:R-:W-:Y:S01]  /*0cc0*/  SHF.R.U64 R11, R6, 0x10, R7.reuse ;  /* 0x00000010060b7819 */ /* 0x100fe20000001207 */
[----:B------:R-:W-:Y:S01]  /*0cd0*/  HADD2.F32 R8, -RZ, R12.H0_H0 ;  /* 0x2000000cff087230 */ /* 0x000fe20000004100 */
[----:B------:R-:W-:Y:S01]  /*0ce0*/  SHF.R.U32.HI R13, RZ, 0x10, R7 ;  /* 0x00000010ff0d7819 */ /* 0x000fe20000011607 */
[----:B------:R-:W-:Y:S01]  /*0cf0*/  HADD2.F32 R10, -RZ, R10.H0_H0 ;  /* 0x2000000aff0a7230 */ /* 0x000fe20000004100 */
[----:B------:R-:W-:Y:S01]  /*0d00*/  SHF.R.U32.HI R17, RZ, 0x10, R17 ;  /* 0x00000010ff117819 */ /* 0x000fe20000011611 */
[----:B------:R-:W-:Y:S01]  /*0d10*/  HADD2.F32 R11, -RZ, R11.H0_H0 ;  /* 0x2000000bff0b7230 */ /* 0x000fe20000004100 */
[----:B------:R-:W-:Y:S01]  /*0d20*/  MOV R16, R19 ;  /* 0x0000001300107202 */ /* 0x000fe20000000f00 */
[----:B------:R-:W-:Y:S01]  /*0d30*/  HADD2.F32 R13, -RZ, R13.H0_H0 ;  /* 0x2000000dff0d7230 */ /* 0x000fe20000004100 */
[----:B------:R-:W-:-:S02]  /*0d40*/  SHF.R.U32.HI R18, RZ, 0x10, R19 ;  /* 0x00000010ff127819 */ /* 0x000fc40000011613 */
[----:B------:R-:W-:Y:S01]  /*0d50*/  LEA R3, R9, R4, 0x2 ;  /* 0x0000000409037211 */ /* 0x000fe200078e10ff */
[----:B------:R-:W-:Y:S01]  /*0d60*/  HADD2.F32 R4, -RZ, R6.H0_H0 ;  /* 0x20000006ff047230 */ /* 0x000fe20000004100 */
[----:B------:R-:W-:Y:S01]  /*0d70*/  PRMT R28, R28, 0x5410, R20 ;  /* 0x000054101c1c7816 */ /* 0x000fe20000000014 */
[----:B------:R-:W-:Y:S01]  /*0d80*/  HADD2.F32 R6, -RZ, R7.H0_H0 ;  /* 0x20000007ff067230 */ /* 0x000fe20000004100 */
[----:B------:R-:W-:Y:S01]  /*0d90*/  PRMT R58, R58, 0x5410, R21 ;  /* 0x000054103a3a7816 */ /* 0x000fe20000000015 */
[----:B------:R-:W-:Y:S01]  /*0da0*/  HADD2.F32 R7, -RZ, R14.H0_H0 ;  /* 0x2000000eff077230 */ /* 0x000fe20000004100 */
[----:B------:R-:W-:Y:S01]  /*0db0*/  PRMT R62, R62, 0x5410, R24 ;  /* 0x000054103e3e7816 */ /* 0x000fe20000000018 */
[----:B------:R-:W-:Y:S01]  /*0dc0*/  HADD2.F32 R9, -RZ, R15.H0_H0 ;  /* 0x2000000fff097230 */ /* 0x000fe20000004100 */
[----:B------:R-:W-:Y:S02]  /*0dd0*/  PRMT R66, R66, 0x5410, R25 ;  /* 0x0000541042427816 */ /* 0x000fe40000000019 */
[----:B------:R-:W-:-:S02]  /*0de0*/  PRMT R70, R70, 0x5410, R26 ;  /* 0x0000541046467816 */ /* 0x000fc4000000001a */
[----:B------:R-:W-:Y:S02]  /*0df0*/  PRMT R74, R74, 0x5410, R17 ;  /* 0x000054104a4a7816 */ /* 0x000fe40000000011 */
[----:B------:R-:W-:Y:S02]  /*0e00*/  PRMT R76, R76, 0x5410, R16 ;  /* 0x000054104c4c7816 */ /* 0x000fe40000000010 */
[----:B------:R-:W-:Y:S02]  /*0e10*/  PRMT R78, R78, 0x5410, R18 ;  /* 0x000054104e4e7816 */ /* 0x000fe40000000012 */
[----:B01234-:R-:W-:-:S13]  /*0e20*/  PLOP3.LUT P0, PT, PT, PT, UP0, 0x80, 0x8 ;  /* 0x000000000008781c */ /* 0x01ffda0003f0f008 */
.L_x_21611:
[----:B------:R-:W0:Y:S01]  /*0e30*/  @P0 LDC.64 R48, c[0x0][0x3e0] ;  /* 0x0000f800ff300b82 */ /* 0x000e220000000a00 */
[----:B------:R-:W-:Y:S01]  /*0e40*/  HFMA2 R16, -RZ, RZ, 1.875, 0 ;  /* 0x3f800000ff107431 */ /* 0x000fe200000001ff */
[----:B------:R-:W1:Y:S06]  /*0e50*/  S2R R14, SR_TID.X ;  /* 0x00000000000e7919 */ /* 0x000e6c0000002100 */
[----:B------:R-:W2:Y:S01]  /*0e60*/  LDC.64 R30, c[0x0][0x3e0] ;  /* 0x0000f800ff1e7b82 */ /* 0x000ea20000000a00 */
[----:B0-----:R-:W-:-:S05]  /*0e70*/  @P0 IMAD.WIDE R48, R0, 0x4, R48 ;  /* 0x0000000400300825 */ /* 0x001fca00078e0230 */
[----:B------:R0:W5:Y:S01]  /*0e80*/  @P0 LDG.E R16, desc[UR6][R48.64] ;  /* 0x0000000630100981 */ /* 0x000162000c1e1900 */
[----:B------:R-:W-:Y:S01]  /*0e90*/  IMAD R12, R0, UR12, RZ ;  /* 0x0000000c000c7c24 */ /* 0x000fe2000f8e02ff */
[----:B------:R-:W-:Y:S01]  /*0ea0*/  ISETP.GE.U32.AND P1, PT, R2, 0x100, PT ;  /* 0x000001000200780c */ /* 0x000fe20003f26070 */
[----:B------:R-:W-:Y:S01]  /*0eb0*/  BSSY.RECONVERGENT B0, `(.L_x_21567) ;  /* 0x000002b000007945 */ /* 0x000fe20003800200 */
[----:B--2---:R-:W-:Y:S02]  /*0ec0*/  LOP3.LUT P5, RZ, R30, UR8, RZ, 0xfc, !PT ;  /* 0x000000081eff7c12 */ /* 0x004fe4000f8afcff */
[----:B------:R-:W-:Y:S02]  /*0ed0*/  SHF.R.S32.HI R51, RZ, 0x1f, R12 ;  /* 0x0000001fff337819 */ /* 0x000fe4000001140c */
[----:B------:R-:W-:Y:S02]  /*0ee0*/  LOP3.LUT P5, RZ, R31, UR9, RZ, 0xfc, P5 ;  /* 0x000000091fff7c12 */ /* 0x000fe4000a8afcff */
[----:B------:R-:W-:-:S04]  /*0ef0*/  LEA.HI R51, R51, R12, RZ, 0x2 ;  /* 0x0000000c33337211 */ /* 0x000fc800078f10ff */
[----:B-1----:R-:W-:-:S04]  /*0f00*/  LEA.HI.SX32 R12, R51, R14, 0x1e ;  /* 0x0000000e330c7211 */ /* 0x002fc800078ff2ff */
[----:B------:R-:W-:Y:S01]  /*0f10*/  MOV R20, R12 ;  /* 0x0000000c00147202 */ /* 0x000fe20000000f00 */
[----:B0-----:R-:W-:Y:S06]  /*0f20*/  @!P1 BRA `(.L_x_21568) ;  /* 0x00000000008c9947 */ /* 0x001fec0003800000 */
[----:B------:R-:W-:Y:S01]  /*0f30*/  ISETP.NE.U32.AND P2, PT, RZ, UR8, PT ;  /* 0x00000008ff007c0c */ /* 0x000fe2000bf45070 */
[----:B------:R-:W0:Y:S03]  /*0f40*/  LDC.64 R48, c[0x0][0x390] ;  /* 0x0000e400ff307b82 */ /* 0x000e260000000a00 */
[----:B------:R-:W-:-:S13]  /*0f50*/  ISETP.NE.AND.EX P2, PT, RZ, UR9, PT, P2 ;  /* 0x00000009ff007c0c */ /* 0x000fda000bf45320 */
[----:B------:R-:W1:Y:S01]  /*0f60*/  @P2 LDC.64 R52, c[0x0][0x3a0] ;  /* 0x0000e800ff342b82 */ /* 0x000e620000000a00 */
[----:B0-----:R-:W-:-:S06]  /*0f70*/  IMAD.WIDE.U32 R48, R12, 0x10, R48 ;  /* 0x000000100c307825 */ /* 0x001fcc00078e0030 */
[----:B------:R-:W2:Y:S01]  /*0f80*/  LDG.E.128 R48, desc[UR6][R48.64] ;  /* 0x0000000630307981 */ /* 0x000ea2000c1e1d00 */
[----:B-1----:R-:W-:-:S06]  /*0f90*/  @P2 IMAD.WIDE.U32 R52, R12, 0x10, R52 ;  /* 0x000000100c342825 */ /* 0x002fcc00078e0034 */
[----:B------:R-:W2:Y:S02]  /*0fa0*/  @P2 LDG.E.128 R52, desc[UR6][R52.64] ;  /* 0x0000000634342981 */ /* 0x000ea4000c1e1d00 */
[-C--:B--2--5:R-:W-:Y:S01]  /*0fb0*/  @P2 FFMA.FTZ R15, R48, R16.reuse, R52 ;  /* 0x00000010300f2223 */ /* 0x0a4fe20000010034 */
[-C--:B------:R-:W-:Y:S01]  /*0fc0*/  @P2 FFMA.FTZ R59, R49, R16.reuse, R53 ;  /* 0x00000010313b2223 */ /* 0x080fe20000010035 */
[-C--:B------:R-:W-:Y:S01]  /*0fd0*/  @P2 FFMA.FTZ R75, R50, R16.reuse, R54 ;  /* 0x00000010324b2223 */ /* 0x080fe20000010036 */
[----:B------:R-:W-:Y:S02]  /*0fe0*/  @P2 FFMA.FTZ R91, R51, R16, R55 ;  /* 0x00000010335b2223 */ /* 0x000fe40000010037 */
[----:B------:R-:W-:Y:S02]  /*0ff0*/  @P2 MOV R44, R15 ;  /* 0x0000000f002c2202 */ /* 0x000fe40000000f00 */
[----:B------:R-:W-:Y:S02]  /*1000*/  @P2 MOV R45, R59 ;  /* 0x0000003b002d2202 */ /* 0x000fe40000000f00 */
[----:B------:R-:W-:-:S02]  /*1010*/  @P2 MOV R46, R75 ;  /* 0x0000004b002e2202 */ /* 0x000fc40000000f00 */
[----:B------:R-:W-:Y:S01]  /*1020*/  @P2 MOV R47, R91 ;  /* 0x0000005b002f2202 */ /* 0x000fe20000000f00 */
[----:B------:R-:W-:Y:S06]  /*1030*/  @P2 BRA `(.L_x_21569) ;  /* 0x0000000000382947 */ /* 0x000fec0003800000 */
[----:B------:R-:W-:-:S04]  /*1040*/  ISETP.NE.U32.AND P0, PT, R30, RZ, PT ;  /* 0x000000ff1e00720c */ /* 0x000fc80003f05070 */
[----:B------:R-:W-:-:S13]  /*1050*/  ISETP.NE.AND.EX P0, PT, R31, RZ, PT, P0 ;  /* 0x000000ff1f00720c */ /* 0x000fda0003f05300 */
[-C--:B------:R-:W-:Y:S01]  /*1060*/  @P0 FMUL.FTZ R44, R48, R16.reuse ;  /* 0x00000010302c0220 */ /* 0x080fe20000410000 */
[-C--:B------:R-:W-:Y:S01]  /*1070*/  @P0 FMUL.FTZ R45, R49, R16.reuse ;  /* 0x00000010312d0220 */ /* 0x080fe20000410000 */
[-C--:B------:R-:W-:Y:S01]  /*1080*/  @P0 FMUL.FTZ R46, R50, R16.reuse ;  /* 0x00000010322e0220 */ /* 0x080fe20000410000 */
[----:B------:R-:W-:Y:S02]  /*1090*/  @P0 FMUL.FTZ R47, R51, R16 ;  /* 0x00000010332f0220 */ /* 0x000fe40000410000 */
[----:B------:R-:W-:Y:S01]  /*10a0*/  @P0 MOV R15, R44 ;  /* 0x0000002c000f0202 */ /* 0x000fe20000000f00 */
[-C--:B------:R-:W-:Y:S01]  /*10b0*/  @!P0 FMUL.FTZ R15, R48, R16.reuse ;  /* 0x00000010300f8220 */ /* 0x080fe20000410000 */
[----:B------:R-:W-:Y:S01]  /*10c0*/  @P0 MOV R59, R45 ;  /* 0x0000002d003b0202 */ /* 0x000fe20000000f00 */
[----:B------:R-:W-:Y:S01]  /*10d0*/  @!P0 FMUL.FTZ R59, R49, R16 ;  /* 0x00000010313b8220 */ /* 0x000fe20000410000 */
[----:B------:R-:W-:Y:S01]  /*10e0*/  @P0 MOV R75, R46 ;  /* 0x0000002e004b0202 */ /* 0x000fe20000000f00 */
[-C--:B------:R-:W-:Y:S01]  /*10f0*/  @!P0 FMUL.FTZ R75, R50, R16.reuse ;  /* 0x00000010324b8220 */ /* 0x080fe20000410000 */
[----:B------:R-:W-:Y:S01]  /*1100*/  @P0 MOV R91, R47 ;  /* 0x0000002f005b0202 */ /* 0x000fe20000000f00 */
[----:B------:R-:W-:-:S07]  /*1110*/  @!P0 FMUL.FTZ R91, R51, R16 ;  /* 0x00000010335b8220 */ /* 0x000fce0000410000 */
.L_x_21569:
[----:B------:R-:W0:Y:S01]  /*1120*/  @P5 LDC.64 R48, c[0x0][0x3a8] ;  /* 0x0000ea00ff305b82 */ /* 0x000e220000000a00 */
[C---:B------:R-:W-:Y:S01]  /*1130*/  IADD3 R20, PT, PT, R12.reuse, 0x100, RZ ;  /* 0x000001000c147810 */ /* 0x040fe20007ffe0ff */
[----:B0-----:R-:W-:-:S05]  /*1140*/  @P5 IMAD.WIDE.U32 R48, R12, 0x10, R48 ;  /* 0x000000100c305825 */ /* 0x001fca00078e0030 */
[----:B------:R0:W-:Y:S02]  /*1150*/  @P5 STG.E.128 desc[UR6][R48.64], R44 ;  /* 0x0000002c30005986 */ /* 0x0001e4000c101d06 */
.L_x_21568:
[----:B------:R-:W-:Y:S05]  /*1160*/  BSYNC.RECONVERGENT B0 ;  /* 0x0000000000007941 */ /* 0x000fea0003800200 */
.L_x_21567:
        /* <DEDUP_REMOVED lines=21> */
[----:B------:R-:W-:Y:S01]  /*12c0*/  ISETP.NE.U32.AND P2, PT, R30, RZ, PT ;  /* 0x000000ff1e00720c */ /* 0x000fe20003f45070 */
[-C--:B------:R-:W-:Y:S01]  /*12d0*/  FMUL.FTZ R17, R48, R16.reuse ;  /* 0x0000001030117220 */ /* 0x080fe20000410000 */
[-C--:B------:R-:W-:Y:S01]  /*12e0*/  FMUL.FTZ R61, R49, R16.reuse ;  /* 0x00000010313d7220 */ /* 0x080fe20000410000 */
[-C--:B------:R-:W-:Y:S01]  /*12f0*/  FMUL.FTZ R77, R50, R16.reuse ;  /* 0x00000010324d7220 */ /* 0x080fe20000410000 */
[----:B------:R-:W-:Y:S01]  /*1300*/  ISETP.NE.AND.EX P2, PT, R31, RZ, PT, P2 ;  /* 0x000000ff1f00720c */ /* 0x000fe20003f45320 */
[----:B------:R-:W-:-:S12]  /*1310*/  FMUL.FTZ R93, R51, R16 ;  /* 0x00000010335d7220 */ /* 0x000fd80000410000 */
[----:B------:R-:W-:Y:S02]  /*1320*/  @P2 MOV R44, R17 ;  /* 0x00000011002c2202 */ /* 0x000fe40000000f00 */
[----:B------:R-:W-:Y:S02]  /*1330*/  @P2 MOV R45, R61 ;  /* 0x0000003d002d2202 */ /* 0x000fe40000000f00 */
[----:B------:R-:W-:Y:S02]  /*1340*/  @P2 MOV R46, R77 ;  /* 0x0000004d002e2202 */ /* 0x000fe40000000f00 */
[----:B------:R-:W-:-:S07]  /*1350*/  @P2 MOV R47, R93 ;  /* 0x0000005d002f2202 */ /* 0x000fce0000000f00 */
.L_x_21572:
[----:B------:R-:W0:Y:S02]  /*1360*/  @P5 LDC.64 R48, c[0x0][0x3a8] ;  /* 0x0000ea00ff305b82 */ /* 0x000e240000000a00 */
[C---:B0-----:R-:W-:Y:S01]  /*1370*/  @P5 IMAD.WIDE.U32 R48, R20.reuse, 0x10, R48 ;  /* 0x0000001014305825 */ /* 0x041fe200078e0030 */
[----:B------:R-:W-:-:S04]  /*1380*/  IADD3 R20, PT, PT, R20, 0x100, RZ ;  /* 0x0000010014147810 */ /* 0x000fc80007ffe0ff */
[----:B------:R1:W-:Y:S03]  /*1390*/  @P5 STG.E.128 desc[UR6][R48.64], R44 ;  /* 0x0000002c30005986 */ /* 0x0003e6000c101d06 */
.L_x_21571:
[----:B------:R-:W-:Y:S05]  /*13a0*/  BSYNC.RECONVERGENT B0 ;  /* 0x0000000000007941 */ /* 0x000fea0003800200 */
.L_x_21570:
[----:B------:R-:W-:Y:S01]  /*13b0*/  ISETP.GE.U32.AND P2, PT, R2, 0x300, PT ;  /* 0x000003000200780c */ /* 0x000fe20003f46070 */
[----:B------:R-:W-:Y:S03]  /*13c0*/  BSSY.RECONVERGENT B0, `(.L_x_21573) ;  /* 0x0000022000007945 */ /* 0x000fe60003800200 */
[----:B------:R-:W-:-:S09]  /*13d0*/  P2R R22, PR, RZ, 0x4 ;  /* 0x00000004ff167803 */ /* 0x000fd20000000000 */
[----:B------:R-:W-:Y:S05]  /*13e0*/  @!P2 BRA `(.L_x_21574) ;  /* 0x00000000007ca947 */ /* 0x000fea0003800000 */
[----:B------:R-:W-:Y:S01]  /*13f0*/  ISETP.NE.U32.AND P2, PT, RZ, UR8, PT ;  /* 0x00000008ff007c0c */ /* 0x000fe2000bf45070 */
[----:B01----:R-:W0:Y:S03]  /*1400*/  LDC.64 R48, c[0x0][0x390] ;  /* 0x0000e400ff307b82 */ /* 0x003e260000000a00 */
        /* <DEDUP_REMOVED lines=25> */
.L_x_21575:
[----:B------:R-:W0:Y:S02]  /*15a0*/  @P5 LDC.64 R48, c[0x0][0x3a8] ;  /* 0x0000ea00ff305b82 */ /* 0x000e240000000a00 */
[C---:B0-----:R-:W-:Y:S01]  /*15b0*/  @P5 IMAD.WIDE.U32 R48, R20.reuse, 0x10, R48 ;  /* 0x0000001014305825 */ /* 0x041fe200078e0030 */
[----:B------:R-:W-:-:S04]  /*15c0*/  IADD3 R20, PT, PT, R20, 0x100, RZ ;  /* 0x0000010014147810 */ /* 0x000fc80007ffe0ff */
[----:B------:R2:W-:Y:S03]  /*15d0*/  @P5 STG.E.128 desc[UR6][R48.64], R44 ;  /* 0x0000002c30005986 */ /* 0x0005e6000c101d06 */
.L_x_21574:
[----:B------:R-:W-:Y:S05]  /*15e0*/  BSYNC.RECONVERGENT B0 ;  /* 0x0000000000007941 */ /* 0x000fea0003800200 */
.L_x_21573:
[----:B------:R-:W-:Y:S01]  /*15f0*/  ISETP.GE.U32.AND P2, PT, R2, 0x400, PT ;  /* 0x000004000200780c */ /* 0x000fe20003f46070 */
[----:B------:R-:W-:Y:S03]  /*1600*/  BSSY.RECONVERGENT B0, `(.L_x_21576) ;  /* 0x0000022000007945 */ /* 0x000fe60003800200 */
[----:B------:R-:W-:-:S09]  /*1610*/  P2R R24, PR, RZ, 0x4 ;  /* 0x00000004ff187803 */ /* 0x000fd20000000000 */
[----:B------:R-:W-:Y:S05]  /*1620*/  @!P2 BRA `(.L_x_21577) ;  /* 0x00000000007ca947 */ /* 0x000fea0003800000 */
[----:B------:R-:W-:Y:S01]  /*1630*/  ISETP.NE.U32.AND P2, PT, RZ, UR8, PT ;  /* 0x00000008ff007c0c */ /* 0x000fe2000bf45070 */
[----:B012---:R-:W0:Y:S03]  /*1640*/  LDC.64 R48, c[0x0][0x390] ;  /* 0x0000e400ff307b82 */ /* 0x007e260000000a00 */
        /* <DEDUP_REMOVED lines=25> */
.L_x_21578:
[----:B------:R-:W0:Y:S02]  /*17e0*/  @P5 LDC.64 R48, c[0x0][0x3a8] ;  /* 0x0000ea00ff305b82 */ /* 0x000e240000000a00 */
[C---:B0-----:R-:W-:Y:S01]  /*17f0*/  @P5 IMAD.WIDE.U32 R48, R20.reuse, 0x10, R48 ;  /* 0x0000001014305825 */ /* 0x041fe200078e0030 */
[----:B------:R-:W-:-:S04]  /*1800*/  IADD3 R20, PT, PT, R20, 0x100, RZ ;  /* 0x0000010014147810 */ /* 0x000fc80007ffe0ff */
[----:B------:R3:W-:Y:S03]  /*1810*/  @P5 STG.E.128 desc[UR6][R48.64], R44 ;  /* 0x0000002c30005986 */ /* 0x0007e6000c101d06 */
.L_x_21577:
[----:B------:R-:W-:Y:S05]  /*1820*/  BSYNC.RECONVERGENT B0 ;  /* 0x0000000000007941 */ /* 0x000fea0003800200 */
.L_x_21576:
[----:B------:R-:W-:Y:S01]  /*1830*/  ISETP.GE.U32.AND P2, PT, R2, 0x500, PT ;  /* 0x000005000200780c */ /* 0x000fe20003f46070 */
[----:B------:R-:W-:Y:S03]  /*1840*/  BSSY.RECONVERGENT B0, `(.L_x_21579) ;  /* 0x0000022000007945 */ /* 0x000fe60003800200 */
[----:B------:R-:W-:-:S09]  /*1850*/  P2R R26, PR, RZ, 0x4 ;  /* 0x00000004ff1a7803 */ /* 0x000fd20000000000 */
[----:B------:R-:W-:Y:S05]  /*1860*/  @!P2 BRA `(.L_x_21580) ;  /* 0x00000000007ca947 */ /* 0x000fea0003800000 */
[----:B------:R-:W-:Y:S01]  /*1870*/  ISETP.NE.U32.AND P2, PT, RZ, UR8, PT ;  /* 0x00000008ff007c0c */ /* 0x000fe2000bf45070 */
[----:B0123--:R-:W0:Y:S03]  /*1880*/  LDC.64 R48, c[0x0][0x390] ;  /* 0x0000e400ff307b82 */ /* 0x00fe260000000a00 */
        /* <DEDUP_REMOVED lines=25> */
.L_x_21581:
[----:B------:R-:W0:Y:S02]  /*1a20*/  @P5 LDC.64 R48, c[0x0][0x3a8] ;  /* 0x0000ea00ff305b82 */ /* 0x000e240000000a00 */
[C---:B0-----:R-:W-:Y:S01]  /*1a30*/  @P5 IMAD.WIDE.U32 R48, R20.reuse, 0x10, R48 ;  /* 0x0000001014305825 */ /* 0x041fe200078e0030 */
[----:B------:R-:W-:-:S04]  /*1a40*/  IADD3 R20, PT, PT, R20, 0x100, RZ ;  /* 0x0000010014147810 */ /* 0x000fc80007ffe0ff */
[----:B------:R4:W-:Y:S03]  /*1a50*/  @P5 STG.E.128 desc[UR6][R48.64], R44 ;  /* 0x0000002c30005986 */ /* 0x0009e6000c101d06 */
.L_x_21580:
[----:B------:R-:W-:Y:S05]  /*1a60*/  BSYNC.RECONVERGENT B0 ;  /* 0x0000000000007941 */ /* 0x000fea0003800200 */
.L_x_21579:
[----:B------:R-:W-:Y:S01]  /*1a70*/  ISETP.GE.U32.AND P2, PT, R2, 0x600, PT ;  /* 0x000006000200780c */ /* 0x000fe20003f46070 */
[----:B------:R-:W-:-:S12]  /*1a80*/  BSSY.RECONVERGENT B0, `(.L_x_21582) ;  /* 0x0000021000007945 */ /* 0x000fd80003800200 */
[----:B------:R-:W-:Y:S05]  /*1a90*/  @!P2 BRA `(.L_x_21583) ;  /* 0x00000000007ca947 */ /* 0x000fea0003800000 */
[----:B------:R-:W-:Y:S01]  /*1aa0*/  ISETP.NE.U32.AND P3, PT, RZ, UR8, PT ;  /* 0x00000008ff007c0c */ /* 0x000fe2000bf65070 */
[----:B01234-:R-:W0:Y:S03]  /*1ab0*/  LDC.64 R48, c[0x0][0x390] ;  /* 0x0000e400ff307b82 */ /* 0x01fe260000000a00 */
        /* <DEDUP_REMOVED lines=25> */
.L_x_21584:
[----:B------:R-:W0:Y:S02]  /*1c50*/  @P5 LDC.64 R48, c[0x0][0x3a8] ;  /* 0x0000ea00ff305b82 */ /* 0x000e240000000a00 */
[C---:B0-----:R-:W-:Y:S01]  /*1c60*/  @P5 IMAD.WIDE.U32 R48, R20.reuse, 0x10, R48 ;  /* 0x0000001014305825 */ /* 0x041fe200078e0030 */
[----:B------:R-:W-:-:S04]  /*1c70*/  IADD3 R20, PT, PT, R20, 0x100, RZ ;  /* 0x0000010014147810 */ /* 0x000fc80007ffe0ff */
[----:B------:R0:W-:Y:S03]  /*1c80*/  @P5 STG.E.128 desc[UR6][R48.64], R44 ;  /* 0x0000002c30005986 */ /* 0x0001e6000c101d06 */
.L_x_21583:
[----:B------:R-:W-:Y:S05]  /*1c90*/  BSYNC.RECONVERGENT B0 ;  /* 0x0000000000007941 */ /* 0x000fea0003800200 */
.L_x_21582:
        /* <DEDUP_REMOVED lines=30> */
.L_x_21587:
[----:B------:R-:W0:Y:S02]  /*1e80*/  @P5 LDC.64 R48, c[0x0][0x3a8] ;  /* 0x0000ea00ff305b82 */ /* 0x000e240000000a00 */
[C---:B0-----:R-:W-:Y:S01]  /*1e90*/  @P5 IMAD.WIDE.U32 R48, R20.reuse, 0x10, R48 ;  /* 0x0000001014305825 */ /* 0x041fe200078e0030 */
[----:B------:R-:W-:-:S04]  /*1ea0*/  IADD3 R20, PT, PT, R20, 0x100, RZ ;  /* 0x0000010014147810 */ /* 0x000fc80007ffe0ff */
[----:B------:R0:W-:Y:S03]  /*1eb0*/  @P5 STG.E.128 desc[UR6][R48.64], R44 ;  /* 0x0000002c30005986 */ /* 0x0001e6000c101d06 */
.L_x_21586:
[----:B------:R-:W-:Y:S05]  /*1ec0*/  BSYNC.RECONVERGENT B0 ;  /* 0x0000000000007941 */ /* 0x000fea0003800200 */
.L_x_21585:
        /* <DEDUP_REMOVED lines=30> */
.L_x_21590:
[----:B------:R-:W0:Y:S02]  /*20b0*/  @P5 LDC.64 R30, c[0x0][0x3a8] ;  /* 0x0000ea00ff1e5b82 */ /* 0x000e240000000a00 */
[----:B0-----:R-:W-:-:S05]  /*20c0*/  @P5 IMAD.WIDE.U32 R30, R20, 0x10, R30 ;  /* 0x00000010141e5825 */ /* 0x001fca00078e001e */
[----:B------:R0:W-:Y:S02]  /*20d0*/  @P5 STG.E.128 desc[UR6][R30.64], R44 ;  /* 0x0000002c1e005986 */ /* 0x0001e4000c101d06 */
.L_x_21589:
[----:B------:R-:W-:Y:S05]  /*20e0*/  BSYNC.RECONVERGENT B0 ;  /* 0x0000000000007941 */ /* 0x000fea0003800200 */
.L_x_21588:
[----:B-----5:R-:W-:Y:S01]  /*20f0*/  FADD.FTZ R16, RZ, R15 ;  /* 0x0000000fff107221 */ /* 0x020fe20000010000 */
[C---:B------:R-:W-:Y:S01]  /*2100*/  ISETP.GT.U32.AND P5, PT, R2.reuse, 0x1ff, PT ;  /* 0x000001ff0200780c */ /* 0x040fe20003fa4070 */
[----:B------:R-:W-:Y:S01]  /*2110*/  BSSY.RECONVERGENT B0, `(.L_x_21591) ;  /* 0x000008d000007945 */ /* 0x000fe20003800200 */
[C---:B------:R-:W-:Y:S01]  /*2120*/  ISETP.GT.U32.AND P6, PT, R2.reuse, 0x2ff, PT ;  /* 0x000002ff0200780c */ /* 0x040fe20003fc4070 */
[----:B------:R-:W-:Y:S01]  /*2130*/  FADD.FTZ R16, R59, R16 ;  /* 0x000000103b107221 */ /* 0x000fe20000010000 */
[----:B0-----:R-:W-:Y:S02]  /*2140*/  P2R R30, PR, RZ, 0x1 ;  /* 0x00000001ff1e7803 */ /* 0x001fe40000000000 */
[----:B------:R-:W-:Y:S01]  /*2150*/  ISETP.GT.U32.AND P0, PT, R2, 0x3ff, PT ;  /* 0x000003ff0200780c */ /* 0x000fe20003f04070 */
[----:B------:R-:W-:-:S04]  /*2160*/  FADD.FTZ R16, R75, R16 ;  /* 0x000000104b107221 */ /* 0x000fc80000010000 */
[----:B------:R-:W-:-:S05]  /*2170*/  FADD.FTZ R16, R91, R16 ;  /* 0x000000105b107221 */ /* 0x000fca0000010000 */
[----:B------:R-:W-:-:S05]  /*2180*/  FSEL R16, R16, RZ, P1 ;  /* 0x000000ff10107208 */ /* 0x000fca0000800000 */
[----:B------:R-:W-:-:S04]  /*2190*/  FADD.FTZ R20, R17, R16 ;  /* 0x0000001011147221 */ /* 0x000fc80000010000 */
[----:B------:R-:W-:-:S04]  /*21a0*/  FADD.FTZ R20, R61, R20 ;  /* 0x000000143d147221 */ /* 0x000fc80000010000 */
[----:B------:R-:W-:-:S04]  /*21b0*/  FADD.FTZ R20, R77, R20 ;  /* 0x000000144d147221 */ /* 0x000fc80000010000 */
[----:B------:R-:W-:-:S04]  /*21c0*/  @P5 FADD.FTZ R16, R93, R20 ;  /* 0x000000145d105221 */ /* 0x000fc80000010000 */
[----:B------:R-:W-:-:S04]  /*21d0*/  FADD.FTZ R20, R19, R16 ;  /* 0x0000001013147221 */ /* 0x000fc80000010000 */
[----:B------:R-:W-:-:S04]  /*21e0*/  FADD.FTZ R20, R63, R20 ;  /* 0x000000143f147221 */ /* 0x000fc80000010000 */
[----:B------:R-:W-:-:S04]  /*21f0*/  FADD.FTZ R20, R79, R20 ;  /* 0x000000144f147221 */ /* 0x000fc80000010000 */
[----:B------:R-:W-:-:S04]  /*2200*/  @P6 FADD.FTZ R16, R95, R20 ;  /* 0x000000145f106221 */ /* 0x000fc80000010000 */
        /* <DEDUP_REMOVED lines=29> */
[----:B-1234-:R-:W0:Y:S02]  /*23e0*/  SHFL.BFLY PT, R49, R20, 0x4, 0x1f ;  /* 0x0c801f0014317f89 */ /* 0x01ee2400000e0000 */
        /* <DEDUP_REMOVED lines=95> */
.L_x_21592:
[----:B------:R-:W-:Y:S05]  /*29e0*/  BSYNC.RECONVERGENT B0 ;  /* 0x0000000000007941 */ /* 0x000fea0003800200 */
.L_x_21591:
[----:B0-----:R-:W-:Y:S01]  /*29f0*/  LOP3.LUT R16, R14, 0x1f, RZ, 0xc0, !PT ;  /* 0x0000001f0e107812 */ /* 0x001fe200078ec0ff */
[----:B------:R-:W-:Y:S01]  /*2a00*/  BAR.SYNC.DEFER_BLOCKING 0x0 ;  /* 0x0000000000007b1d */ /* 0x000fe20000010000 */
[----:B------:R-:W-:Y:S01]  /*2a10*/  HFMA2 R20, -RZ, RZ, 0, 0 ;  /* 0x00000000ff147431 */ /* 0x000fe200000001ff */
[----:B------:R-:W-:Y:S02]  /*2a20*/  CS2R R30, SRZ ;  /* 0x00000000001e7805 */ /* 0x000fe4000001ff00 */
[----:B------:R-:W-:Y:S02]  /*2a30*/  ISETP.GT.U32.AND P5, PT, R16, 0x7, PT ;  /* 0x000000071000780c */ /* 0x000fe40003fa4070 */
[----:B------:R-:W-:Y:S11]  /*2a40*/  BSSY.RECONVERGENT B0, `(.L_x_21593) ;  /* 0x000000a000007945 */ /* 0x000ff60003800200 */
        /* <DEDUP_REMOVED lines=9> */
.L_x_21594:
[----:B------:R-:W-:Y:S05]  /*2ae0*/  BSYNC.RECONVERGENT B0 ;  /* 0x0000000000007941 */ /* 0x000fea0003800200 */
.L_x_21593:
[----:B------:R-:W2:Y:S01]  /*2af0*/  SHFL.DOWN PT, R49, R20, 0x4, 0x1f ;  /* 0x08801f0014317f89 */ /* 0x000ea200000e0000 */
[-C--:B------:R-:W-:Y:S01]  /*2b00*/  I2FP.F32.S32 R53, R20.reuse ;  /* 0x0000001400357245 */ /* 0x080fe20000201400 */
[----:B------:R-:W-:Y:S01]  /*2b10*/  BSSY.RECONVERGENT B0, `(.L_x_21595) ;  /* 0x000005f000007945 */ /* 0x000fe20003800200 */
[----:B------:R-:W-:Y:S01]  /*2b20*/  ISETP.NE.AND P5, PT, R14, RZ, PT ;  /* 0x000000ff0e00720c */ /* 0x000fe20003fa5270 */
[----:B-1----:R-:W1:Y:S01]  /*2b30*/  SHFL.DOWN PT, R51, R30, 0x4, 0x1f ;  /* 0x08801f001e337f89 */ /* 0x002e6200000e0000 */
[----:B------:R-:W3:Y:S01]  /*2b40*/  LDC R14, c[0x0][0x448] ;  /* 0x00011200ff0e7b82 */ /* 0x000ee20000000800 */
[----:B------:R-:W-:Y:S02]  /*2b50*/  ISETP.NE.AND P6, PT, RZ, UR10, PT ;  /* 0x0000000aff007c0c */ /* 0x000fe4000bfc5270 */
[CC--:B--2---:R-:W-:Y:S02]  /*2b60*/  IADD3 R48, PT, PT, R49.reuse, R20.reuse, RZ ;  /* 0x0000001431307210 */ /* 0x0c4fe40007ffe0ff */
[----:B0-----:R-:W-:Y:S01]  /*2b70*/  IADD3 R16, PT, PT, R49, R20, RZ ;  /* 0x0000001431107210 */ /* 0x001fe20007ffe0ff */
[----:B-1----:R-:W-:Y:S01]  /*2b80*/  FADD.FTZ R50, -R51, R30 ;  /* 0x0000001e33327221 */ /* 0x002fe20000010100 */
[----:B------:R-:W-:-:S02]  /*2b90*/  I2FP.F32.S32 R49, R49 ;  /* 0x0000003100317245 */ /* 0x000fc40000201400 */
[----:B------:R-:W-:Y:S01]  /*2ba0*/  I2FP.F32.S32 R20, R48 ;  /* 0x0000003000147245 */ /* 0x000fe20000201400 */
[----:B------:R-:W-:Y:S02]  /*2bb0*/  FMUL.FTZ R50, R50, R50 ;  /* 0x0000003232327220 */ /* 0x000fe40000410000 */
[----:B------:R-:W-:Y:S02]  /*2bc0*/  FMUL.FTZ R52, R51, R49 ;  /* 0x0000003133347220 */ /* 0x000fe40000410000 */
[----:B------:R-:W-:Y:S01]  /*2bd0*/  FMUL.FTZ R50, R50, R53 ;  /* 0x0000003532327220 */ /* 0x000fe20000410000 */
[----:B------:R-:W-:Y:S01]  /*2be0*/  SHFL.DOWN PT, R51, R16, 0x2, 0x1f ;  /* 0x08401f0010337f89 */ /* 0x000fe200000e0000 */
[----:B------:R-:W-:Y:S02]  /*2bf0*/  FFMA.FTZ R53, R53, R30, R52 ;  /* 0x0000001e35357223 */ /* 0x000fe40000010034 */
[----:B------:R-:W-:Y:S01]  /*2c00*/  FMUL.FTZ R50, R50, R49 ;  /* 0x0000003132327220 */ /* 0x000fe20000410000 */
[----:B------:R-:W0:Y:S02]  /*2c10*/  SHFL.DOWN PT, R30, R31, 0x4, 0x1f ;  /* 0x08801f001f1e7f89 */ /* 0x000e2400000e0000 */
[----:B0-----:R-:W-:-:S02]  /*2c20*/  FADD.FTZ R49, R30, R31 ;  /* 0x0000001f1e317221 */ /* 0x001fc40000010000 */
[----:B------:R-:W0:Y:S02]  /*2c30*/  MUFU.RCP R30, R20 ;  /* 0x00000014001e7308 */ /* 0x000e240000001000 */
[C---:B0-----:R-:W-:Y:S01]  /*2c40*/  FMUL.FTZ R53, R30.reuse, R53 ;  /* 0x000000351e357220 */ /* 0x041fe20000410000 */
[----:B------:R-:W-:-:S04]  /*2c50*/  FFMA.FTZ R49, R30, R50, R49 ;  /* 0x000000321e317223 */ /* 0x000fc80000010031 */
[----:B------:R-:W0:Y:S02]  /*2c60*/  SHFL.DOWN PT, R48, R53, 0x2, 0x1f ;  /* 0x08401f0035307f89 */ /* 0x000e2400000e0000 */
[----:B0-----:R-:W-:-:S04]  /*2c70*/  FADD.FTZ R30, R53, -R48 ;  /* 0x80000030351e7221 */ /* 0x001fc80000010000 */
[----:B------:R-:W-:Y:S01]  /*2c80*/  FMUL.FTZ R55, R30, R30 ;  /* 0x0000001e1e377220 */ /* 0x000fe20000410000 */
[-C--:B------:R-:W-:Y:S02]  /*2c90*/  IADD3 R30, PT, PT, R16, R51.reuse, RZ ;  /* 0x00000033101e7210 */ /* 0x080fe40007ffe0ff */
[----:B------:R-:W-:Y:S01]  /*2ca0*/  I2FP.F32.S32 R51, R51 ;  /* 0x0000003300337245 */ /* 0x000fe20000201400 */
[----:B------:R-:W-:-:S04]  /*2cb0*/  FMUL.FTZ R55, R20, R55 ;  /* 0x0000003714377220 */ /* 0x000fc80000410000 */
[-C--:B------:R-:W-:Y:S01]  /*2cc0*/  FMUL.FTZ R50, R55, R51.reuse ;  /* 0x0000003337327220 */ /* 0x080fe20000410000 */
[----:B------:R-:W-:-:S04]  /*2cd0*/  FMUL.FTZ R51, R48, R51 ;  /* 0x0000003330337220 */ /* 0x000fc80000410000 */
[----:B------:R-:W-:Y:S02]  /*2ce0*/  FFMA.FTZ R51, R20, R53, R51 ;  /* 0x0000003514337223 */ /* 0x000fe40000010033 */
[----:B------:R-:W0:Y:S02]  /*2cf0*/  SHFL.DOWN PT, R20, R49, 0x2, 0x1f ;  /* 0x08401f0031147f89 */ /* 0x000e2400000e0000 */
[----:B0-----:R-:W-:Y:S01]  /*2d00*/  FADD.FTZ R31, R49, R20 ;  /* 0x00000014311f7221 */ /* 0x001fe20000010000 */
[----:B------:R-:W-:-:S04]  /*2d10*/  I2FP.F32.S32 R20, R30 ;  /* 0x0000001e00147245 */ /* 0x000fc80000201400 */
[----:B------:R-:W0:Y:S02]  /*2d20*/  MUFU.RCP R48, R20 ;  /* 0x0000001400307308 */ /* 0x000e240000001000 */
[C---:B0-----:R-:W-:Y:S01]  /*2d30*/  FMUL.FTZ R51, R48.reuse, R51 ;  /* 0x0000003330337220 */ /* 0x041fe20000410000 */
[----:B------:R-:W-:Y:S02]  /*2d40*/  FFMA.FTZ R16, R48, R50, R31 ;  /* 0x0000003230107223 */ /* 0x000fe4000001001f */
[----:B------:R-:W-:Y:S04]  /*2d50*/  SHFL.DOWN PT, R31, R30, 0x1, 0x1f ;  /* 0x08201f001e1f7f89 */ /* 0x000fe800000e0000 */
[----:B------:R-:W0:Y:S02]  /*2d60*/  SHFL.DOWN PT, R48, R51, 0x1, 0x1f ;  /* 0x08201f0033307f89 */ /* 0x000e2400000e0000 */
[----:B0-----:R-:W-:-:S04]  /*2d70*/  FADD.FTZ R50, R51, -R48 ;  /* 0x8000003033327221 */ /* 0x001fc80000010000 */
[----:B------:R-:W-:Y:S01]  /*2d80*/  FMUL.FTZ R53, R50, R50 ;  /* 0x0000003232357220 */ /* 0x000fe20000410000 */
[-C--:B------:R-:W-:Y:S02]  /*2d90*/  IADD3 R50, PT, PT, R30, R31.reuse, RZ ;  /* 0x0000001f1e327210 */ /* 0x080fe40007ffe0ff */
[----:B------:R-:W-:Y:S01]  /*2da0*/  I2FP.F32.S32 R31, R31 ;  /* 0x0000001f001f7245 */ /* 0x000fe20000201400 */
[----:B------:R-:W-:Y:S01]  /*2db0*/  FMUL.FTZ R53, R20, R53 ;  /* 0x0000003514357220 */ /* 0x000fe20000410000 */
[----:B------:R-:W-:-:S03]  /*2dc0*/  I2FP.F32.S32 R50, R50 ;  /* 0x0000003200327245 */ /* 0x000fc60000201400 */
[-C--:B------:R-:W-:Y:S01]  /*2dd0*/  FMUL.FTZ R53, R53, R31.reuse ;  /* 0x0000001f35357220 */ /* 0x080fe20000410000 */
[----:B------:R-:W-:Y:S02]  /*2de0*/  FMUL.FTZ R31, R48, R31 ;  /* 0x0000001f301f7220 */ /* 0x000fe40000410000 */
[----:B------:R-:W0:Y:S02]  /*2df0*/  MUFU.RCP R50, R50 ;  /* 0x0000003200327308 */ /* 0x000e240000001000 */
[----:B------:R-:W-:Y:S02]  /*2e00*/  FFMA.FTZ R49, R20, R51, R31 ;  /* 0x0000003314317223 */ /* 0x000fe4000001001f */
[----:B------:R-:W1:Y:S02]  /*2e10*/  SHFL.DOWN PT, R31, R16, 0x1, 0x1f ;  /* 0x08201f00101f7f89 */ /* 0x000e6400000e0000 */
[----:B0-----:R-:W-:-:S05]  /*2e20*/  FMUL.FTZ R20, R50, R49 ;  /* 0x0000003132147220 */ /* 0x001fca0000410000 */
[----:B------:R-:W0:Y:S01]  /*2e30*/  SHFL.IDX PT, R55, R20, RZ, 0x1f ;  /* 0x00001fff14377589 */ /* 0x000e2200000e0000 */
[----:B-1----:R-:W-:-:S04]  /*2e40*/  FADD.FTZ R31, R16, R31 ;  /* 0x0000001f101f7221 */ /* 0x002fc80000010000 */
[----:B------:R-:W-:Y:S02]  /*2e50*/  FFMA.FTZ R53, R50, R53, R31 ;  /* 0x0000003532357223 */ /* 0x000fe4000001001f */
[----:B------:R-:W1:Y:S04]  /*2e60*/  @!P5 LDC.64 R30, c[0x0][0x3c0] ;  /* 0x0000f000ff1edb82 */ /* 0x000e680000000a00 */
[----:B------:R-:W3:Y:S01]  /*2e70*/  SHFL.IDX PT, R53, R53, RZ, 0x1f ;  /* 0x00001fff35357589 */ /* 0x000ee200000e0000 */
[----:B0-----:R-:W-:-:S05]  /*2e80*/  FMUL.FTZ R16, R55, R55 ;  /* 0x0000003737107220 */ /* 0x001fca0000410000 */
[----:B------:R-:W-:Y:S02]  /*2e90*/  FSEL R51, R16, RZ, P6 ;  /* 0x000000ff10337208 */ /* 0x000fe40003000000 */
[----:B------:R-:W-:Y:S01]  /*2ea0*/  FSEL R16, R55, RZ, !P6 ;  /* 0x000000ff37107208 */ /* 0x000fe20007000000 */
[----:B-1----:R-:W-:Y:S02]  /*2eb0*/  @!P5 IMAD.WIDE R48, R0, 0x4, R30 ;  /* 0x000000040030d825 */ /* 0x002fe400078e021e */
[----:B------:R-:W0:Y:S02]  /*2ec0*/  @!P5 LDC.64 R30, c[0x0][0x3c8] ;  /* 0x0000f200ff1edb82 */ /* 0x000e240000000a00 */
[----:B---3--:R-:W-:Y:S01]  /*2ed0*/  FFMA.FTZ R14, R53, UR11, R14 ;  /* 0x0000000b350e7c23 */ /* 0x008fe2000801000e */
[----:B------:R1:W-:Y:S03]  /*2ee0*/  @!P5 STG.E desc[UR6][R48.64], R55 ;  /* 0x000000373000d986 */ /* 0x0003e6000c101906 */
[----:B------:R-:W-:-:S06]  /*2ef0*/  FADD.FTZ R14, R14, R51 ;  /* 0x000000330e0e7221 */ /* 0x000fcc0000010000 */
[----:B------:R-:W2:Y:S01]  /*2f00*/  MUFU.RSQ R14, R14 ;  /* 0x0000000e000e7308 */ /* 0x000ea20000001400 */
[----:B0-----:R-:W-:-:S05]  /*2f10*/  @!P5 IMAD.WIDE R30, R0, 0x4, R30 ;  /* 0x00000004001ed825 */ /* 0x001fca00078e021e */
[----:B--2---:R1:W-:Y:S01]  /*2f20*/  @!P5 STG.E desc[UR6][R30.64], R14 ;  /* 0x0000000e1e00d986 */ /* 0x0043e2000c101906 */
[----:B------:R-:W-:Y:S05]  /*2f30*/  @!P1 BRA `(.L_x_21596) ;  /* 0x0000000000709947 */ /* 0x000fea0003800000 */
[----:B-1----:R-:W-:Y:S01]  /*2f40*/  FADD.FTZ R31, R15, -R16 ;  /* 0x800000100f1f7221 */ /* 0x002fe20000010000 */
[----:B------:R-:W-:Y:S01]  /*2f50*/  HADD2.F32 R48, -RZ, R80.H0_H0 ;  /* 0x20000050ff307230 */ /* 0x000fe20000004100 */
[----:B------:R-:W-:Y:S01]  /*2f60*/  SHF.R.U64 R30, R56, 0x10, R57 ;  /* 0x00000010381e7819 */ /* 0x000fe20000001239 */
[----:B------:R-:W-:Y:S02]  /*2f70*/  HADD2.F32 R20, -RZ, R56.H0_H0 ;  /* 0x20000038ff147230 */ /* 0x000fe40000004100 */
[----:B------:R-:W-:Y:S01]  /*2f80*/  FMUL.FTZ R31, R14, R31 ;  /* 0x0000001f0e1f7220 */ /* 0x000fe20000410000 */
[----:B------:R-:W-:Y:S02]  /*2f90*/  HADD2.F32 R50, -RZ, R80.H1_H1 ;  /* 0x30000050ff327230 */ /* 0x000fe40000004100 */
[----:B------:R-:W-:Y:S02]  /*2fa0*/  HADD2.F32 R30, -RZ, R30.H0_H0 ;  /* 0x2000001eff1e7230 */ /* 0x000fe40000004100 */
[----:B------:R-:W-:Y:S01]  /*2fb0*/  FFMA.FTZ R48, R31, R48, R20 ;  /* 0x000000301f307223 */ /* 0x000fe20000010014 */
[----:B------:R-:W-:Y:S01]  /*2fc0*/  SHF.R.U64 R20, R106, 0x10, R107 ;  /* 0x000000106a147819 */ /* 0x000fe2000000126b */
[----:B------:R-:W-:-:S04]  /*2fd0*/  FADD.FTZ R31, R59, -R16 ;  /* 0x800000103b1f7221 */ /* 0x000fc80000010000 */
[----:B------:R-:W-:Y:S02]  /*2fe0*/  HADD2.F32 R20, -RZ, R20.H0_H0 ;  /* 0x20000014ff147230 */ /* 0x000fe40000004100 */
[----:B------:R-:W-:-:S04]  /*2ff0*/  FMUL.FTZ R31, R14, R31 ;  /* 0x0000001f0e1f7220 */ /* 0x000fc80000410000 */
[----:B------:R-:W-:Y:S01]  /*3000*/  FFMA.FTZ R49, R31, R20, R30 ;  /* 0x000000141f317223 */ /* 0x000fe2000001001e */
[----:B------:R-:W-:Y:S01]  /*3010*/  FADD.FTZ R31, R75, -R16 ;  /* 0x800000104b1f7221 */ /* 0x000fe20000010000 */
[----:B------:R-:W-:Y:S01]  /*3020*/  HADD2.F32 R20, -RZ, R57.H0_H0 ;  /* 0x20000039ff147230 */ /* 0x000fe20000004100 */
[----:B------:R-:W-:Y:S02]  /*3030*/  SHF.R.U32.HI R30, RZ, 0x10, R57 ;  /* 0x00000010ff1e7819 */ /* 0x000fe40000011639 */
[----:B------:R-:W-:-:S03]  /*3040*/  FMUL.FTZ R31, R14, R31 ;  /* 0x0000001f0e1f7220 */ /* 0x000fc60000410000 */
[----:B------:R-:W-:Y:S02]  /*3050*/  HADD2.F32 R30, -RZ, R30.H0_H0 ;  /* 0x2000001eff1e7230 */ /* 0x000fe40000004100 */
[----:B------:R-:W-:Y:S01]  /*3060*/  FFMA.FTZ R50, R31, R50, R20 ;  /* 0x000000321f327223 */ /* 0x000fe20000010014 */
[----:B------:R-:W-:Y:S01]  /*3070*/  SHF.R.U32.HI R20, RZ, 0x10, R107 ;  /* 0x00000010ff147819 */ /* 0x000fe2000001166b */
[----:B------:R-:W-:-:S04]  /*3080*/  FADD.FTZ R31, R91, -R16 ;  /* 0x800000105b1f7221 */ /* 0x000fc80000010000 */
[----:B------:R-:W-:Y:S02]  /*3090*/  HADD2.F32 R20, -RZ, R20.H0_H0 ;  /* 0x20000014ff147230 */ /* 0x000fe40000004100 */
[----:B------:R-:W-:-:S04]  /*30a0*/  FMUL.FTZ R31, R14, R31 ;  /* 0x0000001f0e1f7220 */ /* 0x000fc80000410000 */
[----:B------:R-:W-:Y:S02]  /*30b0*/  FFMA.FTZ R51, R31, R20, R30 ;  /* 0x000000141f337223 */ /* 0x000fe4000001001e */
[----:B------:R-:W0:Y:S02]  /*30c0*/  LDC.64 R30, c[0x0][0x428] ;  /* 0x00010a00ff1e7b82 */ /* 0x000e240000000a00 */
[C---:B0-----:R-:W-:Y:S01]  /*30d0*/  IMAD.WIDE.U32 R30, R12.reuse, 0x10, R30 ;  /* 0x000000100c1e7825 */ /* 0x041fe200078e001e */
[----:B------:R-:W-:-:S04]  /*30e0*/  IADD3 R12, PT, PT, R12, 0x100, RZ ;  /* 0x000001000c0c7810 */ /* 0x000fc80007ffe0ff */
[----:B------:R0:W-:Y:S03]  /*30f0*/  STG.E.128 desc[UR6][R30.64], R48 ;  /* 0x000000301e007986 */ /* 0x0001e6000c101d06 */
.L_x_21596:
[----:B------:R-:W-:Y:S05]  /*3100*/  BSYNC.RECONVERGENT B0 ;  /* 0x0000000000007941 */ /* 0x000fea0003800200 */
.L_x_21595:
[----:B------:R-:W-:Y:S01]  /*3110*/  ISETP.NE.AND P1, PT, R18, RZ, PT ;  /* 0x000000ff1200720c */ /* 0x000fe20003f25270 */
[----:B------:R-:W-:-:S12]  /*3120*/  BSSY.RECONVERGENT B0, `(.L_x_21597) ;  /* 0x000001a000007945 */ /* 0x000fd80003800200 */
[----:B------:R-:W-:Y:S05]  /*3130*/  @!P1 BRA `(.L_x_21598) ;  /* 0x0000000000609947 */ /* 0x000fea0003800000 */
[----:B01----:R-:W-:Y:S01]  /*3140*/  FADD.FTZ R31, R17, -R16 ;  /* 0x80000010111f7221 */ /* 0x003fe20000010000 */
[----:B------:R-:W-:Y:S02]  /*3150*/  HADD2.F32 R48, -RZ, R28.H0_H0 ;  /* 0x2000001cff307230 */ /* 0x000fe40000004100 */
[----:B------:R-:W-:Y:S02]  /*3160*/  HADD2.F32 R18, -RZ, R42.H0_H0 ;  /* 0x2000002aff127230 */ /* 0x000fe40000004100 */
[----:B------:R-:W-:Y:S01]  /*3170*/  FMUL.FTZ R31, R14, R31 ;  /* 0x0000001f0e1f7220 */ /* 0x000fe20000410000 */
[----:B------:R-:W-:Y:S02]  /*3180*/  HADD2.F32 R20, -RZ, R82.H0_H0 ;  /* 0x20000052ff147230 */ /* 0x000fe40000004100 */
[----:B------:R-:W-:Y:S02]  /*3190*/  HADD2.F32 R50, -RZ, R28.H1_H1 ;  /* 0x3000001cff327230 */ /* 0x000fe40000004100 */
[----:B------:R-:W-:Y:S01]  /*31a0*/  FFMA.FTZ R48, R31, R48, R18 ;  /* 0x000000301f307223 */ /* 0x000fe20000010012 */
[----:B------:R-:W-:Y:S01]  /*31b0*/  FADD.FTZ R31, R61, -R16 ;  /* 0x800000103d1f7221 */ /* 0x000fe20000010000 */
[----:B------:R-:W-:-:S03]  /*31c0*/  HADD2.F32 R18, -RZ, R58.H0_H0 ;  /* 0x2000003aff127230 */ /* 0x000fc60000004100 */
[----:B------:R-:W-:-:S04]  /*31d0*/  FMUL.FTZ R31, R14, R31 ;  /* 0x0000001f0e1f7220 */ /* 0x000fc80000410000 */
[----:B------:R-:W-:Y:S01]  /*31e0*/  FFMA.FTZ R49, R31, R18, R20 ;  /* 0x000000121f317223 */ /* 0x000fe20000010014 */
[----:B------:R-:W-:Y:S01]  /*31f0*/  FADD.FTZ R31, R77, -R16 ;  /* 0x800000104d1f7221 */ /* 0x000fe20000010000 */
[----:B------:R-:W-:Y:S02]  /*3200*/  HADD2.F32 R18, -RZ, R43.H0_H0 ;  /* 0x2000002bff127230 */ /* 0x000fe40000004100 */
[----:B------:R-:W-:Y:S02]  /*3210*/  HADD2.F32 R20, -RZ, R82.H1_H1 ;  /* 0x30000052ff147230 */ /* 0x000fe40000004100 */
[----:B------:R-:W-:-:S04]  /*3220*/  FMUL.FTZ R31, R14, R31 ;  /* 0x0000001f0e1f7220 */ /* 0x000fc80000410000 */
[----:B------:R-:W-:Y:S01]  /*3230*/  FFMA.FTZ R50, R31, R50, R18 ;  /* 0x000000321f327223 */ /* 0x000fe20000010012 */
[----:B------:R-:W-:Y:S01]  /*3240*/  FADD.FTZ R31, R93, -R16 ;  /* 0x800000105d1f7221 */ /* 0x000fe20000010000 */
[----:B------:R-:W-:-:S03]  /*3250*/  HADD2.F32 R18, -RZ, R58.H1_H1 ;  /* 0x3000003aff127230 */ /* 0x000fc60000004100 */
[----:B------:R-:W-:-:S04]  /*3260*/  FMUL.FTZ R31, R14, R31 ;  /* 0x0000001f0e1f7220 */ /* 0x000fc80000410000 */
[----:B------:R-:W-:Y:S02]  /*3270*/  FFMA.FTZ R51, R31, R18, R20 ;  /* 0x000000121f337223 */ /* 0x000fe40000010014 */
[----:B------:R-:W0:Y:S02]  /*3280*/  LDC.64 R30, c[0x0][0x428] ;  /* 0x00010a00ff1e7b82 */ /* 0x000e240000000a00 */
[C---:B0-----:R-:W-:Y:S01]  /*3290*/  IMAD.WIDE.U32 R30, R12.reuse, 0x10, R30 ;  /* 0x000000100c1e7825 */ /* 0x041fe200078e001e */
[----:B------:R-:W-:-:S04]  /*32a0*/  IADD3 R12, PT, PT, R12, 0x100, RZ ;  /* 0x000001000c0c7810 */ /* 0x000fc80007ffe0ff */
[----:B------:R2:W-:Y:S03]  /*32b0*/  STG.E.128 desc[UR6][R30.64], R48 ;  /* 0x000000301e007986 */ /* 0x0005e6000c101d06 */
.L_x_21598:
[----:B------:R-:W-:Y:S05]  /*32c0*/  BSYNC.RECONVERGENT B0 ;  /* 0x0000000000007941 */ /* 0x000fea0003800200 */
.L_x_21597:
[----:B------:R-:W-:Y:S01]  /*32d0*/  ISETP.NE.AND P1, PT, R22, RZ, PT ;  /* 0x000000ff1600720c */ /* 0x000fe20003f25270 */
[----:B------:R-:W-:-:S12]  /*32e0*/  BSSY.RECONVERGENT B0, `(.L_x_21599) ;  /* 0x000001a000007945 */ /* 0x000fd80003800200 */
[----:B------:R-:W-:Y:S05]  /*32f0*/  @!P1 BRA `(.L_x_21600) ;  /* 0x0000000000609947 */ /* 0x000fea0003800000 */
[----:B012---:R-:W-:Y:S01]  /*3300*/  FADD.FTZ R31, R19, -R16 ;  /* 0x80000010131f7221 */ /* 0x007fe20000010000 */
        /* <DEDUP_REMOVED lines=23> */
.L_x_21600:
[----:B------:R-:W-:Y:S05]  /*3480*/  BSYNC.RECONVERGENT B0 ;  /* 0x0000000000007941 */ /* 0x000fea0003800200 */
.L_x_21599:
[----:B------:R-:W-:Y:S01]  /*3490*/  ISETP.NE.AND P1, PT, R24, RZ, PT ;  /* 0x000000ff1800720c */ /* 0x000fe20003f25270 */
[----:B------:R-:W-:-:S12]  /*34a0*/  BSSY.RECONVERGENT B0, `(.L_x_21601) ;  /* 0x000001a000007945 */ /* 0x000fd80003800200 */
[----:B------:R-:W-:Y:S05]  /*34b0*/  @!P1 BRA `(.L_x_21602) ;  /* 0x0000000000609947 */ /* 0x000fea0003800000 */
[----:B0123--:R-:W-:Y:S01]  /*34c0*/  FADD.FTZ R31, R21, -R16 ;  /* 0x80000010151f7221 */ /* 0x00ffe20000010000 */
        /* <DEDUP_REMOVED lines=23> */
.L_x_21602:
[----:B------:R-:W-:Y:S05]  /*3640*/  BSYNC.RECONVERGENT B0 ;  /* 0x0000000000007941 */ /* 0x000fea0003800200 */
.L_x_21601:
[----:B------:R-:W-:Y:S01]  /*3650*/  ISETP.NE.AND P1, PT, R26, RZ, PT ;  /* 0x000000ff1a00720c */ /* 0x000fe20003f25270 */
[----:B------:R-:W-:-:S12]  /*3660*/  BSSY.RECONVERGENT B0, `(.L_x_21603) ;  /* 0x000001a000007945 */ /* 0x000fd80003800200 */
[----:B------:R-:W-:Y:S05]  /*3670*/  @!P1 BRA `(.L_x_21604) ;  /* 0x0000000000609947 */ /* 0x000fea0003800000 */
[----:B01234-:R-:W-:Y:S01]  /*3680*/  FADD.FTZ R31, R23, -R16 ;  /* 0x80000010171f7221 */ /* 0x01ffe20000010000 */
        /* <DEDUP_REMOVED lines=23> */
.L_x_21604:
[----:B------:R-:W-:Y:S05]  /*3800*/  BSYNC.RECONVERGENT B0 ;  /* 0x0000000000007941 */ /* 0x000fea0003800200 */
.L_x_21603:
[----:B------:R-:W-:Y:S04]  /*3810*/  BSSY.RECONVERGENT B0, `(.L_x_21605) ;  /* 0x000001a000007945 */ /* 0x000fe80003800200 */
        /* <DEDUP_REMOVED lines=25> */
.L_x_21606:
[----:B------:R-:W-:Y:S05]  /*39b0*/  BSYNC.RECONVERGENT B0 ;  /* 0x0000000000007941 */ /* 0x000fea0003800200 */
.L_x_21605:
        /* <DEDUP_REMOVED lines=26> */
.L_x_21608:
[----:B------:R-:W-:Y:S05]  /*3b60*/  BSYNC.RECONVERGENT B0 ;  /* 0x0000000000007941 */ /* 0x000fea0003800200 */
.L_x_21607:
[----:B------:R-:W-:Y:S04]  /*3b70*/  BSSY.RECONVERGENT B0, `(.L_x_21609) ;  /* 0x0000011000007945 */ /* 0x000fe80003800200 */
[----:B------:R-:W-:Y:S05]  /*3b80*/  @!P4 BRA `(.L_x_21610) ;  /* 0x00000000003cc947 */ /* 0x000fea0003800000 */
[--C-:B01234-:R-:W-:Y:S01]  /*3b90*/  FADD.FTZ R31, R29, -R16.reuse ;  /* 0x800000101d1f7221 */ /* 0x11ffe20000010000 */
[--C-:B------:R-:W-:Y:S01]  /*3ba0*/  FADD.FTZ R51, R73, -R16.reuse ;  /* 0x8000001049337221 */ /* 0x100fe20000010000 */
[--C-:B------:R-:W-:Y:S01]  /*3bb0*/  FADD.FTZ R53, R89, -R16.reuse ;  /* 0x8000001059357221 */ /* 0x100fe20000010000 */
[----:B------:R-:W-:Y:S01]  /*3bc0*/  FADD.FTZ R55, R105, -R16 ;  /* 0x8000001069377221 */ /* 0x000fe20000010000 */
[C---:B------:R-:W-:Y:S01]  /*3bd0*/  FMUL.FTZ R49, R14.reuse, R31 ;  /* 0x0000001f0e317220 */ /* 0x040fe20000410000 */
[C---:B------:R-:W-:Y:S01]  /*3be0*/  FMUL.FTZ R16, R14.reuse, R51 ;  /* 0x000000330e107220 */ /* 0x040fe20000410000 */
[----:B------:R-:W0:Y:S01]  /*3bf0*/  LDC.64 R30, c[0x0][0x428] ;  /* 0x00010a00ff1e7b82 */ /* 0x000e220000000a00 */
[C---:B------:R-:W-:Y:S01]  /*3c00*/  FMUL.FTZ R53, R14.reuse, R53 ;  /* 0x000000350e357220 */ /* 0x040fe20000410000 */
[----:B------:R-:W-:Y:S01]  /*3c10*/  FMUL.FTZ R14, R14, R55 ;  /* 0x000000370e0e7220 */ /* 0x000fe20000410000 */
[----:B------:R-:W-:Y:S01]  /*3c20*/  FFMA.FTZ R48, R49, R7, R4 ;  /* 0x0000000731307223 */ /* 0x000fe20000010004 */
[----:B------:R-:W-:Y:S01]  /*3c30*/  FFMA.FTZ R49, R16, R8, R11 ;  /* 0x0000000810317223 */ /* 0x000fe2000001000b */
[----:B------:R-:W-:Y:S01]  /*3c40*/  FFMA.FTZ R50, R53, R9, R6 ;  /* 0x0000000935327223 */ /* 0x000fe20000010006 */
[----:B------:R-:W-:Y:S01]  /*3c50*/  FFMA.FTZ R51, R14, R10, R13 ;  /* 0x0000000a0e337223 */ /* 0x000fe2000001000d */
[----:B0-----:R-:W-:-:S05]  /*3c60*/  IMAD.WIDE.U32 R30, R12, 0x10, R30 ;  /* 0x000000100c1e7825 */ /* 0x001fca00078e001e */
[----:B------:R0:W-:Y:S02]  /*3c70*/  STG.E.128 desc[UR6][R30.64], R48 ;  /* 0x000000301e007986 */ /* 0x0001e4000c101d06 */
.L_x_21610:
[----:B------:R-:W-:Y:S05]  /*3c80*/  BSYNC.RECONVERGENT B0 ;  /* 0x0000000000007941 */ /* 0x000fea0003800200 */
.L_x_21609:
[----:B01234-:R-:W0:Y:S01]  /*3c90*/  LDC.64 R30, c[0x0][0x380] ;  /* 0x0000e000ff1e7b82 */ /* 0x01fe220000000a00 */
[----:B------:R-:W-:Y:S01]  /*3ca0*/  UPLOP3.LUT UP1, UPT, UPT, UPT, UP1, 0x40, 0x4 ;  /* 0x000000000004789c */ /* 0x000fe20003f2e810 */
[----:B0-----:R-:W-:-:S04]  /*3cb0*/  IADD3 R0, PT, PT, R0, R30, RZ ;  /* 0x0000001e00007210 */ /* 0x001fc80007ffe0ff */
[----:B------:R-:W-:-:S13]  /*3cc0*/  ISETP.GE.AND P1, PT, R0, R31, PT ;  /* 0x0000001f0000720c */ /* 0x000fda0003f26270 */
[----:B------:R-:W-:Y:S05]  /*3cd0*/  @!P1 BRA `(.L_x_21611) ;  /* 0xffffffd000549947 */ /* 0x000fea000383ffff */
[----:B------:R-:W-:Y:S05]  /*3ce0*/  EXIT ;  /* 0x000000000000794d */ /* 0x000fea0003800000 */
.L_x_21612:
        /* <DEDUP_REMOVED lines=9> */
.L_x_27588:


//--------------------- .text._ZN10layer_norm13ln_fwd_kernelINS_13Kernel_traitsI6__halfffffjLj8192ELj1ELj1ELj8ELj16ENS_18Kernel_traits_baseILj8192ES2_ffffjLj256EEEEELb0ELb0ELb0ELb1EEEvNS_9FwdParamsE --------------------------
	.section	.text._ZN10layer_norm13ln_fwd_kernelINS_13Kernel_traitsI6__halfffffjLj8192ELj1ELj1ELj8ELj16ENS_18Kernel_traits_baseILj8192ES2_ffffjLj256EEEEELb0ELb0ELb0ELb1EEEvNS_9FwdParamsE,"ax",@progbits
	.align	128
        .global         _ZN10layer_norm13ln_fwd_kernelINS_13Kernel_traitsI6__halfffffjLj8192ELj1ELj1ELj8ELj16ENS_18Kernel_traits_baseILj8192ES2_ffffjLj256EEEEELb0ELb0ELb0ELb1EEEvNS_9FwdParamsE
        .type           _ZN10layer_norm13ln_fwd_kernelINS_13Kernel_traitsI6__halfffffjLj8192ELj1ELj1ELj8ELj16ENS_18Kernel_traits_baseILj8192ES2_ffffjLj256EEEEELb0ELb0ELb0ELb1EEEvNS_9FwdParamsE,@function
        .size           _ZN10layer_norm13ln_fwd_kernelINS_13Kernel_traitsI6__halfffffjLj8192ELj1ELj1ELj8ELj16ENS_18Kernel_traits_baseILj8192ES2_ffffjLj256EEEEELb0ELb0ELb0ELb1EEEvNS_9FwdParamsE,(.L_x_27589 - _ZN10layer_norm13ln_fwd_kernelINS_13Kernel_traitsI6__halfffffjLj8192ELj1ELj1ELj8ELj16ENS_18Kernel_traits_baseILj8192ES2_ffffjLj256EEEEELb0ELb0ELb0ELb1EEEvNS_9FwdParamsE)
        .other          _ZN10layer_norm13ln_fwd_kernelINS_13Kernel_traitsI6__halfffffjLj8192ELj1ELj1ELj8ELj16ENS_18Kernel_traits_baseILj8192ES2_ffffjLj256EEEEELb0ELb0ELb0ELb1EEEvNS_9FwdParamsE,@"STO_CUDA_ENTRY STV_DEFAULT"
_ZN10layer_norm13ln_fwd_kernelINS_13Kernel_traitsI6__halfffffjLj8192ELj1ELj1ELj8ELj16ENS_18Kernel_traits_baseILj8192ES2_ffffjLj256EEEEELb0ELb0ELb0ELb1EEEvNS_9FwdParamsE:
.text._ZN10layer_norm13ln_fwd_kernelINS_13Kernel_traitsI6__halfffffjLj8192ELj1ELj1ELj8ELj16ENS_18Kernel_traits_baseILj8192ES2_ffffjLj256EEEEELb0ELb0ELb0ELb1EEEvNS_9FwdParamsE:
[----:B------:R-:W-:Y:S01]  /*0000*/  LDC R1, c[0x0][0x37c] ;  /* 0x0000df00ff017b82 */ /* 0x000fe20000000800 */
[----:B------:R-:W0:Y:S07]  /*0010*/  LDCU.64 UR10, c[0x0][0x438] ;  /* 0x00008700ff0a77ac */ /* 0x000e2e0008000a00 */
[----:B------:R-:W1:Y:S01]  /*0020*/  LDC.64 R36, c[0x0][0x3e0] ;  /* 0x0000f800ff247b82 */ /* 0x000e620000000a00 */
[----:B------:R-:W2:Y:S01]  /*0030*/  S2R R91, SR_TID.X ;  /* 0x00000000005b7919 */ /* 0x000ea20000002100 */
[----:B------:R-:W1:Y:S01]  /*0040*/  LDCU.64 UR8, c[0x0][0x3a0] ;  /* 0x00007400ff0877ac */ /* 0x000e620008000a00 */
[----:B------:R-:W3:Y:S05]  /*0050*/  LDCU.64 UR6, c[0x0][0x358] ;  /* 0x00006b00ff0677ac */ /* 0x000eea0008000a00 */
[----:B------:R-:W4:Y:S01]  /*0060*/  S2UR UR4, SR_CTAID.X ;  /* 0x00000000000479c3 */ /* 0x000f220000002500 */
[----:B0-----:R-:W-:-:S04]  /*0070*/  UISETP.NE.U32.AND UP0, UPT, UR10, URZ, UPT ;  /* 0x000000ff0a00728c */ /* 0x001fc8000bf05070 */
[----:B------:R-:W-:Y:S01]  /*0080*/  UISETP.NE.AND.EX UP0, UPT, UR11, URZ, UPT, UP0 ;  /* 0x000000ff0b00728c */ /* 0x000fe2000bf05300 */
[----:B-1----:R-:W-:-:S04]  /*0090*/  LOP3.LUT P0, RZ, R36, UR8, RZ, 0xfc, !PT ;  /* 0x0000000824ff7c12 */ /* 0x002fc8000f80fcff */
[----:B------:R-:W-:Y:S02]  /*00a0*/  LOP3.LUT P0, RZ, R37, UR9, RZ, 0xfc, P0 ;  /* 0x0000000925ff7c12 */ /* 0x000fe4000800fcff */
[----:B----4-:R-:W-:Y:S02]  /*00b0*/  MOV R92, UR4 ;  /* 0x00000004005c7c02 */ /* 0x010fe40008000f00 */
[----:B--23--:R-:W-:Y:S09]  /*00c0*/  BRA.U !UP0, `(.L_x_21613) ;  /* 0x0000000108547547 */ /* 0x00cff2000b800000 */
[----:B------:R-:W0:Y:S08]  /*00d0*/  LDC.64 R26, c[0x0][0x3d0] ;  /* 0x0000f400ff1a7b82 */ /* 0x000e300000000a00 */
[----:B------:R-:W1:Y:S01]  /*00e0*/  LDC.64 R28, c[0x0][0x438] ;  /* 0x00010e00ff1c7b82 */ /* 0x000e620000000a00 */
[----:B0-----:R-:W-:-:S05]  /*00f0*/  IMAD.WIDE.U32 R26, R91, 0x8, R26 ;  /* 0x000000085b1a7825 */ /* 0x001fca00078e001a */
[----:B------:R0:W5:Y:S01]  /*0100*/  LDG.E.64 R10, desc[UR6][R26.64] ;  /* 0x000000061a0a7981 */ /* 0x000162000c1e1b00 */
[----:B-1----:R-:W-:-:S03]  /*0110*/  IMAD.WIDE.U32 R28, R91, 0x8, R28 ;  /* 0x000000085b1c7825 */ /* 0x002fc600078e001c */
[----:B------:R0:W5:Y:S04]  /*0120*/  LDG.E.64 R12, desc[UR6][R26.64+0x800] ;  /* 0x000800061a0c7981 */ /* 0x000168000c1e1b00 */
        /* <DEDUP_REMOVED lines=13> */
[----:B------:R0:W5:Y:S01]  /*0200*/  LDG.E.64 R6, desc[UR6][R28.64+0x3800] ;  /* 0x003800061c067981 */ /* 0x000162000c1e1b00 */
[----:B------:R-:W-:Y:S05]  /*0210*/  BRA `(.L_x_21614) ;  /* 0x0000000000487947 */ /* 0x000fea0003800000 */
.L_x_21613:
[----:B------:R-:W0:Y:S02]  /*0220*/  LDC.64 R2, c[0x0][0x3d0] ;  /* 0x0000f400ff027b82 */ /* 0x000e240000000a00 */
[----:B0-----:R-:W-:-:S05]  /*0230*/  IMAD.WIDE.U32 R26, R91, 0x8, R2 ;  /* 0x000000085b1a7825 */ /* 0x001fca00078e0002 */
        /* <DEDUP_REMOVED lines=8> */
[----:B------:R-:W-:-:S02]  /*02c0*/  CS2R R6, SRZ ;  /* 0x0000000000067805 */ /* 0x000fc4000001ff00 */
[----:B------:R-:W-:Y:S02]  /*02d0*/  CS2R R4, SRZ ;  /* 0x0000000000047805 */ /* 0x000fe4000001ff00 */
[----:B------:R-:W-:Y:S02]  /*02e0*/  CS2R R2, SRZ ;  /* 0x0000000000027805 */ /* 0x000fe4000001ff00 */
[----:B------:R-:W-:Y:S02]  /*02f0*/  CS2R R8, SRZ ;  /* 0x0000000000087805 */ /* 0x000fe4000001ff00 */
[----:B------:R-:W-:Y:S02]  /*0300*/  CS2R R58, SRZ ;  /* 0x00000000003a7805 */ /* 0x000fe4000001ff00 */
[----:B------:R-:W-:Y:S02]  /*0310*/  CS2R R66, SRZ ;  /* 0x0000000000427805 */ /* 0x000fe4000001ff00 */
[----:B------:R-:W-:-:S02]  /*0320*/  CS2R R32, SRZ ;  /* 0x0000000000207805 */ /* 0x000fc4000001ff00 */
[----:B0-----:R-:W-:-:S07]  /*0330*/  CS2R R30, SRZ ;  /* 0x00000000001e7805 */ /* 0x001fce000001ff00 */
.L_x_21614:
[----:B------:R-:W1:Y:S02]  /*0340*/  LDCU UR4, c[0x0][0x384] ;  /* 0x00007080ff0477ac */ /* 0x000e640008000800 */
[----:B-1----:R-:W-:-:S13]  /*0350*/  ISETP.GE.AND P1, PT, R92, UR4, PT ;  /* 0x000000045c007c0c */ /* 0x002fda000bf26270 */
[----:B------:R-:W-:Y:S05]  /*0360*/  @P1 EXIT ;  /* 0x000000000000194d */ /* 0x000fea0003800000 */
[----:B-----5:R-:W-:Y:S01]  /*0370*/  MOV R72, R14 ;  /* 0x0000000e00487202 */ /* 0x020fe20000000f00 */
[----:B------:R-:W-:Y:S01]  /*0380*/  HADD2.F32 R63, -RZ, R58.H0_H0 ;  /* 0x2000003aff3f7230 */ /* 0x000fe20000004100 */
[----:B------:R-:W-:Y:S01]  /*0390*/  SHF.R.U64 R70, R14, 0x10, R15 ;  /* 0x000000100e467819 */ /* 0x000fe2000000120f */
[----:B------:R-:W-:Y:S01]  /*03a0*/  HADD2.F32 R0, -RZ, R9.H0_H0 ;  /* 0x20000009ff007230 */ /* 0x000fe20000004100 */
[----:B------:R-:W-:Y:S01]  /*03b0*/  MOV R90, R10 ;  /* 0x0000000a005a7202 */ /* 0x000fe20000000f00 */
[----:B------:R-:W-:Y:S01]  /*03c0*/  HADD2.F32 R71, -RZ, R66.H0_H0 ;  /* 0x20000042ff477230 */ /* 0x000fe20000004100 */
[----:B------:R-:W-:Y:S01]  /*03d0*/  SHF.R.U64 R88, R10, 0x10, R11 ;  /* 0x000000100a587819 */ /* 0x000fe2000000120b */
[----:B------:R-:W-:Y:S01]  /*03e0*/  HADD2.F32 R55, -RZ, R8.H0_H0 ;  /* 0x20000008ff377230 */ /* 0x000fe20000004100 */
[----:B------:R-:W-:Y:S01]  /*03f0*/  MOV R68, R15 ;  /* 0x0000000f00447202 */ /* 0x000fe20000000f00 */
[----:B------:R-:W-:Y:S01]  /*0400*/  HADD2.F32 R89, -RZ, R30.H0_H0 ;  /* 0x2000001eff597230 */ /* 0x000fe20000004100 */
[----:B------:R-:W-:Y:S01]  /*0410*/  SHF.R.U32.HI R14, RZ, 0x10, R15 ;  /* 0x00000010ff0e7819 */ /* 0x000fe2000001160f */
[----:B------:R-:W-:Y:S01]  /*0420*/  HADD2.F32 R85, -RZ, R31.H0_H0 ;  /* 0x2000001fff557230 */ /* 0x000fe20000004100 */
[----:B------:R-:W-:Y:S01]  /*0430*/  MOV R86, R11 ;  /* 0x0000000b00567202 */ /* 0x000fe20000000f00 */
[----:B------:R-:W-:Y:S01]  /*0440*/  HADD2.F32 R81, -RZ, R32.H0_H0 ;  /* 0x20000020ff517230 */ /* 0x000fe20000004100 */
[----:B------:R-:W-:Y:S01]  /*0450*/  SHF.R.U32.HI R84, RZ, 0x10, R11 ;  /* 0x00000010ff547819 */ /* 0x000fe2000001160b */
[----:B------:R-:W-:Y:S01]  /*0460*/  HADD2.F32 R77, -RZ, R33.H0_H0 ;  /* 0x20000021ff4d7230 */ /* 0x000fe20000004100 */
[----:B------:R-:W-:Y:S01]  /*0470*/  MOV R82, R12 ;  /* 0x0000000c00527202 */ /* 0x000fe20000000f00 */
[----:B------:R-:W-:Y:S01]  /*0480*/  HADD2.F32 R90, -RZ, R90.H0_H0 ;  /* 0x2000005aff5a7230 */ /* 0x000fe20000004100 */
[----:B------:R-:W-:Y:S01]  /*0490*/  MOV R78, R13 ;  /* 0x0000000d004e7202 */ /* 0x000fe20000000f00 */
[----:B------:R-:W-:Y:S01]  /*04a0*/  HADD2.F32 R86, -RZ, R86.H0_H0 ;  /* 0x20000056ff567230 */ /* 0x000fe20000004100 */
[--C-:B------:R-:W-:Y:S01]  /*04b0*/  SHF.R.U64 R80, R12, 0x10, R13.reuse ;  /* 0x000000100c507819 */ /* 0x100fe2000000120d */
        /* <DEDUP_REMOVED lines=27> */
[----:B0-----:R-:W-:Y:S01]  /*0670*/  MOV R28, R22 ;  /* 0x00000016001c7202 */ /* 0x001fe20000000f00 */
[----:B------:R-:W-:Y:S01]  /*0680*/  HADD2.F32 R12, -RZ, R12.H0_H0 ;  /* 0x2000000cff0c7230 */ /* 0x000fe20000004100 */
[----:B------:R-:W-:Y:S01]  /*0690*/  MOV R29, R23 ;  /* 0x00000017001d7202 */ /* 0x000fe20000000f00 */
[----:B------:R-:W-:Y:S01]  /*06a0*/  HADD2.F32 R13, -RZ, R13.H0_H0 ;  /* 0x2000000dff0d7230 */ /* 0x000fe20000004100 */
[--C-:B------:R-:W-:Y:S01]  /*06b0*/  SHF.R.U64 R16, R22, 0x10, R23.reuse ;  /* 0x0000001016107819 */ /* 0x100fe20000001217 */
[----:B------:R-:W-:Y:S01]  /*06c0*/  UPLOP3.LUT UP0, UPT, UPT, UPT, UPT, 0x40, 0x4 ;  /* 0x000000000004789c */ /* 0x000fe20003f0e870 */
[----:B------:R-:W-:Y:S01]  /*06d0*/  SHF.R.U32.HI R17, RZ, 0x10, R23 ;  /* 0x00000010ff117819 */ /* 0x000fe20000011617 */
[----:B------:R-:W0:Y:S01]  /*06e0*/  LDCU UR8, c[0x0][0x388] ;  /* 0x00007100ff0877ac */ /* 0x000e220008000800 */
[----:B------:R-:W-:Y:S01]  /*06f0*/  MOV R34, R24 ;  /* 0x0000001800227202 */ /* 0x000fe20000000f00 */
[----:B------:R-:W-:Y:S01]  /*0700*/  HADD2.F32 R16, -RZ, R16.H0_H0 ;  /* 0x20000010ff107230 */ /* 0x000fe20000004100 */
[----:B------:R-:W-:Y:S01]  /*0710*/  MOV R35, R25 ;  /* 0x0000001900237202 */ /* 0x000fe20000000f00 */
[----:B------:R-:W-:Y:S01]  /*0720*/  HADD2.F32 R17, -RZ, R17.H0_H0 ;  /* 0x20000011ff117230 */ /* 0x000fe20000004100 */
[--C-:B------:R-:W-:Y:S01]  /*0730*/  SHF.R.U64 R20, R24, 0x10, R25.reuse ;  /* 0x0000001018147819 */ /* 0x100fe20000001219 */
[----:B------:R-:W1:Y:S01]  /*0740*/  LDCU.U8 UR14, c[0x0][0x410] ;  /* 0x00008200ff0e77ac */ /* 0x000e620008000000 */
[----:B------:R-:W-:-:S02]  /*0750*/  SHF.R.U32.HI R21, RZ, 0x10, R25 ;  /* 0x00000010ff157819 */ /* 0x000fc40000011619 */
[--C-:B------:R-:W-:Y:S01]  /*0760*/  SHF.R.U64 R87, R30, 0x10, R31.reuse ;  /* 0x000000101e577819 */ /* 0x100fe2000000121f */
[----:B------:R-:W-:Y:S01]  /*0770*/  HADD2.F32 R20, -RZ, R20.H0_H0 ;  /* 0x20000014ff147230 */ /* 0x000fe20000004100 */
[----:B------:R-:W-:Y:S01]  /*0780*/  SHF.R.U32.HI R83, RZ, 0x10, R31 ;  /* 0x00000010ff537819 */ /* 0x000fe2000001161f */
[----:B------:R-:W-:Y:S01]  /*0790*/  HADD2.F32 R21, -RZ, R21.H0_H0 ;  /* 0x20000015ff157230 */ /* 0x000fe20000004100 */
        /* <DEDUP_REMOVED lines=28> */
[----:B------:R-:W-:Y:S01]  /*0960*/  ISETP.NE.U32.AND P1, PT, R36, RZ, PT ;  /* 0x000000ff2400720c */ /* 0x000fe20003f25070 */
[----:B------:R-:W-:Y:S01]  /*0970*/  HADD2.F32 R6, -RZ, R6.H0_H0 ;  /* 0x20000006ff067230 */ /* 0x000fe20000004100 */
[----:B------:R-:W2:Y:S01]  /*0980*/  LDCU UR9, c[0x0][0x400] ;  /* 0x00008000ff0977ac */ /* 0x000ea20008000800 */
[----:B------:R-:W-:Y:S01]  /*0990*/  HADD2.F32 R7, -RZ, R7.H0_H0 ;  /* 0x20000007ff077230 */ /* 0x000fe20000004100 */
[----:B------:R-:W-:Y:S01]  /*09a0*/  ISETP.NE.AND.EX P1, PT, R37, RZ, PT, P1 ;  /* 0x000000ff2500720c */ /* 0x000fe20003f25310 */
[----:B------:R-:W-:Y:S01]  /*09b0*/  HADD2.F32 R14, -RZ, R28.H0_H0 ;  /* 0x2000001cff0e7230 */ /* 0x000fe20000004100 */
[----:B------:R-:W3:Y:S01]  /*09c0*/  LDCU.64 UR12, c[0x0][0x3e0] ;  /* 0x00007c00ff0c77ac */ /* 0x000ee20008000a00 */
[----:B------:R-:W-:-:S02]  /*09d0*/  HADD2.F32 R15, -RZ, R29.H0_H0 ;  /* 0x2000001dff0f7230 */ /* 0x000fc40000004100 */
[----:B------:R-:W-:Y:S01]  /*09e0*/  HADD2.F32 R18, -RZ, R34.H0_H0 ;  /* 0x20000022ff127230 */ /* 0x000fe20000004100 */
[----:B------:R-:W4:Y:S01]  /*09f0*/  LDCU.64 UR10, c[0x0][0x3a0] ;  /* 0x00007400ff0a77ac */ /* 0x000f220008000a00 */
[----:B------:R-:W-:Y:S02]  /*0a00*/  HADD2.F32 R19, -RZ, R35.H0_H0 ;  /* 0x20000023ff137230 */ /* 0x000fe40000004100 */
[----:B------:R-:W-:Y:S02]  /*0a10*/  HADD2.F32 R79, -RZ, R79.H0_H0 ;  /* 0x2000004fff4f7230 */ /* 0x000fe40000004100 */
[----:B------:R-:W-:Y:S02]  /*0a20*/  HADD2.F32 R73, -RZ, R73.H0_H0 ;  /* 0x20000049ff497230 */ /* 0x000fe40000004100 */
[----:B------:R-:W-:Y:S02]  /*0a30*/  HADD2.F32 R69, -RZ, R69.H0_H0 ;  /* 0x20000045ff457230 */ /* 0x000fe40000004100 */
[----:B------:R-:W-:-:S02]  /*0a40*/  HADD2.F32 R65, -RZ, R65.H0_H0 ;  /* 0x20000041ff417230 */ /* 0x000fc40000004100 */
[----:B------:R-:W-:Y:S02]  /*0a50*/  HADD2.F32 R61, -RZ, R61.H0_H0 ;  /* 0x2000003dff3d7230 */ /* 0x000fe40000004100 */
        /* <DEDUP_REMOVED lines=8> */
[----:B01234-:R-:W-:-:S07]  /*0ae0*/  HADD2.F32 R52, -RZ, R52.H0_H0 ;  /* 0x20000034ff347230 */ /* 0x01ffce0000004100 */
.L_x_21627:
[----:B------:R-:W-:Y:S01]  /*0af0*/  ISETP.NE.U32.AND P2, PT, RZ, UR10, PT ;  /* 0x0000000aff007c0c */ /* 0x000fe2000bf45070 */
[----:B0-----:R-:W0:Y:S01]  /*0b00*/  @P1 LDC.64 R34, c[0x0][0x3e0] ;  /* 0x0000f800ff221b82 */ /* 0x001e220000000a00 */
[----:B------:R-:W-:Y:S02]  /*0b10*/  IMAD R32, R92, UR8, RZ ;  /* 0x000000085c207c24 */ /* 0x000fe4000f8e02ff */
[----:B------:R-:W-:Y:S01]  /*0b20*/  HFMA2 R44, -RZ, RZ, 1.875, 0 ;  /* 0x3f800000ff2c7431 */ /* 0x000fe200000001ff */
[----:B------:R-:W-:Y:S02]  /*0b30*/  ISETP.NE.AND.EX P2, PT, RZ, UR11, PT, P2 ;  /* 0x0000000bff007c0c */ /* 0x000fe4000bf45320 */
[----:B------:R-:W-:Y:S02]  /*0b40*/  SHF.R.S32.HI R33, RZ, 0x1f, R32 ;  /* 0x0000001fff217819 */ /* 0x000fe40000011420 */
[----:B------:R-:W1:Y:S02]  /*0b50*/  LDC.64 R116, c[0x0][0x390] ;  /* 0x0000e400ff747b82 */ /* 0x000e640000000a00 */
[----:B------:R-:W-:-:S04]  /*0b60*/  LEA.HI R32, R33, R32, RZ, 0x2 ;  /* 0x0000002021207211 */ /* 0x000fc800078f10ff */
[----:B------:R-:W-:-:S03]  /*0b70*/  LEA.HI.SX32 R41, R32, R91, 0x1e ;  /* 0x0000005b20297211 */ /* 0x000fc600078ff2ff */
[----:B------:R-:W2:Y:S01]  /*0b80*/  @P2 LDC.64 R36, c[0x0][0x3a0] ;  /* 0x0000e800ff242b82 */ /* 0x000ea20000000a00 */
[----:B0-----:R-:W-:-:S07]  /*0b90*/  @P1 IMAD.WIDE R34, R92, 0x4, R34 ;  /* 0x000000045c221825 */ /* 0x001fce00078e0222 */
[----:B------:R-:W0:Y:S01]  /*0ba0*/  @P0 LDC.64 R74, c[0x0][0x3a8] ;  /* 0x0000ea00ff4a0b82 */ /* 0x000e220000000a00 */
[----:B------:R-:W3:Y:S01]  /*0bb0*/  @P1 LDG.E R44, desc[UR6][R34.64] ;  /* 0x00000006222c1981 */ /* 0x000ee2000c1e1900 */
[----:B-1----:R-:W-:-:S06]  /*0bc0*/  IMAD.WIDE.U32 R32, R41, 0x10, R116 ;  /* 0x0000001029207825 */ /* 0x002fcc00078e0074 */
[----:B------:R-:W1:Y:S01]  /*0bd0*/  @P2 LDC.64 R48, c[0x0][0x3a0] ;  /* 0x0000e800ff302b82 */ /* 0x000e620000000a00 */
[----:B------:R-:W3:Y:S01]  /*0be0*/  LDG.E.128 R32, desc[UR6][R32.64] ;  /* 0x0000000620207981 */ /* 0x000ee2000c1e1d00 */
[----:B--2---:R-:W-:-:S06]  /*0bf0*/  @P2 IMAD.WIDE.U32 R36, R41, 0x10, R36 ;  /* 0x0000001029242825 */ /* 0x004fcc00078e0024 */
[----:B------:R-:W3:Y:S01]  /*0c00*/  @P2 LDG.E.128 R36, desc[UR6][R36.64] ;  /* 0x0000000624242981 */ /* 0x000ee2000c1e1d00 */
[C---:B------:R-:W-:Y:S01]  /*0c10*/  IADD3 R40, PT, PT, R41.reuse, 0x100, RZ ;  /* 0x0000010029287810 */ /* 0x040fe20007ffe0ff */
[----:B0-----:R-:W-:-:S04]  /*0c20*/  @P0 IMAD.WIDE.U32 R74, R41, 0x10, R74 ;  /* 0x00000010294a0825 */ /* 0x001fc800078e004a */
[----:B------:R-:W-:-:S04]  /*0c30*/  IMAD.WIDE.U32 R50, R40, 0x10, R116 ;  /* 0x0000001028327825 */ /* 0x000fc800078e0074 */
[-C--:B---3--:R-:W-:Y:S01]  /*0c40*/  @P2 FFMA.FTZ R42, R32, R44.reuse, R36 ;  /* 0x0000002c202a2223 */ /* 0x088fe20000010024 */
[-C--:B------:R-:W-:Y:S01]  /*0c50*/  @P2 FFMA.FTZ R43, R33, R44.reuse, R37 ;  /* 0x0000002c212b2223 */ /* 0x080fe20000010025 */
[-C--:B------:R-:W-:Y:S01]  /*0c60*/  @P2 FFMA.FTZ R45, R34, R44.reuse, R38 ;  /* 0x0000002c222d2223 */ /* 0x080fe20000010026 */
[----:B------:R-:W-:Y:S01]  /*0c70*/  @P2 FFMA.FTZ R47, R35, R44, R39 ;  /* 0x0000002c232f2223 */ /* 0x000fe20000010027 */
[----:B-1----:R-:W-:Y:S01]  /*0c80*/  @P2 IMAD.WIDE.U32 R38, R40, 0x10, R48 ;  /* 0x0000001028262825 */ /* 0x002fe200078e0030 */
[----:B------:R-:W-:Y:S02]  /*0c90*/  @P2 MOV R28, R42 ;  /* 0x0000002a001c2202 */ /* 0x000fe40000000f00 */
[----:B------:R-:W-:Y:S02]  /*0ca0*/  @P2 MOV R29, R43 ;  /* 0x0000002b001d2202 */ /* 0x000fe40000000f00 */
[----:B------:R-:W-:Y:S02]  /*0cb0*/  @P2 MOV R30, R45 ;  /* 0x0000002d001e2202 */ /* 0x000fe40000000f00 */
[----:B------:R-:W-:Y:S01]  /*0cc0*/  @P2 MOV R31, R47 ;  /* 0x0000002f001f2202 */ /* 0x000fe20000000f00 */
[----:B------:R-:W-:Y:S06]  /*0cd0*/  @P2 BRA `(.L_x_21615) ;  /* 0x00000000003c2947 */ /* 0x000fec0003800000 */
[----:B------:R-:W0:Y:S02]  /*0ce0*/  LDC.64 R36, c[0x0][0x3e0] ;  /* 0x0000f800ff247b82 */ /* 0x000e240000000a00 */
[----:B0-----:R-:W-:-:S04]  /*0cf0*/  ISETP.NE.U32.AND P1, PT, R36, RZ, PT ;  /* 0x000000ff2400720c */ /* 0x001fc80003f25070 */
        /* <DEDUP_REMOVED lines=13> */
.L_x_21615:
[----:B------:R0:W-:Y:S01]  /*0dd0*/  @P0 STG.E.128 desc[UR6][R74.64], R28 ;  /* 0x0000001c4a000986 */ /* 0x0001e2000c101d06 */
[----:B------:R-:W1:Y:S03]  /*0de0*/  @P0 LDC.64 R96, c[0x0][0x3a8] ;  /* 0x0000ea00ff600b82 */ /* 0x000e660000000a00 */
[----:B------:R-:W2:Y:S04]  /*0df0*/  LDG.E.128 R32, desc[UR6][R50.64] ;  /* 0x0000000632207981 */ /* 0x000ea8000c1e1d00 */
[----:B------:R-:W2:Y:S01]  /*0e00*/  @P2 LDG.E.128 R36, desc[UR6][R38.64] ;  /* 0x0000000626242981 */ /* 0x000ea2000c1e1d00 */
[----:B------:R-:W3:Y:S01]  /*0e10*/  @P2 LDC.64 R94, c[0x0][0x3a0] ;  /* 0x0000e800ff5e2b82 */ /* 0x000ee20000000a00 */
[----:B------:R-:W-:Y:S01]  /*0e20*/  IADD3 R46, PT, PT, R41, 0x200, RZ ;  /* 0x00000200292e7810 */ /* 0x000fe20007ffe0ff */
[----:B-1----:R-:W-:-:S04]  /*0e30*/  @P0 IMAD.WIDE.U32 R96, R40, 0x10, R96 ;  /* 0x0000001028600825 */ /* 0x002fc800078e0060 */
[-C--:B--2---:R-:W-:Y:S01]  /*0e40*/  @P2 FFMA.FTZ R48, R32, R44.reuse, R36 ;  /* 0x0000002c20302223 */ /* 0x084fe20000010024 */
[-C--:B------:R-:W-:Y:S01]  /*0e50*/  @P2 FFMA.FTZ R49, R33, R44.reuse, R37 ;  /* 0x0000002c21312223 */ /* 0x080fe20000010025 */
[-C--:B------:R-:W-:Y:S01]  /*0e60*/  @P2 FFMA.FTZ R50, R34, R44.reuse, R38 ;  /* 0x0000002c22322223 */ /* 0x080fe20000010026 */
[----:B0-----:R-:W-:Y:S01]  /*0e70*/  @P2 FFMA.FTZ R74, R35, R44, R39 ;  /* 0x0000002c234a2223 */ /* 0x001fe20000010027 */
[C---:B------:R-:W-:Y:S01]  /*0e80*/  IMAD.WIDE.U32 R38, R46.reuse, 0x10, R116 ;  /* 0x000000102e267825 */ /* 0x040fe200078e0074 */
[----:B------:R-:W-:Y:S02]  /*0e90*/  @P2 MOV R28, R48 ;  /* 0x00000030001c2202 */ /* 0x000fe40000000f00 */
[----:B------:R-:W-:Y:S01]  /*0ea0*/  @P2 MOV R29, R49 ;  /* 0x00000031001d2202 */ /* 0x000fe20000000f00 */
[----:B---3--:R-:W-:Y:S01]  /*0eb0*/  @P2 IMAD.WIDE.U32 R36, R46, 0x10, R94 ;  /* 0x000000102e242825 */ /* 0x008fe200078e005e */
[----:B------:R-:W-:Y:S02]  /*0ec0*/  @P2 MOV R30, R50 ;  /* 0x00000032001e2202 */ /* 0x000fe40000000f00 */
[----:B------:R-:W-:Y:S01]  /*0ed0*/  @P2 MOV R31, R74 ;  /* 0x0000004a001f2202 */ /* 0x000fe20000000f00 */
[----:B------:R-:W-:Y:S06]  /*0ee0*/  @P2 BRA `(.L_x_21616) ;  /* 0x0000000000282947 */ /* 0x000fec0003800000 */
[----:B------:R-:W-:Y:S01]  /*0ef0*/  ISETP.NE.U32.AND P3, PT, RZ, UR12, PT ;  /* 0x0000000cff007c0c */ /* 0x000fe2000bf65070 */
[-C--:B------:R-:W-:Y:S01]  /*0f00*/  FMUL.FTZ R48, R32, R44.reuse ;  /* 0x0000002c20307220 */ /* 0x080fe20000410000 */
[-C--:B------:R-:W-:Y:S01]  /*0f10*/  FMUL.FTZ R49, R33, R44.reuse ;  /* 0x0000002c21317220 */ /* 0x080fe20000410000 */
[-C--:B------:R-:W-:Y:S01]  /*0f20*/  FMUL.FTZ R50, R34, R44.reuse ;  /* 0x0000002c22327220 */ /* 0x080fe20000410000 */
[----:B------:R-:W-:Y:S01]  /*0f30*/  ISETP.NE.AND.EX P3, PT, RZ, UR13, PT, P3 ;  /* 0x0000000dff007c0c */ /* 0x000fe2000bf65330 */
[----:B------:R-:W-:-:S12]  /*0f40*/  FMUL.FTZ R74, R35, R44 ;  /* 0x0000002c234a7220 */ /* 0x000fd80000410000 */
[----:B------:R-:W-:Y:S02]  /*0f50*/  @P3 MOV R28, R48 ;  /* 0x00000030001c3202 */ /* 0x000fe40000000f00 */
[----:B------:R-:W-:Y:S02]  /*0f60*/  @P3 MOV R29, R49 ;  /* 0x00000031001d3202 */ /* 0x000fe40000000f00 */
[----:B------:R-:W-:Y:S02]  /*0f70*/  @P3 MOV R30, R50 ;  /* 0x00000032001e3202 */ /* 0x000fe40000000f00 */
[----:B------:R-:W-:-:S07]  /*0f80*/  @P3 MOV R31, R74 ;  /* 0x0000004a001f3202 */ /* 0x000fce0000000f00 */
.L_x_21616:
[----:B------:R0:W-:Y:S01]  /*0f90*/  @P0 STG.E.128 desc[UR6][R96.64], R28 ;  /* 0x0000001c60000986 */ /* 0x0001e2000c101d06 */
[----:B------:R-:W1:Y:S03]  /*0fa0*/  @P0 LDC.64 R100, c[0x0][0x3a8] ;  /* 0x0000ea00ff640b82 */ /* 0x000e660000000a00 */
[----:B------:R-:W2:Y:S05]  /*0fb0*/  LDG.E.128 R32, desc[UR6][R38.64] ;  /* 0x0000000626207981 */ /* 0x000eaa000c1e1d00 */
[----:B------:R-:W3:Y:S01]  /*0fc0*/  @P2 LDC.64 R98, c[0x0][0x3a0] ;  /* 0x0000e800ff622b82 */ /* 0x000ee20000000a00 */
[----:B------:R-:W2:Y:S01]  /*0fd0*/  @P2 LDG.E.128 R36, desc[UR6][R36.64] ;  /* 0x0000000624242981 */ /* 0x000ea2000c1e1d00 */
        /* <DEDUP_REMOVED lines=23> */
.L_x_21617:
        /* <DEDUP_REMOVED lines=9> */
[-C--:B0-----:R-:W-:Y:S01]  /*11e0*/  @P2 FFMA.FTZ R100, R34, R44.reuse, R38 ;  /* 0x0000002c22642223 */ /* 0x081fe20000010026 */
[----:B------:R-:W-:Y:S01]  /*11f0*/  @P2 FFMA.FTZ R102, R35, R44, R39 ;  /* 0x0000002c23662223 */ /* 0x000fe20000010027 */
        /* <DEDUP_REMOVED lines=17> */
.L_x_21618:
        /* <DEDUP_REMOVED lines=28> */
.L_x_21619:
        /* <DEDUP_REMOVED lines=11> */
[C---:B---3--:R-:W-:Y:S01]  /*1580*/  @P2 IMAD.WIDE.U32 R36, R101.reuse, 0x10, R112 ;  /* 0x0000001065242825 */ /* 0x048fe200078e0070 */
[----:B------:R-:W-:Y:S02]  /*1590*/  @P2 MOV R28, R107 ;  /* 0x0000006b001c2202 */ /* 0x000fe40000000f00 */
[----:B------:R-:W-:Y:S01]  /*15a0*/  @P2 MOV R29, R108 ;  /* 0x0000006c001d2202 */ /* 0x000fe20000000f00 */
[----:B------:R-:W-:Y:S01]  /*15b0*/  IMAD.WIDE.U32 R38, R101, 0x10, R116 ;  /* 0x0000001065267825 */ /* 0x000fe200078e0074 */
        /* <DEDUP_REMOVED lines=13> */
.L_x_21620:
[----:B------:R0:W-:Y:S01]  /*1690*/  @P0 STG.E.128 desc[UR6][R114.64], R28 ;  /* 0x0000001c72000986 */ /* 0x0001e2000c101d06 */
[----:B------:R-:W1:Y:S03]  /*16a0*/  @P0 LDC.64 R120, c[0x0][0x3a8] ;  /* 0x0000ea00ff780b82 */ /* 0x000e660000000a00 */
[----:B------:R-:W2:Y:S05]  /*16b0*/  LDG.E.128 R32, desc[UR6][R38.64] ;  /* 0x0000000626207981 */ /* 0x000eaa000c1e1d00 */
[----:B------:R-:W3:Y:S01]  /*16c0*/  @P2 LDC.64 R118, c[0x0][0x3a0] ;  /* 0x0000e800ff762b82 */ /* 0x000ee20000000a00 */
[----:B------:R-:W2:Y:S02]  /*16d0*/  @P2 LDG.E.128 R36, desc[UR6][R36.64] ;  /* 0x0000000624242981 */ /* 0x000ea4000c1e1d00 */
[-C--:B--2---:R-:W-:Y:S01]  /*16e0*/  @P2 FFMA.FTZ R112, R32, R44.reuse, R36 ;  /* 0x0000002c20702223 */ /* 0x084fe20000010024 */
[-C--:B------:R-:W-:Y:S01]  /*16f0*/  @P2 FFMA.FTZ R113, R33, R44.reuse, R37 ;  /* 0x0000002c21712223 */ /* 0x080fe20000010025 */
[-C--:B0-----:R-:W-:Y:S01]  /*1700*/  @P2 FFMA.FTZ R114, R34, R44.reuse, R38 ;  /* 0x0000002c22722223 */ /* 0x081fe20000010026 */
[----:B------:R-:W-:-:S02]  /*1710*/  @P2 FFMA.FTZ R115, R35, R44, R39 ;  /* 0x0000002c23732223 */ /* 0x000fc40000010027 */
[----:B------:R-:W-:Y:S02]  /*1720*/  @P2 MOV R28, R112 ;  /* 0x00000070001c2202 */ /* 0x000fe40000000f00 */
[----:B------:R-:W-:Y:S02]  /*1730*/  @P2 MOV R29, R113 ;  /* 0x00000071001d2202 */ /* 0x000fe40000000f00 */
[----:B------:R-:W-:Y:S02]  /*1740*/  @P2 MOV R30, R114 ;  /* 0x00000072001e2202 */ /* 0x000fe40000000f00 */
[----:B------:R-:W-:Y:S01]  /*1750*/  @P2 MOV R31, R115 ;  /* 0x00000073001f2202 */ /* 0x000fe20000000f00 */
[----:B-1-3--:R-:W-:Y:S06]  /*1760*/  @P2 BRA `(.L_x_21621) ;  /* 0x0000000000282947 */ /* 0x00afec0003800000 */
        /* <DEDUP_REMOVED lines=10> */
.L_x_21621:
[----:B------:R-:W-:Y:S01]  /*1810*/  IADD3 R110, PT, PT, R41, 0x700, RZ ;  /* 0x00000700296e7810 */ /* 0x000fe20007ffe0ff */
[----:B------:R-:W-:-:S04]  /*1820*/  @P0 IMAD.WIDE.U32 R120, R101, 0x10, R120 ;  /* 0x0000001065780825 */ /* 0x000fc800078e0078 */
[C---:B------:R-:W-:Y:S01]  /*1830*/  IMAD.WIDE.U32 R32, R110.reuse, 0x10, R116 ;  /* 0x000000106e207825 */ /* 0x040fe200078e0074 */
[----:B------:R0:W-:Y:S03]  /*1840*/  @P0 STG.E.128 desc[UR6][R120.64], R28 ;  /* 0x0000001c78000986 */ /* 0x0001e6000c101d06 */
[----:B------:R-:W-:Y:S02]  /*1850*/  @P2 IMAD.WIDE.U32 R36, R110, 0x10, R118 ;  /* 0x000000106e242825 */ /* 0x000fe400078e0076 */
[----:B------:R-:W2:Y:S04]  /*1860*/  LDG.E.128 R32, desc[UR6][R32.64] ;  /* 0x0000000620207981 */ /* 0x000ea8000c1e1d00 */
[----:B------:R-:W2:Y:S02]  /*1870*/  @P2 LDG.E.128 R36, desc[UR6][R36.64] ;  /* 0x0000000624242981 */ /* 0x000ea4000c1e1d00 */
[-C--:B--2---:R-:W-:Y:S01]  /*1880*/  @P2 FFMA.FTZ R36, R32, R44.reuse, R36 ;  /* 0x0000002c20242223 */ /* 0x084fe20000010024 */
[-C--:B------:R-:W-:Y:S01]  /*1890*/  @P2 FFMA.FTZ R37, R33, R44.reuse, R37 ;  /* 0x0000002c21252223 */ /* 0x080fe20000010025 */
[-C--:B------:R-:W-:Y:S01]  /*18a0*/  @P2 FFMA.FTZ R38, R34, R44.reuse, R38 ;  /* 0x0000002c22262223 */ /* 0x080fe20000010026 */
[----:B------:R-:W-:-:S02]  /*18b0*/  @P2 FFMA.FTZ R39, R35, R44, R39 ;  /* 0x0000002c23272223 */ /* 0x000fc40000010027 */
[----:B0-----:R-:W-:Y:S02]  /*18c0*/  @P2 MOV R28, R36 ;  /* 0x00000024001c2202 */ /* 0x001fe40000000f00 */
[----:B------:R-:W-:Y:S02]  /*18d0*/  @P2 MOV R29, R37 ;  /* 0x00000025001d2202 */ /* 0x000fe40000000f00 */
        /* <DEDUP_REMOVED lines=13> */
.L_x_21622:
[----:B------:R-:W-:Y:S01]  /*19b0*/  FADD.FTZ R32, RZ, R42 ;  /* 0x0000002aff207221 */ /* 0x000fe20000010000 */
[----:B------:R-:W-:Y:S01]  /*19c0*/  LOP3.LUT P2, RZ, R91, 0x1f, RZ, 0xc0, !PT ;  /* 0x0000001f5bff7812 */ /* 0x000fe2000784c0ff */
        /* <DEDUP_REMOVED lines=128> */
.L_x_21624:
[----:B------:R-:W-:Y:S05]  /*21d0*/  BSYNC.RECONVERGENT B0 ;  /* 0x0000000000007941 */ /* 0x000fea0003800200 */
.L_x_21623:
        /* <DEDUP_REMOVED lines=14> */
[----:B------:R-:W0:Y:S03]  /*22c0*/  LDS.64 R32, [R32+UR4] ;  /* 0x0000000420207984 */ /* 0x000e260008000a00 */
.L_x_21626:
[----:B------:R-:W-:Y:S05]  /*22d0*/  BSYNC.RECONVERGENT B0 ;  /* 0x0000000000007941 */ /* 0x000fea0003800200 */
.L_x_21625:
        /* <DEDUP_REMOVED lines=33> */
[----:B--2---:R-:W-:Y:S01]  /*24f0*/  FMUL.FTZ R35, R33, R44 ;  /* 0x0000002c21237220 */ /* 0x004fe20000410000 */
        /* <DEDUP_REMOVED lines=9> */
[-C--:B------:R-:W-:Y:S02]  /*2590*/  FMUL.FTZ R117, R44, R34.reuse ;  /* 0x000000222c757220 */ /* 0x080fe40000410000 */
[----:B------:R-:W-:Y:S01]  /*25a0*/  FMUL.FTZ R119, R119, R119 ;  /* 0x0000007777777220 */ /* 0x000fe20000410000 */
[----:B------:R-:W0:Y:S01]  /*25b0*/  MUFU.RCP R118, R118 ;  /* 0x0000007600767308 */ /* 0x000e220000001000 */
[----:B------:R-:W-:Y:S01]  /*25c0*/  FFMA.FTZ R117, R32, R35, R117 ;  /* 0x0000002320757223 */ /* 0x000fe20000010075 */
[----:B--2---:R-:W-:Y:S01]  /*25d0*/  FADD.FTZ R33, R116, R33 ;  /* 0x0000002174217221 */ /* 0x004fe20000010000 */
[----:B------:R-:W-:Y:S01]  /*25e0*/  FMUL.FTZ R119, R32, R119 ;  /* 0x0000007720777220 */ /* 0x000fe20000410000 */
[----:B------:R-:W1:Y:S03]  /*25f0*/  LDC R116, c[0x0][0x448] ;  /* 0x00011200ff747b82 */ /* 0x000e660000000800 */
[----:B------:R-:W-:-:S05]  /*2600*/  FMUL.FTZ R119, R119, R34 ;  /* 0x0000002277777220 */ /* 0x000fca0000410000 */
[----:B------:R-:W2:Y:S01]  /*2610*/  @!P2 LDC.64 R34, c[0x0][0x3c0] ;  /* 0x0000f000ff22ab82 */ /* 0x000ea20000000a00 */
[C---:B0-----:R-:W-:Y:S01]  /*2620*/  FMUL.FTZ R117, R118.reuse, R117 ;  /* 0x0000007576757220 */ /* 0x041fe20000410000 */
[----:B------:R-:W-:-:S06]  /*2630*/  FFMA.FTZ R119, R118, R119, R33 ;  /* 0x0000007776777223 */ /* 0x000fcc0000010021 */
[----:B------:R-:W0:Y:S01]  /*2640*/  @!P2 LDC.64 R32, c[0x0][0x3c8] ;  /* 0x0000f200ff20ab82 */ /* 0x000e220000000a00 */
[----:B------:R-:W3:Y:S04]  /*2650*/  SHFL.IDX PT, R123, R117, RZ, 0x1f ;  /* 0x00001fff757b7589 */ /* 0x000ee800000e0000 */
[----:B------:R-:W1:Y:S01]  /*2660*/  SHFL.IDX PT, R119, R119, RZ, 0x1f ;  /* 0x00001fff77777589 */ /* 0x000e6200000e0000 */
[----:B--2---:R-:W-:-:S04]  /*2670*/  @!P2 IMAD.WIDE R34, R92, 0x4, R34 ;  /* 0x000000045c22a825 */ /* 0x004fc800078e0222 */
[----:B0-----:R-:W-:-:S04]  /*2680*/  @!P2 IMAD.WIDE R32, R92, 0x4, R32 ;  /* 0x000000045c20a825 */ /* 0x001fc800078e0220 */
[----:B---3--:R-:W-:Y:S01]  /*2690*/  FMUL.FTZ R44, R123, R123 ;  /* 0x0000007b7b2c7220 */ /* 0x008fe20000410000 */
[----:B------:R0:W-:Y:S01]  /*26a0*/  @!P2 STG.E desc[UR6][R34.64], R123 ;  /* 0x0000007b2200a986 */ /* 0x0001e2000c101906 */
[----:B-1----:R-:W-:-:S03]  /*26b0*/  FFMA.FTZ R116, R119, UR9, R116 ;  /* 0x0000000977747c23 */ /* 0x002fc60008010074 */
[----:B------:R-:W-:Y:S02]  /*26c0*/  FSEL R121, R44, RZ, P3 ;  /* 0x000000ff2c797208 */ /* 0x000fe40001800000 */
[----:B------:R-:W-:-:S03]  /*26d0*/  FSEL R44, R123, RZ, !P3 ;  /* 0x000000ff7b2c7208 */ /* 0x000fc60005800000 */
[----:B------:R-:W-:Y:S02]  /*26e0*/  FADD.FTZ R117, R116, R121 ;  /* 0x0000007974757221 */ /* 0x000fe40000010000 */
[C---:B------:R-:W-:Y:S01]  /*26f0*/  FADD.FTZ R116, -R44.reuse, R98 ;  /* 0x000000622c747221 */ /* 0x040fe20000010100 */
[C---:B0-----:R-:W-:Y:S01]  /*2700*/  FADD.FTZ R34, -R44.reuse, R42 ;  /* 0x0000002a2c227221 */ /* 0x041fe20000010100 */
[C---:B------:R-:W-:Y:S01]  /*2710*/  FADD.FTZ R35, -R44.reuse, R43 ;  /* 0x0000002b2c237221 */ /* 0x040fe20000010100 */
[----:B------:R-:W0:Y:S01]  /*2720*/  MUFU.RSQ R98, R117 ;  /* 0x0000007500627308 */ /* 0x000e220000001400 */
[----:B------:R-:W1:Y:S01]  /*2730*/  LDC.64 R42, c[0x0][0x428] ;  /* 0x00010a00ff2a7b82 */ /* 0x000e620000000a00 */
        /* <DEDUP_REMOVED lines=15> */
[----:B0-----:R0:W-:Y:S01]  /*2830*/  @!P2 STG.E desc[UR6][R32.64], R98 ;  /* 0x000000622000a986 */ /* 0x0011e2000c101906 */
        /* <DEDUP_REMOVED lines=11> */
[C---:B0-----:R-:W-:Y:S01]  /*28f0*/  FMUL.FTZ R32, R98.reuse, R34 ;  /* 0x0000002262207220 */ /* 0x041fe20000410000 */
[C---:B------:R-:W-:Y:S01]  /*2900*/  FMUL.FTZ R33, R98.reuse, R35 ;  /* 0x0000002362217220 */ /* 0x040fe20000410000 */
[C---:B------:R-:W-:Y:S01]  /*2910*/  FMUL.FTZ R34, R98.reuse, R45 ;  /* 0x0000002d62227220 */ /* 0x040fe20000410000 */
[----:B------:R-:W-:Y:S01]  /*2920*/  FMUL.FTZ R35, R98, R47 ;  /* 0x0000002f62237220 */ /* 0x000fe20000410000 */
[C---:B------:R-:W-:Y:S01]  /*2930*/  FADD.FTZ R37, -R44.reuse, R37 ;  /* 0x000000252c257221 */ /* 0x040fe20000010100 */
[C---:B------:R-:W-:Y:S01]  /*2940*/  FADD.FTZ R38, -R44.reuse, R38 ;  /* 0x000000262c267221 */ /* 0x040fe20000010100 */
[----:B------:R-:W-:Y:S01]  /*2950*/  FADD.FTZ R39, -R44, R39 ;  /* 0x000000272c277221 */ /* 0x000fe20000010100 */
[C---:B------:R-:W-:Y:S01]  /*2960*/  FMUL.FTZ R44, R98.reuse, R112 ;  /* 0x00000070622c7220 */ /* 0x040fe20000410000 */
[----:B------:R-:W-:Y:S01]  /*2970*/  FMUL.FTZ R45, R98, R113 ;  /* 0x00000071622d7220 */ /* 0x000fe20000410000 */
[----:B------:R-:W-:Y:S01]  /*2980*/  FFMA.FTZ R32, R32, R90, R89 ;  /* 0x0000005a20207223 */ /* 0x000fe20000010059 */
[----:B------:R-:W-:Y:S01]  /*2990*/  FFMA.FTZ R33, R33, R88, R87 ;  /* 0x0000005821217223 */ /* 0x000fe20000010057 */
[----:B------:R-:W-:Y:S01]  /*29a0*/  FFMA.FTZ R34, R34, R86, R85 ;  /* 0x0000005622227223 */ /* 0x000fe20000010055 */
[----:B------:R-:W-:Y:S01]  /*29b0*/  FFMA.FTZ R35, R35, R84, R83 ;  /* 0x0000005423237223 */ /* 0x000fe20000010053 */
[----:B-1----:R-:W-:-:S04]  /*29c0*/  IMAD.WIDE.U32 R112, R41, 0x10, R42 ;  /* 0x0000001029707825 */ /* 0x002fc800078e002a */
[C---:B------:R-:W-:Y:S01]  /*29d0*/  FMUL.FTZ R74, R98.reuse, R74 ;  /* 0x0000004a624a7220 */ /* 0x040fe20000410000 */
[C---:B------:R-:W-:Y:S01]  /*29e0*/  FMUL.FTZ R75, R98.reuse, R75 ;  /* 0x0000004b624b7220 */ /* 0x040fe20000410000 */
[C---:B------:R-:W-:Y:S01]  /*29f0*/  FMUL.FTZ R119, R98.reuse, R48 ;  /* 0x0000003062777220 */ /* 0x040fe20000410000 */
[C---:B------:R-:W-:Y:S01]  /*2a00*/  FMUL.FTZ R48, R98.reuse, R36 ;  /* 0x0000002462307220 */ /* 0x040fe20000410000 */
[----:B------:R0:W-:Y:S01]  /*2a10*/  STG.E.128 desc[UR6][R112.64], R32 ;  /* 0x0000002070007986 */ /* 0x0001e2000c101d06 */
        /* <DEDUP_REMOVED lines=17> */
[----:B0-----:R-:W-:Y:S01]  /*2b30*/  FFMA.FTZ R35, R74, R76, R73 ;  /* 0x0000004c4a237223 */ /* 0x001fe20000010049 */
[C---:B------:R-:W-:Y:S01]  /*2b40*/  FMUL.FTZ R111, R98.reuse, R111 ;  /* 0x0000006f626f7220 */ /* 0x040fe20000410000 */
[----:B------:R-:W0:Y:S01]  /*2b50*/  LDC.64 R74, c[0x0][0x380] ;  /* 0x0000e000ff4a7b82 */ /* 0x000e220000000a00 */
[C---:B------:R-:W-:Y:S01]  /*2b60*/  FMUL.FTZ R114, R98.reuse, R114 ;  /* 0x0000007262727220 */ /* 0x040fe20000410000 */
[C---:B------:R-:W-:Y:S01]  /*2b70*/  FMUL.FTZ R47, R98.reuse, R115 ;  /* 0x00000073622f7220 */ /* 0x040fe20000410000 */
        /* <DEDUP_REMOVED lines=8> */
[----:B------:R-:W-:Y:S01]  /*2c00*/  FFMA.FTZ R37, R93, R70, R69 ;  /* 0x000000465d257223 */ /* 0x000fe20000010045 */
[----:B------:R-:W-:Y:S01]  /*2c10*/  FFMA.FTZ R38, R94, R68, R67 ;  /* 0x000000445e267223 */ /* 0x000fe20000010043 */
[----:B------:R-:W-:Y:S01]  /*2c20*/  FFMA.FTZ R39, R97, R66, R65 ;  /* 0x0000004261277223 */ /* 0x000fe20000010041 */
[----:B------:R1:W-:Y:S01]  /*2c30*/  STG.E.128 desc[UR6][R40.64], R32 ;  /* 0x0000002028007986 */ /* 0x0003e2000c101d06 */
[----:B------:R-:W-:-:S04]  /*2c40*/  IMAD.WIDE.U32 R112, R51, 0x10, R42 ;  /* 0x0000001033707825 */ /* 0x000fc800078e002a */
[----:B------:R-:W-:Y:S01]  /*2c50*/  FFMA.FTZ R44, R44, R14, R4 ;  /* 0x0000000e2c2c7223 */ /* 0x000fe20000010004 */
[----:B------:R-:W-:Y:S01]  /*2c60*/  FFMA.FTZ R45, R45, R16, R25 ;  /* 0x000000102d2d7223 */ /* 0x000fe20000010019 */
[----:B------:R2:W-:Y:S01]  /*2c70*/  STG.E.128 desc[UR6][R122.64], R36 ;  /* 0x000000247a007986 */ /* 0x0005e2000c101d06 */
        /* <DEDUP_REMOVED lines=9> */
[----:B0-----:R-:W-:-:S03]  /*2d10*/  IADD3 R92, PT, PT, R92, R74, RZ ;  /* 0x0000004a5c5c7210 */ /* 0x001fc60007ffe0ff */
[----:B------:R-:W-:-:S04]  /*2d20*/  IMAD.WIDE.U32 R118, R110, 0x10, R42 ;  /* 0x000000106e767825 */ /* 0x000fc800078e002a */
[----:B-1----:R-:W-:Y:S01]  /*2d30*/  FFMA.FTZ R32, R116, R64, R63 ;  /* 0x0000004074207223 */ /* 0x002fe2000001003f */
[----:B------:R-:W-:Y:S01]  /*2d40*/  FFMA.FTZ R33, R99, R62, R61 ;  /* 0x0000003e63217223 */ /* 0x000fe2000001003d */
[----:B------:R-:W-:Y:S01]  /*2d50*/  FFMA.FTZ R34, R100, R60, R59 ;  /* 0x0000003c64227223 */ /* 0x000fe2000001003b */
[----:B------:R-:W-:Y:S01]  /*2d60*/  FFMA.FTZ R35, R102, R58, R57 ;  /* 0x0000003a66237223 */ /* 0x000fe20000010039 */
[----:B--2---:R-:W-:Y:S01]  /*2d70*/  FFMA.FTZ R36, R103, R56, R55 ;  /* 0x0000003867247223 */ /* 0x004fe20000010037 */
[----:B------:R-:W-:Y:S01]  /*2d80*/  FFMA.FTZ R37, R104, R54, R53 ;  /* 0x0000003668257223 */ /* 0x000fe20000010035 */
[----:B------:R-:W-:Y:S01]  /*2d90*/  FFMA.FTZ R38, R105, R8, R0 ;  /* 0x0000000869267223 */ /* 0x000fe20000010000 */
[----:B------:R-:W-:Y:S01]  /*2da0*/  FFMA.FTZ R39, R106, R9, R22 ;  /* 0x000000096a277223 */ /* 0x000fe20000010016 */
[----:B------:R-:W-:Y:S01]  /*2db0*/  FFMA.FTZ R40, R107, R10, R2 ;  /* 0x0000000a6b287223 */ /* 0x000fe20000010002 */
[----:B------:R-:W-:Y:S01]  /*2dc0*/  FFMA.FTZ R41, R108, R12, R23 ;  /* 0x0000000c6c297223 */ /* 0x000fe20000010017 */
[----:B------:R-:W-:Y:S01]  /*2dd0*/  FFMA.FTZ R42, R109, R11, R3 ;  /* 0x0000000b6d2a7223 */ /* 0x000fe20000010003 */
[----:B------:R-:W-:Y:S01]  /*2de0*/  FFMA.FTZ R43, R111, R13, R24 ;  /* 0x0000000d6f2b7223 */ /* 0x000fe20000010018 */
[----:B------:R0:W-:Y:S01]  /*2df0*/  STG.E.128 desc[UR6][R112.64], R32 ;  /* 0x0000002070007986 */ /* 0x0001e2000c101d06 */
[----:B------:R-:W-:-:S03]  /*2e00*/  ISETP.GE.AND P2, PT, R92, R75, PT ;  /* 0x0000004b5c00720c */ /* 0x000fc60003f46270 */
[----:B------:R0:W-:Y:S04]  /*2e10*/  STG.E.128 desc[UR6][R120.64], R36 ;  /* 0x0000002478007986 */ /* 0x0001e8000c101d06 */
[----:B------:R0:W-:Y:S04]  /*2e20*/  STG.E.128 desc[UR6][R94.64], R40 ;  /* 0x000000285e007986 */ /* 0x0001e8000c101d06 */
[----:B------:R0:W-:Y:S04]  /*2e30*/  STG.E.128 desc[UR6][R96.64], R44 ;  /* 0x0000002c60007986 */ /* 0x0001e8000c101d06 */
[----:B------:R0:W-:Y:S01]  /*2e40*/  STG.E.128 desc[UR6][R118.64], R48 ;  /* 0x0000003076007986 */ /* 0x0001e2000c101d06 */
[----:B------:R-:W-:Y:S05]  /*2e50*/  @!P2 BRA `(.L_x_21627) ;  /* 0xffffffdc0024a947 */ /* 0x000fea000383ffff */
[----:B------:R-:W-:Y:S05]  /*2e60*/  EXIT ;  /* 0x000000000000794d */ /* 0x000fea0003800000 */
.L_x_21628:
        /* <DEDUP_REMOVED lines=9> */
.L_x_27589:


//--------------------- .text._ZN10layer_norm13ln_fwd_kernelINS_13Kernel_traitsI6__halfffffjLj8192ELj1ELj1ELj8ELj16ENS_18Kernel_traits_baseILj8192ES2_ffffjLj256EEEEELb0ELb0ELb1ELb0EEEvNS_9FwdParamsE --------------------------
	.section	.text._ZN10layer_norm13ln_fwd_kernelINS_13Kernel_traitsI6__halfffffjLj8192ELj1ELj1ELj8ELj16ENS_18Kernel_traits_baseILj8192ES2_ffffjLj256EEEEELb0ELb0ELb1ELb0EEEvNS_9FwdParamsE,"ax",@progbits
	.align	128
        .global         _ZN10layer_norm13ln_fwd_kernelINS_13Kernel_traitsI6__halfffffjLj8192ELj1ELj1ELj8ELj16ENS_18Kernel_traits_baseILj8192ES2_ffffjLj256EEEEELb0ELb0ELb1ELb0EEEvNS_9FwdParamsE
        .type           _ZN10layer_norm13ln_fwd_kernelINS_13Kernel_traitsI6__halfffffjLj8192ELj1ELj1ELj8ELj16ENS_18Kernel_traits_baseILj8192ES2_ffffjLj256EEEEELb0ELb0ELb1ELb0EEEvNS_9FwdParamsE,@function
        .size           _ZN10layer_norm13ln_fwd_kernelINS_13Kernel_traitsI6__halfffffjLj8192ELj1ELj1ELj8ELj16ENS_18Kernel_traits_baseILj8192ES2_ffffjLj256EEEEELb0ELb0ELb1ELb0EEEvNS_9FwdParamsE,(.L_x_27590 - _ZN10layer_norm13ln_fwd_kernelINS_13Kernel_traitsI6__halfffffjLj8192ELj1ELj1ELj8ELj16ENS_18Kernel_traits_baseILj8192ES2_ffffjLj256EEEEELb0ELb0ELb1ELb0EEEvNS_9FwdParamsE)
        .other          _ZN10layer_norm13ln_fwd_kernelINS_13Kernel_traitsI6__halfffffjLj8192ELj1ELj1ELj8ELj16ENS_18Kernel_traits_baseILj8192ES2_ffffjLj256EEEEELb0ELb0ELb1ELb0EEEvNS_9FwdParamsE,@"STO_CUDA_ENTRY STV_DEFAULT"
_ZN10layer_norm13ln_fwd_kernelINS_13Kernel_traitsI6__halfffffjLj8192ELj1ELj1ELj8ELj16ENS_18Kernel_traits_baseILj8192ES2_ffffjLj256EEEEELb0ELb0ELb1ELb0EEEvNS_9FwdParamsE:
.text._ZN10layer_norm13ln_fwd_kernelINS_13Kernel_traitsI6__halfffffjLj8192ELj1ELj1ELj8ELj16ENS_18Kernel_traits_baseILj8192ES2_ffffjLj256EEEEELb0ELb0ELb1ELb0EEEvNS_9FwdParamsE:
        /* <DEDUP_REMOVED lines=12> */
[----:B------:R-:W-:-:S04]  /*00c0*/  LOP3.LUT R5, R78, 0xe0, RZ, 0xc0, !PT ;  /* 0x000000e04e057812 */ /* 0x000fc800078ec0ff */
[C---:B------:R-:W-:Y:S02]  /*00d0*/  LOP3.LUT R3, R5.reuse, 0xff, R4, 0x36, !PT ;  /* 0x000000ff05037812 */ /* 0x040fe400078e3604 */
[----:B------:R-:W-:Y:S02]  /*00e0*/  LOP3.LUT R7, R5, R4, RZ, 0xfc, !PT ;  /* 0x0000000405077212 */ /* 0x000fe400078efcff */
[----:B------:R-:W-:Y:S01]  /*00f0*/  LEA.HI.SX32 R0, R6, R3, 0x1e ;  /* 0x0000000306007211 */ /* 0x000fe200078ff2ff */
[----:B---34-:R-:W-:Y:S06]  /*0100*/  BRA.U !UP0, `(.L_x_21630) ;  /* 0x0000000508047547 */ /* 0x018fec000b800000 */
        /* <DEDUP_REMOVED lines=65> */
.L_x_21630:
        /* <DEDUP_REMOVED lines=47> */
.L_x_21631:
[----:B------:R-:W-:Y:S05]  /*0810*/  BSYNC.RECONVERGENT B0 ;  /* 0x0000000000007941 */ /* 0x000fea0003800200 */
.L_x_21629:
[----:B------:R-:W0:Y:S02]  /*0820*/  LDCU UR4, c[0x0][0x384] ;  /* 0x00007080ff0477ac */ /* 0x000e240008000800 */
[----:B0-----:R-:W-:-:S06]  /*0830*/  UISETP.GE.AND UP0, UPT, UR6, UR4, UPT ;  /* 0x000000040600728c */ /* 0x001fcc000bf06270 */
[----:B------:R-:W-:-:S13]  /*0840*/  PLOP3.LUT P0, PT, PT, PT, UP0, 0x80, 0x8 ;  /* 0x000000000008781c */ /* 0x000fda0003f0f008 */
[----:B------:R-:W-:Y:S05]  /*0850*/  @P0 EXIT ;  /* 0x000000000000094d */ /* 0x000fea0003800000 */
[----:B-----5:R-:W-:Y:S01]  /*0860*/  MOV R70, R8 ;  /* 0x0000000800467202 */ /* 0x020fe20000000f00 */
[----:B------:R-:W0:Y:S01]  /*0870*/  LDCU UR7, c[0x0][0x40c] ;  /* 0x00008180ff0777ac */ /* 0x000e220008000800 */
[----:B------:R-:W-:Y:S02]  /*0880*/  SHF.R.U64 R71, R8, 0x10, R9 ;  /* 0x0000001008477819 */ /* 0x000fe40000001209 */
[----:B------:R-:W-:Y:S01]  /*0890*/  MOV R68, R10 ;  /* 0x0000000a00447202 */ /* 0x000fe20000000f00 */
[----:B------:R-:W1:Y:S01]  /*08a0*/  LDCU UR22, c[0x0][0x388] ;  /* 0x00007100ff1677ac */ /* 0x000e620008000800 */
[----:B------:R-:W-:Y:S02]  /*08b0*/  MOV R7, R11 ;  /* 0x0000000b00077202 */ /* 0x000fe40000000f00 */
[----:B------:R-:W-:Y:S01]  /*08c0*/  MOV R72, R12 ;  /* 0x0000000c00487202 */ /* 0x000fe20000000f00 */
[----:B------:R-:W2:Y:S01]  /*08d0*/  LDCU.U8 UR18, c[0x0][0x410] ;  /* 0x00008200ff1277ac */ /* 0x000ea20008000000 */
[----:B------:R-:W-:-:S02]  /*08e0*/  MOV R8, R13 ;  /* 0x0000000d00087202 */ /* 0x000fc40000000f00 */
[----:B------:R-:W-:Y:S01]  /*08f0*/  PRMT R68, R68, 0x5410, R7 ;  /* 0x0000541044447816 */ /* 0x000fe20000000007 */
[----:B------:R-:W3:Y:S01]  /*0900*/  LDCU UR19, c[0x0][0x400] ;  /* 0x00008000ff1377ac */ /* 0x000ee20008000800 */
[----:B------:R-:W-:Y:S02]  /*0910*/  PRMT R72, R72, 0x5410, R8 ;  /* 0x0000541048487816 */ /* 0x000fe40000000008 */
[----:B------:R-:W-:Y:S01]  /*0920*/  MOV R7, R2 ;  /* 0x0000000200077202 */ /* 0x000fe20000000f00 */
[----:B------:R-:W4:Y:S01]  /*0930*/  LDCU.64 UR16, c[0x0][0x3a0] ;  /* 0x00007400ff1077ac */ /* 0x000f220008000a00 */
[----:B------:R-:W-:Y:S02]  /*0940*/  MOV R8, R3 ;  /* 0x0000000300087202 */ /* 0x000fe40000000f00 */
[----:B------:R-:W-:Y:S01]  /*0950*/  SHF.R.U64 R85, R46, 0x10, R47 ;  /* 0x000000102e557819 */ /* 0x000fe2000000122f */
[----:B------:R-:W0:Y:S01]  /*0960*/  LDCU.128 UR8, c[0x0][0x3f0] ;  /* 0x00007e00ff0877ac */ /* 0x000e220008000c00 */
[----:B------:R-:W-:-:S02]  /*0970*/  PRMT R84, R7, 0x5410, R8 ;  /* 0x0000541007547816 */ /* 0x000fc40000000008 */
[----:B------:R-:W-:Y:S01]  /*0980*/  SHF.R.U32.HI R7, RZ, 0x10, R47 ;  /* 0x00000010ff077819 */ /* 0x000fe2000001162f */
[----:B------:R-:W0:Y:S01]  /*0990*/  LDCU.64 UR20, c[0x0][0x380] ;  /* 0x00007000ff1477ac */ /* 0x000e220008000a00 */
[----:B------:R-:W-:Y:S02]  /*09a0*/  SHF.R.U64 R87, R50, 0x10, R51 ;  /* 0x0000001032577819 */ /* 0x000fe40000001233 */
[----:B------:R-:W-:Y:S01]  /*09b0*/  PRMT R85, R85, 0x5410, R7 ;  /* 0x0000541055557816 */ /* 0x000fe20000000007 */
[----:B------:R-:W-:Y:S01]  /*09c0*/  UPLOP3.LUT UP0, UPT, UPT, UPT, UPT, 0x40, 0x4 ;  /* 0x000000000004789c */ /* 0x000fe20003f0e870 */
        /* <DEDUP_REMOVED lines=10> */
[----:B------:R-:W-:-:S02]  /*0a70*/  LOP3.LUT R6, R6, 0x7fffff80, RZ, 0xc0, !PT ;  /* 0x7fffff8006067812 */ /* 0x000fc400078ec0ff */
[----:B------:R-:W-:Y:S02]  /*0a80*/  VIMNMX R5, PT, PT, R5, 0x20, PT ;  /* 0x0000002005057848 */ /* 0x000fe40003fe0100 */
[--C-:B------:R-:W-:Y:S02]  /*0a90*/  SHF.R.U64 R86, R48, 0x10, R49.reuse ;  /* 0x0000001030567819 */ /* 0x100fe40000001231 */
[----:B------:R-:W-:Y:S02]  /*0aa0*/  LEA R5, R5, R6, 0x2 ;  /* 0x0000000605057211 */ /* 0x000fe400078e10ff */
[----:B------:R-:W-:Y:S02]  /*0ab0*/  SHF.R.U32.HI R8, RZ, 0x10, R49 ;  /* 0x00000010ff087819 */ /* 0x000fe40000011631 */
[----:B------:R-:W-:Y:S02]  /*0ac0*/  I2FP.F32.U32 R5, R5 ;  /* 0x0000000500057245 */ /* 0x000fe40000201000 */
[----:B------:R-:W-:-:S02]  /*0ad0*/  PRMT R86, R86, 0x5410, R8 ;  /* 0x0000541056567816 */ /* 0x000fc40000000008 */
[----:B------:R0:W0:Y:S01]  /*0ae0*/  MUFU.RCP R59, R5 ;  /* 0x00000005003b7308 */ /* 0x0000220000001000 */
[--C-:B------:R-:W-:Y:S02]  /*0af0*/  SHF.R.U64 R88, R52, 0x10, R53.reuse ;  /* 0x0000001034587819 */ /* 0x100fe40000001235 */
[----:B------:R-:W-:Y:S02]  /*0b00*/  SHF.R.U32.HI R8, RZ, 0x10, R53 ;  /* 0x00000010ff087819 */ /* 0x000fe40000011635 */
[----:B------:R-:W-:Y:S02]  /*0b10*/  VIMNMX R4, PT, PT, RZ, R4, !PT ;  /* 0x00000004ff047248 */ /* 0x000fe40007fe0100 */
[----:B------:R-:W-:Y:S02]  /*0b20*/  SHF.R.U64 R69, R10, 0x10, R11 ;  /* 0x000000100a457819 */ /* 0x000fe4000000120b */
[----:B------:R-:W-:Y:S02]  /*0b30*/  MOV R10, R9 ;  /* 0x00000009000a7202 */ /* 0x000fe40000000f00 */
[----:B------:R-:W-:-:S02]  /*0b40*/  SHF.R.U32.HI R23, RZ, 0x10, R9 ;  /* 0x00000010ff177819 */ /* 0x000fc40000011609 */
[----:B------:R-:W-:Y:S02]  /*0b50*/  MOV R74, R14 ;  /* 0x0000000e004a7202 */ /* 0x000fe40000000f00 */
[----:B------:R-:W-:Y:S02]  /*0b60*/  SHF.R.U64 R75, R14, 0x10, R15 ;  /* 0x000000100e4b7819 */ /* 0x000fe4000000120f */
[----:B------:R-:W-:Y:S02]  /*0b70*/  SHF.R.U32.HI R22, RZ, 0x10, R11 ;  /* 0x00000010ff167819 */ /* 0x000fe4000001160b */
[----:B------:R-:W-:Y:S02]  /*0b80*/  SHF.R.U64 R73, R12, 0x10, R13 ;  /* 0x000000100c497819 */ /* 0x000fe4000000120d */
[----:B------:R-:W-:Y:S02]  /*0b90*/  MOV R9, R15 ;  /* 0x0000000f00097202 */ /* 0x000fe40000000f00 */
[----:B------:R-:W-:-:S02]  /*0ba0*/  SHF.R.U32.HI R14, RZ, 0x10, R15 ;  /* 0x00000010ff0e7819 */ /* 0x000fc4000001160f */
[----:B------:R-:W-:Y:S02]  /*0bb0*/  MOV R76, R16 ;  /* 0x00000010004c7202 */ /* 0x000fe40000000f00 */
[----:B------:R-:W-:Y:S02]  /*0bc0*/  SHF.R.U64 R77, R16, 0x10, R17 ;  /* 0x00000010104d7819 */ /* 0x000fe40000001211 */
[----:B------:R-:W-:Y:S02]  /*0bd0*/  MOV R63, R20 ;  /* 0x00000014003f7202 */ /* 0x000fe40000000f00 */
[----:B------:R-:W-:Y:S02]  /*0be0*/  MOV R62, R21 ;  /* 0x00000015003e7202 */ /* 0x000fe40000000f00 */
[--C-:B------:R-:W-:Y:S01]  /*0bf0*/  SHF.R.U64 R64, R20, 0x10, R21.reuse ;  /* 0x0000001014407819 */ /* 0x100fe20000001215 */
[----:B------:R-:W-:Y:S01]  /*0c00*/  HADD2.F32 R63, -RZ, R63.H0_H0 ;  /* 0x2000003fff3f7230 */ /* 0x000fe20000004100 */
[----:B------:R-:W-:Y:S01]  /*0c10*/  SHF.R.U32.HI R65, RZ, 0x10, R21 ;  /* 0x00000010ff417819 */ /* 0x000fe20000011615 */
[----:B------:R-:W-:Y:S01]  /*0c20*/  HADD2.F32 R62, -RZ, R62.H0_H0 ;  /* 0x2000003eff3e7230 */ /* 0x000fe20000004100 */
[----:B------:R-:W-:Y:S01]  /*0c30*/  PRMT R88, R88, 0x5410, R8 ;  /* 0x0000541058587816 */ /* 0x000fe20000000008 */
[----:B------:R-:W-:Y:S01]  /*0c40*/  HADD2.F32 R64, -RZ, R64.H0_H0 ;  /* 0x20000040ff407230 */ /* 0x000fe20000004100 */
        /* <DEDUP_REMOVED lines=8> */
[----:B------:R-:W-:Y:S01]  /*0cd0*/  SHF.R.U32.HI R15, RZ, 0x10, R17 ;  /* 0x00000010ff0f7819 */ /* 0x000fe20000011611 */
[----:B------:R-:W-:Y:S01]  /*0ce0*/  HADD2.F32 R66, -RZ, R66.H0_H0 ;  /* 0x20000042ff427230 */ /* 0x000fe20000004100 */
[----:B------:R-:W-:-:S02]  /*0cf0*/  MOV R82, R18 ;  /* 0x0000001200527202 */ /* 0x000fc40000000f00 */
[----:B------:R-:W-:Y:S02]  /*0d00*/  MOV R12, R19 ;  /* 0x00000013000c7202 */ /* 0x000fe40000000f00 */
[--C-:B------:R-:W-:Y:S02]  /*0d10*/  SHF.R.U64 R83, R18, 0x10, R19.reuse ;  /* 0x0000001012537819 */ /* 0x100fe40000001213 */
[----:B------:R-:W-:Y:S02]  /*0d20*/  SHF.R.U32.HI R16, RZ, 0x10, R19 ;  /* 0x00000010ff107819 */ /* 0x000fe40000011613 */
[--C-:B------:R-:W-:Y:S02]  /*0d30*/  SHF.R.U64 R90, R56, 0x10, R57.reuse ;  /* 0x00000010385a7819 */ /* 0x100fe40000001239 */
[----:B------:R-:W-:Y:S02]  /*0d40*/  SHF.R.U32.HI R8, RZ, 0x10, R57 ;  /* 0x00000010ff087819 */ /* 0x000fe40000011639 */
[----:B------:R-:W-:-:S02]  /*0d50*/  VIMNMX R7, PT, PT, R4, 0x20, PT ;  /* 0x0000002004077848 */ /* 0x000fc40003fe0100 */
        /* <DEDUP_REMOVED lines=11> */
[----:B01234-:R-:W-:-:S07]  /*0e10*/  LEA R58, R7, R6, 0x2 ;  /* 0x00000006073a7211 */ /* 0x01ffce00078e10ff */
.L_x_21668:
[----:B------:R-:W-:-:S06]  /*0e20*/  UIMAD.WIDE UR4, UR6, 0x4, UR8 ;  /* 0x00000004060478a5 */ /* 0x000fcc000f8e0208 */
[----:B01234-:R-:W-:Y:S02]  /*0e30*/  MOV R40, UR4 ;  /* 0x0000000400287c02 */ /* 0x01ffe40008000f00 */
[----:B------:R-:W-:-:S05]  /*0e40*/  MOV R41, UR5 ;  /* 0x0000000500297c02 */ /* 0x000fca0008000f00 */
[----:B------:R0:W2:Y:S01]  /*0e50*/  LDG.E R40, desc[UR14][R40.64] ;  /* 0x0000000e28287981 */ /* 0x0000a2000c1e1900 */
[----:B------:R-:W-:Y:S01]  /*0e60*/  UIMAD.WIDE UR12, UR6, 0x4, UR10 ;  /* 0x00000004060c78a5 */ /* 0x000fe2000f8e020a */
[C---:B------:R-:W-:Y:S01]  /*0e70*/  ISETP.GE.U32.AND P0, PT, R0.reuse, 0x100, PT ;  /* 0x000001000000780c */ /* 0x040fe20003f06070 */
[----:B------:R-:W-:Y:S01]  /*0e80*/  UIMAD UR4, UR6, UR22, URZ ;  /* 0x00000016060472a4 */ /* 0x000fe2000f8e02ff */
[C---:B------:R-:W-:Y:S02]  /*0e90*/  ISETP.GE.U32.AND P6, PT, R0.reuse, 0x200, PT ;  /* 0x000002000000780c */ /* 0x040fe40003fc6070 */
[----:B------:R-:W-:Y:S01]  /*0ea0*/  ISETP.GE.U32.AND P4, PT, R0, 0x300, PT ;  /* 0x000003000000780c */ /* 0x000fe20003f86070 */
[----:B------:R-:W-:Y:S01]  /*0eb0*/  USHF.R.S32.HI UR5, URZ, 0x1f, UR4 ;  /* 0x0000001fff057899 */ /* 0x000fe20008011404 */
[----:B------:R-:W-:Y:S02]  /*0ec0*/  MOV R80, UR12 ;  /* 0x0000000c00507c02 */ /* 0x000fe40008000f00 */
[----:B------:R-:W-:Y:S01]  /*0ed0*/  MOV R81, UR13 ;  /* 0x0000000d00517c02 */ /* 0x000fe20008000f00 */
[----:B------:R-:W-:Y:S01]  /*0ee0*/  ULEA.HI UR5, UR5, UR4, URZ, 0x2 ;  /* 0x0000000405057291 */ /* 0x000fe2000f8f10ff */
[----:B0-----:R-:W-:-:S02]  /*0ef0*/  P2R R41, PR, RZ, 0x40 ;  /* 0x00000040ff297803 */ /* 0x001fc40000000000 */
[----:B--2---:R-:W-:-:S13]  /*0f00*/  ISETP.GE.AND P5, PT, R40, 0x1, PT ;  /* 0x000000012800780c */ /* 0x004fda0003fa6270 */
[----:B------:R-:W-:-:S05]  /*0f10*/  @P5 IADD3 R42, PT, PT, R40, -0x1, RZ ;  /* 0xffffffff282a5810 */ /* 0x000fca0007ffe0ff */
[----:B------:R-:W-:-:S05]  /*0f20*/  @P5 IMAD R42, R42, UR22, RZ ;  /* 0x000000162a2a5c24 */ /* 0x000fca000f8e02ff */
[----:B------:R-:W-:-:S04]  /*0f30*/  @P5 SHF.R.S32.HI R43, RZ, 0x1f, R42 ;  /* 0x0000001fff2b5819 */ /* 0x000fc8000001142a */
[----:B------:R-:W-:Y:S01]  /*0f40*/  @P5 LEA.HI R79, R43, R42, RZ, 0x2 ;  /* 0x0000002a2b4f5211 */ /* 0x000fe200078f10ff */
[----:B------:R-:W-:Y:S01]  /*0f50*/  HFMA2 R43, -RZ, RZ, 0, 0 ;  /* 0x00000000ff2b7431 */ /* 0x000fe200000001ff */
[----:B------:R0:W5:Y:S01]  /*0f60*/  LDG.E R42, desc[UR14][R80.64] ;  /* 0x0000000e502a7981 */ /* 0x000162000c1e1900 */
[----:B------:R-:W-:Y:S01]  /*0f70*/  P2R R41, PR, RZ, 0x10 ;  /* 0x00000010ff297803 */ /* 0x000fe20000000000 */
[----:B------:R-:W-:Y:S01]  /*0f80*/  BSSY.RECONVERGENT B0, `(.L_x_21632) ;  /* 0x0000020000007945 */ /* 0x000fe20003800200 */
[----:B------:R-:W-:Y:S02]  /*0f90*/  MOV R41, UR5 ;  /* 0x0000000500297c02 */ /* 0x000fe40008000f00 */
[-C--:B------:R-:W-:Y:S02]  /*0fa0*/  @P5 LEA.HI.SX32 R43, R79, R78.reuse, 0x1e ;  /* 0x0000004e4f2b5211 */ /* 0x080fe400078ff2ff */
[----:B------:R-:W-:Y:S01]  /*0fb0*/  LEA.HI.SX32 R41, R41, R78, 0x1e ;  /* 0x0000004e29297211 */ /* 0x000fe200078ff2ff */
[----:B------:R-:W-:Y:S06]  /*0fc0*/  @!P0 BRA `(.L_x_21633) ;  /* 0x00000000006c8947 */ /* 0x000fec0003800000 */
[----:B------:R-:W-:Y:S01]  /*0fd0*/  ISETP.NE.U32.AND P1, PT, RZ, UR16, PT ;  /* 0x00000010ff007c0c */ /* 0x000fe2000bf25070 */
[----:B------:R-:W1:Y:S03]  /*0fe0*/  @P5 LDC.64 R10, c[0x0][0x390] ;  /* 0x0000e400ff0a5b82 */ /* 0x000e660000000a00 */
[----:B------:R-:W-:-:S13]  /*0ff0*/  ISETP.NE.AND.EX P1, PT, RZ, UR17, PT, P1 ;  /* 0x00000011ff007c0c */ /* 0x000fda000bf25310 */
[----:B------:R-:W2:Y:S01]  /*1000*/  @P1 LDC.64 R8, c[0x0][0x3a0] ;  /* 0x0000e800ff081b82 */ /* 0x000ea20000000a00 */
[----:B-1----:R-:W-:-:S05]  /*1010*/  @P5 IMAD.WIDE.U32 R78, R43, 0x10, R10 ;  /* 0x000000102b4e5825 */ /* 0x002fca00078e000a */
[----:B------:R1:W0:Y:S01]  /*1020*/  @P5 LDG.E.128 R4, desc[UR14][R78.64] ;  /* 0x0000000e4e045981 */ /* 0x000222000c1e1d00 */
[C---:B------:R-:W-:Y:S02]  /*1030*/  ISETP.GT.AND P3, PT, R40.reuse, RZ, P1 ;  /* 0x000000ff2800720c */ /* 0x040fe40000f64270 */
[----:B------:R-:W-:Y:S01]  /*1040*/  ISETP.GT.AND P2, PT, R40, RZ, PT ;  /* 0x000000ff2800720c */ /* 0x000fe20003f44270 */
[----:B-1----:R-:W1:Y:S01]  /*1050*/  LDC.64 R78, c[0x0][0x3a8] ;  /* 0x0000ea00ff4e7b82 */ /* 0x002e620000000a00 */
[----:B--2---:R-:W-:-:S06]  /*1060*/  @P1 IMAD.WIDE.U32 R10, R41, 0x10, R8 ;  /* 0x00000010290a1825 */ /* 0x004fcc00078e0008 */
[----:B------:R-:W2:Y:S01]  /*1070*/  @P1 LDG.E.128 R8, desc[UR14][R10.64] ;  /* 0x0000000e0a081981 */ /* 0x000ea2000c1e1d00 */
[----:B------:R-:W-:Y:S01]  /*1080*/  IADD3 R43, PT, PT, R43, 0x100, RZ ;  /* 0x000001002b2b7810 */ /* 0x000fe20007ffe0ff */
[C---:B-1----:R-:W-:Y:S01]  /*1090*/  IMAD.WIDE.U32 R78, R41.reuse, 0x10, R78 ;  /* 0x00000010294e7825 */ /* 0x042fe200078e004e */
[----:B------:R-:W-:-:S03]  /*10a0*/  IADD3 R41, PT, PT, R41, 0x100, RZ ;  /* 0x0000010029297810 */ /* 0x000fc60007ffe0ff */
[C---:B0-----:R-:W-:Y:S01]  /*10b0*/  @!P1 FMUL.FTZ R80, R4.reuse, UR7 ;  /* 0x0000000704509c20 */ /* 0x041fe20008410000 */
[----:B--2---:R-:W-:-:S04]  /*10c0*/  @P3 FFMA.FTZ R8, R4, UR7, R8 ;  /* 0x0000000704083c23 */ /* 0x004fc80008010008 */
[----:B------:R-:W-:Y:S01]  /*10d0*/  @!P1 FSEL R8, R80, RZ, P2 ;  /* 0x000000ff50089208 */ /* 0x000fe20001000000 */
[C---:B------:R-:W-:Y:S01]  /*10e0*/  @!P1 FMUL.FTZ R80, R5.reuse, UR7 ;  /* 0x0000000705509c20 */ /* 0x040fe20008410000 */
[----:B------:R-:W-:Y:S01]  /*10f0*/  @P3 FFMA.FTZ R9, R5, UR7, R9 ;  /* 0x0000000705093c23 */ /* 0x000fe20008010009 */
[----:B------:R-:W-:Y:S01]  /*1100*/  @P3 FFMA.FTZ R10, R6, UR7, R10 ;  /* 0x00000007060a3c23 */ /* 0x000fe2000801000a */
[----:B------:R-:W-:Y:S02]  /*1110*/  @P3 FFMA.FTZ R11, R7, UR7, R11 ;  /* 0x00000007070b3c23 */ /* 0x000fe4000801000b */
[----:B------:R-:W-:Y:S01]  /*1120*/  @!P1 FSEL R9, R80, RZ, P2 ;  /* 0x000000ff50099208 */ /* 0x000fe20001000000 */
[----:B------:R-:W-:-:S05]  /*1130*/  @!P1 FMUL.FTZ R80, R6, UR7 ;  /* 0x0000000706509c20 */ /* 0x000fca0008410000 */
[----:B------:R-:W-:Y:S01]  /*1140*/  @!P1 FSEL R10, R80, RZ, P2 ;  /* 0x000000ff500a9208 */ /* 0x000fe20001000000 */
[----:B------:R-:W-:-:S05]  /*1150*/  @!P1 FMUL.FTZ R80, R7, UR7 ;  /* 0x0000000707509c20 */ /* 0x000fca0008410000 */
[----:B------:R-:W-:-:S05]  /*1160*/  @!P1 FSEL R11, R80, RZ, P2 ;  /* 0x000000ff500b9208 */ /* 0x000fca0001000000 */
[----:B------:R1:W-:Y:S02]  /*1170*/  STG.E.128 desc[UR14][R78.64], R8 ;  /* 0x000000084e007986 */ /* 0x0003e4000c101d0e */
.L_x_21633:
[----:B------:R-:W-:Y:S05]  /*1180*/  BSYNC.RECONVERGENT B0 ;  /* 0x0000000000007941 */ /* 0x000fea0003800200 */
.L_x_21632:
[----:B------:R-:W-:Y:S04]  /*1190*/  BSSY.RECONVERGENT B0, `(.L_x_21634) ;  /* 0x000001d000007945 */ /* 0x000fe80003800200 */
[----:B------:R-:W-:Y:S05]  /*11a0*/  @!P6 BRA `(.L_x_21635) ;  /* 0x00000000006ce947 */ /* 0x000fea0003800000 */
[----:B------:R-:W-:Y:S01]  /*11b0*/  ISETP.NE.U32.AND P1, PT, RZ, UR16, PT ;  /* 0x00000010ff007c0c */ /* 0x000fe2000bf25070 */
[----:B-1----:R-:W1:Y:S03]  /*11c0*/  @P5 LDC.64 R78, c[0x0][0x390] ;  /* 0x0000e400ff4e5b82 */ /* 0x002e660000000a00 */
        /* <DEDUP_REMOVED lines=25> */
.L_x_21635:
[----:B------:R-:W-:Y:S05]  /*1360*/  BSYNC.RECONVERGENT B0 ;  /* 0x0000000000007941 */ /* 0x000fea0003800200 */
.L_x_21634:
[----:B------:R-:W-:Y:S04]  /*1370*/  BSSY.RECONVERGENT B0, `(.L_x_21636) ;  /* 0x000001d000007945 */ /* 0x000fe80003800200 */
[----:B------:R-:W-:Y:S05]  /*1380*/  @!P4 BRA `(.L_x_21637) ;  /* 0x00000000006cc947 */ /* 0x000fea0003800000 */
[----:B------:R-:W-:Y:S01]  /*1390*/  ISETP.NE.U32.AND P1, PT, RZ, UR16, PT ;  /* 0x00000010ff007c0c */ /* 0x000fe2000bf25070 */
[----:B-12---:R-:W1:Y:S03]  /*13a0*/  @P5 LDC.64 R78, c[0x0][0x390] ;  /* 0x0000e400ff4e5b82 */ /* 0x006e660000000a00 */
        /* <DEDUP_REMOVED lines=25> */
.L_x_21637:
[----:B------:R-:W-:Y:S05]  /*1540*/  BSYNC.RECONVERGENT B0 ;  /* 0x0000000000007941 */ /* 0x000fea0003800200 */
.L_x_21636:
[----:B------:R-:W-:Y:S01]  /*1550*/  ISETP.GE.U32.AND P1, PT, R0, 0x400, PT ;  /* 0x000004000000780c */ /* 0x000fe20003f26070 */
[----:B------:R-:W-:Y:S03]  /*1560*/  BSSY.RECONVERGENT B0, `(.L_x_21638) ;  /* 0x000001e000007945 */ /* 0x000fe60003800200 */
[----:B-123--:R-:W-:-:S09]  /*1570*/  P2R R78, PR, RZ, 0x2 ;  /* 0x00000002ff4e7803 */ /* 0x00efd20000000000 */
[----:B------:R-:W-:Y:S05]  /*1580*/  @!P1 BRA `(.L_x_21639) ;  /* 0x00000000006c9947 */ /* 0x000fea0003800000 */
[----:B------:R-:W-:Y:S01]  /*1590*/  ISETP.NE.U32.AND P1, PT, RZ, UR16, PT ;  /* 0x00000010ff007c0c */ /* 0x000fe2000bf25070 */
[----:B------:R-:W1:Y:S03]  /*15a0*/  @P5 LDC.64 R78, c[0x0][0x390] ;  /* 0x0000e400ff4e5b82 */ /* 0x000e660000000a00 */
[----:B------:R-:W-:-:S13]  /*15b0*/  ISETP.NE.AND.EX P1, PT, RZ, UR17, PT, P1 ;  /* 0x00000011ff007c0c */ /* 0x000fda000bf25310 */
[----:B------:R-:W0:Y:S01]  /*15c0*/  @P1 LDC.64 R20, c[0x0][0x3a0] ;  /* 0x0000e800ff141b82 */ /* 0x000e220000000a00 */
[----:B-1----:R-:W-:-:S05]  /*15d0*/  @P5 IMAD.WIDE.U32 R78, R43, 0x10, R78 ;  /* 0x000000102b4e5825 */ /* 0x002fca00078e004e */
[----:B------:R1:W2:Y:S01]  /*15e0*/  @P5 LDG.E.128 R4, desc[UR14][R78.64] ;  /* 0x0000000e4e045981 */ /* 0x0002a2000c1e1d00 */
[----:B------:R-:W-:Y:S01]  /*15f0*/  ISETP.GT.AND P2, PT, R40, RZ, P1 ;  /* 0x000000ff2800720c */ /* 0x000fe20000f44270 */
[----:B-1----:R-:W1:Y:S01]  /*1600*/  LDC.64 R78, c[0x0][0x3a8] ;  /* 0x0000ea00ff4e7b82 */ /* 0x002e620000000a00 */
[----:B0-----:R-:W-:-:S05]  /*1610*/  @P1 IMAD.WIDE.U32 R80, R41, 0x10, R20 ;  /* 0x0000001029501825 */ /* 0x001fca00078e0014 */
[----:B------:R-:W3:Y:S01]  /*1620*/  @P1 LDG.E.128 R20, desc[UR14][R80.64] ;  /* 0x0000000e50141981 */ /* 0x000ee2000c1e1d00 */
[----:B------:R-:W-:Y:S01]  /*1630*/  IADD3 R43, PT, PT, R43, 0x100, RZ ;  /* 0x000001002b2b7810 */ /* 0x000fe20007ffe0ff */
[C---:B-1----:R-:W-:Y:S01]  /*1640*/  IMAD.WIDE.U32 R78, R41.reuse, 0x10, R78 ;  /* 0x00000010294e7825 */ /* 0x042fe200078e004e */
[----:B------:R-:W-:-:S03]  /*1650*/  IADD3 R41, PT, PT, R41, 0x100, RZ ;  /* 0x0000010029297810 */ /* 0x000fc60007ffe0ff */
[C---:B--2---:R-:W-:Y:S01]  /*1660*/  @!P1 FMUL.FTZ R80, R5.reuse, UR7 ;  /* 0x0000000705509c20 */ /* 0x044fe20008410000 */
[C---:B------:R-:W-:Y:S01]  /*1670*/  @!P1 FMUL.FTZ R91, R4.reuse, UR7 ;  /* 0x00000007045b9c20 */ /* 0x040fe20008410000 */
[----:B---3--:R-:W-:Y:S01]  /*1680*/  @P2 FFMA.FTZ R20, R4, UR7, R20 ;  /* 0x0000000704142c23 */ /* 0x008fe20008010014 */
[----:B------:R-:W-:Y:S01]  /*1690*/  @P2 FFMA.FTZ R21, R5, UR7, R21 ;  /* 0x0000000705152c23 */ /* 0x000fe20008010015 */
[----:B------:R-:W-:Y:S01]  /*16a0*/  @P2 FFMA.FTZ R22, R6, UR7, R22 ;  /* 0x0000000706162c23 */ /* 0x000fe20008010016 */
[----:B------:R-:W-:Y:S01]  /*16b0*/  @P2 FFMA.FTZ R23, R7, UR7, R23 ;  /* 0x0000000707172c23 */ /* 0x000fe20008010017 */
[----:B------:R-:W-:-:S04]  /*16c0*/  ISETP.GT.AND P2, PT, R40, RZ, PT ;  /* 0x000000ff2800720c */ /* 0x000fc80003f44270 */
[----:B------:R-:W-:Y:S01]  /*16d0*/  @!P1 FSEL R21, R80, RZ, P2 ;  /* 0x000000ff50159208 */ /* 0x000fe20001000000 */
[----:B------:R-:W-:Y:S01]  /*16e0*/  @!P1 FMUL.FTZ R80, R6, UR7 ;  /* 0x0000000706509c20 */ /* 0x000fe20008410000 */
[----:B------:R-:W-:-:S04]  /*16f0*/  @!P1 FSEL R20, R91, RZ, P2 ;  /* 0x000000ff5b149208 */ /* 0x000fc80001000000 */
[----:B------:R-:W-:Y:S01]  /*1700*/  @!P1 FSEL R22, R80, RZ, P2 ;  /* 0x000000ff50169208 */ /* 0x000fe20001000000 */
[----:B------:R-:W-:-:S05]  /*1710*/  @!P1 FMUL.FTZ R80, R7, UR7 ;  /* 0x0000000707509c20 */ /* 0x000fca0008410000 */
[----:B------:R-:W-:-:S05]  /*1720*/  @!P1 FSEL R23, R80, RZ, P2 ;  /* 0x000000ff50179208 */ /* 0x000fca0001000000 */
[----:B------:R1:W-:Y:S02]  /*1730*/  STG.E.128 desc[UR14][R78.64], R20 ;  /* 0x000000144e007986 */ /* 0x0003e4000c101d0e */
.L_x_21639:
[----:B------:R-:W-:Y:S05]  /*1740*/  BSYNC.RECONVERGENT B0 ;  /* 0x0000000000007941 */ /* 0x000fea0003800200 */
.L_x_21638:
[----:B------:R-:W-:Y:S01]  /*1750*/  ISETP.GE.U32.AND P1, PT, R0, 0x500, PT ;  /* 0x000005000000780c */ /* 0x000fe20003f26070 */
[----:B------:R-:W-:-:S12]  /*1760*/  BSSY.RECONVERGENT B0, `(.L_x_21640) ;  /* 0x000001d000007945 */ /* 0x000fd80003800200 */
[----:B------:R-:W-:Y:S05]  /*1770*/  @!P1 BRA `(.L_x_21641) ;  /* 0x00000000006c9947 */ /* 0x000fea0003800000 */
[----:B------:R-:W-:Y:S01]  /*1780*/  ISETP.NE.U32.AND P2, PT, RZ, UR16, PT ;  /* 0x00000010ff007c0c */ /* 0x000fe2000bf45070 */
[----:B------:R-:W1:Y:S03]  /*1790*/  @P5 LDC.64 R26, c[0x0][0x390] ;  /* 0x0000e400ff1a5b82 */ /* 0x000e660000000a00 */
[----:B------:R-:W-:-:S13]  /*17a0*/  ISETP.NE.AND.EX P2, PT, RZ, UR17, PT, P2 ;  /* 0x00000011ff007c0c */ /* 0x000fda000bf45320 */
[----:B------:R-:W0:Y:S01]  /*17b0*/  @P2 LDC.64 R24, c[0x0][0x3a0] ;  /* 0x0000e800ff182b82 */ /* 0x000e220000000a00 */
[----:B-1----:R-:W-:-:S05]  /*17c0*/  @P5 IMAD.WIDE.U32 R78, R43, 0x10, R26 ;  /* 0x000000102b4e5825 */ /* 0x002fca00078e001a */
[----:B------:R-:W2:Y:S01]  /*17d0*/  @P5 LDG.E.128 R4, desc[UR14][R78.64] ;  /* 0x0000000e4e045981 */ /* 0x000ea2000c1e1d00 */
[----:B0-----:R-:W-:-:S05]  /*17e0*/  @P2 IMAD.WIDE.U32 R80, R41, 0x10, R24 ;  /* 0x0000001029502825 */ /* 0x001fca00078e0018 */
[----:B------:R-:W3:Y:S01]  /*17f0*/  @P2 LDG.E.128 R24, desc[UR14][R80.64] ;  /* 0x0000000e50182981 */ /* 0x000ee2000c1e1d00 */
[----:B------:R-:W-:Y:S02]  /*1800*/  ISETP.GT.AND P3, PT, R40, RZ, P2 ;  /* 0x000000ff2800720c */ /* 0x000fe40001764270 */
[----:B------:R-:W-:Y:S01]  /*1810*/  IADD3 R43, PT, PT, R43, 0x100, RZ ;  /* 0x000001002b2b7810 */ /* 0x000fe20007ffe0ff */
[----:B--2---:R-:W-:Y:S01]  /*1820*/  @!P2 FMUL.FTZ R78, R5, UR7 ;  /* 0x00000007054eac20 */ /* 0x004fe20008410000 */
[----:B------:R-:W-:Y:S01]  /*1830*/  @!P2 FMUL.FTZ R79, R7, UR7 ;  /* 0x00000007074fac20 */ /* 0x000fe20008410000 */
[----:B------:R-:W-:-:S08]  /*1840*/  @!P2 FMUL.FTZ R91, R4, UR7 ;  /* 0x00000007045bac20 */ /* 0x000fd00008410000 */
[----:B---3--:R-:W-:Y:S01]  /*1850*/  @P3 FFMA.FTZ R24, R4, UR7, R24 ;  /* 0x0000000704183c23 */ /* 0x008fe20008010018 */
[----:B------:R-:W-:Y:S01]  /*1860*/  @P3 FFMA.FTZ R25, R5, UR7, R25 ;  /* 0x0000000705193c23 */ /* 0x000fe20008010019 */
[----:B------:R-:W-:Y:S01]  /*1870*/  @P3 FFMA.FTZ R26, R6, UR7, R26 ;  /* 0x00000007061a3c23 */ /* 0x000fe2000801001a */
[----:B------:R-:W-:Y:S01]  /*1880*/  @P3 FFMA.FTZ R27, R7, UR7, R27 ;  /* 0x00000007071b3c23 */ /* 0x000fe2000801001b */
[----:B------:R-:W-:-:S04]  /*1890*/  ISETP.GT.AND P3, PT, R40, RZ, PT ;  /* 0x000000ff2800720c */ /* 0x000fc80003f64270 */
[----:B------:R-:W-:Y:S01]  /*18a0*/  @!P2 FSEL R25, R78, RZ, P3 ;  /* 0x000000ff4e19a208 */ /* 0x000fe20001800000 */
[----:B------:R-:W-:Y:S01]  /*18b0*/  @!P2 FMUL.FTZ R78, R6, UR7 ;  /* 0x00000007064eac20 */ /* 0x000fe20008410000 */
[----:B------:R-:W-:Y:S02]  /*18c0*/  @!P2 FSEL R27, R79, RZ, P3 ;  /* 0x000000ff4f1ba208 */ /* 0x000fe40001800000 */
[----:B------:R-:W-:Y:S02]  /*18d0*/  @!P2 FSEL R24, R91, RZ, P3 ;  /* 0x000000ff5b18a208 */ /* 0x000fe40001800000 */
[----:B------:R-:W-:Y:S02]  /*18e0*/  @!P2 FSEL R26, R78, RZ, P3 ;  /* 0x000000ff4e1aa208 */ /* 0x000fe40001800000 */
[----:B------:R-:W0:Y:S02]  /*18f0*/  LDC.64 R78, c[0x0][0x3a8] ;  /* 0x0000ea00ff4e7b82 */ /* 0x000e240000000a00 */
[C---:B0-----:R-:W-:Y:S01]  /*1900*/  IMAD.WIDE.U32 R78, R41.reuse, 0x10, R78 ;  /* 0x00000010294e7825 */ /* 0x041fe200078e004e */
[----:B------:R-:W-:-:S04]  /*1910*/  IADD3 R41, PT, PT, R41, 0x100, RZ ;  /* 0x0000010029297810 */ /* 0x000fc80007ffe0ff */
[----:B------:R2:W-:Y:S03]  /*1920*/  STG.E.128 desc[UR14][R78.64], R24 ;  /* 0x000000184e007986 */ /* 0x0005e6000c101d0e */
.L_x_21641:
[----:B------:R-:W-:Y:S05]  /*1930*/  BSYNC.RECONVERGENT B0 ;  /* 0x0000000000007941 */ /* 0x000fea0003800200 */
.L_x_21640:
[----:B------:R-:W-:Y:S01]  /*1940*/  ISETP.GE.U32.AND P2, PT, R0, 0x600, PT ;  /* 0x000006000000780c */ /* 0x000fe20003f46070 */
[----:B------:R-:W-:-:S12]  /*1950*/  BSSY.RECONVERGENT B0, `(.L_x_21642) ;  /* 0x000001d000007945 */ /* 0x000fd80003800200 */
[----:B------:R-:W-:Y:S05]  /*1960*/  @!P2 BRA `(.L_x_21643) ;  /* 0x00000000006ca947 */ /* 0x000fea0003800000 */
[----:B------:R-:W-:Y:S01]  /*1970*/  ISETP.NE.U32.AND P3, PT, RZ, UR16, PT ;  /* 0x00000010ff007c0c */ /* 0x000fe2000bf65070 */
[----:B------:R-:W1:Y:S03]  /*1980*/  @P5 LDC.64 R30, c[0x0][0x390] ;  /* 0x0000e400ff1e5b82 */ /* 0x000e660000000a00 */
[----:B------:R-:W-:-:S13]  /*1990*/  ISETP.NE.AND.EX P3, PT, RZ, UR17, PT, P3 ;  /* 0x00000011ff007c0c */ /* 0x000fda000bf65330 */
[----:B------:R-:W0:Y:S01]  /*19a0*/  @P3 LDC.64 R28, c[0x0][0x3a0] ;  /* 0x0000e800ff1c3b82 */ /* 0x000e220000000a00 */
[----:B-12---:R-:W-:-:S05]  /*19b0*/  @P5 IMAD.WIDE.U32 R78, R43, 0x10, R30 ;  /* 0x000000102b4e5825 */ /* 0x006fca00078e001e */
        /* <DEDUP_REMOVED lines=22> */
.L_x_21643:
[----:B------:R-:W-:Y:S05]  /*1b20*/  BSYNC.RECONVERGENT B0 ;  /* 0x0000000000007941 */ /* 0x000fea0003800200 */
.L_x_21642:
[----:B------:R-:W-:Y:S01]  /*1b30*/  ISETP.GE.U32.AND P3, PT, R0, 0x700, PT ;  /* 0x000007000000780c */ /* 0x000fe20003f66070 */
[----:B------:R-:W-:-:S12]  /*1b40*/  BSSY.RECONVERGENT B0, `(.L_x_21644) ;  /* 0x000001d000007945 */ /* 0x000fd80003800200 */
[----:B------:R-:W-:Y:S05]  /*1b50*/  @!P3 BRA `(.L_x_21645) ;  /* 0x00000000006cb947 */ /* 0x000fea0003800000 */
[----:B------:R-:W-:Y:S01]  /*1b60*/  ISETP.NE.U32.AND P4, PT, RZ, UR16, PT ;  /* 0x00000010ff007c0c */ /* 0x000fe2000bf85070 */
[----:B------:R-:W1:Y:S03]  /*1b70*/  @P5 LDC.64 R34, c[0x0][0x390] ;  /* 0x0000e400ff225b82 */ /* 0x000e660000000a00 */
[----:B------:R-:W-:-:S13]  /*1b80*/  ISETP.NE.AND.EX P4, PT, RZ, UR17, PT, P4 ;  /* 0x00000011ff007c0c */ /* 0x000fda000bf85340 */
[----:B------:R-:W0:Y:S01]  /*1b90*/  @P4 LDC.64 R32, c[0x0][0x3a0] ;  /* 0x0000e800ff204b82 */ /* 0x000e220000000a00 */
[----:B-123--:R-:W-:-:S05]  /*1ba0*/  @P5 IMAD.WIDE.U32 R78, R43, 0x10, R34 ;  /* 0x000000102b4e5825 */ /* 0x00efca00078e0022 */
        /* <DEDUP_REMOVED lines=22> */
.L_x_21645:
[----:B------:R-:W-:Y:S05]  /*1d10*/  BSYNC.RECONVERGENT B0 ;  /* 0x0000000000007941 */ /* 0x000fea0003800200 */
.L_x_21644:
[----:B------:R-:W-:Y:S01]  /*1d20*/  ISETP.GE.U32.AND P4, PT, R0, 0x800, PT ;  /* 0x000008000000780c */ /* 0x000fe20003f86070 */
[----:B------:R-:W-:-:S12]  /*1d30*/  BSSY.RECONVERGENT B0, `(.L_x_21646) ;  /* 0x000001b000007945 */ /* 0x000fd80003800200 */
[----:B------:R-:W-:Y:S05]  /*1d40*/  @!P4 BRA `(.L_x_21647) ;  /* 0x000000000064c947 */ /* 0x000fea0003800000 */
[----:B------:R-:W0:Y:S02]  /*1d50*/  @P5 LDC.64 R36, c[0x0][0x390] ;  /* 0x0000e400ff245b82 */ /* 0x000e240000000a00 */
[----:B0-----:R-:W-:-:S05]  /*1d60*/  @P5 IMAD.WIDE.U32 R80, R43, 0x10, R36 ;  /* 0x000000102b505825 */ /* 0x001fca00078e0024 */
[----:B------:R-:W2:Y:S01]  /*1d70*/  @P5 LDG.E.128 R4, desc[UR14][R80.64] ;  /* 0x0000000e50045981 */ /* 0x000ea2000c1e1d00 */
[----:B------:R-:W-:-:S04]  /*1d80*/  ISETP.NE.U32.AND P5, PT, RZ, UR16, PT ;  /* 0x00000010ff007c0c */ /* 0x000fc8000bfa5070 */
[----:B------:R-:W-:-:S13]  /*1d90*/  ISETP.NE.AND.EX P5, PT, RZ, UR17, PT, P5 ;  /* 0x00000011ff007c0c */ /* 0x000fda000bfa5350 */
[----:B------:R-:W1:Y:S02]  /*1da0*/  @P5 LDC.64 R36, c[0x0][0x3a0] ;  /* 0x0000e800ff245b82 */ /* 0x000e640000000a00 */
[----:B-1234-:R-:W-:-:S05]  /*1db0*/  @P5 IMAD.WIDE.U32 R78, R41, 0x10, R36 ;  /* 0x00000010294e5825 */ /* 0x01efca00078e0024 */
[----:B------:R0:W2:Y:S01]  /*1dc0*/  @P5 LDG.E.128 R36, desc[UR14][R78.64] ;  /* 0x0000000e4e245981 */ /* 0x0000a2000c1e1d00 */
[----:B------:R-:W-:Y:S01]  /*1dd0*/  ISETP.GT.AND P6, PT, R40, RZ, P5 ;  /* 0x000000ff2800720c */ /* 0x000fe20002fc4270 */
[----:B0-----:R-:W0:Y:S02]  /*1de0*/  LDC.64 R78, c[0x0][0x3a8] ;  /* 0x0000ea00ff4e7b82 */ /* 0x001e240000000a00 */
[----:B0-----:R-:W-:-:S04]  /*1df0*/  IMAD.WIDE.U32 R78, R41, 0x10, R78 ;  /* 0x00000010294e7825 */ /* 0x001fc800078e004e */
[----:B------:R-:W-:Y:S01]  /*1e00*/  @!P5 FMUL.FTZ R43, R4, UR7 ;  /* 0x00000007042bdc20 */ /* 0x000fe20008410000 */
[----:B------:R-:W-:-:S05]  /*1e10*/  @!P5 FMUL.FTZ R80, R5, UR7 ;  /* 0x000000070550dc20 */ /* 0x000fca0008410000 */
[----:B--2---:R-:W-:Y:S01]  /*1e20*/  @P6 FFMA.FTZ R36, R4, UR7, R36 ;  /* 0x0000000704246c23 */ /* 0x004fe20008010024 */
[----:B------:R-:W-:Y:S01]  /*1e30*/  @P6 FFMA.FTZ R37, R5, UR7, R37 ;  /* 0x0000000705256c23 */ /* 0x000fe20008010025 */
[----:B------:R-:W-:Y:S01]  /*1e40*/  @P6 FFMA.FTZ R38, R6, UR7, R38 ;  /* 0x0000000706266c23 */ /* 0x000fe20008010026 */
[----:B------:R-:W-:Y:S01]  /*1e50*/  @P6 FFMA.FTZ R39, R7, UR7, R39 ;  /* 0x0000000707276c23 */ /* 0x000fe20008010027 */
[----:B------:R-:W-:Y:S01]  /*1e60*/  ISETP.GT.AND P6, PT, R40, RZ, PT ;  /* 0x000000ff2800720c */ /* 0x000fe20003fc4270 */
[----:B------:R-:W-:-:S03]  /*1e70*/  @!P5 FMUL.FTZ R40, R6, UR7 ;  /* 0x000000070628dc20 */ /* 0x000fc60008410000 */
[----:B------:R-:W-:Y:S01]  /*1e80*/  @!P5 FSEL R36, R43, RZ, P6 ;  /* 0x000000ff2b24d208 */ /* 0x000fe20003000000 */
[----:B------:R-:W-:Y:S01]  /*1e90*/  @!P5 FMUL.FTZ R43, R7, UR7 ;  /* 0x00000007072bdc20 */ /* 0x000fe20008410000 */
[----:B------:R-:W-:Y:S02]  /*1ea0*/  @!P5 FSEL R37, R80, RZ, P6 ;  /* 0x000000ff5025d208 */ /* 0x000fe40003000000 */
[----:B------:R-:W-:Y:S02]  /*1eb0*/  @!P5 FSEL R38, R40, RZ, P6 ;  /* 0x000000ff2826d208 */ /* 0x000fe40003000000 */
[----:B------:R-:W-:-:S05]  /*1ec0*/  @!P5 FSEL R39, R43, RZ, P6 ;  /* 0x000000ff2b27d208 */ /* 0x000fca0003000000 */
[----:B------:R0:W-:Y:S02]  /*1ed0*/  STG.E.128 desc[UR14][R78.64], R36 ;  /* 0x000000244e007986 */ /* 0x0001e4000c101d0e */
.L_x_21647:
[----:B------:R-:W-:Y:S05]  /*1ee0*/  BSYNC.RECONVERGENT B0 ;  /* 0x0000000000007941 */ /* 0x000fea0003800200 */
.L_x_21646:
[----:B------:R-:W-:Y:S01]  /*1ef0*/  FADD.FTZ R40, RZ, R8 ;  /* 0x00000008ff287221 */ /* 0x000fe20000010000 */
[C---:B------:R-:W-:Y:S01]  /*1f00*/  ISETP.GT.U32.AND P5, PT, R0.reuse, 0x1ff, PT ;  /* 0x000001ff0000780c */ /* 0x040fe20003fa4070 */
[----:B------:R-:W-:Y:S01]  /*1f10*/  BSSY.RECONVERGENT B0, `(.L_x_21648) ;  /* 0x000008e000007945 */ /* 0x000fe20003800200 */
[C---:B------:R-:W-:Y:S01]  /*1f20*/  ISETP.GT.U32.AND P6, PT, R0.reuse, 0x2ff, PT ;  /* 0x000002ff0000780c */ /* 0x040fe20003fc4070 */
[----:B------:R-:W-:Y:S01]  /*1f30*/  FADD.FTZ R41, R9, R40 ;  /* 0x0000002809297221 */ /* 0x000fe20000010000 */
[----:B01234-:R-:W-:Y:S02]  /*1f40*/  P2R R78, PR, RZ, 0x2 ;  /* 0x00000002ff4e7803 */ /* 0x01ffe40000000000 */
        /* <DEDUP_REMOVED lines=52> */
[----:B------:R-:W-:-:S04]  /*2290*/  FFMA.FTZ R41, R92, R92, R41 ;  /* 0x0000005c5c297223 */ /* 0x000fc80000010029 */
        /* <DEDUP_REMOVED lines=76> */
[----:B0-----:R-:W-:-:S13]  /*2760*/  LOP3.LUT P5, R43, R78, 0x1f, RZ, 0xc0, !PT ;  /* 0x0000001f4e2b7812 */ /* 0x001fda00078ac0ff */
        /* <DEDUP_REMOVED lines=8> */
.L_x_21649:
[----:B------:R-:W-:Y:S05]  /*27f0*/  BSYNC.RECONVERGENT B0 ;  /* 0x0000000000007941 */ /* 0x000fea0003800200 */
.L_x_21648:
[----:B------:R-:W-:Y:S01]  /*2800*/  BAR.SYNC.DEFER_BLOCKING 0x0 ;  /* 0x0000000000007b1d */ /* 0x000fe20000010000 */
[----:B------:R-:W-:Y:S02]  /*2810*/  ISETP.GT.U32.AND P5, PT, R43, 0x7, PT ;  /* 0x000000072b00780c */ /* 0x000fe40003fa4070 */
[----:B0-----:R-:W-:Y:S02]  /*2820*/  CS2R R40, SRZ ;  /* 0x0000000000287805 */ /* 0x001fe4000001ff00 */
[----:B------:R-:W-:Y:S01]  /*2830*/  MOV R79, RZ ;  /* 0x000000ff004f7202 */ /* 0x000fe20000000f00 */
        /* <DEDUP_REMOVED lines=10> */
.L_x_21651:
[----:B------:R-:W-:Y:S05]  /*28e0*/  BSYNC.RECONVERGENT B0 ;  /* 0x0000000000007941 */ /* 0x000fea0003800200 */
.L_x_21650:
[----:B0-----:R-:W0:Y:S01]  /*28f0*/  SHFL.DOWN PT, R43, R40, 0x4, 0x1f ;  /* 0x08801f00282b7f89 */ /* 0x001e2200000e0000 */
[----:B------:R-:W-:Y:S02]  /*2900*/  I2FP.F32.S32 R91, R79 ;  /* 0x0000004f005b7245 */ /* 0x000fe40000201400 */
[----:B------:R-:W-:Y:S01]  /*2910*/  ISETP.NE.AND P6, PT, R78, RZ, PT ;  /* 0x000000ff4e00720c */ /* 0x000fe20003fc5270 */
[----:B------:R-:W1:Y:S01]  /*2920*/  SHFL.DOWN PT, R80, R79, 0x4, 0x1f ;  /* 0x08801f004f507f89 */ /* 0x000e6200000e0000 */
[----:B------:R-:W-:Y:S02]  /*2930*/  ISETP.NE.AND P5, PT, RZ, UR18, PT ;  /* 0x00000012ff007c0c */ /* 0x000fe4000bfa5270 */
[----:B-----5:R-:W-:-:S13]  /*2940*/  R2UR UR4, R42 ;  /* 0x000000002a0472ca */ /* 0x020fda00000e0000 */
[----:B------:R-:W-:Y:S01]  /*2950*/  UISETP.GE.AND UP1, UPT, UR4, 0x1, UPT ;  /* 0x000000010400788c */ /* 0x000fe2000bf26270 */
[----:B0-----:R-:W-:-:S04]  /*2960*/  FADD.FTZ R81, -R43, R40 ;  /* 0x000000282b517221 */ /* 0x001fc80000010100 */
[----:B------:R-:W-:Y:S01]  /*2970*/  FMUL.FTZ R81, R81, R81 ;  /* 0x0000005151517220 */ /* 0x000fe20000410000 */
[----:B-1----:R-:W-:Y:S02]  /*2980*/  I2FP.F32.S32 R92, R80 ;  /* 0x00000050005c7245 */ /* 0x002fe40000201400 */
[----:B------:R-:W-:Y:S01]  /*2990*/  IADD3 R96, PT, PT, R80, R79, RZ ;  /* 0x0000004f50607210 */ /* 0x000fe20007ffe0ff */
[----:B------:R-:W-:-:S04]  /*29a0*/  FMUL.FTZ R81, R81, R91 ;  /* 0x0000005b51517220 */ /* 0x000fc80000410000 */
[-C--:B------:R-:W-:Y:S01]  /*29b0*/  FMUL.FTZ R81, R81, R92.reuse ;  /* 0x0000005c51517220 */ /* 0x080fe20000410000 */
[----:B------:R-:W-:-:S04]  /*29c0*/  FMUL.FTZ R92, R43, R92 ;  /* 0x0000005c2b5c7220 */ /* 0x000fc80000410000 */
[----:B------:R-:W-:Y:S01]  /*29d0*/  FFMA.FTZ R94, R91, R40, R92 ;  /* 0x000000285b5e7223 */ /* 0x000fe2000001005c */
[----:B------:R-:W-:Y:S01]  /*29e0*/  IADD3 R40, PT, PT, R80, R79, RZ ;  /* 0x0000004f50287210 */ /* 0x000fe20007ffe0ff */
[----:B------:R-:W0:Y:S03]  /*29f0*/  SHFL.DOWN PT, R92, R41, 0x4, 0x1f ;  /* 0x08801f00295c7f89 */ /* 0x000e2600000e0000 */
[----:B------:R-:W-:Y:S01]  /*2a00*/  I2FP.F32.S32 R40, R40 ;  /* 0x0000002800287245 */ /* 0x000fe20000201400 */
[----:B------:R-:W1:Y:S03]  /*2a10*/  SHFL.DOWN PT, R79, R96, 0x2, 0x1f ;  /* 0x08401f00604f7f89 */ /* 0x000e6600000e0000 */
[----:B------:R-:W2:Y:S01]  /*2a20*/  MUFU.RCP R43, R40 ;  /* 0x00000028002b7308 */ /* 0x000ea20000001000 */
[----:B0-----:R-:W-:-:S04]  /*2a30*/  FADD.FTZ R92, R92, R41 ;  /* 0x000000295c5c7221 */ /* 0x001fc80000010000 */
[C---:B--2---:R-:W-:Y:S01]  /*2a40*/  FFMA.FTZ R81, R43.reuse, R81, R92 ;  /* 0x000000512b517223 */ /* 0x044fe2000001005c */
[----:B------:R-:W-:Y:S01]  /*2a50*/  FMUL.FTZ R43, R43, R94 ;  /* 0x0000005e2b2b7220 */ /* 0x000fe20000410000 */
[-C--:B-1----:R-:W-:Y:S02]  /*2a60*/  IADD3 R41, PT, PT, R96, R79.reuse, RZ ;  /* 0x0000004f60297210 */ /* 0x082fe40007ffe0ff */
[----:B------:R-:W-:Y:S02]  /*2a70*/  I2FP.F32.S32 R79, R79 ;  /* 0x0000004f004f7245 */ /* 0x000fe40000201400 */
[----:B------:R-:W0:Y:S02]  /*2a80*/  SHFL.DOWN PT, R80, R43, 0x2, 0x1f ;  /* 0x08401f002b507f89 */ /* 0x000e2400000e0000 */
[----:B0-----:R-:W-:-:S04]  /*2a90*/  FADD.FTZ R91, R43, -R80 ;  /* 0x800000502b5b7221 */ /* 0x001fc80000010000 */
[----:B------:R-:W-:-:S04]  /*2aa0*/  FMUL.FTZ R91, R91, R91 ;  /* 0x0000005b5b5b7220 */ /* 0x000fc80000410000 */
        /* <DEDUP_REMOVED lines=8> */
[C---:B0-----:R-:W-:Y:S01]  /*2b30*/  FFMA.FTZ R80, R43.reuse, R91, R80 ;  /* 0x0000005b2b507223 */ /* 0x041fe20000010050 */
[----:B------:R-:W-:Y:S02]  /*2b40*/  FMUL.FTZ R43, R43, R92 ;  /* 0x0000005c2b2b7220 */ /* 0x000fe40000410000 */
[----:B------:R-:W-:Y:S04]  /*2b50*/  SHFL.DOWN PT, R92, R41, 0x1, 0x1f ;  /* 0x08201f00295c7f89 */ /* 0x000fe800000e0000 */
[----:B------:R-:W0:Y:S04]  /*2b60*/  SHFL.DOWN PT, R79, R80, 0x1, 0x1f ;  /* 0x08201f00504f7f89 */ /* 0x000e2800000e0000 */
[----:B------:R-:W1:Y:S01]  /*2b70*/  SHFL.DOWN PT, R94, R43, 0x1, 0x1f ;  /* 0x08201f002b5e7f89 */ /* 0x000e6200000e0000 */
[----:B0-----:R-:W-:Y:S01]  /*2b80*/  FADD.FTZ R96, R80, R79 ;  /* 0x0000004f50607221 */ /* 0x001fe20000010000 */
[----:B------:R-:W-:-:S02]  /*2b90*/  IADD3 R79, PT, PT, R41, R92, RZ ;  /* 0x0000005c294f7210 */ /* 0x000fc40007ffe0ff */
[----:B------:R-:W-:Y:S01]  /*2ba0*/  I2FP.F32.S32 R92, R92 ;  /* 0x0000005c005c7245 */ /* 0x000fe20000201400 */
[----:B-1----:R-:W-:Y:S01]  /*2bb0*/  FADD.FTZ R81, R43, -R94 ;  /* 0x8000005e2b517221 */ /* 0x002fe20000010000 */
[----:B------:R-:W-:-:S03]  /*2bc0*/  I2FP.F32.S32 R79, R79 ;  /* 0x0000004f004f7245 */ /* 0x000fc60000201400 */
[----:B------:R-:W-:Y:S01]  /*2bd0*/  FMUL.FTZ R81, R81, R81 ;  /* 0x0000005151517220 */ /* 0x000fe20000410000 */
[-C--:B------:R-:W-:Y:S02]  /*2be0*/  FMUL.FTZ R41, R94, R92.reuse ;  /* 0x0000005c5e297220 */ /* 0x080fe40000410000 */
[----:B------:R-:W0:Y:S01]  /*2bf0*/  MUFU.RCP R79, R79 ;  /* 0x0000004f004f7308 */ /* 0x000e220000001000 */
[C---:B------:R-:W-:Y:S01]  /*2c00*/  FMUL.FTZ R81, R40.reuse, R81 ;  /* 0x0000005128517220 */ /* 0x040fe20000410000 */
[----:B------:R-:W-:Y:S02]  /*2c10*/  FFMA.FTZ R40, R40, R43, R41 ;  /* 0x0000002b28287223 */ /* 0x000fe40000010029 */
[----:B------:R-:W1:Y:S01]  /*2c20*/  LDC R41, c[0x0][0x448] ;  /* 0x00011200ff297b82 */ /* 0x000e620000000800 */
[----:B------:R-:W-:Y:S01]  /*2c30*/  FMUL.FTZ R81, R81, R92 ;  /* 0x0000005c51517220 */ /* 0x000fe20000410000 */
[----:B0-----:R-:W-:-:S03]  /*2c40*/  FMUL.FTZ R40, R79, R40 ;  /* 0x000000284f287220 */ /* 0x001fc60000410000 */
[----:B------:R-:W-:Y:S01]  /*2c50*/  FFMA.FTZ R96, R79, R81, R96 ;  /* 0x000000514f607223 */ /* 0x000fe20000010060 */
[----:B------:R-:W-:Y:S01]  /*2c60*/  MOV R79, UR6 ;  /* 0x00000006004f7c02 */ /* 0x000fe20008000f00 */
[----:B------:R-:W0:Y:S04]  /*2c70*/  SHFL.IDX PT, R91, R40, RZ, 0x1f ;  /* 0x00001fff285b7589 */ /* 0x000e2800000e0000 */
[----:B------:R-:W1:Y:S01]  /*2c80*/  SHFL.IDX PT, R96, R96, RZ, 0x1f ;  /* 0x00001fff60607589 */ /* 0x000e6200000e0000 */
[----:B0-----:R-:W-:Y:S01]  /*2c90*/  FMUL.FTZ R43, R91, R91 ;  /* 0x0000005b5b2b7220 */ /* 0x001fe20000410000 */
[----:B-1----:R-:W-:-:S04]  /*2ca0*/  FFMA.FTZ R41, R96, UR19, R41 ;  /* 0x0000001360297c23 */ /* 0x002fc80008010029 */
[----:B------:R-:W-:-:S05]  /*2cb0*/  FSEL R80, R43, RZ, P5 ;  /* 0x000000ff2b507208 */ /* 0x000fca0002800000 */
[----:B------:R-:W-:Y:S01]  /*2cc0*/  FADD.FTZ R43, R41, R80 ;  /* 0x00000050292b7221 */ /* 0x000fe20000010000 */
[----:B------:R-:W-:Y:S01]  /*2cd0*/  MOV R41, UR6 ;  /* 0x0000000600297c02 */ /* 0x000fe20008000f00 */
        /* <DEDUP_REMOVED lines=21> */
[----:B------:R-:W-:Y:S01]  /*2e30*/  HADD2.F32 R41, -RZ, R84.H0_H0 ;  /* 0x20000054ff297230 */ /* 0x000fe20000004100 */
[----:B------:R-:W-:Y:S01]  /*2e40*/  SHF.R.U64 R42, R2, 0x10, R3 ;  /* 0x00000010022a7819 */ /* 0x000fe20000001203 */
[----:B------:R-:W-:Y:S02]  /*2e50*/  HADD2.F32 R43, -RZ, R44.H0_H0 ;  /* 0x2000002cff2b7230 */ /* 0x000fe40000004100 */
[----:B------:R-:W-:Y:S01]  /*2e60*/  FMUL.FTZ R40, R40, UR12 ;  /* 0x0000000c28287c20 */ /* 0x000fe20008410000 */
[--C-:B------:R-:W-:Y:S01]  /*2e70*/  SHF.R.U64 R80, R44, 0x10, R45.reuse ;  /* 0x000000102c507819 */ /* 0x100fe2000000122d */
[----:B------:R-:W-:Y:S01]  /*2e80*/  HADD2.F32 R81, -RZ, R45.H0_H0 ;  /* 0x2000002dff517230 */ /* 0x000fe20000004100 */
[----:B------:R-:W-:Y:S01]  /*2e90*/  SHF.R.U32.HI R92, RZ, 0x10, R45 ;  /* 0x00000010ff5c7819 */ /* 0x000fe2000001162d */
[----:B------:R-:W-:Y:S01]  /*2ea0*/  FFMA.FTZ R40, R40, R41, R43 ;  /* 0x0000002928287223 */ /* 0x000fe2000001002b */
[----:B------:R-:W-:Y:S01]  /*2eb0*/  FADD.FTZ R41, R9, -UR4 ;  /* 0x8000000409297e21 */ /* 0x000fe20008010000 */
[----:B------:R-:W-:-:S02]  /*2ec0*/  HADD2.F32 R42, -RZ, R42.H0_H0 ;  /* 0x2000002aff2a7230 */ /* 0x000fc40000004100 */
[----:B------:R-:W-:Y:S02]  /*2ed0*/  HADD2.F32 R80, -RZ, R80.H0_H0 ;  /* 0x20000050ff507230 */ /* 0x000fe40000004100 */
[----:B------:R-:W-:Y:S01]  /*2ee0*/  FMUL.FTZ R41, R41, UR12 ;  /* 0x0000000c29297c20 */ /* 0x000fe20008410000 */
[----:B------:R-:W-:Y:S02]  /*2ef0*/  HADD2.F32 R43, -RZ, R84.H1_H1 ;  /* 0x30000054ff2b7230 */ /* 0x000fe40000004100 */
[----:B------:R-:W-:Y:S02]  /*2f00*/  HADD2.F32 R92, -RZ, R92.H0_H0 ;  /* 0x2000005cff5c7230 */ /* 0x000fe40000004100 */
[----:B------:R-:W-:Y:S01]  /*2f10*/  FFMA.FTZ R41, R41, R42, R80 ;  /* 0x0000002a29297223 */ /* 0x000fe20000010050 */
[----:B------:R-:W-:Y:S01]  /*2f20*/  FADD.FTZ R42, R10, -UR4 ;  /* 0x800000040a2a7e21 */ /* 0x000fe20008010000 */
[----:B------:R-:W-:-:S03]  /*2f30*/  SHF.R.U32.HI R80, RZ, 0x10, R3 ;  /* 0x00000010ff507819 */ /* 0x000fc60000011603 */
[----:B------:R-:W-:Y:S02]  /*2f40*/  FMUL.FTZ R42, R42, UR12 ;  /* 0x0000000c2a2a7c20 */ /* 0x000fe40008410000 */
[----:B------:R-:W-:Y:S02]  /*2f50*/  HADD2.F32 R80, -RZ, R80.H0_H0 ;  /* 0x20000050ff507230 */ /* 0x000fe40000004100 */
[----:B------:R-:W-:Y:S01]  /*2f60*/  FFMA.FTZ R42, R42, R43, R81 ;  /* 0x0000002b2a2a7223 */ /* 0x000fe20000010051 */
[----:B------:R-:W-:-:S04]  /*2f70*/  FADD.FTZ R43, R11, -UR4 ;  /* 0x800000040b2b7e21 */ /* 0x000fc80008010000 */
[----:B------:R-:W-:-:S04]  /*2f80*/  FMUL.FTZ R43, R43, UR12 ;  /* 0x0000000c2b2b7c20 */ /* 0x000fc80008410000 */
[----:B------:R-:W-:Y:S02]  /*2f90*/  FFMA.FTZ R43, R43, R80, R92 ;  /* 0x000000502b2b7223 */ /* 0x000fe4000001005c */
[----:B------:R-:W0:Y:S02]  /*2fa0*/  LDC.64 R80, c[0x0][0x428] ;  /* 0x00010a00ff507b82 */ /* 0x000e240000000a00 */
[C---:B0-----:R-:W-:Y:S01]  /*2fb0*/  IMAD.WIDE.U32 R80, R79.reuse, 0x10, R80 ;  /* 0x000000104f507825 */ /* 0x041fe200078e0050 */
[----:B------:R-:W-:-:S04]  /*2fc0*/  IADD3 R79, PT, PT, R79, 0x100, RZ ;  /* 0x000001004f4f7810 */ /* 0x000fc80007ffe0ff */
[----:B------:R0:W-:Y:S03]  /*2fd0*/  STG.E.128 desc[UR14][R80.64], R40 ;  /* 0x0000002850007986 */ /* 0x0001e6000c101d0e */
.L_x_21654:
[----:B------:R-:W-:Y:S05]  /*2fe0*/  BSYNC.RECONVERGENT B0 ;  /* 0x0000000000007941 */ /* 0x000fea0003800200 */
.L_x_21653:
[----:B------:R-:W-:Y:S01]  /*2ff0*/  ISETP.GE.U32.AND P0, PT, R0, 0x200, PT ;  /* 0x000002000000780c */ /* 0x000fe20003f06070 */
[----:B------:R-:W-:-:S12]  /*3000*/  BSSY.RECONVERGENT B0, `(.L_x_21655) ;  /* 0x000001a000007945 */ /* 0x000fd80003800200 */
[----:B------:R-:W-:Y:S05]  /*3010*/  @!P0 BRA `(.L_x_21656) ;  /* 0x0000000000608947 */ /* 0x000fea0003800000 */
[----:B0-----:R-:W-:Y:S01]  /*3020*/  FADD.FTZ R40, R12, -UR4 ;  /* 0x800000040c287e21 */ /* 0x001fe20008010000 */
[----:B------:R-:W-:Y:S02]  /*3030*/  HADD2.F32 R41, -RZ, R68.H0_H0 ;  /* 0x20000044ff297230 */ /* 0x000fe40000004100 */
[----:B------:R-:W-:Y:S02]  /*3040*/  HADD2.F32 R43, -RZ, R46.H0_H0 ;  /* 0x2000002eff2b7230 */ /* 0x000fe40000004100 */
[----:B------:R-:W-:Y:S01]  /*3050*/  FMUL.FTZ R40, R40, UR12 ;  /* 0x0000000c28287c20 */ /* 0x000fe20008410000 */
[----:B------:R-:W-:Y:S02]  /*3060*/  HADD2.F32 R42, -RZ, R69.H0_H0 ;  /* 0x20000045ff2a7230 */ /* 0x000fe40000004100 */
[----:B------:R-:W-:Y:S02]  /*3070*/  HADD2.F32 R80, -RZ, R85.H0_H0 ;  /* 0x20000055ff507230 */ /* 0x000fe40000004100 */
[----:B------:R-:W-:Y:S01]  /*3080*/  FFMA.FTZ R40, R40, R41, R43 ;  /* 0x0000002928287223 */ /* 0x000fe2000001002b */
[----:B------:R-:W-:Y:S01]  /*3090*/  FADD.FTZ R41, R13, -UR4 ;  /* 0x800000040d297e21 */ /* 0x000fe20008010000 */
[----:B------:R-:W-:-:S02]  /*30a0*/  HADD2.F32 R43, -RZ, R68.H1_H1 ;  /* 0x30000044ff2b7230 */ /* 0x000fc40000004100 */
[----:B------:R-:W-:Y:S02]  /*30b0*/  HADD2.F32 R81, -RZ, R47.H0_H0 ;  /* 0x2000002fff517230 */ /* 0x000fe40000004100 */
[----:B------:R-:W-:Y:S01]  /*30c0*/  FMUL.FTZ R41, R41, UR12 ;  /* 0x0000000c29297c20 */ /* 0x000fe20008410000 */
[----:B------:R-:W-:-:S03]  /*30d0*/  HADD2.F32 R92, -RZ, R85.H1_H1 ;  /* 0x30000055ff5c7230 */ /* 0x000fc60000004100 */
[----:B------:R-:W-:Y:S01]  /*30e0*/  FFMA.FTZ R41, R41, R42, R80 ;  /* 0x0000002a29297223 */ /* 0x000fe20000010050 */
[----:B------:R-:W-:Y:S01]  /*30f0*/  FADD.FTZ R42, R14, -UR4 ;  /* 0x800000040e2a7e21 */ /* 0x000fe20008010000 */
[----:B------:R-:W-:-:S03]  /*3100*/  HADD2.F32 R80, -RZ, R69.H1_H1 ;  /* 0x30000045ff507230 */ /* 0x000fc60000004100 */
[----:B------:R-:W-:-:S04]  /*3110*/  FMUL.FTZ R42, R42, UR12 ;  /* 0x0000000c2a2a7c20 */ /* 0x000fc80008410000 */
        /* <DEDUP_REMOVED lines=8> */
.L_x_21656:
[----:B------:R-:W-:Y:S05]  /*31a0*/  BSYNC.RECONVERGENT B0 ;  /* 0x0000000000007941 */ /* 0x000fea0003800200 */
.L_x_21655:
[----:B------:R-:W-:Y:S01]  /*31b0*/  ISETP.GE.U32.AND P0, PT, R0, 0x300, PT ;  /* 0x000003000000780c */ /* 0x000fe20003f06070 */
[----:B------:R-:W-:-:S12]  /*31c0*/  BSSY.RECONVERGENT B0, `(.L_x_21657) ;  /* 0x000001a000007945 */ /* 0x000fd80003800200 */
[----:B------:R-:W-:Y:S05]  /*31d0*/  @!P0 BRA `(.L_x_21658) ;  /* 0x0000000000608947 */ /* 0x000fea0003800000 */
[----:B01----:R-:W-:Y:S01]  /*31e0*/  FADD.FTZ R40, R16, -UR4 ;  /* 0x8000000410287e21 */ /* 0x003fe20008010000 */
        /* <DEDUP_REMOVED lines=23> */
.L_x_21658:
[----:B------:R-:W-:Y:S05]  /*3360*/  BSYNC.RECONVERGENT B0 ;  /* 0x0000000000007941 */ /* 0x000fea0003800200 */
.L_x_21657:
[----:B------:R-:W-:Y:S01]  /*3370*/  ISETP.GE.U32.AND P0, PT, R0, 0x400, PT ;  /* 0x000004000000780c */ /* 0x000fe20003f06070 */
[----:B------:R-:W-:-:S12]  /*3380*/  BSSY.RECONVERGENT B0, `(.L_x_21659) ;  /* 0x000001a000007945 */ /* 0x000fd80003800200 */
[----:B------:R-:W-:Y:S05]  /*3390*/  @!P0 BRA `(.L_x_21660) ;  /* 0x0000000000608947 */ /* 0x000fea0003800000 */
[----:B012---:R-:W-:Y:S01]  /*33a0*/  FADD.FTZ R40, R20, -UR4 ;  /* 0x8000000414287e21 */ /* 0x007fe20008010000 */
        /* <DEDUP_REMOVED lines=23> */
.L_x_21660:
[----:B------:R-:W-:Y:S05]  /*3520*/  BSYNC.RECONVERGENT B0 ;  /* 0x0000000000007941 */ /* 0x000fea0003800200 */
.L_x_21659:
[----:B------:R-:W-:Y:S04]  /*3530*/  BSSY.RECONVERGENT B0, `(.L_x_21661) ;  /* 0x000001a000007945 */ /* 0x000fe80003800200 */
[----:B------:R-:W-:Y:S05]  /*3540*/  @!P1 BRA `(.L_x_21662) ;  /* 0x0000000000609947 */ /* 0x000fea0003800000 */
[----:B0123--:R-:W-:Y:S01]  /*3550*/  FADD.FTZ R40, R24, -UR4 ;  /* 0x8000000418287e21 */ /* 0x00ffe20008010000 */
        /* <DEDUP_REMOVED lines=23> */
.L_x_21662:
[----:B------:R-:W-:Y:S05]  /*36d0*/  BSYNC.RECONVERGENT B0 ;  /* 0x0000000000007941 */ /* 0x000fea0003800200 */
.L_x_21661:
[----:B------:R-:W-:Y:S04]  /*36e0*/  BSSY.RECONVERGENT B0, `(.L_x_21663) ;  /* 0x000001a000007945 */ /* 0x000fe80003800200 */
[----:B------:R-:W-:Y:S05]  /*36f0*/  @!P2 BRA `(.L_x_21664) ;  /* 0x000000000060a947 */ /* 0x000fea0003800000 */
[----:B01234-:R-:W-:Y:S01]  /*3700*/  FADD.FTZ R40, R28, -UR4 ;  /* 0x800000041c287e21 */ /* 0x01ffe20008010000 */
        /* <DEDUP_REMOVED lines=23> */
.L_x_21664:
[----:B------:R-:W-:Y:S05]  /*3880*/  BSYNC.RECONVERGENT B0 ;  /* 0x0000000000007941 */ /* 0x000fea0003800200 */
.L_x_21663:
        /* <DEDUP_REMOVED lines=26> */
.L_x_21666:
[----:B------:R-:W-:Y:S05]  /*3a30*/  BSYNC.RECONVERGENT B0 ;  /* 0x0000000000007941 */ /* 0x000fea0003800200 */
.L_x_21665:
[----:B------:R-:W-:Y:S04]  /*3a40*/  BSSY.RECONVERGENT B0, `(.L_x_21652) ;  /* 0x0000011000007945 */ /* 0x000fe80003800200 */
[----:B------:R-:W-:Y:S05]  /*3a50*/  @!P4 BRA `(.L_x_21667) ;  /* 0x00000000003cc947 */ /* 0x000fea0003800000 */
[----:B01234-:R-:W0:Y:S01]  /*3a60*/  LDC.64 R80, c[0x0][0x428] ;  /* 0x00010a00ff507b82 */ /* 0x01fe220000000a00 */
[----:B------:R-:W-:Y:S01]  /*3a70*/  FADD.FTZ R40, R36, -UR4 ;  /* 0x8000000424287e21 */ /* 0x000fe20008010000 */
[----:B------:R-:W-:-:S03]  /*3a80*/  FADD.FTZ R43, R38, -UR4 ;  /* 0x80000004262b7e21 */ /* 0x000fc60008010000 */
[----:B------:R-:W-:Y:S01]  /*3a90*/  FMUL.FTZ R41, R40, UR12 ;  /* 0x0000000c28297c20 */ /* 0x000fe20008410000 */
[----:B------:R-:W-:Y:S01]  /*3aa0*/  FADD.FTZ R40, R37, -UR4 ;  /* 0x8000000425287e21 */ /* 0x000fe20008010000 */
[----:B------:R-:W-:-:S03]  /*3ab0*/  FMUL.FTZ R92, R43, UR12 ;  /* 0x0000000c2b5c7c20 */ /* 0x000fc60008410000 */
[----:B------:R-:W-:Y:S01]  /*3ac0*/  FMUL.FTZ R42, R40, UR12 ;  /* 0x0000000c282a7c20 */ /* 0x000fe20008410000 */
[----:B------:R-:W-:-:S03]  /*3ad0*/  FFMA.FTZ R40, R41, R63, R60 ;  /* 0x0000003f29287223 */ /* 0x000fc6000001003c */
[----:B------:R-:W-:Y:S01]  /*3ae0*/  FFMA.FTZ R41, R42, R64, R67 ;  /* 0x000000402a297223 */ /* 0x000fe20000010043 */
[----:B------:R-:W-:Y:S01]  /*3af0*/  FFMA.FTZ R42, R92, R62, R61 ;  /* 0x0000003e5c2a7223 */ /* 0x000fe2000001003d */
[----:B0-----:R-:W-:-:S04]  /*3b00*/  IMAD.WIDE.U32 R80, R79, 0x10, R80 ;  /* 0x000000104f507825 */ /* 0x001fc800078e0050 */
[----:B------:R-:W-:-:S04]  /*3b10*/  FADD.FTZ R79, R39, -UR4 ;  /* 0x80000004274f7e21 */ /* 0x000fc80008010000 */
[----:B------:R-:W-:-:S04]  /*3b20*/  FMUL.FTZ R43, R79, UR12 ;  /* 0x0000000c4f2b7c20 */ /* 0x000fc80008410000 */
[----:B------:R-:W-:-:S05]  /*3b30*/  FFMA.FTZ R43, R43, R65, R66 ;  /* 0x000000412b2b7223 */ /* 0x000fca0000010042 */
[----:B------:R0:W-:Y:S02]  /*3b40*/  STG.E.128 desc[UR14][R80.64], R40 ;  /* 0x0000002850007986 */ /* 0x0001e4000c101d0e */
.L_x_21667:
[----:B------:R-:W-:Y:S05]  /*3b50*/  BSYNC.RECONVERGENT B0 ;  /* 0x0000000000007941 */ /* 0x000fea0003800200 */
.L_x_21652:
[----:B------:R-:W-:Y:S02]  /*3b60*/  UIADD3 UR6, UPT, UPT, UR6, UR20, URZ ;  /* 0x0000001406067290 */ /* 0x000fe4000fffe0ff */
[----:B------:R-:W-:Y:S02]  /*3b70*/  UPLOP3.LUT UP0, UPT, UPT, UPT, UP0, 0x40, 0x4 ;  /* 0x000000000004789c */ /* 0x000fe40003f0e800 */
[----:B------:R-:W-:-:S09]  /*3b80*/  UISETP.GE.AND UP1, UPT, UR6, UR21, UPT ;  /* 0x000000150600728c */ /* 0x000fd2000bf26270 */
[----:B------:R-:W-:Y:S05]  /*3b90*/  BRA.U !UP1, `(.L_x_21668) ;  /* 0xffffffd109a07547 */ /* 0x000fea000b83ffff */
[----:B------:R-:W-:Y:S05]  /*3ba0*/  EXIT ;  /* 0x000000000000794d */ /* 0x000fea0003800000 */
.L_x_21669:
        /* <DEDUP_REMOVED lines=13> */
.L_x_27590:


//--------------------- .text._ZN10layer_norm13ln_fwd_kernelINS_13Kernel_traitsI6__halfffffjLj8192ELj1ELj1ELj8ELj16ENS_18Kernel_traits_baseILj8192ES2_ffffjLj256EEEEELb0ELb0ELb1ELb1EEEvNS_9FwdParamsE --------------------------
	.section	.text._ZN10layer_norm13ln_fwd_kernelINS_13Kernel_traitsI6__halfffffjLj8192ELj1ELj1ELj8ELj16ENS_18Kernel_traits_baseILj8192ES2_ffffjLj256EEEEELb0ELb0ELb1ELb1EEEvNS_9FwdParamsE,"ax",@progbits
	.align	128
        .global         _ZN10layer_norm13ln_fwd_kernelINS_13Kernel_traitsI6__halfffffjLj8192ELj1ELj1ELj8ELj16ENS_18Kernel_traits_baseILj8192ES2_ffffjLj256EEEEELb0ELb0ELb1ELb1EEEvNS_9FwdParamsE
        .type           _ZN10layer_norm13ln_fwd_kernelINS_13Kernel_traitsI6__halfffffjLj8192ELj1ELj1ELj8ELj16ENS_18Kernel_traits_baseILj8192ES2_ffffjLj256EEEEELb0ELb0ELb1ELb1EEEvNS_9FwdParamsE,@function
        .size           _ZN10layer_norm13ln_fwd_kernelINS_13Kernel_traitsI6__halfffffjLj8192ELj1ELj1ELj8ELj16ENS_18Kernel_traits_baseILj8192ES2_ffffjLj256EEEEELb0ELb0ELb1ELb1EEEvNS_9FwdParamsE,(.L_x_27591 - _ZN10layer_norm13ln_fwd_kernelINS_13Kernel_traitsI6__halfffffjLj8192ELj1ELj1ELj8ELj16ENS_18Kernel_traits_baseILj8192ES2_ffffjLj256EEEEELb0ELb0ELb1ELb1EEEvNS_9FwdParamsE)
        .other          _ZN10layer_norm13ln_fwd_kernelINS_13Kernel_traitsI6__halfffffjLj8192ELj1ELj1ELj8ELj16ENS_18Kernel_traits_baseILj8192ES2_ffffjLj256EEEEELb0ELb0ELb1ELb1EEEvNS_9FwdParamsE,@"STO_CUDA_ENTRY STV_DEFAULT"
_ZN10layer_norm13ln_fwd_kernelINS_13Kernel_traitsI6__halfffffjLj8192ELj1ELj1ELj8ELj16ENS_18Kernel_traits_baseILj8192ES2_ffffjLj256EEEEELb0ELb0ELb1ELb1EEEvNS_9FwdParamsE:
.text._ZN10layer_norm13ln_fwd_kernelINS_13Kernel_traitsI6__halfffffjLj8192ELj1ELj1ELj8ELj16ENS_18Kernel_traits_baseILj8192ES2_ffffjLj256EEEEELb0ELb0ELb1ELb1EEEvNS_9FwdParamsE:
        /* <DEDUP_REMOVED lines=30> */
.L_x_21670:
        /* <DEDUP_REMOVED lines=18> */
.L_x_21671:
[----:B------:R-:W1:Y:S02]  /*0300*/  LDCU UR4, c[0x0][0x384] ;  /* 0x00007080ff0477ac */ /* 0x000e640008000800 */
[----:B-1----:R-:W-:-:S06]  /*0310*/  UISETP.GE.AND UP0, UPT, UR7, UR4, UPT ;  /* 0x000000040700728c */ /* 0x002fcc000bf06270 */
[----:B------:R-:W-:-:S13]  /*0320*/  PLOP3.LUT P0, PT, PT, PT, UP0, 0x80, 0x8 ;  /* 0x000000000008781c */ /* 0x000fda0003f0f008 */
[----:B------:R-:W-:Y:S05]  /*0330*/  @P0 EXIT ;  /* 0x000000000000094d */ /* 0x000fea0003800000 */
[----:B-----5:R-:W-:Y:S01]  /*0340*/  MOV R63, R4 ;  /* 0x00000004003f7202 */ /* 0x020fe20000000f00 */
[----:B------:R-:W1:Y:S01]  /*0350*/  LDCU.U8 UR4, c[0x0][0x410] ;  /* 0x00008200ff0477ac */ /* 0x000e620008000000 */
[----:B0-----:R-:W-:Y:S02]  /*0360*/  SHF.R.U64 R20, R4, 0x10, R5 ;  /* 0x0000001004147819 */ /* 0x001fe40000001205 */
[----:B------:R-:W-:Y:S01]  /*0370*/  MOV R66, R12 ;  /* 0x0000000c00427202 */ /* 0x000fe20000000f00 */
[----:B------:R-:W0:Y:S01]  /*0380*/  LDCU UR16, c[0x0][0x388] ;  /* 0x00007100ff1077ac */ /* 0x000e220008000800 */
[----:B------:R-:W-:Y:S02]  /*0390*/  MOV R4, R13 ;  /* 0x0000000d00047202 */ /* 0x000fe40000000f00 */
[----:B------:R-:W-:Y:S01]  /*03a0*/  SHF.R.U64 R79, R48, 0x10, R49 ;  /* 0x00000010304f7819 */ /* 0x000fe20000001231 */
[----:B------:R-:W2:Y:S01]  /*03b0*/  LDCU UR17, c[0x0][0x400] ;  /* 0x00008000ff1177ac */ /* 0x000ea20008000800 */
[----:B------:R-:W-:-:S02]  /*03c0*/  PRMT R66, R66, 0x5410, R4 ;  /* 0x0000541042427816 */ /* 0x000fc40000000004 */
[----:B------:R-:W-:Y:S01]  /*03d0*/  SHF.R.U32.HI R4, RZ, 0x10, R49 ;  /* 0x00000010ff047819 */ /* 0x000fe20000011631 */
[----:B------:R-:W3:Y:S01]  /*03e0*/  LDCU UR6, c[0x0][0x40c] ;  /* 0x00008180ff0677ac */ /* 0x000ee20008000800 */
[----:B------:R-:W-:Y:S02]  /*03f0*/  MOV R62, R5 ;  /* 0x00000005003e7202 */ /* 0x000fe40000000f00 */
[----:B------:R-:W-:Y:S01]  /*0400*/  SHF.R.U32.HI R21, RZ, 0x10, R5 ;  /* 0x00000010ff157819 */ /* 0x000fe20000011605 */
[----:B------:R-:W4:Y:S01]  /*0410*/  LDCU.128 UR8, c[0x0][0x3f0] ;  /* 0x00007e00ff0877ac */ /* 0x000f220008000c00 */
[----:B------:R-:W-:Y:S02]  /*0420*/  PRMT R79, R79, 0x5410, R4 ;  /* 0x000054104f4f7816 */ /* 0x000fe40000000004 */
[----:B------:R-:W-:Y:S01]  /*0430*/  MOV R68, R14 ;  /* 0x0000000e00447202 */ /* 0x000fe20000000f00 */
[----:B------:R-:W0:Y:S01]  /*0440*/  LDCU.64 UR18, c[0x0][0x3a0] ;  /* 0x00007400ff1277ac */ /* 0x000e220008000a00 */
[----:B------:R-:W-:-:S02]  /*0450*/  MOV R5, R15 ;  /* 0x0000000f00057202 */ /* 0x000fc40000000f00 */
[--C-:B------:R-:W-:Y:S01]  /*0460*/  SHF.R.U64 R80, R46, 0x10, R47.reuse ;  /* 0x000000102e507819 */ /* 0x100fe2000000122f */
[----:B------:R-:W0:Y:S01]  /*0470*/  LDCU.64 UR20, c[0x0][0x380] ;  /* 0x00007000ff1477ac */ /* 0x000e220008000a00 */
[----:B------:R-:W-:Y:S02]  /*0480*/  SHF.R.U32.HI R4, RZ, 0x10, R47 ;  /* 0x00000010ff047819 */ /* 0x000fe4000001162f */
[----:B------:R-:W-:Y:S01]  /*0490*/  PRMT R68, R68, 0x5410, R5 ;  /* 0x0000541044447816 */ /* 0x000fe20000000005 */
[----:B------:R-:W-:Y:S01]  /*04a0*/  UPLOP3.LUT UP0, UPT, UPT, UPT, UPT, 0x40, 0x4 ;  /* 0x000000000004789c */ /* 0x000fe20003f0e870 */
[----:B------:R-:W-:Y:S02]  /*04b0*/  PRMT R80, R80, 0x5410, R4 ;  /* 0x0000541050507816 */ /* 0x000fe40000000004 */
[--C-:B------:R-:W-:Y:S02]  /*04c0*/  SHF.R.U64 R81, R44, 0x10, R45.reuse ;  /* 0x000000102c517819 */ /* 0x100fe4000000122d */
[----:B------:R-:W-:-:S02]  /*04d0*/  SHF.R.U32.HI R5, RZ, 0x10, R45 ;  /* 0x00000010ff057819 */ /* 0x000fc4000001162d */
[--C-:B------:R-:W-:Y:S02]  /*04e0*/  SHF.R.U64 R82, R42, 0x10, R43.reuse ;  /* 0x000000102a527819 */ /* 0x100fe4000000122b */
[----:B------:R-:W-:Y:S02]  /*04f0*/  SHF.R.U32.HI R4, RZ, 0x10, R43 ;  /* 0x00000010ff047819 */ /* 0x000fe4000001162b */
[----:B------:R-:W-:Y:S02]  /*0500*/  PRMT R81, R81, 0x5410, R5 ;  /* 0x0000541051517816 */ /* 0x000fe40000000005 */
[----:B------:R-:W-:Y:S02]  /*0510*/  PRMT R82, R82, 0x5410, R4 ;  /* 0x0000541052527816 */ /* 0x000fe40000000004 */
[--C-:B------:R-:W-:Y:S02]  /*0520*/  SHF.R.U64 R83, R40, 0x10, R41.reuse ;  /* 0x0000001028537819 */ /* 0x100fe40000001229 */
[----:B------:R-:W-:-:S02]  /*0530*/  SHF.R.U32.HI R4, RZ, 0x10, R41 ;  /* 0x00000010ff047819 */ /* 0x000fc40000011629 */
[--C-:B------:R-:W-:Y:S02]  /*0540*/  SHF.R.U64 R84, R38, 0x10, R39.reuse ;  /* 0x0000001026547819 */ /* 0x100fe40000001227 */
[----:B------:R-:W-:Y:S02]  /*0550*/  SHF.R.U32.HI R5, RZ, 0x10, R39 ;  /* 0x00000010ff057819 */ /* 0x000fe40000011627 */
[--C-:B------:R-:W-:Y:S02]  /*0560*/  SHF.R.U64 R67, R12, 0x10, R13.reuse ;  /* 0x000000100c437819 */ /* 0x100fe4000000120d */
[----:B------:R-:W-:Y:S02]  /*0570*/  MOV R59, R8 ;  /* 0x00000008003b7202 */ /* 0x000fe40000000f00 */
[----:B------:R-:W-:Y:S02]  /*0580*/  MOV R57, R10 ;  /* 0x0000000a00397202 */ /* 0x000fe40000000f00 */
[----:B------:R-:W-:-:S02]  /*0590*/  SHF.R.U32.HI R12, RZ, 0x10, R13 ;  /* 0x00000010ff0c7819 */ /* 0x000fc4000001160d */
[----:B------:R-:W-:Y:S02]  /*05a0*/  MOV R61, R6 ;  /* 0x00000006003d7202 */ /* 0x000fe40000000f00 */
[----:B------:R-:W-:Y:S02]  /*05b0*/  MOV R60, R7 ;  /* 0x00000007003c7202 */ /* 0x000fe40000000f00 */
[--C-:B------:R-:W-:Y:S02]  /*05c0*/  SHF.R.U64 R22, R6, 0x10, R7.reuse ;  /* 0x0000001006167819 */ /* 0x100fe40000001207 */
[----:B------:R-:W-:Y:S02]  /*05d0*/  SHF.R.U32.HI R23, RZ, 0x10, R7 ;  /* 0x00000010ff177819 */ /* 0x000fe40000011607 */
[----:B------:R-:W-:Y:S02]  /*05e0*/  MOV R58, R9 ;  /* 0x00000009003a7202 */ /* 0x000fe40000000f00 */
[----:B------:R-:W-:-:S02]  /*05f0*/  SHF.R.U64 R8, R8, 0x10, R9 ;  /* 0x0000001008087819 */ /* 0x000fc40000001209 */
[----:B------:R-:W-:Y:S02]  /*0600*/  MOV R56, R11 ;  /* 0x0000000b00387202 */ /* 0x000fe40000000f00 */
[----:B------:R-:W-:Y:S02]  /*0610*/  SHF.R.U64 R10, R10, 0x10, R11 ;  /* 0x000000100a0a7819 */ /* 0x000fe4000000120b */
[--C-:B------:R-:W-:Y:S02]  /*0620*/  SHF.R.U64 R69, R14, 0x10, R15.reuse ;  /* 0x000000100e457819 */ /* 0x100fe4000000120f */
[----:B------:R-:W-:Y:S02]  /*0630*/  SHF.R.U32.HI R13, RZ, 0x10, R15 ;  /* 0x00000010ff0d7819 */ /* 0x000fe4000001160f */
[----:B------:R-:W-:Y:S02]  /*0640*/  PRMT R83, R83, 0x5410, R4 ;  /* 0x0000541053537816 */ /* 0x000fe40000000004 */
[----:B------:R-:W-:-:S02]  /*0650*/  PRMT R84, R84, 0x5410, R5 ;  /* 0x0000541054547816 */ /* 0x000fc40000000005 */
[----:B------:R-:W-:Y:S02]  /*0660*/  SHF.R.U32.HI R9, RZ, 0x10, R9 ;  /* 0x00000010ff097819 */ /* 0x000fe40000011609 */
[----:B------:R-:W-:Y:S02]  /*0670*/  SHF.R.U32.HI R11, RZ, 0x10, R11 ;  /* 0x00000010ff0b7819 */ /* 0x000fe4000001160b */
[----:B------:R-:W-:Y:S02]  /*0680*/  MOV R70, R16 ;  /* 0x0000001000467202 */ /* 0x000fe40000000f00 */
[----:B------:R-:W-:Y:S02]  /*0690*/  MOV R6, R17 ;  /* 0x0000001100067202 */ /* 0x000fe40000000f00 */
[--C-:B------:R-:W-:Y:S02]  /*06a0*/  SHF.R.U64 R71, R16, 0x10, R17.reuse ;  /* 0x0000001010477819 */ /* 0x100fe40000001211 */
[----:B------:R-:W-:-:S02]  /*06b0*/  SHF.R.U32.HI R14, RZ, 0x10, R17 ;  /* 0x00000010ff0e7819 */ /* 0x000fc40000011611 */
[----:B------:R-:W-:Y:S02]  /*06c0*/  MOV R72, R18 ;  /* 0x0000001200487202 */ /* 0x000fe40000000f00 */
[----:B------:R-:W-:Y:S02]  /*06d0*/  MOV R7, R19 ;  /* 0x0000001300077202 */ /* 0x000fe40000000f00 */
[--C-:B------:R-:W-:Y:S02]  /*06e0*/  SHF.R.U64 R78, R18, 0x10, R19.reuse ;  /* 0x00000010124e7819 */ /* 0x100fe40000001213 */
[----:B------:R-:W-:Y:S02]  /*06f0*/  SHF.R.U32.HI R15, RZ, 0x10, R19 ;  /* 0x00000010ff0f7819 */ /* 0x000fe40000011613 */
[--C-:B------:R-:W-:Y:S02]  /*0700*/  SHF.R.U64 R85, R36, 0x10, R37.reuse ;  /* 0x0000001024557819 */ /* 0x100fe40000001225 */
[----:B------:R-:W-:-:S02]  /*0710*/  SHF.R.U32.HI R4, RZ, 0x10, R37 ;  /* 0x00000010ff047819 */ /* 0x000fc40000011625 */
[----:B-1----:R-:W-:Y:S02]  /*0720*/  ISETP.NE.AND P0, PT, RZ, UR4, PT ;  /* 0x00000004ff007c0c */ /* 0x002fe4000bf05270 */
[--C-:B------:R-:W-:Y:S02]  /*0730*/  SHF.R.U64 R86, R2, 0x10, R3.reuse ;  /* 0x0000001002567819 */ /* 0x100fe40000001203 */
[----:B------:R-:W-:Y:S02]  /*0740*/  SHF.R.U32.HI R5, RZ, 0x10, R3 ;  /* 0x00000010ff057819 */ /* 0x000fe40000011603 */
        /* <DEDUP_REMOVED lines=14> */
[----:B------:R-:W-:-:S02]  /*0830*/  P2R R51, PR, RZ, 0x1 ;  /* 0x00000001ff337803 */ /* 0x000fc40000000000 */
[----:B------:R-:W-:Y:S02]  /*0840*/  PRMT R85, R85, 0x5410, R4 ;  /* 0x0000541055557816 */ /* 0x000fe40000000004 */
[----:B0-234-:R-:W-:-:S07]  /*0850*/  PRMT R86, R86, 0x5410, R5 ;  /* 0x0000541056567816 */ /* 0x01dfce0000000005 */
.L_x_21675:
[----:B------:R-:W-:Y:S01]  /*0860*/  UIMAD.WIDE UR4, UR7, 0x4, UR8 ;  /* 0x00000004070478a5 */ /* 0x000fe2000f8e0208 */
[----:B------:R-:W-:Y:S02]  /*0870*/  ISETP.NE.U32.AND P0, PT, RZ, UR18, PT ;  /* 0x00000012ff007c0c */ /* 0x000fe4000bf05070 */
[----:B------:R-:W-:Y:S02]  /*0880*/  PLOP3.LUT P6, PT, PT, PT, PT, 0x8, 0x80 ;  /* 0x000000000080781c */ /* 0x000fe40003fce170 */
[----:B------:R-:W-:Y:S02]  /*0890*/  PLOP3.LUT P5, PT, PT, PT, PT, 0x8, 0x80 ;  /* 0x000000000080781c */ /* 0x000fe40003fae170 */
[----:B------:R-:W-:Y:S02]  /*08a0*/  PLOP3.LUT P4, PT, PT, PT, PT, 0x8, 0x80 ;  /* 0x000000000080781c */ /* 0x000fe40003f8e170 */
[----:B------:R-:W-:Y:S01]  /*08b0*/  PLOP3.LUT P3, PT, PT, PT, PT, 0x8, 0x80 ;  /* 0x000000000080781c */ /* 0x000fe20003f6e170 */
[----:B------:R-:W-:Y:S01]  /*08c0*/  HFMA2 R54, -RZ, RZ, 0, 0 ;  /* 0x00000000ff367431 */ /* 0x000fe200000001ff */
[----:B-1----:R-:W-:Y:S01]  /*08d0*/  MOV R8, UR4 ;  /* 0x0000000400087c02 */ /* 0x002fe20008000f00 */
[----:B0-----:R-:W0:Y:S01]  /*08e0*/  LDC.64 R64, c[0x0][0x3a8] ;  /* 0x0000ea00ff407b82 */ /* 0x001e220000000a00 */
[----:B------:R-:W-:-:S05]  /*08f0*/  MOV R9, UR5 ;  /* 0x0000000500097c02 */ /* 0x000fca0008000f00 */
[----:B------:R-:W2:Y:S01]  /*0900*/  LDG.E R8, desc[UR14][R8.64] ;  /* 0x0000000e08087981 */ /* 0x000ea2000c1e1900 */
[----:B------:R-:W-:Y:S01]  /*0910*/  ISETP.NE.AND.EX P0, PT, RZ, UR19, PT, P0 ;  /* 0x00000013ff007c0c */ /* 0x000fe2000bf05300 */
[----:B------:R-:W-:-:S04]  /*0920*/  UIMAD UR4, UR7, UR16, URZ ;  /* 0x00000010070472a4 */ /* 0x000fc8000f8e02ff */
[----:B------:R-:W-:-:S04]  /*0930*/  USHF.R.S32.HI UR5, URZ, 0x1f, UR4 ;  /* 0x0000001fff057899 */ /* 0x000fc80008011404 */
[----:B------:R-:W-:-:S04]  /*0940*/  ULEA.HI UR5, UR5, UR4, URZ, 0x2 ;  /* 0x0000000405057291 */ /* 0x000fc8000f8f10ff */
[----:B------:R-:W-:Y:S01]  /*0950*/  VOTEU.ANY UP1, P0 ;  /* 0x0000000000ff7886 */ /* 0x000fe20000020100 */
[----:B------:R-:W-:Y:S02]  /*0960*/  PLOP3.LUT P2, PT, PT, PT, UP1, 0x80, 0x8 ;  /* 0x000000000008781c */ /* 0x000fe40003f4f018 */
[----:B------:R-:W-:-:S04]  /*0970*/  MOV R55, UR5 ;  /* 0x0000000500377c02 */ /* 0x000fc80008000f00 */
[----:B------:R-:W-:-:S07]  /*0980*/  LEA.HI.SX32 R55, R55, R0, 0x1e ;  /* 0x0000000037377211 */ /* 0x000fce00078ff2ff */
[----:B------:R-:W1:Y:S02]  /*0990*/  @P2 LDC.64 R14, c[0x0][0x3a0] ;  /* 0x0000e800ff0e2b82 */ /* 0x000e640000000a00 */
[----:B-1----:R-:W-:-:S05]  /*09a0*/  @P2 IMAD.WIDE.U32 R14, R55, 0x10, R14 ;  /* 0x00000010370e2825 */ /* 0x002fca00078e000e */
[----:B------:R1:W3:Y:S01]  /*09b0*/  @P2 LDG.E.128 R16, desc[UR14][R14.64] ;  /* 0x0000000e0e102981 */ /* 0x0002e2000c1e1d00 */
[----:B--2---:R-:W-:-:S04]  /*09c0*/  ISETP.GT.AND P0, PT, R8, RZ, PT ;  /* 0x000000ff0800720c */ /* 0x004fc80003f04270 */
[----:B------:R-:W-:-:S04]  /*09d0*/  @P2 PLOP3.LUT P1, PT, P0, PT, PT, 0x80, 0x8 ;  /* 0x000000000008281c */ /* 0x000fc8000072f070 */
[----:B------:R-:W-:Y:S02]  /*09e0*/  @P2 PLOP3.LUT P6, PT, P1, PT, PT, 0x80, 0x8 ;  /* 0x000000000008281c */ /* 0x000fe40000fcf070 */
[----:B------:R-:W-:Y:S02]  /*09f0*/  @P2 PLOP3.LUT P5, PT, P1, PT, PT, 0x80, 0x8 ;  /* 0x000000000008281c */ /* 0x000fe40000faf070 */
[----:B------:R-:W-:Y:S02]  /*0a00*/  @P2 PLOP3.LUT P4, PT, P1, PT, PT, 0x80, 0x8 ;  /* 0x000000000008281c */ /* 0x000fe40000f8f070 */
[----:B------:R-:W-:Y:S02]  /*0a10*/  @P2 PLOP3.LUT P3, PT, P1, PT, PT, 0x80, 0x8 ;  /* 0x000000000008281c */ /* 0x000fe40000f6f070 */
[----:B------:R-:W-:Y:S02]  /*0a20*/  @!P2 PLOP3.LUT P1, PT, P0, PT, PT, 0x80, 0x8 ;  /* 0x000000000008a81c */ /* 0x000fe4000072f070 */
[----:B------:R-:W-:-:S13]  /*0a30*/  ISETP.GE.AND P0, PT, R8, 0x1, PT ;  /* 0x000000010800780c */ /* 0x000fda0003f06270 */
[----:B------:R-:W2:Y:S01]  /*0a40*/  @P0 LDC.64 R12, c[0x0][0x390] ;  /* 0x0000e400ff0c0b82 */ /* 0x000ea20000000a00 */
[----:B------:R-:W-:-:S05]  /*0a50*/  @P0 IADD3 R8, PT, PT, R8, -0x1, RZ ;  /* 0xffffffff08080810 */ /* 0x000fca0007ffe0ff */
[----:B------:R-:W-:Y:S02]  /*0a60*/  @P0 IMAD R8, R8, UR16, RZ ;  /* 0x0000001008080c24 */ /* 0x000fe4000f8e02ff */
[----:B------:R-:W4:Y:S03]  /*0a70*/  @P0 LDC.64 R10, c[0x0][0x390] ;  /* 0x0000e400ff0a0b82 */ /* 0x000f260000000a00 */
[----:B------:R-:W-:-:S04]  /*0a80*/  @P0 SHF.R.S32.HI R9, RZ, 0x1f, R8 ;  /* 0x0000001fff090819 */ /* 0x000fc80000011408 */
[----:B------:R-:W-:-:S04]  /*0a90*/  @P0 LEA.HI R9, R9, R8, RZ, 0x2 ;  /* 0x0000000809090211 */ /* 0x000fc800078f10ff */
[----:B------:R-:W-:Y:S02]  /*0aa0*/  @P0 LEA.HI.SX32 R54, R9, R0, 0x1e ;  /* 0x0000000009360211 */ /* 0x000fe400078ff2ff */
[----:B------:R-:W0:Y:S03]  /*0ab0*/  @P2 LDC.64 R8, c[0x0][0x3a0] ;  /* 0x0000e800ff082b82 */ /* 0x000e260000000a00 */
[----:B--2---:R-:W-:-:S05]  /*0ac0*/  @P0 IMAD.WIDE.U32 R12, R54, 0x10, R12 ;  /* 0x00000010360c0825 */ /* 0x004fca00078e000c */
[----:B------:R-:W3:Y:S01]  /*0ad0*/  @P0 LDG.E.128 R4, desc[UR14][R12.64] ;  /* 0x0000000e0c040981 */ /* 0x000ee2000c1e1d00 */
[----:B------:R-:W-:Y:S01]  /*0ae0*/  @UP1 UMOV UR4, UR6 ;  /* 0x0000000600041c82 */ /* 0x000fe20008000000 */
[----:B------:R-:W-:Y:S01]  /*0af0*/  UIMAD.WIDE UR12, UR7, 0x4, UR10 ;  /* 0x00000004070c78a5 */ /* 0x000fe2000f8e020a */
[----:B------:R-:W-:Y:S02]  /*0b00*/  @P0 IADD3 R21, PT, PT, R54, 0x100, RZ ;  /* 0x0000010036150810 */ /* 0x000fe40007ffe0ff */
[----:B------:R-:W-:-:S03]  /*0b10*/  IADD3 R23, PT, PT, R55, 0x100, RZ ;  /* 0x0000010037177810 */ /* 0x000fc60007ffe0ff */
[----:B-1----:R-:W-:Y:S01]  /*0b20*/  MOV R14, UR12 ;  /* 0x0000000c000e7c02 */ /* 0x002fe20008000f00 */
[----:B----4-:R-:W-:Y:S01]  /*0b30*/  @P0 IMAD.WIDE.U32 R20, R21, 0x10, R10 ;  /* 0x0000001015140825 */ /* 0x010fe200078e000a */
[----:B------:R-:W-:-:S05]  /*0b40*/  MOV R15, UR13 ;  /* 0x0000000d000f7c02 */ /* 0x000fca0008000f00 */
[----:B------:R1:W5:Y:S01]  /*0b50*/  LDG.E R73, desc[UR14][R14.64] ;  /* 0x0000000e0e497981 */ /* 0x000362000c1e1900 */
[----:B0-----:R-:W-:Y:S01]  /*0b60*/  @P2 IMAD.WIDE.U32 R10, R23, 0x10, R8 ;  /* 0x00000010170a2825 */ /* 0x001fe200078e0008 */
[----:B-1----:R-:W0:Y:S03]  /*0b70*/  @P0 LDC.64 R14, c[0x0][0x390] ;  /* 0x0000e400ff0e0b82 */ /* 0x002e260000000a00 */
[----:B---3--:R-:W-:Y:S01]  /*0b80*/  @P6 FFMA.FTZ R16, R4, UR4, R16 ;  /* 0x0000000404106c23 */ /* 0x008fe20008010010 */
[----:B------:R-:W-:Y:S01]  /*0b90*/  @P5 FFMA.FTZ R17, R5, UR4, R17 ;  /* 0x0000000405115c23 */ /* 0x000fe20008010011 */
[----:B------:R-:W-:Y:S01]  /*0ba0*/  @P4 FFMA.FTZ R18, R6, UR4, R18 ;  /* 0x0000000406124c23 */ /* 0x000fe20008010012 */
[----:B------:R-:W-:Y:S01]  /*0bb0*/  @P3 FFMA.FTZ R19, R7, UR4, R19 ;  /* 0x0000000407133c23 */ /* 0x000fe20008010013 */
[----:B------:R-:W-:Y:S02]  /*0bc0*/  @!UP1 UMOV UR4, UR6 ;  /* 0x0000000600049c82 */ /* 0x000fe40008000000 */
[----:B------:R-:W-:Y:S01]  /*0bd0*/  @!P2 FMUL.FTZ R12, R4, UR4 ;  /* 0x00000004040cac20 */ /* 0x000fe20008410000 */
[----:B------:R-:W-:-:S04]  /*0be0*/  @!P2 FMUL.FTZ R13, R5, UR4 ;  /* 0x00000004050dac20 */ /* 0x000fc80008410000 */
[----:B------:R-:W-:Y:S01]  /*0bf0*/  @!P2 FSEL R16, R12, RZ, P1 ;  /* 0x000000ff0c10a208 */ /* 0x000fe20000800000 */
[----:B------:R-:W-:Y:S01]  /*0c00*/  @!P2 FMUL.FTZ R12, R6, UR4 ;  /* 0x00000004060cac20 */ /* 0x000fe20008410000 */
[----:B------:R-:W-:Y:S01]  /*0c10*/  @!P2 FSEL R17, R13, RZ, P1 ;  /* 0x000000ff0d11a208 */ /* 0x000fe20000800000 */
[----:B------:R-:W-:-:S03]  /*0c20*/  @!P2 FMUL.FTZ R13, R7, UR4 ;  /* 0x00000004070dac20 */ /* 0x000fc60008410000 */
[----:B------:R-:W-:Y:S02]  /*0c30*/  @!P2 FSEL R18, R12, RZ, P1 ;  /* 0x000000ff0c12a208 */ /* 0x000fe40000800000 */
[----:B------:R-:W-:Y:S01]  /*0c40*/  @!P2 FSEL R19, R13, RZ, P1 ;  /* 0x000000ff0d13a208 */ /* 0x000fe20000800000 */
[----:B------:R-:W-:-:S05]  /*0c50*/  IMAD.WIDE.U32 R12, R55, 0x10, R64 ;  /* 0x00000010370c7825 */ /* 0x000fca00078e0040 */
[----:B------:R1:W-:Y:S04]  /*0c60*/  STG.E.128 desc[UR14][R12.64], R16 ;  /* 0x000000100c007986 */ /* 0x0003e8000c101d0e */
[----:B------:R-:W2:Y:S04]  /*0c70*/  @P0 LDG.E.128 R4, desc[UR14][R20.64] ;  /* 0x0000000e14040981 */ /* 0x000ea8000c1e1d00 */
[----:B------:R-:W2:Y:S01]  /*0c80*/  @P2 LDG.E.128 R8, desc[UR14][R10.64] ;  /* 0x0000000e0a082981 */ /* 0x000ea2000c1e1d00 */
[----:B------:R-:W-:Y:S02]  /*0c90*/  PLOP3.LUT P5, PT, PT, PT, PT, 0x8, 0x80 ;  /* 0x000000000080781c */ /* 0x000fe40003fae170 */
[----:B------:R-:W-:-:S02]  /*0ca0*/  @P2 PLOP3.LUT P5, PT, P1, PT, PT, 0x80, 0x8 ;  /* 0x000000000008281c */ /* 0x000fc40000faf070 */
[----:B------:R-:W-:Y:S01]  /*0cb0*/  PLOP3.LUT P4, PT, PT, PT, PT, 0x8, 0x80 ;  /* 0x000000000080781c */ /* 0x000fe20003f8e170 */
[----:B-1----:R-:W1:Y:S01]  /*0cc0*/  @P2 LDC.64 R12, c[0x0][0x3a0] ;  /* 0x0000e800ff0c2b82 */ /* 0x002e620000000a00 */
[----:B------:R-:W-:Y:S02]  /*0cd0*/  @P2 PLOP3.LUT P4, PT, P1, PT, PT, 0x80, 0x8 ;  /* 0x000000000008281c */ /* 0x000fe40000f8f070 */
[----:B------:R-:W-:Y:S02]  /*0ce0*/  PLOP3.LUT P3, PT, PT, PT, PT, 0x8, 0x80 ;  /* 0x000000000080781c */ /* 0x000fe40003f6e170 */
[----:B------:R-:W-:Y:S02]  /*0cf0*/  @P2 PLOP3.LUT P3, PT, P1, PT, PT, 0x80, 0x8 ;  /* 0x000000000008281c */ /* 0x000fe40000f6f070 */
[----:B------:R-:W-:Y:S02]  /*0d00*/  @P0 IADD3 R25, PT, PT, R54, 0x200, RZ ;  /* 0x0000020036190810 */ /* 0x000fe40007ffe0ff */
[----:B------:R-:W-:Y:S01]  /*0d10*/  IADD3 R27, PT, PT, R55, 0x200, RZ ;  /* 0x00000200371b7810 */ /* 0x000fe20007ffe0ff */
[----:B------:R-:W-:-:S04]  /*0d20*/  IMAD.WIDE.U32 R22, R23, 0x10, R64 ;  /* 0x0000001017167825 */ /* 0x000fc800078e0040 */
[----:B0-----:R-:W-:-:S04]  /*0d30*/  @P0 IMAD.WIDE.U32 R24, R25, 0x10, R14 ;  /* 0x0000001019180825 */ /* 0x001fc800078e000e */
[----:B-1----:R-:W-:-:S04]  /*0d40*/  @P2 IMAD.WIDE.U32 R14, R27, 0x10, R12 ;  /* 0x000000101b0e2825 */ /* 0x002fc800078e000c */
[C---:B--2---:R-:W-:Y:S01]  /*0d50*/  @P5 FFMA.FTZ R8, R4.reuse, UR4, R8 ;  /* 0x0000000404085c23 */ /* 0x044fe20008010008 */
[----:B------:R-:W-:Y:S02]  /*0d60*/  PLOP3.LUT P5, PT, PT, PT, PT, 0x8, 0x80 ;  /* 0x000000000080781c */ /* 0x000fe40003fae170 */
[----:B------:R-:W-:Y:S01]  /*0d70*/  @P2 PLOP3.LUT P5, PT, P1, PT, PT, 0x80, 0x8 ;  /* 0x000000000008281c */ /* 0x000fe20000faf070 */
[----:B------:R-:W-:Y:S01]  /*0d80*/  @!P2 FMUL.FTZ R20, R4, UR4 ;  /* 0x000000040414ac20 */ /* 0x000fe20008410000 */
[C---:B------:R-:W-:Y:S01]  /*0d90*/  @!P2 FMUL.FTZ R21, R5.reuse, UR4 ;  /* 0x000000040515ac20 */ /* 0x040fe20008410000 */
[----:B------:R-:W-:-:S03]  /*0da0*/  @P4 FFMA.FTZ R9, R5, UR4, R9 ;  /* 0x0000000405094c23 */ /* 0x000fc60008010009 */
[----:B------:R-:W-:Y:S01]  /*0db0*/  @!P2 FSEL R8, R20, RZ, P1 ;  /* 0x000000ff1408a208 */ /* 0x000fe20000800000 */
[C---:B------:R-:W-:Y:S01]  /*0dc0*/  @!P2 FMUL.FTZ R20, R6.reuse, UR4 ;  /* 0x000000040614ac20 */ /* 0x040fe20008410000 */
[----:B------:R-:W-:Y:S01]  /*0dd0*/  @!P2 FSEL R9, R21, RZ, P1 ;  /* 0x000000ff1509a208 */ /* 0x000fe20000800000 */
[C---:B------:R-:W-:Y:S01]  /*0de0*/  @!P2 FMUL.FTZ R21, R7.reuse, UR4 ;  /* 0x000000040715ac20 */ /* 0x040fe20008410000 */
[----:B------:R-:W-:Y:S02]  /*0df0*/  @P3 FFMA.FTZ R10, R6, UR4, R10 ;  /* 0x00000004060a3c23 */ /* 0x000fe4000801000a */
[----:B------:R-:W-:Y:S01]  /*0e00*/  @!P2 FSEL R10, R20, RZ, P1 ;  /* 0x000000ff140aa208 */ /* 0x000fe20000800000 */
[----:B------:R-:W-:Y:S01]  /*0e10*/  @P5 FFMA.FTZ R11, R7, UR4, R11 ;  /* 0x00000004070b5c23 */ /* 0x000fe2000801000b */
[----:B------:R-:W-:Y:S02]  /*0e20*/  @!P2 FSEL R11, R21, RZ, P1 ;  /* 0x000000ff150ba208 */ /* 0x000fe40000800000 */
[----:B------:R-:W-:Y:S01]  /*0e30*/  PLOP3.LUT P5, PT, PT, PT, PT, 0x8, 0x80 ;  /* 0x000000000080781c */ /* 0x000fe20003fae170 */
[----:B------:R-:W0:Y:S02]  /*0e40*/  @P0 LDC.64 R20, c[0x0][0x390] ;  /* 0x0000e400ff140b82 */ /* 0x000e240000000a00 */
[----:B------:R1:W-:Y:S04]  /*0e50*/  STG.E.128 desc[UR14][R22.64], R8 ;  /* 0x0000000816007986 */ /* 0x0003e8000c101d0e */
[----:B------:R-:W2:Y:S04]  /*0e60*/  @P0 LDG.E.128 R4, desc[UR14][R24.64] ;  /* 0x0000000e18040981 */ /* 0x000ea8000c1e1d00 */
[----:B------:R-:W2:Y:S01]  /*0e70*/  @P2 LDG.E.128 R12, desc[UR14][R14.64] ;  /* 0x0000000e0e0c2981 */ /* 0x000ea2000c1e1d00 */
[----:B------:R-:W-:-:S02]  /*0e80*/  @P2 PLOP3.LUT P5, PT, P1, PT, PT, 0x80, 0x8 ;  /* 0x000000000008281c */ /* 0x000fc40000faf070 */
[----:B------:R-:W-:Y:S02]  /*0e90*/  PLOP3.LUT P4, PT, PT, PT, PT, 0x8, 0x80 ;  /* 0x000000000080781c */ /* 0x000fe40003f8e170 */
[----:B------:R-:W-:Y:S01]  /*0ea0*/  @P2 PLOP3.LUT P4, PT, P1, PT, PT, 0x80, 0x8 ;  /* 0x000000000008281c */ /* 0x000fe20000f8f070 */
[----:B-1----:R-:W1:Y:S01]  /*0eb0*/  @P2 LDC.64 R22, c[0x0][0x3a0] ;  /* 0x0000e800ff162b82 */ /* 0x002e620000000a00 */
[----:B------:R-:W-:Y:S02]  /*0ec0*/  PLOP3.LUT P3, PT, PT, PT, PT, 0x8, 0x80 ;  /* 0x000000000080781c */ /* 0x000fe40003f6e170 */
[----:B------:R-:W-:Y:S02]  /*0ed0*/  @P2 PLOP3.LUT P3, PT, P1, PT, PT, 0x80, 0x8 ;  /* 0x000000000008281c */ /* 0x000fe40000f6f070 */
[----:B------:R-:W-:Y:S02]  /*0ee0*/  IADD3 R31, PT, PT, R55, 0x300, RZ ;  /* 0x00000300371f7810 */ /* 0x000fe40007ffe0ff */
[----:B------:R-:W-:Y:S01]  /*0ef0*/  @P0 IADD3 R29, PT, PT, R54, 0x300, RZ ;  /* 0x00000300361d0810 */ /* 0x000fe20007ffe0ff */
        /* <DEDUP_REMOVED lines=88> */
[----:B------:R-:W-:Y:S02]  /*1480*/  @P0 IADD3 R77, PT, PT, R54, 0x600, RZ ;  /* 0x00000600364d0810 */ /* 0x000fe40007ffe0ff */
[----:B------:R-:W-:-:S03]  /*1490*/  IADD3 R87, PT, PT, R55, 0x600, RZ ;  /* 0x0000060037577810 */ /* 0x000fc60007ffe0ff */
        /* <DEDUP_REMOVED lines=15> */
[----:B------:R-:W-:Y:S01]  /*1590*/  @!P2 FSEL R31, R53, RZ, P1 ;  /* 0x000000ff351fa208 */ /* 0x000fe20000800000 */
[----:B------:R-:W-:Y:S01]  /*15a0*/  IMAD.WIDE.U32 R52, R75, 0x10, R64 ;  /* 0x000000104b347825 */ /* 0x000fe200078e0040 */
[----:B------:R-:W-:Y:S01]  /*15b0*/  PLOP3.LUT P5, PT, PT, PT, PT, 0x8, 0x80 ;  /* 0x000000000080781c */ /* 0x000fe20003fae170 */
[----:B------:R-:W0:Y:S03]  /*15c0*/  @P0 LDC.64 R74, c[0x0][0x390] ;  /* 0x0000e400ff4a0b82 */ /* 0x000e260000000a00 */
[----:B------:R1:W-:Y:S04]  /*15d0*/  STG.E.128 desc[UR14][R52.64], R28 ;  /* 0x0000001c34007986 */ /* 0x0003e8000c101d0e */
[----:B------:R2:W3:Y:S04]  /*15e0*/  @P0 LDG.E.128 R4, desc[UR14][R76.64] ;  /* 0x0000000e4c040981 */ /* 0x0004e8000c1e1d00 */
[----:B------:R-:W4:Y:S01]  /*15f0*/  @P2 LDG.E.128 R32, desc[UR14][R34.64] ;  /* 0x0000000e22202981 */ /* 0x000f22000c1e1d00 */
[----:B------:R-:W-:-:S02]  /*1600*/  @P2 PLOP3.LUT P5, PT, P1, PT, PT, 0x80, 0x8 ;  /* 0x000000000008281c */ /* 0x000fc40000faf070 */
[----:B------:R-:W-:Y:S02]  /*1610*/  PLOP3.LUT P4, PT, PT, PT, PT, 0x8, 0x80 ;  /* 0x000000000080781c */ /* 0x000fe40003f8e170 */
[----:B------:R-:W-:Y:S02]  /*1620*/  @P2 PLOP3.LUT P4, PT, P1, PT, PT, 0x80, 0x8 ;  /* 0x000000000008281c */ /* 0x000fe40000f8f070 */
[----:B--2---:R-:W-:Y:S01]  /*1630*/  @P0 IADD3 R77, PT, PT, R54, 0x700, RZ ;  /* 0x00000700364d0810 */ /* 0x004fe20007ffe0ff */
[----:B-1----:R-:W1:Y:S01]  /*1640*/  @P2 LDC.64 R52, c[0x0][0x3a0] ;  /* 0x0000e800ff342b82 */ /* 0x002e620000000a00 */
[----:B------:R-:W-:Y:S02]  /*1650*/  PLOP3.LUT P3, PT, PT, PT, PT, 0x8, 0x80 ;  /* 0x000000000080781c */ /* 0x000fe40003f6e170 */
[----:B------:R-:W-:Y:S01]  /*1660*/  @P2 PLOP3.LUT P3, PT, P1, PT, PT, 0x80, 0x8 ;  /* 0x000000000008281c */ /* 0x000fe20000f6f070 */
[----:B0-----:R-:W-:Y:S01]  /*1670*/  @P0 IMAD.WIDE.U32 R74, R77, 0x10, R74 ;  /* 0x000000104d4a0825 */ /* 0x001fe200078e004a */
[----:B------:R-:W-:-:S05]  /*1680*/  IADD3 R89, PT, PT, R55, 0x700, RZ ;  /* 0x0000070037597810 */ /* 0x000fca0007ffe0ff */
[----:B-1----:R-:W-:-:S04]  /*1690*/  @P2 IMAD.WIDE.U32 R52, R89, 0x10, R52 ;  /* 0x0000001059342825 */ /* 0x002fc800078e0034 */
[----:B------:R-:W-:Y:S01]  /*16a0*/  FADD.FTZ R88, RZ, R16 ;  /* 0x00000010ff587221 */ /* 0x000fe20000010000 */
[C---:B---3--:R-:W-:Y:S01]  /*16b0*/  @!P2 FMUL.FTZ R54, R4.reuse, UR4 ;  /* 0x000000040436ac20 */ /* 0x048fe20008410000 */
[----:B----4-:R-:W-:Y:S01]  /*16c0*/  @P5 FFMA.FTZ R32, R4, UR4, R32 ;  /* 0x0000000404205c23 */ /* 0x010fe20008010020 */
[----:B------:R-:W-:Y:S02]  /*16d0*/  PLOP3.LUT P5, PT, PT, PT, PT, 0x8, 0x80 ;  /* 0x000000000080781c */ /* 0x000fe40003fae170 */
[----:B------:R-:W-:Y:S02]  /*16e0*/  @P2 PLOP3.LUT P5, PT, P1, PT, PT, 0x80, 0x8 ;  /* 0x000000000008281c */ /* 0x000fe40000faf070 */
[----:B------:R-:W-:Y:S01]  /*16f0*/  @!P2 FSEL R32, R54, RZ, P1 ;  /* 0x000000ff3620a208 */ /* 0x000fe20000800000 */
[C---:B------:R-:W-:Y:S01]  /*1700*/  @!P2 FMUL.FTZ R54, R5.reuse, UR4 ;  /* 0x000000040536ac20 */ /* 0x040fe20008410000 */
[----:B------:R-:W-:Y:S01]  /*1710*/  @P4 FFMA.FTZ R33, R5, UR4, R33 ;  /* 0x0000000405214c23 */ /* 0x000fe20008010021 */
[----:B------:R-:W-:-:S03]  /*1720*/  @!P2 FMUL.FTZ R76, R6, UR4 ;  /* 0x00000004064cac20 */ /* 0x000fc60008410000 */
[----:B------:R-:W-:Y:S01]  /*1730*/  @!P2 FSEL R33, R54, RZ, P1 ;  /* 0x000000ff3621a208 */ /* 0x000fe20000800000 */
[----:B------:R-:W-:Y:S01]  /*1740*/  @!P2 FMUL.FTZ R54, R7, UR4 ;  /* 0x000000040736ac20 */ /* 0x000fe20008410000 */
[----:B------:R-:W-:Y:S01]  /*1750*/  @P3 FFMA.FTZ R34, R6, UR4, R34 ;  /* 0x0000000406223c23 */ /* 0x000fe20008010022 */
[----:B------:R-:W-:Y:S01]  /*1760*/  @!P2 FSEL R34, R76, RZ, P1 ;  /* 0x000000ff4c22a208 */ /* 0x000fe20000800000 */
[----:B------:R-:W-:-:S04]  /*1770*/  IMAD.WIDE.U32 R76, R87, 0x10, R64 ;  /* 0x00000010574c7825 */ /* 0x000fc800078e0040 */
[----:B------:R-:W-:Y:S01]  /*1780*/  @P5 FFMA.FTZ R35, R7, UR4, R35 ;  /* 0x0000000407235c23 */ /* 0x000fe20008010023 */
[----:B------:R-:W-:-:S05]  /*1790*/  @!P2 FSEL R35, R54, RZ, P1 ;  /* 0x000000ff3623a208 */ /* 0x000fca0000800000 */
[----:B------:R0:W-:Y:S04]  /*17a0*/  STG.E.128 desc[UR14][R76.64], R32 ;  /* 0x000000204c007986 */ /* 0x0001e8000c101d0e */
[----:B------:R1:W2:Y:S04]  /*17b0*/  @P0 LDG.E.128 R4, desc[UR14][R74.64] ;  /* 0x0000000e4a040981 */ /* 0x0002a8000c1e1d00 */
[----:B------:R-:W3:Y:S01]  /*17c0*/  @P2 LDG.E.128 R52, desc[UR14][R52.64] ;  /* 0x0000000e34342981 */ /* 0x000ee2000c1e1d00 */
[----:B------:R-:W-:-:S04]  /*17d0*/  FADD.FTZ R87, R88, R17 ;  /* 0x0000001158577221 */ /* 0x000fc80000010000 */
[----:B------:R-:W-:-:S04]  /*17e0*/  FADD.FTZ R88, R87, R18 ;  /* 0x0000001257587221 */ /* 0x000fc80000010000 */
[----:B------:R-:W-:-:S04]  /*17f0*/  FADD.FTZ R87, R88, R19 ;  /* 0x0000001358577221 */ /* 0x000fc80000010000 */
[----:B------:R-:W-:-:S04]  /*1800*/  FADD.FTZ R88, R87, R8 ;  /* 0x0000000857587221 */ /* 0x000fc80000010000 */
[----:B------:R-:W-:-:S04]  /*1810*/  FADD.FTZ R87, R88, R9 ;  /* 0x0000000958577221 */ /* 0x000fc80000010000 */
[----:B------:R-:W-:-:S04]  /*1820*/  FADD.FTZ R88, R87, R10 ;  /* 0x0000000a57587221 */ /* 0x000fc80000010000 */
[----:B------:R-:W-:-:S04]  /*1830*/  FADD.FTZ R87, R88, R11 ;  /* 0x0000000b58577221 */ /* 0x000fc80000010000 */
[----:B0-----:R-:W-:-:S04]  /*1840*/  FADD.FTZ R76, R87, R12 ;  /* 0x0000000c574c7221 */ /* 0x001fc80000010000 */
        /* <DEDUP_REMOVED lines=12> */
[----:B------:R-:W-:-:S03]  /*1910*/  PLOP3.LUT P0, PT, PT, PT, PT, 0x8, 0x80 ;  /* 0x000000000080781c */ /* 0x000fc60003f0e170 */
[----:B------:R-:W-:Y:S01]  /*1920*/  FADD.FTZ R75, R74, R29 ;  /* 0x0000001d4a4b7221 */ /* 0x000fe20000010000 */
[----:B------:R-:W-:-:S03]  /*1930*/  @P2 PLOP3.LUT P0, PT, P1, PT, PT, 0x80, 0x8 ;  /* 0x000000000008281c */ /* 0x000fc60000f0f070 */
[----:B------:R-:W-:Y:S01]  /*1940*/  FADD.FTZ R74, R75, R30 ;  /* 0x0000001e4b4a7221 */ /* 0x000fe20000010000 */
[----:B------:R-:W-:Y:S02]  /*1950*/  PLOP3.LUT P3, PT, PT, PT, PT, 0x8, 0x80 ;  /* 0x000000000080781c */ /* 0x000fe40003f6e170 */
[----:B------:R-:W-:Y:S01]  /*1960*/  @P2 PLOP3.LUT P3, PT, P1, PT, PT, 0x80, 0x8 ;  /* 0x000000000008281c */ /* 0x000fe20000f6f070 */
[----:B------:R-:W-:Y:S01]  /*1970*/  FADD.FTZ R75, R74, R31 ;  /* 0x0000001f4a4b7221 */ /* 0x000fe20000010000 */
[----:B------:R-:W-:-:S03]  /*1980*/  PLOP3.LUT P4, PT, PT, PT, PT, 0x8, 0x80 ;  /* 0x000000000080781c */ /* 0x000fc60003f8e170 */
[----:B------:R-:W-:Y:S01]  /*1990*/  FADD.FTZ R74, R75, R32 ;  /* 0x000000204b4a7221 */ /* 0x000fe20000010000 */
[----:B------:R-:W-:-:S03]  /*19a0*/  @P2 PLOP3.LUT P4, PT, P1, PT, PT, 0x80, 0x8 ;  /* 0x000000000008281c */ /* 0x000fc60000f8f070 */
[----:B------:R-:W-:-:S04]  /*19b0*/  FADD.FTZ R75, R74, R33 ;  /* 0x000000214a4b7221 */ /* 0x000fc80000010000 */
[----:B------:R-:W-:-:S04]  /*19c0*/  FADD.FTZ R74, R75, R34 ;  /* 0x000000224b4a7221 */ /* 0x000fc80000010000 */
[----:B------:R-:W-:Y:S01]  /*19d0*/  FADD.FTZ R75, R74, R35 ;  /* 0x000000234a4b7221 */ /* 0x000fe20000010000 */
[C---:B--2---:R-:W-:Y:S01]  /*19e0*/  @!P2 FMUL.FTZ R76, R4.reuse, UR4 ;  /* 0x00000004044cac20 */ /* 0x044fe20008410000 */
[----:B---3--:R-:W-:-:S04]  /*19f0*/  @P0 FFMA.FTZ R52, R4, UR4, R52 ;  /* 0x0000000404340c23 */ /* 0x008fc80008010034 */
[----:B------:R-:W-:Y:S01]  /*1a00*/  @!P2 FSEL R52, R76, RZ, P1 ;  /* 0x000000ff4c34a208 */ /* 0x000fe20000800000 */
[C---:B------:R-:W-:Y:S01]  /*1a10*/  @!P2 FMUL.FTZ R76, R5.reuse, UR4 ;  /* 0x00000004054cac20 */ /* 0x040fe20008410000 */
[----:B------:R-:W-:Y:S01]  /*1a20*/  PLOP3.LUT P0, PT, PT, PT, PT, 0x8, 0x80 ;  /* 0x000000000080781c */ /* 0x000fe20003f0e170 */
[----:B------:R-:W-:Y:S01]  /*1a30*/  @P3 FFMA.FTZ R53, R5, UR4, R53 ;  /* 0x0000000405353c23 */ /* 0x000fe20008010035 */
[----:B------:R-:W-:Y:S02]  /*1a40*/  @P2 PLOP3.LUT P0, PT, P1, PT, PT, 0x80, 0x8 ;  /* 0x000000000008281c */ /* 0x000fe40000f0f070 */
[----:B------:R-:W-:Y:S01]  /*1a50*/  @!P2 FSEL R53, R76, RZ, P1 ;  /* 0x000000ff4c35a208 */ /* 0x000fe20000800000 */
[C---:B------:R-:W-:Y:S01]  /*1a60*/  @!P2 FMUL.FTZ R76, R6.reuse, UR4 ;  /* 0x00000004064cac20 */ /* 0x040fe20008410000 */
[----:B------:R-:W-:Y:S01]  /*1a70*/  @P4 FFMA.FTZ R54, R6, UR4, R54 ;  /* 0x0000000406364c23 */ /* 0x000fe20008010036 */
[----:B------:R-:W-:-:S03]  /*1a80*/  FADD.FTZ R74, R75, R52 ;  /* 0x000000344b4a7221 */ /* 0x000fc60000010000 */
[----:B------:R-:W-:Y:S01]  /*1a90*/  @!P2 FSEL R54, R76, RZ, P1 ;  /* 0x000000ff4c36a208 */ /* 0x000fe20000800000 */
[----:B------:R-:W-:Y:S01]  /*1aa0*/  @!P2 FMUL.FTZ R76, R7, UR4 ;  /* 0x00000004074cac20 */ /* 0x000fe20008410000 */
[----:B------:R-:W-:-:S03]  /*1ab0*/  FADD.FTZ R75, R74, R53 ;  /* 0x000000354a4b7221 */ /* 0x000fc60000010000 */
[----:B------:R-:W-:Y:S01]  /*1ac0*/  @P0 FFMA.FTZ R55, R7, UR4, R55 ;  /* 0x0000000407370c23 */ /* 0x000fe20008010037 */
[----:B------:R-:W-:Y:S01]  /*1ad0*/  @!P2 FSEL R55, R76, RZ, P1 ;  /* 0x000000ff4c37a208 */ /* 0x000fe20000800000 */
        /* <DEDUP_REMOVED lines=81> */
[----:B------:R-:W0:Y:S01]  /*1ff0*/  SHFL.BFLY PT, R77, R88, 0x4, 0x1f ;  /* 0x0c801f00584d7f89 */ /* 0x000e2200000e0000 */
[----:B------:R-:W-:Y:S01]  /*2000*/  ISETP.GT.U32.AND P1, PT, R50, 0x7, PT ;  /* 0x000000073200780c */ /* 0x000fe20003f24070 */
[----:B0-----:R-:W-:-:S05]  /*2010*/  FADD.FTZ R90, R88, R77 ;  /* 0x0000004d585a7221 */ /* 0x001fca0000010000 */
[----:B------:R-:W0:Y:S07]  /*2020*/  SHFL.BFLY PT, R77, R90, 0x8, 0x1f ;  /* 0x0d001f005a4d7f89 */ /* 0x000e2e00000e0000 */
[----:B------:R-:W1:Y:S01]  /*2030*/  @!P1 S2R R92, SR_CgaCtaId ;  /* 0x00000000005c9919 */ /* 0x000e620000008800 */
[----:B------:R-:W-:Y:S02]  /*2040*/  PLOP3.LUT P0, PT, PT, PT, UP0, 0x80, 0x8 ;  /* 0x000000000008781c */ /* 0x000fe40003f0f008 */
[----:B------:R-:W-:-:S02]  /*2050*/  PLOP3.LUT P2, PT, PT, PT, PT, 0x8, 0x80 ;  /* 0x000000000080781c */ /* 0x000fc40003f4e170 */
[----:B------:R-:W-:Y:S01]  /*2060*/  @!P1 PLOP3.LUT P2, PT, P0, PT, PT, 0x80, 0x8 ;  /* 0x000000000008981c */ /* 0x000fe2000074f070 */
[----:B0-----:R-:W-:Y:S01]  /*2070*/  FADD.FTZ R91, R90, R77 ;  /* 0x0000004d5a5b7221 */ /* 0x001fe20000010000 */
[----:B------:R-:W-:-:S04]  /*2080*/  IMAD.WIDE.U32 R76, R89, 0x10, R64 ;  /* 0x00000010594c7825 */ /* 0x000fc800078e0040 */
[----:B------:R-:W0:Y:S04]  /*2090*/  SHFL.BFLY PT, R64, R91, 0x10, 0x1f ;  /* 0x0e001f005b407f89 */ /* 0x000e2800000e0000 */
[----:B------:R2:W-:Y:S01]  /*20a0*/  STG.E.128 desc[UR14][R76.64], R52 ;  /* 0x000000344c007986 */ /* 0x0005e2000c101d0e */
[----:B------:R-:W-:Y:S02]  /*20b0*/  ISETP.NE.AND P0, PT, R50, RZ, PT ;  /* 0x000000ff3200720c */ /* 0x000fe40003f05270 */
[----:B------:R-:W-:-:S04]  /*20c0*/  @!P1 MOV R65, 0x400 ;  /* 0x0000040000419802 */ /* 0x000fc80000000f00 */
[----:B-1----:R-:W-:Y:S01]  /*20d0*/  @!P1 LEA R87, R92, R65, 0x18 ;  /* 0x000000415c579211 */ /* 0x002fe200078ec0ff */
[----:B------:R-:W-:Y:S03]  /*20e0*/  BSSY.RECONVERGENT B0, `(.L_x_21672) ;  /* 0x000000d000007945 */ /* 0x000fe60003800200 */
[----:B------:R-:W-:-:S04]  /*20f0*/  @P2 IADD3 R87, PT, PT, R87, 0x40, RZ ;  /* 0x0000004057572810 */ /* 0x000fc80007ffe0ff */
[----:B------:R-:W-:Y:S01]  /*2100*/  @!P1 LEA R87, R50, R87, 0x3 ;  /* 0x0000005732579211 */ /* 0x000fe200078e18ff */
[----:B0-----:R-:W-:Y:S01]  /*2110*/  FADD.FTZ R75, R91, R64 ;  /* 0x000000405b4b7221 */ /* 0x001fe20000010000 */
[----:B------:R-:W-:Y:S01]  /*2120*/  CS2R R64, SRZ ;  /* 0x0000000000407805 */ /* 0x000fe2000001ff00 */
[----:B--2---:R-:W-:Y:S06]  /*2130*/  @P0 BRA `(.L_x_21673) ;  /* 0x00000000001c0947 */ /* 0x004fec0003800000 */
[----:B------:R-:W0:Y:S01]  /*2140*/  S2UR UR5, SR_CgaCtaId ;  /* 0x00000000000579c3 */ /* 0x000e220000008800 */
[----:B------:R-:W-:Y:S01]  /*2150*/  UMOV UR4, 0x400 ;  /* 0x0000040000047882 */ /* 0x000fe20000000000 */
[----:B------:R-:W-:-:S04]  /*2160*/  SHF.R.U32.HI R76, RZ, 0x2, R0 ;  /* 0x00000002ff4c7819 */ /* 0x000fc80000011600 */
[----:B------:R-:W-:Y:S01]  /*2170*/  LOP3.LUT R76, R76, 0x38, RZ, 0xc0, !PT ;  /* 0x000000384c4c7812 */ /* 0x000fe200078ec0ff */
[----:B0-----:R-:W-:-:S04]  /*2180*/  ULEA UR4, UR5, UR4, 0x18 ;  /* 0x0000000405047291 */ /* 0x001fc8000f8ec0ff */
[----:B------:R-:W-:-:S09]  /*2190*/  @UP0 UIADD3 UR4, UPT, UPT, UR4, 0x40, URZ ;  /* 0x0000004004040890 */ /* 0x000fd2000fffe0ff */
[----:B------:R0:W-:Y:S03]  /*21a0*/  STS.64 [R76+UR4], R74 ;  /* 0x0000004a4c007988 */ /* 0x0001e60008000a04 */
.L_x_21673:
[----:B------:R-:W-:Y:S05]  /*21b0*/  BSYNC.RECONVERGENT B0 ;  /* 0x0000000000007941 */ /* 0x000fea0003800200 */
.L_x_21672:
[----:B------:R-:W-:Y:S01]  /*21c0*/  BAR.SYNC.DEFER_BLOCKING 0x0 ;  /* 0x0000000000007b1d */ /* 0x000fe20000010000 */
[----:B0-----:R-:W-:Y:S01]  /*21d0*/  HFMA2 R76, -RZ, RZ, 0, 0 ;  /* 0x00000000ff4c7431 */ /* 0x001fe200000001ff */
[----:B------:R-:W-:Y:S02]  /*21e0*/  ISETP.NE.AND P2, PT, R51, RZ, PT ;  /* 0x000000ff3300720c */ /* 0x000fe40003f45270 */
[----:B------:R-:W-:Y:S02]  /*21f0*/  ISETP.NE.AND P0, PT, R0, RZ, PT ;  /* 0x000000ff0000720c */ /* 0x000fe40003f05270 */
[----:B-----5:R-:W-:Y:S02]  /*2200*/  R2UR UR4, R73 ;  /* 0x00000000490472ca */ /* 0x020fe400000e0000 */
[----:B------:R-:W-:-:S04]  /*2210*/  @!P1 MOV R76, 0x400 ;  /* 0x00000400004c9802 */ /* 0x000fc80000000f00 */
[-C--:B------:R-:W-:Y:S01]  /*2220*/  I2FP.F32.U32 R90, R76.reuse ;  /* 0x0000004c005a7245 */ /* 0x080fe20000201000 */
[----:B------:R-:W0:Y:S06]  /*2230*/  SHFL.DOWN PT, R77, R76, 0x4, 0x1f ;  /* 0x08801f004c4d7f89 */ /* 0x000e2c00000e0000 */
[----:B------:R-:W-:Y:S01]  /*2240*/  UISETP.GE.AND UP1, UPT, UR4, 0x1, UPT ;  /* 0x000000010400788c */ /* 0x000fe2000bf26270 */
[----:B------:R-:W1:Y:S01]  /*2250*/  @!P1 LDS.64 R64, [R87] ;  /* 0x0000000057409984 */ /* 0x000e620000000a00 */
[----:B0-----:R-:W-:Y:S02]  /*2260*/  IADD3 R75, PT, PT, R77, R76, RZ ;  /* 0x0000004c4d4b7210 */ /* 0x001fe40007ffe0ff */
[----:B------:R-:W-:-:S02]  /*2270*/  I2FP.F32.S32 R92, R77 ;  /* 0x0000004d005c7245 */ /* 0x000fc40000201400 */
[----:B------:R-:W-:Y:S01]  /*2280*/  I2FP.F32.S32 R74, R75 ;  /* 0x0000004b004a7245 */ /* 0x000fe20000201400 */
[----:B------:R-:W0:Y:S03]  /*2290*/  SHFL.DOWN PT, R76, R75, 0x2, 0x1f ;  /* 0x08401f004b4c7f89 */ /* 0x000e2600000e0000 */
[----:B------:R-:W2:Y:S01]  /*22a0*/  MUFU.RCP R88, R74 ;  /* 0x0000004a00587308 */ /* 0x000ea20000001000 */
[----:B-1----:R-:W1:Y:S01]  /*22b0*/  SHFL.DOWN PT, R89, R64, 0x4, 0x1f ;  /* 0x08801f0040597f89 */ /* 0x002e6200000e0000 */
[----:B0-----:R-:W-:-:S05]  /*22c0*/  IADD3 R87, PT, PT, R75, R76, RZ ;  /* 0x0000004c4b577210 */ /* 0x001fca0007ffe0ff */
[----:B------:R-:W-:Y:S01]  /*22d0*/  SHFL.DOWN PT, R94, R87, 0x1, 0x1f ;  /* 0x08201f00575e7f89 */ /* 0x000fe200000e0000 */
[C---:B-1----:R-:W-:Y:S01]  /*22e0*/  FADD.FTZ R77, -R89.reuse, R64 ;  /* 0x00000040594d7221 */ /* 0x042fe20000010100 */
[----:B------:R-:W-:-:S03]  /*22f0*/  FMUL.FTZ R89, R89, R92 ;  /* 0x0000005c59597220 */ /* 0x000fc60000410000 */
[----:B------:R-:W-:Y:S01]  /*2300*/  FMUL.FTZ R77, R77, R77 ;  /* 0x0000004d4d4d7220 */ /* 0x000fe20000410000 */
[----:B------:R-:W-:Y:S02]  /*2310*/  FFMA.FTZ R89, R90, R64, R89 ;  /* 0x000000405a597223 */ /* 0x000fe40000010059 */
[----:B------:R-:W0:Y:S01]  /*2320*/  SHFL.DOWN PT, R64, R65, 0x4, 0x1f ;  /* 0x08801f0041407f89 */ /* 0x000e2200000e0000 */
[----:B------:R-:W-:Y:S01]  /*2330*/  FMUL.FTZ R77, R77, R90 ;  /* 0x0000005a4d4d7220 */ /* 0x000fe20000410000 */
[----:B--2---:R-:W-:-:S03]  /*2340*/  FMUL.FTZ R89, R88, R89 ;  /* 0x0000005958597220 */ /* 0x004fc60000410000 */
[----:B------:R-:W-:Y:S02]  /*2350*/  FMUL.FTZ R92, R77, R92 ;  /* 0x0000005c4d5c7220 */ /* 0x000fe40000410000 */
[----:B------:R-:W1:Y:S01]  /*2360*/  SHFL.DOWN PT, R90, R89, 0x2, 0x1f ;  /* 0x08401f00595a7f89 */ /* 0x000e6200000e0000 */
[----:B0-----:R-:W-:Y:S01]  /*2370*/  FADD.FTZ R77, R64, R65 ;  /* 0x00000041404d7221 */ /* 0x001fe20000010000 */
[----:B------:R-:W-:-:S03]  /*2380*/  I2FP.F32.S32 R64, R87 ;  /* 0x0000005700407245 */ /* 0x000fc60000201400 */
[----:B------:R-:W-:Y:S01]  /*2390*/  FFMA.FTZ R77, R88, R92, R77 ;  /* 0x0000005c584d7223 */ /* 0x000fe2000001004d */
[----:B------:R-:W0:Y:S01]  /*23a0*/  MUFU.RCP R65, R64 ;  /* 0x0000004000417308 */ /* 0x000e220000001000 */
[----:B------:R-:W-:-:S03]  /*23b0*/  I2FP.F32.S32 R88, R76 ;  /* 0x0000004c00587245 */ /* 0x000fc60000201400 */
[----:B------:R-:W2:Y:S02]  /*23c0*/  SHFL.DOWN PT, R76, R77, 0x2, 0x1f ;  /* 0x08401f004d4c7f89 */ /* 0x000ea400000e0000 */
[----:B-1----:R-:W-:Y:S01]  /*23d0*/  FMUL.FTZ R91, R90, R88 ;  /* 0x000000585a5b7220 */ /* 0x002fe20000410000 */
[----:B------:R-:W-:-:S03]  /*23e0*/  FADD.FTZ R90, R89, -R90 ;  /* 0x8000005a595a7221 */ /* 0x000fc60000010000 */
[----:B------:R-:W-:Y:S01]  /*23f0*/  FFMA.FTZ R92, R74, R89, R91 ;  /* 0x000000594a5c7223 */ /* 0x000fe2000001005b */
[----:B------:R-:W-:-:S04]  /*2400*/  FMUL.FTZ R75, R90, R90 ;  /* 0x0000005a5a4b7220 */ /* 0x000fc80000410000 */
[----:B------:R-:W-:Y:S01]  /*2410*/  FMUL.FTZ R75, R74, R75 ;  /* 0x0000004b4a4b7220 */ /* 0x000fe20000410000 */
[----:B0-----:R-:W-:-:S03]  /*2420*/  FMUL.FTZ R89, R65, R92 ;  /* 0x0000005c41597220 */ /* 0x001fc60000410000 */
[----:B------:R-:W-:Y:S02]  /*2430*/  FMUL.FTZ R75, R75, R88 ;  /* 0x000000584b4b7220 */ /* 0x000fe40000410000 */
[----:B------:R-:W0:Y:S01]  /*2440*/  SHFL.DOWN PT, R74, R89, 0x1, 0x1f ;  /* 0x08201f00594a7f89 */ /* 0x000e2200000e0000 */
        /* <DEDUP_REMOVED lines=8> */
[----:B------:R-:W-:-:S03]  /*24d0*/  FMUL.FTZ R87, R74, R94 ;  /* 0x0000005e4a577220 */ /* 0x000fc60000410000 */
[----:B------:R-:W-:Y:S01]  /*24e0*/  FMUL.FTZ R77, R77, R77 ;  /* 0x0000004d4d4d7220 */ /* 0x000fe20000410000 */
[C---:B------:R-:W-:Y:S01]  /*24f0*/  FFMA.FTZ R74, R64.reuse, R89, R87 ;  /* 0x00000059404a7223 */ /* 0x040fe20000010057 */
[----:B------:R-:W-:Y:S02]  /*2500*/  MOV R89, UR7 ;  /* 0x0000000700597c02 */ /* 0x000fe40008000f00 */
[----:B------:R-:W-:-:S04]  /*2510*/  FMUL.FTZ R77, R64, R77 ;  /* 0x0000004d404d7220 */ /* 0x000fc80000410000 */
[----:B------:R-:W-:Y:S01]  /*2520*/  FMUL.FTZ R94, R77, R94 ;  /* 0x0000005e4d5e7220 */ /* 0x000fe20000410000 */
[----:B--2---:R-:W-:Y:S01]  /*2530*/  FMUL.FTZ R77, R65, R74 ;  /* 0x0000004a414d7220 */ /* 0x004fe20000410000 */
[----:B-1----:R-:W-:Y:S01]  /*2540*/  FADD.FTZ R76, R75, R76 ;  /* 0x0000004c4b4c7221 */ /* 0x002fe20000010000 */
[----:B------:R-:W0:Y:S04]  /*2550*/  LDC R74, c[0x0][0x448] ;  /* 0x00011200ff4a7b82 */ /* 0x000e280000000800 */
        /* <DEDUP_REMOVED lines=17> */
[----:B0-----:R-:W-:Y:S01]  /*2670*/  FSEL R77, R77, RZ, !P2 ;  /* 0x000000ff4d4d7208 */ /* 0x001fe20005000000 */
[----:B------:R-:W-:Y:S01]  /*2680*/  HADD2.F32 R65, -RZ, R63.H0_H0 ;  /* 0x2000003fff417230 */ /* 0x000fe20000004100 */
[----:B------:R-:W-:Y:S01]  /*2690*/  UIADD3 UR4, UPT, UPT, UR4, -0x1, URZ ;  /* 0xffffffff04047890 */ /* 0x000fe2000fffe0ff */
[----:B------:R-:W-:Y:S01]  /*26a0*/  HADD2.F32 R73, -RZ, R48.H0_H0 ;  /* 0x20000030ff497230 */ /* 0x000fe20000004100 */
[----:B------:R-:W-:Y:S01]  /*26b0*/  R2UR UR12, R77 ;  /* 0x000000004d0c72ca */ /* 0x000fe200000e0000 */
[----:B------:R-:W-:Y:S01]  /*26c0*/  HADD2.F32 R74, -RZ, R62.H0_H0 ;  /* 0x2000003eff4a7230 */ /* 0x000fe20000004100 */
[----:B------:R-:W-:Y:S01]  /*26d0*/  UIMAD UR4, UR4, UR16, URZ ;  /* 0x00000010040472a4 */ /* 0x000fe2000f8e02ff */
[--C-:B------:R-:W-:Y:S02]  /*26e0*/  HADD2.F32 R76, -RZ, R79.reuse.H0_H0 ;  /* 0x2000004fff4c7230 */ /* 0x100fe40000004100 */
[----:B------:R-:W-:Y:S01]  /*26f0*/  HADD2.F32 R88, -RZ, R79.H1_H1 ;  /* 0x3000004fff587230 */ /* 0x000fe20000004100 */
[----:B------:R-:W-:Y:S01]  /*2700*/  USHF.R.S32.HI UR5, URZ, 0x1f, UR4 ;  /* 0x0000001fff057899 */ /* 0x000fe20008011404 */
[----:B------:R-:W-:-:S02]  /*2710*/  HADD2.F32 R90, -RZ, R60.H0_H0 ;  /* 0x2000003cff5a7230 */ /* 0x000fc40000004100 */
[----:B------:R-:W-:Y:S01]  /*2720*/  HADD2.F32 R92, -RZ, R80.H0_H0 ;  /* 0x20000050ff5c7230 */ /* 0x000fe20000004100 */
[----:B------:R-:W-:Y:S01]  /*2730*/  ULEA.HI UR5, UR5, UR4, URZ, 0x2 ;  /* 0x0000000405057291 */ /* 0x000fe2000f8f10ff */
[----:B------:R-:W-:Y:S02]  /*2740*/  HADD2.F32 R89, -RZ, R40.H0_H0 ;  /* 0x20000028ff597230 */ /* 0x000fe40000004100 */
[----:B------:R-:W-:Y:S01]  /*2750*/  FADD.FTZ R16, R16, -UR12 ;  /* 0x8000000c10107e21 */ /* 0x000fe20008010000 */
[----:B------:R-:W-:Y:S01]  /*2760*/  FADD.FTZ R18, R18, -UR12 ;  /* 0x8000000c12127e21 */ /* 0x000fe20008010000 */
[----:B------:R-:W-:Y:S01]  /*2770*/  FADD.FTZ R87, R19, -UR12 ;  /* 0x8000000c13577e21 */ /* 0x000fe20008010000 */
[----:B------:R-:W-:Y:S02]  /*2780*/  HADD2.F32 R19, -RZ, R62.H1_H1 ;  /* 0x3000003eff137230 */ /* 0x000fe40000004100 */
[----:B------:R-:W-:Y:S01]  /*2790*/  FMUL.FTZ R16, R16, UR13 ;  /* 0x0000000d10107c20 */ /* 0x000fe20008410000 */
[----:B------:R-:W-:Y:S01]  /*27a0*/  FMUL.FTZ R18, R18, UR13 ;  /* 0x0000000d12127c20 */ /* 0x000fe20008410000 */
[----:B------:R-:W-:Y:S01]  /*27b0*/  FADD.FTZ R17, R17, -UR12 ;  /* 0x8000000c11117e21 */ /* 0x000fe20008010000 */
[----:B------:R-:W-:Y:S01]  /*27c0*/  FADD.FTZ R75, R8, -UR12 ;  /* 0x8000000c084b7e21 */ /* 0x000fe20008010000 */
[----:B------:R-:W-:Y:S01]  /*27d0*/  FFMA.FTZ R16, R16, R65, R73 ;  /* 0x0000004110107223 */ /* 0x000fe20000010049 */
[----:B------:R-:W-:Y:S01]  /*27e0*/  HADD2.F32 R73, -RZ, R49.H0_H0 ;  /* 0x20000031ff497230 */ /* 0x000fe20000004100 */
[----:B------:R-:W0:Y:S01]  /*27f0*/  LDC.64 R64, c[0x0][0x428] ;  /* 0x00010a00ff407b82 */ /* 0x000e220000000a00 */
[----:B------:R-:W-:Y:S01]  /*2800*/  FMUL.FTZ R17, R17, UR13 ;  /* 0x0000000d11117c20 */ /* 0x000fe20008410000 */
[----:B------:R-:W-:-:S02]  /*2810*/  HADD2.F32 R8, -RZ, R61.H1_H1 ;  /* 0x3000003dff087230 */ /* 0x000fc40000004100 */
[----:B------:R-:W-:Y:S01]  /*2820*/  FADD.FTZ R77, R9, -UR12 ;  /* 0x8000000c094d7e21 */ /* 0x000fe20008010000 */
[----:B------:R-:W-:Y:S01]  /*2830*/  FFMA.FTZ R18, R18, R19, R73 ;  /* 0x0000001312127223 */ /* 0x000fe20000010049 */
[----:B------:R-:W-:Y:S01]  /*2840*/  MOV R73, UR5 ;  /* 0x0000000500497c02 */ /* 0x000fe20008000f00 */
[----:B------:R-:W-:Y:S01]  /*2850*/  FMUL.FTZ R19, R87, UR13 ;  /* 0x0000000d57137c20 */ /* 0x000fe20008410000 */
[----:B------:R-:W-:Y:S01]  /*2860*/  FFMA.FTZ R17, R17, R74, R76 ;  /* 0x0000004a11117223 */ /* 0x000fe2000001004c */
[----:B------:R-:W-:Y:S01]  /*2870*/  FADD.FTZ R76, R12, -UR12 ;  /* 0x8000000c0c4c7e21 */ /* 0x000fe20008010000 */
[----:B------:R-:W-:Y:S01]  /*2880*/  LEA.HI.SX32 R73, R73, R0, 0x1e ;  /* 0x0000000049497211 */ /* 0x000fe200078ff2ff */
[----:B------:R-:W-:Y:S01]  /*2890*/  FFMA.FTZ R19, R19, R8, R88 ;  /* 0x0000000813137223 */ /* 0x000fe20000010058 */
[----:B------:R-:W-:Y:S01]  /*28a0*/  FADD.FTZ R12, R20, -UR12 ;  /* 0x8000000c140c7e21 */ /* 0x000fe20008010000 */
[----:B------:R-:W-:Y:S02]  /*28b0*/  HADD2.F32 R20, -RZ, R61.H0_H0 ;  /* 0x2000003dff147230 */ /* 0x000fe40000004100 */
[----:B------:R-:W-:Y:S01]  /*28c0*/  FMUL.FTZ R75, R75, UR13 ;  /* 0x0000000d4b4b7c20 */ /* 0x000fe20008410000 */
[----:B------:R-:W-:-:S02]  /*28d0*/  HADD2.F32 R88, -RZ, R46.H0_H0 ;  /* 0x2000002eff587230 */ /* 0x000fc40000004100 */
[----:B------:R-:W-:Y:S01]  /*28e0*/  FADD.FTZ R11, R11, -UR12 ;  /* 0x8000000c0b0b7e21 */ /* 0x000fe20008010000 */
[----:B------:R-:W-:Y:S01]  /*28f0*/  FADD.FTZ R10, R10, -UR12 ;  /* 0x8000000c0a0a7e21 */ /* 0x000fe20008010000 */
[----:B------:R-:W-:Y:S01]  /*2900*/  FADD.FTZ R74, R13, -UR12 ;  /* 0x8000000c0d4a7e21 */ /* 0x000fe20008010000 */
[----:B------:R-:W-:Y:S01]  /*2910*/  FADD.FTZ R13, R21, -UR12 ;  /* 0x8000000c150d7e21 */ /* 0x000fe20008010000 */
[----:B------:R-:W-:Y:S02]  /*2920*/  HADD2.F32 R21, -RZ, R59.H0_H0 ;  /* 0x2000003bff157230 */ /* 0x000fe40000004100 */
[----:B------:R-:W-:Y:S01]  /*2930*/  FMUL.FTZ R11, R11, UR13 ;  /* 0x0000000d0b0b7c20 */ /* 0x000fe20008410000 */
[----:B------:R-:W-:Y:S01]  /*2940*/  FMUL.FTZ R10, R10, UR13 ;  /* 0x0000000d0a0a7c20 */ /* 0x000fe20008410000 */
[----:B------:R-:W-:Y:S01]  /*2950*/  FMUL.FTZ R76, R76, UR13 ;  /* 0x0000000d4c4c7c20 */ /* 0x000fe20008410000 */
[----:B------:R-:W-:Y:S01]  /*2960*/  FADD.FTZ R14, R14, -UR12 ;  /* 0x8000000c0e0e7e21 */ /* 0x000fe20008010000 */
[----:B0-----:R-:W-:-:S04]  /*2970*/  IMAD.WIDE.U32 R8, R73, 0x10, R64 ;  /* 0x0000001049087825 */ /* 0x001fc800078e0040 */
[----:B------:R-:W-:Y:S01]  /*2980*/  FADD.FTZ R15, R15, -UR12 ;  /* 0x8000000c0f0f7e21 */ /* 0x000fe20008010000 */
[----:B------:R-:W-:Y:S01]  /*2990*/  FMUL.FTZ R77, R77, UR13 ;  /* 0x0000000d4d4d7c20 */ /* 0x000fe20008410000 */
[----:B------:R-:W-:Y:S01]  /*29a0*/  FMUL.FTZ R14, R14, UR13 ;  /* 0x0000000d0e0e7c20 */ /* 0x000fe20008410000 */
[----:B------:R-:W-:Y:S01]  /*29b0*/  FADD.FTZ R25, R25, -UR12 ;  /* 0x8000000c19197e21 */ /* 0x000fe20008010000 */
[----:B------:R0:W-:Y:S01]  /*29c0*/  STG.E.128 desc[UR14][R8.64], R16 ;  /* 0x0000001008007986 */ /* 0x0001e2000c101d0e */
[----:B------:R-:W-:Y:S01]  /*29d0*/  FMUL.FTZ R15, R15, UR13 ;  /* 0x0000000d0f0f7c20 */ /* 0x000fe20008410000 */
[----:B------:R-:W-:Y:S01]  /*29e0*/  FADD.FTZ R26, R26, -UR12 ;  /* 0x8000000c1a1a7e21 */ /* 0x000fe20008010000 */
[----:B------:R-:W-:Y:S01]  /*29f0*/  FADD.FTZ R27, R27, -UR12 ;  /* 0x8000000c1b1b7e21 */ /* 0x000fe20008010000 */
[----:B------:R-:W-:Y:S01]  /*2a00*/  FADD.FTZ R28, R28, -UR12 ;  /* 0x8000000c1c1c7e21 */ /* 0x000fe20008010000 */
[----:B------:R-:W-:Y:S01]  /*2a10*/  FADD.FTZ R22, R22, -UR12 ;  /* 0x8000000c16167e21 */ /* 0x000fe20008010000 */
[----:B------:R-:W-:Y:S01]  /*2a20*/  FMUL.FTZ R26, R26, UR13 ;  /* 0x0000000d1a1a7c20 */ /* 0x000fe20008410000 */
[----:B------:R-:W-:Y:S01]  /*2a30*/  FMUL.FTZ R27, R27, UR13 ;  /* 0x0000000d1b1b7c20 */ /* 0x000fe20008410000 */
[----:B------:R-:W-:Y:S01]  /*2a40*/  FMUL.FTZ R28, R28, UR13 ;  /* 0x0000000d1c1c7c20 */ /* 0x000fe20008410000 */
        /* <DEDUP_REMOVED lines=9> */
[----:B0-----:R-:W-:Y:S01]  /*2ae0*/  FFMA.FTZ R8, R75, R20, R88 ;  /* 0x000000144b087223 */ /* 0x001fe20000010058 */
[----:B------:R-:W-:-:S02]  /*2af0*/  HADD2.F32 R16, -RZ, R59.H1_H1 ;  /* 0x3000003bff107230 */ /* 0x000fc40000004100 */
[----:B------:R-:W-:Y:S01]  /*2b00*/  FFMA.FTZ R9, R77, R90, R92 ;  /* 0x0000005a4d097223 */ /* 0x000fe2000001005c */
[----:B------:R-:W-:Y:S02]  /*2b10*/  HADD2.F32 R18, -RZ, R80.H1_H1 ;  /* 0x30000050ff127230 */ /* 0x000fe40000004100 */
[----:B------:R-:W-:Y:S01]  /*2b20*/  FMUL.FTZ R32, R32, UR13 ;  /* 0x0000000d20207c20 */ /* 0x000fe20008410000 */
[----:B------:R-:W-:Y:S02]  /*2b30*/  HADD2.F32 R17, -RZ, R60.H1_H1 ;  /* 0x3000003cff117230 */ /* 0x000fe40000004100 */
[----:B------:R-:W-:Y:S01]  /*2b40*/  FADD.FTZ R34, R34, -UR12 ;  /* 0x8000000c22227e21 */ /* 0x000fe20008010000 */
[----:B------:R-:W-:Y:S02]  /*2b50*/  HADD2.F32 R19, -RZ, R47.H0_H0 ;  /* 0x2000002fff137230 */ /* 0x000fe40000004100 */
[----:B------:R-:W-:Y:S01]  /*2b60*/  FFMA.FTZ R11, R11, R16, R18 ;  /* 0x000000100b0b7223 */ /* 0x000fe20000010012 */
[----:B------:R-:W-:-:S02]  /*2b70*/  HADD2.F32 R75, -RZ, R44.H0_H0 ;  /* 0x2000002cff4b7230 */ /* 0x000fc40000004100 */
[----:B------:R-:W-:Y:S01]  /*2b80*/  FADD.FTZ R52, R52, -UR12 ;  /* 0x8000000c34347e21 */ /* 0x000fe20008010000 */
[--C-:B------:R-:W-:Y:S02]  /*2b90*/  HADD2.F32 R18, -RZ, R58.reuse.H0_H0 ;  /* 0x2000003aff127230 */ /* 0x100fe40000004100 */
[----:B------:R-:W-:Y:S01]  /*2ba0*/  FFMA.FTZ R10, R10, R17, R19 ;  /* 0x000000110a0a7223 */ /* 0x000fe20000010013 */
[----:B------:R-:W-:Y:S02]  /*2bb0*/  HADD2.F32 R20, -RZ, R81.H0_H0 ;  /* 0x20000051ff147230 */ /* 0x000fe40000004100 */
[----:B------:R-:W-:Y:S01]  /*2bc0*/  FFMA.FTZ R16, R76, R21, R75 ;  /* 0x000000154c107223 */ /* 0x000fe2000001004b */
[----:B------:R-:W-:Y:S02]  /*2bd0*/  HADD2.F32 R19, -RZ, R58.H1_H1 ;  /* 0x3000003aff137230 */ /* 0x000fe40000004100 */
[----:B------:R-:W-:Y:S01]  /*2be0*/  FMUL.FTZ R17, R74, UR13 ;  /* 0x0000000d4a117c20 */ /* 0x000fe20008410000 */
[----:B------:R-:W-:-:S02]  /*2bf0*/  HADD2.F32 R21, -RZ, R45.H0_H0 ;  /* 0x2000002dff157230 */ /* 0x000fc40000004100 */
[----:B------:R-:W-:Y:S01]  /*2c00*/  FADD.FTZ R35, R35, -UR12 ;  /* 0x8000000c23237e21 */ /* 0x000fe20008010000 */
[----:B------:R-:W-:Y:S02]  /*2c10*/  HADD2.F32 R76, -RZ, R57.H1_H1 ;  /* 0x30000039ff4c7230 */ /* 0x000fe40000004100 */
[----:B------:R-:W-:Y:S01]  /*2c20*/  FFMA.FTZ R17, R17, R18, R20 ;  /* 0x0000001211117223 */ /* 0x000fe20000010014 */
[----:B------:R-:W-:Y:S02]  /*2c30*/  HADD2.F32 R88, -RZ, R81.H1_H1 ;  /* 0x30000051ff587230 */ /* 0x000fe40000004100 */
[----:B------:R-:W-:Y:S01]  /*2c40*/  FFMA.FTZ R18, R14, R19, R21 ;  /* 0x000000130e127223 */ /* 0x000fe20000010015 */
[----:B------:R-:W-:Y:S01]  /*2c50*/  IADD3 R21, PT, PT, R73, 0x100, RZ ;  /* 0x0000010049157810 */ /* 0x000fe20007ffe0ff */
[----:B------:R-:W-:Y:S02]  /*2c60*/  HADD2.F32 R75, -RZ, R57.H0_H0 ;  /* 0x20000039ff4b7230 */ /* 0x000fe40000004100 */
[----:B------:R-:W-:Y:S01]  /*2c70*/  FMUL.FTZ R12, R12, UR13 ;  /* 0x0000000d0c0c7c20 */ /* 0x000fe20008410000 */
[----:B------:R-:W-:Y:S01]  /*2c80*/  FFMA.FTZ R19, R15, R76, R88 ;  /* 0x0000004c0f137223 */ /* 0x000fe20000010058 */
[----:B------:R-:W-:Y:S01]  /*2c90*/  IADD3 R15, PT, PT, R73, 0x200, RZ ;  /* 0x00000200490f7810 */ /* 0x000fe20007ffe0ff */
[----:B------:R-:W-:-:S04]  /*2ca0*/  IMAD.WIDE.U32 R20, R21, 0x10, R64 ;  /* 0x0000001015147825 */ /* 0x000fc800078e0040 */
[----:B------:R-:W-:Y:S01]  /*2cb0*/  FMUL.FTZ R34, R34, UR13 ;  /* 0x0000000d22227c20 */ /* 0x000fe20008410000 */
[----:B------:R-:W-:Y:S01]  /*2cc0*/  FMUL.FTZ R52, R52, UR13 ;  /* 0x0000000d34347c20 */ /* 0x000fe20008410000 */
[----:B------:R-:W-:Y:S01]  /*2cd0*/  FMUL.FTZ R35, R35, UR13 ;  /* 0x0000000d23237c20 */ /* 0x000fe20008410000 */
[----:B------:R-:W-:Y:S01]  /*2ce0*/  IMAD.WIDE.U32 R14, R15, 0x10, R64 ;  /* 0x000000100f0e7825 */ /* 0x000fe200078e0040 */
[----:B------:R0:W-:Y:S03]  /*2cf0*/  STG.E.128 desc[UR14][R20.64], R8 ;  /* 0x0000000814007986 */ /* 0x0001e6000c101d0e */
[----:B------:R-:W-:Y:S01]  /*2d00*/  FADD.FTZ R53, R53, -UR12 ;  /* 0x8000000c35357e21 */ /* 0x000fe20008010000 */
[----:B------:R-:W-:Y:S01]  /*2d10*/  FMUL.FTZ R13, R13, UR13 ;  /* 0x0000000d0d0d7c20 */ /* 0x000fe20008410000 */
[----:B------:R-:W-:Y:S01]  /*2d20*/  HADD2.F32 R77, -RZ, R42.H0_H0 ;  /* 0x2000002aff4d7230 */ /* 0x000fe20000004100 */
[----:B------:R1:W-:Y:S01]  /*2d30*/  STG.E.128 desc[UR14][R14.64], R16 ;  /* 0x000000100e007986 */ /* 0x0003e2000c101d0e */
[----:B------:R-:W-:-:S02]  /*2d40*/  HADD2.F32 R74, -RZ, R56.H0_H0 ;  /* 0x20000038ff4a7230 */ /* 0x000fc40000004100 */
[----:B------:R-:W-:Y:S01]  /*2d50*/  FADD.FTZ R54, R54, -UR12 ;  /* 0x8000000c36367e21 */ /* 0x000fe20008010000 */
[----:B------:R-:W-:Y:S02]  /*2d60*/  HADD2.F32 R76, -RZ, R82.H0_H0 ;  /* 0x20000052ff4c7230 */ /* 0x000fe40000004100 */
[----:B------:R-:W-:Y:S01]  /*2d70*/  FFMA.FTZ R12, R12, R75, R77 ;  /* 0x0000004b0c0c7223 */ /* 0x000fe2000001004d */
[----:B------:R-:W-:Y:S02]  /*2d80*/  HADD2.F32 R75, -RZ, R56.H1_H1 ;  /* 0x30000038ff4b7230 */ /* 0x000fe40000004100 */
[----:B------:R-:W-:Y:S01]  /*2d90*/  FADD.FTZ R55, R55, -UR12 ;  /* 0x8000000c37377e21 */ /* 0x000fe20008010000 */
[----:B------:R-:W-:Y:S02]  /*2da0*/  HADD2.F32 R77, -RZ, R43.H0_H0 ;  /* 0x2000002bff4d7230 */ /* 0x000fe40000004100 */
[----:B------:R-:W-:Y:S01]  /*2db0*/  FFMA.FTZ R13, R13, R74, R76 ;  /* 0x0000004a0d0d7223 */ /* 0x000fe2000001004c */
[----:B------:R-:W-:-:S02]  /*2dc0*/  HADD2.F32 R88, -RZ, R63.H1_H1 ;  /* 0x3000003fff587230 */ /* 0x000fc40000004100 */
[----:B------:R-:W-:Y:S01]  /*2dd0*/  FMUL.FTZ R54, R54, UR13 ;  /* 0x0000000d36367c20 */ /* 0x000fe20008410000 */
[----:B------:R-:W-:Y:S02]  /*2de0*/  HADD2.F32 R90, -RZ, R82.H1_H1 ;  /* 0x30000052ff5a7230 */ /* 0x000fe40000004100 */
[----:B------:R-:W-:Y:S01]  /*2df0*/  FMUL.FTZ R55, R55, UR13 ;  /* 0x0000000d37377c20 */ /* 0x000fe20008410000 */
[--C-:B------:R-:W-:Y:S02]  /*2e00*/  HADD2.F32 R87, -RZ, R66.reuse.H0_H0 ;  /* 0x20000042ff577230 */ /* 0x100fe40000004100 */
[----:B0-----:R-:W-:Y:S01]  /*2e10*/  FMUL.FTZ R9, R25, UR13 ;  /* 0x0000000d19097c20 */ /* 0x001fe20008410000 */
[----:B------:R-:W-:Y:S02]  /*2e20*/  HADD2.F32 R10, -RZ, R67.H0_H0 ;  /* 0x20000043ff0a7230 */ /* 0x000fe40000004100 */
[----:B------:R-:W-:Y:S01]  /*2e30*/  FMUL.FTZ R8, R24, UR13 ;  /* 0x0000000d18087c20 */ /* 0x000fe20008410000 */
[----:B------:R-:W-:-:S02]  /*2e40*/  HADD2.F32 R11, -RZ, R66.H1_H1 ;  /* 0x30000042ff0b7230 */ /* 0x000fc40000004100 */
[----:B-1----:R-:W-:Y:S01]  /*2e50*/  FMUL.FTZ R14, R22, UR13 ;  /* 0x0000000d160e7c20 */ /* 0x002fe20008410000 */
[----:B------:R-:W-:Y:S02]  /*2e60*/  HADD2.F32 R16, -RZ, R83.H0_H0 ;  /* 0x20000053ff107230 */ /* 0x000fe40000004100 */
[----:B------:R-:W-:Y:S01]  /*2e70*/  FMUL.FTZ R15, R23, UR13 ;  /* 0x0000000d170f7c20 */ /* 0x000fe20008410000 */
[----:B------:R-:W-:Y:S02]  /*2e80*/  HADD2.F32 R17, -RZ, R41.H0_H0 ;  /* 0x20000029ff117230 */ /* 0x000fe40000004100 */
[----:B------:R-:W-:Y:S01]  /*2e90*/  FFMA.FTZ R14, R14, R75, R77 ;  /* 0x0000004b0e0e7223 */ /* 0x000fe2000001004d */
[----:B------:R-:W-:Y:S02]  /*2ea0*/  HADD2.F32 R18, -RZ, R67.H1_H1 ;  /* 0x30000043ff127230 */ /* 0x000fe40000004100 */
[----:B------:R-:W-:Y:S01]  /*2eb0*/  FFMA.FTZ R9, R9, R10, R16 ;  /* 0x0000000a09097223 */ /* 0x000fe20000010010 */
[----:B------:R-:W-:-:S02]  /*2ec0*/  HADD2.F32 R20, -RZ, R83.H1_H1 ;  /* 0x30000053ff147230 */ /* 0x000fc40000004100 */
[----:B------:R-:W-:Y:S01]  /*2ed0*/  FFMA.FTZ R10, R26, R11, R17 ;  /* 0x0000000b1a0a7223 */ /* 0x000fe20000010011 */
[----:B------:R-:W-:Y:S02]  /*2ee0*/  HADD2.F32 R19, -RZ, R68.H0_H0 ;  /* 0x20000044ff137230 */ /* 0x000fe40000004100 */
[----:B------:R-:W-:Y:S01]  /*2ef0*/  FMUL.FTZ R17, R29, UR13 ;  /* 0x0000000d1d117c20 */ /* 0x000fe20008410000 */
[----:B------:R-:W-:Y:S02]  /*2f00*/  HADD2.F32 R21, -RZ, R38.H0_H0 ;  /* 0x20000026ff157230 */ /* 0x000fe40000004100 */
[----:B------:R-:W-:Y:S01]  /*2f10*/  FFMA.FTZ R11, R27, R18, R20 ;  /* 0x000000121b0b7223 */ /* 0x000fe20000010014 */
[----:B------:R-:W-:Y:S02]  /*2f20*/  HADD2.F32 R18, -RZ, R69.H0_H0 ;  /* 0x20000045ff127230 */ /* 0x000fe40000004100 */
[----:B------:R-:W-:Y:S01]  /*2f30*/  FFMA.FTZ R15, R15, R88, R90 ;  /* 0x000000580f0f7223 */ /* 0x000fe2000001005a */
[----:B------:R-:W-:-:S02]  /*2f40*/  HADD2.F32 R20, -RZ, R84.H0_H0 ;  /* 0x20000054ff147230 */ /* 0x000fc40000004100 */
[----:B------:R-:W-:Y:S01]  /*2f50*/  FFMA.FTZ R16, R28, R19, R21 ;  /* 0x000000131c107223 */ /* 0x000fe20000010015 */
[----:B------:R-:W-:Y:S02]  /*2f60*/  HADD2.F32 R19, -RZ, R68.H1_H1 ;  /* 0x30000044ff137230 */ /* 0x000fe40000004100 */
[----:B------:R-:W-:Y:S01]  /*2f70*/  FFMA.FTZ R8, R8, R87, R89 ;  /* 0x0000005708087223 */ /* 0x000fe20000010059 */
[----:B------:R-:W-:Y:S02]  /*2f80*/  HADD2.F32 R21, -RZ, R39.H0_H0 ;  /* 0x20000027ff157230 */ /* 0x000fe40000004100 */
[----:B------:R-:W-:Y:S01]  /*2f90*/  FFMA.FTZ R17, R17, R18, R20 ;  /* 0x0000001211117223 */ /* 0x000fe20000010014 */
[----:B------:R-:W-:Y:S02]  /*2fa0*/  HADD2.F32 R22, -RZ, R69.H1_H1 ;  /* 0x30000045ff167230 */ /* 0x000fe40000004100 */
[----:B------:R-:W-:Y:S02]  /*2fb0*/  HADD2.F32 R24, -RZ, R84.H1_H1 ;  /* 0x30000054ff187230 */ /* 0x000fe40000004100 */
[----:B------:R-:W-:Y:S01]  /*2fc0*/  FFMA.FTZ R18, R30, R19, R21 ;  /* 0x000000131e127223 */ /* 0x000fe20000010015 */
[----:B------:R-:W-:-:S02]  /*2fd0*/  HADD2.F32 R23, -RZ, R70.H0_H0 ;  /* 0x20000046ff177230 */ /* 0x000fc40000004100 */
[----:B------:R-:W-:Y:S01]  /*2fe0*/  FMUL.FTZ R21, R33, UR13 ;  /* 0x0000000d21157c20 */ /* 0x000fe20008410000 */
[----:B------:R-:W-:Y:S02]  /*2ff0*/  HADD2.F32 R25, -RZ, R36.H0_H0 ;  /* 0x20000024ff197230 */ /* 0x000fe40000004100 */
[----:B------:R-:W-:Y:S01]  /*3000*/  FFMA.FTZ R19, R31, R22, R24 ;  /* 0x000000161f137223 */ /* 0x000fe20000010018 */
[----:B------:R-:W-:Y:S01]  /*3010*/  HADD2.F32 R22, -RZ, R71.H0_H0 ;  /* 0x20000047ff167230 */ /* 0x000fe20000004100 */
[C---:B------:R-:W-:Y:S01]  /*3020*/  IADD3 R33, PT, PT, R73.reuse, 0x500, RZ ;  /* 0x0000050049217810 */ /* 0x040fe20007ffe0ff */
[----:B------:R-:W-:Y:S02]  /*3030*/  HADD2.F32 R24, -RZ, R85.H0_H0 ;  /* 0x20000055ff187230 */ /* 0x000fe40000004100 */
[----:B------:R-:W-:Y:S01]  /*3040*/  FFMA.FTZ R20, R32, R23, R25 ;  /* 0x0000001720147223 */ /* 0x000fe20000010019 */
[----:B------:R-:W-:Y:S01]  /*3050*/  HADD2.F32 R23, -RZ, R70.H1_H1 ;  /* 0x30000046ff177230 */ /* 0x000fe20000004100 */
[----:B------:R-:W-:Y:S01]  /*3060*/  IADD3 R31, PT, PT, R73, 0x600, RZ ;  /* 0x00000600491f7810 */ /* 0x000fe20007ffe0ff */
[----:B------:R-:W-:-:S02]  /*3070*/  HADD2.F32 R25, -RZ, R37.H0_H0 ;  /* 0x20000025ff197230 */ /* 0x000fc40000004100 */
[----:B------:R-:W-:Y:S01]  /*3080*/  FFMA.FTZ R21, R21, R22, R24 ;  /* 0x0000001615157223 */ /* 0x000fe20000010018 */
[----:B------:R-:W-:Y:S02]  /*3090*/  HADD2.F32 R27, -RZ, R72.H0_H0 ;  /* 0x20000048ff1b7230 */ /* 0x000fe40000004100 */
[----:B------:R-:W-:Y:S02]  /*30a0*/  HADD2.F32 R29, -RZ, R2.H0_H0 ;  /* 0x20000002ff1d7230 */ /* 0x000fe40000004100 */
[----:B------:R-:W-:Y:S01]  /*30b0*/  FFMA.FTZ R22, R34, R23, R25 ;  /* 0x0000001722167223 */ /* 0x000fe20000010019 */
[----:B------:R-:W-:Y:S02]  /*30c0*/  HADD2.F32 R26, -RZ, R71.H1_H1 ;  /* 0x30000047ff1a7230 */ /* 0x000fe40000004100 */
[----:B------:R-:W-:Y:S01]  /*30d0*/  FMUL.FTZ R25, R53, UR13 ;  /* 0x0000000d35197c20 */ /* 0x000fe20008410000 */
[----:B------:R-:W-:Y:S02]  /*30e0*/  HADD2.F32 R28, -RZ, R85.H1_H1 ;  /* 0x30000055ff1c7230 */ /* 0x000fe40000004100 */
[----:B------:R-:W-:Y:S01]  /*30f0*/  FFMA.FTZ R24, R52, R27, R29 ;  /* 0x0000001b34187223 */ /* 0x000fe2000001001d */
[----:B------:R-:W-:Y:S01]  /*3100*/  IADD3 R29, PT, PT, R73, 0x300, RZ ;  /* 0x00000300491d7810 */ /* 0x000fe20007ffe0ff */
[----:B------:R-:W-:-:S02]  /*3110*/  HADD2.F32 R52, -RZ, R86.H0_H0 ;  /* 0x20000056ff347230 */ /* 0x000fc40000004100 */
[----:B------:R-:W-:Y:S01]  /*3120*/  FFMA.FTZ R23, R35, R26, R28 ;  /* 0x0000001a23177223 */ /* 0x000fe2000001001c */
[C---:B------:R-:W-:Y:S01]  /*3130*/  IADD3 R35, PT, PT, R73.reuse, 0x400, RZ ;  /* 0x0000040049237810 */ /* 0x040fe20007ffe0ff */
[----:B------:R-:W-:Y:S01]  /*3140*/  HADD2.F32 R26, -RZ, R78.H0_H0 ;  /* 0x2000004eff1a7230 */ /* 0x000fe20000004100 */
[----:B------:R-:W-:Y:S01]  /*3150*/  IADD3 R73, PT, PT, R73, 0x700, RZ ;  /* 0x0000070049497810 */ /* 0x000fe20007ffe0ff */
[----:B------:R-:W-:Y:S02]  /*3160*/  HADD2.F32 R27, -RZ, R72.H1_H1 ;  /* 0x30000048ff1b7230 */ /* 0x000fe40000004100 */
[----:B------:R-:W-:Y:S02]  /*3170*/  HADD2.F32 R75, -RZ, R3.H0_H0 ;  /* 0x20000003ff4b7230 */ /* 0x000fe40000004100 */
[----:B------:R-:W-:Y:S01]  /*3180*/  FFMA.FTZ R25, R25, R26, R52 ;  /* 0x0000001a19197223 */ /* 0x000fe20000010034 */
[----:B------:R-:W-:Y:S02]  /*3190*/  HADD2.F32 R74, -RZ, R78.H1_H1 ;  /* 0x3000004eff4a7230 */ /* 0x000fe40000004100 */
[----:B------:R-:W-:-:S02]  /*31a0*/  HADD2.F32 R76, -RZ, R86.H1_H1 ;  /* 0x30000056ff4c7230 */ /* 0x000fc40000004100 */
[----:B------:R-:W-:Y:S01]  /*31b0*/  FFMA.FTZ R26, R54, R27, R75 ;  /* 0x0000001b361a7223 */ /* 0x000fe2000001004b */
[----:B------:R-:W-:-:S04]  /*31c0*/  IMAD.WIDE.U32 R28, R29, 0x10, R64 ;  /* 0x000000101d1c7825 */ /* 0x000fc800078e0040 */
[----:B------:R-:W-:Y:S01]  /*31d0*/  FFMA.FTZ R27, R55, R74, R76 ;  /* 0x0000004a371b7223 */ /* 0x000fe2000001004c */
[--C-:B------:R-:W-:Y:S01]  /*31e0*/  IMAD.WIDE.U32 R34, R35, 0x10, R64.reuse ;  /* 0x0000001023227825 */ /* 0x100fe200078e0040 */
[----:B------:R1:W-:Y:S03]  /*31f0*/  STG.E.128 desc[UR14][R28.64], R12 ;  /* 0x0000000c1c007986 */ /* 0x0003e6000c101d0e */
[--C-:B------:R-:W-:Y:S01]  /*3200*/  IMAD.WIDE.U32 R32, R33, 0x10, R64.reuse ;  /* 0x0000001021207825 */ /* 0x100fe200078e0040 */
[----:B------:R1:W-:Y:S03]  /*3210*/  STG.E.128 desc[UR14][R34.64], R8 ;  /* 0x0000000822007986 */ /* 0x0003e6000c101d0e */
[--C-:B------:R-:W-:Y:S01]  /*3220*/  IMAD.WIDE.U32 R30, R31, 0x10, R64.reuse ;  /* 0x000000101f1e7825 */ /* 0x100fe200078e0040 */
[----:B------:R1:W-:Y:S03]  /*3230*/  STG.E.128 desc[UR14][R32.64], R16 ;  /* 0x0000001020007986 */ /* 0x0003e6000c101d0e */
[----:B------:R-:W-:Y:S01]  /*3240*/  IMAD.WIDE.U32 R64, R73, 0x10, R64 ;  /* 0x0000001049407825 */ /* 0x000fe200078e0040 */
[----:B------:R1:W-:Y:S04]  /*3250*/  STG.E.128 desc[UR14][R30.64], R20 ;  /* 0x000000141e007986 */ /* 0x0003e8000c101d0e */
[----:B------:R1:W-:Y:S02]  /*3260*/  STG.E.128 desc[UR14][R64.64], R24 ;  /* 0x0000001840007986 */ /* 0x0003e4000c101d0e */
.L_x_21674:
[----:B------:R-:W-:Y:S02]  /*3270*/  UIADD3 UR7, UPT, UPT, UR7, UR20, URZ ;  /* 0x0000001407077290 */ /* 0x000fe4000fffe0ff */
[----:B------:R-:W-:Y:S02]  /*3280*/  UPLOP3.LUT UP0, UPT, UPT, UPT, UP0, 0x40, 0x4 ;  /* 0x000000000004789c */ /* 0x000fe40003f0e800 */
[----:B------:R-:W-:-:S09]  /*3290*/  UISETP.GE.AND UP1, UPT, UR7, UR21, UPT ;  /* 0x000000150700728c */ /* 0x000fd2000bf26270 */
[----:B------:R-:W-:Y:S05]  /*32a0*/  BRA.U !UP1, `(.L_x_21675) ;  /* 0xffffffd5096c7547 */ /* 0x000fea000b83ffff */
[----:B------:R-:W-:Y:S05]  /*32b0*/  EXIT ;  /* 0x000000000000794d */ /* 0x000fea0003800000 */
.L_x_21676:
        /* <DEDUP_REMOVED lines=12> */
.L_x_27591:


//--------------------- .text._ZN10layer_norm13ln_fwd_kernelINS_13Kernel_traitsI6__halfffffjLj8192ELj1ELj1ELj8ELj16ENS_18Kernel_traits_baseILj8192ES2_ffffjLj256EEEEELb0ELb1ELb0ELb0EEEvNS_9FwdParamsE --------------------------
	.section	.text._ZN10layer_norm13ln_fwd_kernelINS_13Kernel_traitsI6__halfffffjLj8192ELj1ELj1ELj8ELj16ENS_18Kernel_traits_baseILj8192ES2_ffffjLj256EEEEELb0ELb1ELb0ELb0EEEvNS_9FwdParamsE,"ax",@progbits
	.align	128
        .global         _ZN10layer_norm13ln_fwd_kernelINS_13Kernel_traitsI6__halfffffjLj8192ELj1ELj1ELj8ELj16ENS_18Kernel_traits_baseILj8192ES2_ffffjLj256EEEEELb0ELb1ELb0ELb0EEEvNS_9FwdParamsE
        .type           _ZN10layer_norm13ln_fwd_kernelINS_13Kernel_traitsI6__halfffffjLj8192ELj1ELj1ELj8ELj16ENS_18Kernel_traits_baseILj8192ES2_ffffjLj256EEEEELb0ELb1ELb0ELb0EEEvNS_9FwdParamsE,@function
        .size           _ZN10layer_norm13ln_fwd_kernelINS_13Kernel_traitsI6__halfffffjLj8192ELj1ELj1ELj8ELj16ENS_18Kernel_traits_baseILj8192ES2_ffffjLj256EEEEELb0ELb1ELb0ELb0EEEvNS_9FwdParamsE,(.L_x_27592 - _ZN10layer_norm13ln_fwd_kernelINS_13Kernel_traitsI6__halfffffjLj8192ELj1ELj1ELj8ELj16ENS_18Kernel_traits_baseILj8192ES2_ffffjLj256EEEEELb0ELb1ELb0ELb0EEEvNS_9FwdParamsE)
        .other          _ZN10layer_norm13ln_fwd_kernelINS_13Kernel_traitsI6__halfffffjLj8192ELj1ELj1ELj8ELj16ENS_18Kernel_traits_baseILj8192ES2_ffffjLj256EEEEELb0ELb1ELb0ELb0EEEvNS_9FwdParamsE,@"STO_CUDA_ENTRY STV_DEFAULT"
_ZN10layer_norm13ln_fwd_kernelINS_13Kernel_traitsI6__halfffffjLj8192ELj1ELj1ELj8ELj16ENS_18Kernel_traits_baseILj8192ES2_ffffjLj256EEEEELb0ELb1ELb0ELb0EEEvNS_9FwdParamsE:
.text._ZN10layer_norm13ln_fwd_kernelINS_13Kernel_traitsI6__halfffffjLj8192ELj1ELj1ELj8ELj16ENS_18Kernel_traits_baseILj8192ES2_ffffjLj256EEEEELb0ELb1ELb0ELb0EEEvNS_9FwdParamsE:
        /* <DEDUP_REMOVED lines=12> */
[----:B------:R-:W-:Y:S02]  /*00c0*/  MOV R7, R6 ;  /* 0x0000000600077202 */ /* 0x000fe40000000f00 */
[----:B----4-:R-:W-:Y:S02]  /*00d0*/  MOV R66, UR4 ;  /* 0x0000000400427c02 */ /* 0x010fe40008000f00 */
        /* <DEDUP_REMOVED lines=16> */
[----:B-1----:R-:W-:-:S05]  /*01e0*/  @P1 IMAD.WIDE.U32 R36, R7, 0x8, R36 ;  /* 0x0000000807241825 */ /* 0x002fca00078e0024 */
[----:B------:R0:W5:Y:S02]  /*01f0*/  @P1 LD.E.64 R54, desc[UR6][R36.64] ;  /* 0x0000000624361980 */ /* 0x000164000c101b00 */
[----:B------:R-:W1:Y:S01]  /*0200*/  @P2 LDC.64 R56, c[0x0][0x3e8] ;  /* 0x0000fa00ff382b82 */ /* 0x000e620000000a00 */
[C---:B--2---:R-:W-:Y:S01]  /*0210*/  @P1 IMAD.WIDE.U32 R38, R7.reuse, 0x8, R38 ;  /* 0x0000000807261825 */ /* 0x044fe200078e0026 */
[----:B------:R-:W-:-:S04]  /*0220*/  @P1 LOP3.LUT R7, R7, 0x100, RZ, 0xfc, !PT ;  /* 0x0000010007071812 */ /* 0x000fc800078efcff */
[----:B------:R0:W5:Y:S02]  /*0230*/  @P1 LDG.E.64 R28, desc[UR6][R38.64] ;  /* 0x00000006261c1981 */ /* 0x000164000c1e1b00 */
[----:B------:R-:W2:Y:S01]  /*0240*/  @P3 LDC.64 R58, c[0x0][0x3d0] ;  /* 0x0000f400ff3a3b82 */ /* 0x000ea20000000a00 */
[----:B---3--:R-:W-:-:S05]  /*0250*/  @P2 IMAD.WIDE.U32 R40, R7, 0x8, R40 ;  /* 0x0000000807282825 */ /* 0x008fca00078e0028 */
[----:B------:R0:W5:Y:S02]  /*0260*/  @P2 LDG.E.64 R18, desc[UR6][R40.64] ;  /* 0x0000000628122981 */ /* 0x000164000c1e1b00 */
[----:B------:R-:W3:Y:S01]  /*0270*/  @P3 LDC.64 R60, c[0x0][0x438] ;  /* 0x00010e00ff3c3b82 */ /* 0x000ee20000000a00 */
[----:B----4-:R-:W-:-:S05]  /*0280*/  @P2 IMAD.WIDE.U32 R42, R7, 0x8, R42 ;  /* 0x00000008072a2825 */ /* 0x010fca00078e002a */
[----:B------:R0:W5:Y:S02]  /*0290*/  @P2 LD.E.64 R52, desc[UR6][R42.64] ;  /* 0x000000062a342980 */ /* 0x000164000c101b00 */
[----:B------:R-:W4:Y:S01]  /*02a0*/  @P3 LDC.64 R62, c[0x0][0x3e8] ;  /* 0x0000fa00ff3e3b82 */ /* 0x000f220000000a00 */
[C---:B-1----:R-:W-:Y:S01]  /*02b0*/  @P2 IMAD.WIDE.U32 R56, R7.reuse, 0x8, R56 ;  /* 0x0000000807382825 */ /* 0x042fe200078e0038 */
[----:B------:R-:W-:-:S04]  /*02c0*/  @P2 IADD3 R7, PT, PT, R7, 0x100, RZ ;  /* 0x0000010007072810 */ /* 0x000fc80007ffe0ff */
[----:B------:R0:W5:Y:S02]  /*02d0*/  @P2 LDG.E.64 R30, desc[UR6][R56.64] ;  /* 0x00000006381e2981 */ /* 0x000164000c1e1b00 */
[----:B------:R-:W1:Y:S01]  /*02e0*/  @P4 LDC.64 R68, c[0x0][0x3d0] ;  /* 0x0000f400ff444b82 */ /* 0x000e620000000a00 */
[----:B--2---:R-:W-:-:S05]  /*02f0*/  @P3 IMAD.WIDE.U32 R58, R7, 0x8, R58 ;  /* 0x00000008073a3825 */ /* 0x004fca00078e003a */
[----:B------:R0:W5:Y:S02]  /*0300*/  @P3 LDG.E.64 R16, desc[UR6][R58.64] ;  /* 0x000000063a103981 */ /* 0x000164000c1e1b00 */
[----:B------:R-:W2:Y:S01]  /*0310*/  @P4 LDC.64 R70, c[0x0][0x438] ;  /* 0x00010e00ff464b82 */ /* 0x000ea20000000a00 */
[----:B---3--:R-:W-:-:S05]  /*0320*/  @P3 IMAD.WIDE.U32 R60, R7, 0x8, R60 ;  /* 0x00000008073c3825 */ /* 0x008fca00078e003c */
[----:B------:R0:W5:Y:S02]  /*0330*/  @P3 LD.E.64 R50, desc[UR6][R60.64] ;  /* 0x000000063c323980 */ /* 0x000164000c101b00 */
[----:B------:R-:W3:Y:S01]  /*0340*/  @P4 LDC.64 R72, c[0x0][0x3e8] ;  /* 0x0000fa00ff484b82 */ /* 0x000ee20000000a00 */
[C---:B----4-:R-:W-:Y:S01]  /*0350*/  @P3 IMAD.WIDE.U32 R62, R7.reuse, 0x8, R62 ;  /* 0x00000008073e3825 */ /* 0x050fe200078e003e */
[----:B------:R-:W-:-:S04]  /*0360*/  @P3 IADD3 R7, PT, PT, R7, 0x100, RZ ;  /* 0x0000010007073810 */ /* 0x000fc80007ffe0ff */
[----:B------:R0:W5:Y:S02]  /*0370*/  @P3 LDG.E.64 R32, desc[UR6][R62.64] ;  /* 0x000000063e203981 */ /* 0x000164000c1e1b00 */
[----:B------:R-:W4:Y:S01]  /*0380*/  @P5 LDC.64 R74, c[0x0][0x3d0] ;  /* 0x0000f400ff4a5b82 */ /* 0x000f220000000a00 */
[----:B-1----:R-:W-:-:S05]  /*0390*/  @P4 IMAD.WIDE.U32 R68, R7, 0x8, R68 ;  /* 0x0000000807444825 */ /* 0x002fca00078e0044 */
[----:B------:R0:W5:Y:S02]  /*03a0*/  @P4 LDG.E.64 R14, desc[UR6][R68.64] ;  /* 0x00000006440e4981 */ /* 0x000164000c1e1b00 */
[----:B------:R-:W1:Y:S01]  /*03b0*/  @P5 LDC.64 R76, c[0x0][0x438] ;  /* 0x00010e00ff4c5b82 */ /* 0x000e620000000a00 */
[----:B--2---:R-:W-:-:S05]  /*03c0*/  @P4 IMAD.WIDE.U32 R70, R7, 0x8, R70 ;  /* 0x0000000807464825 */ /* 0x004fca00078e0046 */
[----:B------:R0:W5:Y:S02]  /*03d0*/  @P4 LD.E.64 R48, desc[UR6][R70.64] ;  /* 0x0000000646304980 */ /* 0x000164000c101b00 */
[----:B------:R-:W2:Y:S01]  /*03e0*/  @P5 LDC.64 R78, c[0x0][0x3e8] ;  /* 0x0000fa00ff4e5b82 */ /* 0x000ea20000000a00 */
[C---:B---3--:R-:W-:Y:S01]  /*03f0*/  @P4 IMAD.WIDE.U32 R72, R7.reuse, 0x8, R72 ;  /* 0x0000000807484825 */ /* 0x048fe200078e0048 */
[----:B------:R-:W-:-:S04]  /*0400*/  @P4 IADD3 R7, PT, PT, R7, 0x100, RZ ;  /* 0x0000010007074810 */ /* 0x000fc80007ffe0ff */
[----:B------:R0:W5:Y:S02]  /*0410*/  @P4 LDG.E.64 R34, desc[UR6][R72.64] ;  /* 0x0000000648224981 */ /* 0x000164000c1e1b00 */
[----:B------:R-:W3:Y:S08]  /*0420*/  @P6 LDC.64 R80, c[0x0][0x3d0] ;  /* 0x0000f400ff506b82 */ /* 0x000ef00000000a00 */
[----:B------:R-:W0:Y:S08]  /*0430*/  @P6 LDC.64 R82, c[0x0][0x438] ;  /* 0x00010e00ff526b82 */ /* 0x000e300000000a00 */
[----:B------:R-:W0:Y:S08]  /*0440*/  @P6 LDC.64 R84, c[0x0][0x3e8] ;  /* 0x0000fa00ff546b82 */ /* 0x000e300000000a00 */
[----:B------:R-:W0:Y:S08]  /*0450*/  @P0 LDC.64 R86, c[0x0][0x3d0] ;  /* 0x0000f400ff560b82 */ /* 0x000e300000000a00 */
[----:B------:R-:W0:Y:S08]  /*0460*/  @P0 LDC.64 R90, c[0x0][0x3e8] ;  /* 0x0000fa00ff5a0b82 */ /* 0x000e300000000a00 */
[----:B------:R-:W0:Y:S01]  /*0470*/  @P0 LDC.64 R88, c[0x0][0x438] ;  /* 0x00010e00ff580b82 */ /* 0x000e220000000a00 */
[----:B----4-:R-:W-:-:S04]  /*0480*/  @P5 IMAD.WIDE.U32 R74, R7, 0x8, R74 ;  /* 0x00000008074a5825 */ /* 0x010fc800078e004a */
[C---:B-1----:R-:W-:Y:S01]  /*0490*/  @P5 IMAD.WIDE.U32 R76, R7.reuse, 0x8, R76 ;  /* 0x00000008074c5825 */ /* 0x042fe200078e004c */
[----:B------:R1:W5:Y:S03]  /*04a0*/  @P5 LDG.E.64 R12, desc[UR6][R74.64] ;  /* 0x000000064a0c5981 */ /* 0x000366000c1e1b00 */
[C---:B--2---:R-:W-:Y:S01]  /*04b0*/  @P5 IMAD.WIDE.U32 R78, R7.reuse, 0x8, R78 ;  /* 0x00000008074e5825 */ /* 0x044fe200078e004e */
[----:B------:R-:W-:Y:S01]  /*04c0*/  @P5 IADD3 R7, PT, PT, R7, 0x100, RZ ;  /* 0x0000010007075810 */ /* 0x000fe20007ffe0ff */
[----:B------:R1:W5:Y:S04]  /*04d0*/  @P5 LD.E.64 R46, desc[UR6][R76.64] ;  /* 0x000000064c2e5980 */ /* 0x000368000c101b00 */
[C---:B---3--:R-:W-:Y:S01]  /*04e0*/  @P6 IMAD.WIDE.U32 R80, R7.reuse, 0x8, R80 ;  /* 0x0000000807506825 */ /* 0x048fe200078e0050 */
[----:B------:R1:W5:Y:S03]  /*04f0*/  @P5 LDG.E.64 R26, desc[UR6][R78.64] ;  /* 0x000000064e1a5981 */ /* 0x000366000c1e1b00 */
[C---:B0-----:R-:W-:Y:S01]  /*0500*/  @P6 IMAD.WIDE.U32 R82, R7.reuse, 0x8, R82 ;  /* 0x0000000807526825 */ /* 0x041fe200078e0052 */
[----:B------:R1:W5:Y:S03]  /*0510*/  @P6 LDG.E.64 R10, desc[UR6][R80.64] ;  /* 0x00000006500a6981 */ /* 0x000366000c1e1b00 */
[C---:B------:R-:W-:Y:S01]  /*0520*/  @P6 IMAD.WIDE.U32 R84, R7.reuse, 0x8, R84 ;  /* 0x0000000807546825 */ /* 0x040fe200078e0054 */
[----:B------:R-:W-:Y:S01]  /*0530*/  @P6 IADD3 R7, PT, PT, R7, 0x100, RZ ;  /* 0x0000010007076810 */ /* 0x000fe20007ffe0ff */
[----:B------:R1:W5:Y:S04]  /*0540*/  @P6 LD.E.64 R44, desc[UR6][R82.64] ;  /* 0x00000006522c6980 */ /* 0x000368000c101b00 */
[C---:B------:R-:W-:Y:S01]  /*0550*/  @P0 IMAD.WIDE.U32 R86, R7.reuse, 0x8, R86 ;  /* 0x0000000807560825 */ /* 0x040fe200078e0056 */
[----:B------:R1:W5:Y:S03]  /*0560*/  @P6 LDG.E.64 R24, desc[UR6][R84.64] ;  /* 0x0000000654186981 */ /* 0x000366000c1e1b00 */
[C---:B------:R-:W-:Y:S01]  /*0570*/  @P0 IMAD.WIDE.U32 R90, R7.reuse, 0x8, R90 ;  /* 0x00000008075a0825 */ /* 0x040fe200078e005a */
[----:B------:R1:W5:Y:S03]  /*0580*/  @P0 LDG.E.64 R8, desc[UR6][R86.64] ;  /* 0x0000000656080981 */ /* 0x000366000c1e1b00 */
[----:B------:R-:W-:Y:S01]  /*0590*/  @P0 IMAD.WIDE.U32 R88, R7, 0x8, R88 ;  /* 0x0000000807580825 */ /* 0x000fe200078e0058 */
[----:B------:R1:W5:Y:S04]  /*05a0*/  @P0 LDG.E.64 R22, desc[UR6][R90.64] ;  /* 0x000000065a160981 */ /* 0x000368000c1e1b00 */
[----:B------:R1:W5:Y:S01]  /*05b0*/  @P0 LD.E.64 R2, desc[UR6][R88.64] ;  /* 0x0000000658020980 */ /* 0x000362000c101b00 */
[----:B------:R-:W-:-:S02]  /*05c0*/  ISETP.GE.U32.AND P1, PT, R65, 0x800, PT ;  /* 0x000008004100780c */ /* 0x000fc40003f26070 */
[----:B------:R-:W-:-:S11]  /*05d0*/  @P0 IADD3 R7, PT, PT, R7, 0x100, RZ ;  /* 0x0000010007070810 */ /* 0x000fd60007ffe0ff */
[----:B-1----:R-:W-:Y:S05]  /*05e0*/  @!P1 BRA `(.L_x_21679) ;  /* 0x0000000400449947 */ /* 0x002fea0003800000 */
[----:B------:R-:W0:Y:S08]  /*05f0*/  LDC.64 R4, c[0x0][0x3d0] ;  /* 0x0000f400ff047b82 */ /* 0x000e300000000a00 */
[----:B------:R-:W1:Y:S08]  /*0600*/  LDC.64 R36, c[0x0][0x3e8] ;  /* 0x0000fa00ff247b82 */ /* 0x000e700000000a00 */
[----:B------:R-:W2:Y:S01]  /*0610*/  LDC.64 R60, c[0x0][0x438] ;  /* 0x00010e00ff3c7b82 */ /* 0x000ea20000000a00 */
[----:B0-----:R-:W-:-:S06]  /*0620*/  IMAD.WIDE.U32 R4, R7, 0x8, R4 ;  /* 0x0000000807047825 */ /* 0x001fcc00078e0004 */
[----:B------:R-:W5:Y:S01]  /*0630*/  LDG.E.64 R4, desc[UR6][R4.64] ;  /* 0x0000000604047981 */ /* 0x000f62000c1e1b00 */
[----:B-1----:R-:W-:-:S06]  /*0640*/  IMAD.WIDE.U32 R36, R7, 0x8, R36 ;  /* 0x0000000807247825 */ /* 0x002fcc00078e0024 */
[----:B------:R-:W5:Y:S01]  /*0650*/  LDG.E.64 R36, desc[UR6][R36.64] ;  /* 0x0000000624247981 */ /* 0x000f62000c1e1b00 */
[----:B--2---:R-:W-:-:S06]  /*0660*/  IMAD.WIDE.U32 R60, R7, 0x8, R60 ;  /* 0x00000008073c7825 */ /* 0x004fcc00078e003c */
[----:B------:R-:W5:Y:S01]  /*0670*/  LD.E.64 R60, desc[UR6][R60.64] ;  /* 0x000000063c3c7980 */ /* 0x000f62000c101b00 */
[----:B------:R-:W-:Y:S05]  /*0680*/  BRA `(.L_x_21679) ;  /* 0x00000004001c7947 */ /* 0x000fea0003800000 */
.L_x_21678:
[C---:B------:R-:W-:Y:S02]  /*0690*/  ISETP.GE.U32.AND P6, PT, R65.reuse, 0x100, PT ;  /* 0x000001004100780c */ /* 0x040fe40003fc6070 */
[C---:B------:R-:W-:Y:S02]  /*06a0*/  ISETP.GE.U32.AND P5, PT, R65.reuse, 0x200, PT ;  /* 0x000002004100780c */ /* 0x040fe40003fa6070 */
[C---:B------:R-:W-:Y:S02]  /*06b0*/  ISETP.GE.U32.AND P4, PT, R65.reuse, 0x300, PT ;  /* 0x000003004100780c */ /* 0x040fe40003f86070 */
[C---:B------:R-:W-:Y:S02]  /*06c0*/  ISETP.GE.U32.AND P3, PT, R65.reuse, 0x400, PT ;  /* 0x000004004100780c */ /* 0x040fe40003f66070 */
[C---:B------:R-:W-:Y:S02]  /*06d0*/  ISETP.GE.U32.AND P2, PT, R65.reuse, 0x500, PT ;  /* 0x000005004100780c */ /* 0x040fe40003f46070 */
[----:B------:R-:W-:-:S03]  /*06e0*/  ISETP.GE.U32.AND P1, PT, R65, 0x600, PT ;  /* 0x000006004100780c */ /* 0x000fc60003f26070 */
[----:B------:R-:W0:Y:S08]  /*06f0*/  @P6 LDC.64 R38, c[0x0][0x3d0] ;  /* 0x0000f400ff266b82 */ /* 0x000e300000000a00 */
[----:B------:R-:W1:Y:S08]  /*0700*/  @P6 LDC.64 R40, c[0x0][0x3e8] ;  /* 0x0000fa00ff286b82 */ /* 0x000e700000000a00 */
[----:B------:R-:W2:Y:S08]  /*0710*/  @P5 LDC.64 R42, c[0x0][0x3d0] ;  /* 0x0000f400ff2a5b82 */ /* 0x000eb00000000a00 */
[----:B------:R-:W3:Y:S01]  /*0720*/  @P5 LDC.64 R56, c[0x0][0x3e8] ;  /* 0x0000fa00ff385b82 */ /* 0x000ee20000000a00 */
[----:B0-----:R-:W-:Y:S01]  /*0730*/  @P6 IMAD.WIDE.U32 R38, R7, 0x8, R38 ;  /* 0x0000000807266825 */ /* 0x001fe200078e0026 */
[----:B------:R-:W-:-:S02]  /*0740*/  ISETP.GE.U32.AND P0, PT, R65, 0x700, PT ;  /* 0x000007004100780c */ /* 0x000fc40003f06070 */
[----:B------:R-:W-:Y:S02]  /*0750*/  @P6 CS2R R54, SRZ ;  /* 0x0000000000366805 */ /* 0x000fe4000001ff00 */
[----:B------:R0:W5:Y:S02]  /*0760*/  @P6 LDG.E.64 R20, desc[UR6][R38.64] ;  /* 0x0000000626146981 */ /* 0x000164000c1e1b00 */
[----:B------:R-:W4:Y:S01]  /*0770*/  @P4 LDC.64 R58, c[0x0][0x3d0] ;  /* 0x0000f400ff3a4b82 */ /* 0x000f220000000a00 */
[----:B-1----:R-:W-:-:S07]  /*0780*/  @P6 IMAD.WIDE.U32 R40, R7, 0x8, R40 ;  /* 0x0000000807286825 */ /* 0x002fce00078e0028 */
[----:B------:R-:W1:Y:S01]  /*0790*/  @P4 LDC.64 R62, c[0x0][0x3e8] ;  /* 0x0000fa00ff3e4b82 */ /* 0x000e620000000a00 */
[----:B------:R-:W-:Y:S01]  /*07a0*/  @P6 LOP3.LUT R7, R7, 0x100, RZ, 0xfc, !PT ;  /* 0x0000010007076812 */ /* 0x000fe200078efcff */
[----:B------:R4:W5:Y:S06]  /*07b0*/  @P6 LDG.E.64 R28, desc[UR6][R40.64] ;  /* 0x00000006281c6981 */ /* 0x00096c000c1e1b00 */
[----:B------:R-:W1:Y:S08]  /*07c0*/  @P3 LDC.64 R68, c[0x0][0x3d0] ;  /* 0x0000f400ff443b82 */ /* 0x000e700000000a00 */
[----:B------:R-:W1:Y:S01]  /*07d0*/  @P3 LDC.64 R70, c[0x0][0x3e8] ;  /* 0x0000fa00ff463b82 */ /* 0x000e620000000a00 */
[----:B------:R-:W-:Y:S01]  /*07e0*/  ISETP.GE.U32.AND P6, PT, R65, 0x800, PT ;  /* 0x000008004100780c */ /* 0x000fe20003fc6070 */
[----:B--2---:R-:W-:-:S06]  /*07f0*/  @P5 IMAD.WIDE.U32 R42, R7, 0x8, R42 ;  /* 0x00000008072a5825 */ /* 0x004fcc00078e002a */
[----:B------:R-:W2:Y:S01]  /*0800*/  @P2 LDC.64 R72, c[0x0][0x3d0] ;  /* 0x0000f400ff482b82 */ /* 0x000ea20000000a00 */
[----:B---3--:R-:W-:-:S07]  /*0810*/  @P5 IMAD.WIDE.U32 R56, R7, 0x8, R56 ;  /* 0x0000000807385825 */ /* 0x008fce00078e0038 */
[----:B------:R-:W3:Y:S01]  /*0820*/  @P2 LDC.64 R74, c[0x0][0x3e8] ;  /* 0x0000fa00ff4a2b82 */ /* 0x000ee20000000a00 */
[----:B------:R-:W-:Y:S01]  /*0830*/  @P5 IADD3 R7, PT, PT, R7, 0x100, RZ ;  /* 0x0000010007075810 */ /* 0x000fe20007ffe0ff */
[----:B------:R1:W5:Y:S06]  /*0840*/  @P5 LDG.E.64 R18, desc[UR6][R42.64] ;  /* 0x000000062a125981 */ /* 0x00036c000c1e1b00 */
[----:B0-----:R-:W0:Y:S01]  /*0850*/  @P1 LDC.64 R38, c[0x0][0x3d0] ;  /* 0x0000f400ff261b82 */ /* 0x001e220000000a00 */
[C---:B----4-:R-:W-:Y:S01]  /*0860*/  @P4 IMAD.WIDE.U32 R58, R7.reuse, 0x8, R58 ;  /* 0x00000008073a4825 */ /* 0x050fe200078e003a */
[----:B------:R4:W5:Y:S06]  /*0870*/  @P5 LDG.E.64 R30, desc[UR6][R56.64] ;  /* 0x00000006381e5981 */ /* 0x00096c000c1e1b00 */
[----:B------:R-:W4:Y:S01]  /*0880*/  @P1 LDC.64 R40, c[0x0][0x3e8] ;  /* 0x0000fa00ff281b82 */ /* 0x000f220000000a00 */
[C---:B-1----:R-:W-:Y:S01]  /*0890*/  @P4 IMAD.WIDE.U32 R62, R7.reuse, 0x8, R62 ;  /* 0x00000008073e4825 */ /* 0x042fe200078e003e */
[----:B------:R-:W-:Y:S01]  /*08a0*/  @P4 IADD3 R7, PT, PT, R7, 0x100, RZ ;  /* 0x0000010007074810 */ /* 0x000fe20007ffe0ff */
[----:B------:R1:W5:Y:S05]  /*08b0*/  @P4 LDG.E.64 R16, desc[UR6][R58.64] ;  /* 0x000000063a104981 */ /* 0x00036a000c1e1b00 */
[----:B------:R-:W1:Y:S01]  /*08c0*/  @P0 LDC.64 R80, c[0x0][0x3d0] ;  /* 0x0000f400ff500b82 */ /* 0x000e620000000a00 */
[C---:B------:R-:W-:Y:S01]  /*08d0*/  @P3 IMAD.WIDE.U32 R68, R7.reuse, 0x8, R68 ;  /* 0x0000000807443825 */ /* 0x040fe200078e0044 */
[----:B------:R0:W5:Y:S06]  /*08e0*/  @P4 LDG.E.64 R32, desc[UR6][R62.64] ;  /* 0x000000063e204981 */ /* 0x00016c000c1e1b00 */
[----:B------:R-:W1:Y:S01]  /*08f0*/  @P0 LDC.64 R82, c[0x0][0x3e8] ;  /* 0x0000fa00ff520b82 */ /* 0x000e620000000a00 */
[C---:B------:R-:W-:Y:S01]  /*0900*/  @P3 IMAD.WIDE.U32 R70, R7.reuse, 0x8, R70 ;  /* 0x0000000807463825 */ /* 0x040fe200078e0046 */
[----:B------:R-:W-:Y:S01]  /*0910*/  @P3 IADD3 R7, PT, PT, R7, 0x100, RZ ;  /* 0x0000010007073810 */ /* 0x000fe20007ffe0ff */
[----:B------:R0:W5:Y:S05]  /*0920*/  @P3 LDG.E.64 R14, desc[UR6][R68.64] ;  /* 0x00000006440e3981 */ /* 0x00016a000c1e1b00 */
[----:B------:R-:W1:Y:S01]  /*0930*/  @P6 LDC.64 R84, c[0x0][0x3d0] ;  /* 0x0000f400ff546b82 */ /* 0x000e620000000a00 */
[C---:B--2---:R-:W-:Y:S01]  /*0940*/  @P2 IMAD.WIDE.U32 R72, R7.reuse, 0x8, R72 ;  /* 0x0000000807482825 */ /* 0x044fe200078e0048 */
[----:B------:R2:W5:Y:S06]  /*0950*/  @P3 LDG.E.64 R34, desc[UR6][R70.64] ;  /* 0x0000000646223981 */ /* 0x00056c000c1e1b00 */
[----:B------:R-:W2:Y:S01]  /*0960*/  @P6 LDC.64 R86, c[0x0][0x3e8] ;  /* 0x0000fa00ff566b82 */ /* 0x000ea20000000a00 */
[C---:B---3--:R-:W-:Y:S01]  /*0970*/  @P2 IMAD.WIDE.U32 R74, R7.reuse, 0x8, R74 ;  /* 0x00000008074a2825 */ /* 0x048fe200078e004a */
[----:B------:R-:W-:Y:S01]  /*0980*/  @P2 IADD3 R7, PT, PT, R7, 0x100, RZ ;  /* 0x0000010007072810 */ /* 0x000fe20007ffe0ff */
[----:B------:R3:W5:Y:S04]  /*0990*/  @P2 LDG.E.64 R12, desc[UR6][R72.64] ;  /* 0x00000006480c2981 */ /* 0x000768000c1e1b00 */
[C---:B0-----:R-:W-:Y:S01]  /*09a0*/  @P1 IMAD.WIDE.U32 R76, R7.reuse, 0x8, R38 ;  /* 0x00000008074c1825 */ /* 0x041fe200078e0026 */
[----:B------:R3:W5:Y:S03]  /*09b0*/  @P2 LDG.E.64 R26, desc[UR6][R74.64] ;  /* 0x000000064a1a2981 */ /* 0x000766000c1e1b00 */
[C---:B----4-:R-:W-:Y:S01]  /*09c0*/  @P1 IMAD.WIDE.U32 R78, R7.reuse, 0x8, R40 ;  /* 0x00000008074e1825 */ /* 0x050fe200078e0028 */
[----:B------:R-:W-:Y:S01]  /*09d0*/  @P1 IADD3 R7, PT, PT, R7, 0x100, RZ ;  /* 0x0000010007071810 */ /* 0x000fe20007ffe0ff */
[----:B------:R3:W5:Y:S04]  /*09e0*/  @P1 LDG.E.64 R10, desc[UR6][R76.64] ;  /* 0x000000064c0a1981 */ /* 0x000768000c1e1b00 */
[C---:B-1----:R-:W-:Y:S01]  /*09f0*/  @P0 IMAD.WIDE.U32 R80, R7.reuse, 0x8, R80 ;  /* 0x0000000807500825 */ /* 0x042fe200078e0050 */
[----:B------:R3:W5:Y:S03]  /*0a00*/  @P1 LDG.E.64 R24, desc[UR6][R78.64] ;  /* 0x000000064e181981 */ /* 0x000766000c1e1b00 */
[C---:B------:R-:W-:Y:S01]  /*0a10*/  @P0 IMAD.WIDE.U32 R82, R7.reuse, 0x8, R82 ;  /* 0x0000000807520825 */ /* 0x040fe200078e0052 */
[----:B------:R-:W-:Y:S01]  /*0a20*/  @P0 IADD3 R7, PT, PT, R7, 0x100, RZ ;  /* 0x0000010007070810 */ /* 0x000fe20007ffe0ff */
[----:B------:R3:W5:Y:S04]  /*0a30*/  @P0 LDG.E.64 R8, desc[UR6][R80.64] ;  /* 0x0000000650080981 */ /* 0x000768000c1e1b00 */
[C---:B------:R-:W-:Y:S01]  /*0a40*/  @P6 IMAD.WIDE.U32 R38, R7.reuse, 0x8, R84 ;  /* 0x0000000807266825 */ /* 0x040fe200078e0054 */
[----:B------:R3:W5:Y:S03]  /*0a50*/  @P0 LDG.E.64 R22, desc[UR6][R82.64] ;  /* 0x0000000652160981 */ /* 0x000766000c1e1b00 */
[----:B--2---:R-:W-:Y:S01]  /*0a60*/  @P6 IMAD.WIDE.U32 R40, R7, 0x8, R86 ;  /* 0x0000000807286825 */ /* 0x004fe200078e0056 */
[----:B------:R3:W5:Y:S04]  /*0a70*/  @P6 LDG.E.64 R4, desc[UR6][R38.64] ;  /* 0x0000000626046981 */ /* 0x000768000c1e1b00 */
[----:B------:R3:W5:Y:S01]  /*0a80*/  @P6 LDG.E.64 R36, desc[UR6][R40.64] ;  /* 0x0000000628246981 */ /* 0x000762000c1e1b00 */
[----:B------:R-:W-:-:S02]  /*0a90*/  @P5 CS2R R52, SRZ ;  /* 0x0000000000345805 */ /* 0x000fc4000001ff00 */
[----:B------:R-:W-:Y:S02]  /*0aa0*/  @P4 CS2R R50, SRZ ;  /* 0x0000000000324805 */ /* 0x000fe4000001ff00 */
[----:B------:R-:W-:Y:S02]  /*0ab0*/  @P3 CS2R R48, SRZ ;  /* 0x0000000000303805 */ /* 0x000fe4000001ff00 */
[----:B------:R-:W-:Y:S02]  /*0ac0*/  @P2 CS2R R46, SRZ ;  /* 0x00000000002e2805 */ /* 0x000fe4000001ff00 */
[----:B------:R-:W-:Y:S02]  /*0ad0*/  @P1 CS2R R44, SRZ ;  /* 0x00000000002c1805 */ /* 0x000fe4000001ff00 */
[----:B------:R-:W-:Y:S02]  /*0ae0*/  @P0 CS2R R2, SRZ ;  /* 0x0000000000020805 */ /* 0x000fe4000001ff00 */
[----:B---3--:R-:W-:-:S07]  /*0af0*/  @P6 CS2R R60, SRZ ;  /* 0x00000000003c6805 */ /* 0x008fce000001ff00 */
.L_x_21679:
[----:B------:R-:W-:Y:S05]  /*0b00*/  BSYNC.RECONVERGENT B0 ;  /* 0x0000000000007941 */ /* 0x000fea0003800200 */
.L_x_21677:
[----:B------:R-:W0:Y:S02]  /*0b10*/  LDCU UR4, c[0x0][0x384] ;  /* 0x00007080ff0477ac */ /* 0x000e240008000800 */
[----:B0-----:R-:W-:-:S13]  /*0b20*/  ISETP.GE.AND P0, PT, R66, UR4, PT ;  /* 0x0000000442007c0c */ /* 0x001fda000bf06270 */
[----:B------:R-:W-:Y:S05]  /*0b30*/  @P0 EXIT ;  /* 0x000000000000094d */ /* 0x000fea0003800000 */
[----:B-----5:R-:W-:Y:S01]  /*0b40*/  MOV R111, R10 ;  /* 0x0000000a006f7202 */ /* 0x020fe20000000f00 */
[----:B------:R-:W-:Y:S01]  /*0b50*/  HADD2.F32 R63, -RZ, R60.H0_H0 ;  /* 0x2000003cff3f7230 */ /* 0x000fe20000004100 */
[----:B------:R-:W-:Y:S01]  /*0b60*/  SHF.R.U64 R112, R10, 0x10, R11 ;  /* 0x000000100a707819 */ /* 0x000fe2000000120b */
[----:B------:R-:W0:Y:S01]  /*0b70*/  LDCU UR12, c[0x0][0x388] ;  /* 0x00007100ff0c77ac */ /* 0x000e220008000800 */
[----:B------:R-:W-:Y:S02]  /*0b80*/  MOV R10, R9 ;  /* 0x00000009000a7202 */ /* 0x000fe40000000f00 */
[--C-:B------:R-:W-:Y:S01]  /*0b90*/  SHF.R.U64 R114, R8, 0x10, R9.reuse ;  /* 0x0000001008727819 */ /* 0x100fe20000001209 */
[----:B------:R-:W1:Y:S01]  /*0ba0*/  LDCU.U8 UR10, c[0x0][0x410] ;  /* 0x00008200ff0a77ac */ /* 0x000e620008000000 */
[----:B------:R-:W-:Y:S02]  /*0bb0*/  MOV R113, R8 ;  /* 0x0000000800717202 */ /* 0x000fe40000000f00 */
[----:B------:R-:W-:Y:S01]  /*0bc0*/  SHF.R.U32.HI R9, RZ, 0x10, R9 ;  /* 0x00000010ff097819 */ /* 0x000fe20000011609 */
[----:B------:R-:W2:Y:S01]  /*0bd0*/  LDCU UR11, c[0x0][0x400] ;  /* 0x00008000ff0b77ac */ /* 0x000ea20008000800 */
[----:B------:R-:W-:-:S02]  /*0be0*/  MOV R8, R4 ;  /* 0x0000000400087202 */ /* 0x000fc40000000f00 */
[----:B------:R-:W-:Y:S01]  /*0bf0*/  MOV R7, R5 ;  /* 0x0000000500077202 */ /* 0x000fe20000000f00 */
[----:B------:R-:W3:Y:S01]  /*0c00*/  LDCU.64 UR8, c[0x0][0x3a0] ;  /* 0x00007400ff0877ac */ /* 0x000ee20008000a00 */
[--C-:B------:R-:W-:Y:S02]  /*0c10*/  SHF.R.U64 R59, R4, 0x10, R5.reuse ;  /* 0x00000010043b7819 */ /* 0x100fe40000001205 */
[----:B------:R-:W-:Y:S01]  /*0c20*/  SHF.R.U32.HI R57, RZ, 0x10, R5 ;  /* 0x00000010ff397819 */ /* 0x000fe20000011605 */
[----:B------:R-:W-:Y:S01]  /*0c30*/  HADD2.F32 R58, -RZ, R7.H0_H0 ;  /* 0x20000007ff3a7230 */ /* 0x000fe20000004100 */
[----:B------:R-:W-:Y:S01]  /*0c40*/  PRMT R113, R113, 0x5410, R10 ;  /* 0x0000541071717816 */ /* 0x000fe2000000000a */
[----:B------:R-:W-:Y:S01]  /*0c50*/  HADD2.F32 R59, -RZ, R59.H0_H0 ;  /* 0x2000003bff3b7230 */ /* 0x000fe20000004100 */
[----:B------:R-:W-:Y:S01]  /*0c60*/  PRMT R114, R114, 0x5410, R9 ;  /* 0x0000541072727816 */ /* 0x000fe20000000009 */
[----:B------:R-:W-:Y:S01]  /*0c70*/  HADD2.F32 R57, -RZ, R57.H0_H0 ;  /* 0x20000039ff397230 */ /* 0x000fe20000004100 */
[--C-:B------:R-:W-:Y:S01]  /*0c80*/  SHF.R.U64 R115, R54, 0x10, R55.reuse ;  /* 0x0000001036737819 */ /* 0x100fe20000001237 */
[----:B------:R-:W-:Y:S01]  /*0c90*/  UPLOP3.LUT UP0, UPT, UPT, UPT, UPT, 0x40, 0x4 ;  /* 0x000000000004789c */ /* 0x000fe20003f0e870 */
[----:B------:R-:W-:-:S02]  /*0ca0*/  SHF.R.U32.HI R4, RZ, 0x10, R55 ;  /* 0x00000010ff047819 */ /* 0x000fc40000011637 */
[--C-:B------:R-:W-:Y:S02]  /*0cb0*/  SHF.R.U64 R116, R52, 0x10, R53.reuse ;  /* 0x0000001034747819 */ /* 0x100fe40000001235 */
[----:B------:R-:W-:Y:S02]  /*0cc0*/  SHF.R.U32.HI R5, RZ, 0x10, R53 ;  /* 0x00000010ff057819 */ /* 0x000fe40000011635 */
[--C-:B------:R-:W-:Y:S02]  /*0cd0*/  SHF.R.U64 R119, R46, 0x10, R47.reuse ;  /* 0x000000102e777819 */ /* 0x100fe4000000122f */
[----:B------:R-:W-:Y:S02]  /*0ce0*/  SHF.R.U32.HI R9, RZ, 0x10, R47 ;  /* 0x00000010ff097819 */ /* 0x000fe4000001162f */
[--C-:B------:R-:W-:Y:S02]  /*0cf0*/  SHF.R.U64 R120, R44, 0x10, R45.reuse ;  /* 0x000000102c787819 */ /* 0x100fe4000000122d */
[----:B------:R-:W-:-:S02]  /*0d00*/  SHF.R.U32.HI R10, RZ, 0x10, R45 ;  /* 0x00000010ff0a7819 */ /* 0x000fc4000001162d */
[----:B------:R-:W-:Y:S02]  /*0d10*/  SHF.R.S32.HI R0, RZ, 0x2, R0 ;  /* 0x00000002ff007819 */ /* 0x000fe40000011400 */
[----:B------:R-:W-:Y:S02]  /*0d20*/  PRMT R115, R115, 0x5410, R4 ;  /* 0x0000541073737816 */ /* 0x000fe40000000004 */
[----:B------:R-:W-:Y:S02]  /*0d30*/  PRMT R116, R116, 0x5410, R5 ;  /* 0x0000541074747816 */ /* 0x000fe40000000005 */
[----:B------:R-:W-:Y:S02]  /*0d40*/  SHF.R.U32.HI R4, RZ, 0x10, R51 ;  /* 0x00000010ff047819 */ /* 0x000fe40000011633 */
[----:B------:R-:W-:Y:S02]  /*0d50*/  SHF.R.U32.HI R5, RZ, 0x10, R49 ;  /* 0x00000010ff057819 */ /* 0x000fe40000011631 */
[----:B------:R-:W-:-:S02]  /*0d60*/  PRMT R119, R119, 0x5410, R9 ;  /* 0x0000541077777816 */ /* 0x000fc40000000009 */
[----:B------:R-:W-:Y:S02]  /*0d70*/  PRMT R120, R120, 0x5410, R10 ;  /* 0x0000541078787816 */ /* 0x000fe4000000000a */
[----:B------:R-:W-:Y:S02]  /*0d80*/  SHF.R.U64 R117, R50, 0x10, R51 ;  /* 0x0000001032757819 */ /* 0x000fe40000001233 */
[----:B------:R-:W-:Y:S02]  /*0d90*/  SHF.R.U64 R118, R48, 0x10, R49 ;  /* 0x0000001030767819 */ /* 0x000fe40000001231 */
[C---:B------:R-:W-:Y:S02]  /*0da0*/  SHF.L.U32 R10, R6.reuse, 0x5, RZ ;  /* 0x00000005060a7819 */ /* 0x040fe400000006ff */
[----:B------:R-:W-:Y:S02]  /*0db0*/  LOP3.LUT R9, R6, 0xe0, RZ, 0xc0, !PT ;  /* 0x000000e006097812 */ /* 0x000fe400078ec0ff */
[----:B------:R-:W-:-:S02]  /*0dc0*/  LOP3.LUT R6, R0, 0xff, RZ, 0xc0, !PT ;  /* 0x000000ff00067812 */ /* 0x000fc400078ec0ff */
[----:B------:R-:W-:Y:S02]  /*0dd0*/  PRMT R117, R117, 0x5410, R4 ;  /* 0x0000541075757816 */ /* 0x000fe40000000004 */
[----:B------:R-:W-:Y:S02]  /*0de0*/  PRMT R118, R118, 0x5410, R5 ;  /* 0x0000541076767816 */ /* 0x000fe40000000005 */
[----:B------:R-:W4:Y:S01]  /*0df0*/  LDC.64 R4, c[0x0][0x3e0] ;  /* 0x0000f800ff047b82 */ /* 0x000f220000000a00 */
[----:B------:R-:W-:Y:S02]  /*0e00*/  SHF.R.U32.HI R0, RZ, 0x1, R0 ;  /* 0x00000001ff007819 */ /* 0x000fe40000011600 */
[----:B------:R-:W-:Y:S02]  /*0e10*/  VIADDMNMX R9, R6, -R9, RZ, !PT ;  /* 0x8000000906097246 */ /* 0x000fe400078001ff */
[----:B------:R-:W-:Y:S02]  /*0e20*/  MOV R109, R12 ;  /* 0x0000000c006d7202 */ /* 0x000fe40000000f00 */
[----:B------:R-:W-:-:S02]  /*0e30*/  SHF.R.U64 R110, R12, 0x10, R13 ;  /* 0x000000100c6e7819 */ /* 0x000fc4000000120d */
[----:B------:R-:W-:Y:S02]  /*0e40*/  MOV R12, R11 ;  /* 0x0000000b000c7202 */ /* 0x000fe40000000f00 */
[----:B------:R-:W-:Y:S02]  /*0e50*/  LOP3.LUT R0, R0, 0x7fffff80, RZ, 0xc0, !PT ;  /* 0x7fffff8000007812 */ /* 0x000fe400078ec0ff */
[----:B------:R-:W-:Y:S02]  /*0e60*/  VIMNMX R9, PT, PT, R9, 0x20, PT ;  /* 0x0000002009097848 */ /* 0x000fe40003fe0100 */
[----:B------:R-:W-:Y:S02]  /*0e70*/  SHF.R.U32.HI R11, RZ, 0x10, R11 ;  /* 0x00000010ff0b7819 */ /* 0x000fe4000001160b */
[----:B------:R-:W-:Y:S02]  /*0e80*/  LEA R9, R9, R0, 0x2 ;  /* 0x0000000009097211 */ /* 0x000fe400078e10ff */
[----:B------:R-:W-:-:S02]  /*0e90*/  PRMT R112, R112, 0x5410, R11 ;  /* 0x0000541070707816 */ /* 0x000fc4000000000b */
[----:B------:R-:W-:Y:S02]  /*0ea0*/  LOP3.LUT R11, R10, 0x3e0, RZ, 0xc0, !PT ;  /* 0x000003e00a0b7812 */ /* 0x000fe400078ec0ff */
[----:B------:R-:W-:Y:S02]  /*0eb0*/  I2FP.F32.U32 R9, R9 ;  /* 0x0000000900097245 */ /* 0x000fe40000201000 */
[----:B------:R-:W-:Y:S02]  /*0ec0*/  VIADDMNMX R11, R6, -R11, RZ, !PT ;  /* 0x8000000b060b7246 */ /* 0x000fe400078001ff */
[----:B------:R0:W0:Y:S01]  /*0ed0*/  MUFU.RCP R62, R9 ;  /* 0x00000009003e7308 */ /* 0x0000220000001000 */
[----:B------:R-:W-:Y:S02]  /*0ee0*/  MOV R38, R29 ;  /* 0x0000001d00267202 */ /* 0x000fe40000000f00 */
[--C-:B------:R-:W-:Y:S02]  /*0ef0*/  SHF.R.U64 R69, R28, 0x10, R29.reuse ;  /* 0x000000101c457819 */ /* 0x100fe4000000121d */
[----:B------:R-:W-:-:S02]  /*0f00*/  SHF.R.U32.HI R39, RZ, 0x10, R29 ;  /* 0x00000010ff277819 */ /* 0x000fc4000001161d */
[----:B------:R-:W-:Y:S02]  /*0f10*/  VIMNMX R11, PT, PT, R11, 0x20, PT ;  /* 0x000000200b0b7848 */ /* 0x000fe40003fe0100 */
[----:B------:R-:W-:Y:S02]  /*0f20*/  MOV R29, R31 ;  /* 0x0000001f001d7202 */ /* 0x000fe40000000f00 */
[--C-:B------:R-:W-:Y:S02]  /*0f30*/  SHF.R.U64 R71, R30, 0x10, R31.reuse ;  /* 0x000000101e477819 */ /* 0x100fe4000000121f */
[----:B------:R-:W-:Y:S02]  /*0f40*/  SHF.R.U32.HI R40, RZ, 0x10, R31 ;  /* 0x00000010ff287819 */ /* 0x000fe4000001161f */
[----:B------:R-:W-:Y:S02]  /*0f50*/  MOV R74, R34 ;  /* 0x00000022004a7202 */ /* 0x000fe40000000f00 */
[----:B------:R-:W-:-:S02]  /*0f60*/  SHF.R.U64 R75, R34, 0x10, R35 ;  /* 0x00000010224b7819 */ /* 0x000fc40000001223 */
[----:B------:R-:W-:Y:S02]  /*0f70*/  MOV R72, R32 ;  /* 0x0000002000487202 */ /* 0x000fe40000000f00 */
[----:B------:R-:W-:Y:S02]  /*0f80*/  SHF.R.U64 R73, R32, 0x10, R33 ;  /* 0x0000001020497819 */ /* 0x000fe40000001221 */
[----:B------:R-:W-:Y:S02]  /*0f90*/  MOV R31, R35 ;  /* 0x00000023001f7202 */ /* 0x000fe40000000f00 */
[----:B------:R-:W-:Y:S02]  /*0fa0*/  SHF.R.U32.HI R34, RZ, 0x10, R35 ;  /* 0x00000010ff227819 */ /* 0x000fe40000011623 */
[----:B------:R-:W-:Y:S02]  /*0fb0*/  MOV R67, R28 ;  /* 0x0000001c00437202 */ /* 0x000fe40000000f00 */
[----:B------:R-:W-:-:S02]  /*0fc0*/  MOV R32, R27 ;  /* 0x0000001b00207202 */ /* 0x000fc40000000f00 */
[--C-:B------:R-:W-:Y:S02]  /*0fd0*/  SHF.R.U64 R77, R26, 0x10, R27.reuse ;  /* 0x000000101a4d7819 */ /* 0x100fe4000000121b */
[----:B------:R-:W-:Y:S02]  /*0fe0*/  SHF.R.U32.HI R35, RZ, 0x10, R27 ;  /* 0x00000010ff237819 */ /* 0x000fe4000001161b */
[----:B------:R-:W-:Y:S02]  /*0ff0*/  MOV R70, R30 ;  /* 0x0000001e00467202 */ /* 0x000fe40000000f00 */
[----:B------:R-:W-:Y:S02]  /*1000*/  MOV R76, R26 ;  /* 0x0000001a004c7202 */ /* 0x000fe40000000f00 */
[----:B------:R-:W-:Y:S02]  /*1010*/  MOV R27, R25 ;  /* 0x00000019001b7202 */ /* 0x000fe40000000f00 */
[----:B------:R-:W-:-:S02]  /*1020*/  SHF.R.U64 R79, R24, 0x10, R25 ;  /* 0x00000010184f7819 */ /* 0x000fc40000001219 */
[----:B------:R-:W-:Y:S02]  /*1030*/  SHF.R.U32.HI R28, RZ, 0x10, R25 ;  /* 0x00000010ff1c7819 */ /* 0x000fe40000011619 */
[----:B------:R-:W-:Y:S02]  /*1040*/  MOV R80, R22 ;  /* 0x0000001600507202 */ /* 0x000fe40000000f00 */
[----:B------:R-:W-:Y:S02]  /*1050*/  SHF.R.U64 R82, R22, 0x10, R23 ;  /* 0x0000001016527819 */ /* 0x000fe40000001217 */
[----:B------:R-:W-:Y:S02]  /*1060*/  MOV R86, R20 ;  /* 0x0000001400567202 */ /* 0x000fe40000000f00 */
[----:B------:R-:W-:Y:S02]  /*1070*/  SHF.R.U64 R87, R20, 0x10, R21 ;  /* 0x0000001014577819 */ /* 0x000fe40000001215 */
[----:B------:R-:W-:-:S02]  /*1080*/  MOV R88, R18 ;  /* 0x0000001200587202 */ /* 0x000fc40000000f00 */
[----:B------:R-:W-:Y:S02]  /*1090*/  SHF.R.U64 R89, R18, 0x10, R19 ;  /* 0x0000001012597819 */ /* 0x000fe40000001213 */
[----:B------:R-:W-:Y:S02]  /*10a0*/  MOV R90, R16 ;  /* 0x00000010005a7202 */ /* 0x000fe40000000f00 */
[----:B------:R-:W-:Y:S02]  /*10b0*/  SHF.R.U64 R105, R16, 0x10, R17 ;  /* 0x0000001010697819 */ /* 0x000fe40000001211 */
[----:B------:R-:W-:Y:S02]  /*10c0*/  MOV R107, R14 ;  /* 0x0000000e006b7202 */ /* 0x000fe40000000f00 */
[----:B------:R-:W-:Y:S02]  /*10d0*/  SHF.R.U64 R108, R14, 0x10, R15 ;  /* 0x000000100e6c7819 */ /* 0x000fe4000000120f */
[----:B------:R-:W-:-:S02]  /*10e0*/  LEA R64, R11, R0, 0x2 ;  /* 0x000000000b407211 */ /* 0x000fc400078e10ff */
[----:B------:R-:W-:Y:S02]  /*10f0*/  MOV R30, R33 ;  /* 0x00000021001e7202 */ /* 0x000fe40000000f00 */
[----:B------:R-:W-:Y:S02]  /*1100*/  MOV R78, R24 ;  /* 0x00000018004e7202 */ /* 0x000fe40000000f00 */
[----:B------:R-:W-:Y:S02]  /*1110*/  MOV R25, R23 ;  /* 0x0000001700197202 */ /* 0x000fe40000000f00 */
[----:B------:R-:W-:Y:S02]  /*1120*/  SHF.R.U32.HI R26, RZ, 0x10, R23 ;  /* 0x00000010ff1a7819 */ /* 0x000fe40000011617 */
[----:B------:R-:W-:Y:S02]  /*1130*/  MOV R22, R21 ;  /* 0x0000001500167202 */ /* 0x000fe40000000f00 */
[----:B------:R-:W-:-:S02]  /*1140*/  MOV R20, R19 ;  /* 0x0000001300147202 */ /* 0x000fc40000000f00 */
[----:B------:R-:W-:Y:S02]  /*1150*/  MOV R18, R17 ;  /* 0x0000001100127202 */ /* 0x000fe40000000f00 */
[----:B------:R-:W-:Y:S02]  /*1160*/  MOV R16, R15 ;  /* 0x0000000f00107202 */ /* 0x000fe40000000f00 */
[----:B------:R-:W-:Y:S02]  /*1170*/  MOV R14, R13 ;  /* 0x0000000d000e7202 */ /* 0x000fe40000000f00 */
        /* <DEDUP_REMOVED lines=8> */
[----:B------:R-:W-:-:S02]  /*1200*/  MOV R23, R37 ;  /* 0x0000002500177202 */ /* 0x000fc40000000f00 */
[--C-:B------:R-:W-:Y:S02]  /*1210*/  SHF.R.U64 R85, R36, 0x10, R37.reuse ;  /* 0x0000001024557819 */ /* 0x100fe40000001225 */
[----:B------:R-:W-:Y:S02]  /*1220*/  SHF.R.U32.HI R24, RZ, 0x10, R37 ;  /* 0x00000010ff187819 */ /* 0x000fe40000011625 */
[----:B------:R-:W-:Y:S02]  /*1230*/  SHF.R.U32.HI R21, RZ, 0x10, R21 ;  /* 0x00000010ff157819 */ /* 0x000fe40000011615 */
[----:B------:R-:W-:Y:S02]  /*1240*/  SHF.R.U32.HI R19, RZ, 0x10, R19 ;  /* 0x00000010ff137819 */ /* 0x000fe40000011613 */
[----:B------:R-:W-:Y:S02]  /*1250*/  SHF.R.U32.HI R17, RZ, 0x10, R17 ;  /* 0x00000010ff117819 */ /* 0x000fe40000011611 */
[----:B------:R-:W-:-:S02]  /*1260*/  SHF.R.U32.HI R15, RZ, 0x10, R15 ;  /* 0x00000010ff0f7819 */ /* 0x000fc4000001160f */
[----:B------:R-:W-:Y:S02]  /*1270*/  SHF.R.U32.HI R13, RZ, 0x10, R13 ;  /* 0x00000010ff0d7819 */ /* 0x000fe4000001160d */
[--C-:B------:R-:W-:Y:S02]  /*1280*/  SHF.R.U64 R121, R2, 0x10, R3.reuse ;  /* 0x0000001002797819 */ /* 0x100fe40000001203 */
[----:B------:R-:W-:Y:S02]  /*1290*/  SHF.R.U32.HI R6, RZ, 0x10, R3 ;  /* 0x00000010ff067819 */ /* 0x000fe40000011603 */
[----:B----4-:R-:W-:Y:S02]  /*12a0*/  ISETP.NE.U32.AND P0, PT, R4, RZ, PT ;  /* 0x000000ff0400720c */ /* 0x010fe40003f05070 */
        /* <DEDUP_REMOVED lines=28> */
[----:B0123--:R-:W-:-:S13]  /*1470*/  ISETP.NE.AND.EX P0, PT, R5, RZ, PT, P0 ;  /* 0x000000ff0500720c */ /* 0x00ffda0003f05300 */
.L_x_21731:
[----:B------:R-:W0:Y:S01]  /*1480*/  @P0 LDC.64 R40, c[0x0][0x3e0] ;  /* 0x0000f800ff280b82 */ /* 0x000e220000000a00 */
[----:B------:R-:W-:Y:S02]  /*1490*/  HFMA2 R83, -RZ, RZ, 1.875, 0 ;  /* 0x3f800000ff537431 */ /* 0x000fe400000001ff */
[----:B01----:R-:W-:-:S05]  /*14a0*/  @P0 IMAD.WIDE R42, R66, 0x4, R40 ;  /* 0x00000004422a0825 */ /* 0x003fca00078e0228 */
[----:B------:R0:W5:Y:S01]  /*14b0*/  @P0 LDG.E R83, desc[UR6][R42.64] ;  /* 0x000000062a530981 */ /* 0x000162000c1e1900 */
[----:B------:R-:W-:Y:S01]  /*14c0*/  IMAD R41, R66, UR12, RZ ;  /* 0x0000000c42297c24 */ /* 0x000fe2000f8e02ff */
[----:B------:R-:W-:Y:S01]  /*14d0*/  ISETP.GE.U32.AND P1, PT, R65, 0x100, PT ;  /* 0x000001004100780c */ /* 0x000fe20003f26070 */
[----:B------:R-:W-:Y:S01]  /*14e0*/  BSSY.RECONVERGENT B0, `(.L_x_21680) ;  /* 0x000002c000007945 */ /* 0x000fe20003800200 */
[----:B------:R-:W1:Y:S02]  /*14f0*/  S2R R81, SR_TID.X ;  /* 0x0000000000517919 */ /* 0x000e640000002100 */
[----:B------:R-:W-:-:S04]  /*1500*/  SHF.R.S32.HI R40, RZ, 0x1f, R41 ;  /* 0x0000001fff287819 */ /* 0x000fc80000011429 */
[----:B------:R-:W-:-:S04]  /*1510*/  LEA.HI R40, R40, R41, RZ, 0x2 ;  /* 0x0000002928287211 */ /* 0x000fc800078f10ff */
[----:B-1----:R-:W-:-:S04]  /*1520*/  LEA.HI.SX32 R68, R40, R81, 0x1e ;  /* 0x0000005128447211 */ /* 0x002fc800078ff2ff */
[----:B------:R-:W-:Y:S01]  /*1530*/  MOV R40, R68 ;  /* 0x0000004400287202 */ /* 0x000fe20000000f00 */
[----:B0-----:R-:W-:Y:S06]  /*1540*/  @!P1 BRA `(.L_x_21681) ;  /* 0x0000000000949947 */ /* 0x001fec0003800000 */
[----:B------:R-:W-:Y:S01]  /*1550*/  ISETP.NE.U32.AND P2, PT, RZ, UR8, PT ;  /* 0x00000008ff007c0c */ /* 0x000fe2000bf45070 */
[----:B------:R-:W0:Y:S03]  /*1560*/  LDC.64 R40, c[0x0][0x390] ;  /* 0x0000e400ff287b82 */ /* 0x000e260000000a00 */
[----:B------:R-:W-:-:S05]  /*1570*/  ISETP.NE.AND.EX P2, PT, RZ, UR9, PT, P2 ;  /* 0x00000009ff007c0c */ /* 0x000fca000bf45320 */
[----:B------:R-:W1:Y:S08]  /*1580*/  LDC.64 R98, c[0x0][0x3a8] ;  /* 0x0000ea00ff627b82 */ /* 0x000e700000000a00 */
[----:B------:R-:W2:Y:S01]  /*1590*/  @P2 LDC.64 R100, c[0x0][0x3a0] ;  /* 0x0000e800ff642b82 */ /* 0x000ea20000000a00 */
[----:B0-----:R-:W-:-:S06]  /*15a0*/  IMAD.WIDE.U32 R40, R68, 0x10, R40 ;  /* 0x0000001044287825 */ /* 0x001fcc00078e0028 */
[----:B------:R-:W3:Y:S01]  /*15b0*/  LDG.E.128 R40, desc[UR6][R40.64] ;  /* 0x0000000628287981 */ /* 0x000ee2000c1e1d00 */
[----:B--2---:R-:W-:-:S05]  /*15c0*/  @P2 IMAD.WIDE.U32 R100, R68, 0x10, R100 ;  /* 0x0000001044642825 */ /* 0x004fca00078e0064 */
[----:B------:R-:W2:Y:S01]  /*15d0*/  @P2 LDG.E.128 R4, desc[UR6][R100.64] ;  /* 0x0000000664042981 */ /* 0x000ea2000c1e1d00 */
[----:B------:R-:W-:Y:S02]  /*15e0*/  @P2 HADD2.F32 R9, -RZ, R67.H1_H1 ;  /* 0x30000043ff092230 */ /* 0x000fe40000004100 */
[--C-:B------:R-:W-:Y:S02]  /*15f0*/  @P2 HADD2.F32 R10, -RZ, R69.reuse.H0_H0 ;  /* 0x20000045ff0a2230 */ /* 0x100fe40000004100 */
[----:B------:R-:W-:Y:S02]  /*1600*/  @P2 HADD2.F32 R92, -RZ, R69.H1_H1 ;  /* 0x30000045ff5c2230 */ /* 0x000fe40000004100 */
[-C--:B---3-5:R-:W-:Y:S01]  /*1610*/  @P2 FMUL.FTZ R11, R40, R83.reuse ;  /* 0x00000053280b2220 */ /* 0x0a8fe20000410000 */
[-C--:B------:R-:W-:Y:S01]  /*1620*/  @P2 FMUL.FTZ R96, R41, R83.reuse ;  /* 0x0000005329602220 */ /* 0x080fe20000410000 */
[-C--:B------:R-:W-:Y:S01]  /*1630*/  @P2 FMUL.FTZ R91, R42, R83.reuse ;  /* 0x000000532a5b2220 */ /* 0x080fe20000410000 */
[----:B------:R-:W-:Y:S01]  /*1640*/  @P2 FMUL.FTZ R94, R43, R83 ;  /* 0x000000532b5e2220 */ /* 0x000fe20000410000 */
[----:B--2---:R-:W-:Y:S01]  /*1650*/  @P2 FFMA.FTZ R8, R11, R9, R4 ;  /* 0x000000090b082223 */ /* 0x004fe20000010004 */
[----:B------:R-:W-:-:S02]  /*1660*/  @P2 HADD2.F32 R11, -RZ, R67.H0_H0 ;  /* 0x20000043ff0b2230 */ /* 0x000fc40000004100 */
[----:B------:R-:W-:Y:S01]  /*1670*/  @P2 FFMA.FTZ R9, R96, R10, R5 ;  /* 0x0000000a60092223 */ /* 0x000fe20000010005 */
[----:B-1----:R-:W-:-:S04]  /*1680*/  IMAD.WIDE.U32 R96, R68, 0x10, R98 ;  /* 0x0000001044607825 */ /* 0x002fc800078e0062 */
[----:B------:R-:W-:Y:S01]  /*1690*/  @P2 FFMA.FTZ R10, R91, R11, R6 ;  /* 0x0000000b5b0a2223 */ /* 0x000fe20000010006 */
[----:B------:R-:W-:Y:S01]  /*16a0*/  @P2 FFMA.FTZ R11, R94, R92, R7 ;  /* 0x0000005c5e0b2223 */ /* 0x000fe20000010007 */
[----:B------:R-:W-:Y:S06]  /*16b0*/  @P2 BRA `(.L_x_21682) ;  /* 0x0000000000302947 */ /* 0x000fec0003800000 */
[-C--:B------:R-:W-:Y:S01]  /*16c0*/  FMUL.FTZ R9, R41, R83.reuse ;  /* 0x0000005329097220 */ /* 0x080fe20000410000 */
[-C--:B------:R-:W-:Y:S01]  /*16d0*/  FMUL.FTZ R41, R42, R83.reuse ;  /* 0x000000532a297220 */ /* 0x080fe20000410000 */
[-C--:B------:R-:W-:Y:S01]  /*16e0*/  FMUL.FTZ R8, R40, R83.reuse ;  /* 0x0000005328087220 */ /* 0x080fe20000410000 */
[----:B------:R-:W-:Y:S02]  /*16f0*/  HADD2.F32 R91, -RZ, R67.H1_H1 ;  /* 0x30000043ff5b7230 */ /* 0x000fe40000004100 */
[----:B------:R-:W-:Y:S01]  /*1700*/  FMUL.FTZ R40, R43, R83 ;  /* 0x000000532b287220 */ /* 0x000fe20000410000 */
[----:B------:R-:W-:Y:S02]  /*1710*/  HADD2.F32 R42, -RZ, R69.H0_H0 ;  /* 0x20000045ff2a7230 */ /* 0x000fe40000004100 */
[----:B------:R-:W-:Y:S02]  /*1720*/  HADD2.F32 R10, -RZ, R67.H0_H0 ;  /* 0x20000043ff0a7230 */ /* 0x000fe40000004100 */
[----:B------:R-:W-:Y:S01]  /*1730*/  FMUL.FTZ R8, R8, R91 ;  /* 0x0000005b08087220 */ /* 0x000fe20000410000 */
[----:B------:R-:W-:-:S02]  /*1740*/  HADD2.F32 R11, -RZ, R69.H1_H1 ;  /* 0x30000045ff0b7230 */ /* 0x000fc40000004100 */
[----:B------:R-:W-:Y:S01]  /*1750*/  FMUL.FTZ R9, R9, R42 ;  /* 0x0000002a09097220 */ /* 0x000fe20000410000 */
[----:B------:R-:W-:Y:S02]  /*1760*/  FMUL.FTZ R10, R41, R10 ;  /* 0x0000000a290a7220 */ /* 0x000fe40000410000 */
[----:B------:R-:W-:-:S07]  /*1770*/  FMUL.FTZ R11, R40, R11 ;  /* 0x0000000b280b7220 */ /* 0x000fce0000410000 */
.L_x_21682:
[----:B------:R0:W-:Y:S01]  /*1780*/  STG.E.128 desc[UR6][R96.64], R8 ;  /* 0x0000000860007986 */ /* 0x0001e2000c101d06 */
[----:B------:R-:W-:-:S07]  /*1790*/  IADD3 R40, PT, PT, R68, 0x100, RZ ;  /* 0x0000010044287810 */ /* 0x000fce0007ffe0ff */
.L_x_21681:
[----:B------:R-:W-:Y:S05]  /*17a0*/  BSYNC.RECONVERGENT B0 ;  /* 0x0000000000007941 */ /* 0x000fea0003800200 */
.L_x_21680:
        /* <DEDUP_REMOVED lines=11> */
[----:B------:R1:W5:Y:S01]  /*1860*/  @P2 LDG.E.128 R4, desc[UR6][R42.64] ;  /* 0x000000062a042981 */ /* 0x000362000c1e1d00 */
[----:B------:R-:W-:Y:S05]  /*1870*/  @!P2 BRA `(.L_x_21685) ;  /* 0x000000000034a947 */ /* 0x000fea0003800000 */
[-C--:B-----5:R-:W-:Y:S01]  /*1880*/  FMUL.FTZ R91, R12, R83.reuse ;  /* 0x000000530c5b7220 */ /* 0x0a0fe20000410000 */
[-C--:B------:R-:W-:Y:S01]  /*1890*/  FMUL.FTZ R94, R13, R83.reuse ;  /* 0x000000530d5e7220 */ /* 0x080fe20000410000 */
[--C-:B------:R-:W-:Y:S02]  /*18a0*/  HADD2.F32 R12, -RZ, R70.reuse.H0_H0 ;  /* 0x20000046ff0c7230 */ /* 0x100fe40000004100 */
[-C--:B-1----:R-:W-:Y:S01]  /*18b0*/  FMUL.FTZ R43, R14, R83.reuse ;  /* 0x000000530e2b7220 */ /* 0x082fe20000410000 */
[--C-:B------:R-:W-:Y:S02]  /*18c0*/  HADD2.F32 R13, -RZ, R71.reuse.H0_H0 ;  /* 0x20000047ff0d7230 */ /* 0x100fe40000004100 */
[----:B------:R-:W-:Y:S01]  /*18d0*/  FMUL.FTZ R92, R15, R83 ;  /* 0x000000530f5c7220 */ /* 0x000fe20000410000 */
[----:B------:R-:W-:Y:S02]  /*18e0*/  HADD2.F32 R41, -RZ, R70.H1_H1 ;  /* 0x30000046ff297230 */ /* 0x000fe40000004100 */
[----:B------:R-:W-:Y:S01]  /*18f0*/  FFMA.FTZ R12, R91, R12, R4 ;  /* 0x0000000c5b0c7223 */ /* 0x000fe20000010004 */
[----:B------:R-:W-:-:S02]  /*1900*/  HADD2.F32 R42, -RZ, R71.H1_H1 ;  /* 0x30000047ff2a7230 */ /* 0x000fc40000004100 */
[----:B------:R-:W-:Y:S01]  /*1910*/  FFMA.FTZ R13, R94, R13, R5 ;  /* 0x0000000d5e0d7223 */ /* 0x000fe20000010005 */
[----:B------:R-:W-:Y:S02]  /*1920*/  FFMA.FTZ R14, R43, R41, R6 ;  /* 0x000000292b0e7223 */ /* 0x000fe40000010006 */
[----:B------:R-:W-:Y:S01]  /*1930*/  FFMA.FTZ R15, R92, R42, R7 ;  /* 0x0000002a5c0f7223 */ /* 0x000fe20000010007 */
[----:B------:R-:W-:Y:S06]  /*1940*/  BRA `(.L_x_21686) ;  /* 0x0000000000307947 */ /* 0x000fec0003800000 */
.L_x_21685:
[-C--:B-1---5:R-:W-:Y:S01]  /*1950*/  FMUL.FTZ R43, R14, R83.reuse ;  /* 0x000000530e2b7220 */ /* 0x0a2fe20000410000 */
[--C-:B------:R-:W-:Y:S02]  /*1960*/  HADD2.F32 R91, -RZ, R70.reuse.H0_H0 ;  /* 0x20000046ff5b7230 */ /* 0x100fe40000004100 */
[-C--:B------:R-:W-:Y:S01]  /*1970*/  FMUL.FTZ R12, R12, R83.reuse ;  /* 0x000000530c0c7220 */ /* 0x080fe20000410000 */
[--C-:B------:R-:W-:Y:S02]  /*1980*/  HADD2.F32 R92, -RZ, R71.reuse.H0_H0 ;  /* 0x20000047ff5c7230 */ /* 0x100fe40000004100 */
[-C--:B------:R-:W-:Y:S01]  /*1990*/  FMUL.FTZ R13, R13, R83.reuse ;  /* 0x000000530d0d7220 */ /* 0x080fe20000410000 */
[----:B------:R-:W-:Y:S02]  /*19a0*/  HADD2.F32 R14, -RZ, R70.H1_H1 ;  /* 0x30000046ff0e7230 */ /* 0x000fe40000004100 */
[----:B------:R-:W-:Y:S01]  /*19b0*/  FMUL.FTZ R42, R15, R83 ;  /* 0x000000530f2a7220 */ /* 0x000fe20000410000 */
[----:B------:R-:W-:-:S02]  /*19c0*/  HADD2.F32 R41, -RZ, R71.H1_H1 ;  /* 0x30000047ff297230 */ /* 0x000fc40000004100 */
[----:B------:R-:W-:Y:S01]  /*19d0*/  FMUL.FTZ R12, R12, R91 ;  /* 0x0000005b0c0c7220 */ /* 0x000fe20000410000 */
[----:B------:R-:W-:Y:S01]  /*19e0*/  FMUL.FTZ R13, R13, R92 ;  /* 0x0000005c0d0d7220 */ /* 0x000fe20000410000 */
[----:B------:R-:W-:Y:S01]  /*19f0*/  FMUL.FTZ R14, R43, R14 ;  /* 0x0000000e2b0e7220 */ /* 0x000fe20000410000 */
[----:B------:R-:W-:-:S07]  /*1a00*/  FMUL.FTZ R15, R42, R41 ;  /* 0x000000292a0f7220 */ /* 0x000fce0000410000 */
.L_x_21686:
[----:B------:R-:W1:Y:S02]  /*1a10*/  LDC.64 R42, c[0x0][0x3a8] ;  /* 0x0000ea00ff2a7b82 */ /* 0x000e640000000a00 */
[C---:B-1----:R-:W-:Y:S01]  /*1a20*/  IMAD.WIDE.U32 R42, R40.reuse, 0x10, R42 ;  /* 0x00000010282a7825 */ /* 0x042fe200078e002a */
[----:B------:R-:W-:-:S04]  /*1a30*/  IADD3 R40, PT, PT, R40, 0x100, RZ ;  /* 0x0000010028287810 */ /* 0x000fc80007ffe0ff */
[----:B------:R1:W-:Y:S03]  /*1a40*/  STG.E.128 desc[UR6][R42.64], R12 ;  /* 0x0000000c2a007986 */ /* 0x0003e6000c101d06 */
.L_x_21684:
[----:B------:R-:W-:Y:S05]  /*1a50*/  BSYNC.RECONVERGENT B0 ;  /* 0x0000000000007941 */ /* 0x000fea0003800200 */
.L_x_21683:
[----:B------:R-:W-:Y:S01]  /*1a60*/  ISETP.GE.U32.AND P2, PT, R65, 0x300, PT ;  /* 0x000003004100780c */ /* 0x000fe20003f46070 */
[----:B------:R-:W-:Y:S03]  /*1a70*/  BSSY.RECONVERGENT B0, `(.L_x_21687) ;  /* 0x0000029000007945 */ /* 0x000fe60003800200 */
[----:B------:R-:W-:-:S09]  /*1a80*/  P2R R41, PR, RZ, 0x4 ;  /* 0x00000004ff297803 */ /* 0x000fd20000000000 */
[----:B------:R-:W-:Y:S05]  /*1a90*/  @!P2 BRA `(.L_x_21688) ;  /* 0x000000000098a947 */ /* 0x000fea0003800000 */
[----:B------:R-:W-:Y:S01]  /*1aa0*/  ISETP.NE.U32.AND P2, PT, RZ, UR8, PT ;  /* 0x00000008ff007c0c */ /* 0x000fe2000bf45070 */
[----:B------:R-:W2:Y:S03]  /*1ab0*/  LDC.64 R16, c[0x0][0x390] ;  /* 0x0000e400ff107b82 */ /* 0x000ea60000000a00 */
[----:B------:R-:W-:-:S13]  /*1ac0*/  ISETP.NE.AND.EX P2, PT, RZ, UR9, PT, P2 ;  /* 0x00000009ff007c0c */ /* 0x000fda000bf45320 */
[----:B-1----:R-:W1:Y:S01]  /*1ad0*/  @P2 LDC.64 R42, c[0x0][0x3a0] ;  /* 0x0000e800ff2a2b82 */ /* 0x002e620000000a00 */
[----:B--2---:R-:W-:-:S06]  /*1ae0*/  IMAD.WIDE.U32 R16, R40, 0x10, R16 ;  /* 0x0000001028107825 */ /* 0x004fcc00078e0010 */
[----:B------:R-:W5:Y:S01]  /*1af0*/  LDG.E.128 R16, desc[UR6][R16.64] ;  /* 0x0000000610107981 */ /* 0x000f62000c1e1d00 */
[----:B-1----:R-:W-:-:S05]  /*1b00*/  @P2 IMAD.WIDE.U32 R42, R40, 0x10, R42 ;  /* 0x00000010282a2825 */ /* 0x002fca00078e002a */
        /* <DEDUP_REMOVED lines=15> */
.L_x_21689:
        /* <DEDUP_REMOVED lines=12> */
.L_x_21690:
[----:B------:R-:W1:Y:S02]  /*1cc0*/  LDC.64 R42, c[0x0][0x3a8] ;  /* 0x0000ea00ff2a7b82 */ /* 0x000e640000000a00 */
[C---:B-1----:R-:W-:Y:S01]  /*1cd0*/  IMAD.WIDE.U32 R42, R40.reuse, 0x10, R42 ;  /* 0x00000010282a7825 */ /* 0x042fe200078e002a */
[----:B------:R-:W-:-:S04]  /*1ce0*/  IADD3 R40, PT, PT, R40, 0x100, RZ ;  /* 0x0000010028287810 */ /* 0x000fc80007ffe0ff */
[----:B------:R2:W-:Y:S03]  /*1cf0*/  STG.E.128 desc[UR6][R42.64], R16 ;  /* 0x000000102a007986 */ /* 0x0005e6000c101d06 */
.L_x_21688:
[----:B------:R-:W-:Y:S05]  /*1d00*/  BSYNC.RECONVERGENT B0 ;  /* 0x0000000000007941 */ /* 0x000fea0003800200 */
.L_x_21687:
[----:B------:R-:W-:Y:S01]  /*1d10*/  ISETP.GE.U32.AND P2, PT, R65, 0x400, PT ;  /* 0x000004004100780c */ /* 0x000fe20003f46070 */
[----:B------:R-:W-:Y:S03]  /*1d20*/  BSSY.RECONVERGENT B0, `(.L_x_21691) ;  /* 0x0000029000007945 */ /* 0x000fe60003800200 */
[----:B------:R-:W-:-:S09]  /*1d30*/  P2R R41, PR, RZ, 0x4 ;  /* 0x00000004ff297803 */ /* 0x000fd20000000000 */
[----:B------:R-:W-:Y:S05]  /*1d40*/  @!P2 BRA `(.L_x_21692) ;  /* 0x000000000098a947 */ /* 0x000fea0003800000 */
[----:B------:R-:W-:Y:S01]  /*1d50*/  ISETP.NE.U32.AND P2, PT, RZ, UR8, PT ;  /* 0x00000008ff007c0c */ /* 0x000fe2000bf45070 */
[----:B------:R-:W3:Y:S03]  /*1d60*/  LDC.64 R20, c[0x0][0x390] ;  /* 0x0000e400ff147b82 */ /* 0x000ee60000000a00 */
[----:B------:R-:W-:-:S13]  /*1d70*/  ISETP.NE.AND.EX P2, PT, RZ, UR9, PT, P2 ;  /* 0x00000009ff007c0c */ /* 0x000fda000bf45320 */
[----:B-12---:R-:W1:Y:S01]  /*1d80*/  @P2 LDC.64 R42, c[0x0][0x3a0] ;  /* 0x0000e800ff2a2b82 */ /* 0x006e620000000a00 */
[----:B---3--:R-:W-:-:S06]  /*1d90*/  IMAD.WIDE.U32 R20, R40, 0x10, R20 ;  /* 0x0000001028147825 */ /* 0x008fcc00078e0014 */
        /* <DEDUP_REMOVED lines=17> */
.L_x_21693:
        /* <DEDUP_REMOVED lines=12> */
.L_x_21694:
[----:B------:R-:W1:Y:S02]  /*1f70*/  LDC.64 R42, c[0x0][0x3a8] ;  /* 0x0000ea00ff2a7b82 */ /* 0x000e640000000a00 */
[C---:B-1----:R-:W-:Y:S01]  /*1f80*/  IMAD.WIDE.U32 R42, R40.reuse, 0x10, R42 ;  /* 0x00000010282a7825 */ /* 0x042fe200078e002a */
[----:B------:R-:W-:-:S04]  /*1f90*/  IADD3 R40, PT, PT, R40, 0x100, RZ ;  /* 0x0000010028287810 */ /* 0x000fc80007ffe0ff */
[----:B------:R3:W-:Y:S03]  /*1fa0*/  STG.E.128 desc[UR6][R42.64], R20 ;  /* 0x000000142a007986 */ /* 0x0007e6000c101d06 */
.L_x_21692:
[----:B------:R-:W-:Y:S05]  /*1fb0*/  BSYNC.RECONVERGENT B0 ;  /* 0x0000000000007941 */ /* 0x000fea0003800200 */
.L_x_21691:
[----:B------:R-:W-:Y:S01]  /*1fc0*/  ISETP.GE.U32.AND P2, PT, R65, 0x500, PT ;  /* 0x000005004100780c */ /* 0x000fe20003f46070 */
[----:B------:R-:W-:-:S12]  /*1fd0*/  BSSY.RECONVERGENT B0, `(.L_x_21695) ;  /* 0x0000028000007945 */ /* 0x000fd80003800200 */
[----:B------:R-:W-:Y:S05]  /*1fe0*/  @!P2 BRA `(.L_x_21696) ;  /* 0x000000000098a947 */ /* 0x000fea0003800000 */
[----:B------:R-:W-:Y:S01]  /*1ff0*/  ISETP.NE.U32.AND P3, PT, RZ, UR8, PT ;  /* 0x00000008ff007c0c */ /* 0x000fe2000bf65070 */
[----:B------:R-:W4:Y:S03]  /*2000*/  LDC.64 R24, c[0x0][0x390] ;  /* 0x0000e400ff187b82 */ /* 0x000f260000000a00 */
[----:B------:R-:W-:-:S13]  /*2010*/  ISETP.NE.AND.EX P3, PT, RZ, UR9, PT, P3 ;  /* 0x00000009ff007c0c */ /* 0x000fda000bf65330 */
[----:B-123--:R-:W1:Y:S01]  /*2020*/  @P3 LDC.64 R42, c[0x0][0x3a0] ;  /* 0x0000e800ff2a3b82 */ /* 0x00ee620000000a00 */
[----:B----4-:R-:W-:-:S06]  /*2030*/  IMAD.WIDE.U32 R24, R40, 0x10, R24 ;  /* 0x0000001028187825 */ /* 0x010fcc00078e0018 */
        /* <DEDUP_REMOVED lines=17> */
.L_x_21697:
        /* <DEDUP_REMOVED lines=12> */
.L_x_21698:
[----:B------:R-:W1:Y:S02]  /*2210*/  LDC.64 R42, c[0x0][0x3a8] ;  /* 0x0000ea00ff2a7b82 */ /* 0x000e640000000a00 */
[C---:B-1----:R-:W-:Y:S01]  /*2220*/  IMAD.WIDE.U32 R42, R40.reuse, 0x10, R42 ;  /* 0x00000010282a7825 */ /* 0x042fe200078e002a */
[----:B------:R-:W-:-:S04]  /*2230*/  IADD3 R40, PT, PT, R40, 0x100, RZ ;  /* 0x0000010028287810 */ /* 0x000fc80007ffe0ff */
[----:B------:R4:W-:Y:S03]  /*2240*/  STG.E.128 desc[UR6][R42.64], R24 ;  /* 0x000000182a007986 */ /* 0x0009e6000c101d06 */
.L_x_21696:
[----:B------:R-:W-:Y:S05]  /*2250*/  BSYNC.RECONVERGENT B0 ;  /* 0x0000000000007941 */ /* 0x000fea0003800200 */
.L_x_21695:
[----:B------:R-:W-:Y:S01]  /*2260*/  ISETP.GE.U32.AND P3, PT, R65, 0x600, PT ;  /* 0x000006004100780c */ /* 0x000fe20003f66070 */
[----:B------:R-:W-:-:S12]  /*2270*/  BSSY.RECONVERGENT B0, `(.L_x_21699) ;  /* 0x0000028000007945 */ /* 0x000fd80003800200 */
[----:B------:R-:W-:Y:S05]  /*2280*/  @!P3 BRA `(.L_x_21700) ;  /* 0x000000000098b947 */ /* 0x000fea0003800000 */
[----:B------:R-:W-:Y:S01]  /*2290*/  ISETP.NE.U32.AND P4, PT, RZ, UR8, PT ;  /* 0x00000008ff007c0c */ /* 0x000fe2000bf85070 */
[----:B------:R-:W0:Y:S03]  /*22a0*/  LDC.64 R28, c[0x0][0x390] ;  /* 0x0000e400ff1c7b82 */ /* 0x000e260000000a00 */
[----:B------:R-:W-:-:S13]  /*22b0*/  ISETP.NE.AND.EX P4, PT, RZ, UR9, PT, P4 ;  /* 0x00000009ff007c0c */ /* 0x000fda000bf85340 */
[----:B-1234-:R-:W1:Y:S01]  /*22c0*/  @P4 LDC.64 R42, c[0x0][0x3a0] ;  /* 0x0000e800ff2a4b82 */ /* 0x01ee620000000a00 */
[----:B0-----:R-:W-:-:S06]  /*22d0*/  IMAD.WIDE.U32 R28, R40, 0x10, R28 ;  /* 0x00000010281c7825 */ /* 0x001fcc00078e001c */
[----:B------:R-:W5:Y:S01]  /*22e0*/  LDG.E.128 R28, desc[UR6][R28.64] ;  /* 0x000000061c1c7981 */ /* 0x000f62000c1e1d00 */
[----:B-1----:R-:W-:-:S05]  /*22f0*/  @P4 IMAD.WIDE.U32 R42, R40, 0x10, R42 ;  /* 0x00000010282a4825 */ /* 0x002fca00078e002a */
[----:B------:R0:W5:Y:S01]  /*2300*/  @P4 LDG.E.128 R4, desc[UR6][R42.64] ;  /* 0x000000062a044981 */ /* 0x000162000c1e1d00 */
[----:B------:R-:W-:Y:S05]  /*2310*/  @!P4 BRA `(.L_x_21701) ;  /* 0x000000000034c947 */ /* 0x000fea0003800000 */
[-C--:B-----5:R-:W-:Y:S01]  /*2320*/  FMUL.FTZ R91, R28, R83.reuse ;  /* 0x000000531c5b7220 */ /* 0x0a0fe20000410000 */
[-C--:B------:R-:W-:Y:S01]  /*2330*/  FMUL.FTZ R94, R29, R83.reuse ;  /* 0x000000531d5e7220 */ /* 0x080fe20000410000 */
[--C-:B------:R-:W-:Y:S02]  /*2340*/  HADD2.F32 R28, -RZ, R78.reuse.H0_H0 ;  /* 0x2000004eff1c7230 */ /* 0x100fe40000004100 */
[-C--:B0-----:R-:W-:Y:S01]  /*2350*/  FMUL.FTZ R43, R30, R83.reuse ;  /* 0x000000531e2b7220 */ /* 0x081fe20000410000 */
        /* <DEDUP_REMOVED lines=9> */
.L_x_21701:
[-C--:B0----5:R-:W-:Y:S01]  /*23f0*/  FMUL.FTZ R43, R30, R83.reuse ;  /* 0x000000531e2b7220 */ /* 0x0a1fe20000410000 */
        /* <DEDUP_REMOVED lines=11> */
.L_x_21702:
[----:B------:R-:W0:Y:S02]  /*24b0*/  LDC.64 R42, c[0x0][0x3a8] ;  /* 0x0000ea00ff2a7b82 */ /* 0x000e240000000a00 */
[C---:B0-----:R-:W-:Y:S01]  /*24c0*/  IMAD.WIDE.U32 R42, R40.reuse, 0x10, R42 ;  /* 0x00000010282a7825 */ /* 0x041fe200078e002a */
[----:B------:R-:W-:-:S04]  /*24d0*/  IADD3 R40, PT, PT, R40, 0x100, RZ ;  /* 0x0000010028287810 */ /* 0x000fc80007ffe0ff */
[----:B------:R0:W-:Y:S03]  /*24e0*/  STG.E.128 desc[UR6][R42.64], R28 ;  /* 0x0000001c2a007986 */ /* 0x0001e6000c101d06 */
.L_x_21700:
[----:B------:R-:W-:Y:S05]  /*24f0*/  BSYNC.RECONVERGENT B0 ;  /* 0x0000000000007941 */ /* 0x000fea0003800200 */
.L_x_21699:
[----:B------:R-:W-:Y:S01]  /*2500*/  ISETP.GE.U32.AND P4, PT, R65, 0x700, PT ;  /* 0x000007004100780c */ /* 0x000fe20003f86070 */
[----:B------:R-:W-:-:S12]  /*2510*/  BSSY.RECONVERGENT B0, `(.L_x_21703) ;  /* 0x0000028000007945 */ /* 0x000fd80003800200 */
[----:B------:R-:W-:Y:S05]  /*2520*/  @!P4 BRA `(.L_x_21704) ;  /* 0x000000000098c947 */ /* 0x000fea0003800000 */
[----:B------:R-:W-:Y:S01]  /*2530*/  ISETP.NE.U32.AND P5, PT, RZ, UR8, PT ;  /* 0x00000008ff007c0c */ /* 0x000fe2000bfa5070 */
[----:B------:R-:W0:Y:S03]  /*2540*/  LDC.64 R32, c[0x0][0x390] ;  /* 0x0000e400ff207b82 */ /* 0x000e260000000a00 */
[----:B------:R-:W-:-:S13]  /*2550*/  ISETP.NE.AND.EX P5, PT, RZ, UR9, PT, P5 ;  /* 0x00000009ff007c0c */ /* 0x000fda000bfa5350 */
[----:B01234-:R-:W0:Y:S01]  /*2560*/  @P5 LDC.64 R42, c[0x0][0x3a0] ;  /* 0x0000e800ff2a5b82 */ /* 0x01fe220000000a00 */
[----:B------:R-:W-:-:S06]  /*2570*/  IMAD.WIDE.U32 R32, R40, 0x10, R32 ;  /* 0x0000001028207825 */ /* 0x000fcc00078e0020 */
[----:B------:R-:W5:Y:S01]  /*2580*/  LDG.E.128 R32, desc[UR6][R32.64] ;  /* 0x0000000620207981 */ /* 0x000f62000c1e1d00 */
[----:B0-----:R-:W-:-:S05]  /*2590*/  @P5 IMAD.WIDE.U32 R42, R40, 0x10, R42 ;  /* 0x00000010282a5825 */ /* 0x001fca00078e002a */
[----:B------:R0:W5:Y:S01]  /*25a0*/  @P5 LDG.E.128 R4, desc[UR6][R42.64] ;  /* 0x000000062a045981 */ /* 0x000162000c1e1d00 */
[----:B------:R-:W-:Y:S05]  /*25b0*/  @!P5 BRA `(.L_x_21705) ;  /* 0x000000000034d947 */ /* 0x000fea0003800000 */
[-C--:B-----5:R-:W-:Y:S01]  /*25c0*/  FMUL.FTZ R91, R32, R83.reuse ;  /* 0x00000053205b7220 */ /* 0x0a0fe20000410000 */
[-C--:B------:R-:W-:Y:S01]  /*25d0*/  FMUL.FTZ R94, R33, R83.reuse ;  /* 0x00000053215e7220 */ /* 0x080fe20000410000 */
[----:B------:R-:W-:Y:S02]  /*25e0*/  HADD2.F32 R32, -RZ, R80.H0_H0 ;  /* 0x20000050ff207230 */ /* 0x000fe40000004100 */
[-C--:B0-----:R-:W-:Y:S01]  /*25f0*/  FMUL.FTZ R43, R34, R83.reuse ;  /* 0x00000053222b7220 */ /* 0x081fe20000410000 */
[----:B------:R-:W-:Y:S02]  /*2600*/  HADD2.F32 R33, -RZ, R82.H0_H0 ;  /* 0x20000052ff217230 */ /* 0x000fe40000004100 */
        /* <DEDUP_REMOVED lines=8> */
.L_x_21705:
[-C--:B0----5:R-:W-:Y:S01]  /*2690*/  FMUL.FTZ R43, R34, R83.reuse ;  /* 0x00000053222b7220 */ /* 0x0a1fe20000410000 */
[----:B------:R-:W-:Y:S02]  /*26a0*/  HADD2.F32 R91, -RZ, R80.H0_H0 ;  /* 0x20000050ff5b7230 */ /* 0x000fe40000004100 */
[-C--:B------:R-:W-:Y:S01]  /*26b0*/  FMUL.FTZ R32, R32, R83.reuse ;  /* 0x0000005320207220 */ /* 0x080fe20000410000 */
[----:B------:R-:W-:Y:S02]  /*26c0*/  HADD2.F32 R92, -RZ, R82.H0_H0 ;  /* 0x20000052ff5c7230 */ /* 0x000fe40000004100 */
        /* <DEDUP_REMOVED lines=8> */
.L_x_21706:
[----:B------:R-:W0:Y:S02]  /*2750*/  LDC.64 R42, c[0x0][0x3a8] ;  /* 0x0000ea00ff2a7b82 */ /* 0x000e240000000a00 */
[C---:B0-----:R-:W-:Y:S01]  /*2760*/  IMAD.WIDE.U32 R42, R40.reuse, 0x10, R42 ;  /* 0x00000010282a7825 */ /* 0x041fe200078e002a */
[----:B------:R-:W-:-:S04]  /*2770*/  IADD3 R40, PT, PT, R40, 0x100, RZ ;  /* 0x0000010028287810 */ /* 0x000fc80007ffe0ff */
[----:B------:R0:W-:Y:S03]  /*2780*/  STG.E.128 desc[UR6][R42.64], R32 ;  /* 0x000000202a007986 */ /* 0x0001e6000c101d06 */
.L_x_21704:
[----:B------:R-:W-:Y:S05]  /*2790*/  BSYNC.RECONVERGENT B0 ;  /* 0x0000000000007941 */ /* 0x000fea0003800200 */
.L_x_21703:
        /* <DEDUP_REMOVED lines=25> */
.L_x_21709:
        /* <DEDUP_REMOVED lines=12> */
.L_x_21710:
[----:B------:R-:W0:Y:S02]  /*29f0*/  LDC.64 R42, c[0x0][0x3a8] ;  /* 0x0000ea00ff2a7b82 */ /* 0x000e240000000a00 */
[----:B0-----:R-:W-:-:S05]  /*2a00*/  IMAD.WIDE.U32 R42, R40, 0x10, R42 ;  /* 0x00000010282a7825 */ /* 0x001fca00078e002a */
[----:B------:R0:W-:Y:S02]  /*2a10*/  STG.E.128 desc[UR6][R42.64], R36 ;  /* 0x000000242a007986 */ /* 0x0001e4000c101d06 */
.L_x_21708:
[----:B------:R-:W-:Y:S05]  /*2a20*/  BSYNC.RECONVERGENT B0 ;  /* 0x0000000000007941 */ /* 0x000fea0003800200 */
.L_x_21707:
[----:B------:R-:W-:Y:S01]  /*2a30*/  FADD.FTZ R40, RZ, R8 ;  /* 0x00000008ff287221 */ /* 0x000fe20000010000 */
[----:B------:R-:W-:Y:S01]  /*2a40*/  ISETP.GT.U32.AND P6, PT, R65, 0x1ff, PT ;  /* 0x000001ff4100780c */ /* 0x000fe20003fc4070 */
[----:B------:R-:W-:Y:S01]  /*2a50*/  BSSY.RECONVERGENT B0, `(.L_x_21711) ;  /* 0x0000090000007945 */ /* 0x000fe20003800200 */
[----:B01234-:R-:W-:Y:S01]  /*2a60*/  P2R R42, PR, RZ, 0x1 ;  /* 0x00000001ff2a7803 */ /* 0x01ffe20000000000 */
[----:B------:R-:W-:Y:S01]  /*2a70*/  FADD.FTZ R41, R9, R40 ;  /* 0x0000002809297221 */ /* 0x000fe20000010000 */
[----:B------:R-:W-:-:S03]  /*2a80*/  ISETP.GT.U32.AND P0, PT, R65, 0x2ff, PT ;  /* 0x000002ff4100780c */ /* 0x000fc60003f04070 */
        /* <DEDUP_REMOVED lines=43> */
[----:B-----5:R-:W0:Y:S02]  /*2d40*/  SHFL.BFLY PT, R83, R94, 0x8, 0x1f ;  /* 0x0d001f005e537f89 */ /* 0x020e2400000e0000 */
[----:B0-----:R-:W-:-:S05]  /*2d50*/  FADD.FTZ R83, R94, R83 ;  /* 0x000000535e537221 */ /* 0x001fca0000010000 */
[----:B------:R-:W0:Y:S02]  /*2d60*/  SHFL.BFLY PT, R40, R83, 0x10, 0x1f ;  /* 0x0e001f0053287f89 */ /* 0x000e2400000e0000 */
[----:B0-----:R-:W-:-:S04]  /*2d70*/  FADD.FTZ R43, R83, R40 ;  /* 0x00000028532b7221 */ /* 0x001fc80000010000 */
[----:B------:R-:W-:-:S04]  /*2d80*/  FMUL.FTZ R40, R62, R43 ;  /* 0x0000002b3e287220 */ /* 0x000fc80000410000 */
[--C-:B------:R-:W-:Y:S01]  /*2d90*/  FADD.FTZ R92, R8, -R40.reuse ;  /* 0x80000028085c7221 */ /* 0x100fe20000010000 */
[--C-:B------:R-:W-:Y:S01]  /*2da0*/  FADD.FTZ R43, R9, -R40.reuse ;  /* 0x80000028092b7221 */ /* 0x100fe20000010000 */
[--C-:B------:R-:W-:Y:S01]  /*2db0*/  FADD.FTZ R42, R10, -R40.reuse ;  /* 0x800000280a2a7221 */ /* 0x100fe20000010000 */
[----:B------:R-:W-:Y:S01]  /*2dc0*/  FADD.FTZ R41, R11, -R40 ;  /* 0x800000280b297221 */ /* 0x000fe20000010000 */
[----:B------:R-:W-:-:S04]  /*2dd0*/  FFMA.FTZ R92, R92, R92, RZ ;  /* 0x0000005c5c5c7223 */ /* 0x000fc800000100ff */
[----:B------:R-:W-:Y:S01]  /*2de0*/  FFMA.FTZ R43, R43, R43, R92 ;  /* 0x0000002b2b2b7223 */ /* 0x000fe2000001005c */
[----:B------:R-:W-:-:S03]  /*2df0*/  FADD.FTZ R92, R12, -R40 ;  /* 0x800000280c5c7221 */ /* 0x000fc60000010000 */
[----:B------:R-:W-:Y:S01]  /*2e00*/  FFMA.FTZ R42, R42, R42, R43 ;  /* 0x0000002a2a2a7223 */ /* 0x000fe2000001002b */
[----:B------:R-:W-:-:S03]  /*2e10*/  FADD.FTZ R43, R13, -R40 ;  /* 0x800000280d2b7221 */ /* 0x000fc60000010000 */
        /* <DEDUP_REMOVED lines=9> */
[----:B------:R-:W-:Y:S01]  /*2eb0*/  @P6 FFMA.FTZ R83, R41, R41, R42 ;  /* 0x0000002929536223 */ /* 0x000fe2000001002a */
[----:B------:R-:W-:Y:S01]  /*2ec0*/  ISETP.GT.U32.AND P6, PT, R65, 0x2ff, PT ;  /* 0x000002ff4100780c */ /* 0x000fe20003fc4070 */
[--C-:B------:R-:W-:Y:S01]  /*2ed0*/  FADD.FTZ R42, R18, -R40.reuse ;  /* 0x80000028122a7221 */ /* 0x100fe20000010000 */
[----:B------:R-:W-:Y:S01]  /*2ee0*/  FADD.FTZ R41, R19, -R40 ;  /* 0x8000002813297221 */ /* 0x000fe20000010000 */
        /* <DEDUP_REMOVED lines=46> */
[----:B------:R-:W-:-:S04]  /*31d0*/  FFMA.FTZ R43, R43, R43, R92 ;  /* 0x0000002b2b2b7223 */ /* 0x000fc8000001005c */
[----:B------:R-:W-:Y:S01]  /*31e0*/  FFMA.FTZ R42, R42, R42, R43 ;  /* 0x0000002a2a2a7223 */ /* 0x000fe2000001002b */
[----:B------:R-:W-:-:S03]  /*31f0*/  LOP3.LUT R43, R81, 0x1f, RZ, 0xc0, !PT ;  /* 0x0000001f512b7812 */ /* 0x000fc600078ec0ff */
[----:B------:R-:W-:Y:S01]  /*3200*/  @P6 FFMA.FTZ R83, R41, R41, R42 ;  /* 0x0000002929536223 */ /* 0x000fe2000001002a */
[----:B------:R-:W-:-:S04]  /*3210*/  LOP3.LUT P6, RZ, R81, 0x1f, RZ, 0xc0, !PT ;  /* 0x0000001f51ff7812 */ /* 0x000fc800078cc0ff */
[----:B------:R-:W0:Y:S02]  /*3220*/  SHFL.BFLY PT, R42, R83, 0x1, 0x1f ;  /* 0x0c201f00532a7f89 */ /* 0x000e2400000e0000 */
[----:B0-----:R-:W-:Y:S01]  /*3230*/  FADD.FTZ R93, R83, R42 ;  /* 0x0000002a535d7221 */ /* 0x001fe20000010000 */
[----:B------:R-:W-:-:S04]  /*3240*/  HFMA2 R42, -RZ, RZ, 0, 0 ;  /* 0x00000000ff2a7431 */ /* 0x000fc800000001ff */
        /* <DEDUP_REMOVED lines=16> */
.L_x_21712:
[----:B------:R-:W-:Y:S05]  /*3350*/  BSYNC.RECONVERGENT B0 ;  /* 0x0000000000007941 */ /* 0x000fea0003800200 */
.L_x_21711:
        /* <DEDUP_REMOVED lines=13> */
.L_x_21714:
[----:B------:R-:W-:Y:S05]  /*3430*/  BSYNC.RECONVERGENT B0 ;  /* 0x0000000000007941 */ /* 0x000fea0003800200 */
.L_x_21713:
[----:B------:R-:W1:Y:S01]  /*3440*/  SHFL.DOWN PT, R83, R42, 0x4, 0x1f ;  /* 0x08801f002a537f89 */ /* 0x000e6200000e0000 */
[-C--:B------:R-:W-:Y:S01]  /*3450*/  I2FP.F32.S32 R93, R42.reuse ;  /* 0x0000002a005d7245 */ /* 0x080fe20000201400 */
[----:B------:R-:W-:Y:S01]  /*3460*/  BSSY.RECONVERGENT B0, `(.L_x_21715) ;  /* 0x000005a000007945 */ /* 0x000fe20003800200 */
[----:B------:R-:W-:Y:S01]  /*3470*/  ISETP.NE.AND P6, PT, RZ, UR10, PT ;  /* 0x0000000aff007c0c */ /* 0x000fe2000bfc5270 */
[----:B0-----:R-:W0:Y:S04]  /*3480*/  SHFL.DOWN PT, R43, R40, 0x4, 0x1f ;  /* 0x08801f00282b7f89 */ /* 0x001e2800000e0000 */
[----:B------:R-:W2:Y:S01]  /*3490*/  SHFL.DOWN PT, R106, R41, 0x4, 0x1f ;  /* 0x08801f00296a7f89 */ /* 0x000ea200000e0000 */
[----:B-1----:R-:W-:Y:S02]  /*34a0*/  IADD3 R99, PT, PT, R83, R42, RZ ;  /* 0x0000002a53637210 */ /* 0x002fe40007ffe0ff */
[----:B------:R-:W-:-:S02]  /*34b0*/  I2FP.F32.S32 R94, R83 ;  /* 0x00000053005e7245 */ /* 0x000fc40000201400 */
[----:B------:R-:W-:Y:S01]  /*34c0*/  I2FP.F32.S32 R91, R99 ;  /* 0x00000063005b7245 */ /* 0x000fe20000201400 */
[----:B------:R-:W1:Y:S02]  /*34d0*/  SHFL.DOWN PT, R100, R99, 0x2, 0x1f ;  /* 0x08401f0063647f89 */ /* 0x000e6400000e0000 */
[----:B0-----:R-:W-:Y:S01]  /*34e0*/  FMUL.FTZ R96, R43, R94 ;  /* 0x0000005e2b607220 */ /* 0x001fe20000410000 */
[----:B------:R-:W0:Y:S03]  /*34f0*/  MUFU.RCP R92, R91 ;  /* 0x0000005b005c7308 */ /* 0x000e260000001000 */
[----:B------:R-:W-:Y:S01]  /*3500*/  FFMA.FTZ R83, R93, R40, R96 ;  /* 0x000000285d537223 */ /* 0x000fe20000010060 */
[----:B------:R-:W-:Y:S01]  /*3510*/  FADD.FTZ R40, -R43, R40 ;  /* 0x000000282b287221 */ /* 0x000fe20000010100 */
[----:B--2---:R-:W-:-:S03]  /*3520*/  FADD.FTZ R43, R106, R41 ;  /* 0x000000296a2b7221 */ /* 0x004fc60000010000 */
        /* <DEDUP_REMOVED lines=15> */
[----:B-1----:R-:W-:Y:S01]  /*3620*/  IADD3 R42, PT, PT, R83, R104, RZ ;  /* 0x00000068532a7210 */ /* 0x002fe20007ffe0ff */
[----:B------:R-:W-:Y:S01]  /*3630*/  FMUL.FTZ R92, R92, R92 ;  /* 0x0000005c5c5c7220 */ /* 0x000fe20000410000 */
[----:B------:R-:W-:Y:S01]  /*3640*/  I2FP.F32.S32 R104, R104 ;  /* 0x0000006800687245 */ /* 0x000fe20000201400 */
[C---:B--2---:R-:W-:Y:S01]  /*3650*/  FMUL.FTZ R102, R98.reuse, R99 ;  /* 0x0000006362667220 */ /* 0x044fe20000410000 */
[----:B------:R-:W-:Y:S01]  /*3660*/  I2FP.F32.S32 R101, R42 ;  /* 0x0000002a00657245 */ /* 0x000fe20000201400 */
[----:B------:R-:W-:Y:S01]  /*3670*/  FMUL.FTZ R91, R91, R92 ;  /* 0x0000005c5b5b7220 */ /* 0x000fe20000410000 */
[----:B---3--:R-:W-:Y:S02]  /*3680*/  FADD.FTZ R41, R43, R40 ;  /* 0x000000282b297221 */ /* 0x008fe40000010000 */
[----:B------:R-:W0:Y:S01]  /*3690*/  SHFL.DOWN PT, R99, R102, 0x1, 0x1f ;  /* 0x08201f0066637f89 */ /* 0x000e2200000e0000 */
[----:B------:R-:W-:Y:S01]  /*36a0*/  FMUL.FTZ R91, R91, R100 ;  /* 0x000000645b5b7220 */ /* 0x000fe20000410000 */
[----:B------:R-:W1:Y:S01]  /*36b0*/  MUFU.RCP R101, R101 ;  /* 0x0000006500657308 */ /* 0x000e620000001000 */
[----:B------:R-:W2:Y:S02]  /*36c0*/  LDC R43, c[0x0][0x448] ;  /* 0x00011200ff2b7b82 */ /* 0x000ea40000000800 */
[----:B------:R-:W-:-:S05]  /*36d0*/  FFMA.FTZ R41, R98, R91, R41 ;  /* 0x0000005b62297223 */ /* 0x000fca0000010029 */
[----:B------:R-:W3:Y:S01]  /*36e0*/  SHFL.DOWN PT, R40, R41, 0x1, 0x1f ;  /* 0x08201f0029287f89 */ /* 0x000ee200000e0000 */
[----:B0-----:R-:W-:Y:S01]  /*36f0*/  FMUL.FTZ R42, R99, R104 ;  /* 0x00000068632a7220 */ /* 0x001fe20000410000 */
[----:B------:R-:W-:-:S03]  /*3700*/  FADD.FTZ R92, R102, -R99 ;  /* 0x80000063665c7221 */ /* 0x000fc60000010000 */
[----:B------:R-:W-:Y:S01]  /*3710*/  FFMA.FTZ R42, R97, R102, R42 ;  /* 0x00000066612a7223 */ /* 0x000fe2000001002a */
[----:B------:R-:W-:-:S03]  /*3720*/  FMUL.FTZ R92, R92, R92 ;  /* 0x0000005c5c5c7220 */ /* 0x000fc60000410000 */
[----:B-1----:R-:W-:Y:S01]  /*3730*/  FMUL.FTZ R42, R101, R42 ;  /* 0x0000002a652a7220 */ /* 0x002fe20000410000 */
[----:B------:R-:W-:Y:S01]  /*3740*/  FMUL.FTZ R97, R97, R92 ;  /* 0x0000005c61617220 */ /* 0x000fe20000410000 */
[----:B---3--:R-:W-:-:S03]  /*3750*/  FADD.FTZ R40, R41, R40 ;  /* 0x0000002829287221 */ /* 0x008fc60000010000 */
[----:B------:R-:W-:Y:S01]  /*3760*/  FMUL.FTZ R97, R97, R104 ;  /* 0x0000006861617220 */ /* 0x000fe20000410000 */
[----:B------:R-:W0:Y:S03]  /*3770*/  SHFL.IDX PT, R42, R42, RZ, 0x1f ;  /* 0x00001fff2a2a7589 */ /* 0x000e2600000e0000 */
[----:B------:R-:W-:-:S06]  /*3780*/  FFMA.FTZ R40, R101, R97, R40 ;  /* 0x0000006165287223 */ /* 0x000fcc0000010028 */
[----:B------:R-:W2:Y:S01]  /*3790*/  SHFL.IDX PT, R40, R40, RZ, 0x1f ;  /* 0x00001fff28287589 */ /* 0x000ea200000e0000 */
[C---:B0-----:R-:W-:Y:S01]  /*37a0*/  FMUL.FTZ R103, R42.reuse, R42 ;  /* 0x0000002a2a677220 */ /* 0x041fe20000410000 */
[----:B------:R-:W-:-:S04]  /*37b0*/  FSEL R83, R42, RZ, !P6 ;  /* 0x000000ff2a537208 */ /* 0x000fc80007000000 */
[----:B------:R-:W-:Y:S02]  /*37c0*/  FSEL R103, R103, RZ, P6 ;  /* 0x000000ff67677208 */ /* 0x000fe40003000000 */
[----:B------:R-:W-:Y:S01]  /*37d0*/  ISETP.NE.AND P6, PT, R81, RZ, PT ;  /* 0x000000ff5100720c */ /* 0x000fe20003fc5270 */
[----:B--2---:R-:W-:-:S04]  /*37e0*/  FFMA.FTZ R92, R40, UR11, R43 ;  /* 0x0000000b285c7c23 */ /* 0x004fc8000801002b */
[----:B------:R-:W-:-:S06]  /*37f0*/  FADD.FTZ R81, R92, R103 ;  /* 0x000000675c517221 */ /* 0x000fcc0000010000 */
[----:B------:R-:W0:Y:S02]  /*3800*/  MUFU.RSQ R81, R81 ;  /* 0x0000005100517308 */ /* 0x000e240000001400 */
[----:B------:R-:W1:Y:S08]  /*3810*/  @!P6 LDC.64 R96, c[0x0][0x3c0] ;  /* 0x0000f000ff60eb82 */ /* 0x000e700000000a00 */
[----:B------:R-:W2:Y:S01]  /*3820*/  @!P6 LDC.64 R94, c[0x0][0x3c8] ;  /* 0x0000f200ff5eeb82 */ /* 0x000ea20000000a00 */
[----:B-1----:R-:W-:-:S05]  /*3830*/  @!P6 IMAD.WIDE R96, R66, 0x4, R96 ;  /* 0x000000044260e825 */ /* 0x002fca00078e0260 */
[----:B------:R1:W-:Y:S01]  /*3840*/  @!P6 STG.E desc[UR6][R96.64], R42 ;  /* 0x0000002a6000e986 */ /* 0x0003e2000c101906 */
[----:B--2---:R-:W-:-:S05]  /*3850*/  @!P6 IMAD.WIDE R94, R66, 0x4, R94 ;  /* 0x00000004425ee825 */ /* 0x004fca00078e025e */
[----:B0-----:R1:W-:Y:S01]  /*3860*/  @!P6 STG.E desc[UR6][R94.64], R81 ;  /* 0x000000515e00e986 */ /* 0x0013e2000c101906 */
[----:B------:R-:W-:Y:S05]  /*3870*/  @!P1 BRA `(.L_x_21716) ;  /* 0x0000000000609947 */ /* 0x000fea0003800000 */
[----:B------:R-:W0:Y:S01]  /*3880*/  LDC.64 R102, c[0x0][0x428] ;  /* 0x00010a00ff667b82 */ /* 0x000e220000000a00 */
[--C-:B-1----:R-:W-:Y:S01]  /*3890*/  FADD.FTZ R42, R8, -R83.reuse ;  /* 0x80000053082a7221 */ /* 0x102fe20000010000 */
[----:B------:R-:W-:Y:S02]  /*38a0*/  HADD2.F32 R41, -RZ, R86.H0_H0 ;  /* 0x20000056ff297230 */ /* 0x000fe40000004100 */
[--C-:B------:R-:W-:Y:S01]  /*38b0*/  FADD.FTZ R98, R9, -R83.reuse ;  /* 0x8000005309627221 */ /* 0x100fe20000010000 */
[----:B------:R-:W-:Y:S02]  /*38c0*/  HADD2.F32 R40, -RZ, R54.H0_H0 ;  /* 0x20000036ff287230 */ /* 0x000fe40000004100 */
[----:B------:R-:W-:Y:S01]  /*38d0*/  FMUL.FTZ R43, R81, R42 ;  /* 0x0000002a512b7220 */ /* 0x000fe20000410000 */
[--C-:B------:R-:W-:Y:S01]  /*38e0*/  FADD.FTZ R100, R10, -R83.reuse ;  /* 0x800000530a647221 */ /* 0x100fe20000010000 */
[----:B------:R-:W-:Y:S01]  /*38f0*/  FADD.FTZ R94, R11, -R83 ;  /* 0x800000530b5e7221 */ /* 0x000fe20000010000 */
[----:B------:R-:W-:-:S02]  /*3900*/  HADD2.F32 R96, -RZ, R87.H0_H0 ;  /* 0x20000057ff607230 */ /* 0x000fc40000004100 */
[----:B------:R-:W-:Y:S01]  /*3910*/  FFMA.FTZ R40, R43, R41, R40 ;  /* 0x000000292b287223 */ /* 0x000fe20000010028 */
[----:B------:R-:W-:Y:S02]  /*3920*/  HADD2.F32 R41, -RZ, R115.H0_H0 ;  /* 0x20000073ff297230 */ /* 0x000fe40000004100 */
[C---:B------:R-:W-:Y:S01]  /*3930*/  FMUL.FTZ R98, R81.reuse, R98 ;  /* 0x0000006251627220 */ /* 0x040fe20000410000 */
[----:B------:R-:W-:Y:S02]  /*3940*/  HADD2.F32 R91, -RZ, R86.H1_H1 ;  /* 0x30000056ff5b7230 */ /* 0x000fe40000004100 */
[C---:B------:R-:W-:Y:S01]  /*3950*/  FMUL.FTZ R93, R81.reuse, R100 ;  /* 0x00000064515d7220 */ /* 0x040fe20000410000 */
[----:B------:R-:W-:Y:S02]  /*3960*/  HADD2.F32 R42, -RZ, R55.H0_H0 ;  /* 0x20000037ff2a7230 */ /* 0x000fe40000004100 */
[----:B------:R-:W-:Y:S01]  /*3970*/  FMUL.FTZ R94, R81, R94 ;  /* 0x0000005e515e7220 */ /* 0x000fe20000410000 */
[----:B------:R-:W-:-:S02]  /*3980*/  HADD2.F32 R92, -RZ, R87.H1_H1 ;  /* 0x30000057ff5c7230 */ /* 0x000fc40000004100 */
[----:B------:R-:W-:Y:S01]  /*3990*/  FFMA.FTZ R41, R98, R96, R41 ;  /* 0x0000006062297223 */ /* 0x000fe20000010029 */
[----:B------:R-:W-:Y:S02]  /*39a0*/  HADD2.F32 R43, -RZ, R115.H1_H1 ;  /* 0x30000073ff2b7230 */ /* 0x000fe40000004100 */
[----:B------:R-:W-:-:S03]  /*39b0*/  FFMA.FTZ R42, R93, R91, R42 ;  /* 0x0000005b5d2a7223 */ /* 0x000fc6000001002a */
[----:B------:R-:W-:Y:S01]  /*39c0*/  FFMA.FTZ R43, R94, R92, R43 ;  /* 0x0000005c5e2b7223 */ /* 0x000fe2000001002b */
[C---:B0-----:R-:W-:Y:S01]  /*39d0*/  IMAD.WIDE.U32 R102, R68.reuse, 0x10, R102 ;  /* 0x0000001044667825 */ /* 0x041fe200078e0066 */
[----:B------:R-:W-:-:S04]  /*39e0*/  IADD3 R68, PT, PT, R68, 0x100, RZ ;  /* 0x0000010044447810 */ /* 0x000fc80007ffe0ff */
[----:B------:R0:W-:Y:S03]  /*39f0*/  STG.E.128 desc[UR6][R102.64], R40 ;  /* 0x0000002866007986 */ /* 0x0001e6000c101d06 */
.L_x_21716:
[----:B------:R-:W-:Y:S05]  /*3a00*/  BSYNC.RECONVERGENT B0 ;  /* 0x0000000000007941 */ /* 0x000fea0003800200 */
.L_x_21715:
[----:B------:R-:W-:Y:S01]  /*3a10*/  ISETP.GE.U32.AND P1, PT, R65, 0x200, PT ;  /* 0x000002004100780c */ /* 0x000fe20003f26070 */
[----:B------:R-:W-:-:S12]  /*3a20*/  BSSY.RECONVERGENT B0, `(.L_x_21717) ;  /* 0x000001a000007945 */ /* 0x000fd80003800200 */
[----:B------:R-:W-:Y:S05]  /*3a30*/  @!P1 BRA `(.L_x_21718) ;  /* 0x0000000000609947 */ /* 0x000fea0003800000 */
[----:B0-----:R-:W0:Y:S01]  /*3a40*/  LDC.64 R102, c[0x0][0x428] ;  /* 0x00010a00ff667b82 */ /* 0x001e220000000a00 */
        /* <DEDUP_REMOVED lines=23> */
.L_x_21718:
[----:B------:R-:W-:Y:S05]  /*3bc0*/  BSYNC.RECONVERGENT B0 ;  /* 0x0000000000007941 */ /* 0x000fea0003800200 */
.L_x_21717:
[----:B------:R-:W-:Y:S01]  /*3bd0*/  ISETP.GE.U32.AND P1, PT, R65, 0x300, PT ;  /* 0x000003004100780c */ /* 0x000fe20003f26070 */
[----:B------:R-:W-:-:S12]  /*3be0*/  BSSY.RECONVERGENT B0, `(.L_x_21719) ;  /* 0x000001a000007945 */ /* 0x000fd80003800200 */
[----:B------:R-:W-:Y:S05]  /*3bf0*/  @!P1 BRA `(.L_x_21720) ;  /* 0x0000000000609947 */ /* 0x000fea0003800000 */
[----:B0-2---:R-:W0:Y:S01]  /*3c00*/  LDC.64 R102, c[0x0][0x428] ;  /* 0x00010a00ff667b82 */ /* 0x005e220000000a00 */
        /* <DEDUP_REMOVED lines=23> */
.L_x_21720:
[----:B------:R-:W-:Y:S05]  /*3d80*/  BSYNC.RECONVERGENT B0 ;  /* 0x0000000000007941 */ /* 0x000fea0003800200 */
.L_x_21719:
[----:B------:R-:W-:Y:S01]  /*3d90*/  ISETP.GE.U32.AND P1, PT, R65, 0x400, PT ;  /* 0x000004004100780c */ /* 0x000fe20003f26070 */
[----:B------:R-:W-:-:S12]  /*3da0*/  BSSY.RECONVERGENT B0, `(.L_x_21721) ;  /* 0x000001a000007945 */ /* 0x000fd80003800200 */
[----:B------:R-:W-:Y:S05]  /*3db0*/  @!P1 BRA `(.L_x_21722) ;  /* 0x0000000000609947 */ /* 0x000fea0003800000 */
[----:B0-23--:R-:W0:Y:S01]  /*3dc0*/  LDC.64 R102, c[0x0][0x428] ;  /* 0x00010a00ff667b82 */ /* 0x00de220000000a00 */
        /* <DEDUP_REMOVED lines=23> */
.L_x_21722:
[----:B------:R-:W-:Y:S05]  /*3f40*/  BSYNC.RECONVERGENT B0 ;  /* 0x0000000000007941 */ /* 0x000fea0003800200 */
.L_x_21721:
[----:B------:R-:W-:Y:S04]  /*3f50*/  BSSY.RECONVERGENT B0, `(.L_x_21723) ;  /* 0x000001a000007945 */ /* 0x000fe80003800200 */
[----:B------:R-:W-:Y:S05]  /*3f60*/  @!P2 BRA `(.L_x_21724) ;  /* 0x000000000060a947 */ /* 0x000fea0003800000 */
[----:B0-234-:R-:W0:Y:S01]  /*3f70*/  LDC.64 R102, c[0x0][0x428] ;  /* 0x00010a00ff667b82 */ /* 0x01de220000000a00 */
        /* <DEDUP_REMOVED lines=23> */
.L_x_21724:
[----:B------:R-:W-:Y:S05]  /*40f0*/  BSYNC.RECONVERGENT B0 ;  /* 0x0000000000007941 */ /* 0x000fea0003800200 */
.L_x_21723:
        /* <DEDUP_REMOVED lines=26> */
.L_x_21726:
[----:B------:R-:W-:Y:S05]  /*42a0*/  BSYNC.RECONVERGENT B0 ;  /* 0x0000000000007941 */ /* 0x000fea0003800200 */
.L_x_21725:
        /* <DEDUP_REMOVED lines=26> */
.L_x_21728:
[----:B------:R-:W-:Y:S05]  /*4450*/  BSYNC.RECONVERGENT B0 ;  /* 0x0000000000007941 */ /* 0x000fea0003800200 */
.L_x_21727:
[----:B------:R-:W-:Y:S04]  /*4460*/  BSSY.RECONVERGENT B0, `(.L_x_21729) ;  /* 0x0000011000007945 */ /* 0x000fe80003800200 */
[----:B------:R-:W-:Y:S05]  /*4470*/  @!P5 BRA `(.L_x_21730) ;  /* 0x00000000003cd947 */ /* 0x000fea0003800000 */
[----:B-1----:R-:W1:Y:S01]  /*4480*/  LDC.64 R96, c[0x0][0x428] ;  /* 0x00010a00ff607b82 */ /* 0x002e620000000a00 */
[--C-:B0-234-:R-:W-:Y:S01]  /*4490*/  FADD.FTZ R40, R36, -R83.reuse ;  /* 0x8000005324287221 */ /* 0x11dfe20000010000 */
        /* <DEDUP_REMOVED lines=11> */
[----:B-1----:R-:W-:-:S05]  /*4550*/  IMAD.WIDE.U32 R96, R68, 0x10, R96 ;  /* 0x0000001044607825 */ /* 0x002fca00078e0060 */
[----:B------:R0:W-:Y:S02]  /*4560*/  STG.E.128 desc[UR6][R96.64], R40 ;  /* 0x0000002860007986 */ /* 0x0001e4000c101d06 */
.L_x_21730:
[----:B------:R-:W-:Y:S05]  /*4570*/  BSYNC.RECONVERGENT B0 ;  /* 0x0000000000007941 */ /* 0x000fea0003800200 */
.L_x_21729:
[----:B0-234-:R-:W0:Y:S01]  /*4580*/  LDC.64 R40, c[0x0][0x380] ;  /* 0x0000e000ff287b82 */ /* 0x01de220000000a00 */
[----:B------:R-:W-:Y:S01]  /*4590*/  UPLOP3.LUT UP0, UPT, UPT, UPT, UP0, 0x40, 0x4 ;  /* 0x000000000004789c */ /* 0x000fe20003f0e800 */
[----:B0-----:R-:W-:-:S04]  /*45a0*/  IADD3 R66, PT, PT, R66, R40, RZ ;  /* 0x0000002842427210 */ /* 0x001fc80007ffe0ff */
[----:B------:R-:W-:-:S13]  /*45b0*/  ISETP.GE.AND P1, PT, R66, R41, PT ;  /* 0x000000294200720c */ /* 0x000fda0003f26270 */
[----:B------:R-:W-:Y:S05]  /*45c0*/  @!P1 BRA `(.L_x_21731) ;  /* 0xffffffcc00ac9947 */ /* 0x000fea000383ffff */
[----:B------:R-:W-:Y:S05]  /*45d0*/  EXIT ;  /* 0x000000000000794d */ /* 0x000fea0003800000 */
.L_x_21732:
        /* <DEDUP_REMOVED lines=10> */
.L_x_27592:


//--------------------- .text._ZN10layer_norm13ln_fwd_kernelINS_13Kernel_traitsI6__halfffffjLj8192ELj1ELj1ELj8ELj16ENS_18Kernel_traits_baseILj8192ES2_ffffjLj256EEEEELb0ELb1ELb0ELb1EEEvNS_9FwdParamsE --------------------------
	.section	.text._ZN10layer_norm13ln_fwd_kernelINS_13Kernel_traitsI6__halfffffjLj8192ELj1ELj1ELj8ELj16ENS_18Kernel_traits_baseILj8192ES2_ffffjLj256EEEEELb0ELb1ELb0ELb1EEEvNS_9FwdParamsE,"ax",@progbits
	.align	128
        .global         _ZN10layer_norm13ln_fwd_kernelINS_13Kernel_traitsI6__halfffffjLj8192ELj1ELj1ELj8ELj16ENS_18Kernel_traits_baseILj8192ES2_ffffjLj256EEEEELb0ELb1ELb0ELb1EEEvNS_9FwdParamsE
        .type           _ZN10layer_norm13ln_fwd_kernelINS_13Kernel_traitsI6__halfffffjLj8192ELj1ELj1ELj8ELj16ENS_18Kernel_traits_baseILj8192ES2_ffffjLj256EEEEELb0ELb1ELb0ELb1EEEvNS_9FwdParamsE,@function
        .size           _ZN10layer_norm13ln_fwd_kernelINS_13Kernel_traitsI6__halfffffjLj8192ELj1ELj1ELj8ELj16ENS_18Kernel_traits_baseILj8192ES2_ffffjLj256EEEEELb0ELb1ELb0ELb1EEEvNS_9FwdParamsE,(.L_x_27593 - _ZN10layer_norm13ln_fwd_kernelINS_13Kernel_traitsI6__halfffffjLj8192ELj1ELj1ELj8ELj16ENS_18Kernel_traits_baseILj8192ES2_ffffjLj256EEEEELb0ELb1ELb0ELb1EEEvNS_9FwdParamsE)
        .other          _ZN10layer_norm13ln_fwd_kernelINS_13Kernel_traitsI6__halfffffjLj8192ELj1ELj1ELj8ELj16ENS_18Kernel_traits_baseILj8192ES2_ffffjLj256EEEEELb0ELb1ELb0ELb1EEEvNS_9FwdParamsE,@"STO_CUDA_ENTRY STV_DEFAULT"
_ZN10layer_norm13ln_fwd_kernelINS_13Kernel_traitsI6__halfffffjLj8192ELj1ELj1ELj8ELj16ENS_18Kernel_traits_baseILj8192ES2_ffffjLj256EEEEELb0ELb1ELb0ELb1EEEvNS_9FwdParamsE:
.text._ZN10layer_norm13ln_fwd_kernelINS_13Kernel_traitsI6__halfffffjLj8192ELj1ELj1ELj8ELj16ENS_18Kernel_traits_baseILj8192ES2_ffffjLj256EEEEELb0ELb1ELb0ELb1EEEvNS_9FwdParamsE:
        /* <DEDUP_REMOVED lines=13> */
[----:B------:R2:W5:Y:S01]  /*00d0*/  LDG.E.64 R18, desc[UR6][R2.64] ;  /* 0x0000000602127981 */ /* 0x000562000c1e1b00 */
[----:B0-----:R-:W-:-:S03]  /*00e0*/  IMAD.WIDE.U32 R52, R0, 0x8, R52 ;  /* 0x0000000800347825 */ /* 0x001fc600078e0034 */
[----:B------:R2:W5:Y:S04]  /*00f0*/  LDG.E.64 R22, desc[UR6][R2.64+0x800] ;  /* 0x0008000602167981 */ /* 0x000568000c1e1b00 */
        /* <DEDUP_REMOVED lines=24> */
.L_x_21733:
[----:B------:R-:W2:Y:S08]  /*0280*/  LDC.64 R2, c[0x0][0x3d0] ;  /* 0x0000f400ff027b82 */ /* 0x000eb00000000a00 */
[----:B------:R-:W0:Y:S01]  /*0290*/  LDC.64 R6, c[0x0][0x3e8] ;  /* 0x0000fa00ff067b82 */ /* 0x000e220000000a00 */
[----:B------:R-:W-:Y:S02]  /*02a0*/  CS2R R8, SRZ ;  /* 0x0000000000087805 */ /* 0x000fe4000001ff00 */
[----:B------:R-:W-:-:S02]  /*02b0*/  CS2R R10, SRZ ;  /* 0x00000000000a7805 */ /* 0x000fc4000001ff00 */
[----:B------:R-:W-:Y:S02]  /*02c0*/  CS2R R14, SRZ ;  /* 0x00000000000e7805 */ /* 0x000fe4000001ff00 */
[----:B------:R-:W-:Y:S01]  /*02d0*/  CS2R R16, SRZ ;  /* 0x0000000000107805 */ /* 0x000fe2000001ff00 */
[----:B--2---:R-:W-:Y:S01]  /*02e0*/  IMAD.WIDE.U32 R4, R0, 0x8, R2 ;  /* 0x0000000800047825 */ /* 0x004fe200078e0002 */
[----:B------:R-:W-:-:S04]  /*02f0*/  CS2R R2, SRZ ;  /* 0x0000000000027805 */ /* 0x000fc8000001ff00 */
[----:B------:R-:W5:Y:S01]  /*0300*/  LDG.E.64 R18, desc[UR6][R4.64] ;  /* 0x0000000604127981 */ /* 0x000f62000c1e1b00 */
[----:B0-----:R-:W-:-:S03]  /*0310*/  IMAD.WIDE.U32 R12, R0, 0x8, R6 ;  /* 0x00000008000c7825 */ /* 0x001fc600078e0006 */
[----:B------:R-:W5:Y:S01]  /*0320*/  LDG.E.64 R22, desc[UR6][R4.64+0x800] ;  /* 0x0008000604167981 */ /* 0x000f62000c1e1b00 */
[----:B------:R-:W-:-:S03]  /*0330*/  CS2R R6, SRZ ;  /* 0x0000000000067805 */ /* 0x000fc6000001ff00 */
[----:B------:R-:W5:Y:S04]  /*0340*/  LDG.E.64 R26, desc[UR6][R4.64+0x1000] ;  /* 0x00100006041a7981 */ /* 0x000f68000c1e1b00 */
[----:B------:R-:W5:Y:S04]  /*0350*/  LDG.E.64 R30, desc[UR6][R4.64+0x1800] ;  /* 0x00180006041e7981 */ /* 0x000f68000c1e1b00 */
[----:B------:R-:W5:Y:S04]  /*0360*/  LDG.E.64 R34, desc[UR6][R4.64+0x2000] ;  /* 0x0020000604227981 */ /* 0x000f68000c1e1b00 */
[----:B------:R-:W5:Y:S04]  /*0370*/  LDG.E.64 R38, desc[UR6][R4.64+0x2800] ;  /* 0x0028000604267981 */ /* 0x000f68000c1e1b00 */
[----:B------:R-:W5:Y:S04]  /*0380*/  LDG.E.64 R42, desc[UR6][R4.64+0x3000] ;  /* 0x00300006042a7981 */ /* 0x000f68000c1e1b00 */
[----:B------:R0:W5:Y:S04]  /*0390*/  LDG.E.64 R48, desc[UR6][R4.64+0x3800] ;  /* 0x0038000604307981 */ /* 0x000168000c1e1b00 */
[----:B------:R-:W5:Y:S04]  /*03a0*/  LDG.E.64 R20, desc[UR6][R12.64] ;  /* 0x000000060c147981 */ /* 0x000f68000c1e1b00 */
[----:B------:R-:W5:Y:S01]  /*03b0*/  LDG.E.64 R24, desc[UR6][R12.64+0x800] ;  /* 0x000800060c187981 */ /* 0x000f62000c1e1b00 */
[----:B0-----:R-:W-:-:S03]  /*03c0*/  CS2R R4, SRZ ;  /* 0x0000000000047805 */ /* 0x001fc6000001ff00 */
[----:B------:R-:W5:Y:S04]  /*03d0*/  LDG.E.64 R28, desc[UR6][R12.64+0x1000] ;  /* 0x001000060c1c7981 */ /* 0x000f68000c1e1b00 */
[----:B------:R-:W5:Y:S04]  /*03e0*/  LDG.E.64 R32, desc[UR6][R12.64+0x1800] ;  /* 0x001800060c207981 */ /* 0x000f68000c1e1b00 */
[----:B------:R-:W5:Y:S04]  /*03f0*/  LDG.E.64 R36, desc[UR6][R12.64+0x2000] ;  /* 0x002000060c247981 */ /* 0x000f68000c1e1b00 */
[----:B------:R-:W5:Y:S04]  /*0400*/  LDG.E.64 R40, desc[UR6][R12.64+0x2800] ;  /* 0x002800060c287981 */ /* 0x000f68000c1e1b00 */
[----:B------:R-:W5:Y:S04]  /*0410*/  LDG.E.64 R46, desc[UR6][R12.64+0x3000] ;  /* 0x003000060c2e7981 */ /* 0x000f68000c1e1b00 */
[----:B------:R0:W5:Y:S02]  /*0420*/  LDG.E.64 R50, desc[UR6][R12.64+0x3800] ;  /* 0x003800060c327981 */ /* 0x000164000c1e1b00 */
[----:B0-----:R-:W-:-:S07]  /*0430*/  CS2R R12, SRZ ;  /* 0x00000000000c7805 */ /* 0x001fce000001ff00 */
.L_x_21734:
[----:B------:R-:W0:Y:S02]  /*0440*/  LDCU UR4, c[0x0][0x384] ;  /* 0x00007080ff0477ac */ /* 0x000e240008000800 */
[----:B0-----:R-:W-:-:S13]  /*0450*/  ISETP.GE.AND P0, PT, R44, UR4, PT ;  /* 0x000000042c007c0c */ /* 0x001fda000bf06270 */
[----:B------:R-:W-:Y:S05]  /*0460*/  @P0 EXIT ;  /* 0x000000000000094d */ /* 0x000fea0003800000 */
[----:B-----5:R-:W-:Y:S01]  /*0470*/  MOV R62, R18 ;  /* 0x00000012003e7202 */ /* 0x020fe20000000f00 */
[----:B--2---:R-:W-:Y:S01]  /*0480*/  HADD2.F32 R55, -RZ, R6.H0_H0 ;  /* 0x20000006ff377230 */ /* 0x004fe20000004100 */
[----:B------:R-:W-:Y:S01]  /*0490*/  MOV R61, R19 ;  /* 0x00000013003d7202 */ /* 0x000fe20000000f00 */
[----:B------:R-:W-:Y:S01]  /*04a0*/  HADD2.F32 R56, -RZ, R7.H0_H0 ;  /* 0x20000007ff387230 */ /* 0x000fe20000004100 */
[--C-:B------:R-:W-:Y:S01]  /*04b0*/  SHF.R.U64 R63, R18, 0x10, R19.reuse ;  /* 0x00000010123f7819 */ /* 0x100fe20000001213 */
[----:B------:R-:W-:Y:S01]  /*04c0*/  HADD2.F32 R57, -RZ, R4.H0_H0 ;  /* 0x20000004ff397230 */ /* 0x000fe20000004100 */
[----:B------:R-:W-:Y:S01]  /*04d0*/  SHF.R.U32.HI R64, RZ, 0x10, R19 ;  /* 0x00000010ff407819 */ /* 0x000fe20000011613 */
[----:B------:R-:W-:Y:S01]  /*04e0*/  HADD2.F32 R58, -RZ, R5.H0_H0 ;  /* 0x20000005ff3a7230 */ /* 0x000fe20000004100 */
[----:B------:R-:W0:Y:S01]  /*04f0*/  LDC.64 R18, c[0x0][0x3e0] ;  /* 0x0000f800ff127b82 */ /* 0x000e220000000a00 */
[----:B------:R-:W-:Y:S01]  /*0500*/  MOV R109, R20 ;  /* 0x00000014006d7202 */ /* 0x000fe20000000f00 */
[----:B------:R-:W-:Y:S01]  /*0510*/  HADD2.F32 R59, -RZ, R2.H0_H0 ;  /* 0x20000002ff3b7230 */ /* 0x000fe20000004100 */
[----:B------:R-:W-:Y:S01]  /*0520*/  SHF.R.U64 R110, R20, 0x10, R21 ;  /* 0x00000010146e7819 */ /* 0x000fe20000001215 */
        /* <DEDUP_REMOVED lines=9> */
[----:B------:R-:W-:Y:S01]  /*05c0*/  SHF.R.U64 R118, R36, 0x10, R37 ;  /* 0x0000001024767819 */ /* 0x000fe20000001225 */
[----:B------:R-:W-:Y:S01]  /*05d0*/  UPLOP3.LUT UP0, UPT, UPT, UPT, UPT, 0x40, 0x4 ;  /* 0x000000000004789c */ /* 0x000fe20003f0e870 */
[----:B------:R-:W-:Y:S01]  /*05e0*/  MOV R45, R21 ;  /* 0x00000015002d7202 */ /* 0x000fe20000000f00 */
[----:B------:R-:W1:Y:S01]  /*05f0*/  LDCU UR10, c[0x0][0x388] ;  /* 0x00007100ff0a77ac */ /* 0x000e620008000800 */
[----:B------:R-:W-:-:S02]  /*0600*/  SHF.R.U32.HI R52, RZ, 0x10, R21 ;  /* 0x00000010ff347819 */ /* 0x000fc40000011615 */
[----:B------:R-:W-:Y:S01]  /*0610*/  MOV R111, R24 ;  /* 0x00000018006f7202 */ /* 0x000fe20000000f00 */
[----:B------:R-:W2:Y:S01]  /*0620*/  LDCU.U8 UR12, c[0x0][0x410] ;  /* 0x00008200ff0c77ac */ /* 0x000ea20008000000 */
[----:B------:R-:W-:Y:S02]  /*0630*/  MOV R113, R28 ;  /* 0x0000001c00717202 */ /* 0x000fe40000000f00 */
[----:B------:R-:W-:Y:S01]  /*0640*/  SHF.R.U64 R114, R28, 0x10, R29 ;  /* 0x000000101c727819 */ /* 0x000fe2000000121d */
[----:B------:R-:W3:Y:S01]  /*0650*/  LDCU UR11, c[0x0][0x400] ;  /* 0x00008000ff0b77ac */ /* 0x000ee20008000800 */
[----:B------:R-:W-:Y:S02]  /*0660*/  MOV R25, R37 ;  /* 0x0000002500197202 */ /* 0x000fe40000000f00 */
[----:B------:R-:W-:Y:S01]  /*0670*/  SHF.R.U32.HI R36, RZ, 0x10, R37 ;  /* 0x00000010ff247819 */ /* 0x000fe20000011625 */
[----:B------:R-:W4:Y:S01]  /*0680*/  LDCU.64 UR8, c[0x0][0x3a0] ;  /* 0x00007400ff0877ac */ /* 0x000f220008000a00 */
[----:B------:R-:W-:-:S02]  /*0690*/  MOV R21, R29 ;  /* 0x0000001d00157202 */ /* 0x000fc40000000f00 */
[----:B------:R-:W-:Y:S02]  /*06a0*/  SHF.R.U32.HI R54, RZ, 0x10, R29 ;  /* 0x00000010ff367819 */ /* 0x000fe4000001161d */
[----:B------:R-:W-:Y:S02]  /*06b0*/  MOV R115, R32 ;  /* 0x0000002000737202 */ /* 0x000fe40000000f00 */
[----:B------:R-:W-:Y:S02]  /*06c0*/  MOV R24, R33 ;  /* 0x0000002100187202 */ /* 0x000fe40000000f00 */
[----:B------:R-:W-:Y:S02]  /*06d0*/  SHF.R.U64 R116, R32, 0x10, R33 ;  /* 0x0000001020747819 */ /* 0x000fe40000001221 */
[----:B------:R-:W-:Y:S02]  /*06e0*/  MOV R119, R40 ;  /* 0x0000002800777202 */ /* 0x000fe40000000f00 */
[----:B------:R-:W-:-:S02]  /*06f0*/  MOV R28, R41 ;  /* 0x00000029001c7202 */ /* 0x000fc40000000f00 */
[--C-:B------:R-:W-:Y:S02]  /*0700*/  SHF.R.U64 R120, R40, 0x10, R41.reuse ;  /* 0x0000001028787819 */ /* 0x100fe40000001229 */
[----:B------:R-:W-:Y:S02]  /*0710*/  SHF.R.U32.HI R37, RZ, 0x10, R41 ;  /* 0x00000010ff257819 */ /* 0x000fe40000011629 */
[----:B------:R-:W-:Y:S02]  /*0720*/  MOV R66, R22 ;  /* 0x0000001600427202 */ /* 0x000fe40000000f00 */
[----:B------:R-:W-:Y:S02]  /*0730*/  MOV R65, R23 ;  /* 0x0000001700417202 */ /* 0x000fe40000000f00 */
        /* <DEDUP_REMOVED lines=96> */
[----:B------:R-:W-:-:S02]  /*0d40*/  MOV R32, R51 ;  /* 0x0000003300207202 */ /* 0x000fc40000000f00 */
[--C-:B------:R-:W-:Y:S01]  /*0d50*/  SHF.R.U64 R124, R50, 0x10, R51.reuse ;  /* 0x00000010327c7819 */ /* 0x100fe20000001233 */
[----:B------:R-:W-:Y:S01]  /*0d60*/  HADD2.F32 R50, -RZ, R13.H0_H0 ;  /* 0x2000000dff327230 */ /* 0x000fe20000004100 */
[----:B------:R-:W-:Y:S01]  /*0d70*/  SHF.R.U32.HI R41, RZ, 0x10, R51 ;  /* 0x00000010ff297819 */ /* 0x000fe20000011633 */
[----:B------:R-:W-:Y:S01]  /*0d80*/  HADD2.F32 R51, -RZ, R10.H0_H0 ;  /* 0x2000000aff337230 */ /* 0x000fe20000004100 */
[----:B0-----:R-:W-:Y:S02]  /*0d90*/  ISETP.NE.U32.AND P0, PT, R18, RZ, PT ;  /* 0x000000ff1200720c */ /* 0x001fe40003f05070 */
[----:B------:R-:W-:Y:S01]  /*0da0*/  PRMT R109, R109, 0x5410, R45 ;  /* 0x000054106d6d7816 */ /* 0x000fe2000000002d */
[----:B------:R-:W-:Y:S01]  /*0db0*/  HADD2.F32 R45, -RZ, R16.H0_H0 ;  /* 0x20000010ff2d7230 */ /* 0x000fe20000004100 */
[----:B------:R-:W-:Y:S01]  /*0dc0*/  PRMT R110, R110, 0x5410, R52 ;  /* 0x000054106e6e7816 */ /* 0x000fe20000000034 */
[----:B------:R-:W-:Y:S01]  /*0dd0*/  HADD2.F32 R52, -RZ, R11.H0_H0 ;  /* 0x2000000bff347230 */ /* 0x000fe20000004100 */
[----:B------:R-:W-:Y:S01]  /*0de0*/  PRMT R112, R112, 0x5410, R53 ;  /* 0x0000541070707816 */ /* 0x000fe20000000035 */
[----:B------:R-:W-:Y:S01]  /*0df0*/  HADD2.F32 R53, -RZ, R8.H0_H0 ;  /* 0x20000008ff357230 */ /* 0x000fe20000004100 */
[----:B------:R-:W-:Y:S01]  /*0e00*/  PRMT R114, R114, 0x5410, R54 ;  /* 0x0000541072727816 */ /* 0x000fe20000000036 */
[----:B------:R-:W-:Y:S01]  /*0e10*/  HADD2.F32 R54, -RZ, R9.H0_H0 ;  /* 0x20000009ff367230 */ /* 0x000fe20000004100 */
        /* <DEDUP_REMOVED lines=12> */
[----:B-1234-:R-:W-:-:S13]  /*0ee0*/  ISETP.NE.AND.EX P0, PT, R19, RZ, PT, P0 ;  /* 0x000000ff1300720c */ /* 0x01efda0003f05300 */
.L_x_21754:
[----:B------:R-:W-:Y:S01]  /*0ef0*/  ISETP.NE.U32.AND P1, PT, RZ, UR8, PT ;  /* 0x00000008ff007c0c */ /* 0x000fe2000bf25070 */
[----:B------:R-:W0:Y:S01]  /*0f00*/  LDC.64 R36, c[0x0][0x390] ;  /* 0x0000e400ff247b82 */ /* 0x000e220000000a00 */
[----:B-1----:R-:W-:Y:S02]  /*0f10*/  IMAD R2, R44, UR10, RZ ;  /* 0x0000000a2c027c24 */ /* 0x002fe4000f8e02ff */
[----:B------:R-:W-:-:S03]  /*0f20*/  ISETP.NE.AND.EX P1, PT, RZ, UR9, PT, P1 ;  /* 0x00000009ff007c0c */ /* 0x000fc6000bf25310 */
[----:B------:R-:W-:Y:S02]  /*0f30*/  SHF.R.S32.HI R3, RZ, 0x1f, R2 ;  /* 0x0000001fff037819 */ /* 0x000fe40000011402 */
[----:B------:R-:W1:Y:S02]  /*0f40*/  @P0 LDC.64 R8, c[0x0][0x3e0] ;  /* 0x0000f800ff080b82 */ /* 0x000e640000000a00 */
[----:B------:R-:W-:-:S04]  /*0f50*/  LEA.HI R3, R3, R2, RZ, 0x2 ;  /* 0x0000000203037211 */ /* 0x000fc800078f10ff */
[----:B------:R-:W-:Y:S01]  /*0f60*/  LEA.HI.SX32 R125, R3, R0, 0x1e ;  /* 0x00000000037d7211 */ /* 0x000fe200078ff2ff */
[----:B------:R-:W-:Y:S01]  /*0f70*/  HFMA2 R0, -RZ, RZ, 1.875, 0 ;  /* 0x3f800000ff007431 */ /* 0x000fe200000001ff */
[----:B------:R-:W2:Y:S03]  /*0f80*/  @P1 LDC.64 R10, c[0x0][0x3a0] ;  /* 0x0000e800ff0a1b82 */ /* 0x000ea60000000a00 */
[----:B0-----:R-:W-:-:S05]  /*0f90*/  IMAD.WIDE.U32 R12, R125, 0x10, R36 ;  /* 0x000000107d0c7825 */ /* 0x001fca00078e0024 */
[----:B------:R-:W0:Y:S01]  /*0fa0*/  LDC.64 R2, c[0x0][0x3a8] ;  /* 0x0000ea00ff027b82 */ /* 0x000e220000000a00 */
[----:B------:R-:W3:Y:S01]  /*0fb0*/  LDG.E.128 R12, desc[UR6][R12.64] ;  /* 0x000000060c0c7981 */ /* 0x000ee2000c1e1d00 */
[----:B-1----:R-:W-:-:S06]  /*0fc0*/  @P0 IMAD.WIDE R8, R44, 0x4, R8 ;  /* 0x000000042c080825 */ /* 0x002fcc00078e0208 */
[----:B------:R-:W1:Y:S01]  /*0fd0*/  @P1 LDC.64 R20, c[0x0][0x3a0] ;  /* 0x0000e800ff141b82 */ /* 0x000e620000000a00 */
[----:B------:R-:W3:Y:S01]  /*0fe0*/  @P0 LDG.E R0, desc[UR6][R8.64] ;  /* 0x0000000608000981 */ /* 0x000ee2000c1e1900 */
[----:B--2---:R-:W-:-:S05]  /*0ff0*/  @P1 IMAD.WIDE.U32 R10, R125, 0x10, R10 ;  /* 0x000000107d0a1825 */ /* 0x004fca00078e000a */
[----:B------:R2:W4:Y:S01]  /*1000*/  @P1 LDG.E.128 R4, desc[UR6][R10.64] ;  /* 0x000000060a041981 */ /* 0x000522000c1e1d00 */
[--C-:B------:R-:W-:Y:S01]  /*1010*/  @P1 HADD2.F32 R22, -RZ, R109.reuse.H1_H1 ;  /* 0x3000006dff161230 */ /* 0x100fe20000004100 */
[----:B------:R-:W-:Y:S01]  /*1020*/  IADD3 R127, PT, PT, R125, 0x100, RZ ;  /* 0x000001007d7f7810 */ /* 0x000fe20007ffe0ff */
[----:B------:R-:W-:Y:S02]  /*1030*/  @P1 HADD2.F32 R16, -RZ, R109.H0_H0 ;  /* 0x2000006dff101230 */ /* 0x000fe40000004100 */
[--C-:B------:R-:W-:Y:S02]  /*1040*/  @P1 HADD2.F32 R19, -RZ, R110.reuse.H0_H0 ;  /* 0x2000006eff131230 */ /* 0x100fe40000004100 */
[----:B--2---:R-:W-:Y:S02]  /*1050*/  @P1 HADD2.F32 R11, -RZ, R110.H1_H1 ;  /* 0x3000006eff0b1230 */ /* 0x004fe40000004100 */
[----:B-1----:R-:W-:-:S04]  /*1060*/  @P1 IMAD.WIDE.U32 R20, R127, 0x10, R20 ;  /* 0x000000107f141825 */ /* 0x002fc800078e0014 */
[-C--:B---3--:R-:W-:Y:S01]  /*1070*/  @P1 FMUL.FTZ R23, R14, R0.reuse ;  /* 0x000000000e171220 */ /* 0x088fe20000410000 */
[-C--:B------:R-:W-:Y:S01]  /*1080*/  @P1 FMUL.FTZ R17, R12, R0.reuse ;  /* 0x000000000c111220 */ /* 0x080fe20000410000 */
[----:B------:R-:W-:Y:S02]  /*1090*/  @P1 FMUL.FTZ R18, R13, R0 ;  /* 0x000000000d121220 */ /* 0x000fe40000410000 */
[----:B----4-:R-:W-:Y:S01]  /*10a0*/  @P1 FFMA.FTZ R10, R23, R22, R6 ;  /* 0x00000016170a1223 */ /* 0x010fe20000010006 */
[----:B------:R-:W-:Y:S01]  /*10b0*/  @P1 FMUL.FTZ R22, R15, R0 ;  /* 0x000000000f161220 */ /* 0x000fe20000410000 */
[----:B------:R-:W-:Y:S01]  /*10c0*/  @P1 FFMA.FTZ R8, R17, R16, R4 ;  /* 0x0000001011081223 */ /* 0x000fe20000010004 */
[----:B------:R-:W-:Y:S01]  /*10d0*/  @P1 FFMA.FTZ R9, R18, R19, R5 ;  /* 0x0000001312091223 */ /* 0x000fe20000010005 */
[----:B0-----:R-:W-:-:S04]  /*10e0*/  IMAD.WIDE.U32 R16, R125, 0x10, R2 ;  /* 0x000000107d107825 */ /* 0x001fc800078e0002 */
[----:B------:R-:W-:Y:S01]  /*10f0*/  @P1 FFMA.FTZ R11, R22, R11, R7 ;  /* 0x0000000b160b1223 */ /* 0x000fe20000010007 */
[----:B------:R-:W-:Y:S01]  /*1100*/  IMAD.WIDE.U32 R18, R127, 0x10, R36 ;  /* 0x000000107f127825 */ /* 0x000fe200078e0024 */
[----:B------:R-:W-:Y:S06]  /*1110*/  @P1 BRA `(.L_x_21735) ;  /* 0x0000000000301947 */ /* 0x000fec0003800000 */
[--C-:B------:R-:W-:Y:S02]  /*1120*/  HADD2.F32 R9, -RZ, R109.reuse.H0_H0 ;  /* 0x2000006dff097230 */ /* 0x100fe40000004100 */
        /* <DEDUP_REMOVED lines=10> */
[----:B------:R-:W-:-:S07]  /*11d0*/  FMUL.FTZ R11, R15, R12 ;  /* 0x0000000c0f0b7220 */ /* 0x000fce0000410000 */
.L_x_21735:
[----:B------:R0:W-:Y:S04]  /*11e0*/  STG.E.128 desc[UR6][R16.64], R8 ;  /* 0x0000000810007986 */ /* 0x0001e8000c101d06 */
[----:B------:R0:W5:Y:S04]  /*11f0*/  @P1 LDG.E.128 R4, desc[UR6][R20.64] ;  /* 0x0000000614041981 */ /* 0x000168000c1e1d00 */
[----:B------:R0:W5:Y:S01]  /*1200*/  LDG.E.128 R12, desc[UR6][R18.64] ;  /* 0x00000006120c7981 */ /* 0x000162000c1e1d00 */
[----:B------:R-:W-:Y:S05]  /*1210*/  @!P1 BRA `(.L_x_21736) ;  /* 0x0000000000349947 */ /* 0x000fea0003800000 */
[-C--:B0----5:R-:W-:Y:S01]  /*1220*/  FMUL.FTZ R17, R12, R0.reuse ;  /* 0x000000000c117220 */ /* 0x0a1fe20000410000 */
[-C--:B------:R-:W-:Y:S01]  /*1230*/  FMUL.FTZ R16, R13, R0.reuse ;  /* 0x000000000d107220 */ /* 0x080fe20000410000 */
[-C--:B------:R-:W-:Y:S01]  /*1240*/  FMUL.FTZ R19, R14, R0.reuse ;  /* 0x000000000e137220 */ /* 0x080fe20000410000 */
[--C-:B------:R-:W-:Y:S02]  /*1250*/  HADD2.F32 R12, -RZ, R111.reuse.H0_H0 ;  /* 0x2000006fff0c7230 */ /* 0x100fe40000004100 */
[----:B------:R-:W-:Y:S01]  /*1260*/  FMUL.FTZ R18, R15, R0 ;  /* 0x000000000f127220 */ /* 0x000fe20000410000 */
[--C-:B------:R-:W-:Y:S02]  /*1270*/  HADD2.F32 R13, -RZ, R112.reuse.H0_H0 ;  /* 0x20000070ff0d7230 */ /* 0x100fe40000004100 */
[----:B------:R-:W-:Y:S02]  /*1280*/  HADD2.F32 R14, -RZ, R111.H1_H1 ;  /* 0x3000006fff0e7230 */ /* 0x000fe40000004100 */
[----:B------:R-:W-:Y:S01]  /*1290*/  FFMA.FTZ R12, R17, R12, R4 ;  /* 0x0000000c110c7223 */ /* 0x000fe20000010004 */
[----:B------:R-:W-:-:S02]  /*12a0*/  HADD2.F32 R20, -RZ, R112.H1_H1 ;  /* 0x30000070ff147230 */ /* 0x000fc40000004100 */
[----:B------:R-:W-:Y:S01]  /*12b0*/  FFMA.FTZ R13, R16, R13, R5 ;  /* 0x0000000d100d7223 */ /* 0x000fe20000010005 */
[----:B------:R-:W-:Y:S02]  /*12c0*/  FFMA.FTZ R14, R19, R14, R6 ;  /* 0x0000000e130e7223 */ /* 0x000fe40000010006 */
[----:B------:R-:W-:Y:S01]  /*12d0*/  FFMA.FTZ R15, R18, R20, R7 ;  /* 0x00000014120f7223 */ /* 0x000fe20000010007 */
[----:B------:R-:W-:Y:S06]  /*12e0*/  BRA `(.L_x_21737) ;  /* 0x0000000000307947 */ /* 0x000fec0003800000 */
.L_x_21736:
        /* <DEDUP_REMOVED lines=12> */
.L_x_21737:
        /* <DEDUP_REMOVED lines=9> */
[-C--:B-1---5:R-:W-:Y:S01]  /*1440*/  FMUL.FTZ R21, R16, R0.reuse ;  /* 0x0000000010157220 */ /* 0x0a2fe20000410000 */
        /* <DEDUP_REMOVED lines=12> */
.L_x_21738:
        /* <DEDUP_REMOVED lines=12> */
.L_x_21739:
        /* <DEDUP_REMOVED lines=22> */
.L_x_21740:
        /* <DEDUP_REMOVED lines=12> */
.L_x_21741:
        /* <DEDUP_REMOVED lines=22> */
.L_x_21742:
        /* <DEDUP_REMOVED lines=12> */
.L_x_21743:
        /* <DEDUP_REMOVED lines=22> */
.L_x_21744:
        /* <DEDUP_REMOVED lines=12> */
.L_x_21745:
        /* <DEDUP_REMOVED lines=22> */
.L_x_21746:
        /* <DEDUP_REMOVED lines=12> */
.L_x_21747:
        /* <DEDUP_REMOVED lines=22> */
.L_x_21748:
        /* <DEDUP_REMOVED lines=12> */
.L_x_21749:
        /* <DEDUP_REMOVED lines=130> */
.L_x_21751:
[----:B------:R-:W-:Y:S05]  /*2890*/  BSYNC.RECONVERGENT B0 ;  /* 0x0000000000007941 */ /* 0x000fea0003800200 */
.L_x_21750:
        /* <DEDUP_REMOVED lines=15> */
.L_x_21753:
[----:B------:R-:W-:Y:S05]  /*2990*/  BSYNC.RECONVERGENT B0 ;  /* 0x0000000000007941 */ /* 0x000fea0003800200 */
.L_x_21752:
[----:B------:R-:W1:Y:S01]  /*29a0*/  SHFL.DOWN PT, R41, R40, 0x4, 0x1f ;  /* 0x08801f0028297f89 */ /* 0x000e6200000e0000 */
[----:B------:R-:W2:Y:S01]  /*29b0*/  LDC R136, c[0x0][0x448] ;  /* 0x00011200ff887b82 */ /* 0x000ea20000000800 */
[----:B------:R-:W-:Y:S01]  /*29c0*/  ISETP.NE.AND P2, PT, RZ, UR12, PT ;  /* 0x0000000cff007c0c */ /* 0x000fe2000bf45270 */
[----:B------:R-:W-:Y:S01]  /*29d0*/  UPLOP3.LUT UP0, UPT, UPT, UPT, UP0, 0x40, 0x4 ;  /* 0x000000000004789c */ /* 0x000fe20003f0e800 */
[----:B0-----:R-:W0:Y:S01]  /*29e0*/  SHFL.DOWN PT, R43, R2, 0x4, 0x1f ;  /* 0x08801f00022b7f89 */ /* 0x001e2200000e0000 */
[----:B------:R-:W-:-:S03]  /*29f0*/  ISETP.NE.AND P1, PT, R0, RZ, PT ;  /* 0x000000ff0000720c */ /* 0x000fc60003f25270 */
[----:B------:R-:W3:Y:S01]  /*2a00*/  SHFL.DOWN PT, R42, R3, 0x4, 0x1f ;  /* 0x08801f00032a7f89 */ /* 0x000ee200000e0000 */
        /* <DEDUP_REMOVED lines=8> */
[----:B------:R-:W-:-:S04]  /*2a90*/  FADD.FTZ R2, -R43, R2 ;  /* 0x000000022b027221 */ /* 0x000fc80000010100 */
[----:B------:R-:W-:-:S04]  /*2aa0*/  FMUL.FTZ R2, R2, R2 ;  /* 0x0000000202027220 */ /* 0x000fc80000410000 */
[----:B------:R-:W-:Y:S01]  /*2ab0*/  FMUL.FTZ R2, R2, R41 ;  /* 0x0000002902027220 */ /* 0x000fe20000410000 */
[----:B---3--:R-:W-:-:S03]  /*2ac0*/  FADD.FTZ R41, R42, R3 ;  /* 0x000000032a297221 */ /* 0x008fc60000010000 */
        /* <DEDUP_REMOVED lines=8> */
[----:B------:R-:W3:Y:S01]  /*2b50*/  MUFU.RCP R42, R126 ;  /* 0x0000007e002a7308 */ /* 0x000ee20000001000 */
[----:B------:R-:W4:Y:S01]  /*2b60*/  SHFL.DOWN PT, R3, R2, 0x2, 0x1f ;  /* 0x08401f0002037f89 */ /* 0x000f2200000e0000 */
[----:B0-----:R-:W-:Y:S01]  /*2b70*/  FMUL.FTZ R41, R40, R143 ;  /* 0x0000008f28297220 */ /* 0x001fe20000410000 */
[----:B------:R-:W-:-:S03]  /*2b80*/  FADD.FTZ R40, R141, -R40 ;  /* 0x800000288d287221 */ /* 0x000fc60000010000 */
[----:B------:R-:W-:-:S04]  /*2b90*/  FFMA.FTZ R41, R128, R141, R41 ;  /* 0x0000008d80297223 */ /* 0x000fc80000010029 */
[----:B---3--:R-:W-:Y:S01]  /*2ba0*/  FMUL.FTZ R145, R42, R41 ;  /* 0x000000292a917220 */ /* 0x008fe20000410000 */
[----:B------:R-:W-:Y:S01]  /*2bb0*/  FMUL.FTZ R41, R40, R40 ;  /* 0x0000002828297220 */ /* 0x000fe20000410000 */
[-C--:B-1----:R-:W-:Y:S01]  /*2bc0*/  IADD3 R40, PT, PT, R43, R130.reuse, RZ ;  /* 0x000000822b287210 */ /* 0x082fe20007ffe0ff */
[----:B----4-:R-:W-:Y:S01]  /*2bd0*/  FADD.FTZ R3, R2, R3 ;  /* 0x0000000302037221 */ /* 0x010fe20000010000 */
[----:B------:R-:W-:Y:S01]  /*2be0*/  I2FP.F32.S32 R43, R130 ;  /* 0x00000082002b7245 */ /* 0x000fe20000201400 */
[----:B------:R-:W0:Y:S01]  /*2bf0*/  SHFL.DOWN PT, R132, R145, 0x1, 0x1f ;  /* 0x08201f0091847f89 */ /* 0x000e2200000e0000 */
[----:B------:R-:W-:Y:S01]  /*2c00*/  FMUL.FTZ R41, R128, R41 ;  /* 0x0000002980297220 */ /* 0x000fe20000410000 */
[----:B------:R-:W-:-:S03]  /*2c10*/  I2FP.F32.S32 R40, R40 ;  /* 0x0000002800287245 */ /* 0x000fc60000201400 */
[----:B------:R-:W-:-:S03]  /*2c20*/  FMUL.FTZ R41, R41, R143 ;  /* 0x0000008f29297220 */ /* 0x000fc60000410000 */
[----:B------:R-:W1:Y:S01]  /*2c30*/  MUFU.RCP R40, R40 ;  /* 0x0000002800287308 */ /* 0x000e620000001000 */
[----:B------:R-:W-:-:S05]  /*2c40*/  FFMA.FTZ R3, R42, R41, R3 ;  /* 0x000000292a037223 */ /* 0x000fca0000010003 */
[----:B------:R-:W3:Y:S01]  /*2c50*/  SHFL.DOWN PT, R2, R3, 0x1, 0x1f ;  /* 0x08201f0003027f89 */ /* 0x000ee200000e0000 */
[----:B0-----:R-:W-:Y:S01]  /*2c60*/  FMUL.FTZ R41, R132, R43 ;  /* 0x0000002b84297220 */ /* 0x001fe20000410000 */
[----:B------:R-:W-:-:S03]  /*2c70*/  FADD.FTZ R132, R145, -R132 ;  /* 0x8000008491847221 */ /* 0x000fc60000010000 */
[----:B------:R-:W-:-:S04]  /*2c80*/  FFMA.FTZ R41, R126, R145, R41 ;  /* 0x000000917e297223 */ /* 0x000fc80000010029 */
[----:B-1----:R-:W-:Y:S01]  /*2c90*/  FMUL.FTZ R42, R40, R41 ;  /* 0x00000029282a7220 */ /* 0x002fe20000410000 */
[----:B------:R-:W-:-:S04]  /*2ca0*/  FMUL.FTZ R41, R132, R132 ;  /* 0x0000008484297220 */ /* 0x000fc80000410000 */
[----:B------:R-:W-:Y:S01]  /*2cb0*/  FMUL.FTZ R126, R126, R41 ;  /* 0x000000297e7e7220 */ /* 0x000fe20000410000 */
[----:B------:R-:W0:Y:S01]  /*2cc0*/  SHFL.IDX PT, R141, R42, RZ, 0x1f ;  /* 0x00001fff2a8d7589 */ /* 0x000e2200000e0000 */
[----:B---3--:R-:W-:Y:S02]  /*2cd0*/  FADD.FTZ R41, R3, R2 ;  /* 0x0000000203297221 */ /* 0x008fe40000010000 */
[----:B------:R-:W-:Y:S01]  /*2ce0*/  FMUL.FTZ R126, R126, R43 ;  /* 0x0000002b7e7e7220 */ /* 0x000fe20000410000 */
[----:B------:R-:W1:Y:S03]  /*2cf0*/  @!P1 LDC.64 R2, c[0x0][0x3c0] ;  /* 0x0000f000ff029b82 */ /* 0x000e660000000a00 */
[----:B------:R-:W-:-:S05]  /*2d00*/  FFMA.FTZ R41, R40, R126, R41 ;  /* 0x0000007e28297223 */ /* 0x000fca0000010029 */
[----:B------:R-:W2:Y:S01]  /*2d10*/  SHFL.IDX PT, R143, R41, RZ, 0x1f ;  /* 0x00001fff298f7589 */ /* 0x000ea200000e0000 */
[----:B0-----:R-:W-:Y:S01]  /*2d20*/  FSEL R40, R141, RZ, !P2 ;  /* 0x000000ff8d287208 */ /* 0x001fe20005000000 */
[----:B-1----:R-:W-:-:S04]  /*2d30*/  @!P1 IMAD.WIDE R2, R44, 0x4, R2 ;  /* 0x000000042c029825 */ /* 0x002fc800078e0202 */
[C---:B------:R-:W-:Y:S01]  /*2d40*/  FADD.FTZ R128, -R40.reuse, R11 ;  /* 0x0000000b28807221 */ /* 0x040fe20000010100 */
[----:B------:R-:W-:Y:S01]  /*2d50*/  FMUL.FTZ R11, R141, R141 ;  /* 0x0000008d8d0b7220 */ /* 0x000fe20000410000 */
[C---:B------:R-:W-:Y:S01]  /*2d60*/  FADD.FTZ R126, -R40.reuse, R10 ;  /* 0x0000000a287e7221 */ /* 0x040fe20000010100 */
[C---:B------:R-:W-:Y:S01]  /*2d70*/  FADD.FTZ R42, -R40.reuse, R8 ;  /* 0x00000008282a7221 */ /* 0x040fe20000010100 */
[C---:B------:R-:W-:Y:S01]  /*2d80*/  FADD.FTZ R43, -R40.reuse, R9 ;  /* 0x00000009282b7221 */ /* 0x040fe20000010100 */
[C---:B------:R-:W-:Y:S01]  /*2d90*/  FADD.FTZ R132, -R40.reuse, R16 ;  /* 0x0000001028847221 */ /* 0x040fe20000010100 */
[----:B------:R-:W-:Y:S01]  /*2da0*/  FSEL R11, R11, RZ, P2 ;  /* 0x000000ff0b0b7208 */ /* 0x000fe20001000000 */
[----:B--2---:R-:W-:Y:S01]  /*2db0*/  FFMA.FTZ R10, R143, UR11, R136 ;  /* 0x0000000b8f0a7c23 */ /* 0x004fe20008010088 */
[----:B------:R-:W0:Y:S01]  /*2dc0*/  @!P1 LDC.64 R8, c[0x0][0x3c8] ;  /* 0x0000f200ff089b82 */ /* 0x000e220000000a00 */
[C---:B------:R-:W-:Y:S01]  /*2dd0*/  FADD.FTZ R134, -R40.reuse, R17 ;  /* 0x0000001128867221 */ /* 0x040fe20000010100 */
        /* <DEDUP_REMOVED lines=14> */
[----:B-1----:R-:W1:Y:S01]  /*2ec0*/  LDC.64 R10, c[0x0][0x428] ;  /* 0x00010a00ff0a7b82 */ /* 0x002e620000000a00 */
[C---:B------:R-:W-:Y:S01]  /*2ed0*/  FADD.FTZ R23, -R40.reuse, R23 ;  /* 0x0000001728177221 */ /* 0x040fe20000010100 */
[C---:B------:R-:W-:Y:S01]  /*2ee0*/  FADD.FTZ R26, -R40.reuse, R26 ;  /* 0x0000001a281a7221 */ /* 0x040fe20000010100 */
[C---:B------:R-:W-:Y:S01]  /*2ef0*/  FADD.FTZ R142, -R40.reuse, R27 ;  /* 0x0000001b288e7221 */ /* 0x040fe20000010100 */
[C---:B------:R-:W-:Y:S01]  /*2f00*/  FADD.FTZ R36, -R40.reuse, R36 ;  /* 0x0000002428247221 */ /* 0x040fe20000010100 */
[C---:B------:R-:W-:Y:S01]  /*2f10*/  FADD.FTZ R37, -R40.reuse, R37 ;  /* 0x0000002528257221 */ /* 0x040fe20000010100 */
[C---:B------:R-:W-:Y:S01]  /*2f20*/  FADD.FTZ R138, -R40.reuse, R24 ;  /* 0x00000018288a7221 */ /* 0x040fe20000010100 */
[C---:B------:R-:W-:Y:S01]  /*2f30*/  FADD.FTZ R144, -R40.reuse, R32 ;  /* 0x0000002028907221 */ /* 0x040fe20000010100 */
[C---:B--2---:R-:W-:Y:S01]  /*2f40*/  FMUL.FTZ R16, R161.reuse, R42 ;  /* 0x0000002aa1107220 */ /* 0x044fe20000410000 */
[C---:B------:R-:W-:Y:S01]  /*2f50*/  FMUL.FTZ R17, R161.reuse, R43 ;  /* 0x0000002ba1117220 */ /* 0x040fe20000410000 */
[C---:B------:R-:W-:Y:S01]  /*2f60*/  FMUL.FTZ R13, R161.reuse, R126 ;  /* 0x0000007ea10d7220 */ /* 0x040fe20000410000 */
[----:B------:R-:W2:Y:S01]  /*2f70*/  LDC.64 R42, c[0x0][0x380] ;  /* 0x0000e000ff2a7b82 */ /* 0x000ea20000000a00 */
[C---:B------:R-:W-:Y:S01]  /*2f80*/  FMUL.FTZ R128, R161.reuse, R128 ;  /* 0x00000080a1807220 */ /* 0x040fe20000410000 */
[C---:B------:R-:W-:Y:S01]  /*2f90*/  FMUL.FTZ R15, R161.reuse, R14 ;  /* 0x0000000ea10f7220 */ /* 0x040fe20000410000 */
[C---:B------:R-:W-:Y:S01]  /*2fa0*/  FADD.FTZ R38, -R40.reuse, R38 ;  /* 0x0000002628267221 */ /* 0x040fe20000010100 */
[C---:B------:R-:W-:Y:S01]  /*2fb0*/  FADD.FTZ R39, -R40.reuse, R39 ;  /* 0x0000002728277221 */ /* 0x040fe20000010100 */
[----:B------:R3:W-:Y:S01]  /*2fc0*/  @!P1 STG.E desc[UR6][R2.64], R141 ;  /* 0x0000008d02009986 */ /* 0x0007e2000c101906 */
        /* <DEDUP_REMOVED lines=9> */
[----:B0-----:R-:W-:-:S04]  /*3060*/  @!P1 IMAD.WIDE R8, R44, 0x4, R8 ;  /* 0x000000042c089825 */ /* 0x001fc800078e0208 */
[C---:B------:R-:W-:Y:S01]  /*3070*/  FMUL.FTZ R24, R161.reuse, R132 ;  /* 0x00000084a1187220 */ /* 0x040fe20000410000 */
[C---:B------:R-:W-:Y:S01]  /*3080*/  FMUL.FTZ R25, R161.reuse, R134 ;  /* 0x00000086a1197220 */ /* 0x040fe20000410000 */
[C---:B------:R-:W-:Y:S01]  /*3090*/  FMUL.FTZ R32, R161.reuse, R19 ;  /* 0x00000013a1207220 */ /* 0x040fe20000410000 */
[C---:B---3--:R-:W-:Y:S01]  /*30a0*/  FMUL.FTZ R141, R161.reuse, R136 ;  /* 0x00000088a18d7220 */ /* 0x048fe20000410000 */
        /* <DEDUP_REMOVED lines=9> */
[----:B-1----:R-:W-:-:S04]  /*3140*/  IMAD.WIDE.U32 R34, R125, 0x10, R10 ;  /* 0x000000107d227825 */ /* 0x002fc800078e000a */
[----:B------:R-:W-:Y:S01]  /*3150*/  FFMA.FTZ R16, R16, R62, R45 ;  /* 0x0000003e10107223 */ /* 0x000fe2000001002d */
[----:B------:R-:W-:Y:S01]  /*3160*/  FFMA.FTZ R17, R17, R63, R94 ;  /* 0x0000003f11117223 */ /* 0x000fe2000001005e */
[----:B------:R-:W-:Y:S01]  /*3170*/  FFMA.FTZ R18, R13, R61, R46 ;  /* 0x0000003d0d127223 */ /* 0x000fe2000001002e */
[----:B------:R-:W-:Y:S01]  /*3180*/  FFMA.FTZ R19, R128, R64, R93 ;  /* 0x0000004080137223 */ /* 0x000fe2000001005d */
        /* <DEDUP_REMOVED lines=19> */
[----:B------:R-:W-:Y:S01]  /*32c0*/  FMUL.FTZ R144, R161, R144 ;  /* 0x00000090a1907220 */ /* 0x000fe20000410000 */
[----:B------:R0:W-:Y:S01]  /*32d0*/  @!P1 STG.E desc[UR6][R8.64], R161 ;  /* 0x000000a108009986 */ /* 0x0001e2000c101906 */
[----:B------:R-:W-:-:S04]  /*32e0*/  IMAD.WIDE.U32 R2, R131, 0x10, R10 ;  /* 0x0000001083027825 */ /* 0x000fc800078e000a */
[----:B------:R-:W-:Y:S01]  /*32f0*/  FFMA.FTZ R12, R138, R78, R53 ;  /* 0x0000004e8a0c7223 */ /* 0x000fe20000010035 */
[----:B------:R-:W-:Y:S01]  /*3300*/  FFMA.FTZ R13, R145, R79, R102 ;  /* 0x0000004f910d7223 */ /* 0x000fe20000010066 */
[----:B------:R1:W-:Y:S01]  /*3310*/  STG.E.128 desc[UR6][R34.64], R16 ;  /* 0x0000001022007986 */ /* 0x0003e2000c101d06 */
[----:B------:R-:W-:-:S04]  /*3320*/  IMAD.WIDE.U32 R28, R133, 0x10, R10 ;  /* 0x00000010851c7825 */ /* 0x000fc800078e000a */
[----:B------:R-:W-:Y:S01]  /*3330*/  FFMA.FTZ R14, R147, R77, R54 ;  /* 0x0000004d930e7223 */ /* 0x000fe20000010036 */
[----:B------:R-:W-:Y:S01]  /*3340*/  FFMA.FTZ R15, R142, R80, R101 ;  /* 0x000000508e0f7223 */ /* 0x000fe20000010065 */
[----:B------:R3:W-:Y:S01]  /*3350*/  STG.E.128 desc[UR6][R36.64], R20 ;  /* 0x0000001424007986 */ /* 0x0007e2000c101d06 */
[----:B------:R-:W-:Y:S01]  /*3360*/  IMAD.WIDE.U32 R30, R135, 0x10, R10 ;  /* 0x00000010871e7825 */ /* 0x000fe200078e000a */
[----:B--2---:R-:W-:-:S03]  /*3370*/  IADD3 R44, PT, PT, R44, R42, RZ ;  /* 0x0000002a2c2c7210 */ /* 0x004fc60007ffe0ff */
[----:B0-----:R-:W-:Y:S01]  /*3380*/  FFMA.FTZ R8, R126, R74, R51 ;  /* 0x0000004a7e087223 */ /* 0x001fe20000010033 */
[----:B------:R-:W-:-:S04]  /*3390*/  IMAD.WIDE.U32 R32, R137, 0x10, R10 ;  /* 0x0000001089207825 */ /* 0x000fc800078e000a */
[----:B------:R-:W-:Y:S01]  /*33a0*/  FFMA.FTZ R9, R141, R75, R100 ;  /* 0x0000004b8d097223 */ /* 0x000fe20000010064 */
[----:B------:R0:W-:Y:S01]  /*33b0*/  STG.E.128 desc[UR6][R38.64], R24 ;  /* 0x0000001826007986 */ /* 0x0001e2000c101d06 */
[----:B------:R-:W-:Y:S01]  /*33c0*/  ISETP.GE.AND P1, PT, R44, R43, PT ;  /* 0x0000002b2c00720c */ /* 0x000fe20003f26270 */
[----:B------:R-:W-:-:S04]  /*33d0*/  IMAD.WIDE.U32 R40, R139, 0x10, R10 ;  /* 0x000000108b287825 */ /* 0x000fc800078e000a */
[----:B------:R-:W-:Y:S01]  /*33e0*/  FFMA.FTZ R10, R143, R73, R52 ;  /* 0x000000498f0a7223 */ /* 0x000fe20000010034 */
[----:B------:R-:W-:Y:S01]  /*33f0*/  FFMA.FTZ R11, R130, R76, R99 ;  /* 0x0000004c820b7223 */ /* 0x000fe20000010063 */
[----:B-1----:R-:W-:Y:S01]  /*3400*/  FFMA.FTZ R16, R132, R82, R55 ;  /* 0x0000005284107223 */ /* 0x002fe20000010037 */
[----:B------:R-:W-:Y:S01]  /*3410*/  FFMA.FTZ R17, R149, R83, R104 ;  /* 0x0000005395117223 */ /* 0x000fe20000010068 */
[----:B------:R-:W-:Y:S01]  /*3420*/  FFMA.FTZ R18, R151, R81, R56 ;  /* 0x0000005197127223 */ /* 0x000fe20000010038 */
[----:B------:R-:W-:Y:S01]  /*3430*/  FFMA.FTZ R19, R134, R84, R103 ;  /* 0x0000005486137223 */ /* 0x000fe20000010067 */
[----:B---3--:R-:W-:Y:S01]  /*3440*/  FFMA.FTZ R20, R144, R86, R57 ;  /* 0x0000005690147223 */ /* 0x008fe20000010039 */
[----:B------:R-:W-:Y:S01]  /*3450*/  FFMA.FTZ R21, R153, R87, R106 ;  /* 0x0000005799157223 */ /* 0x000fe2000001006a */
[----:B------:R-:W-:Y:S01]  /*3460*/  FFMA.FTZ R22, R155, R85, R58 ;  /* 0x000000559b167223 */ /* 0x000fe2000001003a */
[----:B------:R-:W-:Y:S01]  /*3470*/  FFMA.FTZ R23, R136, R88, R105 ;  /* 0x0000005888177223 */ /* 0x000fe20000010069 */
[----:B------:R1:W-:Y:S01]  /*3480*/  STG.E.128 desc[UR6][R2.64], R8 ;  /* 0x0000000802007986 */ /* 0x0003e2000c101d06 */
[----:B0-----:R-:W-:Y:S01]  /*3490*/  FFMA.FTZ R24, R140, R90, R59 ;  /* 0x0000005a8c187223 */ /* 0x001fe2000001003b */
[----:B------:R-:W-:Y:S01]  /*34a0*/  FFMA.FTZ R25, R157, R91, R108 ;  /* 0x0000005b9d197223 */ /* 0x000fe2000001006c */
[----:B------:R-:W-:Y:S01]  /*34b0*/  FFMA.FTZ R26, R159, R89, R60 ;  /* 0x000000599f1a7223 */ /* 0x000fe2000001003c */
[----:B------:R-:W-:Y:S01]  /*34c0*/  FFMA.FTZ R27, R146, R92, R107 ;  /* 0x0000005c921b7223 */ /* 0x000fe2000001006b */
[----:B------:R1:W-:Y:S04]  /*34d0*/  STG.E.128 desc[UR6][R28.64], R12 ;  /* 0x0000000c1c007986 */ /* 0x0003e8000c101d06 */
[----:B------:R1:W-:Y:S04]  /*34e0*/  STG.E.128 desc[UR6][R30.64], R16 ;  /* 0x000000101e007986 */ /* 0x0003e8000c101d06 */
[----:B------:R1:W-:Y:S04]  /*34f0*/  STG.E.128 desc[UR6][R32.64], R20 ;  /* 0x0000001420007986 */ /* 0x0003e8000c101d06 */
[----:B------:R1:W-:Y:S01]  /*3500*/  STG.E.128 desc[UR6][R40.64], R24 ;  /* 0x0000001828007986 */ /* 0x0003e2000c101d06 */
[----:B------:R-:W-:Y:S05]  /*3510*/  @!P1 BRA `(.L_x_21754) ;  /* 0xffffffd800749947 */ /* 0x000fea000383ffff */
[----:B------:R-:W-:Y:S05]  /*3520*/  EXIT ;  /* 0x000000000000794d */ /* 0x000fea0003800000 */
.L_x_21755:
        /* <DEDUP_REMOVED lines=13> */
.L_x_27593:


//--------------------- .text._ZN10layer_norm13ln_fwd_kernelINS_13Kernel_traitsI6__halfffffjLj8192ELj1ELj1ELj8ELj16ENS_18Kernel_traits_baseILj8192ES2_ffffjLj256EEEEELb0ELb1ELb1ELb0EEEvNS_9FwdParamsE --------------------------
	.section	.text._ZN10layer_norm13ln_fwd_kernelINS_13Kernel_traitsI6__halfffffjLj8192ELj1ELj1ELj8ELj16ENS_18Kernel_traits_baseILj8192ES2_ffffjLj256EEEEELb0ELb1ELb1ELb0EEEvNS_9FwdParamsE,"ax",@progbits
	.align	128
        .global         _ZN10layer_norm13ln_fwd_kernelINS_13Kernel_traitsI6__halfffffjLj8192ELj1ELj1ELj8ELj16ENS_18Kernel_traits_baseILj8192ES2_ffffjLj256EEEEELb0ELb1ELb1ELb0EEEvNS_9FwdParamsE
        .type           _ZN10layer_norm13ln_fwd_kernelINS_13Kernel_traitsI6__halfffffjLj8192ELj1ELj1ELj8ELj16ENS_18Kernel_traits_baseILj8192ES2_ffffjLj256EEEEELb0ELb1ELb1ELb0EEEvNS_9FwdParamsE,@function
        .size           _ZN10layer_norm13ln_fwd_kernelINS_13Kernel_traitsI6__halfffffjLj8192ELj1ELj1ELj8ELj16ENS_18Kernel_traits_baseILj8192ES2_ffffjLj256EEEEELb0ELb1ELb1ELb0EEEvNS_9FwdParamsE,(.L_x_27594 - _ZN10layer_norm13ln_fwd_kernelINS_13Kernel_traitsI6__halfffffjLj8192ELj1ELj1ELj8ELj16ENS_18Kernel_traits_baseILj8192ES2_ffffjLj256EEEEELb0ELb1ELb1ELb0EEEvNS_9FwdParamsE)
        .other          _ZN10layer_norm13ln_fwd_kernelINS_13Kernel_traitsI6__halfffffjLj8192ELj1ELj1ELj8ELj16ENS_18Kernel_traits_baseILj8192ES2_ffffjLj256EEEEELb0ELb1ELb1ELb0EEEvNS_9FwdParamsE,@"STO_CUDA_ENTRY STV_DEFAULT"
_ZN10layer_norm13ln_fwd_kernelINS_13Kernel_traitsI6__halfffffjLj8192ELj1ELj1ELj8ELj16ENS_18Kernel_traits_baseILj8192ES2_ffffjLj256EEEEELb0ELb1ELb1ELb0EEEvNS_9FwdParamsE:
.text._ZN10layer_norm13ln_fwd_kernelINS_13Kernel_traitsI6__halfffffjLj8192ELj1ELj1ELj8ELj16ENS_18Kernel_traits_baseILj8192ES2_ffffjLj256EEEEELb0ELb1ELb1ELb0EEEvNS_9FwdParamsE:
        /* <DEDUP_REMOVED lines=105> */
.L_x_21757:
        /* <DEDUP_REMOVED lines=71> */
.L_x_21758:
[----:B------:R-:W-:Y:S05]  /*0b00*/  BSYNC.RECONVERGENT B0 ;  /* 0x0000000000007941 */ /* 0x000fea0003800200 */
.L_x_21756:
[----:B------:R-:W0:Y:S02]  /*0b10*/  LDCU UR4, c[0x0][0x384] ;  /* 0x00007080ff0477ac */ /* 0x000e240008000800 */
[----:B0-----:R-:W-:-:S13]  /*0b20*/  ISETP.GE.AND P0, PT, R70, UR4, PT ;  /* 0x0000000446007c0c */ /* 0x001fda000bf06270 */
[----:B------:R-:W-:Y:S05]  /*0b30*/  @P0 EXIT ;  /* 0x000000000000094d */ /* 0x000fea0003800000 */
[----:B-----5:R-:W-:Y:S01]  /*0b40*/  MOV R37, R31 ;  /* 0x0000001f00257202 */ /* 0x020fe20000000f00 */
[----:B------:R-:W0:Y:S01]  /*0b50*/  LDCU UR12, c[0x0][0x40c] ;  /* 0x00008180ff0c77ac */ /* 0x000e220008000800 */
[--C-:B------:R-:W-:Y:S02]  /*0b60*/  SHF.R.U64 R78, R30, 0x10, R31.reuse ;  /* 0x000000101e4e7819 */ /* 0x100fe4000000121f */
[----:B------:R-:W-:Y:S01]  /*0b70*/  SHF.R.U32.HI R41, RZ, 0x10, R31 ;  /* 0x00000010ff297819 */ /* 0x000fe2000001161f */
[----:B------:R-:W1:Y:S01]  /*0b80*/  LDCU.U8 UR10, c[0x0][0x410] ;  /* 0x00008200ff0a77ac */ /* 0x000e620008000000 */
[----:B------:R-:W-:Y:S02]  /*0b90*/  MOV R75, R34 ;  /* 0x00000022004b7202 */ /* 0x000fe40000000f00 */
[----:B------:R-:W-:Y:S01]  /*0ba0*/  SHF.R.U64 R74, R34, 0x10, R35 ;  /* 0x00000010224a7819 */ /* 0x000fe20000001223 */
[----:B------:R-:W2:Y:S01]  /*0bb0*/  LDCU UR11, c[0x0][0x400] ;  /* 0x00008000ff0b77ac */ /* 0x000ea20008000800 */
[----:B------:R-:W-:-:S02]  /*0bc0*/  MOV R77, R32 ;  /* 0x00000020004d7202 */ /* 0x000fc40000000f00 */
[----:B------:R-:W-:Y:S01]  /*0bd0*/  SHF.R.U64 R76, R32, 0x10, R33 ;  /* 0x00000010204c7819 */ /* 0x000fe20000001221 */
[----:B------:R-:W3:Y:S01]  /*0be0*/  LDCU.64 UR8, c[0x0][0x3a0] ;  /* 0x00007400ff0877ac */ /* 0x000ee20008000a00 */
[----:B------:R-:W-:Y:S02]  /*0bf0*/  MOV R31, R35 ;  /* 0x00000023001f7202 */ /* 0x000fe40000000f00 */
[----:B------:R-:W-:Y:S01]  /*0c00*/  SHF.R.U32.HI R34, RZ, 0x10, R35 ;  /* 0x00000010ff227819 */ /* 0x000fe20000011623 */
[----:B------:R-:W-:Y:S01]  /*0c10*/  UPLOP3.LUT UP1, UPT, UPT, UPT, UPT, 0x40, 0x4 ;  /* 0x000000000004789c */ /* 0x000fe20003f2e870 */
[----:B------:R-:W-:Y:S02]  /*0c20*/  MOV R73, R26 ;  /* 0x0000001a00497202 */ /* 0x000fe40000000f00 */
[----:B------:R-:W-:Y:S02]  /*0c30*/  MOV R32, R27 ;  /* 0x0000001b00207202 */ /* 0x000fe40000000f00 */
[----:B------:R-:W-:-:S02]  /*0c40*/  SHF.R.U64 R72, R26, 0x10, R27 ;  /* 0x000000101a487819 */ /* 0x000fc4000000121b */
[----:B------:R-:W-:Y:S02]  /*0c50*/  SHF.R.U32.HI R35, RZ, 0x10, R27 ;  /* 0x00000010ff237819 */ /* 0x000fe4000001161b */
[----:B------:R-:W-:Y:S02]  /*0c60*/  MOV R83, R22 ;  /* 0x0000001600537202 */ /* 0x000fe40000000f00 */
[----:B------:R-:W-:Y:S02]  /*0c70*/  MOV R26, R23 ;  /* 0x00000017001a7202 */ /* 0x000fe40000000f00 */
[--C-:B------:R-:W-:Y:S02]  /*0c80*/  SHF.R.U64 R84, R22, 0x10, R23.reuse ;  /* 0x0000001016547819 */ /* 0x100fe40000001217 */
[----:B------:R-:W-:Y:S02]  /*0c90*/  SHF.R.U32.HI R27, RZ, 0x10, R23 ;  /* 0x00000010ff1b7819 */ /* 0x000fe40000011617 */
[----:B------:R-:W-:-:S02]  /*0ca0*/  MOV R90, R20 ;  /* 0x00000014005a7202 */ /* 0x000fc40000000f00 */
[----:B------:R-:W-:Y:S02]  /*0cb0*/  MOV R22, R21 ;  /* 0x0000001500167202 */ /* 0x000fe40000000f00 */
[--C-:B------:R-:W-:Y:S02]  /*0cc0*/  SHF.R.U64 R91, R20, 0x10, R21.reuse ;  /* 0x00000010145b7819 */ /* 0x100fe40000001215 */
[----:B------:R-:W-:Y:S02]  /*0cd0*/  SHF.R.U32.HI R23, RZ, 0x10, R21 ;  /* 0x00000010ff177819 */ /* 0x000fe40000011615 */
        /* <DEDUP_REMOVED lines=34> */
[----:B------:R-:W-:-:S02]  /*0f00*/  SHF.R.U64 R113, R56, 0x10, R57 ;  /* 0x0000001038717819 */ /* 0x000fc40000001239 */
[----:B------:R-:W-:Y:S02]  /*0f10*/  SHF.R.U32.HI R9, RZ, 0x10, R57 ;  /* 0x00000010ff097819 */ /* 0x000fe40000011639 */
[----:B------:R-:W-:Y:S02]  /*0f20*/  PRMT R112, R112, 0x5410, R8 ;  /* 0x0000541070707816 */ /* 0x000fe40000000008 */
[----:B------:R-:W-:Y:S02]  /*0f30*/  PRMT R113, R113, 0x5410, R9 ;  /* 0x0000541071717816 */ /* 0x000fe40000000009 */
[--C-:B------:R-:W-:Y:S02]  /*0f40*/  SHF.R.U64 R114, R54, 0x10, R55.reuse ;  /* 0x0000001036727819 */ /* 0x100fe40000001237 */
[----:B------:R-:W-:Y:S02]  /*0f50*/  SHF.R.U32.HI R8, RZ, 0x10, R55 ;  /* 0x00000010ff087819 */ /* 0x000fe40000011637 */
        /* <DEDUP_REMOVED lines=8> */
[----:B------:R-:W-:Y:S02]  /*0fe0*/  SHF.R.S32.HI R4, RZ, 0x2, R4 ;  /* 0x00000002ff047819 */ /* 0x000fe40000011404 */
[----:B------:R-:W-:Y:S02]  /*0ff0*/  PRMT R116, R116, 0x5410, R8 ;  /* 0x0000541074747816 */ /* 0x000fe40000000008 */
[----:B------:R-:W-:Y:S02]  /*1000*/  PRMT R117, R117, 0x5410, R9 ;  /* 0x0000541075757816 */ /* 0x000fe40000000009 */
[----:B------:R-:W-:Y:S02]  /*1010*/  LOP3.LUT R9, R5, 0xe0, RZ, 0xc0, !PT ;  /* 0x000000e005097812 */ /* 0x000fe400078ec0ff */
[----:B------:R-:W-:-:S02]  /*1020*/  LOP3.LUT R8, R4, 0xff, RZ, 0xc0, !PT ;  /* 0x000000ff04087812 */ /* 0x000fc400078ec0ff */
[----:B------:R-:W-:Y:S02]  /*1030*/  SHF.R.U32.HI R4, RZ, 0x1, R4 ;  /* 0x00000001ff047819 */ /* 0x000fe40000011604 */
[----:B------:R-:W-:Y:S02]  /*1040*/  VIADDMNMX R9, R8, -R9, RZ, !PT ;  /* 0x8000000908097246 */ /* 0x000fe400078001ff */
[----:B------:R-:W-:Y:S02]  /*1050*/  LOP3.LUT R4, R4, 0x7fffff80, RZ, 0xc0, !PT ;  /* 0x7fffff8004047812 */ /* 0x000fe400078ec0ff */
[----:B------:R-:W-:Y:S02]  /*1060*/  VIMNMX R9, PT, PT, R9, 0x20, PT ;  /* 0x0000002009097848 */ /* 0x000fe40003fe0100 */
[----:B------:R-:W-:Y:S02]  /*1070*/  SHF.L.U32 R5, R5, 0x5, RZ ;  /* 0x0000000505057819 */ /* 0x000fe400000006ff */
[----:B------:R-:W-:-:S02]  /*1080*/  LEA R9, R9, R4, 0x2 ;  /* 0x0000000409097211 */ /* 0x000fc400078e10ff */
[----:B------:R-:W-:Y:S02]  /*1090*/  LOP3.LUT R5, R5, 0x3e0, RZ, 0xc0, !PT ;  /* 0x000003e005057812 */ /* 0x000fe400078ec0ff */
[----:B------:R-:W-:Y:S02]  /*10a0*/  I2FP.F32.U32 R9, R9 ;  /* 0x0000000900097245 */ /* 0x000fe40000201000 */
[----:B------:R-:W-:Y:S02]  /*10b0*/  VIADDMNMX R5, R8, -R5, RZ, !PT ;  /* 0x8000000508057246 */ /* 0x000fe400078001ff */
[----:B------:R4:W0:Y:S01]  /*10c0*/  MUFU.RCP R61, R9 ;  /* 0x00000009003d7308 */ /* 0x0008220000001000 */
[----:B------:R-:W-:Y:S02]  /*10d0*/  MOV R81, R28 ;  /* 0x0000001c00517202 */ /* 0x000fe40000000f00 */
[----:B------:R-:W-:Y:S02]  /*10e0*/  MOV R36, R29 ;  /* 0x0000001d00247202 */ /* 0x000fe40000000f00 */
[----:B------:R-:W-:-:S02]  /*10f0*/  SHF.R.U64 R80, R28, 0x10, R29 ;  /* 0x000000101c507819 */ /* 0x000fc4000000121d */
[----:B------:R-:W-:Y:S02]  /*1100*/  SHF.R.U32.HI R40, RZ, 0x10, R29 ;  /* 0x00000010ff287819 */ /* 0x000fe4000001161d */
[----:B------:R-:W-:Y:S02]  /*1110*/  MOV R79, R30 ;  /* 0x0000001e004f7202 */ /* 0x000fe40000000f00 */
[----:B------:R-:W-:Y:S02]  /*1120*/  MOV R30, R33 ;  /* 0x00000021001e7202 */ /* 0x000fe40000000f00 */
[----:B------:R-:W-:Y:S02]  /*1130*/  MOV R29, R24 ;  /* 0x00000018001d7202 */ /* 0x000fe40000000f00 */
[----:B------:R-:W-:Y:S02]  /*1140*/  MOV R71, R25 ;  /* 0x0000001900477202 */ /* 0x000fe40000000f00 */
[----:B------:R-:W-:-:S02]  /*1150*/  SHF.R.U64 R82, R24, 0x10, R25 ;  /* 0x0000001018527819 */ /* 0x000fc40000001219 */
        /* <DEDUP_REMOVED lines=12> */
[--C-:B------:R-:W-:Y:S02]  /*1220*/  SHF.R.U64 R118, R2, 0x10, R3.reuse ;  /* 0x0000001002767819 */ /* 0x100fe40000001203 */
[----:B------:R-:W-:Y:S02]  /*1230*/  SHF.R.U32.HI R8, RZ, 0x10, R3 ;  /* 0x00000010ff087819 */ /* 0x000fe40000011603 */
[----:B------:R-:W-:Y:S02]  /*1240*/  VIMNMX R5, PT, PT, R5, 0x20, PT ;  /* 0x0000002005057848 */ /* 0x000fe40003fe0100 */
        /* <DEDUP_REMOVED lines=31> */
[----:B01234-:R-:W-:-:S07]  /*1440*/  LEA R60, R5, R4, 0x2 ;  /* 0x00000004053c7211 */ /* 0x01ffce00078e10ff */
.L_x_21812:
[----:B------:R-:W0:Y:S08]  /*1450*/  LDC.64 R44, c[0x0][0x3f0] ;  /* 0x0000fc00ff2c7b82 */ /* 0x000e300000000a00 */
[----:B------:R-:W1:Y:S01]  /*1460*/  LDC.64 R46, c[0x0][0x3f8] ;  /* 0x0000fe00ff2e7b82 */ /* 0x000e620000000a00 */
[----:B0-----:R-:W-:-:S05]  /*1470*/  IMAD.WIDE R102, R70, 0x4, R44 ;  /* 0x0000000446667825 */ /* 0x001fca00078e022c */
[----:B------:R-:W2:Y:S01]  /*1480*/  LDG.E R44, desc[UR6][R102.64] ;  /* 0x00000006662c7981 */ /* 0x000ea2000c1e1900 */
[----:B-1----:R-:W-:Y:S02]  /*1490*/  IMAD.WIDE R100, R70, 0x4, R46 ;  /* 0x0000000446647825 */ /* 0x002fe400078e022e */
[----:B------:R-:W0:Y:S03]  /*14a0*/  LDC R47, c[0x0][0x388] ;  /* 0x0000e200ff2f7b82 */ /* 0x000e260000000800 */
[----:B------:R1:W5:Y:S01]  /*14b0*/  LDG.E R46, desc[UR6][R100.64] ;  /* 0x00000006642e7981 */ /* 0x000362000c1e1900 */
[----:B------:R-:W-:Y:S01]  /*14c0*/  ISETP.GE.U32.AND P0, PT, R0, 0x100, PT ;  /* 0x000001000000780c */ /* 0x000fe20003f06070 */
[----:B------:R-:W-:Y:S01]  /*14d0*/  BSSY.RECONVERGENT B0, `(.L_x_21759) ;  /* 0x0000045000007945 */ /* 0x000fe20003800200 */
[----:B------:R-:W3:Y:S01]  /*14e0*/  S2R R87, SR_TID.X ;  /* 0x0000000000577919 */ /* 0x000ee20000002100 */
[----:B0-----:R-:W-:-:S05]  /*14f0*/  IMAD R98, R70, R47, RZ ;  /* 0x0000002f46627224 */ /* 0x001fca00078e02ff */
[----:B------:R-:W-:-:S04]  /*1500*/  SHF.R.S32.HI R85, RZ, 0x1f, R98 ;  /* 0x0000001fff557819 */ /* 0x000fc80000011462 */
[----:B------:R-:W-:-:S04]  /*1510*/  LEA.HI R98, R85, R98, RZ, 0x2 ;  /* 0x0000006255627211 */ /* 0x000fc800078f10ff */
[----:B---3--:R-:W-:Y:S02]  /*1520*/  LEA.HI.SX32 R85, R98, R87, 0x1e ;  /* 0x0000005762557211 */ /* 0x008fe400078ff2ff */
        /* <DEDUP_REMOVED lines=14> */
.L_x_21761:
[----:B------:R-:W-:Y:S05]  /*1610*/  BRA.U !UP0, `(.L_x_21762) ;  /* 0x0000000108647547 */ /* 0x000fea000b800000 */
[----:B------:R-:W0:Y:S02]  /*1620*/  LDC.64 R8, c[0x0][0x3a0] ;  /* 0x0000e800ff087b82 */ /* 0x000e240000000a00 */
[----:B0-----:R-:W-:-:S06]  /*1630*/  IMAD.WIDE.U32 R8, R85, 0x10, R8 ;  /* 0x0000001055087825 */ /* 0x001fcc00078e0008 */
[----:B------:R-:W2:Y:S01]  /*1640*/  LDG.E.128 R8, desc[UR6][R8.64] ;  /* 0x0000000608087981 */ /* 0x000ea2000c1e1d00 */
[----:B------:R-:W-:-:S13]  /*1650*/  ISETP.GT.AND P1, PT, R44, RZ, PT ;  /* 0x000000ff2c00720c */ /* 0x000fda0003f24270 */
[----:B------:R-:W0:Y:S01]  /*1660*/  @P1 LDC R15, c[0x0][0x40c] ;  /* 0x00010300ff0f1b82 */ /* 0x000e220000000800 */
[--C-:B------:R-:W-:Y:S02]  /*1670*/  @P1 HADD2.F32 R97, -RZ, R81.reuse.H0_H0 ;  /* 0x20000051ff611230 */ /* 0x100fe40000004100 */
[----:B------:R-:W-:Y:S02]  /*1680*/  @P1 HADD2.F32 R99, -RZ, R81.H1_H1 ;  /* 0x30000051ff631230 */ /* 0x000fe40000004100 */
[----:B------:R-:W-:-:S03]  /*1690*/  @P1 HADD2.F32 R86, -RZ, R80.H1_H1 ;  /* 0x30000050ff561230 */ /* 0x000fc60000004100 */
[----:B------:R-:W1:Y:S08]  /*16a0*/  @P1 LDC R101, c[0x0][0x40c] ;  /* 0x00010300ff651b82 */ /* 0x000e700000000800 */
[----:B------:R-:W3:Y:S01]  /*16b0*/  @P1 LDC R98, c[0x0][0x40c] ;  /* 0x00010300ff621b82 */ /* 0x000ee20000000800 */
[----:B0----5:R-:W-:Y:S01]  /*16c0*/  @P1 FMUL.FTZ R15, R6, R15 ;  /* 0x0000000f060f1220 */ /* 0x021fe20000410000 */
[----:B-1----:R-:W-:Y:S01]  /*16d0*/  @P1 FMUL.FTZ R101, R4, R101 ;  /* 0x0000006504651220 */ /* 0x002fe20000410000 */
[----:B---3--:R-:W-:Y:S01]  /*16e0*/  @P1 FMUL.FTZ R98, R5, R98 ;  /* 0x0000006205621220 */ /* 0x008fe20000410000 */
[----:B--2---:R-:W-:Y:S01]  /*16f0*/  MOV R14, R10 ;  /* 0x0000000a000e7202 */ /* 0x004fe20000000f00 */
[----:B------:R-:W-:Y:S01]  /*1700*/  @P1 FFMA.FTZ R14, R15, R97, R10 ;  /* 0x000000610f0e1223 */ /* 0x000fe2000001000a */
[----:B------:R-:W-:Y:S01]  /*1710*/  @!P1 MOV R12, R8 ;  /* 0x00000008000c9202 */ /* 0x000fe20000000f00 */
[----:B------:R-:W-:Y:S01]  /*1720*/  @P1 FFMA.FTZ R12, R101, R99, R8 ;  /* 0x00000063650c1223 */ /* 0x000fe20000010008 */
[----:B------:R-:W-:Y:S01]  /*1730*/  MOV R13, R9 ;  /* 0x00000009000d7202 */ /* 0x000fe20000000f00 */
[----:B------:R-:W-:Y:S01]  /*1740*/  @P1 FFMA.FTZ R13, R98, R86, R9 ;  /* 0x00000056620d1223 */ /* 0x000fe20000010009 */
[----:B------:R-:W-:Y:S01]  /*1750*/  MOV R15, R11 ;  /* 0x0000000b000f7202 */ /* 0x000fe20000000f00 */
[----:B------:R-:W-:Y:S06]  /*1760*/  @!P1 BRA `(.L_x_21763) ;  /* 0x0000000000589947 */ /* 0x000fec0003800000 */
[----:B------:R-:W-:Y:S02]  /*1770*/  HADD2.F32 R86, -RZ, R80.H0_H0 ;  /* 0x20000050ff567230 */ /* 0x000fe40000004100 */
[----:B------:R-:W-:-:S04]  /*1780*/  FMUL.FTZ R98, R7, UR12 ;  /* 0x0000000c07627c20 */ /* 0x000fc80008410000 */
[----:B------:R-:W-:Y:S01]  /*1790*/  FFMA.FTZ R15, R98, R86, R11 ;  /* 0x00000056620f7223 */ /* 0x000fe2000001000b */
[----:B------:R-:W-:Y:S06]  /*17a0*/  BRA `(.L_x_21763) ;  /* 0x0000000000487947 */ /* 0x000fec0003800000 */
.L_x_21762:
[----:B------:R-:W0:Y:S01]  /*17b0*/  @P5 LDC R97, c[0x0][0x40c] ;  /* 0x00010300ff615b82 */ /* 0x000e220000000800 */
[----:B------:R-:W-:Y:S01]  /*17c0*/  @P5 HADD2.F32 R86, -RZ, R81.H1_H1 ;  /* 0x30000051ff565230 */ /* 0x000fe20000004100 */
[----:B------:R-:W-:Y:S01]  /*17d0*/  CS2R R12, SRZ ;  /* 0x00000000000c7805 */ /* 0x000fe2000001ff00 */
[----:B------:R-:W-:-:S05]  /*17e0*/  @P5 HADD2.F32 R14, -RZ, R80.H1_H1 ;  /* 0x30000050ff0e5230 */ /* 0x000fca0000004100 */
[----:B------:R-:W1:Y:S08]  /*17f0*/  @P5 LDC R98, c[0x0][0x40c] ;  /* 0x00010300ff625b82 */ /* 0x000e700000000800 */
[----:B------:R-:W2:Y:S08]  /*1800*/  @P5 LDC R99, c[0x0][0x40c] ;  /* 0x00010300ff635b82 */ /* 0x000eb00000000800 */
[----:B------:R-:W3:Y:S01]  /*1810*/  @P5 LDC R100, c[0x0][0x40c] ;  /* 0x00010300ff645b82 */ /* 0x000ee20000000800 */
[----:B0----5:R-:W-:-:S04]  /*1820*/  @P5 FMUL.FTZ R97, R4, R97 ;  /* 0x0000006104615220 */ /* 0x021fc80000410000 */
[----:B------:R-:W-:Y:S01]  /*1830*/  @P5 FMUL.FTZ R12, R97, R86 ;  /* 0x00000056610c5220 */ /* 0x000fe20000410000 */
[----:B------:R-:W-:Y:S02]  /*1840*/  @P5 HADD2.F32 R86, -RZ, R80.H0_H0 ;  /* 0x20000050ff565230 */ /* 0x000fe40000004100 */
[----:B-1----:R-:W-:Y:S01]  /*1850*/  @P5 FMUL.FTZ R15, R5, R98 ;  /* 0x00000062050f5220 */ /* 0x002fe20000410000 */
[----:B------:R-:W-:-:S03]  /*1860*/  @P5 HADD2.F32 R98, -RZ, R81.H0_H0 ;  /* 0x20000051ff625230 */ /* 0x000fc60000004100 */
[----:B------:R-:W-:Y:S01]  /*1870*/  @P5 FMUL.FTZ R13, R15, R14 ;  /* 0x0000000e0f0d5220 */ /* 0x000fe20000410000 */
[----:B------:R-:W-:Y:S01]  /*1880*/  CS2R R14, SRZ ;  /* 0x00000000000e7805 */ /* 0x000fe2000001ff00 */
[----:B--2---:R-:W-:-:S04]  /*1890*/  @P5 FMUL.FTZ R99, R6, R99 ;  /* 0x0000006306635220 */ /* 0x004fc80000410000 */
[----:B------:R-:W-:Y:S01]  /*18a0*/  @P5 FMUL.FTZ R14, R99, R98 ;  /* 0x00000062630e5220 */ /* 0x000fe20000410000 */
[----:B---3--:R-:W-:-:S04]  /*18b0*/  @P5 FMUL.FTZ R97, R7, R100 ;  /* 0x0000006407615220 */ /* 0x008fc80000410000 */
[----:B------:R-:W-:-:S07]  /*18c0*/  @P5 FMUL.FTZ R15, R97, R86 ;  /* 0x00000056610f5220 */ /* 0x000fce0000410000 */
.L_x_21763:
[----:B------:R-:W0:Y:S01]  /*18d0*/  LDC.64 R98, c[0x0][0x3a8] ;  /* 0x0000ea00ff627b82 */ /* 0x000e220000000a00 */
[----:B------:R-:W-:Y:S01]  /*18e0*/  IADD3 R45, PT, PT, R45, 0x100, RZ ;  /* 0x000001002d2d7810 */ /* 0x000fe20007ffe0ff */
[C---:B0-----:R-:W-:Y:S01]  /*18f0*/  IMAD.WIDE.U32 R98, R85.reuse, 0x10, R98 ;  /* 0x0000001055627825 */ /* 0x041fe200078e0062 */
[----:B------:R-:W-:-:S04]  /*1900*/  IADD3 R85, PT, PT, R85, 0x100, RZ ;  /* 0x0000010055557810 */ /* 0x000fc80007ffe0ff */
[----:B------:R0:W-:Y:S03]  /*1910*/  STG.E.128 desc[UR6][R98.64], R12 ;  /* 0x0000000c62007986 */ /* 0x0001e6000c101d06 */
.L_x_21760:
[----:B------:R-:W-:Y:S05]  /*1920*/  BSYNC.RECONVERGENT B0 ;  /* 0x0000000000007941 */ /* 0x000fea0003800200 */
.L_x_21759:
[----:B------:R-:W-:Y:S01]  /*1930*/  ISETP.GE.U32.AND P1, PT, R0, 0x200, PT ;  /* 0x000002000000780c */ /* 0x000fe20003f26070 */
[----:B------:R-:W-:Y:S03]  /*1940*/  BSSY.RECONVERGENT B0, `(.L_x_21764) ;  /* 0x0000039000007945 */ /* 0x000fe60003800200 */
[----:B------:R-:W-:-:S09]  /*1950*/  P2R R86, PR, RZ, 0x2 ;  /* 0x00000002ff567803 */ /* 0x000fd20000000000 */
        /* <DEDUP_REMOVED lines=10> */
[----:B------:R-:W-:Y:S02]  /*1a00*/  ISETP.GT.AND P1, PT, R44, RZ, PT ;  /* 0x000000ff2c00720c */ /* 0x000fe40003f24270 */
[----:B-1---5:R-:W-:Y:S02]  /*1a10*/  MOV R18, R10 ;  /* 0x0000000a00127202 */ /* 0x022fe40000000f00 */
[----:B------:R-:W-:Y:S02]  /*1a20*/  MOV R16, R8 ;  /* 0x0000000800107202 */ /* 0x000fe40000000f00 */
[----:B------:R-:W-:-:S07]  /*1a30*/  MOV R17, R9 ;  /* 0x0000000900117202 */ /* 0x000fce0000000f00 */
[----:B------:R-:W1:Y:S01]  /*1a40*/  @P1 LDC R19, c[0x0][0x40c] ;  /* 0x00010300ff131b82 */ /* 0x000e620000000800 */
[--C-:B0-----:R-:W-:Y:S02]  /*1a50*/  @P1 HADD2.F32 R98, -RZ, R79.reuse.H0_H0 ;  /* 0x2000004fff621230 */ /* 0x101fe40000004100 */
[----:B------:R-:W-:Y:S02]  /*1a60*/  @P1 HADD2.F32 R100, -RZ, R79.H1_H1 ;  /* 0x3000004fff641230 */ /* 0x000fe40000004100 */
[----:B------:R-:W-:-:S03]  /*1a70*/  @P1 HADD2.F32 R99, -RZ, R78.H1_H1 ;  /* 0x3000004eff631230 */ /* 0x000fc60000004100 */
[----:B------:R-:W0:Y:S08]  /*1a80*/  @P1 LDC R97, c[0x0][0x40c] ;  /* 0x00010300ff611b82 */ /* 0x000e300000000800 */
[----:B------:R-:W2:Y:S01]  /*1a90*/  @P1 LDC R86, c[0x0][0x40c] ;  /* 0x00010300ff561b82 */ /* 0x000ea20000000800 */
[----:B-1----:R-:W-:-:S04]  /*1aa0*/  @P1 FMUL.FTZ R19, R6, R19 ;  /* 0x0000001306131220 */ /* 0x002fc80000410000 */
[----:B------:R-:W-:Y:S01]  /*1ab0*/  @P1 FFMA.FTZ R18, R19, R98, R10 ;  /* 0x0000006213121223 */ /* 0x000fe2000001000a */
[----:B------:R-:W-:Y:S01]  /*1ac0*/  MOV R19, R11 ;  /* 0x0000000b00137202 */ /* 0x000fe20000000f00 */
[----:B0-----:R-:W-:-:S04]  /*1ad0*/  @P1 FMUL.FTZ R97, R4, R97 ;  /* 0x0000006104611220 */ /* 0x001fc80000410000 */
[----:B------:R-:W-:Y:S01]  /*1ae0*/  @P1 FFMA.FTZ R16, R97, R100, R8 ;  /* 0x0000006461101223 */ /* 0x000fe20000010008 */
[----:B--2---:R-:W-:-:S04]  /*1af0*/  @P1 FMUL.FTZ R86, R5, R86 ;  /* 0x0000005605561220 */ /* 0x004fc80000410000 */
[----:B------:R-:W-:Y:S01]  /*1b00*/  @P1 FFMA.FTZ R17, R86, R99, R9 ;  /* 0x0000006356111223 */ /* 0x000fe20000010009 */
[----:B------:R-:W-:Y:S06]  /*1b10*/  @!P1 BRA `(.L_x_21767) ;  /* 0x0000000000589947 */ /* 0x000fec0003800000 */
[----:B------:R-:W-:Y:S02]  /*1b20*/  HADD2.F32 R19, -RZ, R78.H0_H0 ;  /* 0x2000004eff137230 */ /* 0x000fe40000004100 */
[----:B------:R-:W-:-:S04]  /*1b30*/  FMUL.FTZ R86, R7, UR12 ;  /* 0x0000000c07567c20 */ /* 0x000fc80008410000 */
[----:B------:R-:W-:Y:S01]  /*1b40*/  FFMA.FTZ R19, R86, R19, R11 ;  /* 0x0000001356137223 */ /* 0x000fe2000001000b */
[----:B------:R-:W-:Y:S06]  /*1b50*/  BRA `(.L_x_21767) ;  /* 0x0000000000487947 */ /* 0x000fec0003800000 */
.L_x_21766:
[----:B------:R-:W2:Y:S01]  /*1b60*/  @P5 LDC R97, c[0x0][0x40c] ;  /* 0x00010300ff615b82 */ /* 0x000ea20000000800 */
[----:B------:R-:W-:Y:S01]  /*1b70*/  @P5 HADD2.F32 R86, -RZ, R79.H1_H1 ;  /* 0x3000004fff565230 */ /* 0x000fe20000004100 */
[----:B-1----:R-:W-:Y:S01]  /*1b80*/  CS2R R16, SRZ ;  /* 0x0000000000107805 */ /* 0x002fe2000001ff00 */
[----:B------:R-:W-:-:S05]  /*1b90*/  @P5 HADD2.F32 R18, -RZ, R78.H1_H1 ;  /* 0x3000004eff125230 */ /* 0x000fca0000004100 */
[----:B0-----:R-:W0:Y:S08]  /*1ba0*/  @P5 LDC R98, c[0x0][0x40c] ;  /* 0x00010300ff625b82 */ /* 0x001e300000000800 */
[----:B------:R-:W1:Y:S08]  /*1bb0*/  @P5 LDC R99, c[0x0][0x40c] ;  /* 0x00010300ff635b82 */ /* 0x000e700000000800 */
[----:B------:R-:W3:Y:S01]  /*1bc0*/  @P5 LDC R100, c[0x0][0x40c] ;  /* 0x00010300ff645b82 */ /* 0x000ee20000000800 */
[----:B--2--5:R-:W-:-:S04]  /*1bd0*/  @P5 FMUL.FTZ R97, R4, R97 ;  /* 0x0000006104615220 */ /* 0x024fc80000410000 */
[----:B------:R-:W-:Y:S01]  /*1be0*/  @P5 FMUL.FTZ R16, R97, R86 ;  /* 0x0000005661105220 */ /* 0x000fe20000410000 */
[----:B------:R-:W-:Y:S02]  /*1bf0*/  @P5 HADD2.F32 R86, -RZ, R78.H0_H0 ;  /* 0x2000004eff565230 */ /* 0x000fe40000004100 */
[----:B0-----:R-:W-:Y:S01]  /*1c00*/  @P5 FMUL.FTZ R19, R5, R98 ;  /* 0x0000006205135220 */ /* 0x001fe20000410000 */
[----:B------:R-:W-:-:S03]  /*1c10*/  @P5 HADD2.F32 R98, -RZ, R79.H0_H0 ;  /* 0x2000004fff625230 */ /* 0x000fc60000004100 */
[----:B------:R-:W-:Y:S01]  /*1c20*/  @P5 FMUL.FTZ R17, R19, R18 ;  /* 0x0000001213115220 */ /* 0x000fe20000410000 */
[----:B------:R-:W-:Y:S01]  /*1c30*/  CS2R R18, SRZ ;  /* 0x0000000000127805 */ /* 0x000fe2000001ff00 */
[----:B-1----:R-:W-:-:S04]  /*1c40*/  @P5 FMUL.FTZ R99, R6, R99 ;  /* 0x0000006306635220 */ /* 0x002fc80000410000 */
[----:B------:R-:W-:Y:S01]  /*1c50*/  @P5 FMUL.FTZ R18, R99, R98 ;  /* 0x0000006263125220 */ /* 0x000fe20000410000 */
[----:B---3--:R-:W-:-:S04]  /*1c60*/  @P5 FMUL.FTZ R97, R7, R100 ;  /* 0x0000006407615220 */ /* 0x008fc80000410000 */
[----:B------:R-:W-:-:S07]  /*1c70*/  @P5 FMUL.FTZ R19, R97, R86 ;  /* 0x0000005661135220 */ /* 0x000fce0000410000 */
.L_x_21767:
[----:B------:R-:W0:Y:S01]  /*1c80*/  LDC.64 R98, c[0x0][0x3a8] ;  /* 0x0000ea00ff627b82 */ /* 0x000e220000000a00 */
[----:B------:R-:W-:Y:S01]  /*1c90*/  IADD3 R45, PT, PT, R45, 0x100, RZ ;  /* 0x000001002d2d7810 */ /* 0x000fe20007ffe0ff */
[C---:B0-----:R-:W-:Y:S01]  /*1ca0*/  IMAD.WIDE.U32 R98, R85.reuse, 0x10, R98 ;  /* 0x0000001055627825 */ /* 0x041fe200078e0062 */
[----:B------:R-:W-:-:S04]  /*1cb0*/  IADD3 R85, PT, PT, R85, 0x100, RZ ;  /* 0x0000010055557810 */ /* 0x000fc80007ffe0ff */
[----:B------:R1:W-:Y:S03]  /*1cc0*/  STG.E.128 desc[UR6][R98.64], R16 ;  /* 0x0000001062007986 */ /* 0x0003e6000c101d06 */
.L_x_21765:
[----:B------:R-:W-:Y:S05]  /*1cd0*/  BSYNC.RECONVERGENT B0 ;  /* 0x0000000000007941 */ /* 0x000fea0003800200 */
.L_x_21764:
        /* <DEDUP_REMOVED lines=11> */
[----:B------:R2:W5:Y:S01]  /*1d90*/  @P1 LDG.E.128 R8, desc[UR6][R20.64] ;  /* 0x0000000614081981 */ /* 0x000562000c1e1d00 */
[----:B------:R-:W-:Y:S05]  /*1da0*/  @!P1 BRA `(.L_x_21770) ;  /* 0x0000000000589947 */ /* 0x000fea0003800000 */
[----:B------:R-:W-:Y:S02]  /*1db0*/  ISETP.GT.AND P1, PT, R44, RZ, PT ;  /* 0x000000ff2c00720c */ /* 0x000fe40003f24270 */
[----:B--2--5:R-:W-:Y:S02]  /*1dc0*/  MOV R20, R8 ;  /* 0x0000000800147202 */ /* 0x024fe40000000f00 */
[----:B------:R-:W-:Y:S02]  /*1dd0*/  MOV R21, R9 ;  /* 0x0000000900157202 */ /* 0x000fe40000000f00 */
[----:B------:R-:W-:-:S07]  /*1de0*/  MOV R22, R10 ;  /* 0x0000000a00167202 */ /* 0x000fce0000000f00 */
[----:B------:R-:W2:Y:S01]  /*1df0*/  @P1 LDC R23, c[0x0][0x40c] ;  /* 0x00010300ff171b82 */ /* 0x000ea20000000800 */
[--C-:B------:R-:W-:Y:S02]  /*1e00*/  @P1 HADD2.F32 R100, -RZ, R77.reuse.H1_H1 ;  /* 0x3000004dff641230 */ /* 0x100fe40000004100 */
[----:B01----:R-:W-:Y:S02]  /*1e10*/  @P1 HADD2.F32 R98, -RZ, R76.H1_H1 ;  /* 0x3000004cff621230 */ /* 0x003fe40000004100 */
[----:B------:R-:W-:-:S03]  /*1e20*/  @P1 HADD2.F32 R97, -RZ, R77.H0_H0 ;  /* 0x2000004dff611230 */ /* 0x000fc60000004100 */
[----:B------:R-:W0:Y:S08]  /*1e30*/  @P1 LDC R86, c[0x0][0x40c] ;  /* 0x00010300ff561b82 */ /* 0x000e300000000800 */
[----:B------:R-:W1:Y:S01]  /*1e40*/  @P1 LDC R99, c[0x0][0x40c] ;  /* 0x00010300ff631b82 */ /* 0x000e620000000800 */
[----:B--2---:R-:W-:-:S04]  /*1e50*/  @P1 FMUL.FTZ R23, R4, R23 ;  /* 0x0000001704171220 */ /* 0x004fc80000410000 */
[----:B------:R-:W-:Y:S01]  /*1e60*/  @P1 FFMA.FTZ R20, R23, R100, R8 ;  /* 0x0000006417141223 */ /* 0x000fe20000010008 */
[----:B------:R-:W-:Y:S01]  /*1e70*/  MOV R23, R11 ;  /* 0x0000000b00177202 */ /* 0x000fe20000000f00 */
[----:B0-----:R-:W-:-:S04]  /*1e80*/  @P1 FMUL.FTZ R86, R5, R86 ;  /* 0x0000005605561220 */ /* 0x001fc80000410000 */
[----:B------:R-:W-:Y:S01]  /*1e90*/  @P1 FFMA.FTZ R21, R86, R98, R9 ;  /* 0x0000006256151223 */ /* 0x000fe20000010009 */
[----:B-1----:R-:W-:-:S04]  /*1ea0*/  @P1 FMUL.FTZ R99, R6, R99 ;  /* 0x0000006306631220 */ /* 0x002fc80000410000 */
[----:B------:R-:W-:Y:S01]  /*1eb0*/  @P1 FFMA.FTZ R22, R99, R97, R10 ;  /* 0x0000006163161223 */ /* 0x000fe2000001000a */
[----:B------:R-:W-:Y:S06]  /*1ec0*/  @!P1 BRA `(.L_x_21771) ;  /* 0x0000000000589947 */ /* 0x000fec0003800000 */
[----:B------:R-:W-:Y:S02]  /*1ed0*/  HADD2.F32 R23, -RZ, R76.H0_H0 ;  /* 0x2000004cff177230 */ /* 0x000fe40000004100 */
[----:B------:R-:W-:-:S04]  /*1ee0*/  FMUL.FTZ R86, R7, UR12 ;  /* 0x0000000c07567c20 */ /* 0x000fc80008410000 */
[----:B------:R-:W-:Y:S01]  /*1ef0*/  FFMA.FTZ R23, R86, R23, R11 ;  /* 0x0000001756177223 */ /* 0x000fe2000001000b */
[----:B------:R-:W-:Y:S06]  /*1f00*/  BRA `(.L_x_21771) ;  /* 0x0000000000487947 */ /* 0x000fec0003800000 */
.L_x_21770:
[----:B------:R-:W3:Y:S01]  /*1f10*/  @P5 LDC R97, c[0x0][0x40c] ;  /* 0x00010300ff615b82 */ /* 0x000ee20000000800 */
[----:B------:R-:W-:Y:S01]  /*1f20*/  @P5 HADD2.F32 R86, -RZ, R77.H1_H1 ;  /* 0x3000004dff565230 */ /* 0x000fe20000004100 */
[----:B--2---:R-:W-:Y:S01]  /*1f30*/  CS2R R20, SRZ ;  /* 0x0000000000147805 */ /* 0x004fe2000001ff00 */
[----:B------:R-:W-:-:S05]  /*1f40*/  @P5 HADD2.F32 R22, -RZ, R76.H1_H1 ;  /* 0x3000004cff165230 */ /* 0x000fca0000004100 */
[----:B01----:R-:W0:Y:S08]  /*1f50*/  @P5 LDC R98, c[0x0][0x40c] ;  /* 0x00010300ff625b82 */ /* 0x003e300000000800 */
[----:B------:R-:W1:Y:S08]  /*1f60*/  @P5 LDC R99, c[0x0][0x40c] ;  /* 0x00010300ff635b82 */ /* 0x000e700000000800 */
[----:B------:R-:W2:Y:S01]  /*1f70*/  @P5 LDC R100, c[0x0][0x40c] ;  /* 0x00010300ff645b82 */ /* 0x000ea20000000800 */
[----:B---3-5:R-:W-:-:S04]  /*1f80*/  @P5 FMUL.FTZ R97, R4, R97 ;  /* 0x0000006104615220 */ /* 0x028fc80000410000 */
        /* <DEDUP_REMOVED lines=8> */
[----:B--2---:R-:W-:-:S04]  /*2010*/  @P5 FMUL.FTZ R97, R7, R100 ;  /* 0x0000006407615220 */ /* 0x004fc80000410000 */
[----:B------:R-:W-:-:S07]  /*2020*/  @P5 FMUL.FTZ R23, R97, R86 ;  /* 0x0000005661175220 */ /* 0x000fce0000410000 */
.L_x_21771:
[----:B------:R-:W0:Y:S01]  /*2030*/  LDC.64 R98, c[0x0][0x3a8] ;  /* 0x0000ea00ff627b82 */ /* 0x000e220000000a00 */
[----:B------:R-:W-:Y:S01]  /*2040*/  IADD3 R45, PT, PT, R45, 0x100, RZ ;  /* 0x000001002d2d7810 */ /* 0x000fe20007ffe0ff */
[C---:B0-----:R-:W-:Y:S01]  /*2050*/  IMAD.WIDE.U32 R98, R85.reuse, 0x10, R98 ;  /* 0x0000001055627825 */ /* 0x041fe200078e0062 */
[----:B------:R-:W-:-:S04]  /*2060*/  IADD3 R85, PT, PT, R85, 0x100, RZ ;  /* 0x0000010055557810 */ /* 0x000fc80007ffe0ff */
[----:B------:R2:W-:Y:S03]  /*2070*/  STG.E.128 desc[UR6][R98.64], R20 ;  /* 0x0000001462007986 */ /* 0x0005e6000c101d06 */
.L_x_21769:
[----:B------:R-:W-:Y:S05]  /*2080*/  BSYNC.RECONVERGENT B0 ;  /* 0x0000000000007941 */ /* 0x000fea0003800200 */
.L_x_21768:
[----:B------:R-:W-:Y:S01]  /*2090*/  ISETP.GE.U32.AND P1, PT, R0, 0x400, PT ;  /* 0x000004000000780c */ /* 0x000fe20003f26070 */
[----:B------:R-:W-:Y:S03]  /*20a0*/  BSSY.RECONVERGENT B0, `(.L_x_21772) ;  /* 0x0000039000007945 */ /* 0x000fe60003800200 */
[----:B------:R-:W-:-:S09]  /*20b0*/  P2R R86, PR, RZ, 0x2 ;  /* 0x00000002ff567803 */ /* 0x000fd20000000000 */
        /* <DEDUP_REMOVED lines=8> */
[----:B------:R3:W5:Y:S01]  /*2140*/  @P1 LDG.E.128 R8, desc[UR6][R24.64] ;  /* 0x0000000618081981 */ /* 0x000762000c1e1d00 */
[----:B------:R-:W-:Y:S05]  /*2150*/  @!P1 BRA `(.L_x_21774) ;  /* 0x0000000000589947 */ /* 0x000fea0003800000 */
[----:B------:R-:W-:Y:S02]  /*2160*/  ISETP.GT.AND P1, PT, R44, RZ, PT ;  /* 0x000000ff2c00720c */ /* 0x000fe40003f24270 */
[----:B---3-5:R-:W-:Y:S02]  /*2170*/  MOV R26, R10 ;  /* 0x0000000a001a7202 */ /* 0x028fe40000000f00 */
[----:B------:R-:W-:Y:S02]  /*2180*/  MOV R24, R8 ;  /* 0x0000000800187202 */ /* 0x000fe40000000f00 */
[----:B------:R-:W-:-:S07]  /*2190*/  MOV R25, R9 ;  /* 0x0000000900197202 */ /* 0x000fce0000000f00 */
[----:B------:R-:W3:Y:S01]  /*21a0*/  @P1 LDC R101, c[0x0][0x40c] ;  /* 0x00010300ff651b82 */ /* 0x000ee20000000800 */
[--C-:B------:R-:W-:Y:S02]  /*21b0*/  @P1 HADD2.F32 R27, -RZ, R75.reuse.H0_H0 ;  /* 0x2000004bff1b1230 */ /* 0x100fe40000004100 */
[----:B012---:R-:W-:Y:S02]  /*21c0*/  @P1 HADD2.F32 R98, -RZ, R75.H1_H1 ;  /* 0x3000004bff621230 */ /* 0x007fe40000004100 */
[----:B------:R-:W-:-:S03]  /*21d0*/  @P1 HADD2.F32 R97, -RZ, R74.H1_H1 ;  /* 0x3000004aff611230 */ /* 0x000fc60000004100 */
[----:B------:R-:W0:Y:S08]  /*21e0*/  @P1 LDC R99, c[0x0][0x40c] ;  /* 0x00010300ff631b82 */ /* 0x000e300000000800 */
[----:B------:R-:W1:Y:S01]  /*21f0*/  @P1 LDC R86, c[0x0][0x40c] ;  /* 0x00010300ff561b82 */ /* 0x000e620000000800 */
[----:B---3--:R-:W-:-:S04]  /*2200*/  @P1 FMUL.FTZ R101, R6, R101 ;  /* 0x0000006506651220 */ /* 0x008fc80000410000 */
        /* <DEDUP_REMOVED lines=11> */
.L_x_21774:
[----:B------:R-:W4:Y:S01]  /*22c0*/  @P5 LDC R97, c[0x0][0x40c] ;  /* 0x00010300ff615b82 */ /* 0x000f220000000800 */
[----:B------:R-:W-:Y:S01]  /*22d0*/  @P5 HADD2.F32 R86, -RZ, R75.H1_H1 ;  /* 0x3000004bff565230 */ /* 0x000fe20000004100 */
[----:B---3--:R-:W-:Y:S01]  /*22e0*/  CS2R R24, SRZ ;  /* 0x0000000000187805 */ /* 0x008fe2000001ff00 */
[----:B------:R-:W-:-:S05]  /*22f0*/  @P5 HADD2.F32 R26, -RZ, R74.H1_H1 ;  /* 0x3000004aff1a5230 */ /* 0x000fca0000004100 */
[----:B012---:R-:W0:Y:S08]  /*2300*/  @P5 LDC R98, c[0x0][0x40c] ;  /* 0x00010300ff625b82 */ /* 0x007e300000000800 */
[----:B------:R-:W1:Y:S08]  /*2310*/  @P5 LDC R99, c[0x0][0x40c] ;  /* 0x00010300ff635b82 */ /* 0x000e700000000800 */
[----:B------:R-:W2:Y:S01]  /*2320*/  @P5 LDC R100, c[0x0][0x40c] ;  /* 0x00010300ff645b82 */ /* 0x000ea20000000800 */
[----:B----45:R-:W-:-:S04]  /*2330*/  @P5 FMUL.FTZ R97, R4, R97 ;  /* 0x0000006104615220 */ /* 0x030fc80000410000 */
        /* <DEDUP_REMOVED lines=10> */
.L_x_21775:
[----:B------:R-:W0:Y:S01]  /*23e0*/  LDC.64 R98, c[0x0][0x3a8] ;  /* 0x0000ea00ff627b82 */ /* 0x000e220000000a00 */
[----:B------:R-:W-:Y:S01]  /*23f0*/  IADD3 R45, PT, PT, R45, 0x100, RZ ;  /* 0x000001002d2d7810 */ /* 0x000fe20007ffe0ff */
[C---:B0-----:R-:W-:Y:S01]  /*2400*/  IMAD.WIDE.U32 R98, R85.reuse, 0x10, R98 ;  /* 0x0000001055627825 */ /* 0x041fe200078e0062 */
[----:B------:R-:W-:-:S04]  /*2410*/  IADD3 R85, PT, PT, R85, 0x100, RZ ;  /* 0x0000010055557810 */ /* 0x000fc80007ffe0ff */
[----:B------:R3:W-:Y:S03]  /*2420*/  STG.E.128 desc[UR6][R98.64], R24 ;  /* 0x0000001862007986 */ /* 0x0007e6000c101d06 */
.L_x_21773:
[----:B------:R-:W-:Y:S05]  /*2430*/  BSYNC.RECONVERGENT B0 ;  /* 0x0000000000007941 */ /* 0x000fea0003800200 */
.L_x_21772:
[----:B------:R-:W-:Y:S01]  /*2440*/  ISETP.GE.U32.AND P1, PT, R0, 0x500, PT ;  /* 0x000005000000780c */ /* 0x000fe20003f26070 */
[----:B------:R-:W-:-:S12]  /*2450*/  BSSY.RECONVERGENT B0, `(.L_x_21776) ;  /* 0x0000038000007945 */ /* 0x000fd80003800200 */
[----:B------:R-:W-:Y:S05]  /*2460*/  @!P1 BRA `(.L_x_21777) ;  /* 0x0000000000d89947 */ /* 0x000fea0003800000 */
[----:B------:R-:W-:Y:S01]  /*2470*/  ISETP.NE.U32.AND P2, PT, RZ, UR8, PT ;  /* 0x00000008ff007c0c */ /* 0x000fe2000bf45070 */
[----:B------:R-:W4:Y:S03]  /*2480*/  @P5 LDC.64 R30, c[0x0][0x390] ;  /* 0x0000e400ff1e5b82 */ /* 0x000f260000000a00 */
[----:B------:R-:W-:-:S13]  /*2490*/  ISETP.NE.AND.EX P2, PT, RZ, UR9, PT, P2 ;  /* 0x00000009ff007c0c */ /* 0x000fda000bf45320 */
[----:B------:R-:W0:Y:S01]  /*24a0*/  @P2 LDC.64 R28, c[0x0][0x3a0] ;  /* 0x0000e800ff1c2b82 */ /* 0x000e220000000a00 */
[----:B----4-:R-:W-:-:S05]  /*24b0*/  @P5 IMAD.WIDE.U32 R30, R45, 0x10, R30 ;  /* 0x000000102d1e5825 */ /* 0x010fca00078e001e */
[----:B------:R4:W5:Y:S01]  /*24c0*/  @P5 LDG.E.128 R4, desc[UR6][R30.64] ;  /* 0x000000061e045981 */ /* 0x000962000c1e1d00 */
[----:B0-----:R-:W-:-:S05]  /*24d0*/  @P2 IMAD.WIDE.U32 R28, R85, 0x10, R28 ;  /* 0x00000010551c2825 */ /* 0x001fca00078e001c */
[----:B------:R4:W5:Y:S01]  /*24e0*/  @P2 LDG.E.128 R8, desc[UR6][R28.64] ;  /* 0x000000061c082981 */ /* 0x000962000c1e1d00 */
[----:B------:R-:W-:Y:S05]  /*24f0*/  @!P2 BRA `(.L_x_21778) ;  /* 0x000000000058a947 */ /* 0x000fea0003800000 */
[----:B------:R-:W-:Y:S02]  /*2500*/  ISETP.GT.AND P2, PT, R44, RZ, PT ;  /* 0x000000ff2c00720c */ /* 0x000fe40003f44270 */
[----:B----45:R-:W-:Y:S02]  /*2510*/  MOV R30, R10 ;  /* 0x0000000a001e7202 */ /* 0x030fe40000000f00 */
[----:B------:R-:W-:Y:S02]  /*2520*/  MOV R28, R8 ;  /* 0x00000008001c7202 */ /* 0x000fe40000000f00 */
[----:B------:R-:W-:-:S07]  /*2530*/  MOV R29, R9 ;  /* 0x00000009001d7202 */ /* 0x000fce0000000f00 */
[----:B------:R-:W0:Y:S01]  /*2540*/  @P2 LDC R101, c[0x0][0x40c] ;  /* 0x00010300ff652b82 */ /* 0x000e220000000800 */
[--C-:B------:R-:W-:Y:S02]  /*2550*/  @P2 HADD2.F32 R31, -RZ, R73.reuse.H0_H0 ;  /* 0x20000049ff1f2230 */ /* 0x100fe40000004100 */
[----:B-123--:R-:W-:Y:S02]  /*2560*/  @P2 HADD2.F32 R98, -RZ, R73.H1_H1 ;  /* 0x30000049ff622230 */ /* 0x00efe40000004100 */
[----:B------:R-:W-:-:S03]  /*2570*/  @P2 HADD2.F32 R97, -RZ, R72.H1_H1 ;  /* 0x30000048ff612230 */ /* 0x000fc60000004100 */
[----:B------:R-:W1:Y:S08]  /*2580*/  @P2 LDC R99, c[0x0][0x40c] ;  /* 0x00010300ff632b82 */ /* 0x000e700000000800 */
[----:B------:R-:W2:Y:S01]  /*2590*/  @P2 LDC R86, c[0x0][0x40c] ;  /* 0x00010300ff562b82 */ /* 0x000ea20000000800 */
[----:B0-----:R-:W-:-:S04]  /*25a0*/  @P2 FMUL.FTZ R101, R6, R101 ;  /* 0x0000006506652220 */ /* 0x001fc80000410000 */
[----:B------:R-:W-:Y:S01]  /*25b0*/  @P2 FFMA.FTZ R30, R101, R31, R10 ;  /* 0x0000001f651e2223 */ /* 0x000fe2000001000a */
[----:B------:R-:W-:Y:S01]  /*25c0*/  MOV R31, R11 ;  /* 0x0000000b001f7202 */ /* 0x000fe20000000f00 */
[----:B-1----:R-:W-:-:S04]  /*25d0*/  @P2 FMUL.FTZ R99, R4, R99 ;  /* 0x0000006304632220 */ /* 0x002fc80000410000 */
        /* <DEDUP_REMOVED lines=8> */
.L_x_21778:
[----:B------:R-:W0:Y:S01]  /*2660*/  @P5 LDC R97, c[0x0][0x40c] ;  /* 0x00010300ff615b82 */ /* 0x000e220000000800 */
[----:B------:R-:W-:Y:S01]  /*2670*/  @P5 HADD2.F32 R86, -RZ, R73.H1_H1 ;  /* 0x30000049ff565230 */ /* 0x000fe20000004100 */
[----:B----4-:R-:W-:Y:S01]  /*2680*/  CS2R R28, SRZ ;  /* 0x00000000001c7805 */ /* 0x010fe2000001ff00 */
[----:B------:R-:W-:-:S05]  /*2690*/  @P5 HADD2.F32 R30, -RZ, R72.H1_H1 ;  /* 0x30000048ff1e5230 */ /* 0x000fca0000004100 */
[----:B-123--:R-:W1:Y:S08]  /*26a0*/  @P5 LDC R98, c[0x0][0x40c] ;  /* 0x00010300ff625b82 */ /* 0x00ee700000000800 */
        /* <DEDUP_REMOVED lines=13> */
.L_x_21779:
[----:B------:R-:W0:Y:S01]  /*2780*/  LDC.64 R98, c[0x0][0x3a8] ;  /* 0x0000ea00ff627b82 */ /* 0x000e220000000a00 */
[----:B------:R-:W-:Y:S01]  /*2790*/  IADD3 R45, PT, PT, R45, 0x100, RZ ;  /* 0x000001002d2d7810 */ /* 0x000fe20007ffe0ff */
[C---:B0-----:R-:W-:Y:S01]  /*27a0*/  IMAD.WIDE.U32 R98, R85.reuse, 0x10, R98 ;  /* 0x0000001055627825 */ /* 0x041fe200078e0062 */
[----:B------:R-:W-:-:S04]  /*27b0*/  IADD3 R85, PT, PT, R85, 0x100, RZ ;  /* 0x0000010055557810 */ /* 0x000fc80007ffe0ff */
[----:B------:R4:W-:Y:S03]  /*27c0*/  STG.E.128 desc[UR6][R98.64], R28 ;  /* 0x0000001c62007986 */ /* 0x0009e6000c101d06 */
.L_x_21777:
[----:B------:R-:W-:Y:S05]  /*27d0*/  BSYNC.RECONVERGENT B0 ;  /* 0x0000000000007941 */ /* 0x000fea0003800200 */
.L_x_21776:
[----:B------:R-:W-:Y:S01]  /*27e0*/  ISETP.GE.U32.AND P2, PT, R0, 0x600, PT ;  /* 0x000006000000780c */ /* 0x000fe20003f46070 */
[----:B------:R-:W-:-:S12]  /*27f0*/  BSSY.RECONVERGENT B0, `(.L_x_21780) ;  /* 0x0000038000007945 */ /* 0x000fd80003800200 */
[----:B------:R-:W-:Y:S05]  /*2800*/  @!P2 BRA `(.L_x_21781) ;  /* 0x0000000000d8a947 */ /* 0x000fea0003800000 */
[----:B------:R-:W-:Y:S01]  /*2810*/  ISETP.NE.U32.AND P3, PT, RZ, UR8, PT ;  /* 0x00000008ff007c0c */ /* 0x000fe2000bf65070 */
[----:B------:R-:W0:Y:S03]  /*2820*/  @P5 LDC.64 R34, c[0x0][0x390] ;  /* 0x0000e400ff225b82 */ /* 0x000e260000000a00 */
        /* <DEDUP_REMOVED lines=8> */
[----:B0----5:R-:W-:Y:S02]  /*28b0*/  MOV R34, R10 ;  /* 0x0000000a00227202 */ /* 0x021fe40000000f00 */
[----:B------:R-:W-:Y:S02]  /*28c0*/  MOV R32, R8 ;  /* 0x0000000800207202 */ /* 0x000fe40000000f00 */
[----:B------:R-:W-:-:S07]  /*28d0*/  MOV R33, R9 ;  /* 0x0000000900217202 */ /* 0x000fce0000000f00 */
[----:B------:R-:W0:Y:S01]  /*28e0*/  @P3 LDC R101, c[0x0][0x40c] ;  /* 0x00010300ff653b82 */ /* 0x000e220000000800 */
[--C-:B------:R-:W-:Y:S02]  /*28f0*/  @P3 HADD2.F32 R35, -RZ, R71.reuse.H0_H0 ;  /* 0x20000047ff233230 */ /* 0x100fe40000004100 */
[----:B--234-:R-:W-:Y:S02]  /*2900*/  @P3 HADD2.F32 R98, -RZ, R71.H1_H1 ;  /* 0x30000047ff623230 */ /* 0x01cfe40000004100 */
[----:B------:R-:W-:-:S03]  /*2910*/  @P3 HADD2.F32 R97, -RZ, R82.H0_H0 ;  /* 0x20000052ff613230 */ /* 0x000fc60000004100 */
        /* <DEDUP_REMOVED lines=10> */
[----:B------:R-:W-:Y:S02]  /*29c0*/  HADD2.F32 R35, -RZ, R82.H1_H1 ;  /* 0x30000052ff237230 */ /* 0x000fe40000004100 */
[----:B------:R-:W-:-:S04]  /*29d0*/  FMUL.FTZ R86, R7, UR12 ;  /* 0x0000000c07567c20 */ /* 0x000fc80008410000 */
[----:B------:R-:W-:Y:S01]  /*29e0*/  FFMA.FTZ R35, R86, R35, R11 ;  /* 0x0000002356237223 */ /* 0x000fe2000001000b */
[----:B------:R-:W-:Y:S06]  /*29f0*/  BRA `(.L_x_21783) ;  /* 0x0000000000487947 */ /* 0x000fec0003800000 */
.L_x_21782:
[----:B------:R-:W1:Y:S01]  /*2a00*/  @P5 LDC R97, c[0x0][0x40c] ;  /* 0x00010300ff615b82 */ /* 0x000e620000000800 */
[----:B------:R-:W-:Y:S01]  /*2a10*/  @P5 HADD2.F32 R86, -RZ, R71.H1_H1 ;  /* 0x30000047ff565230 */ /* 0x000fe20000004100 */
[----:B0-----:R-:W-:Y:S01]  /*2a20*/  CS2R R32, SRZ ;  /* 0x0000000000207805 */ /* 0x001fe2000001ff00 */
[----:B------:R-:W-:-:S05]  /*2a30*/  @P5 HADD2.F32 R34, -RZ, R82.H0_H0 ;  /* 0x20000052ff225230 */ /* 0x000fca0000004100 */
[----:B--234-:R-:W0:Y:S08]  /*2a40*/  @P5 LDC R98, c[0x0][0x40c] ;  /* 0x00010300ff625b82 */ /* 0x01ce300000000800 */
[----:B------:R-:W2:Y:S08]  /*2a50*/  @P5 LDC R99, c[0x0][0x40c] ;  /* 0x00010300ff635b82 */ /* 0x000eb00000000800 */
[----:B------:R-:W3:Y:S01]  /*2a60*/  @P5 LDC R100, c[0x0][0x40c] ;  /* 0x00010300ff645b82 */ /* 0x000ee20000000800 */
[----:B-1---5:R-:W-:-:S04]  /*2a70*/  @P5 FMUL.FTZ R97, R4, R97 ;  /* 0x0000006104615220 */ /* 0x022fc80000410000 */
[----:B------:R-:W-:Y:S01]  /*2a80*/  @P5 FMUL.FTZ R32, R97, R86 ;  /* 0x0000005661205220 */ /* 0x000fe20000410000 */
[----:B------:R-:W-:Y:S02]  /*2a90*/  @P5 HADD2.F32 R86, -RZ, R82.H1_H1 ;  /* 0x30000052ff565230 */ /* 0x000fe40000004100 */
[----:B0-----:R-:W-:Y:S01]  /*2aa0*/  @P5 FMUL.FTZ R35, R5, R98 ;  /* 0x0000006205235220 */ /* 0x001fe20000410000 */
[----:B------:R-:W-:-:S03]  /*2ab0*/  @P5 HADD2.F32 R98, -RZ, R71.H0_H0 ;  /* 0x20000047ff625230 */ /* 0x000fc60000004100 */
[----:B------:R-:W-:Y:S01]  /*2ac0*/  @P5 FMUL.FTZ R33, R35, R34 ;  /* 0x0000002223215220 */ /* 0x000fe20000410000 */
[----:B------:R-:W-:Y:S01]  /*2ad0*/  CS2R R34, SRZ ;  /* 0x0000000000227805 */ /* 0x000fe2000001ff00 */
[----:B--2---:R-:W-:-:S04]  /*2ae0*/  @P5 FMUL.FTZ R99, R6, R99 ;  /* 0x0000006306635220 */ /* 0x004fc80000410000 */
[----:B------:R-:W-:Y:S01]  /*2af0*/  @P5 FMUL.FTZ R34, R99, R98 ;  /* 0x0000006263225220 */ /* 0x000fe20000410000 */
[----:B---3--:R-:W-:-:S04]  /*2b00*/  @P5 FMUL.FTZ R97, R7, R100 ;  /* 0x0000006407615220 */ /* 0x008fc80000410000 */
[----:B------:R-:W-:-:S07]  /*2b10*/  @P5 FMUL.FTZ R35, R97, R86 ;  /* 0x0000005661235220 */ /* 0x000fce0000410000 */
.L_x_21783:
[----:B------:R-:W0:Y:S01]  /*2b20*/  LDC.64 R98, c[0x0][0x3a8] ;  /* 0x0000ea00ff627b82 */ /* 0x000e220000000a00 */
[----:B------:R-:W-:Y:S01]  /*2b30*/  IADD3 R45, PT, PT, R45, 0x100, RZ ;  /* 0x000001002d2d7810 */ /* 0x000fe20007ffe0ff */
[C---:B0-----:R-:W-:Y:S01]  /*2b40*/  IMAD.WIDE.U32 R98, R85.reuse, 0x10, R98 ;  /* 0x0000001055627825 */ /* 0x041fe200078e0062 */
[----:B------:R-:W-:-:S04]  /*2b50*/  IADD3 R85, PT, PT, R85, 0x100, RZ ;  /* 0x0000010055557810 */ /* 0x000fc80007ffe0ff */
[----:B------:R0:W-:Y:S03]  /*2b60*/  STG.E.128 desc[UR6][R98.64], R32 ;  /* 0x0000002062007986 */ /* 0x0001e6000c101d06 */
.L_x_21781:
[----:B------:R-:W-:Y:S05]  /*2b70*/  BSYNC.RECONVERGENT B0 ;  /* 0x0000000000007941 */ /* 0x000fea0003800200 */
.L_x_21780:
        /* <DEDUP_REMOVED lines=17> */
[--C-:B------:R-:W-:Y:S02]  /*2c90*/  @P4 HADD2.F32 R39, -RZ, R83.reuse.H1_H1 ;  /* 0x30000053ff274230 */ /* 0x100fe40000004100 */
[----:B--234-:R-:W-:Y:S02]  /*2ca0*/  @P4 HADD2.F32 R98, -RZ, R83.H0_H0 ;  /* 0x20000053ff624230 */ /* 0x01cfe40000004100 */
        /* <DEDUP_REMOVED lines=15> */
.L_x_21786:
[----:B------:R-:W1:Y:S01]  /*2da0*/  @P5 LDC R97, c[0x0][0x40c] ;  /* 0x00010300ff615b82 */ /* 0x000e620000000800 */
[----:B------:R-:W-:Y:S01]  /*2db0*/  @P5 HADD2.F32 R86, -RZ, R83.H0_H0 ;  /* 0x20000053ff565230 */ /* 0x000fe20000004100 */
        /* <DEDUP_REMOVED lines=9> */
[----:B------:R-:W-:-:S03]  /*2e50*/  @P5 HADD2.F32 R98, -RZ, R83.H1_H1 ;  /* 0x30000053ff625230 */ /* 0x000fc60000004100 */
[----:B------:R-:W-:Y:S01]  /*2e60*/  @P5 FMUL.FTZ R37, R39, R38 ;  /* 0x0000002627255220 */ /* 0x000fe20000410000 */
[----:B------:R-:W-:Y:S01]  /*2e70*/  CS2R R38, SRZ ;  /* 0x0000000000267805 */ /* 0x000fe2000001ff00 */
[----:B--2---:R-:W-:-:S04]  /*2e80*/  @P5 FMUL.FTZ R99, R6, R99 ;  /* 0x0000006306635220 */ /* 0x004fc80000410000 */
[----:B------:R-:W-:Y:S01]  /*2e90*/  @P5 FMUL.FTZ R38, R99, R98 ;  /* 0x0000006263265220 */ /* 0x000fe20000410000 */
[----:B---3--:R-:W-:-:S04]  /*2ea0*/  @P5 FMUL.FTZ R97, R7, R100 ;  /* 0x0000006407615220 */ /* 0x008fc80000410000 */
[----:B------:R-:W-:-:S07]  /*2eb0*/  @P5 FMUL.FTZ R39, R97, R86 ;  /* 0x0000005661275220 */ /* 0x000fce0000410000 */
.L_x_21787:
[----:B------:R-:W0:Y:S01]  /*2ec0*/  LDC.64 R98, c[0x0][0x3a8] ;  /* 0x0000ea00ff627b82 */ /* 0x000e220000000a00 */
[----:B------:R-:W-:Y:S01]  /*2ed0*/  IADD3 R45, PT, PT, R45, 0x100, RZ ;  /* 0x000001002d2d7810 */ /* 0x000fe20007ffe0ff */
[C---:B0-----:R-:W-:Y:S01]  /*2ee0*/  IMAD.WIDE.U32 R98, R85.reuse, 0x10, R98 ;  /* 0x0000001055627825 */ /* 0x041fe200078e0062 */
[----:B------:R-:W-:-:S04]  /*2ef0*/  IADD3 R85, PT, PT, R85, 0x100, RZ ;  /* 0x0000010055557810 */ /* 0x000fc80007ffe0ff */
[----:B------:R0:W-:Y:S03]  /*2f00*/  STG.E.128 desc[UR6][R98.64], R36 ;  /* 0x0000002462007986 */ /* 0x0001e6000c101d06 */
.L_x_21785:
[----:B------:R-:W-:Y:S05]  /*2f10*/  BSYNC.RECONVERGENT B0 ;  /* 0x0000000000007941 */ /* 0x000fea0003800200 */
.L_x_21784:
        /* <DEDUP_REMOVED lines=34> */
.L_x_21790:
[----:B0-----:R-:W0:Y:S01]  /*3140*/  @P5 LDC R43, c[0x0][0x40c] ;  /* 0x00010300ff2b5b82 */ /* 0x001e220000000800 */
[----:B------:R-:W-:Y:S02]  /*3150*/  HFMA2 R40, -RZ, RZ, 0, 0 ;  /* 0x00000000ff287431 */ /* 0x000fe400000001ff */
[--C-:B------:R-:W-:Y:S02]  /*3160*/  @P5 HADD2.F32 R41, -RZ, R88.reuse.H0_H0 ;  /* 0x20000058ff295230 */ /* 0x100fe40000004100 */
[--C-:B--234-:R-:W-:Y:S02]  /*3170*/  @P5 HADD2.F32 R98, -RZ, R89.reuse.H0_H0 ;  /* 0x20000059ff625230 */ /* 0x11cfe40000004100 */
[----:B------:R-:W-:Y:S01]  /*3180*/  @P5 HADD2.F32 R86, -RZ, R88.H1_H1 ;  /* 0x30000058ff565230 */ /* 0x000fe20000004100 */
[----:B------:R-:W1:Y:S01]  /*3190*/  @P5 LDC R102, c[0x0][0x40c] ;  /* 0x00010300ff665b82 */ /* 0x000e620000000800 */
[----:B------:R-:W-:-:S07]  /*31a0*/  @P5 HADD2.F32 R44, -RZ, R89.H1_H1 ;  /* 0x30000059ff2c5230 */ /* 0x000fce0000004100 */
[----:B------:R-:W2:Y:S08]  /*31b0*/  @P5 LDC R97, c[0x0][0x40c] ;  /* 0x00010300ff615b82 */ /* 0x000eb00000000800 */
[----:B------:R-:W3:Y:S01]  /*31c0*/  @P5 LDC R100, c[0x0][0x40c] ;  /* 0x00010300ff645b82 */ /* 0x000ee20000000800 */
[----:B0----5:R-:W-:-:S04]  /*31d0*/  @P5 FMUL.FTZ R42, R4, R43 ;  /* 0x0000002b042a5220 */ /* 0x021fc80000410000 */
[----:B------:R-:W-:Y:S01]  /*31e0*/  @P5 FMUL.FTZ R40, R42, R41 ;  /* 0x000000292a285220 */ /* 0x000fe20000410000 */
[----:B------:R-:W-:Y:S02]  /*31f0*/  CS2R R42, SRZ ;  /* 0x00000000002a7805 */ /* 0x000fe4000001ff00 */
[----:B------:R-:W-:Y:S01]  /*3200*/  MOV R41, RZ ;  /* 0x000000ff00297202 */ /* 0x000fe20000000f00 */
[----:B-1----:R-:W-:-:S04]  /*3210*/  @P5 FMUL.FTZ R99, R5, R102 ;  /* 0x0000006605635220 */ /* 0x002fc80000410000 */
[----:B------:R-:W-:Y:S01]  /*3220*/  @P5 FMUL.FTZ R41, R99, R98 ;  /* 0x0000006263295220 */ /* 0x000fe20000410000 */
[----:B--2---:R-:W-:-:S04]  /*3230*/  @P5 FMUL.FTZ R97, R6, R97 ;  /* 0x0000006106615220 */ /* 0x004fc80000410000 */
[----:B------:R-:W-:Y:S01]  /*3240*/  @P5 FMUL.FTZ R42, R97, R86 ;  /* 0x00000056612a5220 */ /* 0x000fe20000410000 */
[----:B---3--:R-:W-:-:S04]  /*3250*/  @P5 FMUL.FTZ R45, R7, R100 ;  /* 0x00000064072d5220 */ /* 0x008fc80000410000 */
[----:B------:R-:W-:-:S07]  /*3260*/  @P5 FMUL.FTZ R43, R45, R44 ;  /* 0x0000002c2d2b5220 */ /* 0x000fce0000410000 */
.L_x_21791:
[----:B------:R-:W0:Y:S02]  /*3270*/  LDC.64 R44, c[0x0][0x3a8] ;  /* 0x0000ea00ff2c7b82 */ /* 0x000e240000000a00 */
[----:B0-----:R-:W-:-:S05]  /*3280*/  IMAD.WIDE.U32 R44, R85, 0x10, R44 ;  /* 0x00000010552c7825 */ /* 0x001fca00078e002c */
[----:B------:R0:W-:Y:S02]  /*3290*/  STG.E.128 desc[UR6][R44.64], R40 ;  /* 0x000000282c007986 */ /* 0x0001e4000c101d06 */
.L_x_21789:
[----:B------:R-:W-:Y:S05]  /*32a0*/  BSYNC.RECONVERGENT B0 ;  /* 0x0000000000007941 */ /* 0x000fea0003800200 */
.L_x_21788:
[----:B0-----:R-:W-:Y:S01]  /*32b0*/  FADD.FTZ R44, RZ, R12 ;  /* 0x0000000cff2c7221 */ /* 0x001fe20000010000 */
[C---:B------:R-:W-:Y:S01]  /*32c0*/  ISETP.GT.U32.AND P5, PT, R0.reuse, 0x1ff, PT ;  /* 0x000001ff0000780c */ /* 0x040fe20003fa4070 */
[----:B------:R-:W-:Y:S01]  /*32d0*/  BSSY.RECONVERGENT B0, `(.L_x_21792) ;  /* 0x000008f000007945 */ /* 0x000fe20003800200 */
[C---:B------:R-:W-:Y:S01]  /*32e0*/  ISETP.GT.U32.AND P6, PT, R0.reuse, 0x2ff, PT ;  /* 0x000002ff0000780c */ /* 0x040fe20003fc4070 */
[----:B------:R-:W-:Y:S01]  /*32f0*/  FADD.FTZ R45, R13, R44 ;  /* 0x0000002c0d2d7221 */ /* 0x000fe20000010000 */
[----:B------:R-:W-:Y:S01]  /*3300*/  P2R R85, PR, RZ, 0x2 ;  /* 0x00000002ff557803 */ /* 0x000fe20000000000 */
[----:B------:R-:W-:Y:S01]  /*3310*/  HFMA2 R102, -RZ, RZ, 0, 0 ;  /* 0x00000000ff667431 */ /* 0x000fe200000001ff */
        /* <DEDUP_REMOVED lines=39> */
[----:B-1234-:R-:W0:Y:S02]  /*3590*/  SHFL.BFLY PT, R99, R100, 0x2, 0x1f ;  /* 0x0c401f0064637f89 */ /* 0x01ee2400000e0000 */
        /* <DEDUP_REMOVED lines=17> */
[----:B------:R-:W-:-:S05]  /*36b0*/  FFMA.FTZ R86, R45, R45, R86 ;  /* 0x0000002d2d567223 */ /* 0x000fca0000010056 */
[----:B------:R-:W-:Y:S01]  /*36c0*/  FSEL R97, R86, RZ, P0 ;  /* 0x000000ff56617208 */ /* 0x000fe20000000000 */
[----:B------:R-:W-:-:S04]  /*36d0*/  FADD.FTZ R86, R17, -R44 ;  /* 0x8000002c11567221 */ /* 0x000fc80000010000 */
        /* <DEDUP_REMOVED lines=8> */
[----:B------:R-:W-:Y:S02]  /*3760*/  ISETP.GT.U32.AND P5, PT, R0, 0x3ff, PT ;  /* 0x000003ff0000780c */ /* 0x000fe40003fa4070 */
        /* <DEDUP_REMOVED lines=15> */
[----:B------:R-:W-:Y:S01]  /*3860*/  ISETP.GT.U32.AND P5, PT, R0, 0x4ff, PT ;  /* 0x000004ff0000780c */ /* 0x000fe20003fa4070 */
[--C-:B------:R-:W-:Y:S02]  /*3870*/  FADD.FTZ R86, R29, -R44.reuse ;  /* 0x8000002c1d567221 */ /* 0x100fe40000010000 */
        /* <DEDUP_REMOVED lines=26> */
[----:B------:R-:W-:Y:S02]  /*3a20*/  FADD.FTZ R86, R41, -R44 ;  /* 0x8000002c29567221 */ /* 0x000fe40000010000 */
[----:B------:R-:W-:-:S04]  /*3a30*/  FFMA.FTZ R45, R98, R98, R97 ;  /* 0x00000062622d7223 */ /* 0x000fc80000010061 */
[----:B------:R-:W-:Y:S01]  /*3a40*/  FFMA.FTZ R86, R86, R86, R45 ;  /* 0x0000005656567223 */ /* 0x000fe2000001002d */
[----:B------:R-:W-:-:S03]  /*3a50*/  FADD.FTZ R45, R43, -R44 ;  /* 0x8000002c2b2d7221 */ /* 0x000fc60000010000 */
[----:B------:R-:W-:Y:S01]  /*3a60*/  FFMA.FTZ R86, R85, R85, R86 ;  /* 0x0000005555567223 */ /* 0x000fe20000010056 */
[----:B------:R-:W-:-:S03]  /*3a70*/  LOP3.LUT R85, R87, 0x1f, RZ, 0xc0, !PT ;  /* 0x0000001f57557812 */ /* 0x000fc600078ec0ff */
        /* <DEDUP_REMOVED lines=20> */
.L_x_21793:
[----:B------:R-:W-:Y:S05]  /*3bc0*/  BSYNC.RECONVERGENT B0 ;  /* 0x0000000000007941 */ /* 0x000fea0003800200 */
.L_x_21792:
        /* <DEDUP_REMOVED lines=13> */
.L_x_21795:
[----:B------:R-:W-:Y:S05]  /*3ca0*/  BSYNC.RECONVERGENT B0 ;  /* 0x0000000000007941 */ /* 0x000fea0003800200 */
.L_x_21794:
[----:B------:R-:W1:Y:S01]  /*3cb0*/  SHFL.DOWN PT, R85, R102, 0x4, 0x1f ;  /* 0x08801f0066557f89 */ /* 0x000e6200000e0000 */
[----:B------:R-:W-:Y:S02]  /*3cc0*/  ISETP.NE.AND P6, PT, R87, RZ, PT ;  /* 0x000000ff5700720c */ /* 0x000fe40003fc5270 */
[----:B------:R-:W-:Y:S01]  /*3cd0*/  ISETP.NE.AND P5, PT, RZ, UR10, PT ;  /* 0x0000000aff007c0c */ /* 0x000fe2000bfa5270 */
[----:B0-----:R-:W0:Y:S01]  /*3ce0*/  SHFL.DOWN PT, R99, R44, 0x4, 0x1f ;  /* 0x08801f002c637f89 */ /* 0x001e2200000e0000 */
[----:B-1----:R-:W-:Y:S02]  /*3cf0*/  I2FP.F32.S32 R86, R85 ;  /* 0x0000005500567245 */ /* 0x002fe40000201400 */
[-C--:B------:R-:W-:Y:S02]  /*3d00*/  IADD3 R97, PT, PT, R85, R102.reuse, RZ ;  /* 0x0000006655617210 */ /* 0x080fe40007ffe0ff */
[----:B------:R-:W-:Y:S01]  /*3d10*/  I2FP.F32.S32 R85, R102 ;  /* 0x0000006600557245 */ /* 0x000fe20000201400 */
        /* <DEDUP_REMOVED lines=27> */
[----:B------:R-:W-:Y:S01]  /*3ed0*/  FMUL.FTZ R99, R98, R99 ;  /* 0x0000006362637220 */ /* 0x000fe20000410000 */
[----:B------:R-:W0:Y:S03]  /*3ee0*/  SHFL.DOWN PT, R97, R44, 0x1, 0x1f ;  /* 0x08201f002c617f89 */ /* 0x000e2600000e0000 */
[----:B------:R-:W-:Y:S01]  /*3ef0*/  FFMA.FTZ R99, R86, R99, R101 ;  /* 0x0000006356637223 */ /* 0x000fe20000010065 */
[-C--:B---3--:R-:W-:Y:S02]  /*3f00*/  IADD3 R101, PT, PT, R85, R102.reuse, RZ ;  /* 0x0000006655657210 */ /* 0x088fe40007ffe0ff */
[----:B------:R-:W-:Y:S02]  /*3f10*/  I2FP.F32.S32 R102, R102 ;  /* 0x0000006600667245 */ /* 0x000fe40000201400 */
[----:B------:R-:W1:Y:S01]  /*3f20*/  SHFL.DOWN PT, R86, R99, 0x1, 0x1f ;  /* 0x08201f0063567f89 */ /* 0x000e6200000e0000 */
[----:B------:R-:W-:-:S04]  /*3f30*/  I2FP.F32.S32 R101, R101 ;  /* 0x0000006500657245 */ /* 0x000fc80000201400 */
        /* <DEDUP_REMOVED lines=36> */
[----:B------:R-:W-:Y:S01]  /*4180*/  FADD.FTZ R100, R13, -R86 ;  /* 0x800000560d647221 */ /* 0x000fe20000010000 */
[----:B------:R-:W-:Y:S02]  /*4190*/  HADD2.F32 R47, -RZ, R90.H0_H0 ;  /* 0x2000005aff2f7230 */ /* 0x000fe40000004100 */
[----:B------:R-:W-:Y:S02]  /*41a0*/  HADD2.F32 R44, -RZ, R58.H0_H0 ;  /* 0x2000003aff2c7230 */ /* 0x000fe40000004100 */
[C---:B------:R-:W-:Y:S01]  /*41b0*/  FMUL.FTZ R97, R85.reuse, R98 ;  /* 0x0000006255617220 */ /* 0x040fe20000410000 */
[----:B------:R-:W-:Y:S02]  /*41c0*/  HADD2.F32 R46, -RZ, R91.H0_H0 ;  /* 0x2000005bff2e7230 */ /* 0x000fe40000004100 */
[----:B------:R-:W-:Y:S01]  /*41d0*/  FMUL.FTZ R100, R85, R100 ;  /* 0x0000006455647220 */ /* 0x000fe20000410000 */
[----:B------:R-:W-:-:S02]  /*41e0*/  HADD2.F32 R45, -RZ, R112.H0_H0 ;  /* 0x20000070ff2d7230 */ /* 0x000fc40000004100 */
[----:B------:R-:W-:Y:S01]  /*41f0*/  FADD.FTZ R98, R14, -R86 ;  /* 0x800000560e627221 */ /* 0x000fe20000010000 */
[----:B------:R-:W-:Y:S01]  /*4200*/  FFMA.FTZ R44, R97, R47, R44 ;  /* 0x0000002f612c7223 */ /* 0x000fe2000001002c */
[----:B------:R-:W-:Y:S02]  /*4210*/  HADD2.F32 R47, -RZ, R90.H1_H1 ;  /* 0x3000005aff2f7230 */ /* 0x000fe40000004100 */
[----:B------:R-:W-:Y:S01]  /*4220*/  FFMA.FTZ R45, R100, R46, R45 ;  /* 0x0000002e642d7223 */ /* 0x000fe2000001002d */
[----:B------:R-:W-:Y:S02]  /*4230*/  HADD2.F32 R46, -RZ, R59.H0_H0 ;  /* 0x2000003bff2e7230 */ /* 0x000fe40000004100 */
[----:B------:R-:W-:Y:S01]  /*4240*/  FMUL.FTZ R97, R85, R98 ;  /* 0x0000006255617220 */ /* 0x000fe20000410000 */
[----:B------:R-:W-:Y:S01]  /*4250*/  FADD.FTZ R100, R15, -R86 ;  /* 0x800000560f647221 */ /* 0x000fe20000010000 */
[----:B------:R-:W-:Y:S02]  /*4260*/  HADD2.F32 R98, -RZ, R91.H1_H1 ;  /* 0x3000005bff627230 */ /* 0x000fe40000004100 */
[----:B------:R-:W-:Y:S01]  /*4270*/  FFMA.FTZ R46, R97, R47, R46 ;  /* 0x0000002f612e7223 */ /* 0x000fe2000001002e */
[----:B------:R-:W-:-:S02]  /*4280*/  HADD2.F32 R47, -RZ, R112.H1_H1 ;  /* 0x30000070ff2f7230 */ /* 0x000fc40000004100 */
[----:B------:R-:W-:Y:S01]  /*4290*/  FMUL.FTZ R100, R85, R100 ;  /* 0x0000006455647220 */ /* 0x000fe20000410000 */
[C---:B0-----:R-:W-:Y:S01]  /*42a0*/  IMAD.WIDE.U32 R102, R87.reuse, 0x10, R102 ;  /* 0x0000001057667825 */ /* 0x041fe200078e0066 */
[----:B------:R-:W-:-:S03]  /*42b0*/  IADD3 R87, PT, PT, R87, 0x100, RZ ;  /* 0x0000010057577810 */ /* 0x000fc60007ffe0ff */
[----:B------:R-:W-:-:S05]  /*42c0*/  FFMA.FTZ R47, R100, R98, R47 ;  /* 0x00000062642f7223 */ /* 0x000fca000001002f */
[----:B------:R0:W-:Y:S02]  /*42d0*/  STG.E.128 desc[UR6][R102.64], R44 ;  /* 0x0000002c66007986 */ /* 0x0001e4000c101d06 */
.L_x_21798:
[----:B------:R-:W-:Y:S05]  /*42e0*/  BSYNC.RECONVERGENT B0 ;  /* 0x0000000000007941 */ /* 0x000fea0003800200 */
.L_x_21797:
[----:B------:R-:W-:Y:S01]  /*42f0*/  ISETP.GE.U32.AND P0, PT, R0, 0x200, PT ;  /* 0x000002000000780c */ /* 0x000fe20003f06070 */
[----:B------:R-:W-:-:S12]  /*4300*/  BSSY.RECONVERGENT B0, `(.L_x_21799) ;  /* 0x000001a000007945 */ /* 0x000fd80003800200 */
[----:B------:R-:W-:Y:S05]  /*4310*/  @!P0 BRA `(.L_x_21800) ;  /* 0x0000000000608947 */ /* 0x000fea0003800000 */
[----:B0-----:R-:W0:Y:S01]  /*4320*/  LDC.64 R102, c[0x0][0x428] ;  /* 0x00010a00ff667b82 */ /* 0x001e220000000a00 */
        /* <DEDUP_REMOVED lines=23> */
.L_x_21800:
[----:B------:R-:W-:Y:S05]  /*44a0*/  BSYNC.RECONVERGENT B0 ;  /* 0x0000000000007941 */ /* 0x000fea0003800200 */
.L_x_21799:
[----:B------:R-:W-:Y:S01]  /*44b0*/  ISETP.GE.U32.AND P0, PT, R0, 0x300, PT ;  /* 0x000003000000780c */ /* 0x000fe20003f06070 */
[----:B------:R-:W-:-:S12]  /*44c0*/  BSSY.RECONVERGENT B0, `(.L_x_21801) ;  /* 0x000001a000007945 */ /* 0x000fd80003800200 */
[----:B------:R-:W-:Y:S05]  /*44d0*/  @!P0 BRA `(.L_x_21802) ;  /* 0x0000000000608947 */ /* 0x000fea0003800000 */
[----:B01----:R-:W0:Y:S01]  /*44e0*/  LDC.64 R102, c[0x0][0x428] ;  /* 0x00010a00ff667b82 */ /* 0x003e220000000a00 */
        /* <DEDUP_REMOVED lines=23> */
.L_x_21802:
[----:B------:R-:W-:Y:S05]  /*4660*/  BSYNC.RECONVERGENT B0 ;  /* 0x0000000000007941 */ /* 0x000fea0003800200 */
.L_x_21801:
[----:B------:R-:W-:Y:S01]  /*4670*/  ISETP.GE.U32.AND P0, PT, R0, 0x400, PT ;  /* 0x000004000000780c */ /* 0x000fe20003f06070 */
[----:B------:R-:W-:-:S12]  /*4680*/  BSSY.RECONVERGENT B0, `(.L_x_21803) ;  /* 0x000001a000007945 */ /* 0x000fd80003800200 */
[----:B------:R-:W-:Y:S05]  /*4690*/  @!P0 BRA `(.L_x_21804) ;  /* 0x0000000000608947 */ /* 0x000fea0003800000 */
[----:B012---:R-:W0:Y:S01]  /*46a0*/  LDC.64 R102, c[0x0][0x428] ;  /* 0x00010a00ff667b82 */ /* 0x007e220000000a00 */
        /* <DEDUP_REMOVED lines=23> */
.L_x_21804:
[----:B------:R-:W-:Y:S05]  /*4820*/  BSYNC.RECONVERGENT B0 ;  /* 0x0000000000007941 */ /* 0x000fea0003800200 */
.L_x_21803:
[----:B------:R-:W-:Y:S04]  /*4830*/  BSSY.RECONVERGENT B0, `(.L_x_21805) ;  /* 0x000001a000007945 */ /* 0x000fe80003800200 */
[----:B------:R-:W-:Y:S05]  /*4840*/  @!P1 BRA `(.L_x_21806) ;  /* 0x0000000000609947 */ /* 0x000fea0003800000 */
[----:B0123--:R-:W0:Y:S01]  /*4850*/  LDC.64 R102, c[0x0][0x428] ;  /* 0x00010a00ff667b82 */ /* 0x00fe220000000a00 */
        /* <DEDUP_REMOVED lines=23> */
.L_x_21806:
[----:B------:R-:W-:Y:S05]  /*49d0*/  BSYNC.RECONVERGENT B0 ;  /* 0x0000000000007941 */ /* 0x000fea0003800200 */
.L_x_21805:
[----:B------:R-:W-:Y:S04]  /*49e0*/  BSSY.RECONVERGENT B0, `(.L_x_21807) ;  /* 0x000001a000007945 */ /* 0x000fe80003800200 */
[----:B------:R-:W-:Y:S05]  /*49f0*/  @!P2 BRA `(.L_x_21808) ;  /* 0x000000000060a947 */ /* 0x000fea0003800000 */
[----:B01234-:R-:W0:Y:S01]  /*4a00*/  LDC.64 R102, c[0x0][0x428] ;  /* 0x00010a00ff667b82 */ /* 0x01fe220000000a00 */
        /* <DEDUP_REMOVED lines=23> */
.L_x_21808:
[----:B------:R-:W-:Y:S05]  /*4b80*/  BSYNC.RECONVERGENT B0 ;  /* 0x0000000000007941 */ /* 0x000fea0003800200 */
.L_x_21807:
        /* <DEDUP_REMOVED lines=26> */
.L_x_21810:
[----:B------:R-:W-:Y:S05]  /*4d30*/  BSYNC.RECONVERGENT B0 ;  /* 0x0000000000007941 */ /* 0x000fea0003800200 */
.L_x_21809:
[----:B------:R-:W-:Y:S04]  /*4d40*/  BSSY.RECONVERGENT B0, `(.L_x_21796) ;  /* 0x0000011000007945 */ /* 0x000fe80003800200 */
[----:B------:R-:W-:Y:S05]  /*4d50*/  @!P4 BRA `(.L_x_21811) ;  /* 0x00000000003cc947 */ /* 0x000fea0003800000 */
[----:B01234-:R-:W0:Y:S01]  /*4d60*/  LDC.64 R102, c[0x0][0x428] ;  /* 0x00010a00ff667b82 */ /* 0x01fe220000000a00 */
[--C-:B------:R-:W-:Y:S01]  /*4d70*/  FADD.FTZ R100, R40, -R86.reuse ;  /* 0x8000005628647221 */ /* 0x100fe20000010000 */
        /* <DEDUP_REMOVED lines=13> */
.L_x_21811:
[----:B------:R-:W-:Y:S05]  /*4e50*/  BSYNC.RECONVERGENT B0 ;  /* 0x0000000000007941 */ /* 0x000fea0003800200 */
.L_x_21796:
[----:B01234-:R-:W0:Y:S01]  /*4e60*/  LDC.64 R44, c[0x0][0x380] ;  /* 0x0000e000ff2c7b82 */ /* 0x01fe220000000a00 */
[----:B------:R-:W-:Y:S01]  /*4e70*/  UPLOP3.LUT UP1, UPT, UPT, UPT, UP1, 0x40, 0x4 ;  /* 0x000000000004789c */ /* 0x000fe20003f2e810 */
[----:B0-----:R-:W-:-:S04]  /*4e80*/  IADD3 R70, PT, PT, R70, R44, RZ ;  /* 0x0000002c46467210 */ /* 0x001fc80007ffe0ff */
[----:B------:R-:W-:-:S13]  /*4e90*/  ISETP.GE.AND P0, PT, R70, R45, PT ;  /* 0x0000002d4600720c */ /* 0x000fda0003f06270 */
[----:B------:R-:W-:Y:S05]  /*4ea0*/  @!P0 BRA `(.L_x_21812) ;  /* 0xffffffc400688947 */ /* 0x000fea000383ffff */
[----:B------:R-:W-:Y:S05]  /*4eb0*/  EXIT ;  /* 0x000000000000794d */ /* 0x000fea0003800000 */
.L_x_21813:
        /* <DEDUP_REMOVED lines=12> */
.L_x_27594:


//--------------------- .text._ZN10layer_norm13ln_fwd_kernelINS_13Kernel_traitsI6__halfffffjLj8192ELj1ELj1ELj8ELj16ENS_18Kernel_traits_baseILj8192ES2_ffffjLj256EEEEELb0ELb1ELb1ELb1EEEvNS_9FwdParamsE --------------------------
	.section	.text._ZN10layer_norm13ln_fwd_kernelINS_13Kernel_traitsI6__halfffffjLj8192ELj1ELj1ELj8ELj16ENS_18Kernel_traits_baseILj8192ES2_ffffjLj256EEEEELb0ELb1ELb1ELb1EEEvNS_9FwdParamsE,"ax",@progbits
	.align	128
        .global         _ZN10layer_norm13ln_fwd_kernelINS_13Kernel_traitsI6__halfffffjLj8192ELj1ELj1ELj8ELj16ENS_18Kernel_traits_baseILj8192ES2_ffffjLj256EEEEELb0ELb1ELb1ELb1EEEvNS_9FwdParamsE
        .type           _ZN10layer_norm13ln_fwd_kernelINS_13Kernel_traitsI6__halfffffjLj8192ELj1ELj1ELj8ELj16ENS_18Kernel_traits_baseILj8192ES2_ffffjLj256EEEEELb0ELb1ELb1ELb1EEEvNS_9FwdParamsE,@function
        .size           _ZN10layer_norm13ln_fwd_kernelINS_13Kernel_traitsI6__halfffffjLj8192ELj1ELj1ELj8ELj16ENS_18Kernel_traits_baseILj8192ES2_ffffjLj256EEEEELb0ELb1ELb1ELb1EEEvNS_9FwdParamsE,(.L_x_27595 - _ZN10layer_norm13ln_fwd_kernelINS_13Kernel_traitsI6__halfffffjLj8192ELj1ELj1ELj8ELj16ENS_18Kernel_traits_baseILj8192ES2_ffffjLj256EEEEELb0ELb1ELb1ELb1EEEvNS_9FwdParamsE)
        .other          _ZN10layer_norm13ln_fwd_kernelINS_13Kernel_traitsI6__halfffffjLj8192ELj1ELj1ELj8ELj16ENS_18Kernel_traits_baseILj8192ES2_ffffjLj256EEEEELb0ELb1ELb1ELb1EEEvNS_9FwdParamsE,@"STO_CUDA_ENTRY STV_DEFAULT"
_ZN10layer_norm13ln_fwd_kernelINS_13Kernel_traitsI6__halfffffjLj8192ELj1ELj1ELj8ELj16ENS_18Kernel_traits_baseILj8192ES2_ffffjLj256EEEEELb0ELb1ELb1ELb1EEEvNS_9FwdParamsE:
.text._ZN10layer_norm13ln_fwd_kernelINS_13Kernel_traitsI6__halfffffjLj8192ELj1ELj1ELj8ELj16ENS_18Kernel_traits_baseILj8192ES2_ffffjLj256EEEEELb0ELb1ELb1ELb1EEEvNS_9FwdParamsE:
        /* <DEDUP_REMOVED lines=40> */
.L_x_21814:
[----:B------:R-:W2:Y:S08]  /*0280*/  LDC.64 R2, c[0x0][0x3d0] ;  /* 0x0000f400ff027b82 */ /* 0x000eb00000000a00 */
[----:B------:R-:W0:Y:S01]  /*0290*/  LDC.64 R4, c[0x0][0x3e8] ;  /* 0x0000fa00ff047b82 */ /* 0x000e220000000a00 */
[----:B--2---:R-:W-:-:S05]  /*02a0*/  IMAD.WIDE.U32 R36, R58, 0x8, R2 ;  /* 0x000000083a247825 */ /* 0x004fca00078e0002 */
[----:B------:R1:W5:Y:S01]  /*02b0*/  LDG.E.64 R20, desc[UR6][R36.64] ;  /* 0x0000000624147981 */ /* 0x000362000c1e1b00 */
[----:B0-----:R-:W-:-:S03]  /*02c0*/  IMAD.WIDE.U32 R38, R58, 0x8, R4 ;  /* 0x000000083a267825 */ /* 0x001fc600078e0004 */
        /* <DEDUP_REMOVED lines=22> */
[----:B-1----:R-:W-:-:S07]  /*0430*/  CS2R R56, SRZ ;  /* 0x0000000000387805 */ /* 0x002fce000001ff00 */
.L_x_21815:
        /* <DEDUP_REMOVED lines=10> */
[----:B------:R-:W3:Y:S01]  /*04e0*/  LDCU UR11, c[0x0][0x400] ;  /* 0x00008000ff0b77ac */ /* 0x000ee20008000800 */
[----:B------:R-:W-:-:S02]  /*04f0*/  MOV R6, R5 ;  /* 0x0000000500067202 */ /* 0x000fc40000000f00 */
[----:B------:R-:W-:Y:S01]  /*0500*/  PRMT R109, R109, 0x5410, R4 ;  /* 0x000054106d6d7816 */ /* 0x000fe20000000004 */
[----:B------:R-:W4:Y:S01]  /*0510*/  LDCU.64 UR8, c[0x0][0x3a0] ;  /* 0x00007400ff0877ac */ /* 0x000f220008000a00 */
[--C-:B------:R-:W-:Y:S02]  /*0520*/  SHF.R.U64 R110, R56, 0x10, R57.reuse ;  /* 0x00000010386e7819 */ /* 0x100fe40000001239 */
[----:B------:R-:W-:Y:S01]  /*0530*/  SHF.R.U32.HI R5, RZ, 0x10, R57 ;  /* 0x00000010ff057819 */ /* 0x000fe20000011639 */
[----:B------:R-:W-:Y:S01]  /*0540*/  UPLOP3.LUT UP0, UPT, UPT, UPT, UPT, 0x40, 0x4 ;  /* 0x000000000004789c */ /* 0x000fe20003f0e870 */
[--C-:B------:R-:W-:Y:S02]  /*0550*/  SHF.R.U64 R111, R54, 0x10, R55.reuse ;  /* 0x00000010366f7819 */ /* 0x100fe40000001237 */
[----:B------:R-:W-:Y:S02]  /*0560*/  SHF.R.U32.HI R4, RZ, 0x10, R55 ;  /* 0x00000010ff047819 */ /* 0x000fe40000011637 */
[----:B------:R-:W-:-:S02]  /*0570*/  PRMT R110, R110, 0x5410, R5 ;  /* 0x000054106e6e7816 */ /* 0x000fc40000000005 */
[----:B------:R-:W-:Y:S02]  /*0580*/  PRMT R111, R111, 0x5410, R4 ;  /* 0x000054106f6f7816 */ /* 0x000fe40000000004 */
[--C-:B------:R-:W-:Y:S02]  /*0590*/  SHF.R.U64 R112, R52, 0x10, R53.reuse ;  /* 0x0000001034707819 */ /* 0x100fe40000001235 */
[----:B------:R-:W-:Y:S02]  /*05a0*/  SHF.R.U32.HI R5, RZ, 0x10, R53 ;  /* 0x00000010ff057819 */ /* 0x000fe40000011635 */
        /* <DEDUP_REMOVED lines=8> */
[----:B------:R-:W-:-:S02]  /*0630*/  MOV R59, R18 ;  /* 0x00000012003b7202 */ /* 0x000fc40000000f00 */
[----:B------:R-:W-:Y:S02]  /*0640*/  SHF.R.U64 R62, R18, 0x10, R19 ;  /* 0x00000010123e7819 */ /* 0x000fe40000001213 */
[----:B--2---:R-:W-:Y:S02]  /*0650*/  MOV R39, R27 ;  /* 0x0000001b00277202 */ /* 0x004fe40000000f00 */
[--C-:B------:R-:W-:Y:S02]  /*0660*/  SHF.R.U64 R68, R26, 0x10, R27.reuse ;  /* 0x000000101a447819 */ /* 0x100fe4000000121b */
[----:B------:R-:W-:Y:S02]  /*0670*/  SHF.R.U32.HI R43, RZ, 0x10, R27 ;  /* 0x00000010ff2b7819 */ /* 0x000fe4000001161b */
[----:B------:R-:W-:Y:S02]  /*0680*/  MOV R96, R16 ;  /* 0x0000001000607202 */ /* 0x000fe40000000f00 */
[----:B------:R-:W-:-:S02]  /*0690*/  SHF.R.U64 R97, R16, 0x10, R17 ;  /* 0x0000001010617819 */ /* 0x000fc40000001211 */
[----:B------:R-:W-:Y:S02]  /*06a0*/  MOV R98, R14 ;  /* 0x0000000e00627202 */ /* 0x000fe40000000f00 */
[----:B------:R-:W-:Y:S02]  /*06b0*/  SHF.R.U64 R99, R14, 0x10, R15 ;  /* 0x000000100e637819 */ /* 0x000fe4000000120f */
[----:B------:R-:W-:Y:S02]  /*06c0*/  MOV R100, R12 ;  /* 0x0000000c00647202 */ /* 0x000fe40000000f00 */
[----:B------:R-:W-:Y:S02]  /*06d0*/  SHF.R.U64 R101, R12, 0x10, R13 ;  /* 0x000000100c657819 */ /* 0x000fe4000000120d */
        /* <DEDUP_REMOVED lines=12> */
[--C-:B------:R-:W-:Y:S02]  /*07a0*/  SHF.R.U64 R66, R24, 0x10, R25.reuse ;  /* 0x0000001018427819 */ /* 0x100fe40000001219 */
[----:B------:R-:W-:-:S02]  /*07b0*/  SHF.R.U32.HI R42, RZ, 0x10, R25 ;  /* 0x00000010ff2a7819 */ /* 0x000fc40000011619 */
[----:B------:R-:W-:Y:S02]  /*07c0*/  MOV R67, R26 ;  /* 0x0000001a00437202 */ /* 0x000fe40000000f00 */
[----:B------:R-:W-:Y:S02]  /*07d0*/  MOV R69, R28 ;  /* 0x0000001c00457202 */ /* 0x000fe40000000f00 */
[----:B------:R-:W-:Y:S02]  /*07e0*/  MOV R27, R29 ;  /* 0x0000001d001b7202 */ /* 0x000fe40000000f00 */
[--C-:B------:R-:W-:Y:S02]  /*07f0*/  SHF.R.U64 R70, R28, 0x10, R29.reuse ;  /* 0x000000101c467819 */ /* 0x100fe4000000121d */
[----:B------:R-:W-:Y:S02]  /*0800*/  SHF.R.U32.HI R60, RZ, 0x10, R29 ;  /* 0x00000010ff3c7819 */ /* 0x000fe4000001161d */
[----:B------:R-:W-:-:S02]  /*0810*/  MOV R71, R30 ;  /* 0x0000001e00477202 */ /* 0x000fc40000000f00 */
[----:B------:R-:W-:Y:S02]  /*0820*/  SHF.R.U64 R72, R30, 0x10, R31 ;  /* 0x000000101e487819 */ /* 0x000fe4000000121f */
[----:B------:R-:W-:Y:S02]  /*0830*/  MOV R92, R20 ;  /* 0x00000014005c7202 */ /* 0x000fe40000000f00 */
[----:B------:R-:W-:Y:S02]  /*0840*/  SHF.R.U64 R93, R20, 0x10, R21 ;  /* 0x00000010145d7819 */ /* 0x000fe40000001215 */
[----:B------:R-:W-:Y:S02]  /*0850*/  MOV R18, R17 ;  /* 0x0000001100127202 */ /* 0x000fe40000000f00 */
[----:B------:R-:W-:Y:S02]  /*0860*/  MOV R16, R15 ;  /* 0x0000000f00107202 */ /* 0x000fe40000000f00 */
[----:B------:R-:W-:-:S02]  /*0870*/  MOV R14, R13 ;  /* 0x0000000d000e7202 */ /* 0x000fc40000000f00 */
[----:B------:R-:W-:Y:S02]  /*0880*/  MOV R12, R11 ;  /* 0x0000000b000c7202 */ /* 0x000fe40000000f00 */
[----:B------:R-:W-:Y:S02]  /*0890*/  MOV R10, R9 ;  /* 0x00000009000a7202 */ /* 0x000fe40000000f00 */
[----:B------:R-:W-:Y:S02]  /*08a0*/  MOV R8, R7 ;  /* 0x0000000700087202 */ /* 0x000fe40000000f00 */
[----:B------:R-:W-:Y:S02]  /*08b0*/  PRMT R114, R114, 0x5410, R4 ;  /* 0x0000541072727816 */ /* 0x000fe40000000004 */
[----:B------:R-:W-:Y:S02]  /*08c0*/  PRMT R115, R115, 0x5410, R5 ;  /* 0x0000541073737816 */ /* 0x000fe40000000005 */
[----:B------:R-:W-:-:S02]  /*08d0*/  MOV R29, R31 ;  /* 0x0000001f001d7202 */ /* 0x000fc40000000f00 */
        /* <DEDUP_REMOVED lines=10> */
[----:B------:R-:W-:Y:S02]  /*0980*/  SHF.R.U32.HI R20, RZ, 0x10, R21 ;  /* 0x00000010ff147819 */ /* 0x000fe40000011615 */
[----:B------:R-:W-:-:S02]  /*0990*/  SHF.R.U32.HI R17, RZ, 0x10, R17 ;  /* 0x00000010ff117819 */ /* 0x000fc40000011611 */
[----:B------:R-:W-:Y:S02]  /*09a0*/  SHF.R.U32.HI R15, RZ, 0x10, R15 ;  /* 0x00000010ff0f7819 */ /* 0x000fe4000001160f */
[----:B------:R-:W-:Y:S02]  /*09b0*/  SHF.R.U32.HI R13, RZ, 0x10, R13 ;  /* 0x00000010ff0d7819 */ /* 0x000fe4000001160d */
[----:B------:R-:W-:Y:S02]  /*09c0*/  SHF.R.U32.HI R11, RZ, 0x10, R11 ;  /* 0x00000010ff0b7819 */ /* 0x000fe4000001160b */
[----:B------:R-:W-:Y:S02]  /*09d0*/  SHF.R.U32.HI R9, RZ, 0x10, R9 ;  /* 0x00000010ff097819 */ /* 0x000fe40000011609 */
[----:B------:R-:W-:Y:S02]  /*09e0*/  SHF.R.U32.HI R7, RZ, 0x10, R7 ;  /* 0x00000010ff077819 */ /* 0x000fe40000011607 */
[----:B------:R-:W-:-:S02]  /*09f0*/  SHF.R.U64 R116, R44, 0x10, R45 ;  /* 0x000000102c747819 */ /* 0x000fc4000000122d */
[----:B------:R-:W-:Y:S02]  /*0a00*/  SHF.R.U32.HI R4, RZ, 0x10, R45 ;  /* 0x00000010ff047819 */ /* 0x000fe4000001162d */
        /* <DEDUP_REMOVED lines=34> */
[----:B01-34-:R-:W-:-:S07]  /*0c30*/  PRMT R117, R117, 0x5410, R5 ;  /* 0x0000541075757816 */ /* 0x01bfce0000000005 */
.L_x_21837:
[----:B------:R-:W0:Y:S08]  /*0c40*/  LDC.64 R12, c[0x0][0x3f0] ;  /* 0x0000fc00ff0c7b82 */ /* 0x000e300000000a00 */
[----:B------:R-:W1:Y:S08]  /*0c50*/  LDC R94, c[0x0][0x388] ;  /* 0x0000e200ff5e7b82 */ /* 0x000e700000000800 */
[----:B------:R-:W2:Y:S01]  /*0c60*/  LDC.64 R14, c[0x0][0x3f8] ;  /* 0x0000fe00ff0e7b82 */ /* 0x000ea20000000a00 */
[----:B0-----:R-:W-:-:S05]  /*0c70*/  IMAD.WIDE R16, R0, 0x4, R12 ;  /* 0x0000000400107825 */ /* 0x001fca00078e020c */
[----:B------:R-:W3:Y:S01]  /*0c80*/  LDG.E R40, desc[UR6][R16.64] ;  /* 0x0000000610287981 */ /* 0x000ee2000c1e1900 */
[----:B------:R-:W-:Y:S02]  /*0c90*/  HFMA2 R41, -RZ, RZ, 0, 0 ;  /* 0x00000000ff297431 */ /* 0x000fe400000001ff */
[----:B--2---:R-:W-:-:S05]  /*0ca0*/  IMAD.WIDE R14, R0, 0x4, R14 ;  /* 0x00000004000e7825 */ /* 0x004fca00078e020e */
        /* <DEDUP_REMOVED lines=23> */
[--C-:B------:R-:W-:Y:S02]  /*0e20*/  @P2 HADD2.F32 R16, -RZ, R59.reuse.H0_H0 ;  /* 0x2000003bff102230 */ /* 0x100fe40000004100 */
[----:B------:R-:W-:Y:S02]  /*0e30*/  @P2 HADD2.F32 R17, -RZ, R62.H0_H0 ;  /* 0x2000003eff112230 */ /* 0x000fe40000004100 */
[----:B------:R-:W-:-:S03]  /*0e40*/  @P2 HADD2.F32 R20, -RZ, R59.H1_H1 ;  /* 0x3000003bff142230 */ /* 0x000fc60000004100 */
[----:B------:R-:W1:Y:S08]  /*0e50*/  @P2 LDC R18, c[0x0][0x40c] ;  /* 0x00010300ff122b82 */ /* 0x000e700000000800 */
[----:B------:R-:W3:Y:S01]  /*0e60*/  @P2 LDC R19, c[0x0][0x40c] ;  /* 0x00010300ff132b82 */ /* 0x000ee20000000800 */
[----:B0----5:R-:W-:Y:S01]  /*0e70*/  @P2 FMUL.FTZ R15, R4, R15 ;  /* 0x0000000f040f2220 */ /* 0x021fe20000410000 */
[----:B-1----:R-:W-:Y:S01]  /*0e80*/  @P2 FMUL.FTZ R18, R5, R18 ;  /* 0x0000001205122220 */ /* 0x002fe20000410000 */
[----:B---3--:R-:W-:Y:S01]  /*0e90*/  @P2 FMUL.FTZ R19, R6, R19 ;  /* 0x0000001306132220 */ /* 0x008fe20000410000 */
[----:B--2---:R-:W-:Y:S01]  /*0ea0*/  @!P2 MOV R12, R8 ;  /* 0x00000008000ca202 */ /* 0x004fe20000000f00 */
        /* <DEDUP_REMOVED lines=8> */
[----:B------:R-:W-:-:S04]  /*0f30*/  FMUL.FTZ R16, R7, UR12 ;  /* 0x0000000c07107c20 */ /* 0x000fc80008410000 */
[----:B------:R-:W-:Y:S01]  /*0f40*/  FFMA.FTZ R15, R16, R15, R11 ;  /* 0x0000000f100f7223 */ /* 0x000fe2000001000b */
[----:B------:R-:W-:Y:S06]  /*0f50*/  BRA `(.L_x_21817) ;  /* 0x0000000000487947 */ /* 0x000fec0003800000 */
.L_x_21816:
[----:B------:R-:W0:Y:S01]  /*0f60*/  @P1 LDC R21, c[0x0][0x40c] ;  /* 0x00010300ff151b82 */ /* 0x000e220000000800 */
[--C-:B------:R-:W-:Y:S01]  /*0f70*/  @P1 HADD2.F32 R19, -RZ, R59.reuse.H0_H0 ;  /* 0x2000003bff131230 */ /* 0x100fe20000004100 */
[----:B------:R-:W-:Y:S01]  /*0f80*/  CS2R R12, SRZ ;  /* 0x00000000000c7805 */ /* 0x000fe2000001ff00 */
[--C-:B------:R-:W-:Y:S01]  /*0f90*/  @P1 HADD2.F32 R18, -RZ, R62.reuse.H0_H0 ;  /* 0x2000003eff121230 */ /* 0x100fe20000004100 */
[----:B------:R-:W-:Y:S01]  /*0fa0*/  CS2R R14, SRZ ;  /* 0x00000000000e7805 */ /* 0x000fe2000001ff00 */
[----:B------:R-:W-:Y:S02]  /*0fb0*/  @P1 HADD2.F32 R17, -RZ, R59.H1_H1 ;  /* 0x3000003bff111230 */ /* 0x000fe40000004100 */
[----:B------:R-:W-:Y:S01]  /*0fc0*/  @P1 HADD2.F32 R16, -RZ, R62.H1_H1 ;  /* 0x3000003eff101230 */ /* 0x000fe20000004100 */
[----:B------:R-:W1:Y:S08]  /*0fd0*/  @P1 LDC R22, c[0x0][0x40c] ;  /* 0x00010300ff161b82 */ /* 0x000e700000000800 */
[----:B------:R-:W2:Y:S08]  /*0fe0*/  @P1 LDC R23, c[0x0][0x40c] ;  /* 0x00010300ff171b82 */ /* 0x000eb00000000800 */
[----:B------:R-:W3:Y:S01]  /*0ff0*/  @P1 LDC R24, c[0x0][0x40c] ;  /* 0x00010300ff181b82 */ /* 0x000ee20000000800 */
[----:B0----5:R-:W-:-:S04]  /*1000*/  @P1 FMUL.FTZ R20, R4, R21 ;  /* 0x0000001504141220 */ /* 0x021fc80000410000 */
[----:B------:R-:W-:Y:S01]  /*1010*/  @P1 FMUL.FTZ R12, R20, R19 ;  /* 0x00000013140c1220 */ /* 0x000fe20000410000 */
[----:B-1----:R-:W-:-:S04]  /*1020*/  @P1 FMUL.FTZ R21, R5, R22 ;  /* 0x0000001605151220 */ /* 0x002fc80000410000 */
[----:B------:R-:W-:Y:S01]  /*1030*/  @P1 FMUL.FTZ R13, R21, R18 ;  /* 0x00000012150d1220 */ /* 0x000fe20000410000 */
[----:B--2---:R-:W-:-:S04]  /*1040*/  @P1 FMUL.FTZ R22, R6, R23 ;  /* 0x0000001706161220 */ /* 0x004fc80000410000 */
[----:B------:R-:W-:Y:S01]  /*1050*/  @P1 FMUL.FTZ R14, R22, R17 ;  /* 0x00000011160e1220 */ /* 0x000fe20000410000 */
[----:B---3--:R-:W-:-:S04]  /*1060*/  @P1 FMUL.FTZ R23, R7, R24 ;  /* 0x0000001807171220 */ /* 0x008fc80000410000 */
[----:B------:R-:W-:-:S07]  /*1070*/  @P1 FMUL.FTZ R15, R23, R16 ;  /* 0x00000010170f1220 */ /* 0x000fce0000410000 */
.L_x_21817:
        /* <DEDUP_REMOVED lines=18> */
[----:B------:R-:W-:Y:S02]  /*11a0*/  @P2 HADD2.F32 R20, -RZ, R64.H0_H0 ;  /* 0x20000040ff142230 */ /* 0x000fe40000004100 */
        /* <DEDUP_REMOVED lines=15> */
.L_x_21818:
[----:B------:R-:W1:Y:S01]  /*12a0*/  @P1 LDC R27, c[0x0][0x40c] ;  /* 0x00010300ff1b1b82 */ /* 0x000e620000000800 */
[--C-:B------:R-:W-:Y:S01]  /*12b0*/  @P1 HADD2.F32 R26, -RZ, R63.reuse.H0_H0 ;  /* 0x2000003fff1a1230 */ /* 0x100fe20000004100 */
[----:B0-----:R-:W-:Y:S01]  /*12c0*/  CS2R R16, SRZ ;  /* 0x0000000000107805 */ /* 0x001fe2000001ff00 */
[--C-:B------:R-:W-:Y:S01]  /*12d0*/  @P1 HADD2.F32 R22, -RZ, R64.reuse.H0_H0 ;  /* 0x20000040ff161230 */ /* 0x100fe20000004100 */
[----:B------:R-:W-:Y:S01]  /*12e0*/  CS2R R18, SRZ ;  /* 0x0000000000127805 */ /* 0x000fe2000001ff00 */
[----:B------:R-:W-:Y:S02]  /*12f0*/  @P1 HADD2.F32 R21, -RZ, R63.H1_H1 ;  /* 0x3000003fff151230 */ /* 0x000fe40000004100 */
[----:B------:R-:W-:Y:S01]  /*1300*/  @P1 HADD2.F32 R20, -RZ, R64.H1_H1 ;  /* 0x30000040ff141230 */ /* 0x000fe20000004100 */
[----:B------:R-:W0:Y:S08]  /*1310*/  @P1 LDC R25, c[0x0][0x40c] ;  /* 0x00010300ff191b82 */ /* 0x000e300000000800 */
[----:B------:R-:W2:Y:S08]  /*1320*/  @P1 LDC R23, c[0x0][0x40c] ;  /* 0x00010300ff171b82 */ /* 0x000eb00000000800 */
[----:B------:R-:W3:Y:S01]  /*1330*/  @P1 LDC R24, c[0x0][0x40c] ;  /* 0x00010300ff181b82 */ /* 0x000ee20000000800 */
[----:B-1---5:R-:W-:-:S04]  /*1340*/  @P1 FMUL.FTZ R27, R4, R27 ;  /* 0x0000001b041b1220 */ /* 0x022fc80000410000 */
[----:B------:R-:W-:Y:S01]  /*1350*/  @P1 FMUL.FTZ R16, R27, R26 ;  /* 0x0000001a1b101220 */ /* 0x000fe20000410000 */
[----:B0-----:R-:W-:-:S04]  /*1360*/  @P1 FMUL.FTZ R25, R5, R25 ;  /* 0x0000001905191220 */ /* 0x001fc80000410000 */
[----:B------:R-:W-:Y:S01]  /*1370*/  @P1 FMUL.FTZ R17, R25, R22 ;  /* 0x0000001619111220 */ /* 0x000fe20000410000 */
[----:B--2---:R-:W-:-:S04]  /*1380*/  @P1 FMUL.FTZ R23, R6, R23 ;  /* 0x0000001706171220 */ /* 0x004fc80000410000 */
[----:B------:R-:W-:Y:S01]  /*1390*/  @P1 FMUL.FTZ R18, R23, R21 ;  /* 0x0000001517121220 */ /* 0x000fe20000410000 */
[----:B---3--:R-:W-:-:S04]  /*13a0*/  @P1 FMUL.FTZ R24, R7, R24 ;  /* 0x0000001807181220 */ /* 0x008fc80000410000 */
[----:B------:R-:W-:-:S07]  /*13b0*/  @P1 FMUL.FTZ R19, R24, R20 ;  /* 0x0000001418131220 */ /* 0x000fce0000410000 */
.L_x_21819:
[----:B------:R-:W0:Y:S01]  /*13c0*/  @P1 LDC.64 R26, c[0x0][0x390] ;  /* 0x0000e400ff1a1b82 */ /* 0x000e220000000a00 */
[----:B------:R-:W-:Y:S02]  /*13d0*/  IADD3 R22, PT, PT, R81, 0x100, RZ ;  /* 0x0000010051167810 */ /* 0x000fe40007ffe0ff */
        /* <DEDUP_REMOVED lines=11> */
[----:B--2--5:R-:W-:Y:S02]  /*1490*/  MOV R21, R9 ;  /* 0x0000000900157202 */ /* 0x024fe40000000f00 */
[----:B------:R-:W-:Y:S02]  /*14a0*/  MOV R20, R8 ;  /* 0x0000000800147202 */ /* 0x000fe40000000f00 */
[----:B------:R-:W-:-:S07]  /*14b0*/  MOV R22, R10 ;  /* 0x0000000a00167202 */ /* 0x000fce0000000f00 */
[----:B------:R-:W0:Y:S01]  /*14c0*/  @P2 LDC R23, c[0x0][0x40c] ;  /* 0x00010300ff172b82 */ /* 0x000e220000000800 */
[----:B------:R-:W-:Y:S02]  /*14d0*/  @P2 HADD2.F32 R27, -RZ, R66.H0_H0 ;  /* 0x20000042ff1b2230 */ /* 0x000fe40000004100 */
[--C-:B------:R-:W-:Y:S02]  /*14e0*/  @P2 HADD2.F32 R28, -RZ, R65.reuse.H0_H0 ;  /* 0x20000041ff1c2230 */ /* 0x100fe40000004100 */
        /* <DEDUP_REMOVED lines=15> */
.L_x_21820:
[----:B------:R-:W0:Y:S01]  /*15e0*/  @P1 LDC R31, c[0x0][0x40c] ;  /* 0x00010300ff1f1b82 */ /* 0x000e220000000800 */
[--C-:B------:R-:W-:Y:S01]  /*15f0*/  @P1 HADD2.F32 R30, -RZ, R65.reuse.H0_H0 ;  /* 0x20000041ff1e1230 */ /* 0x100fe20000004100 */
[----:B--2---:R-:W-:Y:S01]  /*1600*/  CS2R R20, SRZ ;  /* 0x0000000000147805 */ /* 0x004fe2000001ff00 */
        /* <DEDUP_REMOVED lines=15> */
.L_x_21821:
        /* <DEDUP_REMOVED lines=17> */
[--C-:B------:R-:W-:Y:S02]  /*1810*/  @P2 HADD2.F32 R30, -RZ, R67.reuse.H1_H1 ;  /* 0x30000043ff1e2230 */ /* 0x100fe40000004100 */
[----:B------:R-:W-:Y:S02]  /*1820*/  @P2 HADD2.F32 R32, -RZ, R67.H0_H0 ;  /* 0x20000043ff202230 */ /* 0x000fe40000004100 */
        /* <DEDUP_REMOVED lines=15> */
.L_x_21822:
[----:B------:R-:W0:Y:S01]  /*1920*/  @P1 LDC R35, c[0x0][0x40c] ;  /* 0x00010300ff231b82 */ /* 0x000e220000000800 */
[--C-:B------:R-:W-:Y:S01]  /*1930*/  @P1 HADD2.F32 R34, -RZ, R67.reuse.H0_H0 ;  /* 0x20000043ff221230 */ /* 0x100fe20000004100 */
[----:B------:R-:W-:Y:S01]  /*1940*/  CS2R R24, SRZ ;  /* 0x0000000000187805 */ /* 0x000fe2000001ff00 */
[--C-:B--2---:R-:W-:Y:S01]  /*1950*/  @P1 HADD2.F32 R32, -RZ, R68.reuse.H0_H0 ;  /* 0x20000044ff201230 */ /* 0x104fe20000004100 */
        /* <DEDUP_REMOVED lines=14> */
.L_x_21823:
        /* <DEDUP_REMOVED lines=34> */
.L_x_21824:
        /* <DEDUP_REMOVED lines=18> */
.L_x_21825:
        /* <DEDUP_REMOVED lines=34> */
.L_x_21826:
        /* <DEDUP_REMOVED lines=18> */
.L_x_21827:
        /* <DEDUP_REMOVED lines=34> */
.L_x_21828:
[----:B------:R-:W0:Y:S01]  /*22e0*/  @P1 LDC R80, c[0x0][0x40c] ;  /* 0x00010300ff501b82 */ /* 0x000e220000000800 */
[--C-:B--2---:R-:W-:Y:S01]  /*22f0*/  @P1 HADD2.F32 R79, -RZ, R73.reuse.H0_H0 ;  /* 0x20000049ff4f1230 */ /* 0x104fe20000004100 */
        /* <DEDUP_REMOVED lines=16> */
.L_x_21829:
[----:B------:R-:W0:Y:S01]  /*2400*/  @P1 LDC.64 R82, c[0x0][0x390] ;  /* 0x0000e400ff521b82 */ /* 0x000e220000000a00 */
[----:B------:R-:W-:Y:S02]  /*2410*/  IADD3 R42, PT, PT, R81, 0x600, RZ ;  /* 0x00000600512a7810 */ /* 0x000fe40007ffe0ff */
        /* <DEDUP_REMOVED lines=32> */
.L_x_21830:
[----:B--2---:R-:W0:Y:S01]  /*2620*/  @P1 LDC R83, c[0x0][0x40c] ;  /* 0x00010300ff531b82 */ /* 0x004e220000000800 */
        /* <DEDUP_REMOVED lines=17> */
.L_x_21831:
        /* <DEDUP_REMOVED lines=132> */
.L_x_21833:
[----:B------:R-:W-:Y:S05]  /*2f80*/  BSYNC.RECONVERGENT B0 ;  /* 0x0000000000007941 */ /* 0x000fea0003800200 */
.L_x_21832:
[----:B------:R-:W-:Y:S01]  /*2f90*/  BAR.SYNC.DEFER_BLOCKING 0x0 ;  /* 0x0000000000007b1d */ /* 0x000fe20000010000 */
[----:B------:R-:W-:Y:S01]  /*2fa0*/  HFMA2 R82, -RZ, RZ, 0, 0 ;  /* 0x00000000ff527431 */ /* 0x000fe200000001ff */
[----:B0-----:R-:W-:-:S04]  /*2fb0*/  CS2R R60, SRZ ;  /* 0x00000000003c7805 */ /* 0x001fc8000001ff00 */
        /* <DEDUP_REMOVED lines=10> */
.L_x_21835:
[----:B------:R-:W-:Y:S05]  /*3060*/  BSYNC.RECONVERGENT B0 ;  /* 0x0000000000007941 */ /* 0x000fea0003800200 */
.L_x_21834:
        /* <DEDUP_REMOVED lines=33> */
[----:B------:R-:W-:-:S04]  /*3280*/  FMUL.FTZ R78, R78, R60 ;  /* 0x0000003c4e4e7220 */ /* 0x000fc80000410000 */
        /* <DEDUP_REMOVED lines=13> */
[C---:B--2---:R-:W-:Y:S01]  /*3360*/  FMUL.FTZ R60, R78.reuse, R60 ;  /* 0x0000003c4e3c7220 */ /* 0x044fe20000410000 */
[----:B------:R-:W0:Y:S01]  /*3370*/  @!P0 LDC.64 R82, c[0x0][0x3c0] ;  /* 0x0000f000ff528b82 */ /* 0x000e220000000a00 */
[----:B-1----:R-:W-:Y:S01]  /*3380*/  FADD.FTZ R79, R85, R79 ;  /* 0x0000004f554f7221 */ /* 0x002fe20000010000 */
[----:B------:R-:W-:Y:S02]  /*3390*/  FMUL.FTZ R81, R81, R61 ;  /* 0x0000003d51517220 */ /* 0x000fe40000410000 */
[----:B------:R1:W2:Y:S04]  /*33a0*/  SHFL.IDX PT, R95, R60, RZ, 0x1f ;  /* 0x00001fff3c5f7589 */ /* 0x0002a800000e0000 */
[----:B------:R-:W3:Y:S01]  /*33b0*/  LDC R61, c[0x0][0x448] ;  /* 0x00011200ff3d7b82 */ /* 0x000ee20000000800 */
[----:B-1----:R-:W-:-:S07]  /*33c0*/  FFMA.FTZ R60, R78, R81, R79 ;  /* 0x000000514e3c7223 */ /* 0x002fce000001004f */
[----:B------:R-:W1:Y:S01]  /*33d0*/  @!P0 LDC.64 R80, c[0x0][0x3c8] ;  /* 0x0000f200ff508b82 */ /* 0x000e620000000a00 */
[----:B------:R-:W3:Y:S01]  /*33e0*/  SHFL.IDX PT, R60, R60, RZ, 0x1f ;  /* 0x00001fff3c3c7589 */ /* 0x000ee200000e0000 */
[----:B0-----:R-:W-:-:S04]  /*33f0*/  @!P0 IMAD.WIDE R82, R0, 0x4, R82 ;  /* 0x0000000400528825 */ /* 0x001fc800078e0252 */
[----:B--2---:R-:W-:Y:S01]  /*3400*/  FMUL.FTZ R78, R95, R95 ;  /* 0x0000005f5f4e7220 */ /* 0x004fe20000410000 */
[----:B------:R0:W-:Y:S04]  /*3410*/  @!P0 STG.E desc[UR6][R82.64], R95 ;  /* 0x0000005f52008986 */ /* 0x0001e8000c101906 */
[----:B------:R-:W-:Y:S01]  /*3420*/  FSEL R78, R78, RZ, P1 ;  /* 0x000000ff4e4e7208 */ /* 0x000fe20000800000 */
[----:B-1----:R-:W-:-:S04]  /*3430*/  @!P0 IMAD.WIDE R80, R0, 0x4, R80 ;  /* 0x0000000400508825 */ /* 0x002fc800078e0250 */
[----:B---3--:R-:W-:-:S04]  /*3440*/  FFMA.FTZ R60, R60, UR11, R61 ;  /* 0x0000000b3c3c7c23 */ /* 0x008fc8000801003d */
[----:B------:R-:W-:-:S06]  /*3450*/  FADD.FTZ R60, R60, R78 ;  /* 0x0000004e3c3c7221 */ /* 0x000fcc0000010000 */
        /* <DEDUP_REMOVED lines=11> */
[----:B------:R-:W-:Y:S01]  /*3510*/  FADD.FTZ R61, -R95, R22 ;  /* 0x000000165f3d7221 */ /* 0x000fe20000010100 */
[----:B------:R-:W-:Y:S02]  /*3520*/  HADD2.F32 R22, -RZ, R93.H0_H0 ;  /* 0x2000005dff167230 */ /* 0x000fe40000004100 */
[C---:B------:R-:W-:Y:S01]  /*3530*/  FMUL.FTZ R13, R60.reuse, R13 ;  /* 0x0000000d3c0d7220 */ /* 0x040fe20000410000 */
[----:B------:R-:W-:Y:S02]  /*3540*/  HADD2.F32 R21, -RZ, R110.H0_H0 ;  /* 0x2000006eff157230 */ /* 0x000fe40000004100 */
[----:B------:R-:W-:Y:S01]  /*3550*/  FMUL.FTZ R14, R60, R14 ;  /* 0x0000000e3c0e7220 */ /* 0x000fe20000410000 */
[----:B------:R-:W-:-:S02]  /*3560*/  HADD2.F32 R20, -RZ, R92.H1_H1 ;  /* 0x3000005cff147230 */ /* 0x000fc40000004100 */
[----:B------:R-:W-:Y:S01]  /*3570*/  FADD.FTZ R91, -R95, R17 ;  /* 0x000000115f5b7221 */ /* 0x000fe20000010100 */
[----:B------:R-:W-:Y:S02]  /*3580*/  HADD2.F32 R19, -RZ, R57.H0_H0 ;  /* 0x20000039ff137230 */ /* 0x000fe40000004100 */
[----:B------:R-:W-:Y:S01]  /*3590*/  FFMA.FTZ R13, R13, R22, R21 ;  /* 0x000000160d0d7223 */ /* 0x000fe20000010015 */
[----:B------:R-:W-:Y:S02]  /*35a0*/  IMAD R94, R77, R94, RZ ;  /* 0x0000005e4d5e7224 */ /* 0x000fe400078e02ff */
[C---:B------:R-:W-:Y:S01]  /*35b0*/  FADD.FTZ R12, -R95.reuse, R12 ;  /* 0x0000000c5f0c7221 */ /* 0x040fe20000010100 */
[C---:B------:R-:W-:Y:S01]  /*35c0*/  FADD.FTZ R15, -R95.reuse, R15 ;  /* 0x0000000f5f0f7221 */ /* 0x040fe20000010100 */
[----:B------:R-:W-:Y:S01]  /*35d0*/  FFMA.FTZ R14, R14, R20, R19 ;  /* 0x000000140e0e7223 */ /* 0x000fe20000010013 */
[C---:B------:R-:W-:Y:S01]  /*35e0*/  FADD.FTZ R84, -R95.reuse, R29 ;  /* 0x0000001d5f547221 */ /* 0x040fe20000010100 */
[----:B------:R-:W0:Y:S01]  /*35f0*/  LDC.64 R20, c[0x0][0x428] ;  /* 0x00010a00ff147b82 */ /* 0x000e220000000a00 */
[----:B------:R-:W-:Y:S01]  /*3600*/  SHF.R.S32.HI R17, RZ, 0x1f, R94 ;  /* 0x0000001fff117819 */ /* 0x000fe2000001145e */
[C---:B------:R-:W-:Y:S01]  /*3610*/  FADD.FTZ R82, -R95.reuse, R25 ;  /* 0x000000195f527221 */ /* 0x040fe20000010100 */
[C---:B------:R-:W-:Y:S01]  /*3620*/  FADD.FTZ R29, -R95.reuse, R33 ;  /* 0x000000215f1d7221 */ /* 0x040fe20000010100 */
[----:B------:R-:W-:Y:S01]  /*3630*/  FADD.FTZ R90, -R95, R18 ;  /* 0x000000125f5a7221 */ /* 0x000fe20000010100 */
[----:B------:R-:W-:Y:S01]  /*3640*/  LEA.HI R94, R17, R94, RZ, 0x2 ;  /* 0x0000005e115e7211 */ /* 0x000fe200078f10ff */
[C---:B------:R-:W-:Y:S01]  /*3650*/  FADD.FTZ R33, -R95.reuse, R34 ;  /* 0x000000225f217221 */ /* 0x040fe20000010100 */
[----:B------:R-:W-:Y:S01]  /*3660*/  FADD.FTZ R25, -R95, R35 ;  /* 0x000000235f197221 */ /* 0x000fe20000010100 */
[----:B------:R-:W-:Y:S01]  /*3670*/  HADD2.F32 R35, -RZ, R92.H0_H0 ;  /* 0x2000005cff237230 */ /* 0x000fe20000004100 */
[----:B------:R-:W-:Y:S01]  /*3680*/  LEA.HI.SX32 R94, R94, R58, 0x1e ;  /* 0x0000003a5e5e7211 */ /* 0x000fe200078ff2ff */
[----:B------:R-:W-:-:S02]  /*3690*/  HADD2.F32 R34, -RZ, R56.H0_H0 ;  /* 0x20000038ff227230 */ /* 0x000fc40000004100 */
[C---:B------:R-:W-:Y:S01]  /*36a0*/  FMUL.FTZ R12, R60.reuse, R12 ;  /* 0x0000000c3c0c7220 */ /* 0x040fe20000410000 */
[----:B------:R-:W-:Y:S02]  /*36b0*/  HADD2.F32 R17, -RZ, R93.H1_H1 ;  /* 0x3000005dff117230 */ /* 0x000fe40000004100 */
[----:B------:R-:W-:Y:S01]  /*36c0*/  FMUL.FTZ R15, R60, R15 ;  /* 0x0000000f3c0f7220 */ /* 0x000fe20000410000 */
[----:B------:R-:W-:Y:S02]  /*36d0*/  HADD2.F32 R18, -RZ, R110.H1_H1 ;  /* 0x3000006eff127230 */ /* 0x000fe40000004100 */
[C---:B------:R-:W-:Y:S01]  /*36e0*/  FADD.FTZ R87, -R95.reuse, R23 ;  /* 0x000000175f577221 */ /* 0x040fe20000010100 */
[C---:B------:R-:W-:Y:S01]  /*36f0*/  FADD.FTZ R80, -R95.reuse, R27 ;  /* 0x0000001b5f507221 */ /* 0x040fe20000010100 */
[C---:B------:R-:W-:Y:S01]  /*3700*/  FADD.FTZ R27, -R95.reuse, R40 ;  /* 0x000000285f1b7221 */ /* 0x040fe20000010100 */
[C---:B------:R-:W-:Y:S01]  /*3710*/  FADD.FTZ R23, -R95.reuse, R41 ;  /* 0x000000295f177221 */ /* 0x040fe20000010100 */
[----:B------:R-:W-:Y:S01]  /*3720*/  FADD.FTZ R77, -R95, R32 ;  /* 0x000000205f4d7221 */ /* 0x000fe20000010100 */
[----:B------:R-:W-:Y:S01]  /*3730*/  FFMA.FTZ R12, R12, R35, R34 ;  /* 0x000000230c0c7223 */ /* 0x000fe20000010022 */
[----:B------:R-:W-:Y:S01]  /*3740*/  FFMA.FTZ R15, R15, R17, R18 ;  /* 0x000000110f0f7223 */ /* 0x000fe20000010012 */
[----:B------:R-:W-:Y:S01]  /*3750*/  FADD.FTZ R32, -R95, R36 ;  /* 0x000000245f207221 */ /* 0x000fe20000010100 */
[----:B------:R-:W-:-:S02]  /*3760*/  HADD2.F32 R18, -RZ, R96.H1_H1 ;  /* 0x30000060ff127230 */ /* 0x000fc40000004100 */
[----:B------:R-:W-:Y:S01]  /*3770*/  FMUL.FTZ R90, R60, R90 ;  /* 0x0000005a3c5a7220 */ /* 0x000fe20000410000 */
[----:B0-----:R-:W-:-:S04]  /*3780*/  IMAD.WIDE.U32 R40, R94, 0x10, R20 ;  /* 0x000000105e287825 */ /* 0x001fc800078e0014 */
[C---:B------:R-:W-:Y:S01]  /*3790*/  FADD.FTZ R16, -R95.reuse, R16 ;  /* 0x000000105f107221 */ /* 0x040fe20000010100 */
[C---:B------:R-:W-:Y:S01]  /*37a0*/  FMUL.FTZ R91, R60.reuse, R91 ;  /* 0x0000005b3c5b7220 */ /* 0x040fe20000410000 */
[C---:B------:R-:W-:Y:S01]  /*37b0*/  FADD.FTZ R79, -R95.reuse, R30 ;  /* 0x0000001e5f4f7221 */ /* 0x040fe20000010100 */
[----:B------:R-:W-:Y:S02]  /*37c0*/  HADD2.F32 R17, -RZ, R55.H0_H0 ;  /* 0x20000037ff117230 */ /* 0x000fe40000004100 */
[----:B------:R-:W-:Y:S01]  /*37d0*/  FMUL.FTZ R36, R60, R32 ;  /* 0x000000203c247220 */ /* 0x000fe20000410000 */
[----:B------:R-:W-:Y:S01]  /*37e0*/  HADD2.F32 R22, -RZ, R97.H0_H0 ;  /* 0x20000061ff167230 */ /* 0x000fe20000004100 */
[----:B------:R0:W-:Y:S01]  /*37f0*/  STG.E.128 desc[UR6][R40.64], R12 ;  /* 0x0000000c28007986 */ /* 0x0001e2000c101d06 */
[----:B------:R-:W-:Y:S02]  /*3800*/  HADD2.F32 R19, -RZ, R111.H0_H0 ;  /* 0x2000006fff137230 */ /* 0x000fe40000004100 */
[C---:B------:R-:W-:Y:S01]  /*3810*/  FADD.FTZ R78, -R95.reuse, R31 ;  /* 0x0000001f5f4e7221 */ /* 0x040fe20000010100 */
[----:B------:R-:W-:Y:S01]  /*3820*/  FADD.FTZ R30, -R95, R39 ;  /* 0x000000275f1e7221 */ /* 0x000fe20000010100 */
[----:B------:R-:W-:-:S02]  /*3830*/  HADD2.F32 R34, -RZ, R96.H0_H0 ;  /* 0x20000060ff227230 */ /* 0x000fc40000004100 */
[C---:B------:R-:W-:Y:S01]  /*3840*/  FMUL.FTZ R32, R60.reuse, R23 ;  /* 0x000000173c207220 */ /* 0x040fe20000410000 */
[----:B------:R-:W-:Y:S02]  /*3850*/  HADD2.F32 R35, -RZ, R54.H0_H0 ;  /* 0x20000036ff237230 */ /* 0x000fe40000004100 */
[C---:B------:R-:W-:Y:S01]  /*3860*/  FADD.FTZ R81, -R95.reuse, R26 ;  /* 0x0000001a5f517221 */ /* 0x040fe20000010100 */
[C---:B------:R-:W-:Y:S01]  /*3870*/  FADD.FTZ R83, -R95.reuse, R28 ;  /* 0x0000001c5f537221 */ /* 0x040fe20000010100 */
[C---:B------:R-:W-:Y:S01]  /*3880*/  FADD.FTZ R31, -R95.reuse, R37 ;  /* 0x000000255f1f7221 */ /* 0x040fe20000010100 */
[C---:B------:R-:W-:Y:S01]  /*3890*/  FMUL.FTZ R39, R60.reuse, R16 ;  /* 0x000000103c277220 */ /* 0x040fe20000410000 */
[----:B------:R-:W-:Y:S02]  /*38a0*/  HADD2.F32 R23, -RZ, R98.H1_H1 ;  /* 0x30000062ff177230 */ /* 0x000fe40000004100 */
[C---:B------:R-:W-:Y:S01]  /*38b0*/  FADD.FTZ R88, -R95.reuse, R24 ;  /* 0x000000185f587221 */ /* 0x040fe20000010100 */
[C---:B------:R-:W-:Y:S01]  /*38c0*/  FADD.FTZ R26, -R95.reuse, R38 ;  /* 0x000000265f1a7221 */ /* 0x040fe20000010100 */
[C---:B------:R-:W-:Y:S01]  /*38d0*/  FADD.FTZ R28, -R95.reuse, R42 ;  /* 0x0000002a5f1c7221 */ /* 0x040fe20000010100 */
[C---:B------:R-:W-:Y:S01]  /*38e0*/  FMUL.FTZ R61, R60.reuse, R61 ;  /* 0x0000003d3c3d7220 */ /* 0x040fe20000410000 */
[----:B------:R-:W-:Y:S01]  /*38f0*/  FADD.FTZ R24, -R95, R43 ;  /* 0x0000002b5f187221 */ /* 0x000fe20000010100 */
[----:B------:R-:W-:Y:S01]  /*3900*/  FMUL.FTZ R87, R60, R87 ;  /* 0x000000573c577220 */ /* 0x000fe20000410000 */
[----:B0-----:R-:W-:Y:S01]  /*3910*/  FFMA.FTZ R14, R90, R18, R17 ;  /* 0x000000125a0e7223 */ /* 0x001fe20000010011 */
[----:B------:R-:W-:Y:S01]  /*3920*/  FFMA.FTZ R13, R91, R22, R19 ;  /* 0x000000165b0d7223 */ /* 0x000fe20000010013 */
[----:B------:R-:W-:-:S02]  /*3930*/  HADD2.F32 R18, -RZ, R53.H0_H0 ;  /* 0x20000035ff127230 */ /* 0x000fc40000004100 */
[C---:B------:R-:W-:Y:S01]  /*3940*/  FMUL.FTZ R37, R60.reuse, R25 ;  /* 0x000000193c257220 */ /* 0x040fe20000410000 */
[----:B------:R-:W-:Y:S02]  /*3950*/  HADD2.F32 R22, -RZ, R99.H1_H1 ;  /* 0x30000063ff167230 */ /* 0x000fe40000004100 */
[C---:B------:R-:W-:Y:S01]  /*3960*/  FMUL.FTZ R38, R60.reuse, R29 ;  /* 0x0000001d3c267220 */ /* 0x040fe20000410000 */
[----:B------:R-:W-:Y:S02]  /*3970*/  HADD2.F32 R19, -RZ, R112.H1_H1 ;  /* 0x30000070ff137230 */ /* 0x000fe40000004100 */
[C---:B------:R-:W-:Y:S01]  /*3980*/  FMUL.FTZ R25, R60.reuse, R31 ;  /* 0x0000001f3c197220 */ /* 0x040fe20000410000 */
        /* <DEDUP_REMOVED lines=19> */
[----:B------:R-:W-:Y:S01]  /*3ac0*/  FFMA.FTZ R18, R61, R23, R18 ;  /* 0x000000173d127223 */ /* 0x000fe20000010012 */
[----:B------:R-:W-:Y:S02]  /*3ad0*/  HADD2.F32 R15, -RZ, R111.H1_H1 ;  /* 0x3000006fff0f7230 */ /* 0x000fe40000004100 */
[----:B------:R-:W-:Y:S01]  /*3ae0*/  FMUL.FTZ R60, R60, R24 ;  /* 0x000000183c3c7220 */ /* 0x000fe20000410000 */
[----:B------:R-:W-:Y:S01]  /*3af0*/  FFMA.FTZ R19, R87, R22, R19 ;  /* 0x0000001657137223 */ /* 0x000fe20000010013 */
[C---:B------:R-:W-:Y:S01]  /*3b00*/  IADD3 R23, PT, PT, R94.reuse, 0x100, RZ ;  /* 0x000001005e177810 */ /* 0x040fe20007ffe0ff */
[----:B------:R-:W-:Y:S01]  /*3b10*/  HADD2.F32 R28, -RZ, R98.H0_H0 ;  /* 0x20000062ff1c7230 */ /* 0x000fe20000004100 */
[C---:B------:R-:W-:Y:S01]  /*3b20*/  IADD3 R22, PT, PT, R94.reuse, 0x200, RZ ;  /* 0x000002005e167810 */ /* 0x040fe20007ffe0ff */
[----:B------:R-:W-:Y:S02]  /*3b30*/  HADD2.F32 R27, -RZ, R52.H0_H0 ;  /* 0x20000034ff1b7230 */ /* 0x000fe40000004100 */
[----:B------:R-:W-:Y:S01]  /*3b40*/  FFMA.FTZ R15, R89, R34, R15 ;  /* 0x00000022590f7223 */ /* 0x000fe2000001000f */
[----:B------:R-:W-:Y:S01]  /*3b50*/  HADD2.F32 R24, -RZ, R99.H0_H0 ;  /* 0x20000063ff187230 */ /* 0x000fe20000004100 */
[C---:B------:R-:W-:Y:S01]  /*3b60*/  IADD3 R90, PT, PT, R94.reuse, 0x300, RZ ;  /* 0x000003005e5a7810 */ /* 0x040fe20007ffe0ff */
[----:B------:R-:W-:Y:S01]  /*3b70*/  HADD2.F32 R17, -RZ, R112.H0_H0 ;  /* 0x20000070ff117230 */ /* 0x000fe20000004100 */
[C---:B------:R-:W-:Y:S01]  /*3b80*/  IADD3 R86, PT, PT, R94.reuse, 0x400, RZ ;  /* 0x000004005e567810 */ /* 0x040fe20007ffe0ff */
[----:B------:R-:W-:Y:S01]  /*3b90*/  IMAD.WIDE.U32 R34, R23, 0x10, R20 ;  /* 0x0000001017227825 */ /* 0x000fe200078e0014 */
[----:B------:R-:W-:-:S03]  /*3ba0*/  IADD3 R42, PT, PT, R94, 0x500, RZ ;  /* 0x000005005e2a7810 */ /* 0x000fc60007ffe0ff */
[----:B------:R-:W-:Y:S01]  /*3bb0*/  FFMA.FTZ R16, R16, R28, R27 ;  /* 0x0000001c10107223 */ /* 0x000fe2000001001b */
[C---:B------:R-:W-:Y:S01]  /*3bc0*/  IADD3 R40, PT, PT, R94.reuse, 0x600, RZ ;  /* 0x000006005e287810 */ /* 0x040fe20007ffe0ff */
[----:B------:R-:W-:Y:S01]  /*3bd0*/  FFMA.FTZ R17, R85, R24, R17 ;  /* 0x0000001855117223 */ /* 0x000fe20000010011 */
[----:B------:R-:W-:Y:S01]  /*3be0*/  IADD3 R94, PT, PT, R94, 0x700, RZ ;  /* 0x000007005e5e7810 */ /* 0x000fe20007ffe0ff */
[--C-:B------:R-:W-:Y:S01]  /*3bf0*/  IMAD.WIDE.U32 R22, R22, 0x10, R20.reuse ;  /* 0x0000001016167825 */ /* 0x100fe200078e0014 */
[----:B------:R0:W-:Y:S03]  /*3c00*/  STG.E.128 desc[UR6][R34.64], R12 ;  /* 0x0000000c22007986 */ /* 0x0001e6000c101d06 */
[--C-:B------:R-:W-:Y:S01]  /*3c10*/  IMAD.WIDE.U32 R90, R90, 0x10, R20.reuse ;  /* 0x000000105a5a7825 */ /* 0x100fe200078e0014 */
[----:B------:R1:W-:Y:S03]  /*3c20*/  STG.E.128 desc[UR6][R22.64], R16 ;  /* 0x0000001016007986 */ /* 0x0003e6000c101d06 */
[----:B------:R-:W-:-:S04]  /*3c30*/  IMAD.WIDE.U32 R86, R86, 0x10, R20 ;  /* 0x0000001056567825 */ /* 0x000fc800078e0014 */
[----:B------:R-:W-:-:S04]  /*3c40*/  IMAD.WIDE.U32 R42, R42, 0x10, R20 ;  /* 0x000000102a2a7825 */ /* 0x000fc800078e0014 */
[----:B------:R-:W-:-:S04]  /*3c50*/  IMAD.WIDE.U32 R40, R40, 0x10, R20 ;  /* 0x0000001028287825 */ /* 0x000fc800078e0014 */
[----:B------:R-:W-:-:S04]  /*3c60*/  IMAD.WIDE.U32 R94, R94, 0x10, R20 ;  /* 0x000000105e5e7825 */ /* 0x000fc800078e0014 */
[----:B------:R-:W-:Y:S02]  /*3c70*/  HADD2.F32 R21, -RZ, R100.H0_H0 ;  /* 0x20000064ff157230 */ /* 0x000fe40000004100 */
[----:B0-----:R-:W-:Y:S02]  /*3c80*/  HADD2.F32 R12, -RZ, R50.H0_H0 ;  /* 0x20000032ff0c7230 */ /* 0x001fe40000004100 */
[----:B-1----:R-:W-:Y:S02]  /*3c90*/  HADD2.F32 R18, -RZ, R101.H1_H1 ;  /* 0x30000065ff127230 */ /* 0x002fe40000004100 */
        /* <DEDUP_REMOVED lines=9> */
[----:B------:R-:W-:Y:S02]  /*3d30*/  HADD2.F32 R14, -RZ, R51.H0_H0 ;  /* 0x20000033ff0e7230 */ /* 0x000fe40000004100 */
[----:B------:R-:W-:Y:S01]  /*3d40*/  FFMA.FTZ R13, R82, R20, R13 ;  /* 0x00000014520d7223 */ /* 0x000fe2000001000d */
[----:B------:R-:W-:-:S02]  /*3d50*/  HADD2.F32 R28, -RZ, R103.H0_H0 ;  /* 0x20000067ff1c7230 */ /* 0x000fc40000004100 */
[----:B------:R-:W-:Y:S02]  /*3d60*/  HADD2.F32 R17, -RZ, R114.H0_H0 ;  /* 0x20000072ff117230 */ /* 0x000fe40000004100 */
[----:B------:R-:W-:Y:S01]  /*3d70*/  FFMA.FTZ R14, R81, R19, R14 ;  /* 0x00000013510e7223 */ /* 0x000fe2000001000e */
[----:B------:R-:W-:Y:S02]  /*3d80*/  HADD2.F32 R27, -RZ, R102.H1_H1 ;  /* 0x30000066ff1b7230 */ /* 0x000fe40000004100 */
[----:B------:R-:W-:Y:S02]  /*3d90*/  HADD2.F32 R18, -RZ, R49.H0_H0 ;  /* 0x20000031ff127230 */ /* 0x000fe40000004100 */
[----:B------:R-:W-:Y:S01]  /*3da0*/  FFMA.FTZ R17, R84, R28, R17 ;  /* 0x0000001c54117223 */ /* 0x000fe20000010011 */
[----:B------:R-:W-:Y:S01]  /*3db0*/  HADD2.F32 R22, -RZ, R105.H0_H0 ;  /* 0x20000069ff167230 */ /* 0x000fe20000004100 */
[----:B------:R0:W-:Y:S01]  /*3dc0*/  STG.E.128 desc[UR6][R90.64], R12 ;  /* 0x0000000c5a007986 */ /* 0x0001e2000c101d06 */
[----:B------:R-:W-:-:S02]  /*3dd0*/  HADD2.F32 R21, -RZ, R115.H0_H0 ;  /* 0x20000073ff157230 */ /* 0x000fc40000004100 */
[----:B------:R-:W-:Y:S01]  /*3de0*/  FFMA.FTZ R18, R79, R27, R18 ;  /* 0x0000001b4f127223 */ /* 0x000fe20000010012 */
[----:B------:R-:W-:Y:S02]  /*3df0*/  HADD2.F32 R24, -RZ, R103.H1_H1 ;  /* 0x30000067ff187230 */ /* 0x000fe40000004100 */
[----:B------:R-:W-:Y:S02]  /*3e00*/  HADD2.F32 R19, -RZ, R114.H1_H1 ;  /* 0x30000072ff137230 */ /* 0x000fe40000004100 */
[----:B------:R-:W-:Y:S01]  /*3e10*/  FFMA.FTZ R21, R38, R22, R21 ;  /* 0x0000001626157223 */ /* 0x000fe20000010015 */
[----:B------:R-:W-:Y:S02]  /*3e20*/  HADD2.F32 R23, -RZ, R104.H0_H0 ;  /* 0x20000068ff177230 */ /* 0x000fe40000004100 */
[----:B------:R-:W-:Y:S02]  /*3e30*/  HADD2.F32 R20, -RZ, R46.H0_H0 ;  /* 0x2000002eff147230 */ /* 0x000fe40000004100 */
[----:B------:R-:W-:Y:S01]  /*3e40*/  FFMA.FTZ R19, R78, R24, R19 ;  /* 0x000000184e137223 */ /* 0x000fe20000010013 */
[----:B------:R-:W-:-:S02]  /*3e50*/  HADD2.F32 R61, -RZ, R104.H1_H1 ;  /* 0x30000068ff3d7230 */ /* 0x000fc40000004100 */
[----:B------:R-:W-:Y:S02]  /*3e60*/  HADD2.F32 R22, -RZ, R47.H0_H0 ;  /* 0x2000002fff167230 */ /* 0x000fe40000004100 */
[----:B------:R-:W-:Y:S01]  /*3e70*/  FFMA.FTZ R20, R77, R23, R20 ;  /* 0x000000174d147223 */ /* 0x000fe20000010014 */
[----:B------:R-:W-:Y:S01]  /*3e80*/  HADD2.F32 R28, -RZ, R106.H1_H1 ;  /* 0x3000006aff1c7230 */ /* 0x000fe20000004100 */
[----:B------:R0:W-:Y:S01]  /*3e90*/  STG.E.128 desc[UR6][R86.64], R16 ;  /* 0x0000001056007986 */ /* 0x0001e2000c101d06 */
        /* <DEDUP_REMOVED lines=8> */
[--C-:B------:R-:W-:Y:S02]  /*3f20*/  HADD2.F32 R35, -RZ, R107.reuse.H0_H0 ;  /* 0x2000006bff237230 */ /* 0x100fe40000004100 */
[--C-:B------:R-:W-:Y:S02]  /*3f30*/  HADD2.F32 R34, -RZ, R116.reuse.H0_H0 ;  /* 0x20000074ff227230 */ /* 0x100fe40000004100 */
[----:B------:R-:W-:Y:S01]  /*3f40*/  FFMA.FTZ R24, R36, R38, R24 ;  /* 0x0000002624187223 */ /* 0x000fe20000010018 */
[----:B------:R-:W-:Y:S01]  /*3f50*/  HADD2.F32 R61, -RZ, R107.H1_H1 ;  /* 0x3000006bff3d7230 */ /* 0x000fe20000004100 */
[----:B------:R0:W-:Y:S01]  /*3f60*/  STG.E.128 desc[UR6][R42.64], R20 ;  /* 0x000000142a007986 */ /* 0x0001e2000c101d06 */
[----:B------:R-:W-:-:S02]  /*3f70*/  HADD2.F32 R27, -RZ, R116.H1_H1 ;  /* 0x30000074ff1b7230 */ /* 0x000fc40000004100 */
[----:B------:R-:W-:Y:S01]  /*3f80*/  FFMA.FTZ R25, R25, R35, R34 ;  /* 0x0000002319197223 */ /* 0x000fe20000010022 */
[----:B------:R-:W-:Y:S02]  /*3f90*/  HADD2.F32 R39, -RZ, R108.H0_H0 ;  /* 0x2000006cff277230 */ /* 0x000fe40000004100 */
        /* <DEDUP_REMOVED lines=11> */
[----:B------:R-:W-:-:S03]  /*4050*/  FFMA.FTZ R29, R32, R38, R37 ;  /* 0x00000026201d7223 */ /* 0x000fc60000010025 */
[----:B------:R-:W-:-:S05]  /*4060*/  FFMA.FTZ R31, R60, R34, R33 ;  /* 0x000000223c1f7223 */ /* 0x000fca0000010021 */
[----:B------:R0:W-:Y:S02]  /*4070*/  STG.E.128 desc[UR6][R94.64], R28 ;  /* 0x0000001c5e007986 */ /* 0x0001e4000c101d06 */
.L_x_21836:
[----:B0-----:R-:W0:Y:S01]  /*4080*/  LDC.64 R12, c[0x0][0x380] ;  /* 0x0000e000ff0c7b82 */ /* 0x001e220000000a00 */
[----:B------:R-:W-:Y:S01]  /*4090*/  UPLOP3.LUT UP0, UPT, UPT, UPT, UP0, 0x40, 0x4 ;  /* 0x000000000004789c */ /* 0x000fe20003f0e800 */
[----:B0-----:R-:W-:-:S04]  /*40a0*/  IADD3 R0, PT, PT, R0, R12, RZ ;  /* 0x0000000c00007210 */ /* 0x001fc80007ffe0ff */
[----:B------:R-:W-:-:S13]  /*40b0*/  ISETP.GE.AND P0, PT, R0, R13, PT ;  /* 0x0000000d0000720c */ /* 0x000fda0003f06270 */
[----:B------:R-:W-:Y:S05]  /*40c0*/  @!P0 BRA `(.L_x_21837) ;  /* 0xffffffc800dc8947 */ /* 0x000fea000383ffff */
[----:B------:R-:W-:Y:S05]  /*40d0*/  EXIT ;  /* 0x000000000000794d */ /* 0x000fea0003800000 */
.L_x_21838:
        /* <DEDUP_REMOVED lines=10> */
.L_x_27595:


//--------------------- .text._ZN10layer_norm13ln_fwd_kernelINS_13Kernel_traitsI6__halfffffjLj8192ELj1ELj1ELj8ELj16ENS_18Kernel_traits_baseILj8192ES2_ffffjLj256EEEEELb1ELb0ELb0ELb0EEEvNS_9FwdParamsE --------------------------
	.section	.text._ZN10layer_norm13ln_fwd_kernelINS_13Kernel_traitsI6__halfffffjLj8192ELj1ELj1ELj8ELj16ENS_18Kernel_traits_baseILj8192ES2_ffffjLj256EEEEELb1ELb0ELb0ELb0EEEvNS_9FwdParamsE,"ax",@progbits
	.align	128
        .global         _ZN10layer_norm13ln_fwd_kernelINS_13Kernel_traitsI6__halfffffjLj8192ELj1ELj1ELj8ELj16ENS_18Kernel_traits_baseILj8192ES2_ffffjLj256EEEEELb1ELb0ELb0ELb0EEEvNS_9FwdParamsE
        .type           _ZN10layer_norm13ln_fwd_kernelINS_13Kernel_traitsI6__halfffffjLj8192ELj1ELj1ELj8ELj16ENS_18Kernel_traits_baseILj8192ES2_ffffjLj256EEEEELb1ELb0ELb0ELb0EEEvNS_9FwdParamsE,@function
        .size           _ZN10layer_norm13ln_fwd_kernelINS_13Kernel_traitsI6__halfffffjLj8192ELj1ELj1ELj8ELj16ENS_18Kernel_traits_baseILj8192ES2_ffffjLj256EEEEELb1ELb0ELb0ELb0EEEvNS_9FwdParamsE,(.L_x_27596 - _ZN10layer_norm13ln_fwd_kernelINS_13Kernel_traitsI6__halfffffjLj8192ELj1ELj1ELj8ELj16ENS_18Kernel_traits_baseILj8192ES2_ffffjLj256EEEEELb1ELb0ELb0ELb0EEEvNS_9FwdParamsE)
        .other          _ZN10layer_norm13ln_fwd_kernelINS_13Kernel_traitsI6__halfffffjLj8192ELj1ELj1ELj8ELj16ENS_18Kernel_traits_baseILj8192ES2_ffffjLj256EEEEELb1ELb0ELb0ELb0EEEvNS_9FwdParamsE,@"STO_CUDA_ENTRY STV_DEFAULT"
_ZN10layer_norm13ln_fwd_kernelINS_13Kernel_traitsI6__halfffffjLj8192ELj1ELj1ELj8ELj16ENS_18Kernel_traits_baseILj8192ES2_ffffjLj256EEEEELb1ELb0ELb0ELb0EEEvNS_9FwdParamsE:
.text._ZN10layer_norm13ln_fwd_kernelINS_13Kernel_traitsI6__halfffffjLj8192ELj1ELj1ELj8ELj16ENS_18Kernel_traits_baseILj8192ES2_ffffjLj256EEEEELb1ELb0ELb0ELb0EEEvNS_9FwdParamsE:
        /* <DEDUP_REMOVED lines=13> */
[----:B------:R-:W0:Y:S03]  /*00d0*/  @P0 LDC R11, c[0x0][0x460] ;  /* 0x00011800ff0b0b82 */ /* 0x000e260000000800 */
[----:B----4-:R1:W0:Y:S01]  /*00e0*/  @P0 LDG.E.64 R8, desc[UR6][R6.64] ;  /* 0x0000000606080981 */ /* 0x010222000c1e1b00 */
[----:B-----5:R-:W-:Y:S01]  /*00f0*/  UISETP.NE.U32.AND UP0, UPT, UR10, URZ, UPT ;  /* 0x000000ff0a00728c */ /* 0x020fe2000bf05070 */
[----:B------:R-:W-:Y:S01]  /*0100*/  BSSY.RECONVERGENT B0, `(.L_x_21839) ;  /* 0x0000091000007945 */ /* 0x000fe20003800200 */
[----:B------:R-:W-:Y:S01]  /*0110*/  USHF.R.S32.HI UR4, URZ, 0x1f, UR5 ;  /* 0x0000001fff047899 */ /* 0x000fe20008011405 */
[----:B------:R-:W3:Y:S01]  /*0120*/  S2R R5, SR_TID.X ;  /* 0x0000000000057919 */ /* 0x000ee20000002100 */
[----:B------:R-:W4:Y:S01]  /*0130*/  S2UR UR15, SR_CTAID.X ;  /* 0x00000000000f79c3 */ /* 0x000f220000002500 */
[----:B------:R-:W-:-:S02]  /*0140*/  UISETP.NE.AND.EX UP0, UPT, UR11, URZ, UPT, UP0 ;  /* 0x000000ff0b00728c */ /* 0x000fc4000bf05300 */
[----:B------:R-:W-:-:S04]  /*0150*/  ULEA.HI UR4, UR4, UR5, URZ, 0x2 ;  /* 0x0000000504047291 */ /* 0x000fc8000f8f10ff */
[----:B------:R-:W-:Y:S01]  /*0160*/  USHF.R.S32.HI UR4, URZ, 0x2, UR4 ;  /* 0x00000002ff047899 */ /* 0x000fe20008011404 */
[----:B---3--:R-:W-:Y:S01]  /*0170*/  IMAD.MOV.U32 R4, RZ, RZ, R5 ;  /* 0x000000ffff047224 */ /* 0x008fe200078e0005 */
[----:B-1----:R-:W-:-:S04]  /*0180*/  LOP3.LUT R7, R5, 0xe0, RZ, 0xc0, !PT ;  /* 0x000000e005077812 */ /* 0x002fc800078ec0ff */
[----:B------:R-:W-:-:S04]  /*0190*/  LOP3.LUT R0, R4, 0xff, RZ, 0x3c, !PT ;  /* 0x000000ff04007812 */ /* 0x000fc800078e3cff */
[----:B------:R-:W-:Y:S02]  /*01a0*/  IADD3 R0, PT, PT, R0, UR4, RZ ;  /* 0x0000000400007c10 */ /* 0x000fe4000fffe0ff */
[----:B--2---:R-:W-:Y:S02]  /*01b0*/  @P0 R2UR UR8, R2 ;  /* 0x00000000020802ca */ /* 0x004fe400000e0000 */
        /* <DEDUP_REMOVED lines=19> */
[----:B------:R-:W-:Y:S01]  /*02f0*/  UIADD3 UR27, UPT, UPT, UR8, -0x700cb87f, URZ ;  /* 0x8ff34781081b7890 */ /* 0x000fe2000fffe0ff */
[----:B----4-:R-:W-:Y:S11]  /*0300*/  BRA.U !UP0, `(.L_x_21840) ;  /* 0x0000000508047547 */ /* 0x010ff6000b800000 */
        /* <DEDUP_REMOVED lines=21> */
[----:B---3--:R-:W-:-:S04]  /*0460*/  @P2 IMAD.WIDE.U32 R32, R4, 0x8, R32 ;  /* 0x0000000804202825 */ /* 0x008fc800078e0020 */
[----:B------:R-:W-:Y:S01]  /*0470*/  @P2 VIADD R4, R4, 0x100 ;  /* 0x0000010004042836 */ /* 0x000fe20000000000 */
[----:B------:R0:W5:Y:S02]  /*0480*/  @P2 LD.E.64 R26, desc[UR6][R32.64] ;  /* 0x00000006201a2980 */ /* 0x000164000c101b00 */
[----:B------:R-:W3:Y:S01]  /*0490*/  @P4 LDC.64 R40, c[0x0][0x438] ;  /* 0x00010e00ff284b82 */ /* 0x000ee20000000a00 */
[----:B----4-:R-:W-:-:S05]  /*04a0*/  @P3 IMAD.WIDE.U32 R34, R4, 0x8, R34 ;  /* 0x0000000804223825 */ /* 0x010fca00078e0022 */
[----:B------:R0:W5:Y:S02]  /*04b0*/  @P3 LDG.E.64 R86, desc[UR6][R34.64] ;  /* 0x0000000622563981 */ /* 0x000164000c1e1b00 */
[----:B------:R-:W4:Y:S01]  /*04c0*/  @P5 LDC.64 R42, c[0x0][0x3d0] ;  /* 0x0000f400ff2a5b82 */ /* 0x000f220000000a00 */
[----:B-1----:R-:W-:-:S04]  /*04d0*/  @P3 IMAD.WIDE.U32 R36, R4, 0x8, R36 ;  /* 0x0000000804243825 */ /* 0x002fc800078e0024 */
[----:B------:R-:W-:Y:S01]  /*04e0*/  @P3 VIADD R4, R4, 0x100 ;  /* 0x0000010004043836 */ /* 0x000fe20000000000 */
        /* <DEDUP_REMOVED lines=17> */
[----:B------:R0:W5:Y:S01]  /*0600*/  @P6 LDG.E.64 R78, desc[UR6][R46.64] ;  /* 0x000000062e4e6981 */ /* 0x000162000c1e1b00 */
[----:B---3--:R-:W-:-:S04]  /*0610*/  @P6 IMAD.WIDE.U32 R48, R4, 0x8, R48 ;  /* 0x0000000804306825 */ /* 0x008fc800078e0030 */
[----:B------:R-:W-:Y:S01]  /*0620*/  @P6 VIADD R4, R4, 0x100 ;  /* 0x0000010004046836 */ /* 0x000fe20000000000 */
[----:B------:R0:W5:Y:S03]  /*0630*/  @P6 LD.E.64 R18, desc[UR6][R48.64] ;  /* 0x0000000630126980 */ /* 0x000166000c101b00 */
        /* <DEDUP_REMOVED lines=14> */
.L_x_21840:
        /* <DEDUP_REMOVED lines=17> */
[----:B-1----:R-:W-:-:S04]  /*0830*/  @P5 IMAD.WIDE.U32 R30, R4, 0x8, R30 ;  /* 0x00000008041e5825 */ /* 0x002fc800078e001e */
[----:B------:R-:W-:Y:S01]  /*0840*/  @P5 VIADD R4, R4, 0x100 ;  /* 0x0000010004045836 */ /* 0x000fe20000000000 */
[----:B------:R1:W5:Y:S02]  /*0850*/  @P5 LDG.E.64 R12, desc[UR6][R30.64] ;  /* 0x000000061e0c5981 */ /* 0x000364000c1e1b00 */
[----:B------:R-:W1:Y:S01]  /*0860*/  @P1 LDC.64 R40, c[0x0][0x3d0] ;  /* 0x0000f400ff281b82 */ /* 0x000e620000000a00 */
[----:B--2---:R-:W-:-:S04]  /*0870*/  @P4 IMAD.WIDE.U32 R34, R4, 0x8, R34 ;  /* 0x0000000804224825 */ /* 0x004fc800078e0022 */
[----:B------:R-:W-:Y:S01]  /*0880*/  @P4 VIADD R4, R4, 0x100 ;  /* 0x0000010004044836 */ /* 0x000fe20000000000 */
[----:B------:R2:W5:Y:S02]  /*0890*/  @P4 LDG.E.64 R86, desc[UR6][R34.64] ;  /* 0x0000000622564981 */ /* 0x000564000c1e1b00 */
[----:B------:R-:W2:Y:S01]  /*08a0*/  @P0 LDC.64 R42, c[0x0][0x3d0] ;  /* 0x0000f400ff2a0b82 */ /* 0x000ea20000000a00 */
[C---:B---3--:R-:W-:Y:S01]  /*08b0*/  @P3 IMAD.WIDE.U32 R36, R4.reuse, 0x8, R36 ;  /* 0x0000000804243825 */ /* 0x048fe200078e0024 */
[----:B------:R-:W-:-:S04]  /*08c0*/  @P3 IADD3 R4, PT, PT, R4, 0x100, RZ ;  /* 0x0000010004043810 */ /* 0x000fc80007ffe0ff */
[----:B------:R3:W5:Y:S02]  /*08d0*/  @P3 LDG.E.64 R82, desc[UR6][R36.64] ;  /* 0x0000000624523981 */ /* 0x000764000c1e1b00 */
[----:B0-----:R-:W0:Y:S01]  /*08e0*/  @P6 LDC.64 R14, c[0x0][0x3d0] ;  /* 0x0000f400ff0e6b82 */ /* 0x001e220000000a00 */
[----:B----4-:R-:W-:-:S04]  /*08f0*/  @P2 IMAD.WIDE.U32 R38, R4, 0x8, R38 ;  /* 0x0000000804262825 */ /* 0x010fc800078e0026 */
[----:B------:R-:W-:Y:S01]  /*0900*/  @P2 VIADD R4, R4, 0x100 ;  /* 0x0000010004042836 */ /* 0x000fe20000000000 */
[----:B------:R3:W5:Y:S03]  /*0910*/  @P2 LDG.E.64 R80, desc[UR6][R38.64] ;  /* 0x0000000626502981 */ /* 0x000766000c1e1b00 */
[----:B-1----:R-:W-:-:S04]  /*0920*/  @P1 IMAD.WIDE.U32 R40, R4, 0x8, R40 ;  /* 0x0000000804281825 */ /* 0x002fc800078e0028 */
[----:B------:R-:W-:Y:S01]  /*0930*/  @P1 VIADD R4, R4, 0x100 ;  /* 0x0000010004041836 */ /* 0x000fe20000000000 */
[----:B------:R3:W5:Y:S03]  /*0940*/  @P1 LDG.E.64 R78, desc[UR6][R40.64] ;  /* 0x00000006284e1981 */ /* 0x000766000c1e1b00 */
        /* <DEDUP_REMOVED lines=12> */
.L_x_21841:
[----:B------:R-:W-:Y:S05]  /*0a10*/  BSYNC.RECONVERGENT B0 ;  /* 0x0000000000007941 */ /* 0x000fea0003800200 */
.L_x_21839:
[----:B------:R-:W0:Y:S02]  /*0a20*/  LDCU UR5, c[0x0][0x384] ;  /* 0x00007080ff0577ac */ /* 0x000e240008000800 */
[----:B0-----:R-:W-:-:S06]  /*0a30*/  UISETP.GE.AND UP0, UPT, UR15, UR5, UPT ;  /* 0x000000050f00728c */ /* 0x001fcc000bf06270 */
[----:B------:R-:W-:-:S13]  /*0a40*/  PLOP3.LUT P0, PT, PT, PT, UP0, 0x80, 0x8 ;  /* 0x000000000008781c */ /* 0x000fda0003f0f008 */
[----:B------:R-:W-:Y:S05]  /*0a50*/  @P0 EXIT ;  /* 0x000000000000094d */ /* 0x000fea0003800000 */
[----:B------:R-:W0:Y:S01]  /*0a60*/  LDC R30, c[0x0][0x360] ;  /* 0x0000d800ff1e7b82 */ /* 0x000e220000000800 */
[----:B------:R-:W-:Y:S01]  /*0a70*/  IMAD.HI.U32 R4, R70, -0x2daee0ad, RZ ;  /* 0xd2511f5346047827 */ /* 0x000fe200078e00ff */
[--C-:B-----5:R-:W-:Y:S01]  /*0a80*/  SHF.R.U64 R99, R2, 0x10, R3.reuse ;  /* 0x0000001002637819 */ /* 0x120fe20000001203 */
[----:B------:R-:W-:Y:S01]  /*0a90*/  UIADD3 UR5, UPT, UPT, UR9, 0x32370b8f, URZ ;  /* 0x32370b8f09057890 */ /* 0x000fe2000fffe0ff */
[----:B------:R-:W-:Y:S01]  /*0aa0*/  MOV R35, R3 ;  /* 0x0000000300237202 */ /* 0x000fe20000000f00 */
[----:B------:R-:W-:Y:S01]  /*0ab0*/  IMAD.MOV.U32 R98, RZ, RZ, R2 ;  /* 0x000000ffff627224 */ /* 0x000fe200078e0002 */
[----:B------:R-:W-:Y:S01]  /*0ac0*/  LOP3.LUT R4, R4, UR9, RZ, 0x3c, !PT ;  /* 0x0000000904047c12 */ /* 0x000fe2000f8e3cff */
[----:B------:R-:W-:Y:S01]  /*0ad0*/  IMAD.MOV.U32 R85, RZ, RZ, R10 ;  /* 0x000000ffff557224 */ /* 0x000fe200078e000a */
[----:B------:R-:W-:Y:S01]  /*0ae0*/  SHF.R.U32.HI R38, RZ, 0x10, R3 ;  /* 0x00000010ff267819 */ /* 0x000fe20000011603 */
[--C-:B------:R-:W-:Y:S01]  /*0af0*/  IMAD.MOV.U32 R31, RZ, RZ, R11.reuse ;  /* 0x000000ffff1f7224 */ /* 0x100fe200078e000b */
[----:B------:R-:W-:Y:S01]  /*0b00*/  SHF.R.U64 R89, R10, 0x10, R11 ;  /* 0x000000100a597819 */ /* 0x000fe2000000120b */
[----:B------:R-:W-:Y:S01]  /*0b10*/  IMAD.HI.U32 R3, R4, -0x326172a9, RZ ;  /* 0xcd9e8d5704037827 */ /* 0x000fe200078e00ff */
[----:B------:R-:W-:Y:S01]  /*0b20*/  MOV R96, R12 ;  /* 0x0000000c00607202 */ /* 0x000fe20000000f00 */
[----:B------:R-:W1:Y:S01]  /*0b30*/  LDCU.64 UR10, c[0x0][0x3e0] ;  /* 0x00007c00ff0a77ac */ /* 0x000e620008000a00 */
[----:B------:R-:W-:Y:S01]  /*0b40*/  SHF.R.U64 R97, R12, 0x10, R13 ;  /* 0x000000100c617819 */ /* 0x000fe2000000120d */
[----:B------:R-:W-:Y:S01]  /*0b50*/  IMAD.MOV.U32 R12, RZ, RZ, R32 ;  /* 0x000000ffff0c7224 */ /* 0x000fe200078e0020 */
[----:B------:R-:W-:Y:S01]  /*0b60*/  SHF.R.U64 R10, R32, 0x10, R33 ;  /* 0x00000010200a7819 */ /* 0x000fe20000001221 */
[----:B------:R-:W-:Y:S01]  /*0b70*/  IMAD R32, R70, -0x2daee0ad, RZ ;  /* 0xd2511f5346207824 */ /* 0x000fe200078e02ff */
[----:B------:R-:W-:Y:S01]  /*0b80*/  SHF.R.U32.HI R36, RZ, 0x10, R11 ;  /* 0x00000010ff247819 */ /* 0x000fe2000001160b */
[--C-:B------:R-:W-:Y:S01]  /*0b90*/  IMAD.MOV.U32 R34, RZ, RZ, R13.reuse ;  /* 0x000000ffff227224 */ /* 0x100fe200078e000d */
[----:B------:R-:W-:Y:S01]  /*0ba0*/  SHF.R.U32.HI R37, RZ, 0x10, R13 ;  /* 0x00000010ff257819 */ /* 0x000fe2000001160d */
[----:B------:R-:W-:Y:S01]  /*0bb0*/  IMAD.MOV.U32 R11, RZ, RZ, R33 ;  /* 0x000000ffff0b7224 */ /* 0x000fe200078e0021 */
[----:B------:R-:W-:Y:S01]  /*0bc0*/  PRMT R85, R85, 0x5410, R31 ;  /* 0x0000541055557816 */ /* 0x000fe2000000001f */
[----:B------:R-:W-:Y:S01]  /*0bd0*/  IMAD R31, R4, -0x326172a9, RZ ;  /* 0xcd9e8d57041f7824 */ /* 0x000fe200078e02ff */
[----:B------:R-:W-:Y:S01]  /*0be0*/  SHF.R.U32.HI R13, RZ, 0x10, R33 ;  /* 0x00000010ff0d7819 */ /* 0x000fe20000011621 */
[----:B0-----:R-:W-:Y:S01]  /*0bf0*/  IMAD R30, R30, UR15, R5 ;  /* 0x0000000f1e1e7c24 */ /* 0x001fe2000f8e0205 */
[----:B------:R-:W-:Y:S01]  /*0c00*/  PRMT R96, R96, 0x5410, R34 ;  /* 0x0000541060607816 */ /* 0x000fe20000000022 */
[----:B------:R-:W-:Y:S01]  /*0c10*/  UPLOP3.LUT UP2, UPT, UPT, UPT, UPT, 0x40, 0x4 ;  /* 0x000000000004789c */ /* 0x000fe20003f4e870 */
[----:B------:R-:W-:Y:S01]  /*0c20*/  MOV R34, R83 ;  /* 0x0000005300227202 */ /* 0x000fe20000000f00 */
[----:B------:R-:W-:Y:S01]  /*0c30*/  IMAD.HI.U32 R2, R30, -0x326172a9, RZ ;  /* 0xcd9e8d571e027827 */ /* 0x000fe200078e00ff */
[----:B------:R-:W-:Y:S01]  /*0c40*/  SHF.R.U64 R104, R28, 0x10, R29 ;  /* 0x000000101c687819 */ /* 0x000fe2000000121d */
[----:B-1----:R-:W-:Y:S01]  /*0c50*/  UISETP.NE.U32.AND UP0, UPT, UR10, URZ, UPT ;  /* 0x000000ff0a00728c */ /* 0x002fe2000bf05070 */
[----:B------:R-:W-:Y:S01]  /*0c60*/  SHF.L.U32 R5, R5, 0x5, RZ ;  /* 0x0000000505057819 */ /* 0x000fe200000006ff */
[----:B------:R-:W-:Y:S01]  /*0c70*/  IMAD R14, R30, -0x326172a9, RZ ;  /* 0xcd9e8d571e0e7824 */ /* 0x000fe200078e02ff */
[----:B------:R-:W-:Y:S01]  /*0c80*/  LOP3.LUT R2, R69, UR8, R2, 0x96, !PT ;  /* 0x0000000845027c12 */ /* 0x000fe2000f8e9602 */
[----:B------:R-:W-:Y:S01]  /*0c90*/  UISETP.NE.AND.EX UP0, UPT, UR11, URZ, UPT, UP0 ;  /* 0x000000ff0b00728c */ /* 0x000fe2000bf05300 */
[----:B------:R-:W-:Y:S01]  /*0ca0*/  SHF.R.U64 R108, R26, 0x10, R27 ;  /* 0x000000101a6c7819 */ /* 0x000fe2000000121b */
[----:B------:R-:W0:Y:S01]  /*0cb0*/  LDCU.64 UR10, c[0x0][0x3a0] ;  /* 0x00007400ff0a77ac */ /* 0x000e220008000a00 */
[----:B------:R-:W-:Y:S01]  /*0cc0*/  LOP3.LUT R3, R14, UR22, R3, 0x96, !PT ;  /* 0x000000160e037c12 */ /* 0x000fe2000f8e9603 */
[----:B------:R-:W-:Y:S01]  /*0cd0*/  IMAD.HI.U32 R15, R2, -0x2daee0ad, RZ ;  /* 0xd2511f53020f7827 */ /* 0x000fe200078e00ff */
[----:B------:R-:W-:-:S02]  /*0ce0*/  SHF.R.U32.HI R115, RZ, 0x10, R19 ;  /* 0x00000010ff737819 */ /* 0x000fc40000011613 */
[----:B------:R-:W-:Y:S01]  /*0cf0*/  PRMT R89, R89, 0x5410, R36 ;  /* 0x0000541059597816 */ /* 0x000fe20000000024 */
[----:B------:R-:W-:Y:S01]  /*0d00*/  IMAD R33, R2, -0x2daee0ad, RZ ;  /* 0xd2511f5302217824 */ /* 0x000fe200078e02ff */
[----:B------:R-:W-:Y:S01]  /*0d10*/  LOP3.LUT R15, R32, UR14, R15, 0x96, !PT ;  /* 0x0000000e200f7c12 */ /* 0x000fe2000f8e960f */
[----:B------:R-:W-:Y:S01]  /*0d20*/  IMAD.HI.U32 R4, R3, -0x2daee0ad, RZ ;  /* 0xd2511f5303047827 */ /* 0x000fe200078e00ff */
[----:B------:R-:W-:Y:S02]  /*0d30*/  PRMT R97, R97, 0x5410, R37 ;  /* 0x0000541061617816 */ /* 0x000fe40000000025 */
[----:B------:R-:W-:Y:S01]  /*0d40*/  PRMT R98, R98, 0x5410, R35 ;  /* 0x0000541062627816 */ /* 0x000fe20000000023 */
[----:B------:R-:W-:Y:S01]  /*0d50*/  IMAD.HI.U32 R2, R15, -0x326172a9, RZ ;  /* 0xcd9e8d570f027827 */ /* 0x000fe200078e00ff */
[----:B------:R-:W-:Y:S02]  /*0d60*/  LOP3.LUT R4, R33, UR12, R4, 0x96, !PT ;  /* 0x0000000c21047c12 */ /* 0x000fe4000f8e9604 */
[----:B------:R-:W-:Y:S01]  /*0d70*/  PRMT R99, R99, 0x5410, R38 ;  /* 0x0000541063637816 */ /* 0x000fe20000000026 */
[----:B------:R-:W-:Y:S01]  /*0d80*/  IMAD R32, R3, -0x2daee0ad, RZ ;  /* 0xd2511f5303207824 */ /* 0x000fe200078e02ff */
[----:B------:R-:W-:Y:S01]  /*0d90*/  LOP3.LUT R2, R31, UR23, R2, 0x96, !PT ;  /* 0x000000171f027c12 */ /* 0x000fe2000f8e9602 */
[----:B------:R-:W-:Y:S01]  /*0da0*/  IMAD R14, R15, -0x326172a9, RZ ;  /* 0xcd9e8d570f0e7824 */ /* 0x000fe200078e02ff */
[----:B------:R-:W-:Y:S01]  /*0db0*/  SHF.R.U32.HI R116, RZ, 0x10, R17 ;  /* 0x00000010ff747819 */ /* 0x000fe20000011611 */
[----:B------:R-:W-:-:S04]  /*0dc0*/  IMAD.HI.U32 R3, R4, -0x326172a9, RZ ;  /* 0xcd9e8d5704037827 */ /* 0x000fc800078e00ff */
[----:B------:R-:W-:Y:S01]  /*0dd0*/  IMAD.HI.U32 R15, R2, -0x2daee0ad, RZ ;  /* 0xd2511f53020f7827 */ /* 0x000fe200078e00ff */
[----:B------:R-:W-:Y:S01]  /*0de0*/  LOP3.LUT R3, R14, UR13, R3, 0x96, !PT ;  /* 0x0000000d0e037c12 */ /* 0x000fe2000f8e9603 */
[----:B------:R-:W1:Y:S01]  /*0df0*/  LDCU.64 UR12, c[0x0][0x380] ;  /* 0x00007000ff0c77ac */ /* 0x000e620008000a00 */
[----:B------:R-:W-:Y:S01]  /*0e00*/  MOV R14, R86 ;  /* 0x00000056000e7202 */ /* 0x000fe20000000f00 */
[----:B------:R-:W-:Y:S01]  /*0e10*/  IMAD R31, R4, -0x326172a9, RZ ;  /* 0xcd9e8d57041f7824 */ /* 0x000fe200078e02ff */
[----:B------:R-:W-:Y:S01]  /*0e20*/  LOP3.LUT R15, R32, UR5, R15, 0x96, !PT ;  /* 0x00000005200f7c12 */ /* 0x000fe2000f8e960f */
[----:B------:R-:W-:Y:S01]  /*0e30*/  IMAD R33, R2, -0x2daee0ad, RZ ;  /* 0xd2511f5302217824 */ /* 0x000fe200078e02ff */
[----:B------:R-:W-:Y:S01]  /*0e40*/  PRMT R100, R14, 0x7610, R100 ;  /* 0x000076100e647816 */ /* 0x000fe20000000064 */
[----:B------:R-:W-:Y:S01]  /*0e50*/  IMAD.HI.U32 R4, R3, -0x2daee0ad, RZ ;  /* 0xd2511f5303047827 */ /* 0x000fe200078e00ff */
[----:B------:R-:W-:-:S03]  /*0e60*/  UIADD3 UR5, UPT, UPT, UR9, -0x24c28bd8, URZ ;  /* 0xdb3d742809057890 */ /* 0x000fc6000fffe0ff */
[----:B------:R-:W-:Y:S01]  /*0e70*/  IMAD.HI.U32 R2, R15, -0x326172a9, RZ ;  /* 0xcd9e8d570f027827 */ /* 0x000fe200078e00ff */
[----:B------:R-:W-:Y:S01]  /*0e80*/  LOP3.LUT R4, R33, UR18, R4, 0x96, !PT ;  /* 0x0000001221047c12 */ /* 0x000fe2000f8e9604 */
[----:B------:R-:W2:Y:S02]  /*0e90*/  LDCU UR18, c[0x0][0x388] ;  /* 0x00007100ff1277ac */ /* 0x000ea40008000800 */
[----:B------:R-:W-:Y:S01]  /*0ea0*/  IMAD R32, R3, -0x2daee0ad, RZ ;  /* 0xd2511f5303207824 */ /* 0x000fe200078e02ff */
[----:B------:R-:W-:Y:S01]  /*0eb0*/  LOP3.LUT R2, R31, UR19, R2, 0x96, !PT ;  /* 0x000000131f027c12 */ /* 0x000fe2000f8e9602 */
[----:B------:R-:W-:Y:S01]  /*0ec0*/  IMAD R14, R15, -0x326172a9, RZ ;  /* 0xcd9e8d570f0e7824 */ /* 0x000fe200078e02ff */
[----:B------:R-:W3:Y:S01]  /*0ed0*/  LDCU.U8 UR19, c[0x0][0x410] ;  /* 0x00008200ff1377ac */ /* 0x000ee20008000000 */
[----:B------:R-:W-:-:S04]  /*0ee0*/  IMAD.HI.U32 R3, R4, -0x326172a9, RZ ;  /* 0xcd9e8d5704037827 */ /* 0x000fc800078e00ff */
[----:B------:R-:W-:Y:S01]  /*0ef0*/  IMAD.MOV.U32 R31, RZ, RZ, R87 ;  /* 0x000000ffff1f7224 */ /* 0x000fe200078e0057 */
[----:B------:R-:W-:Y:S01]  /*0f00*/  LOP3.LUT R3, R14, UR20, R3, 0x96, !PT ;  /* 0x000000140e037c12 */ /* 0x000fe2000f8e9603 */
[----:B------:R-:W-:Y:S01]  /*0f10*/  IMAD.MOV.U32 R33, RZ, RZ, R82 ;  /* 0x000000ffff217224 */ /* 0x000fe200078e0052 */
[----:B------:R-:W4:Y:S01]  /*0f20*/  LDCU UR20, c[0x0][0x400] ;  /* 0x00008000ff1477ac */ /* 0x000f220008000800 */
[----:B------:R-:W-:Y:S01]  /*0f30*/  IMAD.HI.U32 R15, R2, -0x2daee0ad, RZ ;  /* 0xd2511f53020f7827 */ /* 0x000fe200078e00ff */
[----:B------:R-:W-:Y:S02]  /*0f40*/  PRMT R100, R100, 0x5410, R31 ;  /* 0x0000541064647816 */ /* 0x000fe4000000001f */
[----:B------:R-:W-:Y:S01]  /*0f50*/  PRMT R101, R33, 0x5410, R34 ;  /* 0x0000541021657816 */ /* 0x000fe20000000022 */
[----:B------:R-:W-:Y:S01]  /*0f60*/  IMAD R31, R4, -0x326172a9, RZ ;  /* 0xcd9e8d57041f7824 */ /* 0x000fe200078e02ff */
[----:B------:R-:W-:Y:S01]  /*0f70*/  LOP3.LUT R15, R32, UR24, R15, 0x96, !PT ;  /* 0x00000018200f7c12 */ /* 0x000fe2000f8e960f */
[----:B------:R-:W-:Y:S01]  /*0f80*/  IMAD R33, R2, -0x2daee0ad, RZ ;  /* 0xd2511f5302217824 */ /* 0x000fe200078e02ff */
[----:B------:R-:W-:Y:S01]  /*0f90*/  MOV R34, R78 ;  /* 0x0000004e00227202 */ /* 0x000fe20000000f00 */
[----:B------:R-:W-:-:S03]  /*0fa0*/  IMAD.HI.U32 R4, R3, -0x2daee0ad, RZ ;  /* 0xd2511f5303047827 */ /* 0x000fc600078e00ff */
[----:B------:R-:W-:Y:S01]  /*0fb0*/  PRMT R103, R34, 0x7610, R103 ;  /* 0x0000761022677816 */ /* 0x000fe20000000067 */
[----:B------:R-:W-:Y:S01]  /*0fc0*/  IMAD.MOV.U32 R14, RZ, RZ, R80 ;  /* 0x000000ffff0e7224 */ /* 0x000fe200078e0050 */
[----:B------:R-:W-:Y:S01]  /*0fd0*/  LOP3.LUT R4, R33, UR25, R4, 0x96, !PT ;  /* 0x0000001921047c12 */ /* 0x000fe2000f8e9604 */
[----:B------:R-:W-:Y:S01]  /*0fe0*/  IMAD.MOV.U32 R32, RZ, RZ, R81 ;  /* 0x000000ffff207224 */ /* 0x000fe200078e0051 */
[----:B------:R-:W-:Y:S01]  /*0ff0*/  SHF.R.U32.HI R33, RZ, 0x10, R29 ;  /* 0x00000010ff217819 */ /* 0x000fe2000001161d */
[----:B------:R-:W-:Y:S01]  /*1000*/  IMAD.HI.U32 R2, R15, -0x326172a9, RZ ;  /* 0xcd9e8d570f027827 */ /* 0x000fe200078e00ff */
[----:B------:R-:W-:Y:S02]  /*1010*/  SHF.R.U64 R34, R8, 0x10, R9 ;  /* 0x0000001008227819 */ /* 0x000fe40000001209 */
[----:B------:R-:W-:Y:S01]  /*1020*/  PRMT R102, R14, 0x5410, R32 ;  /* 0x000054100e667816 */ /* 0x000fe20000000020 */
[----:B------:R-:W-:Y:S01]  /*1030*/  IMAD R32, R3, -0x2daee0ad, RZ ;  /* 0xd2511f5303207824 */ /* 0x000fe200078e02ff */
[----:B------:R-:W-:Y:S01]  /*1040*/  LOP3.LUT R2, R31, UR21, R2, 0x96, !PT ;  /* 0x000000151f027c12 */ /* 0x000fe2000f8e9602 */
[----:B------:R-:W-:Y:S01]  /*1050*/  IMAD R14, R15, -0x326172a9, RZ ;  /* 0xcd9e8d570f0e7824 */ /* 0x000fe200078e02ff */
[----:B------:R-:W-:Y:S01]  /*1060*/  PRMT R104, R104, 0x5410, R33 ;  /* 0x0000541068687816 */ /* 0x000fe20000000021 */
[----:B------:R-:W-:Y:S01]  /*1070*/  IMAD.HI.U32 R3, R4, -0x326172a9, RZ ;  /* 0xcd9e8d5704037827 */ /* 0x000fe200078e00ff */
[----:B------:R-:W-:-:S03]  /*1080*/  ULOP3.LUT UR21, UR4, 0xff, URZ, 0xc0, !UPT ;  /* 0x000000ff04157892 */ /* 0x000fc6000f8ec0ff */
[----:B------:R-:W-:Y:S01]  /*1090*/  IMAD.MOV.U32 R31, RZ, RZ, R79 ;  /* 0x000000ffff1f7224 */ /* 0x000fe200078e004f */
[----:B------:R-:W-:Y:S01]  /*10a0*/  LOP3.LUT R3, R14, UR26, R3, 0x96, !PT ;  /* 0x0000001a0e037c12 */ /* 0x000fe2000f8e9603 */
[----:B------:R-:W-:Y:S01]  /*10b0*/  IMAD.HI.U32 R15, R2, -0x2daee0ad, RZ ;  /* 0xd2511f53020f7827 */ /* 0x000fe200078e00ff */
[----:B------:R-:W-:Y:S02]  /*10c0*/  SHF.R.U32.HI R14, RZ, 0x10, R27 ;  /* 0x00000010ff0e7819 */ /* 0x000fe4000001161b */
[----:B------:R-:W-:Y:S01]  /*10d0*/  PRMT R103, R103, 0x5410, R31 ;  /* 0x0000541067677816 */ /* 0x000fe2000000001f */
[----:B------:R-:W-:Y:S01]  /*10e0*/  IMAD R31, R4, -0x326172a9, RZ ;  /* 0xcd9e8d57041f7824 */ /* 0x000fe200078e02ff */
[----:B------:R-:W-:Y:S01]  /*10f0*/  LOP3.LUT R15, R32, UR16, R15, 0x96, !PT ;  /* 0x00000010200f7c12 */ /* 0x000fe2000f8e960f */
[----:B------:R-:W-:Y:S01]  /*1100*/  IMAD R33, R2, -0x2daee0ad, RZ ;  /* 0xd2511f5302217824 */ /* 0x000fe200078e02ff */
[----:B------:R-:W-:Y:S01]  /*1110*/  PRMT R108, R108, 0x5410, R14 ;  /* 0x000054106c6c7816 */ /* 0x000fe2000000000e */
[----:B------:R-:W-:Y:S01]  /*1120*/  IMAD.HI.U32 R4, R3, -0x2daee0ad, RZ ;  /* 0xd2511f5303047827 */ /* 0x000fe200078e00ff */
[----:B------:R-:W-:-:S03]  /*1130*/  SHF.R.U64 R14, R16, 0x10, R17 ;  /* 0x00000010100e7819 */ /* 0x000fc60000001211 */
[----:B------:R-:W-:Y:S01]  /*1140*/  IMAD.HI.U32 R2, R15, -0x326172a9, RZ ;  /* 0xcd9e8d570f027827 */ /* 0x000fe200078e00ff */
[----:B------:R-:W-:Y:S01]  /*1150*/  LOP3.LUT R33, R33, UR5, R4, 0x96, !PT ;  /* 0x0000000521217c12 */ /* 0x000fe2000f8e9604 */
[----:B------:R-:W-:Y:S01]  /*1160*/  UIADD3 UR5, UPT, UPT, UR9, -0x695add53, URZ ;  /* 0x96a522ad09057890 */ /* 0x000fe2000fffe0ff */
[----:B------:R-:W-:Y:S01]  /*1170*/  PRMT R115, R115, 0x5410, R14 ;  /* 0x0000541073737816 */ /* 0x000fe2000000000e */
[----:B------:R-:W-:Y:S01]  /*1180*/  IMAD R4, R3, -0x2daee0ad, RZ ;  /* 0xd2511f5303047824 */ /* 0x000fe200078e02ff */
[----:B------:R-:W-:Y:S01]  /*1190*/  LOP3.LUT R32, R31, UR17, R2, 0x96, !PT ;  /* 0x000000111f207c12 */ /* 0x000fe2000f8e9602 */
[----:B------:R-:W-:Y:S01]  /*11a0*/  IMAD R3, R15, -0x326172a9, RZ ;  /* 0xcd9e8d570f037824 */ /* 0x000fe200078e02ff */
[----:B------:R-:W-:Y:S01]  /*11b0*/  SHF.R.U32.HI R31, RZ, 0x10, R9 ;  /* 0x00000010ff1f7819 */ /* 0x000fe20000011609 */
[----:B------:R-:W-:-:S04]  /*11c0*/  IMAD.HI.U32 R2, R33, -0x326172a9, RZ ;  /* 0xcd9e8d5721027827 */ /* 0x000fc800078e00ff */
[----:B------:R-:W-:Y:S01]  /*11d0*/  IMAD.HI.U32 R15, R32, -0x2daee0ad, RZ ;  /* 0xd2511f53200f7827 */ /* 0x000fe200078e00ff */
[----:B------:R-:W-:-:S03]  /*11e0*/  LOP3.LUT R2, R3, UR27, R2, 0x96, !PT ;  /* 0x0000001b03027c12 */ /* 0x000fc6000f8e9602 */
[----:B------:R-:W-:Y:S01]  /*11f0*/  HADD2.F32 R3, -RZ, R8.H0_H0 ;  /* 0x20000008ff037230 */ /* 0x000fe20000004100 */
[----:B------:R-:W-:Y:S01]  /*1200*/  LOP3.LUT R15, R4, UR5, R15, 0x96, !PT ;  /* 0x00000005040f7c12 */ /* 0x000fe2000f8e960f */
[----:B------:R-:W-:Y:S01]  /*1210*/  IMAD.MOV R8, RZ, RZ, -R7 ;  /* 0x000000ffff087224 */ /* 0x000fe200078e0a07 */
[----:B------:R-:W-:Y:S01]  /*1220*/  USHF.R.U32.HI UR5, URZ, 0x1, UR4 ;  /* 0x00000001ff057899 */ /* 0x000fe20008011604 */
[----:B------:R-:W-:Y:S01]  /*1230*/  LOP3.LUT R7, R5, 0x3e0, RZ, 0xc0, !PT ;  /* 0x000003e005077812 */ /* 0x000fe200078ec0ff */
[----:B------:R-:W-:Y:S02]  /*1240*/  HADD2.F32 R4, -RZ, R9.H0_H0 ;  /* 0x20000009ff047230 */ /* 0x000fe40000004100 */
[----:B------:R-:W-:Y:S01]  /*1250*/  VIADDMNMX R5, R8, UR21, RZ, !PT ;  /* 0x0000001508057c46 */ /* 0x000fe2000f8001ff */
[----:B------:R-:W-:Y:S01]  /*1260*/  ULOP3.LUT UR5, UR5, 0x7fffff80, URZ, 0xc0, !UPT ;  /* 0x7fffff8005057892 */ /* 0x000fe2000f8ec0ff */
[----:B------:R-:W-:Y:S02]  /*1270*/  IMAD.MOV R14, RZ, RZ, -R7 ;  /* 0x000000ffff0e7224 */ /* 0x000fe400078e0a07 */
[----:B------:R-:W-:Y:S01]  /*1280*/  VIMNMX R5, PT, PT, R5, 0x20, PT ;  /* 0x0000002005057848 */ /* 0x000fe20003fe0100 */
[----:B------:R-:W-:-:S02]  /*1290*/  HADD2.F32 R9, -RZ, R10.H0_H0 ;  /* 0x2000000aff097230 */ /* 0x000fc40000004100 */
[----:B------:R-:W-:Y:S01]  /*12a0*/  VIADDMNMX R14, R14, UR21, RZ, !PT ;  /* 0x000000150e0e7c46 */ /* 0x000fe2000f8001ff */
[----:B------:R-:W-:Y:S01]  /*12b0*/  HADD2.F32 R8, -RZ, R12.H0_H0 ;  /* 0x2000000cff087230 */ /* 0x000fe20000004100 */
[----:B------:R-:W-:Y:S01]  /*12c0*/  LEA R7, R5, UR5, 0x2 ;  /* 0x0000000505077c11 */ /* 0x000fe2000f8e10ff */
[----:B------:R-:W-:Y:S01]  /*12d0*/  HADD2.F32 R10, -RZ, R13.H0_H0 ;  /* 0x2000000dff0a7230 */ /* 0x000fe20000004100 */
[----:B------:R-:W-:Y:S01]  /*12e0*/  VIMNMX R14, PT, PT, R14, 0x20, PT ;  /* 0x000000200e0e7848 */ /* 0x000fe20003fe0100 */
[----:B------:R-:W-:Y:S01]  /*12f0*/  HADD2.F32 R12, -RZ, R34.H0_H0 ;  /* 0x20000022ff0c7230 */ /* 0x000fe20000004100 */
[----:B------:R-:W-:Y:S01]  /*1300*/  I2FP.F32.U32 R68, R7 ;  /* 0x0000000700447245 */ /* 0x000fe20000201000 */
[----:B------:R-:W-:Y:S01]  /*1310*/  HADD2.F32 R7, -RZ, R11.H0_H0 ;  /* 0x2000000bff077230 */ /* 0x000fe20000004100 */
[----:B------:R-:W-:Y:S01]  /*1320*/  LOP3.LUT R5, R6, 0x3, RZ, 0xc0, !PT ;  /* 0x0000000306057812 */ /* 0x000fe200078ec0ff */
[----:B------:R-:W-:Y:S01]  /*1330*/  HADD2.F32 R11, -RZ, R31.H0_H0 ;  /* 0x2000001fff0b7230 */ /* 0x000fe20000004100 */
[----:B------:R-:W-:Y:S01]  /*1340*/  LEA R31, R14, UR5, 0x2 ;  /* 0x000000050e1f7c11 */ /* 0x000fe2000f8e10ff */
[----:B------:R-:W-:Y:S01]  /*1350*/  IMAD.MOV.U32 R6, RZ, RZ, RZ ;  /* 0x000000ffff067224 */ /* 0x000fe200078e00ff */
[----:B------:R-:W0:Y:S01]  /*1360*/  MUFU.RCP R68, R68 ;  /* 0x0000004400447308 */ /* 0x000e220000001000 */
[----:B------:R-:W-:-:S02]  /*1370*/  IMAD R14, R33, -0x326172a9, RZ ;  /* 0xcd9e8d57210e7824 */ /* 0x000fc400078e02ff */
[----:B-1234-:R-:W-:-:S07]  /*1380*/  IMAD R13, R32, -0x2daee0ad, RZ ;  /* 0xd2511f53200d7824 */ /* 0x01efce00078e02ff */
.L_x_22213:
[----:B-1----:R-:W1:Y:S01]  /*1390*/  @UP0 LDCU.64 UR4, c[0x0][0x3e0] ;  /* 0x00007c00ff0407ac */ /* 0x002e620008000a00 */
[----:B------:R-:W-:Y:S01]  /*13a0*/  PLOP3.LUT P0, PT, PT, PT, UP0, 0x80, 0x8 ;  /* 0x000000000008781c */ /* 0x000fe20003f0f008 */
[----:B-1----:R-:W-:-:S06]  /*13b0*/  @UP0 UIMAD.WIDE UR4, UR15, 0x4, UR4 ;  /* 0x000000040f0408a5 */ /* 0x002fcc000f8e0204 */
[----:B0-234-:R-:W-:Y:S01]  /*13c0*/  MOV R60, UR4 ;  /* 0x00000004003c7c02 */ /* 0x01dfe20008000f00 */
[----:B------:R-:W-:-:S05]  /*13d0*/  IMAD.U32 R61, RZ, RZ, UR5 ;  /* 0x00000005ff3d7e24 */ /* 0x000fca000f8e00ff */
[----:B------:R-:W2:Y:S01]  /*13e0*/  @P0 LDG.E R60, desc[UR6][R60.64] ;  /* 0x000000063c3c0981 */ /* 0x000ea2000c1e1900 */
[----:B------:R-:W-:Y:S01]  /*13f0*/  PLOP3.LUT P0, PT, PT, PT, UP0, 0x80, 0x8 ;  /* 0x000000000008781c */ /* 0x000fe20003f0f008 */
[----:B------:R-:W-:Y:S01]  /*1400*/  UIMAD UR4, UR15, UR18, URZ ;  /* 0x000000120f0472a4 */ /* 0x000fe2000f8e02ff */
[----:B------:R-:W-:Y:S01]  /*1410*/  BSSY.RECONVERGENT B0, `(.L_x_21842) ;  /* 0x0000314000007945 */ /* 0x000fe20003800200 */
[----:B------:R-:W1:Y:S02]  /*1420*/  S2R R72, SR_TID.X ;  /* 0x0000000000487919 */ /* 0x000e640000002100 */
[----:B------:R-:W-:-:S04]  /*1430*/  USHF.R.S32.HI UR5, URZ, 0x1f, UR4 ;  /* 0x0000001fff057899 */ /* 0x000fc80008011404 */
[----:B------:R-:W-:-:S03]  /*1440*/  ULEA.HI UR5, UR5, UR4, URZ, 0x2 ;  /* 0x0000000405057291 */ /* 0x000fc6000f8f10ff */
[----:B------:R-:W-:-:S03]  /*1450*/  UMOV UR4, 0x3f800000 ;  /* 0x3f80000000047882 */ /* 0x000fc60000000000 */
[----:B------:R-:W-:-:S05]  /*1460*/  IMAD.U32 R71, RZ, RZ, UR5 ;  /* 0x00000005ff477e24 */ /* 0x000fca000f8e00ff */
[----:B-1----:R-:W-:-:S04]  /*1470*/  LEA.HI.SX32 R71, R71, R72, 0x1e ;  /* 0x0000004847477211 */ /* 0x002fc800078ff2ff */
[----:B------:R-:W-:Y:S02]  /*1480*/  MOV R74, R71 ;  /* 0x00000047004a7202 */ /* 0x000fe40000000f00 */
[----:B--2---:R-:W-:Y:S02]  /*1490*/  @P0 R2UR UR4, R60 ;  /* 0x000000003c0402ca */ /* 0x004fe400000e0000 */
[----:B------:R-:W-:-:S13]  /*14a0*/  ISETP.GE.U32.AND P0, PT, R0, 0x100, PT ;  /* 0x000001000000780c */ /* 0x000fda0003f06070 */
[----:B------:R-:W-:Y:S05]  /*14b0*/  @!P0 BRA `(.L_x_21843) ;  /* 0x0000003000248947 */ /* 0x000fea0003800000 */
        /* <DEDUP_REMOVED lines=20> */
.L_x_27428:
[----:B------:R-:W-:Y:S05]  /*1600*/  BRX R74 -0x1610                                        (*"BRANCH_TARGETS .L_x_27429,.L_x_27430,.L_x_27431"*) ;  /* 0xffffffe84a7c7949 */ /* 0x000fea000383ffff */
.L_x_27431:
[----:B------:R-:W-:Y:S01]  /*1610*/  IADD3 R74, PT, PT, R5, 0x1, RZ ;  /* 0x00000001054a7810 */ /* 0x000fe20007ffe0ff */
[----:B------:R-:W-:Y:S02]  /*1620*/  IMAD.MOV.U32 R84, RZ, RZ, R13 ;  /* 0x000000ffff547224 */ /* 0x000fe400078e000d */
[----:B------:R-:W-:Y:S01]  /*1630*/  IMAD.MOV.U32 R75, RZ, RZ, R2 ;  /* 0x000000ffff4b7224 */ /* 0x000fe200078e0002 */
[----:B------:R-:W-:Y:S06]  /*1640*/  BRA `(.L_x_21846) ;  /* 0x00000004002c7947 */ /* 0x000fec0003800000 */
.L_x_27429:
[----:B------:R-:W-:Y:S01]  /*1650*/  MOV R84, R13 ;  /* 0x0000000d00547202 */ /* 0x000fe20000000f00 */
[----:B------:R-:W-:Y:S02]  /*1660*/  IMAD.MOV.U32 R74, RZ, RZ, 0x3 ;  /* 0x00000003ff4a7424 */ /* 0x000fe400078e00ff */
[----:B------:R-:W-:Y:S01]  /*1670*/  IMAD.MOV.U32 R75, RZ, RZ, R15 ;  /* 0x000000ffff4b7224 */ /* 0x000fe200078e000f */
[----:B------:R-:W-:Y:S06]  /*1680*/  BRA `(.L_x_21846) ;  /* 0x00000004001c7947 */ /* 0x000fec0003800000 */
.L_x_27430:
        /* <DEDUP_REMOVED lines=13> */
.L_x_21848:
[----:B------:R-:W-:Y:S05]  /*1760*/  BSYNC.RECONVERGENT B2 ;  /* 0x0000000000027941 */ /* 0x000fea0003800200 */
.L_x_21847:
        /* <DEDUP_REMOVED lines=57> */
.L_x_21846:
[----:B------:R-:W-:Y:S05]  /*1b00*/  BSYNC.RECONVERGENT B1 ;  /* 0x0000000000017941 */ /* 0x000fea0003800200 */
.L_x_21845:
[----:B------:R-:W0:Y:S01]  /*1b10*/  LDC R13, c[0x0][0x408] ;  /* 0x00010200ff0d7b82 */ /* 0x000e220000000800 */
[----:B------:R-:W-:Y:S01]  /*1b20*/  I2FP.F32.U32 R5, R75 ;  /* 0x0000004b00057245 */ /* 0x000fe20000201000 */
[----:B------:R-:W-:Y:S02]  /*1b30*/  IMAD.MOV.U32 R88, RZ, RZ, 0x2f800000 ;  /* 0x2f800000ff587424 */ /* 0x000fe400078e00ff */
[----:B-----5:R-:W-:Y:S01]  /*1b40*/  FMUL.FTZ R76, R60, UR4 ;  /* 0x000000043c4c7c20 */ /* 0x020fe20008410000 */
[----:B------:R-:W-:Y:S01]  /*1b50*/  ISETP.NE.AND P2, PT, R74, 0x1, PT ;  /* 0x000000014a00780c */ /* 0x000fe20003f45270 */
[----:B------:R-:W-:Y:S01]  /*1b60*/  BSSY.RECONVERGENT B1, `(.L_x_21849) ;  /* 0x000005a000017945 */ /* 0x000fe20003800200 */
[----:B------:R-:W-:Y:S01]  /*1b70*/  FFMA.FTZ R60, R5, R88, 1.1641532182693481445e-10 ;  /* 0x2f000000053c7423 */ /* 0x000fe20000010058 */
[----:B------:R-:W-:Y:S01]  /*1b80*/  IMAD.MOV.U32 R75, RZ, RZ, 0x2 ;  /* 0x00000002ff4b7424 */ /* 0x000fe200078e00ff */
[----:B------:R-:W1:Y:S01]  /*1b90*/  LDC R73, c[0x0][0x404] ;  /* 0x00010100ff497b82 */ /* 0x000e620000000800 */
[----:B0-----:R-:W-:-:S02]  /*1ba0*/  FMUL.FTZ R76, R76, R13 ;  /* 0x0000000d4c4c7220 */ /* 0x001fc40000410000 */
[----:B-1----:R-:W-:-:S04]  /*1bb0*/  FSETP.GTU.FTZ.AND P1, PT, R60, R73, PT ;  /* 0x000000493c00720b */ /* 0x002fc80003f3c000 */
        /* <DEDUP_REMOVED lines=13> */
.L_x_21851:
        /* <DEDUP_REMOVED lines=13> */
.L_x_21853:
[----:B------:R-:W-:Y:S05]  /*1d60*/  BSYNC.RECONVERGENT B2 ;  /* 0x0000000000027941 */ /* 0x000fea0003800200 */
.L_x_21852:
        /* <DEDUP_REMOVED lines=56> */
[----:B------:R-:W-:-:S07]  /*20f0*/  IMAD.MOV.U32 R75, RZ, RZ, RZ ;  /* 0x000000ffff4b7224 */ /* 0x000fce00078e00ff */
.L_x_21850:
[----:B------:R-:W-:Y:S05]  /*2100*/  BSYNC.RECONVERGENT B1 ;  /* 0x0000000000017941 */ /* 0x000fea0003800200 */
.L_x_21849:
[----:B------:R-:W-:Y:S01]  /*2110*/  I2FP.F32.U32 R5, R5 ;  /* 0x0000000500057245 */ /* 0x000fe20000201000 */
[----:B------:R-:W-:Y:S01]  /*2120*/  FMUL.FTZ R74, R61, UR4 ;  /* 0x000000043d4a7c20 */ /* 0x000fe20008410000 */
[----:B------:R-:W-:Y:S01]  /*2130*/  ISETP.NE.AND P3, PT, R75, 0x1, PT ;  /* 0x000000014b00780c */ /* 0x000fe20003f65270 */
[----:B------:R-:W-:Y:S02]  /*2140*/  BSSY.RECONVERGENT B1, `(.L_x_21854) ;  /* 0x0000059000017945 */ /* 0x000fe40003800200 */
[----:B------:R-:W-:Y:S01]  /*2150*/  FFMA.FTZ R60, R5, R88, 1.1641532182693481445e-10 ;  /* 0x2f000000053c7423 */ /* 0x000fe20000010058 */
[----:B------:R-:W-:Y:S01]  /*2160*/  FMUL.FTZ R74, R74, R13 ;  /* 0x0000000d4a4a7220 */ /* 0x000fe20000410000 */
[----:B------:R-:W-:-:S03]  /*2170*/  IMAD.MOV.U32 R5, RZ, RZ, R14 ;  /* 0x000000ffff057224 */ /* 0x000fc600078e000e */
        /* <DEDUP_REMOVED lines=14> */
.L_x_21856:
        /* <DEDUP_REMOVED lines=13> */
.L_x_21858:
[----:B------:R-:W-:Y:S05]  /*2330*/  BSYNC.RECONVERGENT B2 ;  /* 0x0000000000027941 */ /* 0x000fea0003800200 */
.L_x_21857:
        /* <DEDUP_REMOVED lines=56> */
[----:B------:R-:W-:-:S07]  /*26c0*/  HFMA2 R74, -RZ, RZ, 0, 0 ;  /* 0x00000000ff4a7431 */ /* 0x000fce00000001ff */
.L_x_21855:
[----:B------:R-:W-:Y:S05]  /*26d0*/  BSYNC.RECONVERGENT B1 ;  /* 0x0000000000017941 */ /* 0x000fea0003800200 */
.L_x_21854:
[----:B------:R-:W-:Y:S01]  /*26e0*/  I2FP.F32.U32 R5, R5 ;  /* 0x0000000500057245 */ /* 0x000fe20000201000 */
[----:B------:R-:W-:Y:S01]  /*26f0*/  FMUL.FTZ R62, R62, UR4 ;  /* 0x000000043e3e7c20 */ /* 0x000fe20008410000 */
[----:B------:R-:W-:Y:S01]  /*2700*/  ISETP.NE.AND P4, PT, R74, 0x1, PT ;  /* 0x000000014a00780c */ /* 0x000fe20003f85270 */
[----:B------:R-:W-:Y:S01]  /*2710*/  BSSY.RECONVERGENT B1, `(.L_x_21859) ;  /* 0x0000059000017945 */ /* 0x000fe20003800200 */
[----:B------:R-:W-:Y:S02]  /*2720*/  IMAD.MOV.U32 R61, RZ, RZ, R14 ;  /* 0x000000ffff3d7224 */ /* 0x000fe400078e000e */
[----:B------:R-:W-:Y:S01]  /*2730*/  FFMA.FTZ R60, R5, R88, 1.1641532182693481445e-10 ;  /* 0x2f000000053c7423 */ /* 0x000fe20000010058 */
[----:B------:R-:W-:-:S04]  /*2740*/  FMUL.FTZ R62, R62, R13 ;  /* 0x0000000d3e3e7220 */ /* 0x000fc80000410000 */
        /* <DEDUP_REMOVED lines=14> */
.L_x_21861:
        /* <DEDUP_REMOVED lines=13> */
.L_x_21863:
[----:B------:R-:W-:Y:S05]  /*2900*/  BSYNC.RECONVERGENT B2 ;  /* 0x0000000000027941 */ /* 0x000fea0003800200 */
.L_x_21862:
        /* <DEDUP_REMOVED lines=55> */
[----:B------:R-:W-:Y:S01]  /*2c80*/  IMAD.MOV.U32 R61, RZ, RZ, R84 ;  /* 0x000000ffff3d7224 */ /* 0x000fe200078e0054 */
[----:B------:R-:W-:-:S07]  /*2c90*/  MOV R84, R60 ;  /* 0x0000003c00547202 */ /* 0x000fce0000000f00 */
.L_x_21860:
[----:B------:R-:W-:Y:S05]  /*2ca0*/  BSYNC.RECONVERGENT B1 ;  /* 0x0000000000017941 */ /* 0x000fea0003800200 */
.L_x_21859:
[----:B------:R-:W-:Y:S01]  /*2cb0*/  I2FP.F32.U32 R61, R61 ;  /* 0x0000003d003d7245 */ /* 0x000fe20000201000 */
[----:B------:R-:W-:-:S04]  /*2cc0*/  FMUL.FTZ R60, R63, UR4 ;  /* 0x000000043f3c7c20 */ /* 0x000fc80008410000 */
[----:B------:R-:W-:Y:S01]  /*2cd0*/  FFMA.FTZ R88, R61, R88, 1.1641532182693481445e-10 ;  /* 0x2f0000003d587423 */ /* 0x000fe20000010058 */
[----:B------:R-:W-:-:S04]  /*2ce0*/  FMUL.FTZ R60, R60, R13 ;  /* 0x0000000d3c3c7220 */ /* 0x000fc80000410000 */
[----:B------:R-:W-:-:S04]  /*2cf0*/  FSETP.GTU.FTZ.AND P5, PT, R88, R73, PT ;  /* 0x000000495800720b */ /* 0x000fc80003fbc000 */
[----:B------:R-:W-:Y:S02]  /*2d00*/  FSEL R60, R60, RZ, !P5 ;  /* 0x000000ff3c3c7208 */ /* 0x000fe40006800000 */
[----:B------:R-:W-:-:S03]  /*2d10*/  PLOP3.LUT P4, PT, P5, PT, PT, 0x8, 0x80 ;  /* 0x000000000080781c */ /* 0x000fc60002f8e170 */
[----:B------:R-:W-:Y:S01]  /*2d20*/  FADD.FTZ R67, R67, R60 ;  /* 0x0000003c43437221 */ /* 0x000fe20000010000 */
[----:B------:R-:W-:Y:S09]  /*2d30*/  BRA `(.L_x_21864) ;  /* 0x0000001400cc7947 */ /* 0x000ff20003800000 */
.L_x_21844:
        /* <DEDUP_REMOVED lines=16> */
.L_x_21867:
        /* <DEDUP_REMOVED lines=13> */
.L_x_21869:
[----:B------:R-:W-:Y:S05]  /*2f10*/  BSYNC.RECONVERGENT B2 ;  /* 0x0000000000027941 */ /* 0x000fea0003800200 */
.L_x_21868:
        /* <DEDUP_REMOVED lines=57> */
.L_x_21866:
[----:B------:R-:W-:Y:S05]  /*32b0*/  BSYNC.RECONVERGENT B1 ;  /* 0x0000000000017941 */ /* 0x000fea0003800200 */
.L_x_21865:
[----:B------:R-:W0:Y:S01]  /*32c0*/  LDC R13, c[0x0][0x404] ;  /* 0x00010100ff0d7b82 */ /* 0x000e220000000800 */
[----:B------:R-:W-:Y:S01]  /*32d0*/  HFMA2 R74, -RZ, RZ, 0.1171875, 0 ;  /* 0x2f800000ff4a7431 */ /* 0x000fe200000001ff */
[----:B------:R-:W-:Y:S01]  /*32e0*/  ISETP.NE.AND P2, PT, R65, 0x1, PT ;  /* 0x000000014100780c */ /* 0x000fe20003f45270 */
[----:B-----5:R-:W-:Y:S01]  /*32f0*/  FMUL.FTZ R60, R60, UR4 ;  /* 0x000000043c3c7c20 */ /* 0x020fe20008410000 */
[----:B------:R-:W-:Y:S01]  /*3300*/  I2FP.F32.U32 R5, R64 ;  /* 0x0000004000057245 */ /* 0x000fe20000201000 */
[----:B------:R-:W-:Y:S03]  /*3310*/  BSSY.RECONVERGENT B1, `(.L_x_21870) ;  /* 0x0000057000017945 */ /* 0x000fe60003800200 */
[----:B------:R-:W1:Y:S01]  /*3320*/  LDC R73, c[0x0][0x408] ;  /* 0x00010200ff497b82 */ /* 0x000e620000000800 */
[----:B------:R-:W-:Y:S01]  /*3330*/  FFMA.FTZ R64, R5, R74, 1.1641532182693481445e-10 ;  /* 0x2f00000005407423 */ /* 0x000fe2000001004a */
[----:B------:R-:W-:-:S04]  /*3340*/  IMAD.MOV.U32 R5, RZ, RZ, R14 ;  /* 0x000000ffff057224 */ /* 0x000fc800078e000e */
[----:B0-----:R-:W-:Y:S01]  /*3350*/  FSETP.LE.FTZ.AND P1, PT, R64, R13, PT ;  /* 0x0000000d4000720b */ /* 0x001fe20003f33000 */
[----:B------:R-:W-:Y:S02]  /*3360*/  IMAD.MOV.U32 R64, RZ, RZ, 0x2 ;  /* 0x00000002ff407424 */ /* 0x000fe400078e00ff */
[----:B-1----:R-:W-:Y:S01]  /*3370*/  FMUL.FTZ R75, R60, R73 ;  /* 0x000000493c4b7220 */ /* 0x002fe20000410000 */
        /* <DEDUP_REMOVED lines=9> */
.L_x_21872:
        /* <DEDUP_REMOVED lines=13> */
.L_x_21874:
[----:B------:R-:W-:Y:S05]  /*34e0*/  BSYNC.RECONVERGENT B2 ;  /* 0x0000000000027941 */ /* 0x000fea0003800200 */
.L_x_21873:
        /* <DEDUP_REMOVED lines=55> */
[----:B------:R-:W-:Y:S01]  /*3860*/  IMAD.MOV.U32 R64, RZ, RZ, RZ ;  /* 0x000000ffff407224 */ /* 0x000fe200078e00ff */
[----:B------:R-:W-:-:S07]  /*3870*/  LOP3.LUT R15, R66, UR21, R65, 0x96, !PT ;  /* 0x00000015420f7c12 */ /* 0x000fce000f8e9641 */
.L_x_21871:
[----:B------:R-:W-:Y:S05]  /*3880*/  BSYNC.RECONVERGENT B1 ;  /* 0x0000000000017941 */ /* 0x000fea0003800200 */
.L_x_21870:
[----:B------:R-:W-:Y:S01]  /*3890*/  ISETP.NE.AND P3, PT, R64, 0x1, PT ;  /* 0x000000014000780c */ /* 0x000fe20003f65270 */
[----:B------:R-:W-:Y:S01]  /*38a0*/  FMUL.FTZ R76, R61, UR4 ;  /* 0x000000043d4c7c20 */ /* 0x000fe20008410000 */
[----:B------:R-:W-:Y:S01]  /*38b0*/  I2FP.F32.U32 R5, R5 ;  /* 0x0000000500057245 */ /* 0x000fe20000201000 */
[----:B------:R-:W-:Y:S01]  /*38c0*/  BSSY.RECONVERGENT B1, `(.L_x_21875) ;  /* 0x0000056000017945 */ /* 0x000fe20003800200 */
[----:B------:R-:W-:Y:S02]  /*38d0*/  IMAD.MOV.U32 R65, RZ, RZ, 0x2 ;  /* 0x00000002ff417424 */ /* 0x000fe400078e00ff */
[----:B------:R-:W-:Y:S01]  /*38e0*/  FMUL.FTZ R76, R76, R73 ;  /* 0x000000494c4c7220 */ /* 0x000fe20000410000 */
[----:B------:R-:W-:Y:S01]  /*38f0*/  FFMA.FTZ R60, R5, R74, 1.1641532182693481445e-10 ;  /* 0x2f000000053c7423 */ /* 0x000fe2000001004a */
[----:B------:R-:W-:-:S04]  /*3900*/  MOV R5, R14 ;  /* 0x0000000e00057202 */ /* 0x000fc80000000f00 */
        /* <DEDUP_REMOVED lines=10> */
.L_x_21877:
        /* <DEDUP_REMOVED lines=13> */
.L_x_21879:
[----:B------:R-:W-:Y:S05]  /*3a80*/  BSYNC.RECONVERGENT B2 ;  /* 0x0000000000027941 */ /* 0x000fea0003800200 */
.L_x_21878:
        /* <DEDUP_REMOVED lines=56> */
[----:B------:R-:W-:-:S07]  /*3e10*/  LOP3.LUT R15, R64, UR21, R61, 0x96, !PT ;  /* 0x00000015400f7c12 */ /* 0x000fce000f8e963d */
.L_x_21876:
[----:B------:R-:W-:Y:S05]  /*3e20*/  BSYNC.RECONVERGENT B1 ;  /* 0x0000000000017941 */ /* 0x000fea0003800200 */
.L_x_21875:
[----:B------:R-:W-:Y:S01]  /*3e30*/  ISETP.NE.AND P4, PT, R65, 0x1, PT ;  /* 0x000000014100780c */ /* 0x000fe20003f85270 */
[----:B------:R-:W-:Y:S01]  /*3e40*/  FMUL.FTZ R62, R62, UR4 ;  /* 0x000000043e3e7c20 */ /* 0x000fe20008410000 */
[----:B------:R-:W-:Y:S01]  /*3e50*/  I2FP.F32.U32 R5, R5 ;  /* 0x0000000500057245 */ /* 0x000fe20000201000 */
[----:B------:R-:W-:Y:S01]  /*3e60*/  BSSY.RECONVERGENT B1, `(.L_x_21880) ;  /* 0x0000056000017945 */ /* 0x000fe20003800200 */
[----:B------:R-:W-:Y:S02]  /*3e70*/  IMAD.MOV.U32 R61, RZ, RZ, R14 ;  /* 0x000000ffff3d7224 */ /* 0x000fe400078e000e */
[----:B------:R-:W-:Y:S01]  /*3e80*/  FMUL.FTZ R62, R62, R73 ;  /* 0x000000493e3e7220 */ /* 0x000fe20000410000 */
[----:B------:R-:W-:Y:S01]  /*3e90*/  FFMA.FTZ R60, R5, R74, 1.1641532182693481445e-10 ;  /* 0x2f000000053c7423 */ /* 0x000fe2000001004a */
[----:B------:R-:W-:-:S04]  /*3ea0*/  HFMA2 R5, -RZ, RZ, 0, 1.1920928955078125e-07 ;  /* 0x00000002ff057431 */ /* 0x000fc800000001ff */
        /* <DEDUP_REMOVED lines=10> */
.L_x_21882:
        /* <DEDUP_REMOVED lines=13> */
.L_x_21884:
[----:B------:R-:W-:Y:S05]  /*4020*/  BSYNC.RECONVERGENT B2 ;  /* 0x0000000000027941 */ /* 0x000fea0003800200 */
.L_x_21883:
        /* <DEDUP_REMOVED lines=55> */
[----:B------:R-:W-:Y:S02]  /*43a0*/  IMAD.MOV.U32 R61, RZ, RZ, R84 ;  /* 0x000000ffff3d7224 */ /* 0x000fe400078e0054 */
[----:B------:R-:W-:-:S07]  /*43b0*/  IMAD.MOV.U32 R84, RZ, RZ, R60 ;  /* 0x000000ffff547224 */ /* 0x000fce00078e003c */
.L_x_21881:
[----:B------:R-:W-:Y:S05]  /*43c0*/  BSYNC.RECONVERGENT B1 ;  /* 0x0000000000017941 */ /* 0x000fea0003800200 */
.L_x_21880:
[----:B------:R-:W-:Y:S01]  /*43d0*/  I2FP.F32.U32 R61, R61 ;  /* 0x0000003d003d7245 */ /* 0x000fe20000201000 */
[----:B------:R-:W-:Y:S01]  /*43e0*/  FMUL.FTZ R60, R63, UR4 ;  /* 0x000000043f3c7c20 */ /* 0x000fe20008410000 */
[----:B------:R-:W-:Y:S02]  /*43f0*/  FSEL R64, R75, RZ, P1 ;  /* 0x000000ff4b407208 */ /* 0x000fe40000800000 */
[----:B------:R-:W-:Y:S01]  /*4400*/  FSEL R65, R76, RZ, P2 ;  /* 0x000000ff4c417208 */ /* 0x000fe20001000000 */
[----:B------:R-:W-:Y:S01]  /*4410*/  FFMA.FTZ R74, R61, R74, 1.1641532182693481445e-10 ;  /* 0x2f0000003d4a7423 */ /* 0x000fe2000001004a */
[----:B------:R-:W-:Y:S01]  /*4420*/  FMUL.FTZ R60, R60, R73 ;  /* 0x000000493c3c7220 */ /* 0x000fe20000410000 */
[----:B------:R-:W-:-:S03]  /*4430*/  FSEL R66, R62, RZ, P3 ;  /* 0x000000ff3e427208 */ /* 0x000fc60001800000 */
[----:B------:R-:W-:-:S04]  /*4440*/  FSETP.GTU.FTZ.AND P5, PT, R74, R13, PT ;  /* 0x0000000d4a00720b */ /* 0x000fc80003fbc000 */
[----:B------:R-:W-:Y:S02]  /*4450*/  PLOP3.LUT P4, PT, P5, PT, PT, 0x8, 0x80 ;  /* 0x000000000080781c */ /* 0x000fe40002f8e170 */
[----:B------:R-:W-:-:S11]  /*4460*/  FSEL R67, R60, RZ, !P5 ;  /* 0x000000ff3c437208 */ /* 0x000fd60006800000 */
.L_x_21864:
[----:B------:R-:W0:Y:S01]  /*4470*/  LDC.64 R62, c[0x0][0x3a8] ;  /* 0x0000ea00ff3e7b82 */ /* 0x000e220000000a00 */
[----:B------:R-:W-:Y:S02]  /*4480*/  SEL R13, RZ, 0x1000000, !P4 ;  /* 0x01000000ff0d7807 */ /* 0x000fe40006000000 */
[----:B------:R-:W-:Y:S02]  /*4490*/  SEL R74, RZ, 0x10000, !P3 ;  /* 0x00010000ff4a7807 */ /* 0x000fe40005800000 */
[----:B------:R-:W-:-:S03]  /*44a0*/  SEL R73, RZ, 0x100, !P2 ;  /* 0x00000100ff497807 */ /* 0x000fc60005000000 */
[----:B------:R-:W1:Y:S01]  /*44b0*/  LDC.64 R60, c[0x0][0x3b0] ;  /* 0x0000ec00ff3c7b82 */ /* 0x000e620000000a00 */
[----:B------:R-:W-:Y:S02]  /*44c0*/  IADD3 R13, PT, PT, R73, R13, R74 ;  /* 0x0000000d490d7210 */ /* 0x000fe40007ffe04a */
[----:B------:R-:W-:-:S05]  /*44d0*/  SEL R74, RZ, 0x1, !P1 ;  /* 0x00000001ff4a7807 */ /* 0x000fca0004800000 */
[----:B------:R-:W-:Y:S01]  /*44e0*/  IMAD.IADD R73, R13, 0x1, R74 ;  /* 0x000000010d497824 */ /* 0x000fe200078e024a */
[C---:B------:R-:W-:Y:S01]  /*44f0*/  IADD3 R74, PT, PT, R71.reuse, 0x100, RZ ;  /* 0x00000100474a7810 */ /* 0x040fe20007ffe0ff */
[----:B------:R-:W-:Y:S02]  /*4500*/  IMAD.MOV.U32 R13, RZ, RZ, R84 ;  /* 0x000000ffff0d7224 */ /* 0x000fe400078e0054 */
[----:B0-----:R-:W-:-:S05]  /*4510*/  IMAD.WIDE.U32 R62, R71, 0x10, R62 ;  /* 0x00000010473e7825 */ /* 0x001fca00078e003e */
[----:B------:R2:W-:Y:S01]  /*4520*/  STG.E.128 desc[UR6][R62.64], R64 ;  /* 0x000000403e007986 */ /* 0x0005e2000c101d06 */
[----:B-1----:R-:W-:-:S05]  /*4530*/  IMAD.WIDE.U32 R60, R71, 0x4, R60 ;  /* 0x00000004473c7825 */ /* 0x002fca00078e003c */
[----:B------:R2:W-:Y:S02]  /*4540*/  STG.E desc[UR6][R60.64], R73 ;  /* 0x000000493c007986 */ /* 0x0005e4000c101906 */
.L_x_21843:
[----:B0-----:R-:W-:Y:S05]  /*4550*/  BSYNC.RECONVERGENT B0 ;  /* 0x0000000000007941 */ /* 0x001fea0003800200 */
.L_x_21842:
[----:B------:R-:W-:Y:S01]  /*4560*/  ISETP.GE.U32.AND P1, PT, R0, 0x200, PT ;  /* 0x000002000000780c */ /* 0x000fe20003f26070 */
[----:B------:R-:W-:Y:S03]  /*4570*/  BSSY.RECONVERGENT B0, `(.L_x_21885) ;  /* 0x0000308000007945 */ /* 0x000fe60003800200 */
[----:B--2---:R-:W-:-:S09]  /*4580*/  P2R R73, PR, RZ, 0x2 ;  /* 0x00000002ff497803 */ /* 0x004fd20000000000 */
        /* <DEDUP_REMOVED lines=26> */
.L_x_21890:
        /* <DEDUP_REMOVED lines=13> */
.L_x_21892:
[----:B------:R-:W-:Y:S05]  /*4800*/  BSYNC.RECONVERGENT B2 ;  /* 0x0000000000027941 */ /* 0x000fea0003800200 */
.L_x_21891:
        /* <DEDUP_REMOVED lines=57> */
.L_x_21889:
[----:B------:R-:W-:Y:S05]  /*4ba0*/  BSYNC.RECONVERGENT B1 ;  /* 0x0000000000017941 */ /* 0x000fea0003800200 */
.L_x_21888:
[----:B------:R-:W0:Y:S01]  /*4bb0*/  LDC R13, c[0x0][0x408] ;  /* 0x00010200ff0d7b82 */ /* 0x000e220000000800 */
[----:B------:R-:W-:Y:S01]  /*4bc0*/  I2FP.F32.U32 R5, R77 ;  /* 0x0000004d00057245 */ /* 0x000fe20000201000 */
[----:B------:R-:W-:Y:S02]  /*4bd0*/  IMAD.MOV.U32 R88, RZ, RZ, 0x2f800000 ;  /* 0x2f800000ff587424 */ /* 0x000fe400078e00ff */
[----:B-----5:R-:W-:Y:S01]  /*4be0*/  FMUL.FTZ R90, R32, UR4 ;  /* 0x00000004205a7c20 */ /* 0x020fe20008410000 */
[----:B------:R-:W-:Y:S01]  /*4bf0*/  ISETP.NE.AND P2, PT, R76, 0x1, PT ;  /* 0x000000014c00780c */ /* 0x000fe20003f45270 */
[----:B------:R-:W-:Y:S01]  /*4c00*/  BSSY.RECONVERGENT B1, `(.L_x_21893) ;  /* 0x000005a000017945 */ /* 0x000fe20003800200 */
[----:B------:R-:W-:Y:S01]  /*4c10*/  FFMA.FTZ R32, R5, R88, 1.1641532182693481445e-10 ;  /* 0x2f00000005207423 */ /* 0x000fe20000010058 */
[----:B------:R-:W-:Y:S01]  /*4c20*/  HFMA2 R77, -RZ, RZ, 0, 1.1920928955078125e-07 ;  /* 0x00000002ff4d7431 */ /* 0x000fe200000001ff */
[----:B------:R-:W1:Y:S01]  /*4c30*/  LDC R75, c[0x0][0x404] ;  /* 0x00010100ff4b7b82 */ /* 0x000e620000000800 */
[----:B0-----:R-:W-:-:S02]  /*4c40*/  FMUL.FTZ R90, R90, R13 ;  /* 0x0000000d5a5a7220 */ /* 0x001fc40000410000 */
[----:B-1----:R-:W-:-:S04]  /*4c50*/  FSETP.GTU.FTZ.AND P1, PT, R32, R75, PT ;  /* 0x0000004b2000720b */ /* 0x002fc80003f3c000 */
        /* <DEDUP_REMOVED lines=13> */
.L_x_21895:
        /* <DEDUP_REMOVED lines=13> */
.L_x_21897:
[----:B------:R-:W-:Y:S05]  /*4e00*/  BSYNC.RECONVERGENT B2 ;  /* 0x0000000000027941 */ /* 0x000fea0003800200 */
.L_x_21896:
        /* <DEDUP_REMOVED lines=57> */
.L_x_21894:
[----:B------:R-:W-:Y:S05]  /*51a0*/  BSYNC.RECONVERGENT B1 ;  /* 0x0000000000017941 */ /* 0x000fea0003800200 */
.L_x_21893:
        /* <DEDUP_REMOVED lines=21> */
.L_x_21900:
        /* <DEDUP_REMOVED lines=13> */
.L_x_21902:
[----:B------:R-:W-:Y:S05]  /*53d0*/  BSYNC.RECONVERGENT B2 ;  /* 0x0000000000027941 */ /* 0x000fea0003800200 */
.L_x_21901:
        /* <DEDUP_REMOVED lines=56> */
[----:B------:R-:W-:-:S07]  /*5760*/  MOV R84, R60 ;  /* 0x0000003c00547202 */ /* 0x000fce0000000f00 */
.L_x_21899:
[----:B------:R-:W-:Y:S05]  /*5770*/  BSYNC.RECONVERGENT B1 ;  /* 0x0000000000017941 */ /* 0x000fea0003800200 */
.L_x_21898:
[----:B------:R-:W-:Y:S01]  /*5780*/  I2FP.F32.U32 R5, R5 ;  /* 0x0000000500057245 */ /* 0x000fe20000201000 */
[----:B------:R-:W-:Y:S01]  /*5790*/  FMUL.FTZ R60, R34, UR4 ;  /* 0x00000004223c7c20 */ /* 0x000fe20008410000 */
[----:B------:R-:W-:Y:S01]  /*57a0*/  ISETP.NE.AND P4, PT, R76, 0x1, PT ;  /* 0x000000014c00780c */ /* 0x000fe20003f85270 */
[----:B------:R-:W-:Y:S01]  /*57b0*/  BSSY.RECONVERGENT B1, `(.L_x_21903) ;  /* 0x0000059000017945 */ /* 0x000fe20003800200 */
[----:B------:R-:W-:Y:S01]  /*57c0*/  MOV R61, R14 ;  /* 0x0000000e003d7202 */ /* 0x000fe20000000f00 */
        /* <DEDUP_REMOVED lines=16> */
.L_x_21905:
        /* <DEDUP_REMOVED lines=13> */
.L_x_21907:
[----:B------:R-:W-:Y:S05]  /*59a0*/  BSYNC.RECONVERGENT B2 ;  /* 0x0000000000027941 */ /* 0x000fea0003800200 */
.L_x_21906:
        /* <DEDUP_REMOVED lines=54> */
[----:B------:R-:W-:Y:S02]  /*5d10*/  LOP3.LUT R15, R76, UR21, R61, 0x96, !PT ;  /* 0x000000154c0f7c12 */ /* 0x000fe4000f8e963d */
[----:B------:R-:W-:Y:S01]  /*5d20*/  MOV R61, R84 ;  /* 0x00000054003d7202 */ /* 0x000fe20000000f00 */
[----:B------:R-:W-:-:S07]  /*5d30*/  IMAD.MOV.U32 R84, RZ, RZ, R60 ;  /* 0x000000ffff547224 */ /* 0x000fce00078e003c */
.L_x_21904:
[----:B------:R-:W-:Y:S05]  /*5d40*/  BSYNC.RECONVERGENT B1 ;  /* 0x0000000000017941 */ /* 0x000fea0003800200 */
.L_x_21903:
        /* <DEDUP_REMOVED lines=9> */
.L_x_21887:
        /* <DEDUP_REMOVED lines=16> */
.L_x_21911:
        /* <DEDUP_REMOVED lines=13> */
.L_x_21913:
[----:B------:R-:W-:Y:S05]  /*5fb0*/  BSYNC.RECONVERGENT B2 ;  /* 0x0000000000027941 */ /* 0x000fea0003800200 */
.L_x_21912:
        /* <DEDUP_REMOVED lines=57> */
.L_x_21910:
[----:B------:R-:W-:Y:S05]  /*6350*/  BSYNC.RECONVERGENT B1 ;  /* 0x0000000000017941 */ /* 0x000fea0003800200 */
.L_x_21909:
[----:B------:R-:W0:Y:S01]  /*6360*/  LDC R13, c[0x0][0x404] ;  /* 0x00010100ff0d7b82 */ /* 0x000e220000000800 */
[----:B------:R-:W-:Y:S01]  /*6370*/  ISETP.NE.AND P2, PT, R61, 0x1, PT ;  /* 0x000000013d00780c */ /* 0x000fe20003f45270 */
[----:B------:R-:W-:Y:S01]  /*6380*/  IMAD.MOV.U32 R76, RZ, RZ, 0x2f800000 ;  /* 0x2f800000ff4c7424 */ /* 0x000fe200078e00ff */
[----:B------:R-:W-:Y:S01]  /*6390*/  I2FP.F32.U32 R5, R60 ;  /* 0x0000003c00057245 */ /* 0x000fe20000201000 */
[----:B-----5:R-:W-:Y:S01]  /*63a0*/  FMUL.FTZ R32, R32, UR4 ;  /* 0x0000000420207c20 */ /* 0x020fe20008410000 */
[----:B------:R-:W-:Y:S03]  /*63b0*/  BSSY.RECONVERGENT B1, `(.L_x_21914) ;  /* 0x0000057000017945 */ /* 0x000fe60003800200 */
[----:B------:R-:W1:Y:S01]  /*63c0*/  LDC R75, c[0x0][0x408] ;  /* 0x00010200ff4b7b82 */ /* 0x000e620000000800 */
[----:B------:R-:W-:Y:S01]  /*63d0*/  FFMA.FTZ R60, R5, R76, 1.1641532182693481445e-10 ;  /* 0x2f000000053c7423 */ /* 0x000fe2000001004c */
[----:B------:R-:W-:-:S04]  /*63e0*/  MOV R5, R14 ;  /* 0x0000000e00057202 */ /* 0x000fc80000000f00 */
[----:B0-----:R-:W-:Y:S01]  /*63f0*/  FSETP.LE.FTZ.AND P1, PT, R60, R13, PT ;  /* 0x0000000d3c00720b */ /* 0x001fe20003f33000 */
[----:B------:R-:W-:Y:S02]  /*6400*/  IMAD.MOV.U32 R60, RZ, RZ, 0x2 ;  /* 0x00000002ff3c7424 */ /* 0x000fe400078e00ff */
[----:B-1----:R-:W-:Y:S01]  /*6410*/  FMUL.FTZ R77, R32, R75 ;  /* 0x0000004b204d7220 */ /* 0x002fe20000410000 */
        /* <DEDUP_REMOVED lines=9> */
.L_x_21916:
        /* <DEDUP_REMOVED lines=13> */
.L_x_21918:
[----:B------:R-:W-:Y:S05]  /*6580*/  BSYNC.RECONVERGENT B2 ;  /* 0x0000000000027941 */ /* 0x000fea0003800200 */
.L_x_21917:
        /* <DEDUP_REMOVED lines=57> */
.L_x_21915:
[----:B------:R-:W-:Y:S05]  /*6920*/  BSYNC.RECONVERGENT B1 ;  /* 0x0000000000017941 */ /* 0x000fea0003800200 */
.L_x_21914:
[----:B------:R-:W-:Y:S01]  /*6930*/  ISETP.NE.AND P3, PT, R60, 0x1, PT ;  /* 0x000000013c00780c */ /* 0x000fe20003f65270 */
[----:B------:R-:W-:Y:S01]  /*6940*/  FMUL.FTZ R88, R33, UR4 ;  /* 0x0000000421587c20 */ /* 0x000fe20008410000 */
[----:B------:R-:W-:Y:S01]  /*6950*/  I2FP.F32.U32 R5, R5 ;  /* 0x0000000500057245 */ /* 0x000fe20000201000 */
[----:B------:R-:W-:Y:S01]  /*6960*/  BSSY.RECONVERGENT B1, `(.L_x_21919) ;  /* 0x0000056000017945 */ /* 0x000fe20003800200 */
[----:B------:R-:W-:Y:S02]  /*6970*/  HFMA2 R61, -RZ, RZ, 0, 1.1920928955078125e-07 ;  /* 0x00000002ff3d7431 */ /* 0x000fe400000001ff */
[----:B------:R-:W-:Y:S01]  /*6980*/  FMUL.FTZ R88, R88, R75 ;  /* 0x0000004b58587220 */ /* 0x000fe20000410000 */
[----:B------:R-:W-:Y:S01]  /*6990*/  FFMA.FTZ R32, R5, R76, 1.1641532182693481445e-10 ;  /* 0x2f00000005207423 */ /* 0x000fe2000001004c */
[----:B------:R-:W-:-:S04]  /*69a0*/  IMAD.MOV.U32 R5, RZ, RZ, R14 ;  /* 0x000000ffff057224 */ /* 0x000fc800078e000e */
        /* <DEDUP_REMOVED lines=10> */
.L_x_21921:
        /* <DEDUP_REMOVED lines=13> */
.L_x_21923:
[----:B------:R-:W-:Y:S05]  /*6b20*/  BSYNC.RECONVERGENT B2 ;  /* 0x0000000000027941 */ /* 0x000fea0003800200 */
.L_x_21922:
        /* <DEDUP_REMOVED lines=52> */
[----:B------:R-:W-:-:S04]  /*6e70*/  IMAD.WIDE.U32 R14, R15, -0x326172a9, RZ ;  /* 0xcd9e8d570f0e7825 */ /* 0x000fc800078e00ff */
[----:B------:R-:W-:Y:S01]  /*6e80*/  IMAD.WIDE.U32 R32, R32, -0x2daee0ad, RZ ;  /* 0xd2511f5320207825 */ /* 0x000fe200078e00ff */
[----:B------:R-:W-:-:S03]  /*6e90*/  LOP3.LUT R2, R62, UR5, R15, 0x96, !PT ;  /* 0x000000053e027c12 */ /* 0x000fc6000f8e960f */
[----:B------:R-:W-:Y:S01]  /*6ea0*/  IMAD.MOV.U32 R84, RZ, RZ, R32 ;  /* 0x000000ffff547224 */ /* 0x000fe200078e0020 */
[----:B------:R-:W-:-:S07]  /*6eb0*/  LOP3.LUT R15, R60, UR21, R33, 0x96, !PT ;  /* 0x000000153c0f7c12 */ /* 0x000fce000f8e9621 */
.L_x_21920:
[----:B------:R-:W-:Y:S05]  /*6ec0*/  BSYNC.RECONVERGENT B1 ;  /* 0x0000000000017941 */ /* 0x000fea0003800200 */
.L_x_21919:
[----:B------:R-:W-:Y:S01]  /*6ed0*/  ISETP.NE.AND P4, PT, R61, 0x1, PT ;  /* 0x000000013d00780c */ /* 0x000fe20003f85270 */
[----:B------:R-:W-:Y:S01]  /*6ee0*/  FMUL.FTZ R34, R34, UR4 ;  /* 0x0000000422227c20 */ /* 0x000fe20008410000 */
[----:B------:R-:W-:Y:S01]  /*6ef0*/  I2FP.F32.U32 R5, R5 ;  /* 0x0000000500057245 */ /* 0x000fe20000201000 */
[----:B------:R-:W-:Y:S01]  /*6f00*/  BSSY.RECONVERGENT B1, `(.L_x_21924) ;  /* 0x0000056000017945 */ /* 0x000fe20003800200 */
[----:B------:R-:W-:Y:S02]  /*6f10*/  IMAD.MOV.U32 R33, RZ, RZ, R14 ;  /* 0x000000ffff217224 */ /* 0x000fe400078e000e */
[----:B------:R-:W-:Y:S01]  /*6f20*/  FMUL.FTZ R34, R34, R75 ;  /* 0x0000004b22227220 */ /* 0x000fe20000410000 */
[----:B------:R-:W-:Y:S01]  /*6f30*/  FFMA.FTZ R32, R5, R76, 1.1641532182693481445e-10 ;  /* 0x2f00000005207423 */ /* 0x000fe2000001004c */
[----:B------:R-:W-:-:S04]  /*6f40*/  IMAD.MOV.U32 R5, RZ, RZ, 0x2 ;  /* 0x00000002ff057424 */ /* 0x000fc800078e00ff */
        /* <DEDUP_REMOVED lines=10> */
.L_x_21926:
        /* <DEDUP_REMOVED lines=13> */
.L_x_21928:
[----:B------:R-:W-:Y:S05]  /*70c0*/  BSYNC.RECONVERGENT B2 ;  /* 0x0000000000027941 */ /* 0x000fea0003800200 */
.L_x_21927:
        /* <DEDUP_REMOVED lines=57> */
.L_x_21925:
[----:B------:R-:W-:Y:S05]  /*7460*/  BSYNC.RECONVERGENT B1 ;  /* 0x0000000000017941 */ /* 0x000fea0003800200 */
.L_x_21924:
[----:B------:R-:W-:Y:S01]  /*7470*/  I2FP.F32.U32 R33, R33 ;  /* 0x0000002100217245 */ /* 0x000fe20000201000 */
[----:B------:R-:W-:Y:S01]  /*7480*/  FMUL.FTZ R32, R35, UR4 ;  /* 0x0000000423207c20 */ /* 0x000fe20008410000 */
[----:B------:R-:W-:-:S03]  /*7490*/  FSEL R34, R34, RZ, P3 ;  /* 0x000000ff22227208 */ /* 0x000fc60001800000 */
[----:B------:R-:W-:Y:S01]  /*74a0*/  FFMA.FTZ R76, R33, R76, 1.1641532182693481445e-10 ;  /* 0x2f000000214c7423 */ /* 0x000fe2000001004c */
[----:B------:R-:W-:Y:S01]  /*74b0*/  FMUL.FTZ R35, R32, R75 ;  /* 0x0000004b20237220 */ /* 0x000fe20000410000 */
[----:B------:R-:W-:Y:S02]  /*74c0*/  FSEL R32, R77, RZ, P1 ;  /* 0x000000ff4d207208 */ /* 0x000fe40000800000 */
[----:B------:R-:W-:Y:S02]  /*74d0*/  FSEL R33, R88, RZ, P2 ;  /* 0x000000ff58217208 */ /* 0x000fe40001000000 */
[----:B------:R-:W-:-:S04]  /*74e0*/  FSETP.GTU.FTZ.AND P5, PT, R76, R13, PT ;  /* 0x0000000d4c00720b */ /* 0x000fc80003fbc000 */
[----:B------:R-:W-:Y:S02]  /*74f0*/  PLOP3.LUT P4, PT, P5, PT, PT, 0x8, 0x80 ;  /* 0x000000000080781c */ /* 0x000fe40002f8e170 */
[----:B------:R-:W-:-:S11]  /*7500*/  FSEL R35, R35, RZ, !P5 ;  /* 0x000000ff23237208 */ /* 0x000fd60006800000 */
.L_x_21908:
        /* <DEDUP_REMOVED lines=8> */
[----:B------:R-:W-:Y:S01]  /*7590*/  MOV R13, R84 ;  /* 0x00000054000d7202 */ /* 0x000fe20000000f00 */
[----:B0-----:R-:W-:-:S05]  /*75a0*/  IMAD.WIDE.U32 R62, R74, 0x10, R62 ;  /* 0x000000104a3e7825 */ /* 0x001fca00078e003e */
[----:B------:R0:W-:Y:S01]  /*75b0*/  STG.E.128 desc[UR6][R62.64], R32 ;  /* 0x000000203e007986 */ /* 0x0001e2000c101d06 */
[----:B-1----:R-:W-:-:S04]  /*75c0*/  IMAD.WIDE.U32 R60, R74, 0x4, R60 ;  /* 0x000000044a3c7825 */ /* 0x002fc800078e003c */
[----:B------:R-:W-:Y:S01]  /*75d0*/  VIADD R74, R74, 0x100 ;  /* 0x000001004a4a7836 */ /* 0x000fe20000000000 */
[----:B------:R0:W-:Y:S06]  /*75e0*/  STG.E desc[UR6][R60.64], R75 ;  /* 0x0000004b3c007986 */ /* 0x0001ec000c101906 */
.L_x_21886:
[----:B------:R-:W-:Y:S05]  /*75f0*/  BSYNC.RECONVERGENT B0 ;  /* 0x0000000000007941 */ /* 0x000fea0003800200 */
.L_x_21885:
        /* <DEDUP_REMOVED lines=29> */
.L_x_21934:
        /* <DEDUP_REMOVED lines=13> */
.L_x_21936:
[----:B------:R-:W-:Y:S05]  /*78a0*/  BSYNC.RECONVERGENT B2 ;  /* 0x0000000000027941 */ /* 0x000fea0003800200 */
.L_x_21935:
        /* <DEDUP_REMOVED lines=57> */
.L_x_21933:
[----:B------:R-:W-:Y:S05]  /*7c40*/  BSYNC.RECONVERGENT B1 ;  /* 0x0000000000017941 */ /* 0x000fea0003800200 */
.L_x_21932:
[----:B------:R-:W0:Y:S01]  /*7c50*/  LDC R13, c[0x0][0x408] ;  /* 0x00010200ff0d7b82 */ /* 0x000e220000000800 */
[----:B------:R-:W-:Y:S01]  /*7c60*/  HFMA2 R94, -RZ, RZ, 0.1171875, 0 ;  /* 0x2f800000ff5e7431 */ /* 0x000fe200000001ff */
[----:B------:R-:W-:Y:S01]  /*7c70*/  I2FP.F32.U32 R5, R77 ;  /* 0x0000004d00057245 */ /* 0x000fe20000201000 */
[----:B-----5:R-:W-:Y:S01]  /*7c80*/  FMUL.FTZ R36, R36, UR4 ;  /* 0x0000000424247c20 */ /* 0x020fe20008410000 */
[----:B------:R-:W-:Y:S01]  /*7c90*/  ISETP.NE.AND P2, PT, R76, 0x1, PT ;  /* 0x000000014c00780c */ /* 0x000fe20003f45270 */
[----:B------:R-:W-:Y:S01]  /*7ca0*/  BSSY.RECONVERGENT B1, `(.L_x_21937) ;  /* 0x000005a000017945 */ /* 0x000fe20003800200 */
[----:B------:R-:W-:Y:S02]  /*7cb0*/  IMAD.MOV.U32 R77, RZ, RZ, 0x2 ;  /* 0x00000002ff4d7424 */ /* 0x000fe400078e00ff */
[----:B------:R-:W1:Y:S01]  /*7cc0*/  LDC R88, c[0x0][0x404] ;  /* 0x00010100ff587b82 */ /* 0x000e620000000800 */
[----:B------:R-:W-:Y:S01]  /*7cd0*/  FFMA.FTZ R5, R5, R94, 1.1641532182693481445e-10 ;  /* 0x2f00000005057423 */ /* 0x000fe2000001005e */
[----:B0-----:R-:W-:-:S04]  /*7ce0*/  FMUL.FTZ R36, R36, R13 ;  /* 0x0000000d24247220 */ /* 0x001fc80000410000 */
        /* <DEDUP_REMOVED lines=14> */
.L_x_21939:
        /* <DEDUP_REMOVED lines=13> */
.L_x_21941:
[----:B------:R-:W-:Y:S05]  /*7ea0*/  BSYNC.RECONVERGENT B2 ;  /* 0x0000000000027941 */ /* 0x000fea0003800200 */
.L_x_21940:
        /* <DEDUP_REMOVED lines=57> */
.L_x_21938:
[----:B------:R-:W-:Y:S05]  /*8240*/  BSYNC.RECONVERGENT B1 ;  /* 0x0000000000017941 */ /* 0x000fea0003800200 */
.L_x_21937:
[----:B------:R-:W-:Y:S01]  /*8250*/  I2FP.F32.U32 R5, R5 ;  /* 0x0000000500057245 */ /* 0x000fe20000201000 */
[----:B------:R-:W-:Y:S01]  /*8260*/  FMUL.FTZ R60, R37, UR4 ;  /* 0x00000004253c7c20 */ /* 0x000fe20008410000 */
[----:B------:R-:W-:Y:S01]  /*8270*/  ISETP.NE.AND P3, PT, R77, 0x1, PT ;  /* 0x000000014d00780c */ /* 0x000fe20003f65270 */
[----:B------:R-:W-:Y:S02]  /*8280*/  BSSY.RECONVERGENT B1, `(.L_x_21942) ;  /* 0x0000059000017945 */ /* 0x000fe40003800200 */
[----:B------:R-:W-:Y:S01]  /*8290*/  FFMA.FTZ R5, R5, R94, 1.1641532182693481445e-10 ;  /* 0x2f00000005057423 */ /* 0x000fe2000001005e */
[----:B------:R-:W-:-:S04]  /*82a0*/  FMUL.FTZ R60, R60, R13 ;  /* 0x0000000d3c3c7220 */ /* 0x000fc80000410000 */
        /* <DEDUP_REMOVED lines=15> */
.L_x_21944:
        /* <DEDUP_REMOVED lines=13> */
.L_x_21946:
[----:B------:R-:W-:Y:S05]  /*8470*/  BSYNC.RECONVERGENT B2 ;  /* 0x0000000000027941 */ /* 0x000fea0003800200 */
.L_x_21945:
        /* <DEDUP_REMOVED lines=57> */
.L_x_21943:
[----:B------:R-:W-:Y:S05]  /*8810*/  BSYNC.RECONVERGENT B1 ;  /* 0x0000000000017941 */ /* 0x000fea0003800200 */
.L_x_21942:
        /* <DEDUP_REMOVED lines=21> */
.L_x_21949:
        /* <DEDUP_REMOVED lines=13> */
.L_x_21951:
[----:B------:R-:W-:Y:S05]  /*8a40*/  BSYNC.RECONVERGENT B2 ;  /* 0x0000000000027941 */ /* 0x000fea0003800200 */
.L_x_21950:
        /* <DEDUP_REMOVED lines=57> */
.L_x_21948:
[----:B------:R-:W-:Y:S05]  /*8de0*/  BSYNC.RECONVERGENT B1 ;  /* 0x0000000000017941 */ /* 0x000fea0003800200 */
.L_x_21947:
        /* <DEDUP_REMOVED lines=9> */
.L_x_21931:
        /* <DEDUP_REMOVED lines=16> */
.L_x_21955:
        /* <DEDUP_REMOVED lines=13> */
.L_x_21957:
[----:B------:R-:W-:Y:S05]  /*9050*/  BSYNC.RECONVERGENT B2 ;  /* 0x0000000000027941 */ /* 0x000fea0003800200 */
.L_x_21956:
        /* <DEDUP_REMOVED lines=57> */
.L_x_21954:
[----:B------:R-:W-:Y:S05]  /*93f0*/  BSYNC.RECONVERGENT B1 ;  /* 0x0000000000017941 */ /* 0x000fea0003800200 */
.L_x_21953:
[----:B------:R-:W0:Y:S01]  /*9400*/  LDC R13, c[0x0][0x404] ;  /* 0x00010100ff0d7b82 */ /* 0x000e220000000800 */
[----:B------:R-:W-:Y:S01]  /*9410*/  ISETP.NE.AND P2, PT, R62, 0x1, PT ;  /* 0x000000013e00780c */ /* 0x000fe20003f45270 */
[----:B------:R-:W-:Y:S01]  /*9420*/  IMAD.MOV.U32 R77, RZ, RZ, 0x2f800000 ;  /* 0x2f800000ff4d7424 */ /* 0x000fe200078e00ff */
[----:B------:R-:W-:Y:S01]  /*9430*/  I2FP.F32.U32 R60, R60 ;  /* 0x0000003c003c7245 */ /* 0x000fe20000201000 */
[----:B-----5:R-:W-:Y:S01]  /*9440*/  FMUL.FTZ R61, R36, UR4 ;  /* 0x00000004243d7c20 */ /* 0x020fe20008410000 */
[----:B------:R-:W-:Y:S01]  /*9450*/  BSSY.RECONVERGENT B1, `(.L_x_21958) ;  /* 0x0000057000017945 */ /* 0x000fe20003800200 */
[----:B------:R-:W-:Y:S02]  /*9460*/  IMAD.MOV.U32 R5, RZ, RZ, R14 ;  /* 0x000000ffff057224 */ /* 0x000fe400078e000e */
[----:B------:R-:W1:Y:S01]  /*9470*/  LDC R76, c[0x0][0x408] ;  /* 0x00010200ff4c7b82 */ /* 0x000e620000000800 */
[----:B------:R-:W-:-:S05]  /*9480*/  FFMA.FTZ R60, R60, R77, 1.1641532182693481445e-10 ;  /* 0x2f0000003c3c7423 */ /* 0x000fca000001004d */
[----:B0-----:R-:W-:Y:S01]  /*9490*/  FSETP.LE.FTZ.AND P1, PT, R60, R13, PT ;  /* 0x0000000d3c00720b */ /* 0x001fe20003f33000 */
[----:B------:R-:W-:Y:S02]  /*94a0*/  HFMA2 R60, -RZ, RZ, 0, 1.1920928955078125e-07 ;  /* 0x00000002ff3c7431 */ /* 0x000fe400000001ff */
[----:B-1----:R-:W-:Y:S01]  /*94b0*/  FMUL.FTZ R88, R61, R76 ;  /* 0x0000004c3d587220 */ /* 0x002fe20000410000 */
        /* <DEDUP_REMOVED lines=9> */
.L_x_21960:
        /* <DEDUP_REMOVED lines=13> */
.L_x_21962:
[----:B------:R-:W-:Y:S05]  /*9620*/  BSYNC.RECONVERGENT B2 ;  /* 0x0000000000027941 */ /* 0x000fea0003800200 */
.L_x_21961:
        /* <DEDUP_REMOVED lines=56> */
[----:B------:R-:W-:-:S07]  /*99b0*/  LOP3.LUT R15, R62, UR21, R61, 0x96, !PT ;  /* 0x000000153e0f7c12 */ /* 0x000fce000f8e963d */
.L_x_21959:
[----:B------:R-:W-:Y:S05]  /*99c0*/  BSYNC.RECONVERGENT B1 ;  /* 0x0000000000017941 */ /* 0x000fea0003800200 */
.L_x_21958:
[----:B------:R-:W-:Y:S01]  /*99d0*/  ISETP.NE.AND P3, PT, R60, 0x1, PT ;  /* 0x000000013c00780c */ /* 0x000fe20003f65270 */
[----:B------:R-:W-:Y:S01]  /*99e0*/  FMUL.FTZ R37, R37, UR4 ;  /* 0x0000000425257c20 */ /* 0x000fe20008410000 */
[----:B------:R-:W-:Y:S01]  /*99f0*/  I2FP.F32.U32 R36, R5 ;  /* 0x0000000500247245 */ /* 0x000fe20000201000 */
[----:B------:R-:W-:Y:S01]  /*9a00*/  BSSY.RECONVERGENT B1, `(.L_x_21963) ;  /* 0x0000056000017945 */ /* 0x000fe20003800200 */
[----:B------:R-:W-:Y:S02]  /*9a10*/  IMAD.MOV.U32 R62, RZ, RZ, 0x2 ;  /* 0x00000002ff3e7424 */ /* 0x000fe400078e00ff */
[----:B------:R-:W-:Y:S01]  /*9a20*/  FMUL.FTZ R90, R37, R76 ;  /* 0x0000004c255a7220 */ /* 0x000fe20000410000 */
[----:B------:R-:W-:Y:S02]  /*9a30*/  IMAD.MOV.U32 R5, RZ, RZ, R14 ;  /* 0x000000ffff057224 */ /* 0x000fe400078e000e */
[----:B------:R-:W-:-:S05]  /*9a40*/  FFMA.FTZ R36, R36, R77, 1.1641532182693481445e-10 ;  /* 0x2f00000024247423 */ /* 0x000fca000001004d */
        /* <DEDUP_REMOVED lines=10> */
.L_x_21965:
        /* <DEDUP_REMOVED lines=13> */
.L_x_21967:
[----:B------:R-:W-:Y:S05]  /*9bc0*/  BSYNC.RECONVERGENT B2 ;  /* 0x0000000000027941 */ /* 0x000fea0003800200 */
.L_x_21966:
        /* <DEDUP_REMOVED lines=55> */
[----:B------:R-:W-:Y:S02]  /*9f40*/  LOP3.LUT R15, R60, UR21, R37, 0x96, !PT ;  /* 0x000000153c0f7c12 */ /* 0x000fe4000f8e9625 */
[----:B------:R-:W-:-:S07]  /*9f50*/  MOV R84, R36 ;  /* 0x0000002400547202 */ /* 0x000fce0000000f00 */
.L_x_21964:
[----:B------:R-:W-:Y:S05]  /*9f60*/  BSYNC.RECONVERGENT B1 ;  /* 0x0000000000017941 */ /* 0x000fea0003800200 */
.L_x_21963:
[----:B------:R-:W-:Y:S01]  /*9f70*/  ISETP.NE.AND P4, PT, R62, 0x1, PT ;  /* 0x000000013e00780c */ /* 0x000fe20003f85270 */
[----:B------:R-:W-:Y:S01]  /*9f80*/  FMUL.FTZ R61, R38, UR4 ;  /* 0x00000004263d7c20 */ /* 0x000fe20008410000 */
[----:B------:R-:W-:Y:S01]  /*9f90*/  I2FP.F32.U32 R36, R5 ;  /* 0x0000000500247245 */ /* 0x000fe20000201000 */
[----:B------:R-:W-:Y:S01]  /*9fa0*/  BSSY.RECONVERGENT B1, `(.L_x_21968) ;  /* 0x0000056000017945 */ /* 0x000fe20003800200 */
[----:B------:R-:W-:Y:S01]  /*9fb0*/  IMAD.MOV.U32 R5, RZ, RZ, 0x2 ;  /* 0x00000002ff057424 */ /* 0x000fe200078e00ff */
[----:B------:R-:W-:Y:S01]  /*9fc0*/  MOV R37, R14 ;  /* 0x0000000e00257202 */ /* 0x000fe20000000f00 */
[----:B------:R-:W-:Y:S01]  /*9fd0*/  FMUL.FTZ R38, R61, R76 ;  /* 0x0000004c3d267220 */ /* 0x000fe20000410000 */
[----:B------:R-:W-:-:S05]  /*9fe0*/  FFMA.FTZ R36, R36, R77, 1.1641532182693481445e-10 ;  /* 0x2f00000024247423 */ /* 0x000fca000001004d */
        /* <DEDUP_REMOVED lines=10> */
.L_x_21970:
        /* <DEDUP_REMOVED lines=13> */
.L_x_21972:
[----:B------:R-:W-:Y:S05]  /*a160*/  BSYNC.RECONVERGENT B2 ;  /* 0x0000000000027941 */ /* 0x000fea0003800200 */
.L_x_21971:
        /* <DEDUP_REMOVED lines=57> */
.L_x_21969:
[----:B------:R-:W-:Y:S05]  /*a500*/  BSYNC.RECONVERGENT B1 ;  /* 0x0000000000017941 */ /* 0x000fea0003800200 */
.L_x_21968:
[----:B------:R-:W-:Y:S01]  /*a510*/  I2FP.F32.U32 R36, R37 ;  /* 0x0000002500247245 */ /* 0x000fe20000201000 */
[----:B------:R-:W-:Y:S01]  /*a520*/  FMUL.FTZ R39, R39, UR4 ;  /* 0x0000000427277c20 */ /* 0x000fe20008410000 */
[----:B------:R-:W-:Y:S02]  /*a530*/  FSEL R37, R90, RZ, P2 ;  /* 0x000000ff5a257208 */ /* 0x000fe40001000000 */
[----:B------:R-:W-:Y:S01]  /*a540*/  FSEL R38, R38, RZ, P3 ;  /* 0x000000ff26267208 */ /* 0x000fe20001800000 */
[----:B------:R-:W-:Y:S01]  /*a550*/  FFMA.FTZ R36, R36, R77, 1.1641532182693481445e-10 ;  /* 0x2f00000024247423 */ /* 0x000fe2000001004d */
[----:B------:R-:W-:-:S04]  /*a560*/  FMUL.FTZ R39, R39, R76 ;  /* 0x0000004c27277220 */ /* 0x000fc80000410000 */
[----:B------:R-:W-:Y:S02]  /*a570*/  FSETP.GTU.FTZ.AND P4, PT, R36, R13, PT ;  /* 0x0000000d2400720b */ /* 0x000fe40003f9c000 */
[----:B------:R-:W-:Y:S02]  /*a580*/  FSEL R36, R88, RZ, P1 ;  /* 0x000000ff58247208 */ /* 0x000fe40000800000 */
[----:B------:R-:W-:Y:S02]  /*a590*/  FSEL R39, R39, RZ, !P4 ;  /* 0x000000ff27277208 */ /* 0x000fe40006000000 */
[----:B------:R-:W-:-:S13]  /*a5a0*/  PLOP3.LUT P4, PT, P4, PT, PT, 0x8, 0x80 ;  /* 0x000000000080781c */ /* 0x000fda000278e170 */
.L_x_21952:
[----:B------:R-:W0:Y:S01]  /*a5b0*/  LDC.64 R62, c[0x0][0x3a8] ;  /* 0x0000ea00ff3e7b82 */ /* 0x000e220000000a00 */
[----:B------:R-:W-:Y:S02]  /*a5c0*/  SEL R13, RZ, 0x1000000, !P4 ;  /* 0x01000000ff0d7807 */ /* 0x000fe40006000000 */
[----:B------:R-:W-:Y:S02]  /*a5d0*/  SEL R76, RZ, 0x10000, !P3 ;  /* 0x00010000ff4c7807 */ /* 0x000fe40005800000 */
[----:B------:R-:W-:-:S03]  /*a5e0*/  SEL R77, RZ, 0x100, !P2 ;  /* 0x00000100ff4d7807 */ /* 0x000fc60005000000 */
[----:B------:R-:W1:Y:S01]  /*a5f0*/  LDC.64 R60, c[0x0][0x3b0] ;  /* 0x0000ec00ff3c7b82 */ /* 0x000e620000000a00 */
[----:B------:R-:W-:Y:S02]  /*a600*/  IADD3 R13, PT, PT, R77, R13, R76 ;  /* 0x0000000d4d0d7210 */ /* 0x000fe40007ffe04c */
[----:B------:R-:W-:-:S04]  /*a610*/  SEL R76, RZ, 0x1, !P1 ;  /* 0x00000001ff4c7807 */ /* 0x000fc80004800000 */
[----:B------:R-:W-:Y:S01]  /*a620*/  IADD3 R77, PT, PT, R13, R76, RZ ;  /* 0x0000004c0d4d7210 */ /* 0x000fe20007ffe0ff */
[----:B------:R-:W-:Y:S02]  /*a630*/  IMAD.MOV.U32 R13, RZ, RZ, R84 ;  /* 0x000000ffff0d7224 */ /* 0x000fe400078e0054 */
[----:B0-----:R-:W-:-:S05]  /*a640*/  IMAD.WIDE.U32 R62, R74, 0x10, R62 ;  /* 0x000000104a3e7825 */ /* 0x001fca00078e003e */
[----:B------:R0:W-:Y:S01]  /*a650*/  STG.E.128 desc[UR6][R62.64], R36 ;  /* 0x000000243e007986 */ /* 0x0001e2000c101d06 */
[----:B-1----:R-:W-:-:S04]  /*a660*/  IMAD.WIDE.U32 R60, R74, 0x4, R60 ;  /* 0x000000044a3c7825 */ /* 0x002fc800078e003c */
[----:B------:R-:W-:Y:S01]  /*a670*/  VIADD R74, R74, 0x100 ;  /* 0x000001004a4a7836 */ /* 0x000fe20000000000 */
[----:B------:R0:W-:Y:S06]  /*a680*/  STG.E desc[UR6][R60.64], R77 ;  /* 0x0000004d3c007986 */ /* 0x0001ec000c101906 */
.L_x_21930:
[----:B------:R-:W-:Y:S05]  /*a690*/  BSYNC.RECONVERGENT B0 ;  /* 0x0000000000007941 */ /* 0x000fea0003800200 */
.L_x_21929:
        /* <DEDUP_REMOVED lines=29> */
.L_x_21978:
        /* <DEDUP_REMOVED lines=13> */
.L_x_21980:
[----:B------:R-:W-:Y:S05]  /*a940*/  BSYNC.RECONVERGENT B2 ;  /* 0x0000000000027941 */ /* 0x000fea0003800200 */
.L_x_21979:
        /* <DEDUP_REMOVED lines=57> */
.L_x_21977:
[----:B------:R-:W-:Y:S05]  /*ace0*/  BSYNC.RECONVERGENT B1 ;  /* 0x0000000000017941 */ /* 0x000fea0003800200 */
.L_x_21976:
        /* <DEDUP_REMOVED lines=24> */
.L_x_21983:
        /* <DEDUP_REMOVED lines=13> */
.L_x_21985:
[----:B------:R-:W-:Y:S05]  /*af40*/  BSYNC.RECONVERGENT B2 ;  /* 0x0000000000027941 */ /* 0x000fea0003800200 */
.L_x_21984:
        /* <DEDUP_REMOVED lines=57> */
.L_x_21982:
[----:B------:R-:W-:Y:S05]  /*b2e0*/  BSYNC.RECONVERGENT B1 ;  /* 0x0000000000017941 */ /* 0x000fea0003800200 */
.L_x_21981:
[----:B------:R-:W-:Y:S01]  /*b2f0*/  I2FP.F32.U32 R5, R5 ;  /* 0x0000000500057245 */ /* 0x000fe20000201000 */
[----:B------:R-:W-:Y:S01]  /*b300*/  FMUL.FTZ R90, R41, UR4 ;  /* 0x00000004295a7c20 */ /* 0x000fe20008410000 */
[----:B------:R-:W-:Y:S01]  /*b310*/  ISETP.NE.AND P3, PT, R91, 0x1, PT ;  /* 0x000000015b00780c */ /* 0x000fe20003f65270 */
[----:B------:R-:W-:Y:S01]  /*b320*/  BSSY.RECONVERGENT B1, `(.L_x_21986) ;  /* 0x0000059000017945 */ /* 0x000fe20003800200 */
[----:B------:R-:W-:Y:S02]  /*b330*/  HFMA2 R92, -RZ, RZ, 0, 1.1920928955078125e-07 ;  /* 0x00000002ff5c7431 */ /* 0x000fe400000001ff */
[----:B------:R-:W-:Y:S01]  /*b340*/  FFMA.FTZ R60, R5, R88, 1.1641532182693481445e-10 ;  /* 0x2f000000053c7423 */ /* 0x000fe20000010058 */
[----:B------:R-:W-:Y:S01]  /*b350*/  FMUL.FTZ R90, R90, R13 ;  /* 0x0000000d5a5a7220 */ /* 0x000fe20000410000 */
[----:B------:R-:W-:-:S03]  /*b360*/  IMAD.MOV.U32 R5, RZ, RZ, R14 ;  /* 0x000000ffff057224 */ /* 0x000fc600078e000e */
        /* <DEDUP_REMOVED lines=13> */
.L_x_21988:
        /* <DEDUP_REMOVED lines=13> */
.L_x_21990:
[----:B------:R-:W-:Y:S05]  /*b510*/  BSYNC.RECONVERGENT B2 ;  /* 0x0000000000027941 */ /* 0x000fea0003800200 */
.L_x_21989:
        /* <DEDUP_REMOVED lines=56> */
[----:B------:R-:W-:-:S07]  /*b8a0*/  LOP3.LUT R15, R90, UR21, R61, 0x96, !PT ;  /* 0x000000155a0f7c12 */ /* 0x000fce000f8e963d */
.L_x_21987:
[----:B------:R-:W-:Y:S05]  /*b8b0*/  BSYNC.RECONVERGENT B1 ;  /* 0x0000000000017941 */ /* 0x000fea0003800200 */
.L_x_21986:
[----:B------:R-:W-:Y:S01]  /*b8c0*/  I2FP.F32.U32 R5, R5 ;  /* 0x0000000500057245 */ /* 0x000fe20000201000 */
[----:B------:R-:W-:Y:S01]  /*b8d0*/  FMUL.FTZ R60, R42, UR4 ;  /* 0x000000042a3c7c20 */ /* 0x000fe20008410000 */
[----:B------:R-:W-:Y:S01]  /*b8e0*/  ISETP.NE.AND P4, PT, R92, 0x1, PT ;  /* 0x000000015c00780c */ /* 0x000fe20003f85270 */
[----:B------:R-:W-:Y:S01]  /*b8f0*/  BSSY.RECONVERGENT B1, `(.L_x_21991) ;  /* 0x0000059000017945 */ /* 0x000fe20003800200 */
[----:B------:R-:W-:Y:S02]  /*b900*/  IMAD.MOV.U32 R90, RZ, RZ, R14 ;  /* 0x000000ffff5a7224 */ /* 0x000fe400078e000e */
[----:B------:R-:W-:Y:S01]  /*b910*/  FFMA.FTZ R42, R5, R88, 1.1641532182693481445e-10 ;  /* 0x2f000000052a7423 */ /* 0x000fe20000010058 */
[----:B------:R-:W-:Y:S01]  /*b920*/  FMUL.FTZ R60, R60, R13 ;  /* 0x0000000d3c3c7220 */ /* 0x000fe20000410000 */
[----:B------:R-:W-:-:S03]  /*b930*/  IMAD.MOV.U32 R5, RZ, RZ, 0x2 ;  /* 0x00000002ff057424 */ /* 0x000fc600078e00ff */
        /* <DEDUP_REMOVED lines=13> */
.L_x_21993:
        /* <DEDUP_REMOVED lines=13> */
.L_x_21995:
[----:B------:R-:W-:Y:S05]  /*bae0*/  BSYNC.RECONVERGENT B2 ;  /* 0x0000000000027941 */ /* 0x000fea0003800200 */
.L_x_21994:
        /* <DEDUP_REMOVED lines=57> */
.L_x_21992:
[----:B------:R-:W-:Y:S05]  /*be80*/  BSYNC.RECONVERGENT B1 ;  /* 0x0000000000017941 */ /* 0x000fea0003800200 */
.L_x_21991:
        /* <DEDUP_REMOVED lines=9> */
.L_x_21975:
        /* <DEDUP_REMOVED lines=16> */
.L_x_21999:
        /* <DEDUP_REMOVED lines=13> */
.L_x_22001:
[----:B------:R-:W-:Y:S05]  /*c0f0*/  BSYNC.RECONVERGENT B2 ;  /* 0x0000000000027941 */ /* 0x000fea0003800200 */
.L_x_22000:
        /* <DEDUP_REMOVED lines=57> */
.L_x_21998:
[----:B------:R-:W-:Y:S05]  /*c490*/  BSYNC.RECONVERGENT B1 ;  /* 0x0000000000017941 */ /* 0x000fea0003800200 */
.L_x_21997:
        /* <DEDUP_REMOVED lines=21> */
.L_x_22004:
        /* <DEDUP_REMOVED lines=13> */
.L_x_22006:
[----:B------:R-:W-:Y:S05]  /*c6c0*/  BSYNC.RECONVERGENT B2 ;  /* 0x0000000000027941 */ /* 0x000fea0003800200 */
.L_x_22005:
        /* <DEDUP_REMOVED lines=57> */
.L_x_22003:
[----:B------:R-:W-:Y:S05]  /*ca60*/  BSYNC.RECONVERGENT B1 ;  /* 0x0000000000017941 */ /* 0x000fea0003800200 */
.L_x_22002:
[----:B------:R-:W-:Y:S01]  /*ca70*/  I2FP.F32.U32 R5, R5 ;  /* 0x0000000500057245 */ /* 0x000fe20000201000 */
[----:B------:R-:W-:Y:S01]  /*ca80*/  BSSY.RECONVERGENT B1, `(.L_x_22007) ;  /* 0x0000058000017945 */ /* 0x000fe20003800200 */
[----:B------:R-:W-:Y:S01]  /*ca90*/  ISETP.NE.AND P3, PT, R60, 0x1, PT ;  /* 0x000000013c00780c */ /* 0x000fe20003f65270 */
[----:B------:R-:W-:Y:S02]  /*caa0*/  IMAD.MOV.U32 R61, RZ, RZ, 0x2 ;  /* 0x00000002ff3d7424 */ /* 0x000fe400078e00ff */
[----:B------:R-:W-:Y:S01]  /*cab0*/  FFMA.FTZ R40, R5, R88, 1.1641532182693481445e-10 ;  /* 0x2f00000005287423 */ /* 0x000fe20000010058 */
[----:B------:R-:W-:-:S04]  /*cac0*/  MOV R5, R14 ;  /* 0x0000000e00057202 */ /* 0x000fc80000000f00 */
[----:B------:R-:W-:Y:S01]  /*cad0*/  FSETP.LE.FTZ.AND P2, PT, R40, R13, PT ;  /* 0x0000000d2800720b */ /* 0x000fe20003f53000 */
[----:B------:R-:W-:-:S04]  /*cae0*/  FMUL.FTZ R40, R41, UR4 ;  /* 0x0000000429287c20 */ /* 0x000fc80008410000 */
        /* <DEDUP_REMOVED lines=10> */
.L_x_22009:
        /* <DEDUP_REMOVED lines=13> */
.L_x_22011:
[----:B------:R-:W-:Y:S05]  /*cc60*/  BSYNC.RECONVERGENT B2 ;  /* 0x0000000000027941 */ /* 0x000fea0003800200 */
.L_x_22010:
        /* <DEDUP_REMOVED lines=54> */
[----:B------:R-:W-:-:S04]  /*cfd0*/  LOP3.LUT R2, R62, UR5, R15, 0x96, !PT ;  /* 0x000000053e027c12 */ /* 0x000fc8000f8e960f */
[----:B------:R-:W-:Y:S02]  /*cfe0*/  LOP3.LUT R15, R60, UR21, R41, 0x96, !PT ;  /* 0x000000153c0f7c12 */ /* 0x000fe4000f8e9629 */
[----:B------:R-:W-:-:S07]  /*cff0*/  MOV R84, R40 ;  /* 0x0000002800547202 */ /* 0x000fce0000000f00 */
.L_x_22008:
[----:B------:R-:W-:Y:S05]  /*d000*/  BSYNC.RECONVERGENT B1 ;  /* 0x0000000000017941 */ /* 0x000fea0003800200 */
.L_x_22007:
        /* <DEDUP_REMOVED lines=18> */
.L_x_22014:
        /* <DEDUP_REMOVED lines=13> */
.L_x_22016:
[----:B------:R-:W-:Y:S05]  /*d200*/  BSYNC.RECONVERGENT B2 ;  /* 0x0000000000027941 */ /* 0x000fea0003800200 */
.L_x_22015:
        /* <DEDUP_REMOVED lines=57> */
.L_x_22013:
[----:B------:R-:W-:Y:S05]  /*d5a0*/  BSYNC.RECONVERGENT B1 ;  /* 0x0000000000017941 */ /* 0x000fea0003800200 */
.L_x_22012:
[----:B------:R-:W-:Y:S01]  /*d5b0*/  I2FP.F32.U32 R41, R41 ;  /* 0x0000002900297245 */ /* 0x000fe20000201000 */
[----:B------:R-:W-:Y:S01]  /*d5c0*/  FMUL.FTZ R40, R43, UR4 ;  /* 0x000000042b287c20 */ /* 0x000fe20008410000 */
[----:B------:R-:W-:-:S03]  /*d5d0*/  FSEL R42, R42, RZ, P3 ;  /* 0x000000ff2a2a7208 */ /* 0x000fc60001800000 */
[----:B------:R-:W-:Y:S01]  /*d5e0*/  FFMA.FTZ R88, R41, R88, 1.1641532182693481445e-10 ;  /* 0x2f00000029587423 */ /* 0x000fe20000010058 */
[----:B------:R-:W-:Y:S01]  /*d5f0*/  FMUL.FTZ R40, R40, R77 ;  /* 0x0000004d28287220 */ /* 0x000fe20000410000 */
[----:B------:R-:W-:-:S03]  /*d600*/  FSEL R41, R91, RZ, P2 ;  /* 0x000000ff5b297208 */ /* 0x000fc60001000000 */
[----:B------:R-:W-:-:S04]  /*d610*/  FSETP.GTU.FTZ.AND P4, PT, R88, R13, PT ;  /* 0x0000000d5800720b */ /* 0x000fc80003f9c000 */
[----:B------:R-:W-:Y:S02]  /*d620*/  FSEL R43, R40, RZ, !P4 ;  /* 0x000000ff282b7208 */ /* 0x000fe40006000000 */
[----:B------:R-:W-:Y:S02]  /*d630*/  PLOP3.LUT P4, PT, P4, PT, PT, 0x8, 0x80 ;  /* 0x000000000080781c */ /* 0x000fe4000278e170 */
[----:B------:R-:W-:-:S11]  /*d640*/  FSEL R40, R90, RZ, P1 ;  /* 0x000000ff5a287208 */ /* 0x000fd60000800000 */
.L_x_21996:
        /* <DEDUP_REMOVED lines=11> */
[C---:B-1----:R-:W-:Y:S01]  /*d700*/  IMAD.WIDE.U32 R60, R74.reuse, 0x4, R60 ;  /* 0x000000044a3c7825 */ /* 0x042fe200078e003c */
[----:B------:R-:W-:-:S04]  /*d710*/  IADD3 R74, PT, PT, R74, 0x100, RZ ;  /* 0x000001004a4a7810 */ /* 0x000fc80007ffe0ff */
[----:B------:R2:W-:Y:S03]  /*d720*/  STG.E desc[UR6][R60.64], R77 ;  /* 0x0000004d3c007986 */ /* 0x0005e6000c101906 */
.L_x_21974:
[----:B------:R-:W-:Y:S05]  /*d730*/  BSYNC.RECONVERGENT B0 ;  /* 0x0000000000007941 */ /* 0x000fea0003800200 */
.L_x_21973:
[----:B------:R-:W-:Y:S01]  /*d740*/  ISETP.GE.U32.AND P1, PT, R0, 0x500, PT ;  /* 0x000005000000780c */ /* 0x000fe20003f26070 */
[----:B------:R-:W-:Y:S03]  /*d750*/  BSSY.RECONVERGENT B0, `(.L_x_22017) ;  /* 0x0000308000007945 */ /* 0x000fe60003800200 */
[----:B0-2---:R-:W-:-:S09]  /*d760*/  P2R R77, PR, RZ, 0x2 ;  /* 0x00000002ff4d7803 */ /* 0x005fd20000000000 */
        /* <DEDUP_REMOVED lines=26> */
.L_x_22022:
        /* <DEDUP_REMOVED lines=13> */
.L_x_22024:
[----:B------:R-:W-:Y:S05]  /*d9e0*/  BSYNC.RECONVERGENT B2 ;  /* 0x0000000000027941 */ /* 0x000fea0003800200 */
.L_x_22023:
        /* <DEDUP_REMOVED lines=57> */
.L_x_22021:
[----:B------:R-:W-:Y:S05]  /*dd80*/  BSYNC.RECONVERGENT B1 ;  /* 0x0000000000017941 */ /* 0x000fea0003800200 */
.L_x_22020:
        /* <DEDUP_REMOVED lines=24> */
.L_x_22027:
        /* <DEDUP_REMOVED lines=13> */
.L_x_22029:
[----:B------:R-:W-:Y:S05]  /*dfe0*/  BSYNC.RECONVERGENT B2 ;  /* 0x0000000000027941 */ /* 0x000fea0003800200 */
.L_x_22028:
        /* <DEDUP_REMOVED lines=57> */
.L_x_22026:
[----:B------:R-:W-:Y:S05]  /*e380*/  BSYNC.RECONVERGENT B1 ;  /* 0x0000000000017941 */ /* 0x000fea0003800200 */
.L_x_22025:
[----:B------:R-:W-:Y:S01]  /*e390*/  I2FP.F32.U32 R5, R5 ;  /* 0x0000000500057245 */ /* 0x000fe20000201000 */
[----:B------:R-:W-:Y:S01]  /*e3a0*/  FMUL.FTZ R60, R45, UR4 ;  /* 0x000000042d3c7c20 */ /* 0x000fe20008410000 */
[----:B------:R-:W-:Y:S01]  /*e3b0*/  ISETP.NE.AND P3, PT, R91, 0x1, PT ;  /* 0x000000015b00780c */ /* 0x000fe20003f65270 */
[----:B------:R-:W-:Y:S01]  /*e3c0*/  BSSY.RECONVERGENT B1, `(.L_x_22030) ;  /* 0x0000059000017945 */ /* 0x000fe20003800200 */
[----:B------:R-:W-:Y:S02]  /*e3d0*/  IMAD.MOV.U32 R92, RZ, RZ, 0x2 ;  /* 0x00000002ff5c7424 */ /* 0x000fe400078e00ff */
[----:B------:R-:W-:Y:S01]  /*e3e0*/  FFMA.FTZ R5, R5, R94, 1.1641532182693481445e-10 ;  /* 0x2f00000005057423 */ /* 0x000fe2000001005e */
[----:B------:R-:W-:-:S04]  /*e3f0*/  FMUL.FTZ R60, R60, R13 ;  /* 0x0000000d3c3c7220 */ /* 0x000fc80000410000 */
        /* <DEDUP_REMOVED lines=14> */
.L_x_22032:
        /* <DEDUP_REMOVED lines=13> */
.L_x_22034:
[----:B------:R-:W-:Y:S05]  /*e5b0*/  BSYNC.RECONVERGENT B2 ;  /* 0x0000000000027941 */ /* 0x000fea0003800200 */
.L_x_22033:
        /* <DEDUP_REMOVED lines=57> */
.L_x_22031:
[----:B------:R-:W-:Y:S05]  /*e950*/  BSYNC.RECONVERGENT B1 ;  /* 0x0000000000017941 */ /* 0x000fea0003800200 */
.L_x_22030:
[----:B------:R-:W-:Y:S01]  /*e960*/  I2FP.F32.U32 R5, R5 ;  /* 0x0000000500057245 */ /* 0x000fe20000201000 */
[----:B------:R-:W-:Y:S01]  /*e970*/  FMUL.FTZ R46, R46, UR4 ;  /* 0x000000042e2e7c20 */ /* 0x000fe20008410000 */
[----:B------:R-:W-:Y:S01]  /*e980*/  ISETP.NE.AND P4, PT, R92, 0x1, PT ;  /* 0x000000015c00780c */ /* 0x000fe20003f85270 */
[----:B------:R-:W-:Y:S01]  /*e990*/  BSSY.RECONVERGENT B1, `(.L_x_22035) ;  /* 0x0000059000017945 */ /* 0x000fe20003800200 */
[----:B------:R-:W-:Y:S01]  /*e9a0*/  MOV R90, R14 ;  /* 0x0000000e005a7202 */ /* 0x000fe20000000f00 */
[----:B------:R-:W-:Y:S01]  /*e9b0*/  FFMA.FTZ R5, R5, R94, 1.1641532182693481445e-10 ;  /* 0x2f00000005057423 */ /* 0x000fe2000001005e */
[----:B------:R-:W-:-:S04]  /*e9c0*/  FMUL.FTZ R46, R46, R13 ;  /* 0x0000000d2e2e7220 */ /* 0x000fc80000410000 */
[----:B------:R-:W-:Y:S01]  /*e9d0*/  FSETP.GTU.FTZ.AND P3, PT, R5, R88, PT ;  /* 0x000000580500720b */ /* 0x000fe20003f7c000 */
        /* <DEDUP_REMOVED lines=13> */
.L_x_22037:
        /* <DEDUP_REMOVED lines=13> */
.L_x_22039:
[----:B------:R-:W-:Y:S05]  /*eb80*/  BSYNC.RECONVERGENT B2 ;  /* 0x0000000000027941 */ /* 0x000fea0003800200 */
.L_x_22038:
        /* <DEDUP_REMOVED lines=57> */
.L_x_22036:
[----:B------:R-:W-:Y:S05]  /*ef20*/  BSYNC.RECONVERGENT B1 ;  /* 0x0000000000017941 */ /* 0x000fea0003800200 */
.L_x_22035:
        /* <DEDUP_REMOVED lines=9> */
.L_x_22019:
        /* <DEDUP_REMOVED lines=16> */
.L_x_22043:
        /* <DEDUP_REMOVED lines=13> */
.L_x_22045:
[----:B------:R-:W-:Y:S05]  /*f190*/  BSYNC.RECONVERGENT B2 ;  /* 0x0000000000027941 */ /* 0x000fea0003800200 */
.L_x_22044:
        /* <DEDUP_REMOVED lines=57> */
.L_x_22042:
[----:B------:R-:W-:Y:S05]  /*f530*/  BSYNC.RECONVERGENT B1 ;  /* 0x0000000000017941 */ /* 0x000fea0003800200 */
.L_x_22041:
        /* <DEDUP_REMOVED lines=21> */
.L_x_22048:
        /* <DEDUP_REMOVED lines=13> */
.L_x_22050:
[----:B------:R-:W-:Y:S05]  /*f760*/  BSYNC.RECONVERGENT B2 ;  /* 0x0000000000027941 */ /* 0x000fea0003800200 */
.L_x_22049:
        /* <DEDUP_REMOVED lines=57> */
.L_x_22047:
[----:B------:R-:W-:Y:S05]  /*fb00*/  BSYNC.RECONVERGENT B1 ;  /* 0x0000000000017941 */ /* 0x000fea0003800200 */
.L_x_22046:
        /* <DEDUP_REMOVED lines=18> */
.L_x_22053:
        /* <DEDUP_REMOVED lines=13> */
.L_x_22055:
[----:B------:R-:W-:Y:S05]  /*fd00*/  BSYNC.RECONVERGENT B2 ;  /* 0x0000000000027941 */ /* 0x000fea0003800200 */
.L_x_22054:
        /* <DEDUP_REMOVED lines=57> */
.L_x_22052:
[----:B------:R-:W-:Y:S05]  /*100a0*/  BSYNC.RECONVERGENT B1 ;  /* 0x0000000000017941 */ /* 0x000fea0003800200 */
.L_x_22051:
[----:B------:R-:W-:Y:S01]  /*100b0*/  ISETP.NE.AND P4, PT, R62, 0x1, PT ;  /* 0x000000013e00780c */ /* 0x000fe20003f85270 */
[----:B------:R-:W-:Y:S01]  /*100c0*/  FMUL.FTZ R61, R46, UR4 ;  /* 0x000000042e3d7c20 */ /* 0x000fe20008410000 */
[----:B------:R-:W-:Y:S01]  /*100d0*/  I2FP.F32.U32 R5, R5 ;  /* 0x0000000500057245 */ /* 0x000fe20000201000 */
[----:B------:R-:W-:Y:S01]  /*100e0*/  BSSY.RECONVERGENT B1, `(.L_x_22056) ;  /* 0x0000056000017945 */ /* 0x000fe20003800200 */
[----:B------:R-:W-:Y:S01]  /*100f0*/  MOV R45, R14 ;  /* 0x0000000e002d7202 */ /* 0x000fe20000000f00 */
[----:B------:R-:W-:Y:S02]  /*10100*/  FMUL.FTZ R46, R61, R88 ;  /* 0x000000583d2e7220 */ /* 0x000fe40000410000 */
[----:B------:R-:W-:Y:S01]  /*10110*/  FFMA.FTZ R44, R5, R90, 1.1641532182693481445e-10 ;  /* 0x2f000000052c7423 */ /* 0x000fe2000001005a */
[----:B------:R-:W-:-:S04]  /*10120*/  IMAD.MOV.U32 R5, RZ, RZ, 0x2 ;  /* 0x00000002ff057424 */ /* 0x000fc800078e00ff */
        /* <DEDUP_REMOVED lines=10> */
.L_x_22058:
        /* <DEDUP_REMOVED lines=13> */
.L_x_22060:
[----:B------:R-:W-:Y:S05]  /*102a0*/  BSYNC.RECONVERGENT B2 ;  /* 0x0000000000027941 */ /* 0x000fea0003800200 */
.L_x_22059:
        /* <DEDUP_REMOVED lines=57> */
.L_x_22057:
[----:B------:R-:W-:Y:S05]  /*10640*/  BSYNC.RECONVERGENT B1 ;  /* 0x0000000000017941 */ /* 0x000fea0003800200 */
.L_x_22056:
        /* <DEDUP_REMOVED lines=8> */
[----:B------:R-:W-:Y:S02]  /*106d0*/  FSEL R47, R47, RZ, !P4 ;  /* 0x000000ff2f2f7208 */ /* 0x000fe40006000000 */
[----:B------:R-:W-:-:S13]  /*106e0*/  PLOP3.LUT P4, PT, P4, PT, PT, 0x8, 0x80 ;  /* 0x000000000080781c */ /* 0x000fda000278e170 */
.L_x_22040:
        /* <DEDUP_REMOVED lines=14> */
.L_x_22018:
[----:B------:R-:W-:Y:S05]  /*107d0*/  BSYNC.RECONVERGENT B0 ;  /* 0x0000000000007941 */ /* 0x000fea0003800200 */
.L_x_22017:
        /* <DEDUP_REMOVED lines=29> */
.L_x_22066:
        /* <DEDUP_REMOVED lines=13> */
.L_x_22068:
[----:B------:R-:W-:Y:S05]  /*10a80*/  BSYNC.RECONVERGENT B2 ;  /* 0x0000000000027941 */ /* 0x000fea0003800200 */
.L_x_22067:
        /* <DEDUP_REMOVED lines=54> */
[----:B------:R-:W-:Y:S01]  /*10df0*/  HFMA2 R90, -RZ, RZ, 0, 0 ;  /* 0x00000000ff5a7431 */ /* 0x000fe200000001ff */
[----:B------:R-:W-:Y:S01]  /*10e00*/  LOP3.LUT R15, R92, UR21, R91, 0x96, !PT ;  /* 0x000000155c0f7c12 */ /* 0x000fe2000f8e965b */
[----:B------:R-:W-:-:S07]  /*10e10*/  IMAD.MOV.U32 R91, RZ, RZ, R13 ;  /* 0x000000ffff5b7224 */ /* 0x000fce00078e000d */
.L_x_22065:
[----:B------:R-:W-:Y:S05]  /*10e20*/  BSYNC.RECONVERGENT B1 ;  /* 0x0000000000017941 */ /* 0x000fea0003800200 */
.L_x_22064:
[----:B------:R-:W0:Y:S01]  /*10e30*/  LDC R13, c[0x0][0x408] ;  /* 0x00010200ff0d7b82 */ /* 0x000e220000000800 */
[----:B------:R-:W-:Y:S01]  /*10e40*/  I2FP.F32.U32 R92, R91 ;  /* 0x0000005b005c7245 */ /* 0x000fe20000201000 */
[----:B------:R-:W-:Y:S01]  /*10e50*/  IMAD.MOV.U32 R95, RZ, RZ, 0x2f800000 ;  /* 0x2f800000ff5f7424 */ /* 0x000fe200078e00ff */
[----:B------:R-:W-:Y:S01]  /*10e60*/  ISETP.NE.AND P2, PT, R90, 0x1, PT ;  /* 0x000000015a00780c */ /* 0x000fe20003f45270 */
[----:B-----5:R-:W-:Y:S01]  /*10e70*/  FMUL.FTZ R48, R48, UR4 ;  /* 0x0000000430307c20 */ /* 0x020fe20008410000 */
[----:B------:R-:W-:Y:S01]  /*10e80*/  BSSY.RECONVERGENT B1, `(.L_x_22069) ;  /* 0x000005a000017945 */ /* 0x000fe20003800200 */
[----:B------:R-:W-:Y:S01]  /*10e90*/  FFMA.FTZ R5, R92, R95, 1.1641532182693481445e-10 ;  /* 0x2f0000005c057423 */ /* 0x000fe2000001005f */
[----:B------:R-:W-:Y:S01]  /*10ea0*/  MOV R92, 0x2 ;  /* 0x00000002005c7802 */ /* 0x000fe20000000f00 */
[----:B------:R-:W1:Y:S01]  /*10eb0*/  LDC R94, c[0x0][0x404] ;  /* 0x00010100ff5e7b82 */ /* 0x000e620000000800 */
[----:B------:R-:W-:Y:S02]  /*10ec0*/  IMAD.MOV.U32 R91, RZ, RZ, R14 ;  /* 0x000000ffff5b7224 */ /* 0x000fe400078e000e */
[----:B0-----:R-:W-:Y:S01]  /*10ed0*/  FMUL.FTZ R48, R48, R13 ;  /* 0x0000000d30307220 */ /* 0x001fe20000410000 */
[----:B-1----:R-:W-:-:S04]  /*10ee0*/  FSETP.GTU.FTZ.AND P1, PT, R5, R94, PT ;  /* 0x0000005e0500720b */ /* 0x002fc80003f3c000 */
        /* <DEDUP_REMOVED lines=12> */
.L_x_22071:
        /* <DEDUP_REMOVED lines=13> */
.L_x_22073:
[----:B------:R-:W-:Y:S05]  /*11080*/  BSYNC.RECONVERGENT B2 ;  /* 0x0000000000027941 */ /* 0x000fea0003800200 */
.L_x_22072:
        /* <DEDUP_REMOVED lines=57> */
.L_x_22070:
[----:B------:R-:W-:Y:S05]  /*11420*/  BSYNC.RECONVERGENT B1 ;  /* 0x0000000000017941 */ /* 0x000fea0003800200 */
.L_x_22069:
[----:B------:R-:W-:Y:S01]  /*11430*/  I2FP.F32.U32 R60, R91 ;  /* 0x0000005b003c7245 */ /* 0x000fe20000201000 */
[----:B------:R-:W-:Y:S01]  /*11440*/  FMUL.FTZ R90, R49, UR4 ;  /* 0x00000004315a7c20 */ /* 0x000fe20008410000 */
[----:B------:R-:W-:Y:S01]  /*11450*/  ISETP.NE.AND P3, PT, R92, 0x1, PT ;  /* 0x000000015c00780c */ /* 0x000fe20003f65270 */
[----:B------:R-:W-:Y:S01]  /*11460*/  BSSY.RECONVERGENT B1, `(.L_x_22074) ;  /* 0x0000059000017945 */ /* 0x000fe20003800200 */
[----:B------:R-:W-:Y:S02]  /*11470*/  HFMA2 R91, -RZ, RZ, 0, 1.1920928955078125e-07 ;  /* 0x00000002ff5b7431 */ /* 0x000fe400000001ff */
[----:B------:R-:W-:Y:S01]  /*11480*/  FFMA.FTZ R5, R60, R95, 1.1641532182693481445e-10 ;  /* 0x2f0000003c057423 */ /* 0x000fe2000001005f */
[----:B------:R-:W-:-:S04]  /*11490*/  FMUL.FTZ R90, R90, R13 ;  /* 0x0000000d5a5a7220 */ /* 0x000fc80000410000 */
        /* <DEDUP_REMOVED lines=14> */
.L_x_22076:
        /* <DEDUP_REMOVED lines=13> */
.L_x_22078:
[----:B------:R-:W-:Y:S05]  /*11650*/  BSYNC.RECONVERGENT B2 ;  /* 0x0000000000027941 */ /* 0x000fea0003800200 */
.L_x_22077:
        /* <DEDUP_REMOVED lines=57> */
.L_x_22075:
[----:B------:R-:W-:Y:S05]  /*119f0*/  BSYNC.RECONVERGENT B1 ;  /* 0x0000000000017941 */ /* 0x000fea0003800200 */
.L_x_22074:
[----:B------:R-:W-:Y:S01]  /*11a00*/  I2FP.F32.U32 R60, R5 ;  /* 0x00000005003c7245 */ /* 0x000fe20000201000 */
[----:B------:R-:W-:Y:S01]  /*11a10*/  FMUL.FTZ R50, R50, UR4 ;  /* 0x0000000432327c20 */ /* 0x000fe20008410000 */
[----:B------:R-:W-:Y:S01]  /*11a20*/  ISETP.NE.AND P4, PT, R91, 0x1, PT ;  /* 0x000000015b00780c */ /* 0x000fe20003f85270 */
[----:B------:R-:W-:Y:S01]  /*11a30*/  BSSY.RECONVERGENT B1, `(.L_x_22079) ;  /* 0x0000059000017945 */ /* 0x000fe20003800200 */
[----:B------:R-:W-:Y:S02]  /*11a40*/  IMAD.MOV.U32 R90, RZ, RZ, R14 ;  /* 0x000000ffff5a7224 */ /* 0x000fe400078e000e */
[----:B------:R-:W-:Y:S01]  /*11a50*/  FFMA.FTZ R5, R60, R95, 1.1641532182693481445e-10 ;  /* 0x2f0000003c057423 */ /* 0x000fe2000001005f */
[----:B------:R-:W-:-:S04]  /*11a60*/  FMUL.FTZ R50, R50, R13 ;  /* 0x0000000d32327220 */ /* 0x000fc80000410000 */
        /* <DEDUP_REMOVED lines=14> */
.L_x_22081:
        /* <DEDUP_REMOVED lines=13> */
.L_x_22083:
[----:B------:R-:W-:Y:S05]  /*11c20*/  BSYNC.RECONVERGENT B2 ;  /* 0x0000000000027941 */ /* 0x000fea0003800200 */
.L_x_22082:
        /* <DEDUP_REMOVED lines=57> */
.L_x_22080:
[----:B------:R-:W-:Y:S05]  /*11fc0*/  BSYNC.RECONVERGENT B1 ;  /* 0x0000000000017941 */ /* 0x000fea0003800200 */
.L_x_22079:
        /* <DEDUP_REMOVED lines=9> */
.L_x_22063:
        /* <DEDUP_REMOVED lines=16> */
.L_x_22087:
        /* <DEDUP_REMOVED lines=13> */
.L_x_22089:
[----:B------:R-:W-:Y:S05]  /*12230*/  BSYNC.RECONVERGENT B2 ;  /* 0x0000000000027941 */ /* 0x000fea0003800200 */
.L_x_22088:
        /* <DEDUP_REMOVED lines=54> */
[----:B------:R-:W-:Y:S01]  /*125a0*/  HFMA2 R62, -RZ, RZ, 0, 0 ;  /* 0x00000000ff3e7431 */ /* 0x000fe200000001ff */
[----:B------:R-:W-:Y:S01]  /*125b0*/  MOV R88, R60 ;  /* 0x0000003c00587202 */ /* 0x000fe20000000f00 */
[----:B------:R-:W-:-:S07]  /*125c0*/  IMAD.MOV.U32 R60, RZ, RZ, R13 ;  /* 0x000000ffff3c7224 */ /* 0x000fce00078e000d */
.L_x_22086:
[----:B------:R-:W-:Y:S05]  /*125d0*/  BSYNC.RECONVERGENT B1 ;  /* 0x0000000000017941 */ /* 0x000fea0003800200 */
.L_x_22085:
        /* <DEDUP_REMOVED lines=9> */
[----:B0-----:R-:W-:Y:S02]  /*12670*/  FSETP.LE.FTZ.AND P1, PT, R60, R13, PT ;  /* 0x0000000d3c00720b */ /* 0x001fe40003f33000 */
[----:B------:R-:W-:Y:S01]  /*12680*/  MOV R60, 0x2 ;  /* 0x00000002003c7802 */ /* 0x000fe20000000f00 */
[----:B-1----:R-:W-:Y:S01]  /*12690*/  FMUL.FTZ R92, R61, R90 ;  /* 0x0000005a3d5c7220 */ /* 0x002fe20000410000 */
        /* <DEDUP_REMOVED lines=9> */
.L_x_22092:
        /* <DEDUP_REMOVED lines=13> */
.L_x_22094:
[----:B------:R-:W-:Y:S05]  /*12800*/  BSYNC.RECONVERGENT B2 ;  /* 0x0000000000027941 */ /* 0x000fea0003800200 */
.L_x_22093:
        /* <DEDUP_REMOVED lines=57> */
.L_x_22091:
[----:B------:R-:W-:Y:S05]  /*12ba0*/  BSYNC.RECONVERGENT B1 ;  /* 0x0000000000017941 */ /* 0x000fea0003800200 */
.L_x_22090:
[----:B------:R-:W-:Y:S01]  /*12bb0*/  ISETP.NE.AND P3, PT, R60, 0x1, PT ;  /* 0x000000013c00780c */ /* 0x000fe20003f65270 */
[----:B------:R-:W-:Y:S01]  /*12bc0*/  FMUL.FTZ R93, R49, UR4 ;  /* 0x00000004315d7c20 */ /* 0x000fe20008410000 */
[----:B------:R-:W-:Y:S01]  /*12bd0*/  I2FP.F32.U32 R48, R5 ;  /* 0x0000000500307245 */ /* 0x000fe20000201000 */
[----:B------:R-:W-:Y:S01]  /*12be0*/  BSSY.RECONVERGENT B1, `(.L_x_22095) ;  /* 0x0000056000017945 */ /* 0x000fe20003800200 */
[----:B------:R-:W-:Y:S02]  /*12bf0*/  HFMA2 R62, -RZ, RZ, 0, 1.1920928955078125e-07 ;  /* 0x00000002ff3e7431 */ /* 0x000fe400000001ff */
[----:B------:R-:W-:Y:S02]  /*12c00*/  IMAD.MOV.U32 R5, RZ, RZ, R14 ;  /* 0x000000ffff057224 */ /* 0x000fe400078e000e */
[----:B------:R-:W-:Y:S01]  /*12c10*/  FMUL.FTZ R93, R93, R90 ;  /* 0x0000005a5d5d7220 */ /* 0x000fe20000410000 */
        /* <DEDUP_REMOVED lines=11> */
.L_x_22097:
        /* <DEDUP_REMOVED lines=13> */
.L_x_22099:
[----:B------:R-:W-:Y:S05]  /*12da0*/  BSYNC.RECONVERGENT B2 ;  /* 0x0000000000027941 */ /* 0x000fea0003800200 */
.L_x_22098:
        /* <DEDUP_REMOVED lines=57> */
.L_x_22096:
[----:B------:R-:W-:Y:S05]  /*13140*/  BSYNC.RECONVERGENT B1 ;  /* 0x0000000000017941 */ /* 0x000fea0003800200 */
.L_x_22095:
        /* <DEDUP_REMOVED lines=18> */
.L_x_22102:
        /* <DEDUP_REMOVED lines=13> */
.L_x_22104:
[----:B------:R-:W-:Y:S05]  /*13340*/  BSYNC.RECONVERGENT B2 ;  /* 0x0000000000027941 */ /* 0x000fea0003800200 */
.L_x_22103:
        /* <DEDUP_REMOVED lines=57> */
.L_x_22101:
[----:B------:R-:W-:Y:S05]  /*136e0*/  BSYNC.RECONVERGENT B1 ;  /* 0x0000000000017941 */ /* 0x000fea0003800200 */
.L_x_22100:
        /* <DEDUP_REMOVED lines=10> */
.L_x_22084:
        /* <DEDUP_REMOVED lines=14> */
.L_x_22062:
[----:B------:R-:W-:Y:S05]  /*13870*/  BSYNC.RECONVERGENT B0 ;  /* 0x0000000000007941 */ /* 0x000fea0003800200 */
.L_x_22061:
        /* <DEDUP_REMOVED lines=10> */
[----:B0-2---:R-:W0:Y:S02]  /*13920*/  LDC.64 R60, c[0x0][0x3a0] ;  /* 0x0000e800ff3c7b82 */ /* 0x005e240000000a00 */
        /* <DEDUP_REMOVED lines=18> */
.L_x_22110:
        /* <DEDUP_REMOVED lines=13> */
.L_x_22112:
[----:B------:R-:W-:Y:S05]  /*13b20*/  BSYNC.RECONVERGENT B2 ;  /* 0x0000000000027941 */ /* 0x000fea0003800200 */
.L_x_22111:
        /* <DEDUP_REMOVED lines=55> */
[----:B------:R-:W-:-:S07]  /*13ea0*/  HFMA2 R90, -RZ, RZ, 0, 0 ;  /* 0x00000000ff5a7431 */ /* 0x000fce00000001ff */
.L_x_22109:
[----:B------:R-:W-:Y:S05]  /*13eb0*/  BSYNC.RECONVERGENT B1 ;  /* 0x0000000000017941 */ /* 0x000fea0003800200 */
.L_x_22108:
[----:B------:R-:W0:Y:S01]  /*13ec0*/  LDC R13, c[0x0][0x408] ;  /* 0x00010200ff0d7b82 */ /* 0x000e220000000800 */
[----:B------:R-:W-:Y:S01]  /*13ed0*/  I2FP.F32.U32 R92, R91 ;  /* 0x0000005b005c7245 */ /* 0x000fe20000201000 */
[----:B------:R-:W-:Y:S01]  /*13ee0*/  IMAD.MOV.U32 R105, RZ, RZ, 0x2f800000 ;  /* 0x2f800000ff697424 */ /* 0x000fe200078e00ff */
[----:B------:R-:W-:Y:S01]  /*13ef0*/  ISETP.NE.AND P2, PT, R90, 0x1, PT ;  /* 0x000000015a00780c */ /* 0x000fe20003f45270 */
[----:B-----5:R-:W-:Y:S01]  /*13f00*/  FMUL.FTZ R52, R52, UR4 ;  /* 0x0000000434347c20 */ /* 0x020fe20008410000 */
[----:B------:R-:W-:Y:S01]  /*13f10*/  BSSY.RECONVERGENT B1, `(.L_x_22113) ;  /* 0x000005a000017945 */ /* 0x000fe20003800200 */
[----:B------:R-:W-:Y:S01]  /*13f20*/  FFMA.FTZ R92, R92, R105, 1.1641532182693481445e-10 ;  /* 0x2f0000005c5c7423 */ /* 0x000fe20000010069 */
[----:B------:R-:W-:Y:S01]  /*13f30*/  IMAD.MOV.U32 R91, RZ, RZ, R14 ;  /* 0x000000ffff5b7224 */ /* 0x000fe200078e000e */
[----:B------:R-:W1:Y:S01]  /*13f40*/  LDC R95, c[0x0][0x404] ;  /* 0x00010100ff5f7b82 */ /* 0x000e620000000800 */
[----:B0-----:R-:W-:Y:S02]  /*13f50*/  FMUL.FTZ R52, R52, R13 ;  /* 0x0000000d34347220 */ /* 0x001fe40000410000 */
[----:B-1----:R-:W-:-:S02]  /*13f60*/  FSETP.GTU.FTZ.AND P1, PT, R92, R95, PT ;  /* 0x0000005f5c00720b */ /* 0x002fc40003f3c000 */
[----:B------:R-:W-:Y:S02]  /*13f70*/  MOV R92, 0x2 ;  /* 0x00000002005c7802 */ /* 0x000fe40000000f00 */
        /* <DEDUP_REMOVED lines=12> */
.L_x_22115:
        /* <DEDUP_REMOVED lines=13> */
.L_x_22117:
[----:B------:R-:W-:Y:S05]  /*14110*/  BSYNC.RECONVERGENT B2 ;  /* 0x0000000000027941 */ /* 0x000fea0003800200 */
.L_x_22116:
        /* <DEDUP_REMOVED lines=57> */
.L_x_22114:
[----:B------:R-:W-:Y:S05]  /*144b0*/  BSYNC.RECONVERGENT B1 ;  /* 0x0000000000017941 */ /* 0x000fea0003800200 */
.L_x_22113:
        /* <DEDUP_REMOVED lines=21> */
.L_x_22120:
        /* <DEDUP_REMOVED lines=13> */
.L_x_22122:
[----:B------:R-:W-:Y:S05]  /*146e0*/  BSYNC.RECONVERGENT B2 ;  /* 0x0000000000027941 */ /* 0x000fea0003800200 */
.L_x_22121:
        /* <DEDUP_REMOVED lines=57> */
.L_x_22119:
[----:B------:R-:W-:Y:S05]  /*14a80*/  BSYNC.RECONVERGENT B1 ;  /* 0x0000000000017941 */ /* 0x000fea0003800200 */
.L_x_22118:
        /* <DEDUP_REMOVED lines=21> */
.L_x_22125:
        /* <DEDUP_REMOVED lines=13> */
.L_x_22127:
[----:B------:R-:W-:Y:S05]  /*14cb0*/  BSYNC.RECONVERGENT B2 ;  /* 0x0000000000027941 */ /* 0x000fea0003800200 */
.L_x_22126:
        /* <DEDUP_REMOVED lines=57> */
.L_x_22124:
[----:B------:R-:W-:Y:S05]  /*15050*/  BSYNC.RECONVERGENT B1 ;  /* 0x0000000000017941 */ /* 0x000fea0003800200 */
.L_x_22123:
        /* <DEDUP_REMOVED lines=9> */
.L_x_22107:
[----:B------:R-:W-:Y:S01]  /*150f0*/  ISETP.NE.AND P1, PT, R5, 0x1, PT ;  /* 0x000000010500780c */ /* 0x000fe20003f25270 */
[----:B------:R-:W-:Y:S01]  /*15100*/  BSSY.RECONVERGENT B1, `(.L_x_22129) ;  /* 0x0000055000017945 */ /* 0x000fe20003800200 */
[----:B0-2---:R-:W-:Y:S02]  /*15110*/  HFMA2 R61, -RZ, RZ, 0, 1.1920928955078125e-07 ;  /* 0x00000002ff3d7431 */ /* 0x005fe400000001ff */
        /* <DEDUP_REMOVED lines=13> */
.L_x_22131:
        /* <DEDUP_REMOVED lines=13> */
.L_x_22133:
[----:B------:R-:W-:Y:S05]  /*152c0*/  BSYNC.RECONVERGENT B2 ;  /* 0x0000000000027941 */ /* 0x000fea0003800200 */
.L_x_22132:
        /* <DEDUP_REMOVED lines=56> */
.L_x_22130:
[----:B------:R-:W-:Y:S05]  /*15650*/  BSYNC.RECONVERGENT B1 ;  /* 0x0000000000017941 */ /* 0x000fea0003800200 */
.L_x_22129:
[----:B------:R-:W0:Y:S01]  /*15660*/  LDC R13, c[0x0][0x408] ;  /* 0x00010200ff0d7b82 */ /* 0x000e220000000800 */
[----:B------:R-:W-:Y:S01]  /*15670*/  HFMA2 R91, -RZ, RZ, 0.1171875, 0 ;  /* 0x2f800000ff5b7431 */ /* 0x000fe200000001ff */
[----:B------:R-:W-:Y:S01]  /*15680*/  ISETP.NE.AND P2, PT, R61, 0x1, PT ;  /* 0x000000013d00780c */ /* 0x000fe20003f45270 */
[----:B-----5:R-:W-:Y:S01]  /*15690*/  FMUL.FTZ R92, R52, UR4 ;  /* 0x00000004345c7c20 */ /* 0x020fe20008410000 */
[----:B------:R-:W-:Y:S01]  /*156a0*/  I2FP.F32.U32 R60, R60 ;  /* 0x0000003c003c7245 */ /* 0x000fe20000201000 */
[----:B------:R-:W-:Y:S01]  /*156b0*/  BSSY.RECONVERGENT B1, `(.L_x_22134) ;  /* 0x0000057000017945 */ /* 0x000fe20003800200 */
[----:B------:R-:W-:Y:S01]  /*156c0*/  IMAD.MOV.U32 R62, RZ, RZ, 0x2 ;  /* 0x00000002ff3e7424 */ /* 0x000fe200078e00ff */
[----:B------:R-:W-:Y:S01]  /*156d0*/  MOV R52, R14 ;  /* 0x0000000e00347202 */ /* 0x000fe20000000f00 */
[----:B------:R-:W1:Y:S01]  /*156e0*/  LDC R90, c[0x0][0x404] ;  /* 0x00010100ff5a7b82 */ /* 0x000e620000000800 */
[----:B------:R-:W-:Y:S01]  /*156f0*/  FFMA.FTZ R5, R60, R91, 1.1641532182693481445e-10 ;  /* 0x2f0000003c057423 */ /* 0x000fe2000001005b */
[----:B0-----:R-:W-:-:S04]  /*15700*/  FMUL.FTZ R92, R92, R13 ;  /* 0x0000000d5c5c7220 */ /* 0x001fc80000410000 */
[----:B-1----:R-:W-:Y:S01]  /*15710*/  FSETP.LE.FTZ.AND P1, PT, R5, R90, PT ;  /* 0x0000005a0500720b */ /* 0x002fe20003f33000 */
        /* <DEDUP_REMOVED lines=9> */
.L_x_22136:
        /* <DEDUP_REMOVED lines=13> */
.L_x_22138:
[----:B------:R-:W-:Y:S05]  /*15880*/  BSYNC.RECONVERGENT B2 ;  /* 0x0000000000027941 */ /* 0x000fea0003800200 */
.L_x_22137:
        /* <DEDUP_REMOVED lines=57> */
.L_x_22135:
[----:B------:R-:W-:Y:S05]  /*15c20*/  BSYNC.RECONVERGENT B1 ;  /* 0x0000000000017941 */ /* 0x000fea0003800200 */
.L_x_22134:
        /* <DEDUP_REMOVED lines=18> */
.L_x_22141:
        /* <DEDUP_REMOVED lines=13> */
.L_x_22143:
[----:B------:R-:W-:Y:S05]  /*15e20*/  BSYNC.RECONVERGENT B2 ;  /* 0x0000000000027941 */ /* 0x000fea0003800200 */
.L_x_22142:
        /* <DEDUP_REMOVED lines=57> */
.L_x_22140:
[----:B------:R-:W-:Y:S05]  /*161c0*/  BSYNC.RECONVERGENT B1 ;  /* 0x0000000000017941 */ /* 0x000fea0003800200 */
.L_x_22139:
        /* <DEDUP_REMOVED lines=18> */
.L_x_22146:
        /* <DEDUP_REMOVED lines=13> */
.L_x_22148:
[----:B------:R-:W-:Y:S05]  /*163c0*/  BSYNC.RECONVERGENT B2 ;  /* 0x0000000000027941 */ /* 0x000fea0003800200 */
.L_x_22147:
        /* <DEDUP_REMOVED lines=57> */
.L_x_22145:
[----:B------:R-:W-:Y:S05]  /*16760*/  BSYNC.RECONVERGENT B1 ;  /* 0x0000000000017941 */ /* 0x000fea0003800200 */
.L_x_22144:
        /* <DEDUP_REMOVED lines=10> */
.L_x_22128:
[----:B------:R-:W0:Y:S01]  /*16810*/  LDC.64 R62, c[0x0][0x3a8] ;  /* 0x0000ea00ff3e7b82 */ /* 0x000e220000000a00 */
[----:B------:R-:W-:Y:S02]  /*16820*/  SEL R13, RZ, 0x1000000, !P4 ;  /* 0x01000000ff0d7807 */ /* 0x000fe40006000000 */
[----:B------:R-:W-:Y:S02]  /*16830*/  SEL R90, RZ, 0x10000, !P3 ;  /* 0x00010000ff5a7807 */ /* 0x000fe40005800000 */
[----:B------:R-:W-:Y:S02]  /*16840*/  SEL R91, RZ, 0x100, !P2 ;  /* 0x00000100ff5b7807 */ /* 0x000fe40005000000 */
[----:B------:R-:W-:Y:S01]  /*16850*/  SEL R92, RZ, 0x1, !P1 ;  /* 0x00000001ff5c7807 */ /* 0x000fe20004800000 */
[----:B------:R-:W1:Y:S01]  /*16860*/  LDC.64 R60, c[0x0][0x3b0] ;  /* 0x0000ec00ff3c7b82 */ /* 0x000e620000000a00 */
[----:B------:R-:W-:-:S05]  /*16870*/  IADD3 R13, PT, PT, R91, R13, R90 ;  /* 0x0000000d5b0d7210 */ /* 0x000fca0007ffe05a */
[----:B------:R-:W-:Y:S01]  /*16880*/  IMAD.IADD R91, R13, 0x1, R92 ;  /* 0x000000010d5b7824 */ /* 0x000fe200078e025c */
[----:B------:R-:W-:Y:S01]  /*16890*/  MOV R13, R94 ;  /* 0x0000005e000d7202 */ /* 0x000fe20000000f00 */
[----:B0-----:R-:W-:-:S05]  /*168a0*/  IMAD.WIDE.U32 R62, R74, 0x10, R62 ;  /* 0x000000104a3e7825 */ /* 0x001fca00078e003e */
[----:B------:R3:W-:Y:S01]  /*168b0*/  STG.E.128 desc[UR6][R62.64], R52 ;  /* 0x000000343e007986 */ /* 0x0007e2000c101d06 */
[----:B-1----:R-:W-:-:S04]  /*168c0*/  IMAD.WIDE.U32 R60, R74, 0x4, R60 ;  /* 0x000000044a3c7825 */ /* 0x002fc800078e003c */
[----:B------:R-:W-:Y:S01]  /*168d0*/  VIADD R74, R74, 0x100 ;  /* 0x000001004a4a7836 */ /* 0x000fe20000000000 */
[----:B------:R3:W-:Y:S06]  /*168e0*/  STG.E desc[UR6][R60.64], R91 ;  /* 0x0000005b3c007986 */ /* 0x0007ec000c101906 */
.L_x_22106:
[----:B------:R-:W-:Y:S05]  /*168f0*/  BSYNC.RECONVERGENT B0 ;  /* 0x0000000000007941 */ /* 0x000fea0003800200 */
.L_x_22105:
        /* <DEDUP_REMOVED lines=9> */
[----:B0-23--:R-:W0:Y:S02]  /*16990*/  LDC.64 R60, c[0x0][0x3a0] ;  /* 0x0000e800ff3c7b82 */ /* 0x00de240000000a00 */
        /* <DEDUP_REMOVED lines=18> */
.L_x_22154:
        /* <DEDUP_REMOVED lines=13> */
.L_x_22156:
[----:B------:R-:W-:Y:S05]  /*16b90*/  BSYNC.RECONVERGENT B2 ;  /* 0x0000000000027941 */ /* 0x000fea0003800200 */
.L_x_22155:
        /* <DEDUP_REMOVED lines=51> */
[----:B------:R-:W-:-:S04]  /*16ed0*/  IMAD.WIDE.U32 R14, R15, -0x326172a9, RZ ;  /* 0xcd9e8d570f0e7825 */ /* 0x000fc800078e00ff */
[----:B------:R-:W-:Y:S01]  /*16ee0*/  IMAD.WIDE.U32 R106, R106, -0x2daee0ad, RZ ;  /* 0xd2511f536a6a7825 */ /* 0x000fe200078e00ff */
[----:B------:R-:W-:-:S04]  /*16ef0*/  LOP3.LUT R2, R92, UR5, R15, 0x96, !PT ;  /* 0x000000055c027c12 */ /* 0x000fc8000f8e960f */
[----:B------:R-:W-:Y:S01]  /*16f00*/  LOP3.LUT R15, R90, UR21, R107, 0x96, !PT ;  /* 0x000000155a0f7c12 */ /* 0x000fe2000f8e966b */
[----:B------:R-:W-:-:S07]  /*16f10*/  IMAD.MOV.U32 R90, RZ, RZ, RZ ;  /* 0x000000ffff5a7224 */ /* 0x000fce00078e00ff */
.L_x_22153:
[----:B------:R-:W-:Y:S05]  /*16f20*/  BSYNC.RECONVERGENT B1 ;  /* 0x0000000000017941 */ /* 0x000fea0003800200 */
.L_x_22152:
[----:B------:R-:W0:Y:S01]  /*16f30*/  LDC R13, c[0x0][0x408] ;  /* 0x00010200ff0d7b82 */ /* 0x000e220000000800 */
[----:B------:R-:W-:Y:S01]  /*16f40*/  HFMA2 R107, -RZ, RZ, 0.1171875, 0 ;  /* 0x2f800000ff6b7431 */ /* 0x000fe200000001ff */
[----:B------:R-:W-:Y:S01]  /*16f50*/  I2FP.F32.U32 R92, R91 ;  /* 0x0000005b005c7245 */ /* 0x000fe20000201000 */
[----:B-----5:R-:W-:Y:S01]  /*16f60*/  FMUL.FTZ R56, R56, UR4 ;  /* 0x0000000438387c20 */ /* 0x020fe20008410000 */
[----:B------:R-:W-:Y:S01]  /*16f70*/  ISETP.NE.AND P3, PT, R90, 0x1, PT ;  /* 0x000000015a00780c */ /* 0x000fe20003f65270 */
[----:B------:R-:W-:Y:S01]  /*16f80*/  BSSY.RECONVERGENT B1, `(.L_x_22157) ;  /* 0x000005a000017945 */ /* 0x000fe20003800200 */
[----:B------:R-:W-:Y:S02]  /*16f90*/  MOV R91, R14 ;  /* 0x0000000e005b7202 */ /* 0x000fe40000000f00 */
[----:B------:R-:W1:Y:S01]  /*16fa0*/  LDC R105, c[0x0][0x404] ;  /* 0x00010100ff697b82 */ /* 0x000e620000000800 */
[----:B------:R-:W-:Y:S01]  /*16fb0*/  FFMA.FTZ R92, R92, R107, 1.1641532182693481445e-10 ;  /* 0x2f0000005c5c7423 */ /* 0x000fe2000001006b */
[----:B0-----:R-:W-:-:S04]  /*16fc0*/  FMUL.FTZ R56, R56, R13 ;  /* 0x0000000d38387220 */ /* 0x001fc80000410000 */
[----:B-1----:R-:W-:Y:S01]  /*16fd0*/  FSETP.GTU.FTZ.AND P2, PT, R92, R105, PT ;  /* 0x000000695c00720b */ /* 0x002fe20003f5c000 */
        /* <DEDUP_REMOVED lines=13> */
.L_x_22159:
        /* <DEDUP_REMOVED lines=13> */
.L_x_22161:
[----:B------:R-:W-:Y:S05]  /*17180*/  BSYNC.RECONVERGENT B2 ;  /* 0x0000000000027941 */ /* 0x000fea0003800200 */
.L_x_22160:
        /* <DEDUP_REMOVED lines=57> */
.L_x_22158:
[----:B------:R-:W-:Y:S05]  /*17520*/  BSYNC.RECONVERGENT B1 ;  /* 0x0000000000017941 */ /* 0x000fea0003800200 */
.L_x_22157:
[----:B------:R-:W-:Y:S01]  /*17530*/  I2FP.F32.U32 R60, R91 ;  /* 0x0000005b003c7245 */ /* 0x000fe20000201000 */
[----:B------:R-:W-:Y:S01]  /*17540*/  FMUL.FTZ R90, R57, UR4 ;  /* 0x00000004395a7c20 */ /* 0x000fe20008410000 */
[----:B------:R-:W-:Y:S01]  /*17550*/  ISETP.NE.AND P4, PT, R92, 0x1, PT ;  /* 0x000000015c00780c */ /* 0x000fe20003f85270 */
[----:B------:R-:W-:Y:S01]  /*17560*/  BSSY.RECONVERGENT B1, `(.L_x_22162) ;  /* 0x0000059000017945 */ /* 0x000fe20003800200 */
[----:B------:R-:W-:Y:S02]  /*17570*/  IMAD.MOV.U32 R91, RZ, RZ, 0x2 ;  /* 0x00000002ff5b7424 */ /* 0x000fe400078e00ff */
[----:B------:R-:W-:Y:S01]  /*17580*/  FFMA.FTZ R60, R60, R107, 1.1641532182693481445e-10 ;  /* 0x2f0000003c3c7423 */ /* 0x000fe2000001006b */
[----:B------:R-:W-:Y:S01]  /*17590*/  FMUL.FTZ R90, R90, R13 ;  /* 0x0000000d5a5a7220 */ /* 0x000fe20000410000 */
[----:B------:R-:W-:-:S03]  /*175a0*/  MOV R5, R14 ;  /* 0x0000000e00057202 */ /* 0x000fc60000000f00 */
        /* <DEDUP_REMOVED lines=13> */
.L_x_22164:
        /* <DEDUP_REMOVED lines=13> */
.L_x_22166:
[----:B------:R-:W-:Y:S05]  /*17750*/  BSYNC.RECONVERGENT B2 ;  /* 0x0000000000027941 */ /* 0x000fea0003800200 */
.L_x_22165:
        /* <DEDUP_REMOVED lines=57> */
.L_x_22163:
[----:B------:R-:W-:Y:S05]  /*17af0*/  BSYNC.RECONVERGENT B1 ;  /* 0x0000000000017941 */ /* 0x000fea0003800200 */
.L_x_22162:
        /* <DEDUP_REMOVED lines=21> */
.L_x_22169:
        /* <DEDUP_REMOVED lines=13> */
.L_x_22171:
[----:B------:R-:W-:Y:S05]  /*17d20*/  BSYNC.RECONVERGENT B2 ;  /* 0x0000000000027941 */ /* 0x000fea0003800200 */
.L_x_22170:
        /* <DEDUP_REMOVED lines=57> */
.L_x_22168:
[----:B------:R-:W-:Y:S05]  /*180c0*/  BSYNC.RECONVERGENT B1 ;  /* 0x0000000000017941 */ /* 0x000fea0003800200 */
.L_x_22167:
        /* <DEDUP_REMOVED lines=9> */
.L_x_22151:
[----:B------:R-:W-:Y:S01]  /*18160*/  ISETP.NE.AND P2, PT, R5, 0x1, PT ;  /* 0x000000010500780c */ /* 0x000fe20003f45270 */
[----:B------:R-:W-:Y:S01]  /*18170*/  BSSY.RECONVERGENT B1, `(.L_x_22173) ;  /* 0x0000055000017945 */ /* 0x000fe20003800200 */
[----:B0-23--:R-:W-:Y:S01]  /*18180*/  IMAD.MOV.U32 R61, RZ, RZ, 0x2 ;  /* 0x00000002ff3d7424 */ /* 0x00dfe200078e00ff */
        /* <DEDUP_REMOVED lines=13> */
.L_x_22175:
        /* <DEDUP_REMOVED lines=13> */
.L_x_22177:
[----:B------:R-:W-:Y:S05]  /*18330*/  BSYNC.RECONVERGENT B2 ;  /* 0x0000000000027941 */ /* 0x000fea0003800200 */
.L_x_22176:
        /* <DEDUP_REMOVED lines=54> */
[----:B------:R-:W-:Y:S01]  /*186a0*/  LOP3.LUT R15, R60, UR21, R107, 0x96, !PT ;  /* 0x000000153c0f7c12 */ /* 0x000fe2000f8e966b */
[----:B------:R-:W-:-:S07]  /*186b0*/  IMAD.MOV.U32 R60, RZ, RZ, R13 ;  /* 0x000000ffff3c7224 */ /* 0x000fce00078e000d */
.L_x_22174:
[----:B------:R-:W-:Y:S05]  /*186c0*/  BSYNC.RECONVERGENT B1 ;  /* 0x0000000000017941 */ /* 0x000fea0003800200 */
.L_x_22173:
[----:B------:R-:W0:Y:S01]  /*186d0*/  LDC R13, c[0x0][0x408] ;  /* 0x00010200ff0d7b82 */ /* 0x000e220000000800 */
[----:B------:R-:W-:Y:S01]  /*186e0*/  ISETP.NE.AND P3, PT, R61, 0x1, PT ;  /* 0x000000013d00780c */ /* 0x000fe20003f65270 */
[----:B------:R-:W-:Y:S01]  /*186f0*/  IMAD.MOV.U32 R91, RZ, RZ, 0x2f800000 ;  /* 0x2f800000ff5b7424 */ /* 0x000fe200078e00ff */
[----:B------:R-:W-:Y:S01]  /*18700*/  I2FP.F32.U32 R60, R60 ;  /* 0x0000003c003c7245 */ /* 0x000fe20000201000 */
[----:B-----5:R-:W-:Y:S01]  /*18710*/  FMUL.FTZ R92, R56, UR4 ;  /* 0x00000004385c7c20 */ /* 0x020fe20008410000 */
[----:B------:R-:W-:Y:S01]  /*18720*/  BSSY.RECONVERGENT B1, `(.L_x_22178) ;  /* 0x0000057000017945 */ /* 0x000fe20003800200 */
[----:B------:R-:W-:Y:S01]  /*18730*/  MOV R62, 0x2 ;  /* 0x00000002003e7802 */ /* 0x000fe20000000f00 */
[----:B------:R-:W-:Y:S01]  /*18740*/  IMAD.MOV.U32 R56, RZ, RZ, R14 ;  /* 0x000000ffff387224 */ /* 0x000fe200078e000e */
        /* <DEDUP_REMOVED lines=13> */
.L_x_22180:
        /* <DEDUP_REMOVED lines=13> */
.L_x_22182:
[----:B------:R-:W-:Y:S05]  /*188f0*/  BSYNC.RECONVERGENT B2 ;  /* 0x0000000000027941 */ /* 0x000fea0003800200 */
.L_x_22181:
        /* <DEDUP_REMOVED lines=57> */
.L_x_22179:
[----:B------:R-:W-:Y:S05]  /*18c90*/  BSYNC.RECONVERGENT B1 ;  /* 0x0000000000017941 */ /* 0x000fea0003800200 */
.L_x_22178:
        /* <DEDUP_REMOVED lines=18> */
.L_x_22185:
        /* <DEDUP_REMOVED lines=13> */
.L_x_22187:
[----:B------:R-:W-:Y:S05]  /*18e90*/  BSYNC.RECONVERGENT B2 ;  /* 0x0000000000027941 */ /* 0x000fea0003800200 */
.L_x_22186:
        /* <DEDUP_REMOVED lines=54> */
[----:B------:R-:W-:Y:S01]  /*19200*/  LOP3.LUT R15, R60, UR21, R57, 0x96, !PT ;  /* 0x000000153c0f7c12 */ /* 0x000fe2000f8e9639 */
[----:B------:R-:W-:Y:S01]  /*19210*/  IMAD.MOV.U32 R57, RZ, RZ, R106 ;  /* 0x000000ffff397224 */ /* 0x000fe200078e006a */
[----:B------:R-:W-:-:S07]  /*19220*/  MOV R106, R56 ;  /* 0x00000038006a7202 */ /* 0x000fce0000000f00 */
.L_x_22184:
[----:B------:R-:W-:Y:S05]  /*19230*/  BSYNC.RECONVERGENT B1 ;  /* 0x0000000000017941 */ /* 0x000fea0003800200 */
.L_x_22183:
        /* <DEDUP_REMOVED lines=18> */
.L_x_22190:
        /* <DEDUP_REMOVED lines=13> */
.L_x_22192:
[----:B------:R-:W-:Y:S05]  /*19430*/  BSYNC.RECONVERGENT B2 ;  /* 0x0000000000027941 */ /* 0x000fea0003800200 */
.L_x_22191:
        /* <DEDUP_REMOVED lines=57> */
.L_x_22189:
[----:B------:R-:W-:Y:S05]  /*197d0*/  BSYNC.RECONVERGENT B1 ;  /* 0x0000000000017941 */ /* 0x000fea0003800200 */
.L_x_22188:
        /* <DEDUP_REMOVED lines=10> */
.L_x_22172:
[----:B------:R-:W0:Y:S01]  /*19880*/  LDC.64 R62, c[0x0][0x3a8] ;  /* 0x0000ea00ff3e7b82 */ /* 0x000e220000000a00 */
[----:B------:R-:W-:Y:S02]  /*19890*/  SEL R13, RZ, 0x1000000, !P5 ;  /* 0x01000000ff0d7807 */ /* 0x000fe40006800000 */
[----:B------:R-:W-:Y:S02]  /*198a0*/  SEL R90, RZ, 0x10000, !P4 ;  /* 0x00010000ff5a7807 */ /* 0x000fe40006000000 */
[----:B------:R-:W-:Y:S02]  /*198b0*/  SEL R91, RZ, 0x100, !P3 ;  /* 0x00000100ff5b7807 */ /* 0x000fe40005800000 */
[----:B------:R-:W-:Y:S01]  /*198c0*/  SEL R92, RZ, 0x1, !P2 ;  /* 0x00000001ff5c7807 */ /* 0x000fe20005000000 */
[----:B------:R-:W1:Y:S01]  /*198d0*/  LDC.64 R60, c[0x0][0x3b0] ;  /* 0x0000ec00ff3c7b82 */ /* 0x000e620000000a00 */
[----:B------:R-:W-:-:S04]  /*198e0*/  IADD3 R13, PT, PT, R91, R13, R90 ;  /* 0x0000000d5b0d7210 */ /* 0x000fc80007ffe05a */
[----:B------:R-:W-:Y:S01]  /*198f0*/  IADD3 R91, PT, PT, R13, R92, RZ ;  /* 0x0000005c0d5b7210 */ /* 0x000fe20007ffe0ff */
[----:B------:R-:W-:Y:S02]  /*19900*/  IMAD.MOV.U32 R13, RZ, RZ, R106 ;  /* 0x000000ffff0d7224 */ /* 0x000fe400078e006a */
[----:B0-----:R-:W-:-:S05]  /*19910*/  IMAD.WIDE.U32 R62, R74, 0x10, R62 ;  /* 0x000000104a3e7825 */ /* 0x001fca00078e003e */
[----:B------:R4:W-:Y:S01]  /*19920*/  STG.E.128 desc[UR6][R62.64], R56 ;  /* 0x000000383e007986 */ /* 0x0009e2000c101d06 */
[----:B-1----:R-:W-:-:S05]  /*19930*/  IMAD.WIDE.U32 R60, R74, 0x4, R60 ;  /* 0x000000044a3c7825 */ /* 0x002fca00078e003c */
[----:B------:R4:W-:Y:S02]  /*19940*/  STG.E desc[UR6][R60.64], R91 ;  /* 0x0000005b3c007986 */ /* 0x0009e4000c101906 */
.L_x_22150:
[----:B------:R-:W-:Y:S05]  /*19950*/  BSYNC.RECONVERGENT B0 ;  /* 0x0000000000007941 */ /* 0x000fea0003800200 */
.L_x_22149:
[----:B0-234-:R-:W-:Y:S01]  /*19960*/  FADD.FTZ R60, RZ, R64 ;  /* 0x00000040ff3c7221 */ /* 0x01dfe20000010000 */
[C---:B------:R-:W-:Y:S01]  /*19970*/  ISETP.GT.U32.AND P2, PT, R0.reuse, 0x1ff, PT ;  /* 0x000001ff0000780c */ /* 0x040fe20003f44070 */
[----:B------:R-:W-:Y:S01]  /*19980*/  BSSY.RECONVERGENT B0, `(.L_x_22193) ;  /* 0x000008c000007945 */ /* 0x000fe20003800200 */
[C---:B------:R-:W-:Y:S01]  /*19990*/  ISETP.GT.U32.AND P6, PT, R0.reuse, 0x2ff, PT ;  /* 0x000002ff0000780c */ /* 0x040fe20003fc4070 */
[----:B------:R-:W-:Y:S01]  /*199a0*/  FADD.FTZ R61, R65, R60 ;  /* 0x0000003c413d7221 */ /* 0x000fe20000010000 */
[C---:B------:R-:W-:Y:S02]  /*199b0*/  ISETP.GT.U32.AND P5, PT, R0.reuse, 0x3ff, PT ;  /* 0x000003ff0000780c */ /* 0x040fe40003fa4070 */
[----:B------:R-:W-:Y:S01]  /*199c0*/  ISETP.GT.U32.AND P4, PT, R0, 0x4ff, PT ;  /* 0x000004ff0000780c */ /* 0x000fe20003f84070 */
[----:B------:R-:W-:Y:S01]  /*199d0*/  FADD.FTZ R60, R66, R61 ;  /* 0x0000003d423c7221 */ /* 0x000fe20000010000 */
[C---:B------:R-:W-:Y:S02]  /*199e0*/  ISETP.GT.U32.AND P3, PT, R0.reuse, 0x5ff, PT ;  /* 0x000005ff0000780c */ /* 0x040fe40003f64070 */
[----:B------:R-:W-:Y:S01]  /*199f0*/  P2R R62, PR, RZ, 0x2 ;  /* 0x00000002ff3e7803 */ /* 0x000fe20000000000 */
[----:B------:R-:W-:Y:S01]  /*19a00*/  FADD.FTZ R60, R67, R60 ;  /* 0x0000003c433c7221 */ /* 0x000fe20000010000 */
[----:B------:R-:W-:-:S04]  /*19a10*/  ISETP.GT.U32.AND P1, PT, R0, 0x6ff, PT ;  /* 0x000006ff0000780c */ /* 0x000fc80003f24070 */
        /* <DEDUP_REMOVED lines=102> */
[----:B------:R-:W-:Y:S01]  /*1a080*/  ISETP.GT.U32.AND P2, PT, R0, 0x7ff, PT ;  /* 0x000007ff0000780c */ /* 0x000fe20003f44070 */
[----:B------:R-:W-:Y:S02]  /*1a090*/  FADD.FTZ R63, R57, -R60 ;  /* 0x8000003c393f7221 */ /* 0x000fe40000010000 */
[----:B------:R-:W-:-:S04]  /*1a0a0*/  FFMA.FTZ R62, R62, R62, R61 ;  /* 0x0000003e3e3e7223 */ /* 0x000fc8000001003d */
        /* <DEDUP_REMOVED lines=10> */
[----:B------:R-:W-:-:S04]  /*1a150*/  HFMA2 R74, -RZ, RZ, 0, 0 ;  /* 0x00000000ff4a7431 */ /* 0x000fc800000001ff */
[----:B------:R-:W0:Y:S02]  /*1a160*/  SHFL.BFLY PT, R63, R92, 0x8, 0x1f ;  /* 0x0d001f005c3f7f89 */ /* 0x000e2400000e0000 */
[----:B0-----:R-:W-:Y:S01]  /*1a170*/  FADD.FTZ R93, R92, R63 ;  /* 0x0000003f5c5d7221 */ /* 0x001fe20000010000 */
[----:B------:R-:W-:-:S04]  /*1a180*/  IMAD.MOV.U32 R63, RZ, RZ, RZ ;  /* 0x000000ffff3f7224 */ /* 0x000fc800078e00ff */
[----:B------:R-:W0:Y:S02]  /*1a190*/  SHFL.BFLY PT, R90, R93, 0x10, 0x1f ;  /* 0x0e001f005d5a7f89 */ /* 0x000e2400000e0000 */
[----:B0-----:R-:W-:Y:S01]  /*1a1a0*/  FADD.FTZ R61, R93, R90 ;  /* 0x0000005a5d3d7221 */ /* 0x001fe20000010000 */
[----:B------:R-:W-:-:S13]  /*1a1b0*/  LOP3.LUT P2, R90, R72, 0x1f, RZ, 0xc0, !PT ;  /* 0x0000001f485a7812 */ /* 0x000fda000784c0ff */
        /* <DEDUP_REMOVED lines=8> */
.L_x_22194:
[----:B------:R-:W-:Y:S05]  /*1a240*/  BSYNC.RECONVERGENT B0 ;  /* 0x0000000000007941 */ /* 0x000fea0003800200 */
.L_x_22193:
[----:B------:R-:W-:Y:S01]  /*1a250*/  BAR.SYNC.DEFER_BLOCKING 0x0 ;  /* 0x0000000000007b1d */ /* 0x000fe20000010000 */
[----:B------:R-:W-:Y:S02]  /*1a260*/  ISETP.GT.U32.AND P2, PT, R90, 0x7, PT ;  /* 0x000000075a00780c */ /* 0x000fe40003f44070 */
[----:B0-----:R-:W-:-:S03]  /*1a270*/  MOV R62, RZ ;  /* 0x000000ff003e7202 */ /* 0x001fc60000000f00 */
[----:B------:R-:W-:Y:S08]  /*1a280*/  BSSY.RECONVERGENT B0, `(.L_x_22195) ;  /* 0x000000a000007945 */ /* 0x000ff00003800200 */
        /* <DEDUP_REMOVED lines=9> */
.L_x_22196:
[----:B------:R-:W-:Y:S05]  /*1a320*/  BSYNC.RECONVERGENT B0 ;  /* 0x0000000000007941 */ /* 0x000fea0003800200 */
.L_x_22195:
[----:B------:R-:W0:Y:S01]  /*1a330*/  SHFL.DOWN PT, R93, R74, 0x4, 0x1f ;  /* 0x08801f004a5d7f89 */ /* 0x000e2200000e0000 */
[----:B------:R-:W-:Y:S01]  /*1a340*/  ISETP.NE.AND P2, PT, RZ, UR19, PT ;  /* 0x00000013ff007c0c */ /* 0x000fe2000bf45270 */
[----:B------:R-:W-:Y:S02]  /*1a350*/  BSSY.RECONVERGENT B0, `(.L_x_22197) ;  /* 0x000005c000007945 */ /* 0x000fe40003800200 */
        /* <DEDUP_REMOVED lines=14> */
[----:B------:R-:W-:Y:S02]  /*1a440*/  FMUL.FTZ R93, R93, R92 ;  /* 0x0000005c5d5d7220 */ /* 0x000fe40000410000 */
[----:B------:R-:W2:Y:S01]  /*1a450*/  LDC R92, c[0x0][0x448] ;  /* 0x00011200ff5c7b82 */ /* 0x000ea20000000800 */
[C---:B-1----:R-:W-:Y:S01]  /*1a460*/  FMUL.FTZ R95, R91.reuse, R94 ;  /* 0x0000005e5b5f7220 */ /* 0x042fe20000410000 */
[----:B------:R-:W-:Y:S01]  /*1a470*/  FFMA.FTZ R114, R91, R93, R114 ;  /* 0x0000005d5b727223 */ /* 0x000fe20000010072 */
[----:B------:R-:W-:Y:S01]  /*1a480*/  IMAD.U32 R93, RZ, RZ, UR15 ;  /* 0x0000000fff5d7e24 */ /* 0x000fe2000f8e00ff */
[-C--:B0-----:R-:W-:Y:S02]  /*1a490*/  IADD3 R113, PT, PT, R60, R107.reuse, RZ ;  /* 0x0000006b3c717210 */ /* 0x081fe40007ffe0ff */
        /* <DEDUP_REMOVED lines=8> */
[----:B------:R-:W-:Y:S01]  /*1a520*/  FFMA.FTZ R109, R90, R95, R109 ;  /* 0x0000005f5a6d7223 */ /* 0x000fe2000001006d */
[----:B-1----:R-:W-:Y:S02]  /*1a530*/  IMAD.IADD R60, R113, 0x1, R112 ;  /* 0x00000001713c7824 */ /* 0x002fe400078e0270 */
[----:B------:R-:W-:Y:S01]  /*1a540*/  FMUL.FTZ R91, R94, R94 ;  /* 0x0000005e5e5b7220 */ /* 0x000fe20000410000 */
[----:B------:R-:W-:Y:S01]  /*1a550*/  I2FP.F32.S32 R112, R112 ;  /* 0x0000007000707245 */ /* 0x000fe20000201400 */
[----:B---3--:R-:W-:Y:S01]  /*1a560*/  FMUL.FTZ R110, R106, R109 ;  /* 0x0000006d6a6e7220 */ /* 0x008fe20000410000 */
[----:B----4-:R-:W-:Y:S01]  /*1a570*/  FADD.FTZ R61, R114, R61 ;  /* 0x0000003d723d7221 */ /* 0x010fe20000010000 */
[----:B------:R-:W-:Y:S01]  /*1a580*/  I2FP.F32.S32 R111, R60 ;  /* 0x0000003c006f7245 */ /* 0x000fe20000201400 */
[----:B------:R-:W-:Y:S02]  /*1a590*/  FMUL.FTZ R90, R90, R91 ;  /* 0x0000005b5a5a7220 */ /* 0x000fe40000410000 */
[----:B------:R-:W0:Y:S02]  /*1a5a0*/  SHFL.DOWN PT, R109, R110, 0x1, 0x1f ;  /* 0x08201f006e6d7f89 */ /* 0x000e2400000e0000 */
[----:B------:R-:W-:Y:S01]  /*1a5b0*/  FMUL.FTZ R90, R90, R107 ;  /* 0x0000006b5a5a7220 */ /* 0x000fe20000410000 */
[----:B------:R-:W1:Y:S03]  /*1a5c0*/  MUFU.RCP R111, R111 ;  /* 0x0000006f006f7308 */ /* 0x000e660000001000 */
        /* <DEDUP_REMOVED lines=8> */
[----:B---3--:R-:W-:Y:S01]  /*1a650*/  FADD.FTZ R62, R61, R62 ;  /* 0x0000003e3d3e7221 */ /* 0x008fe20000010000 */
[----:B------:R-:W-:Y:S02]  /*1a660*/  MOV R61, UR15 ;  /* 0x0000000f003d7c02 */ /* 0x000fe40008000f00 */
        /* <DEDUP_REMOVED lines=18> */
[----:B-1----:R-:W0:Y:S01]  /*1a790*/  LDC.64 R90, c[0x0][0x428] ;  /* 0x00010a00ff5a7b82 */ /* 0x002e220000000a00 */
[--C-:B------:R-:W-:Y:S01]  /*1a7a0*/  FADD.FTZ R109, R64, -R74.reuse ;  /* 0x8000004a406d7221 */ /* 0x100fe20000010000 */
[--C-:B------:R-:W-:Y:S01]  /*1a7b0*/  FADD.FTZ R111, R65, -R74.reuse ;  /* 0x8000004a416f7221 */ /* 0x100fe20000010000 */
[--C-:B------:R-:W-:Y:S01]  /*1a7c0*/  FADD.FTZ R105, R66, -R74.reuse ;  /* 0x8000004a42697221 */ /* 0x100fe20000010000 */
[----:B------:R-:W-:Y:S01]  /*1a7d0*/  FADD.FTZ R93, R67, -R74 ;  /* 0x8000004a435d7221 */ /* 0x000fe20000010000 */
[----:B------:R-:W-:Y:S02]  /*1a7e0*/  HADD2.F32 R107, -RZ, R85.H0_H0 ;  /* 0x20000055ff6b7230 */ /* 0x000fe40000004100 */
[C---:B------:R-:W-:Y:S01]  /*1a7f0*/  FMUL.FTZ R109, R72.reuse, R109 ;  /* 0x0000006d486d7220 */ /* 0x040fe20000410000 */
[----:B------:R-:W-:Y:S02]  /*1a800*/  HADD2.F32 R60, -RZ, R28.H0_H0 ;  /* 0x2000001cff3c7230 */ /* 0x000fe40000004100 */
[----:B------:R-:W-:Y:S01]  /*1a810*/  FMUL.FTZ R106, R72, R111 ;  /* 0x0000006f486a7220 */ /* 0x000fe20000410000 */
[----:B------:R-:W-:-:S02]  /*1a820*/  HADD2.F32 R94, -RZ, R89.H0_H0 ;  /* 0x20000059ff5e7230 */ /* 0x000fc40000004100 */
        /* <DEDUP_REMOVED lines=8> */
[----:B------:R-:W-:Y:S02]  /*1a8b0*/  HADD2.F32 R92, -RZ, R104.H1_H1 ;  /* 0x30000068ff5c7230 */ /* 0x000fe40000004100 */
[----:B------:R-:W-:-:S03]  /*1a8c0*/  FFMA.FTZ R62, R105, R95, R62 ;  /* 0x0000005f693e7223 */ /* 0x000fc6000001003e */
[----:B------:R-:W-:Y:S01]  /*1a8d0*/  FFMA.FTZ R63, R93, R63, R92 ;  /* 0x0000003f5d3f7223 */ /* 0x000fe2000001005c */
[C---:B0-----:R-:W-:Y:S01]  /*1a8e0*/  IMAD.WIDE.U32 R90, R71.reuse, 0x10, R90 ;  /* 0x00000010475a7825 */ /* 0x041fe200078e005a */
[----:B------:R-:W-:-:S04]  /*1a8f0*/  IADD3 R71, PT, PT, R71, 0x100, RZ ;  /* 0x0000010047477810 */ /* 0x000fc80007ffe0ff */
[----:B------:R0:W-:Y:S03]  /*1a900*/  STG.E.128 desc[UR6][R90.64], R60 ;  /* 0x0000003c5a007986 */ /* 0x0001e6000c101d06 */
.L_x_22198:
[----:B------:R-:W-:Y:S05]  /*1a910*/  BSYNC.RECONVERGENT B0 ;  /* 0x0000000000007941 */ /* 0x000fea0003800200 */
.L_x_22197:
[----:B------:R-:W-:Y:S01]  /*1a920*/  ISETP.NE.AND P0, PT, R73, RZ, PT ;  /* 0x000000ff4900720c */ /* 0x000fe20003f05270 */
[----:B------:R-:W-:-:S12]  /*1a930*/  BSSY.RECONVERGENT B0, `(.L_x_22199) ;  /* 0x000001a000007945 */ /* 0x000fd80003800200 */
[----:B------:R-:W-:Y:S05]  /*1a940*/  @!P0 BRA `(.L_x_22200) ;  /* 0x0000000000608947 */ /* 0x000fea0003800000 */
[----:B01----:R-:W0:Y:S01]  /*1a950*/  LDC.64 R90, c[0x0][0x428] ;  /* 0x00010a00ff5a7b82 */ /* 0x003e220000000a00 */
        /* <DEDUP_REMOVED lines=20> */
[----:B0-----:R-:W-:-:S04]  /*1aaa0*/  IMAD.WIDE.U32 R90, R71, 0x10, R90 ;  /* 0x00000010475a7825 */ /* 0x001fc800078e005a */
[----:B------:R-:W-:Y:S01]  /*1aab0*/  VIADD R71, R71, 0x100 ;  /* 0x0000010047477836 */ /* 0x000fe20000000000 */
[----:B------:R2:W-:Y:S06]  /*1aac0*/  STG.E.128 desc[UR6][R90.64], R60 ;  /* 0x0000003c5a007986 */ /* 0x0005ec000c101d06 */
.L_x_22200:
[----:B------:R-:W-:Y:S05]  /*1aad0*/  BSYNC.RECONVERGENT B0 ;  /* 0x0000000000007941 */ /* 0x000fea0003800200 */
.L_x_22199:
[----:B------:R-:W-:Y:S01]  /*1aae0*/  ISETP.NE.AND P0, PT, R75, RZ, PT ;  /* 0x000000ff4b00720c */ /* 0x000fe20003f05270 */
[----:B------:R-:W-:-:S12]  /*1aaf0*/  BSSY.RECONVERGENT B0, `(.L_x_22201) ;  /* 0x000001e000007945 */ /* 0x000fd80003800200 */
[----:B------:R-:W-:Y:S05]  /*1ab00*/  @!P0 BRA `(.L_x_22202) ;  /* 0x0000000000708947 */ /* 0x000fea0003800000 */
[----:B012---:R-:W0:Y:S01]  /*1ab10*/  LDC.64 R90, c[0x0][0x428] ;  /* 0x00010a00ff5a7b82 */ /* 0x007e220000000a00 */
[----:B------:R-:W-:Y:S01]  /*1ab20*/  SHF.R.U64 R92, R86, 0x10, R87 ;  /* 0x00000010565c7819 */ /* 0x000fe20000001257 */
[--C-:B------:R-:W-:Y:S01]  /*1ab30*/  FADD.FTZ R61, R36, -R74.reuse ;  /* 0x8000004a243d7221 */ /* 0x100fe20000010000 */
[----:B------:R-:W-:Y:S01]  /*1ab40*/  SHF.R.U64 R94, R24, 0x10, R25 ;  /* 0x00000010185e7819 */ /* 0x000fe20000001219 */
[--C-:B------:R-:W-:Y:S01]  /*1ab50*/  FADD.FTZ R107, R37, -R74.reuse ;  /* 0x8000004a256b7221 */ /* 0x100fe20000010000 */
[----:B------:R-:W-:Y:S01]  /*1ab60*/  SHF.R.U32.HI R63, RZ, 0x10, R87 ;  /* 0x00000010ff3f7819 */ /* 0x000fe20000011657 */
[--C-:B------:R-:W-:Y:S01]  /*1ab70*/  FADD.FTZ R75, R38, -R74.reuse ;  /* 0x8000004a264b7221 */ /* 0x100fe20000010000 */
[----:B------:R-:W-:Y:S01]  /*1ab80*/  SHF.R.U32.HI R105, RZ, 0x10, R25 ;  /* 0x00000010ff697819 */ /* 0x000fe20000011619 */
[----:B------:R-:W-:Y:S01]  /*1ab90*/  FADD.FTZ R95, R39, -R74 ;  /* 0x8000004a275f7221 */ /* 0x000fe20000010000 */
[----:B------:R-:W-:Y:S02]  /*1aba0*/  HADD2.F32 R60, -RZ, R100.H0_H0 ;  /* 0x20000064ff3c7230 */ /* 0x000fe40000004100 */
[----:B------:R-:W-:Y:S01]  /*1abb0*/  FMUL.FTZ R106, R72, R61 ;  /* 0x0000003d486a7220 */ /* 0x000fe20000410000 */
[----:B------:R-:W-:-:S02]  /*1abc0*/  HADD2.F32 R93, -RZ, R24.H0_H0 ;  /* 0x20000018ff5d7230 */ /* 0x000fc40000004100 */
[C---:B------:R-:W-:Y:S01]  /*1abd0*/  FMUL.FTZ R61, R72.reuse, R107 ;  /* 0x0000006b483d7220 */ /* 0x040fe20000410000 */
[----:B------:R-:W-:Y:S02]  /*1abe0*/  HADD2.F32 R73, -RZ, R100.H1_H1 ;  /* 0x30000064ff497230 */ /* 0x000fe40000004100 */
[C---:B------:R-:W-:Y:S01]  /*1abf0*/  FMUL.FTZ R75, R72.reuse, R75 ;  /* 0x0000004b484b7220 */ /* 0x040fe20000410000 */
[----:B------:R-:W-:Y:S02]  /*1ac00*/  HADD2.F32 R62, -RZ, R25.H0_H0 ;  /* 0x20000019ff3e7230 */ /* 0x000fe40000004100 */
[----:B------:R-:W-:Y:S01]  /*1ac10*/  FMUL.FTZ R95, R72, R95 ;  /* 0x0000005f485f7220 */ /* 0x000fe20000410000 */
[----:B------:R-:W-:Y:S02]  /*1ac20*/  HADD2.F32 R92, -RZ, R92.H0_H0 ;  /* 0x2000005cff5c7230 */ /* 0x000fe40000004100 */
[----:B------:R-:W-:Y:S01]  /*1ac30*/  FFMA.FTZ R60, R106, R60, R93 ;  /* 0x0000003c6a3c7223 */ /* 0x000fe2000001005d */
[----:B------:R-:W-:-:S02]  /*1ac40*/  HADD2.F32 R94, -RZ, R94.H0_H0 ;  /* 0x2000005eff5e7230 */ /* 0x000fc40000004100 */
[----:B------:R-:W-:Y:S01]  /*1ac50*/  FFMA.FTZ R62, R75, R73, R62 ;  /* 0x000000494b3e7223 */ /* 0x000fe2000001003e */
[----:B------:R-:W-:Y:S02]  /*1ac60*/  HADD2.F32 R63, -RZ, R63.H0_H0 ;  /* 0x2000003fff3f7230 */ /* 0x000fe40000004100 */
[----:B------:R-:W-:Y:S02]  /*1ac70*/  HADD2.F32 R110, -RZ, R105.H0_H0 ;  /* 0x20000069ff6e7230 */ /* 0x000fe40000004100 */
[----:B------:R-:W-:Y:S01]  /*1ac80*/  FFMA.FTZ R61, R61, R92, R94 ;  /* 0x0000005c3d3d7223 */ /* 0x000fe2000001005e */
[C---:B0-----:R-:W-:Y:S01]  /*1ac90*/  IMAD.WIDE.U32 R90, R71.reuse, 0x10, R90 ;  /* 0x00000010475a7825 */ /* 0x041fe200078e005a */
[----:B------:R-:W-:-:S03]  /*1aca0*/  IADD3 R71, PT, PT, R71, 0x100, RZ ;  /* 0x0000010047477810 */ /* 0x000fc60007ffe0ff */
[----:B------:R-:W-:-:S05]  /*1acb0*/  FFMA.FTZ R63, R95, R63, R110 ;  /* 0x0000003f5f3f7223 */ /* 0x000fca000001006e */
[----:B------:R3:W-:Y:S02]  /*1acc0*/  STG.E.128 desc[UR6][R90.64], R60 ;  /* 0x0000003c5a007986 */ /* 0x0007e4000c101d06 */
.L_x_22202:
[----:B------:R-:W-:Y:S05]  /*1acd0*/  BSYNC.RECONVERGENT B0 ;  /* 0x0000000000007941 */ /* 0x000fea0003800200 */
.L_x_22201:
[----:B------:R-:W-:Y:S01]  /*1ace0*/  ISETP.NE.AND P0, PT, R76, RZ, PT ;  /* 0x000000ff4c00720c */ /* 0x000fe20003f05270 */
[----:B------:R-:W-:-:S12]  /*1acf0*/  BSSY.RECONVERGENT B0, `(.L_x_22203) ;  /* 0x000001e000007945 */ /* 0x000fd80003800200 */
[----:B------:R-:W-:Y:S05]  /*1ad00*/  @!P0 BRA `(.L_x_22204) ;  /* 0x0000000000708947 */ /* 0x000fea0003800000 */
[----:B0123--:R-:W0:Y:S01]  /*1ad10*/  LDC.64 R90, c[0x0][0x428] ;  /* 0x00010a00ff5a7b82 */ /* 0x00fe220000000a00 */
[--C-:B------:R-:W-:Y:S01]  /*1ad20*/  FADD.FTZ R93, R41, -R74.reuse ;  /* 0x8000004a295d7221 */ /* 0x100fe20000010000 */
[----:B------:R-:W-:Y:S01]  /*1ad30*/  SHF.R.U64 R76, R82, 0x10, R83 ;  /* 0x00000010524c7819 */ /* 0x000fe20000001253 */
[--C-:B------:R-:W-:Y:S01]  /*1ad40*/  FADD.FTZ R73, R40, -R74.reuse ;  /* 0x8000004a28497221 */ /* 0x100fe20000010000 */
[----:B------:R-:W-:Y:S01]  /*1ad50*/  SHF.R.U64 R106, R22, 0x10, R23 ;  /* 0x00000010166a7819 */ /* 0x000fe20000001217 */
[--C-:B------:R-:W-:Y:S01]  /*1ad60*/  FADD.FTZ R107, R42, -R74.reuse ;  /* 0x8000004a2a6b7221 */ /* 0x100fe20000010000 */
[----:B------:R-:W-:Y:S01]  /*1ad70*/  SHF.R.U32.HI R75, RZ, 0x10, R83 ;  /* 0x00000010ff4b7819 */ /* 0x000fe20000011653 */
[----:B------:R-:W-:Y:S01]  /*1ad80*/  FADD.FTZ R95, R43, -R74 ;  /* 0x8000004a2b5f7221 */ /* 0x000fe20000010000 */
[----:B------:R-:W-:Y:S01]  /*1ad90*/  SHF.R.U32.HI R105, RZ, 0x10, R23 ;  /* 0x00000010ff697819 */ /* 0x000fe20000011617 */
[----:B------:R-:W-:Y:S01]  /*1ada0*/  FMUL.FTZ R92, R72, R93 ;  /* 0x0000005d485c7220 */ /* 0x000fe20000410000 */
[----:B------:R-:W-:-:S02]  /*1adb0*/  HADD2.F32 R60, -RZ, R101.H0_H0 ;  /* 0x20000065ff3c7230 */ /* 0x000fc40000004100 */
[----:B------:R-:W-:Y:S01]  /*1adc0*/  FMUL.FTZ R94, R72, R73 ;  /* 0x00000049485e7220 */ /* 0x000fe20000410000 */
[----:B------:R-:W-:Y:S02]  /*1add0*/  HADD2.F32 R61, -RZ, R22.H0_H0 ;  /* 0x20000016ff3d7230 */ /* 0x000fe40000004100 */
[----:B------:R-:W-:Y:S02]  /*1ade0*/  HADD2.F32 R62, -RZ, R101.H1_H1 ;  /* 0x30000065ff3e7230 */ /* 0x000fe40000004100 */
[----:B------:R-:W-:Y:S02]  /*1adf0*/  HADD2.F32 R63, -RZ, R23.H0_H0 ;  /* 0x20000017ff3f7230 */ /* 0x000fe40000004100 */
[----:B------:R-:W-:Y:S01]  /*1ae00*/  FFMA.FTZ R60, R94, R60, R61 ;  /* 0x0000003c5e3c7223 */ /* 0x000fe2000001003d */
        /* <DEDUP_REMOVED lines=8> */
[----:B0-----:R-:W-:-:S04]  /*1ae90*/  IMAD.WIDE.U32 R90, R71, 0x10, R90 ;  /* 0x00000010475a7825 */ /* 0x001fc800078e005a */
[----:B------:R-:W-:Y:S01]  /*1aea0*/  FFMA.FTZ R63, R106, R75, R105 ;  /* 0x0000004b6a3f7223 */ /* 0x000fe20000010069 */
[----:B------:R-:W-:-:S04]  /*1aeb0*/  VIADD R71, R71, 0x100 ;  /* 0x0000010047477836 */ /* 0x000fc80000000000 */
[----:B------:R4:W-:Y:S03]  /*1aec0*/  STG.E.128 desc[UR6][R90.64], R60 ;  /* 0x0000003c5a007986 */ /* 0x0009e6000c101d06 */
.L_x_22204:
[----:B------:R-:W-:Y:S05]  /*1aed0*/  BSYNC.RECONVERGENT B0 ;  /* 0x0000000000007941 */ /* 0x000fea0003800200 */
.L_x_22203:
[----:B------:R-:W-:Y:S01]  /*1aee0*/  ISETP.NE.AND P0, PT, R77, RZ, PT ;  /* 0x000000ff4d00720c */ /* 0x000fe20003f05270 */
[----:B------:R-:W-:-:S12]  /*1aef0*/  BSSY.RECONVERGENT B0, `(.L_x_22205) ;  /* 0x000001e000007945 */ /* 0x000fd80003800200 */
[----:B------:R-:W-:Y:S05]  /*1af00*/  @!P0 BRA `(.L_x_22206) ;  /* 0x0000000000708947 */ /* 0x000fea0003800000 */
[----:B------:R-:W5:Y:S01]  /*1af10*/  LDC.64 R76, c[0x0][0x428] ;  /* 0x00010a00ff4c7b82 */ /* 0x000f620000000a00 */
[----:B------:R-:W-:Y:S01]  /*1af20*/  SHF.R.U64 R92, R80, 0x10, R81 ;  /* 0x00000010505c7819 */ /* 0x000fe20000001251 */
[--C-:B------:R-:W-:Y:S01]  /*1af30*/  FADD.FTZ R75, R44, -R74.reuse ;  /* 0x8000004a2c4b7221 */ /* 0x100fe20000010000 */
[----:B------:R-:W-:Y:S01]  /*1af40*/  SHF.R.U64 R94, R20, 0x10, R21 ;  /* 0x00000010145e7819 */ /* 0x000fe20000001215 */
[--C-:B------:R-:W-:Y:S01]  /*1af50*/  FADD.FTZ R95, R46, -R74.reuse ;  /* 0x8000004a2e5f7221 */ /* 0x100fe20000010000 */
[----:B------:R-:W-:Y:S01]  /*1af60*/  SHF.R.U32.HI R106, RZ, 0x10, R81 ;  /* 0x00000010ff6a7819 */ /* 0x000fe20000011651 */
[--C-:B------:R-:W-:Y:S01]  /*1af70*/  FADD.FTZ R93, R45, -R74.reuse ;  /* 0x8000004a2d5d7221 */ /* 0x100fe20000010000 */
[----:B01234-:R-:W-:Y:S01]  /*1af80*/  SHF.R.U32.HI R91, RZ, 0x10, R21 ;  /* 0x00000010ff5b7819 */ /* 0x01ffe20000011615 */
        /* <DEDUP_REMOVED lines=16> */
[C---:B-----5:R-:W-:Y:S01]  /*1b090*/  IMAD.WIDE.U32 R76, R71.reuse, 0x10, R76 ;  /* 0x00000010474c7825 */ /* 0x060fe200078e004c */
[----:B------:R-:W-:-:S03]  /*1b0a0*/  IADD3 R71, PT, PT, R71, 0x100, RZ ;  /* 0x0000010047477810 */ /* 0x000fc60007ffe0ff */
[----:B------:R-:W-:-:S05]  /*1b0b0*/  FFMA.FTZ R63, R73, R106, R110 ;  /* 0x0000006a493f7223 */ /* 0x000fca000001006e */
[----:B------:R0:W-:Y:S02]  /*1b0c0*/  STG.E.128 desc[UR6][R76.64], R60 ;  /* 0x0000003c4c007986 */ /* 0x0001e4000c101d06 */
.L_x_22206:
[----:B------:R-:W-:Y:S05]  /*1b0d0*/  BSYNC.RECONVERGENT B0 ;  /* 0x0000000000007941 */ /* 0x000fea0003800200 */
.L_x_22205:
[----:B------:R-:W-:Y:S01]  /*1b0e0*/  ISETP.NE.AND P0, PT, R84, RZ, PT ;  /* 0x000000ff5400720c */ /* 0x000fe20003f05270 */
[----:B------:R-:W-:-:S12]  /*1b0f0*/  BSSY.RECONVERGENT B0, `(.L_x_22207) ;  /* 0x000001d000007945 */ /* 0x000fd80003800200 */
[----:B------:R-:W-:Y:S05]  /*1b100*/  @!P0 BRA `(.L_x_22208) ;  /* 0x00000000006c8947 */ /* 0x000fea0003800000 */
[----:B0-----:R-:W0:Y:S01]  /*1b110*/  LDC.64 R76, c[0x0][0x428] ;  /* 0x00010a00ff4c7b82 */ /* 0x001e220000000a00 */
[----:B------:R-:W-:Y:S01]  /*1b120*/  SHF.R.U64 R84, R78, 0x10, R79 ;  /* 0x000000104e547819 */ /* 0x000fe2000000124f */
[--C-:B------:R-:W-:Y:S01]  /*1b130*/  FADD.FTZ R93, R50, -R74.reuse ;  /* 0x8000004a325d7221 */ /* 0x100fe20000010000 */
[----:B-1234-:R-:W-:Y:S01]  /*1b140*/  SHF.R.U64 R90, R18, 0x10, R19 ;  /* 0x00000010125a7819 */ /* 0x01efe20000001213 */
[--C-:B------:R-:W-:Y:S01]  /*1b150*/  FADD.FTZ R75, R48, -R74.reuse ;  /* 0x8000004a304b7221 */ /* 0x100fe20000010000 */
[----:B------:R-:W-:Y:S01]  /*1b160*/  SHF.R.U32.HI R94, RZ, 0x10, R79 ;  /* 0x00000010ff5e7819 */ /* 0x000fe2000001164f */
[--C-:B------:R-:W-:Y:S01]  /*1b170*/  FADD.FTZ R91, R49, -R74.reuse ;  /* 0x8000004a315b7221 */ /* 0x100fe20000010000 */
[----:B------:R-:W-:Y:S01]  /*1b180*/  FADD.FTZ R95, R51, -R74 ;  /* 0x8000004a335f7221 */ /* 0x000fe20000010000 */
[----:B------:R-:W-:Y:S02]  /*1b190*/  HADD2.F32 R61, -RZ, R103.H0_H0 ;  /* 0x20000067ff3d7230 */ /* 0x000fe40000004100 */
[----:B------:R-:W-:Y:S01]  /*1b1a0*/  FMUL.FTZ R92, R72, R93 ;  /* 0x0000005d485c7220 */ /* 0x000fe20000410000 */
[----:B------:R-:W-:-:S02]  /*1b1b0*/  HADD2.F32 R60, -RZ, R18.H0_H0 ;  /* 0x20000012ff3c7230 */ /* 0x000fc40000004100 */
[C---:B------:R-:W-:Y:S01]  /*1b1c0*/  FMUL.FTZ R75, R72.reuse, R75 ;  /* 0x0000004b484b7220 */ /* 0x040fe20000410000 */
[----:B------:R-:W-:Y:S02]  /*1b1d0*/  HADD2.F32 R62, -RZ, R103.H1_H1 ;  /* 0x30000067ff3e7230 */ /* 0x000fe40000004100 */
[----:B------:R-:W-:Y:S01]  /*1b1e0*/  FMUL.FTZ R91, R72, R91 ;  /* 0x0000005b485b7220 */ /* 0x000fe20000410000 */
[----:B------:R-:W-:Y:S02]  /*1b1f0*/  HADD2.F32 R73, -RZ, R19.H0_H0 ;  /* 0x20000013ff497230 */ /* 0x000fe40000004100 */
[----:B------:R-:W-:Y:S01]  /*1b200*/  FFMA.FTZ R60, R75, R61, R60 ;  /* 0x0000003d4b3c7223 */ /* 0x000fe2000001003c */
[----:B------:R-:W-:Y:S02]  /*1b210*/  HADD2.F32 R63, -RZ, R115.H0_H0 ;  /* 0x20000073ff3f7230 */ /* 0x000fe40000004100 */
[----:B------:R-:W-:Y:S02]  /*1b220*/  HADD2.F32 R84, -RZ, R84.H0_H0 ;  /* 0x20000054ff547230 */ /* 0x000fe40000004100 */
[----:B------:R-:W-:Y:S01]  /*1b230*/  FFMA.FTZ R62, R92, R62, R73 ;  /* 0x0000003e5c3e7223 */ /* 0x000fe20000010049 */
[----:B------:R-:W-:-:S02]  /*1b240*/  HADD2.F32 R90, -RZ, R90.H0_H0 ;  /* 0x2000005aff5a7230 */ /* 0x000fc40000004100 */
[----:B------:R-:W-:Y:S02]  /*1b250*/  HADD2.F32 R93, -RZ, R94.H0_H0 ;  /* 0x2000005eff5d7230 */ /* 0x000fe40000004100 */
[----:B------:R-:W-:Y:S01]  /*1b260*/  FMUL.FTZ R94, R72, R95 ;  /* 0x0000005f485e7220 */ /* 0x000fe20000410000 */
[----:B0-----:R-:W-:-:S04]  /*1b270*/  IMAD.WIDE.U32 R76, R71, 0x10, R76 ;  /* 0x00000010474c7825 */ /* 0x001fc800078e004c */
[----:B------:R-:W-:Y:S01]  /*1b280*/  FFMA.FTZ R61, R91, R84, R90 ;  /* 0x000000545b3d7223 */ /* 0x000fe2000001005a */
[----:B------:R-:W-:Y:S01]  /*1b290*/  FFMA.FTZ R63, R94, R93, R63 ;  /* 0x0000005d5e3f7223 */ /* 0x000fe2000001003f */
[----:B------:R-:W-:-:S04]  /*1b2a0*/  VIADD R71, R71, 0x100 ;  /* 0x0000010047477836 */ /* 0x000fc80000000000 */
[----:B------:R0:W-:Y:S03]  /*1b2b0*/  STG.E.128 desc[UR6][R76.64], R60 ;  /* 0x0000003c4c007986 */ /* 0x0001e6000c101d06 */
.L_x_22208:
[----:B------:R-:W-:Y:S05]  /*1b2c0*/  BSYNC.RECONVERGENT B0 ;  /* 0x0000000000007941 */ /* 0x000fea0003800200 */
.L_x_22207:
[----:B------:R-:W-:Y:S01]  /*1b2d0*/  ISETP.NE.AND P0, PT, R88, RZ, PT ;  /* 0x000000ff5800720c */ /* 0x000fe20003f05270 */
[----:B------:R-:W-:-:S12]  /*1b2e0*/  BSSY.RECONVERGENT B0, `(.L_x_22209) ;  /* 0x000001a000007945 */ /* 0x000fd80003800200 */
[----:B------:R-:W-:Y:S05]  /*1b2f0*/  @!P0 BRA `(.L_x_22210) ;  /* 0x0000000000608947 */ /* 0x000fea0003800000 */
[----:B0-----:R-:W0:Y:S01]  /*1b300*/  LDC.64 R76, c[0x0][0x428] ;  /* 0x00010a00ff4c7b82 */ /* 0x001e220000000a00 */
[--C-:B--234-:R-:W-:Y:S01]  /*1b310*/  FADD.FTZ R61, R52, -R74.reuse ;  /* 0x8000004a343d7221 */ /* 0x11cfe20000010000 */
[--C-:B------:R-:W-:Y:S01]  /*1b320*/  FADD.FTZ R75, R53, -R74.reuse ;  /* 0x8000004a354b7221 */ /* 0x100fe20000010000 */
[--C-:B-1----:R-:W-:Y:S01]  /*1b330*/  FADD.FTZ R91, R54, -R74.reuse ;  /* 0x8000004a365b7221 */ /* 0x102fe20000010000 */
[----:B------:R-:W-:Y:S01]  /*1b340*/  FADD.FTZ R93, R55, -R74 ;  /* 0x8000004a375d7221 */ /* 0x000fe20000010000 */
[----:B------:R-:W-:Y:S02]  /*1b350*/  HADD2.F32 R63, -RZ, R98.H0_H0 ;  /* 0x20000062ff3f7230 */ /* 0x000fe40000004100 */
[C---:B------:R-:W-:Y:S01]  /*1b360*/  FMUL.FTZ R60, R72.reuse, R61 ;  /* 0x0000003d483c7220 */ /* 0x040fe20000410000 */
[----:B------:R-:W-:Y:S02]  /*1b370*/  HADD2.F32 R73, -RZ, R16.H0_H0 ;  /* 0x20000010ff497230 */ /* 0x000fe40000004100 */
[----:B------:R-:W-:Y:S01]  /*1b380*/  FMUL.FTZ R61, R72, R75 ;  /* 0x0000004b483d7220 */ /* 0x000fe20000410000 */
        /* <DEDUP_REMOVED lines=8> */
[----:B------:R-:W-:-:S02]  /*1b410*/  HADD2.F32 R92, -RZ, R99.H1_H1 ;  /* 0x30000063ff5c7230 */ /* 0x000fc40000004100 */
[----:B------:R-:W-:Y:S02]  /*1b420*/  HADD2.F32 R94, -RZ, R116.H0_H0 ;  /* 0x20000074ff5e7230 */ /* 0x000fe40000004100 */
[----:B------:R-:W-:-:S03]  /*1b430*/  FFMA.FTZ R62, R91, R88, R90 ;  /* 0x000000585b3e7223 */ /* 0x000fc6000001005a */
[----:B------:R-:W-:Y:S01]  /*1b440*/  FFMA.FTZ R63, R93, R92, R94 ;  /* 0x0000005c5d3f7223 */ /* 0x000fe2000001005e */
[C---:B0-----:R-:W-:Y:S01]  /*1b450*/  IMAD.WIDE.U32 R76, R71.reuse, 0x10, R76 ;  /* 0x00000010474c7825 */ /* 0x041fe200078e004c */
[----:B------:R-:W-:-:S04]  /*1b460*/  IADD3 R71, PT, PT, R71, 0x100, RZ ;  /* 0x0000010047477810 */ /* 0x000fc80007ffe0ff */
[----:B------:R0:W-:Y:S03]  /*1b470*/  STG.E.128 desc[UR6][R76.64], R60 ;  /* 0x0000003c4c007986 */ /* 0x0001e6000c101d06 */
.L_x_22210:
[----:B------:R-:W-:Y:S05]  /*1b480*/  BSYNC.RECONVERGENT B0 ;  /* 0x0000000000007941 */ /* 0x000fea0003800200 */
.L_x_22209:
        /* <DEDUP_REMOVED lines=15> */
[----:B------:R-:W-:-:S05]  /*1b580*/  FFMA.FTZ R63, R74, R10, R11 ;  /* 0x0000000a4a3f7223 */ /* 0x000fca000001000b */
[----:B------:R0:W-:Y:S02]  /*1b590*/  STG.E.128 desc[UR6][R72.64], R60 ;  /* 0x0000003c48007986 */ /* 0x0001e4000c101d06 */
.L_x_22212:
[----:B------:R-:W-:Y:S05]  /*1b5a0*/  BSYNC.RECONVERGENT B0 ;  /* 0x0000000000007941 */ /* 0x000fea0003800200 */
.L_x_22211:
[----:B------:R-:W-:Y:S02]  /*1b5b0*/  UIADD3 UR15, UPT, UPT, UR15, UR12, URZ ;  /* 0x0000000c0f0f7290 */ /* 0x000fe4000fffe0ff */
[----:B------:R-:W-:Y:S02]  /*1b5c0*/  UPLOP3.LUT UP2, UPT, UPT, UPT, UP2, 0x40, 0x4 ;  /* 0x000000000004789c */ /* 0x000fe40003f4e820 */
[----:B------:R-:W-:-:S09]  /*1b5d0*/  UISETP.GE.AND UP1, UPT, UR15, UR13, UPT ;  /* 0x0000000d0f00728c */ /* 0x000fd2000bf26270 */
[----:B------:R-:W-:Y:S05]  /*1b5e0*/  BRA.U !UP1, `(.L_x_22213) ;  /* 0xfffffe5d09687547 */ /* 0x000fea000b83ffff */
[----:B------:R-:W-:Y:S05]  /*1b5f0*/  EXIT ;  /* 0x000000000000794d */ /* 0x000fea0003800000 */
.L_x_22214:
        /* <DEDUP_REMOVED lines=16> */
.L_x_27596:


//--------------------- .text._ZN10layer_norm13ln_fwd_kernelINS_13Kernel_traitsI6__halfffffjLj8192ELj1ELj1ELj8ELj16ENS_18Kernel_traits_baseILj8192ES2_ffffjLj256EEEEELb1ELb0ELb0ELb1EEEvNS_9FwdParamsE --------------------------
	.section	.text._ZN10layer_norm13ln_fwd_kernelINS_13Kernel_traitsI6__halfffffjLj8192ELj1ELj1ELj8ELj16ENS_18Kernel_traits_baseILj8192ES2_ffffjLj256EEEEELb1ELb0ELb0ELb1EEEvNS_9FwdParamsE,"ax",@progbits
	.align	128
        .global         _ZN10layer_norm13ln_fwd_kernelINS_13Kernel_traitsI6__halfffffjLj8192ELj1ELj1ELj8ELj16ENS_18Kernel_traits_baseILj8192ES2_ffffjLj256EEEEELb1ELb0ELb0ELb1EEEvNS_9FwdParamsE
        .type           _ZN10layer_norm13ln_fwd_kernelINS_13Kernel_traitsI6__halfffffjLj8192ELj1ELj1ELj8ELj16ENS_18Kernel_traits_baseILj8192ES2_ffffjLj256EEEEELb1ELb0ELb0ELb1EEEvNS_9FwdParamsE,@function
        .size           _ZN10layer_norm13ln_fwd_kernelINS_13Kernel_traitsI6__halfffffjLj8192ELj1ELj1ELj8ELj16ENS_18Kernel_traits_baseILj8192ES2_ffffjLj256EEEEELb1ELb0ELb0ELb1EEEvNS_9FwdParamsE,(.L_x_27597 - _ZN10layer_norm13ln_fwd_kernelINS_13Kernel_traitsI6__halfffffjLj8192ELj1ELj1ELj8ELj16ENS_18Kernel_traits_baseILj8192ES2_ffffjLj256EEEEELb1ELb0ELb0ELb1EEEvNS_9FwdParamsE)
        .other          _ZN10layer_norm13ln_fwd_kernelINS_13Kernel_traitsI6__halfffffjLj8192ELj1ELj1ELj8ELj16ENS_18Kernel_traits_baseILj8192ES2_ffffjLj256EEEEELb1ELb0ELb0ELb1EEEvNS_9FwdParamsE,@"STO_CUDA_ENTRY STV_DEFAULT"
_ZN10layer_norm13ln_fwd_kernelINS_13Kernel_traitsI6__halfffffjLj8192ELj1ELj1ELj8ELj16ENS_18Kernel_traits_baseILj8192ES2_ffffjLj256EEEEELb1ELb0ELb0ELb1EEEvNS_9FwdParamsE:
.text._ZN10layer_norm13ln_fwd_kernelINS_13Kernel_traitsI6__halfffffjLj8192ELj1ELj1ELj8ELj16ENS_18Kernel_traits_baseILj8192ES2_ffffjLj256EEEEELb1ELb0ELb0ELb1EEEvNS_9FwdParamsE:
        /* <DEDUP_REMOVED lines=42> */
[----:B------:R-:W-:Y:S01]  /*02a0*/  UIADD3 UR26, UPT, UPT, UR13, -0x695add53, URZ ;  /* 0x96a522ad0d1a7890 */ /* 0x000fe2000fffe0ff */
[----:B------:R-:W-:Y:S11]  /*02b0*/  BRA.U !UP0, `(.L_x_22215) ;  /* 0x0000000108547547 */ /* 0x000ff6000b800000 */
        /* <DEDUP_REMOVED lines=21> */
.L_x_22215:
        /* <DEDUP_REMOVED lines=18> */
.L_x_22216:
[----:B------:R-:W1:Y:S02]  /*0530*/  LDCU UR4, c[0x0][0x384] ;  /* 0x00007080ff0477ac */ /* 0x000e640008000800 */
[----:B-1----:R-:W-:-:S06]  /*0540*/  UISETP.GE.AND UP0, UPT, UR18, UR4, UPT ;  /* 0x000000041200728c */ /* 0x002fcc000bf06270 */
[----:B------:R-:W-:-:S13]  /*0550*/  PLOP3.LUT P0, PT, PT, PT, UP0, 0x80, 0x8 ;  /* 0x000000000008781c */ /* 0x000fda0003f0f008 */
[----:B------:R-:W-:Y:S05]  /*0560*/  @P0 EXIT ;  /* 0x000000000000094d */ /* 0x000fea0003800000 */
[C---:B0-----:R-:W-:Y:S01]  /*0570*/  IMAD.HI.U32 R19, R43.reuse, -0x326172a9, RZ ;  /* 0xcd9e8d572b137827 */ /* 0x041fe200078e00ff */
[----:B-----5:R-:W-:Y:S01]  /*0580*/  MOV R109, R2 ;  /* 0x00000002006d7202 */ /* 0x020fe20000000f00 */
[----:B------:R-:W-:Y:S01]  /*0590*/  UIADD3 UR4, UPT, UPT, UR12, 0x5384540f, URZ ;  /* 0x5384540f0c047890 */ /* 0x000fe2000fffe0ff */
[----:B------:R-:W-:Y:S01]  /*05a0*/  SHF.R.U64 R106, R2, 0x10, R3 ;  /* 0x00000010026a7819 */ /* 0x000fe20000001203 */
[----:B------:R-:W-:Y:S01]  /*05b0*/  IMAD.HI.U32 R0, R118, -0x2daee0ad, RZ ;  /* 0xd2511f5376007827 */ /* 0x000fe200078e00ff */
[----:B------:R-:W-:Y:S01]  /*05c0*/  LOP3.LUT R19, R42, UR12, R19, 0x96, !PT ;  /* 0x0000000c2a137c12 */ /* 0x000fe2000f8e9613 */
[----:B------:R-:W-:Y:S01]  /*05d0*/  UPLOP3.LUT UP2, UPT, UPT, UPT, UPT, 0x40, 0x4 ;  /* 0x000000000004789c */ /* 0x000fe20003f4e870 */
[----:B------:R-:W-:Y:S01]  /*05e0*/  SHF.R.U32.HI R107, RZ, 0x10, R3 ;  /* 0x00000010ff6b7819 */ /* 0x000fe20000011603 */
[----:B------:R-:W-:Y:S01]  /*05f0*/  IMAD R21, R43, -0x326172a9, RZ ;  /* 0xcd9e8d572b157824 */ /* 0x000fe200078e02ff */
[----:B------:R-:W-:Y:S01]  /*0600*/  LOP3.LUT R0, R0, UR13, RZ, 0x3c, !PT ;  /* 0x0000000d00007c12 */ /* 0x000fe2000f8e3cff */
[----:B------:R-:W-:Y:S01]  /*0610*/  IMAD R23, R118, -0x2daee0ad, RZ ;  /* 0xd2511f5376177824 */ /* 0x000fe200078e02ff */
[----:B------:R-:W-:Y:S01]  /*0620*/  SHF.R.U64 R102, R4, 0x10, R5 ;  /* 0x0000001004667819 */ /* 0x000fe20000001205 */
[----:B------:R-:W-:Y:S01]  /*0630*/  IMAD.HI.U32 R20, R19, -0x2daee0ad, RZ ;  /* 0xd2511f5313147827 */ /* 0x000fe200078e00ff */
[--C-:B------:R-:W-:Y:S01]  /*0640*/  SHF.R.U64 R98, R6, 0x10, R7.reuse ;  /* 0x0000001006627819 */ /* 0x100fe20000001207 */
[----:B------:R-:W0:Y:S01]  /*0650*/  LDCU.U8 UR38, c[0x0][0x410] ;  /* 0x00008200ff2677ac */ /* 0x000e220008000000 */
[----:B------:R-:W-:Y:S01]  /*0660*/  SHF.R.U32.HI R99, RZ, 0x10, R7 ;  /* 0x00000010ff637819 */ /* 0x000fe20000011607 */
[----:B------:R-:W-:Y:S01]  /*0670*/  IMAD.HI.U32 R18, R0, -0x326172a9, RZ ;  /* 0xcd9e8d5700127827 */ /* 0x000fe200078e00ff */
[----:B------:R-:W-:-:S02]  /*0680*/  LOP3.LUT R20, R23, UR6, R20, 0x96, !PT ;  /* 0x0000000617147c12 */ /* 0x000fc4000f8e9614 */
[----:B------:R-:W-:Y:S01]  /*0690*/  MOV R104, R5 ;  /* 0x0000000500687202 */ /* 0x000fe20000000f00 */
[----:B------:R-:W-:Y:S01]  /*06a0*/  IMAD R22, R19, -0x2daee0ad, RZ ;  /* 0xd2511f5313167824 */ /* 0x000fe200078e02ff */
[----:B------:R-:W-:Y:S01]  /*06b0*/  LOP3.LUT R18, R21, UR21, R18, 0x96, !PT ;  /* 0x0000001515127c12 */ /* 0x000fe2000f8e9612 */
[----:B------:R-:W-:Y:S01]  /*06c0*/  IMAD R21, R0, -0x326172a9, RZ ;  /* 0xcd9e8d5700157824 */ /* 0x000fe200078e02ff */
[----:B------:R-:W-:Y:S01]  /*06d0*/  SHF.R.U32.HI R103, RZ, 0x10, R5 ;  /* 0x00000010ff677819 */ /* 0x000fe20000011605 */
[----:B------:R-:W-:Y:S01]  /*06e0*/  IMAD.HI.U32 R0, R20, -0x326172a9, RZ ;  /* 0xcd9e8d5714007827 */ /* 0x000fe200078e00ff */
[----:B------:R-:W-:Y:S02]  /*06f0*/  MOV R97, R8 ;  /* 0x0000000800617202 */ /* 0x000fe40000000f00 */
[--C-:B------:R-:W-:Y:S01]  /*0700*/  SHF.R.U64 R94, R8, 0x10, R9.reuse ;  /* 0x00000010085e7819 */ /* 0x100fe20000001209 */
[----:B------:R-:W-:Y:S01]  /*0710*/  IMAD.HI.U32 R19, R18, -0x2daee0ad, RZ ;  /* 0xd2511f5312137827 */ /* 0x000fe200078e00ff */
[----:B------:R-:W-:Y:S01]  /*0720*/  LOP3.LUT R0, R21, UR7, R0, 0x96, !PT ;  /* 0x0000000715007c12 */ /* 0x000fe2000f8e9600 */
[----:B------:R-:W1:Y:S01]  /*0730*/  LDCU.64 UR6, c[0x0][0x3e0] ;  /* 0x00007c00ff0677ac */ /* 0x000e620008000a00 */
[----:B------:R-:W-:Y:S01]  /*0740*/  SHF.R.U32.HI R95, RZ, 0x10, R9 ;  /* 0x00000010ff5f7819 */ /* 0x000fe20000011609 */
[----:B------:R-:W-:Y:S01]  /*0750*/  IMAD.MOV.U32 R108, RZ, RZ, R3 ;  /* 0x000000ffff6c7224 */ /* 0x000fe200078e0003 */
[----:B------:R-:W-:Y:S01]  /*0760*/  LOP3.LUT R19, R22, UR22, R19, 0x96, !PT ;  /* 0x0000001616137c12 */ /* 0x000fe2000f8e9613 */
[----:B------:R-:W-:Y:S01]  /*0770*/  IMAD R21, R18, -0x2daee0ad, RZ ;  /* 0xd2511f5312157824 */ /* 0x000fe200078e02ff */
[----:B------:R-:W-:Y:S01]  /*0780*/  MOV R92, R11 ;  /* 0x0000000b005c7202 */ /* 0x000fe20000000f00 */
[----:B------:R-:W-:Y:S01]  /*0790*/  IMAD R3, R20, -0x326172a9, RZ ;  /* 0xcd9e8d5714037824 */ /* 0x000fe200078e02ff */
[--C-:B------:R-:W-:Y:S01]  /*07a0*/  SHF.R.U64 R90, R10, 0x10, R11.reuse ;  /* 0x000000100a5a7819 */ /* 0x100fe2000000120b */
[----:B------:R-:W-:Y:S01]  /*07b0*/  IMAD.HI.U32 R18, R0, -0x2daee0ad, RZ ;  /* 0xd2511f5300127827 */ /* 0x000fe200078e00ff */
[----:B------:R-:W-:-:S02]  /*07c0*/  SHF.R.U32.HI R91, RZ, 0x10, R11 ;  /* 0x00000010ff5b7819 */ /* 0x000fc4000001160b */
[--C-:B------:R-:W-:Y:S01]  /*07d0*/  SHF.R.U64 R86, R12, 0x10, R13.reuse ;  /* 0x000000100c567819 */ /* 0x100fe2000000120d */
[----:B------:R-:W-:Y:S01]  /*07e0*/  IMAD.HI.U32 R2, R19, -0x326172a9, RZ ;  /* 0xcd9e8d5713027827 */ /* 0x000fe200078e00ff */
[----:B------:R-:W-:Y:S01]  /*07f0*/  LOP3.LUT R18, R21, UR9, R18, 0x96, !PT ;  /* 0x0000000915127c12 */ /* 0x000fe2000f8e9612 */
[----:B------:R-:W2:Y:S01]  /*0800*/  LDCU UR9, c[0x0][0x408] ;  /* 0x00008100ff0977ac */ /* 0x000ea20008000800 */
        /* <DEDUP_REMOVED lines=8> */
[----:B------:R-:W-:Y:S01]  /*0890*/  SHF.R.U32.HI R83, RZ, 0x10, R15 ;  /* 0x00000010ff537819 */ /* 0x000fe2000001160f */
[----:B-1----:R-:W-:Y:S01]  /*08a0*/  UISETP.NE.U32.AND UP0, UPT, UR6, URZ, UPT ;  /* 0x000000ff0600728c */ /* 0x002fe2000bf05070 */
[----:B------:R-:W-:Y:S01]  /*08b0*/  MOV R79, R17 ;  /* 0x00000011004f7202 */ /* 0x000fe20000000f00 */
[----:B------:R-:W-:Y:S01]  /*08c0*/  IMAD.HI.U32 R3, R2, -0x2daee0ad, RZ ;  /* 0xd2511f5302037827 */ /* 0x000fe200078e00ff */
[----:B------:R-:W-:Y:S01]  /*08d0*/  LOP3.LUT R0, R19, UR14, R0, 0x96, !PT ;  /* 0x0000000e13007c12 */ /* 0x000fe2000f8e9600 */
[----:B------:R-:W-:Y:S01]  /*08e0*/  UISETP.NE.AND.EX UP0, UPT, UR7, URZ, UPT, UP0 ;  /* 0x000000ff0700728c */ /* 0x000fe2000bf05300 */
[----:B------:R-:W-:Y:S01]  /*08f0*/  SHF.R.U64 R80, R16, 0x10, R17 ;  /* 0x0000001010507819 */ /* 0x000fe20000001211 */
[----:B------:R-:W-:Y:S01]  /*0900*/  IMAD.MOV.U32 R100, RZ, RZ, R7 ;  /* 0x000000ffff647224 */ /* 0x000fe200078e0007 */
[----:B------:R-:W-:Y:S01]  /*0910*/  LOP3.LUT R3, R4, UR15, R3, 0x96, !PT ;  /* 0x0000000f04037c12 */ /* 0x000fe2000f8e9603 */
[----:B------:R-:W-:Y:S01]  /*0920*/  IMAD R7, R2, -0x2daee0ad, RZ ;  /* 0xd2511f5302077824 */ /* 0x000fe200078e02ff */
[----:B------:R-:W-:Y:S01]  /*0930*/  SHF.R.U32.HI R78, RZ, 0x10, R17 ;  /* 0x00000010ff4e7819 */ /* 0x000fe20000011611 */
[----:B------:R-:W-:Y:S01]  /*0940*/  IMAD R5, R18, -0x326172a9, RZ ;  /* 0xcd9e8d5712057824 */ /* 0x000fe200078e02ff */
[--C-:B------:R-:W-:Y:S01]  /*0950*/  SHF.R.U64 R77, R46, 0x10, R47.reuse ;  /* 0x000000102e4d7819 */ /* 0x100fe2000000122f */
[----:B------:R-:W-:Y:S01]  /*0960*/  IMAD.HI.U32 R4, R0, -0x2daee0ad, RZ ;  /* 0xd2511f5300047827 */ /* 0x000fe200078e00ff */
[----:B------:R-:W-:Y:S01]  /*0970*/  SHF.R.U32.HI R76, RZ, 0x10, R47 ;  /* 0x00000010ff4c7819 */ /* 0x000fe2000001162f */
[----:B------:R-:W1:Y:S01]  /*0980*/  LDCU UR8, c[0x0][0x404] ;  /* 0x00008080ff0877ac */ /* 0x000e620008000800 */
[--C-:B------:R-:W-:Y:S01]  /*0990*/  SHF.R.U64 R75, R48, 0x10, R49.reuse ;  /* 0x00000010304b7819 */ /* 0x100fe20000001231 */
[----:B------:R-:W-:Y:S01]  /*09a0*/  IMAD.HI.U32 R2, R3, -0x326172a9, RZ ;  /* 0xcd9e8d5703027827 */ /* 0x000fe200078e00ff */
[----:B------:R-:W-:Y:S01]  /*09b0*/  LOP3.LUT R4, R7, UR17, R4, 0x96, !PT ;  /* 0x0000001107047c12 */ /* 0x000fe2000f8e9604 */
[----:B------:R-:W3:Y:S01]  /*09c0*/  LDCU.64 UR14, c[0x0][0x380] ;  /* 0x00007000ff0e77ac */ /* 0x000ee20008000a00 */
[----:B------:R-:W-:Y:S01]  /*09d0*/  SHF.R.U32.HI R74, RZ, 0x10, R49 ;  /* 0x00000010ff4a7819 */ /* 0x000fe20000011631 */
[----:B------:R-:W-:Y:S01]  /*09e0*/  IMAD.MOV.U32 R101, RZ, RZ, R6 ;  /* 0x000000ffff657224 */ /* 0x000fe200078e0006 */
[----:B------:R-:W-:Y:S01]  /*09f0*/  LOP3.LUT R2, R5, UR16, R2, 0x96, !PT ;  /* 0x0000001005027c12 */ /* 0x000fe2000f8e9602 */
[----:B------:R-:W-:Y:S01]  /*0a00*/  IMAD R6, R0, -0x2daee0ad, RZ ;  /* 0xd2511f5300067824 */ /* 0x000fe200078e02ff */
[--C-:B------:R-:W-:Y:S01]  /*0a10*/  SHF.R.U64 R73, R50, 0x10, R51.reuse ;  /* 0x0000001032497819 */ /* 0x100fe20000001233 */
[----:B------:R-:W-:Y:S01]  /*0a20*/  IMAD R3, R3, -0x326172a9, RZ ;  /* 0xcd9e8d5703037824 */ /* 0x000fe200078e02ff */
[----:B------:R-:W-:Y:S01]  /*0a30*/  SHF.R.U32.HI R72, RZ, 0x10, R51 ;  /* 0x00000010ff487819 */ /* 0x000fe20000011633 */
[----:B------:R-:W-:Y:S01]  /*0a40*/  IMAD.HI.U32 R0, R4, -0x326172a9, RZ ;  /* 0xcd9e8d5704007827 */ /* 0x000fe200078e00ff */
[--C-:B------:R-:W-:Y:S01]  /*0a50*/  SHF.R.U64 R71, R52, 0x10, R53.reuse ;  /* 0x0000001034477819 */ /* 0x100fe20000001235 */
[----:B------:R-:W4:Y:S01]  /*0a60*/  LDCU.64 UR16, c[0x0][0x3a0] ;  /* 0x00007400ff1077ac */ /* 0x000f220008000a00 */
[----:B------:R-:W-:Y:S01]  /*0a70*/  SHF.R.U32.HI R70, RZ, 0x10, R53 ;  /* 0x00000010ff467819 */ /* 0x000fe20000011635 */
[----:B------:R-:W-:Y:S01]  /*0a80*/  IMAD.HI.U32 R5, R2, -0x2daee0ad, RZ ;  /* 0xd2511f5302057827 */ /* 0x000fe200078e00ff */
[----:B------:R-:W-:-:S02]  /*0a90*/  LOP3.LUT R0, R3, UR23, R0, 0x96, !PT ;  /* 0x0000001703007c12 */ /* 0x000fc4000f8e9600 */
[----:B------:R-:W-:Y:S01]  /*0aa0*/  SHF.R.U64 R69, R54, 0x10, R55 ;  /* 0x0000001036457819 */ /* 0x000fe20000001237 */
[----:B------:R-:W-:Y:S01]  /*0ab0*/  IMAD R3, R4, -0x326172a9, RZ ;  /* 0xcd9e8d5704037824 */ /* 0x000fe200078e02ff */
[----:B------:R-:W-:Y:S01]  /*0ac0*/  LOP3.LUT R5, R6, UR19, R5, 0x96, !PT ;  /* 0x0000001306057c12 */ /* 0x000fe2000f8e9605 */
[----:B------:R-:W-:Y:S01]  /*0ad0*/  IMAD R7, R2, -0x2daee0ad, RZ ;  /* 0xd2511f5302077824 */ /* 0x000fe200078e02ff */
[----:B------:R-:W-:Y:S01]  /*0ae0*/  SHF.R.U32.HI R68, RZ, 0x10, R55 ;  /* 0x00000010ff447819 */ /* 0x000fe20000011637 */
[----:B------:R-:W-:Y:S01]  /*0af0*/  IMAD.HI.U32 R4, R0, -0x2daee0ad, RZ ;  /* 0xd2511f5300047827 */ /* 0x000fe200078e00ff */
[--C-:B------:R-:W-:Y:S01]  /*0b00*/  SHF.R.U64 R67, R56, 0x10, R57.reuse ;  /* 0x0000001038437819 */ /* 0x100fe20000001239 */
[----:B------:R-:W0:Y:S01]  /*0b10*/  LDCU UR19, c[0x0][0x388] ;  /* 0x00007100ff1377ac */ /* 0x000e220008000800 */
[----:B------:R-:W-:Y:S01]  /*0b20*/  SHF.R.U32.HI R66, RZ, 0x10, R57 ;  /* 0x00000010ff427819 */ /* 0x000fe20000011639 */
[----:B------:R-:W-:Y:S01]  /*0b30*/  IMAD.HI.U32 R2, R5, -0x326172a9, RZ ;  /* 0xcd9e8d5705027827 */ /* 0x000fe200078e00ff */
[----:B------:R-:W-:Y:S01]  /*0b40*/  LOP3.LUT R4, R7, UR20, R4, 0x96, !PT ;  /* 0x0000001407047c12 */ /* 0x000fe2000f8e9604 */
[----:B------:R-:W0:Y:S01]  /*0b50*/  LDCU UR20, c[0x0][0x400] ;  /* 0x00008000ff1477ac */ /* 0x000e220008000800 */
[--C-:B------:R-:W-:Y:S01]  /*0b60*/  SHF.R.U64 R65, R58, 0x10, R59.reuse ;  /* 0x000000103a417819 */ /* 0x100fe2000000123b */
[----:B------:R-:W-:Y:S01]  /*0b70*/  IMAD R6, R0, -0x2daee0ad, RZ ;  /* 0xd2511f5300067824 */ /* 0x000fe200078e02ff */
[----:B------:R-:W-:Y:S01]  /*0b80*/  LOP3.LUT R2, R3, UR4, R2, 0x96, !PT ;  /* 0x0000000403027c12 */ /* 0x000fe2000f8e9602 */
[----:B------:R-:W-:Y:S01]  /*0b90*/  IMAD R5, R5, -0x326172a9, RZ ;  /* 0xcd9e8d5705057824 */ /* 0x000fe200078e02ff */
[----:B------:R-:W-:Y:S01]  /*0ba0*/  UIADD3 UR4, UPT, UPT, UR12, -0x700cb87f, URZ ;  /* 0x8ff347810c047890 */ /* 0x000fe2000fffe0ff */
[----:B------:R-:W-:Y:S01]  /*0bb0*/  IMAD.HI.U32 R0, R4, -0x326172a9, RZ ;  /* 0xcd9e8d5704007827 */ /* 0x000fe200078e00ff */
[----:B------:R-:W-:-:S02]  /*0bc0*/  SHF.R.U32.HI R64, RZ, 0x10, R59 ;  /* 0x00000010ff407819 */ /* 0x000fc4000001163b */
[----:B------:R-:W-:Y:S01]  /*0bd0*/  SHF.R.U64 R63, R60, 0x10, R61 ;  /* 0x000000103c3f7819 */ /* 0x000fe2000000123d */
[----:B------:R-:W-:Y:S01]  /*0be0*/  IMAD.HI.U32 R3, R2, -0x2daee0ad, RZ ;  /* 0xd2511f5302037827 */ /* 0x000fe200078e00ff */
[----:B------:R-:W-:Y:S02]  /*0bf0*/  LOP3.LUT R0, R5, UR24, R0, 0x96, !PT ;  /* 0x0000001805007c12 */ /* 0x000fe4000f8e9600 */
[----:B------:R-:W-:Y:S01]  /*0c00*/  LOP3.LUT R32, R32, 0x3, RZ, 0xc0, !PT ;  /* 0x0000000320207812 */ /* 0x000fe200078ec0ff */
[----:B------:R-:W-:Y:S01]  /*0c10*/  IMAD R5, R2, -0x2daee0ad, RZ ;  /* 0xd2511f5302057824 */ /* 0x000fe200078e02ff */
[----:B------:R-:W-:Y:S01]  /*0c20*/  LOP3.LUT R3, R6, UR25, R3, 0x96, !PT ;  /* 0x0000001906037c12 */ /* 0x000fe2000f8e9603 */
[----:B------:R-:W-:Y:S01]  /*0c30*/  IMAD.MOV.U32 R96, RZ, RZ, R9 ;  /* 0x000000ffff607224 */ /* 0x000fe200078e0009 */
[----:B------:R-:W-:Y:S01]  /*0c40*/  SHF.R.U32.HI R2, RZ, 0x10, R61 ;  /* 0x00000010ff027819 */ /* 0x000fe2000001163d */
[----:B------:R-:W-:Y:S02]  /*0c50*/  IMAD.MOV.U32 R93, RZ, RZ, R10 ;  /* 0x000000ffff5d7224 */ /* 0x000fe400078e000a */
[----:B------:R-:W-:-:S02]  /*0c60*/  IMAD.MOV.U32 R89, RZ, RZ, R12 ;  /* 0x000000ffff597224 */ /* 0x000fc400078e000c */
[----:B------:R-:W-:Y:S02]  /*0c70*/  IMAD.MOV.U32 R88, RZ, RZ, R13 ;  /* 0x000000ffff587224 */ /* 0x000fe400078e000d */
[----:B------:R-:W-:Y:S02]  /*0c80*/  IMAD.MOV.U32 R84, RZ, RZ, R15 ;  /* 0x000000ffff547224 */ /* 0x000fe400078e000f */
[----:B------:R-:W-:Y:S02]  /*0c90*/  IMAD.MOV.U32 R81, RZ, RZ, R16 ;  /* 0x000000ffff517224 */ /* 0x000fe400078e0010 */
[----:B------:R-:W-:Y:S02]  /*0ca0*/  IMAD R4, R4, -0x326172a9, RZ ;  /* 0xcd9e8d5704047824 */ /* 0x000fe400078e02ff */
[----:B------:R-:W-:-:S04]  /*0cb0*/  IMAD.HI.U32 R44, R0, -0x2daee0ad, RZ ;  /* 0xd2511f53002c7827 */ /* 0x000fc800078e00ff */
[----:B------:R-:W-:Y:S01]  /*0cc0*/  IMAD.HI.U32 R45, R3, -0x326172a9, RZ ;  /* 0xcd9e8d57032d7827 */ /* 0x000fe200078e00ff */
[----:B------:R-:W-:-:S03]  /*0cd0*/  LOP3.LUT R44, R5, UR26, R44, 0x96, !PT ;  /* 0x0000001a052c7c12 */ /* 0x000fc6000f8e962c */
[----:B------:R-:W-:Y:S01]  /*0ce0*/  HADD2.F32 R112, -RZ, R61.H0_H0 ;  /* 0x2000003dff707230 */ /* 0x000fe20000004100 */
[----:B------:R-:W-:Y:S01]  /*0cf0*/  LOP3.LUT R45, R4, UR4, R45, 0x96, !PT ;  /* 0x00000004042d7c12 */ /* 0x000fe2000f8e962d */
        /* <DEDUP_REMOVED lines=15> */
[----:B------:R-:W-:Y:S02]  /*0df0*/  IMAD.MOV.U32 R110, RZ, RZ, RZ ;  /* 0x000000ffff6e7224 */ /* 0x000fe400078e00ff */
        /* <DEDUP_REMOVED lines=48> */
[----:B------:R-:W-:-:S02]  /*1100*/  IMAD R114, R0, -0x2daee0ad, RZ ;  /* 0xd2511f5300727824 */ /* 0x000fc400078e02ff */
[----:B01234-:R-:W-:-:S07]  /*1110*/  IMAD R62, R3, -0x326172a9, RZ ;  /* 0xcd9e8d57033e7824 */ /* 0x01ffce00078e02ff */
.L_x_22428:
[----:B------:R-:W0:Y:S01]  /*1120*/  @UP0 LDCU.64 UR4, c[0x0][0x3e0] ;  /* 0x00007c00ff0407ac */ /* 0x000e220008000a00 */
[----:B------:R-:W1:Y:S01]  /*1130*/  S2R R113, SR_TID.X ;  /* 0x0000000000717919 */ /* 0x000e620000002100 */
[----:B------:R-:W2:Y:S01]  /*1140*/  LDC.64 R36, c[0x0][0x390] ;  /* 0x0000e400ff247b82 */ /* 0x000ea20000000a00 */
[----:B------:R-:W-:Y:S01]  /*1150*/  PLOP3.LUT P0, PT, PT, PT, UP0, 0x80, 0x8 ;  /* 0x000000000008781c */ /* 0x000fe20003f0f008 */
[----:B------:R-:W-:-:S04]  /*1160*/  UIMAD UR6, UR18, UR19, URZ ;  /* 0x00000013120672a4 */ /* 0x000fc8000f8e02ff */
[----:B------:R-:W-:-:S04]  /*1170*/  USHF.R.S32.HI UR7, URZ, 0x1f, UR6 ;  /* 0x0000001fff077899 */ /* 0x000fc80008011406 */
[----:B------:R-:W-:Y:S02]  /*1180*/  ULEA.HI UR7, UR7, UR6, URZ, 0x2 ;  /* 0x0000000607077291 */ /* 0x000fe4000f8f10ff */
[----:B0-----:R-:W-:-:S04]  /*1190*/  @UP0 UIMAD.WIDE UR4, UR18, 0x4, UR4 ;  /* 0x00000004120408a5 */ /* 0x001fc8000f8e0204 */
[----:B------:R-:W-:Y:S02]  /*11a0*/  IMAD.U32 R0, RZ, RZ, UR7 ;  /* 0x00000007ff007e24 */ /* 0x000fe4000f8e00ff */
[----:B---3--:R-:W-:Y:S01]  /*11b0*/  IMAD.U32 R2, RZ, RZ, UR4 ;  /* 0x00000004ff027e24 */ /* 0x008fe2000f8e00ff */
[----:B------:R-:W-:-:S05]  /*11c0*/  MOV R3, UR5 ;  /* 0x0000000500037c02 */ /* 0x000fca0008000f00 */
[----:B------:R-:W3:Y:S01]  /*11d0*/  @P0 LDG.E R2, desc[UR10][R2.64] ;  /* 0x0000000a02020981 */ /* 0x000ee2000c1e1900 */
[----:B-1----:R-:W-:-:S05]  /*11e0*/  LEA.HI.SX32 R111, R0, R113, 0x1e ;  /* 0x00000071006f7211 */ /* 0x002fca00078ff2ff */
[----:B--2---:R-:W-:-:S06]  /*11f0*/  IMAD.WIDE.U32 R4, R111, 0x10, R36 ;  /* 0x000000106f047825 */ /* 0x004fcc00078e0024 */
[----:B------:R-:W5:Y:S01]  /*1200*/  LDG.E.128 R4, desc[UR10][R4.64] ;  /* 0x0000000a04047981 */ /* 0x000f62000c1e1d00 */
[----:B------:R-:W-:Y:S01]  /*1210*/  UISETP.NE.U32.AND UP1, UPT, UR16, URZ, UPT ;  /* 0x000000ff1000728c */ /* 0x000fe2000bf25070 */
[----:B------:R-:W-:Y:S01]  /*1220*/  IMAD.MOV.U32 R0, RZ, RZ, 0x2f800000 ;  /* 0x2f800000ff007424 */ /* 0x000fe200078e00ff */
[----:B------:R-:W-:Y:S01]  /*1230*/  UMOV UR6, 0x3f800000 ;  /* 0x3f80000000067882 */ /* 0x000fe20000000000 */
[----:B------:R-:W-:Y:S02]  /*1240*/  UIADD3 UR7, UPT, UPT, UR13, 0x646e171e, URZ ;  /* 0x646e171e0d077890 */ /* 0x000fe4000fffe0ff */
[----:B------:R-:W-:Y:S02]  /*1250*/  UISETP.NE.AND.EX UP1, UPT, UR17, URZ, UPT, UP1 ;  /* 0x000000ff1100728c */ /* 0x000fe4000bf25310 */
[----:B------:R-:W-:Y:S02]  /*1260*/  UIADD3 UR24, UPT, UPT, UR13, 0x32370b8f, URZ ;  /* 0x32370b8f0d187890 */ /* 0x000fe4000fffe0ff */
[----:B------:R-:W-:-:S02]  /*1270*/  UIADD3 UR25, UPT, UPT, UR13, 0x1fd5c5a3, URZ ;  /* 0x1fd5c5a30d197890 */ /* 0x000fc4000fffe0ff */
[----:B------:R-:W-:Y:S02]  /*1280*/  UIADD3 UR27, UPT, UPT, UR13, -0x4498517b, URZ ;  /* 0xbb67ae850d1b7890 */ /* 0x000fe4000fffe0ff */
[----:B------:R-:W-:Y:S02]  /*1290*/  UIADD3 UR28, UPT, UPT, UR13, -0x126145ec, URZ ;  /* 0xed9eba140d1c7890 */ /* 0x000fe4000fffe0ff */
[----:B------:R-:W-:Y:S02]  /*12a0*/  UIADD3 UR29, UPT, UPT, UR13, -0x24c28bd8, URZ ;  /* 0xdb3d74280d1d7890 */ /* 0x000fe4000fffe0ff */
[----:B------:R-:W-:Y:S02]  /*12b0*/  UIADD3 UR30, UPT, UPT, UR13, -0x56f99767, URZ ;  /* 0xa90668990d1e7890 */ /* 0x000fe4000fffe0ff */
[----:B------:R-:W-:Y:S02]  /*12c0*/  UIADD3 UR31, UPT, UPT, UR12, 0x78dde6e4, URZ ;  /* 0x78dde6e40c1f7890 */ /* 0x000fe4000fffe0ff */
[----:B------:R-:W-:-:S02]  /*12d0*/  UIADD3 UR32, UPT, UPT, UR12, 0x1715609d, URZ ;  /* 0x1715609d0c207890 */ /* 0x000fc4000fffe0ff */
[----:B------:R-:W-:Y:S02]  /*12e0*/  UIADD3 UR33, UPT, UPT, UR12, -0xe443238, URZ ;  /* 0xf1bbcdc80c217890 */ /* 0x000fe4000fffe0ff */
[----:B------:R-:W-:Y:S02]  /*12f0*/  UIADD3 UR34, UPT, UPT, UR12, -0x255992d5, URZ ;  /* 0xdaa66d2b0c227890 */ /* 0x000fe4000fffe0ff */
[----:B------:R-:W-:Y:S02]  /*1300*/  UIADD3 UR35, UPT, UPT, UR12, 0x3c6ef372, URZ ;  /* 0x3c6ef3720c237890 */ /* 0x000fe4000fffe0ff */
[----:B------:R-:W-:Y:S02]  /*1310*/  UIADD3 UR36, UPT, UPT, UR12, 0x5384540f, URZ ;  /* 0x5384540f0c247890 */ /* 0x000fe4000fffe0ff */
[----:B------:R-:W-:Y:S01]  /*1320*/  UIADD3 UR37, UPT, UPT, UR12, -0x700cb87f, URZ ;  /* 0x8ff347810c257890 */ /* 0x000fe2000fffe0ff */
[----:B---3--:R-:W-:Y:S01]  /*1330*/  @P0 R2UR UR6, R2 ;  /* 0x00000000020602ca */ /* 0x008fe200000e0000 */
[----:B------:R-:W-:-:S14]  /*1340*/  BRA.U !UP1, `(.L_x_22217) ;  /* 0x0000001109e07547 */ /* 0x000fdc000b800000 */
[----:B------:R-:W0:Y:S02]  /*1350*/  LDC.64 R8, c[0x0][0x3a0] ;  /* 0x0000e800ff087b82 */ /* 0x000e240000000a00 */
[----:B0-----:R-:W-:-:S06]  /*1360*/  IMAD.WIDE.U32 R8, R111, 0x10, R8 ;  /* 0x000000106f087825 */ /* 0x001fcc00078e0008 */
[----:B------:R-:W5:Y:S01]  /*1370*/  LDG.E.128 R8, desc[UR10][R8.64] ;  /* 0x0000000a08087981 */ /* 0x000f62000c1e1d00 */
[----:B------:R-:W-:Y:S01]  /*1380*/  ISETP.NE.AND P0, PT, R32, 0x1, PT ;  /* 0x000000012000780c */ /* 0x000fe20003f05270 */
[----:B------:R-:W-:Y:S02]  /*1390*/  HFMA2 R2, -RZ, RZ, 0, 1.1920928955078125e-07 ;  /* 0x00000002ff027431 */ /* 0x000fe400000001ff */
[----:B------:R-:W-:Y:S02]  /*13a0*/  IMAD.MOV.U32 R3, RZ, RZ, R62 ;  /* 0x000000ffff037224 */ /* 0x000fe400078e003e */
[----:B------:R-:W-:-:S08]  /*13b0*/  IMAD.MOV.U32 R16, RZ, RZ, R114 ;  /* 0x000000ffff107224 */ /* 0x000fd000078e0072 */
[----:B------:R-:W-:Y:S05]  /*13c0*/  @!P0 BRA `(.L_x_22218) ;  /* 0x0000000400108947 */ /* 0x000fea0003800000 */
[----:B------:R-:W-:-:S04]  /*13d0*/  MOV R3, 0x2 ;  /* 0x0000000200037802 */ /* 0x000fc80000000f00 */
[----:B------:R-:W-:-:S05]  /*13e0*/  VIADDMNMX.U32 R2, R32, 0xfffffffe, R3, PT ;  /* 0xfffffffe20027846 */ /* 0x000fca0003800003 */
[----:B------:R-:W-:-:S04]  /*13f0*/  IMAD.SHL.U32 R12, R2, 0x4, RZ ;  /* 0x00000004020c7824 */ /* 0x000fc800078e00ff */
[----:B------:R-:W0:Y:S02]  /*1400*/  LDC R2, c[0x2][R12] ;  /* 0x008000000c027b82 */ /* 0x000e240000000800 */
[----:B0-----:R-:W-:-:S04]  /*1410*/  SHF.R.S32.HI R3, RZ, 0x1f, R2 ;  /* 0x0000001fff037819 */ /* 0x001fc80000011402 */
.L_x_27432:
[----:B------:R-:W-:Y:S05]  /*1420*/  BRX R2 -0x1430                                         (*"BRANCH_TARGETS .L_x_27433,.L_x_27434,.L_x_27435"*) ;  /* 0xffffffe802f47949 */ /* 0x000fea000383ffff */
.L_x_27435:
[----:B------:R-:W-:Y:S01]  /*1430*/  VIADD R2, R32, 0x1 ;  /* 0x0000000120027836 */ /* 0x000fe20000000000 */
[----:B------:R-:W-:Y:S01]  /*1440*/  MOV R16, R114 ;  /* 0x0000007200107202 */ /* 0x000fe20000000f00 */
[----:B------:R-:W-:Y:S01]  /*1450*/  IMAD.MOV.U32 R3, RZ, RZ, R45 ;  /* 0x000000ffff037224 */ /* 0x000fe200078e002d */
[----:B------:R-:W-:Y:S06]  /*1460*/  BRA `(.L_x_22218) ;  /* 0x0000000000e87947 */ /* 0x000fec0003800000 */
.L_x_27433:
[----:B------:R-:W-:Y:S02]  /*1470*/  HFMA2 R2, -RZ, RZ, 0, 1.78813934326171875e-07 ;  /* 0x00000003ff027431 */ /* 0x000fe400000001ff */
[----:B------:R-:W-:Y:S02]  /*1480*/  IMAD.MOV.U32 R16, RZ, RZ, R114 ;  /* 0x000000ffff107224 */ /* 0x000fe400078e0072 */
[----:B------:R-:W-:Y:S01]  /*1490*/  IMAD.MOV.U32 R3, RZ, RZ, R44 ;  /* 0x000000ffff037224 */ /* 0x000fe200078e002c */
[----:B------:R-:W-:Y:S06]  /*14a0*/  BRA `(.L_x_22218) ;  /* 0x0000000000d87947 */ /* 0x000fec0003800000 */
.L_x_27434:
        /* <DEDUP_REMOVED lines=12> */
.L_x_22219:
        /* <DEDUP_REMOVED lines=42> */
.L_x_22218:
[----:B------:R-:W-:Y:S01]  /*1810*/  I2FP.F32.U32 R3, R3 ;  /* 0x0000000300037245 */ /* 0x000fe20000201000 */
[----:B-----5:R-:W-:Y:S01]  /*1820*/  FMUL.FTZ R4, R4, UR6 ;  /* 0x0000000604047c20 */ /* 0x020fe20008410000 */
[----:B------:R-:W-:Y:S01]  /*1830*/  ISETP.NE.AND P1, PT, R2, 0x1, PT ;  /* 0x000000010200780c */ /* 0x000fe20003f25270 */
[----:B------:R-:W-:Y:S01]  /*1840*/  UMOV UR5, UR9 ;  /* 0x0000000900057c82 */ /* 0x000fe20008000000 */
[----:B------:R-:W-:Y:S01]  /*1850*/  UMOV UR4, UR8 ;  /* 0x0000000800047c82 */ /* 0x000fe20008000000 */
[----:B------:R-:W-:Y:S01]  /*1860*/  FFMA.FTZ R3, R3, R0, 1.1641532182693481445e-10 ;  /* 0x2f00000003037423 */ /* 0x000fe20000010000 */
[----:B------:R-:W-:-:S04]  /*1870*/  FMUL.FTZ R4, R4, UR5 ;  /* 0x0000000504047c20 */ /* 0x000fc80008410000 */
[----:B------:R-:W-:-:S04]  /*1880*/  FSETP.GTU.FTZ.AND P0, PT, R3, UR4, PT ;  /* 0x0000000403007c0b */ /* 0x000fc8000bf1c000 */
        /* <DEDUP_REMOVED lines=14> */
.L_x_22221:
        /* <DEDUP_REMOVED lines=12> */
.L_x_22222:
        /* <DEDUP_REMOVED lines=43> */
.L_x_22220:
[----:B------:R-:W-:Y:S01]  /*1ce0*/  I2FP.F32.U32 R3, R3 ;  /* 0x0000000300037245 */ /* 0x000fe20000201000 */
[----:B------:R-:W-:Y:S01]  /*1cf0*/  FMUL.FTZ R5, R5, UR6 ;  /* 0x0000000605057c20 */ /* 0x000fe20008410000 */
[----:B------:R-:W-:-:S03]  /*1d00*/  ISETP.NE.AND P2, PT, R8, 0x1, PT ;  /* 0x000000010800780c */ /* 0x000fc60003f45270 */
[----:B------:R-:W-:Y:S01]  /*1d10*/  FFMA.FTZ R3, R3, R0, 1.1641532182693481445e-10 ;  /* 0x2f00000003037423 */ /* 0x000fe20000010000 */
[----:B------:R-:W-:-:S04]  /*1d20*/  FMUL.FTZ R5, R5, UR5 ;  /* 0x0000000505057c20 */ /* 0x000fc80008410000 */
[----:B------:R-:W-:-:S04]  /*1d30*/  FSETP.GTU.FTZ.AND P1, PT, R3, UR4, PT ;  /* 0x0000000403007c0b */ /* 0x000fc8000bf3c000 */
        /* <DEDUP_REMOVED lines=14> */
.L_x_22224:
        /* <DEDUP_REMOVED lines=12> */
.L_x_22225:
        /* <DEDUP_REMOVED lines=43> */
.L_x_22223:
[----:B------:R-:W-:Y:S01]  /*2190*/  I2FP.F32.U32 R3, R2 ;  /* 0x0000000200037245 */ /* 0x000fe20000201000 */
[----:B------:R-:W-:Y:S01]  /*21a0*/  FMUL.FTZ R6, R6, UR6 ;  /* 0x0000000606067c20 */ /* 0x000fe20008410000 */
[----:B------:R-:W-:Y:S01]  /*21b0*/  ISETP.NE.AND P3, PT, R9, 0x1, PT ;  /* 0x000000010900780c */ /* 0x000fe20003f65270 */
[----:B------:R-:W-:Y:S02]  /*21c0*/  IMAD.MOV.U32 R19, RZ, RZ, 0x2 ;  /* 0x00000002ff137424 */ /* 0x000fe400078e00ff */
[----:B------:R-:W-:Y:S01]  /*21d0*/  FFMA.FTZ R3, R3, R0, 1.1641532182693481445e-10 ;  /* 0x2f00000003037423 */ /* 0x000fe20000010000 */
[----:B------:R-:W-:Y:S01]  /*21e0*/  FMUL.FTZ R6, R6, UR5 ;  /* 0x0000000506067c20 */ /* 0x000fe20008410000 */
[----:B------:R-:W-:-:S03]  /*21f0*/  IMAD.MOV.U32 R2, RZ, RZ, R62 ;  /* 0x000000ffff027224 */ /* 0x000fc600078e003e */
        /* <DEDUP_REMOVED lines=13> */
.L_x_22227:
        /* <DEDUP_REMOVED lines=12> */
.L_x_22228:
        /* <DEDUP_REMOVED lines=43> */
.L_x_22226:
[----:B------:R-:W-:Y:S01]  /*2640*/  I2FP.F32.U32 R3, R2 ;  /* 0x0000000200037245 */ /* 0x000fe20000201000 */
[----:B------:R-:W-:-:S04]  /*2650*/  FMUL.FTZ R7, R7, UR6 ;  /* 0x0000000607077c20 */ /* 0x000fc80008410000 */
[----:B------:R-:W-:Y:S01]  /*2660*/  FFMA.FTZ R3, R3, R0, 1.1641532182693481445e-10 ;  /* 0x2f00000003037423 */ /* 0x000fe20000010000 */
[----:B------:R-:W-:-:S04]  /*2670*/  FMUL.FTZ R7, R7, UR5 ;  /* 0x0000000507077c20 */ /* 0x000fc80008410000 */
[----:B------:R-:W-:-:S04]  /*2680*/  FSETP.GTU.FTZ.AND P4, PT, R3, UR4, PT ;  /* 0x0000000403007c0b */ /* 0x000fc8000bf9c000 */
[----:B------:R-:W-:Y:S02]  /*2690*/  FSEL R2, R7, RZ, !P4 ;  /* 0x000000ff07027208 */ /* 0x000fe40006000000 */
[----:B------:R-:W-:-:S03]  /*26a0*/  PLOP3.LUT P3, PT, P4, PT, PT, 0x8, 0x80 ;  /* 0x000000000080781c */ /* 0x000fc6000276e170 */
[----:B------:R-:W-:Y:S01]  /*26b0*/  FADD.FTZ R7, R11, R2 ;  /* 0x000000020b077221 */ /* 0x000fe20000010000 */
[----:B------:R-:W-:Y:S09]  /*26c0*/  BRA `(.L_x_22229) ;  /* 0x0000001000a47947 */ /* 0x000ff20003800000 */
.L_x_22217:
        /* <DEDUP_REMOVED lines=15> */
.L_x_22231:
        /* <DEDUP_REMOVED lines=12> */
.L_x_22232:
        /* <DEDUP_REMOVED lines=42> */
.L_x_22230:
[----:B------:R-:W-:Y:S01]  /*2b20*/  ISETP.NE.AND P1, PT, R8, 0x1, PT ;  /* 0x000000010800780c */ /* 0x000fe20003f25270 */
[----:B-----5:R-:W-:Y:S01]  /*2b30*/  FMUL.FTZ R4, R4, UR6 ;  /* 0x0000000604047c20 */ /* 0x020fe20008410000 */
[----:B------:R-:W-:Y:S01]  /*2b40*/  I2FP.F32.U32 R3, R2 ;  /* 0x0000000200037245 */ /* 0x000fe20000201000 */
[----:B------:R-:W-:Y:S01]  /*2b50*/  UMOV UR4, UR8 ;  /* 0x0000000800047c82 */ /* 0x000fe20008000000 */
[----:B------:R-:W-:Y:S01]  /*2b60*/  UMOV UR5, UR9 ;  /* 0x0000000900057c82 */ /* 0x000fe20008000000 */
[----:B------:R-:W-:Y:S02]  /*2b70*/  IMAD.MOV.U32 R9, RZ, RZ, 0x2 ;  /* 0x00000002ff097424 */ /* 0x000fe400078e00ff */
[----:B------:R-:W-:Y:S01]  /*2b80*/  FMUL.FTZ R4, R4, UR5 ;  /* 0x0000000504047c20 */ /* 0x000fe20008410000 */
[----:B------:R-:W-:Y:S01]  /*2b90*/  FFMA.FTZ R3, R3, R0, 1.1641532182693481445e-10 ;  /* 0x2f00000003037423 */ /* 0x000fe20000010000 */
[----:B------:R-:W-:-:S04]  /*2ba0*/  IMAD.MOV.U32 R2, RZ, RZ, R62 ;  /* 0x000000ffff027224 */ /* 0x000fc800078e003e */
        /* <DEDUP_REMOVED lines=10> */
.L_x_22234:
        /* <DEDUP_REMOVED lines=12> */
.L_x_22235:
        /* <DEDUP_REMOVED lines=43> */
.L_x_22233:
[----:B------:R-:W-:Y:S01]  /*2fc0*/  ISETP.NE.AND P2, PT, R9, 0x1, PT ;  /* 0x000000010900780c */ /* 0x000fe20003f45270 */
[----:B------:R-:W-:Y:S01]  /*2fd0*/  FMUL.FTZ R5, R5, UR6 ;  /* 0x0000000605057c20 */ /* 0x000fe20008410000 */
[----:B------:R-:W-:Y:S01]  /*2fe0*/  I2FP.F32.U32 R3, R2 ;  /* 0x0000000200037245 */ /* 0x000fe20000201000 */
[----:B------:R-:W-:Y:S02]  /*2ff0*/  HFMA2 R8, -RZ, RZ, 0, 1.1920928955078125e-07 ;  /* 0x00000002ff087431 */ /* 0x000fe400000001ff */
[----:B------:R-:W-:Y:S02]  /*3000*/  IMAD.MOV.U32 R2, RZ, RZ, R62 ;  /* 0x000000ffff027224 */ /* 0x000fe400078e003e */
[----:B------:R-:W-:Y:S01]  /*3010*/  FMUL.FTZ R5, R5, UR5 ;  /* 0x0000000505057c20 */ /* 0x000fe20008410000 */
[----:B------:R-:W-:-:S05]  /*3020*/  FFMA.FTZ R3, R3, R0, 1.1641532182693481445e-10 ;  /* 0x2f00000003037423 */ /* 0x000fca0000010000 */
        /* <DEDUP_REMOVED lines=10> */
.L_x_22237:
        /* <DEDUP_REMOVED lines=12> */
.L_x_22238:
        /* <DEDUP_REMOVED lines=43> */
.L_x_22236:
[----:B------:R-:W-:Y:S01]  /*3440*/  ISETP.NE.AND P3, PT, R8, 0x1, PT ;  /* 0x000000010800780c */ /* 0x000fe20003f65270 */
[----:B------:R-:W-:Y:S01]  /*3450*/  FMUL.FTZ R6, R6, UR6 ;  /* 0x0000000606067c20 */ /* 0x000fe20008410000 */
[----:B------:R-:W-:Y:S01]  /*3460*/  I2FP.F32.U32 R3, R2 ;  /* 0x0000000200037245 */ /* 0x000fe20000201000 */
[----:B------:R-:W-:Y:S01]  /*3470*/  IMAD.MOV.U32 R19, RZ, RZ, 0x2 ;  /* 0x00000002ff137424 */ /* 0x000fe200078e00ff */
[----:B------:R-:W-:Y:S01]  /*3480*/  MOV R2, R62 ;  /* 0x0000003e00027202 */ /* 0x000fe20000000f00 */
[----:B------:R-:W-:Y:S02]  /*3490*/  FMUL.FTZ R6, R6, UR5 ;  /* 0x0000000506067c20 */ /* 0x000fe40008410000 */
[----:B------:R-:W-:-:S05]  /*34a0*/  FFMA.FTZ R3, R3, R0, 1.1641532182693481445e-10 ;  /* 0x2f00000003037423 */ /* 0x000fca0000010000 */
        /* <DEDUP_REMOVED lines=10> */
.L_x_22240:
        /* <DEDUP_REMOVED lines=12> */
.L_x_22241:
        /* <DEDUP_REMOVED lines=43> */
.L_x_22239:
[----:B------:R-:W-:Y:S01]  /*38c0*/  I2FP.F32.U32 R3, R2 ;  /* 0x0000000200037245 */ /* 0x000fe20000201000 */
[----:B------:R-:W-:Y:S01]  /*38d0*/  FMUL.FTZ R7, R7, UR6 ;  /* 0x0000000607077c20 */ /* 0x000fe20008410000 */
[----:B------:R-:W-:Y:S02]  /*38e0*/  FSEL R4, R4, RZ, P0 ;  /* 0x000000ff04047208 */ /* 0x000fe40000000000 */
[----:B------:R-:W-:Y:S01]  /*38f0*/  FSEL R5, R5, RZ, P1 ;  /* 0x000000ff05057208 */ /* 0x000fe20000800000 */
[----:B------:R-:W-:Y:S01]  /*3900*/  FFMA.FTZ R3, R3, R0, 1.1641532182693481445e-10 ;  /* 0x2f00000003037423 */ /* 0x000fe20000010000 */
[----:B------:R-:W-:Y:S01]  /*3910*/  FMUL.FTZ R7, R7, UR5 ;  /* 0x0000000507077c20 */ /* 0x000fe20008410000 */
[----:B------:R-:W-:-:S03]  /*3920*/  FSEL R6, R6, RZ, P2 ;  /* 0x000000ff06067208 */ /* 0x000fc60001000000 */
[----:B------:R-:W-:-:S04]  /*3930*/  FSETP.GTU.FTZ.AND P4, PT, R3, UR4, PT ;  /* 0x0000000403007c0b */ /* 0x000fc8000bf9c000 */
[----:B------:R-:W-:Y:S02]  /*3940*/  PLOP3.LUT P3, PT, P4, PT, PT, 0x8, 0x80 ;  /* 0x000000000080781c */ /* 0x000fe4000276e170 */
[----:B------:R-:W-:-:S11]  /*3950*/  FSEL R7, R7, RZ, !P4 ;  /* 0x000000ff07077208 */ /* 0x000fd60006000000 */
.L_x_22229:
[----:B------:R-:W0:Y:S01]  /*3960*/  LDC.64 R40, c[0x0][0x3a8] ;  /* 0x0000ea00ff287b82 */ /* 0x000e220000000a00 */
[----:B------:R-:W-:Y:S01]  /*3970*/  SEL R8, RZ, 0x1000000, !P3 ;  /* 0x01000000ff087807 */ /* 0x000fe20005800000 */
[----:B------:R-:W-:Y:S01]  /*3980*/  VIADD R115, R111, 0x100 ;  /* 0x000001006f737836 */ /* 0x000fe20000000000 */
[----:B------:R-:W-:Y:S02]  /*3990*/  SEL R9, RZ, 0x10000, !P2 ;  /* 0x00010000ff097807 */ /* 0x000fe40005000000 */
[----:B------:R-:W-:-:S03]  /*39a0*/  SEL R10, RZ, 0x100, !P1 ;  /* 0x00000100ff0a7807 */ /* 0x000fc60004800000 */
[----:B------:R-:W1:Y:S01]  /*39b0*/  LDC.64 R2, c[0x0][0x3b0] ;  /* 0x0000ec00ff027b82 */ /* 0x000e620000000a00 */
[----:B------:R-:W-:Y:S02]  /*39c0*/  IADD3 R8, PT, PT, R10, R8, R9 ;  /* 0x000000080a087210 */ /* 0x000fe40007ffe009 */
[----:B------:R-:W-:-:S05]  /*39d0*/  SEL R9, RZ, 0x1, !P0 ;  /* 0x00000001ff097807 */ /* 0x000fca0004000000 */
[----:B------:R-:W-:Y:S02]  /*39e0*/  IMAD.IADD R17, R8, 0x1, R9 ;  /* 0x0000000108117824 */ /* 0x000fe400078e0209 */
[----:B------:R-:W-:-:S04]  /*39f0*/  IMAD.WIDE.U32 R8, R115, 0x10, R36 ;  /* 0x0000001073087825 */ /* 0x000fc800078e0024 */
[----:B0-----:R-:W-:-:S05]  /*3a00*/  IMAD.WIDE.U32 R12, R111, 0x10, R40 ;  /* 0x000000106f0c7825 */ /* 0x001fca00078e0028 */
[----:B------:R0:W-:Y:S01]  /*3a10*/  STG.E.128 desc[UR10][R12.64], R4 ;  /* 0x000000040c007986 */ /* 0x0001e2000c101d0a */
[----:B-1----:R-:W-:-:S05]  /*3a20*/  IMAD.WIDE.U32 R14, R111, 0x4, R2 ;  /* 0x000000046f0e7825 */ /* 0x002fca00078e0002 */
[----:B------:R0:W-:Y:S04]  /*3a30*/  STG.E desc[UR10][R14.64], R17 ;  /* 0x000000110e007986 */ /* 0x0001e8000c10190a */
[----:B------:R-:W5:Y:S01]  /*3a40*/  LDG.E.128 R8, desc[UR10][R8.64] ;  /* 0x0000000a08087981 */ /* 0x000f62000c1e1d00 */
[----:B------:R-:W-:Y:S05]  /*3a50*/  BRA.U !UP1, `(.L_x_22242) ;  /* 0x0000001109c87547 */ /* 0x000fea000b800000 */
[----:B0-----:R-:W0:Y:S02]  /*3a60*/  LDC.64 R12, c[0x0][0x3a0] ;  /* 0x0000e800ff0c7b82 */ /* 0x001e240000000a00 */
[----:B0-----:R-:W-:-:S06]  /*3a70*/  IMAD.WIDE.U32 R12, R115, 0x10, R12 ;  /* 0x00000010730c7825 */ /* 0x001fcc00078e000c */
[----:B------:R-:W5:Y:S01]  /*3a80*/  LDG.E.128 R12, desc[UR10][R12.64] ;  /* 0x0000000a0c0c7981 */ /* 0x000f62000c1e1d00 */
        /* <DEDUP_REMOVED lines=15> */
.L_x_22244:
        /* <DEDUP_REMOVED lines=12> */
.L_x_22245:
        /* <DEDUP_REMOVED lines=42> */
.L_x_22243:
[----:B------:R-:W-:Y:S01]  /*3ee0*/  I2FP.F32.U32 R19, R18 ;  /* 0x0000001200137245 */ /* 0x000fe20000201000 */
[----:B-----5:R-:W-:Y:S01]  /*3ef0*/  FMUL.FTZ R8, R8, UR6 ;  /* 0x0000000608087c20 */ /* 0x020fe20008410000 */
[----:B------:R-:W-:Y:S01]  /*3f00*/  ISETP.NE.AND P1, PT, R17, 0x1, PT ;  /* 0x000000011100780c */ /* 0x000fe20003f25270 */
[----:B------:R-:W-:Y:S02]  /*3f10*/  IMAD.MOV.U32 R16, RZ, RZ, 0x2 ;  /* 0x00000002ff107424 */ /* 0x000fe400078e00ff */
[----:B------:R-:W-:Y:S01]  /*3f20*/  FFMA.FTZ R19, R19, R0, 1.1641532182693481445e-10 ;  /* 0x2f00000013137423 */ /* 0x000fe20000010000 */
[----:B------:R-:W-:-:S04]  /*3f30*/  FMUL.FTZ R8, R8, UR5 ;  /* 0x0000000508087c20 */ /* 0x000fc80008410000 */
        /* <DEDUP_REMOVED lines=14> */
.L_x_22247:
        /* <DEDUP_REMOVED lines=12> */
.L_x_22248:
        /* <DEDUP_REMOVED lines=43> */
.L_x_22246:
[----:B------:R-:W-:Y:S01]  /*4390*/  I2FP.F32.U32 R17, R12 ;  /* 0x0000000c00117245 */ /* 0x000fe20000201000 */
[----:B------:R-:W-:Y:S01]  /*43a0*/  FMUL.FTZ R9, R9, UR6 ;  /* 0x0000000609097c20 */ /* 0x000fe20008410000 */
[----:B------:R-:W-:-:S03]  /*43b0*/  ISETP.NE.AND P2, PT, R16, 0x1, PT ;  /* 0x000000011000780c */ /* 0x000fc60003f45270 */
[----:B------:R-:W-:Y:S01]  /*43c0*/  FFMA.FTZ R17, R17, R0, 1.1641532182693481445e-10 ;  /* 0x2f00000011117423 */ /* 0x000fe20000010000 */
[----:B------:R-:W-:-:S04]  /*43d0*/  FMUL.FTZ R9, R9, UR5 ;  /* 0x0000000509097c20 */ /* 0x000fc80008410000 */
[----:B------:R-:W-:Y:S01]  /*43e0*/  FSETP.GTU.FTZ.AND P1, PT, R17, UR4, PT ;  /* 0x0000000411007c0b */ /* 0x000fe2000bf3c000 */
        /* <DEDUP_REMOVED lines=14> */
.L_x_22250:
        /* <DEDUP_REMOVED lines=12> */
.L_x_22251:
        /* <DEDUP_REMOVED lines=43> */
.L_x_22249:
[----:B------:R-:W-:Y:S01]  /*4840*/  I2FP.F32.U32 R13, R12 ;  /* 0x0000000c000d7245 */ /* 0x000fe20000201000 */
[----:B------:R-:W-:Y:S01]  /*4850*/  FMUL.FTZ R10, R10, UR6 ;  /* 0x000000060a0a7c20 */ /* 0x000fe20008410000 */
[----:B------:R-:W-:Y:S01]  /*4860*/  ISETP.NE.AND P3, PT, R17, 0x1, PT ;  /* 0x000000011100780c */ /* 0x000fe20003f65270 */
[----:B------:R-:W-:Y:S01]  /*4870*/  IMAD.MOV.U32 R23, RZ, RZ, 0x2 ;  /* 0x00000002ff177424 */ /* 0x000fe200078e00ff */
[----:B------:R-:W-:Y:S01]  /*4880*/  MOV R12, R62 ;  /* 0x0000003e000c7202 */ /* 0x000fe20000000f00 */
[----:B------:R-:W-:Y:S01]  /*4890*/  FFMA.FTZ R13, R13, R0, 1.1641532182693481445e-10 ;  /* 0x2f0000000d0d7423 */ /* 0x000fe20000010000 */
[----:B------:R-:W-:-:S04]  /*48a0*/  FMUL.FTZ R10, R10, UR5 ;  /* 0x000000050a0a7c20 */ /* 0x000fc80008410000 */
        /* <DEDUP_REMOVED lines=13> */
.L_x_22253:
        /* <DEDUP_REMOVED lines=12> */
.L_x_22254:
        /* <DEDUP_REMOVED lines=43> */
.L_x_22252:
        /* <DEDUP_REMOVED lines=9> */
.L_x_22242:
        /* <DEDUP_REMOVED lines=15> */
.L_x_22257:
        /* <DEDUP_REMOVED lines=12> */
.L_x_22258:
        /* <DEDUP_REMOVED lines=42> */
.L_x_22256:
[----:B------:R-:W-:Y:S01]  /*51d0*/  ISETP.NE.AND P1, PT, R14, 0x1, PT ;  /* 0x000000010e00780c */ /* 0x000fe20003f25270 */
[----:B-----5:R-:W-:Y:S01]  /*51e0*/  FMUL.FTZ R8, R8, UR6 ;  /* 0x0000000608087c20 */ /* 0x020fe20008410000 */
        /* <DEDUP_REMOVED lines=15> */
.L_x_22260:
        /* <DEDUP_REMOVED lines=12> */
.L_x_22261:
        /* <DEDUP_REMOVED lines=43> */
.L_x_22259:
[----:B------:R-:W-:Y:S02]  /*5650*/  ISETP.NE.AND P2, PT, R15, 0x1, PT ;  /* 0x000000010f00780c */ /* 0x000fe40003f45270 */
[----:B------:R-:W-:Y:S01]  /*5660*/  I2FP.F32.U32 R13, R12 ;  /* 0x0000000c000d7245 */ /* 0x000fe20000201000 */
[----:B------:R-:W-:Y:S01]  /*5670*/  FMUL.FTZ R12, R9, UR6 ;  /* 0x00000006090c7c20 */ /* 0x000fe20008410000 */
[----:B------:R-:W-:-:S03]  /*5680*/  IMAD.MOV.U32 R9, RZ, RZ, R62 ;  /* 0x000000ffff097224 */ /* 0x000fc600078e003e */
[----:B------:R-:W-:Y:S01]  /*5690*/  FFMA.FTZ R13, R13, R0, 1.1641532182693481445e-10 ;  /* 0x2f0000000d0d7423 */ /* 0x000fe20000010000 */
[----:B------:R-:W-:-:S04]  /*56a0*/  FMUL.FTZ R21, R12, UR5 ;  /* 0x000000050c157c20 */ /* 0x000fc80008410000 */
[----:B------:R-:W-:Y:S01]  /*56b0*/  FSETP.LE.FTZ.AND P1, PT, R13, UR4, PT ;  /* 0x000000040d007c0b */ /* 0x000fe2000bf33000 */
[----:B------:R-:W-:Y:S01]  /*56c0*/  IMAD.MOV.U32 R13, RZ, RZ, 0x2 ;  /* 0x00000002ff0d7424 */ /* 0x000fe200078e00ff */
        /* <DEDUP_REMOVED lines=9> */
.L_x_22263:
        /* <DEDUP_REMOVED lines=12> */
.L_x_22264:
        /* <DEDUP_REMOVED lines=43> */
.L_x_22262:
[----:B------:R-:W-:Y:S01]  /*5ad0*/  ISETP.NE.AND P3, PT, R13, 0x1, PT ;  /* 0x000000010d00780c */ /* 0x000fe20003f65270 */
[----:B------:R-:W-:Y:S01]  /*5ae0*/  FMUL.FTZ R10, R10, UR6 ;  /* 0x000000060a0a7c20 */ /* 0x000fe20008410000 */
[----:B------:R-:W-:Y:S01]  /*5af0*/  I2FP.F32.U32 R9, R9 ;  /* 0x0000000900097245 */ /* 0x000fe20000201000 */
[----:B------:R-:W-:Y:S02]  /*5b00*/  HFMA2 R23, -RZ, RZ, 0, 1.1920928955078125e-07 ;  /* 0x00000002ff177431 */ /* 0x000fe400000001ff */
[----:B------:R-:W-:Y:S02]  /*5b10*/  FMUL.FTZ R10, R10, UR5 ;  /* 0x000000050a0a7c20 */ /* 0x000fe40008410000 */
[----:B------:R-:W-:-:S05]  /*5b20*/  FFMA.FTZ R9, R9, R0, 1.1641532182693481445e-10 ;  /* 0x2f00000009097423 */ /* 0x000fca0000010000 */
        /* <DEDUP_REMOVED lines=11> */
.L_x_22266:
        /* <DEDUP_REMOVED lines=12> */
.L_x_22267:
        /* <DEDUP_REMOVED lines=43> */
.L_x_22265:
[----:B------:R-:W-:Y:S01]  /*5f50*/  I2FP.F32.U32 R9, R9 ;  /* 0x0000000900097245 */ /* 0x000fe20000201000 */
[----:B------:R-:W-:Y:S01]  /*5f60*/  FMUL.FTZ R11, R11, UR6 ;  /* 0x000000060b0b7c20 */ /* 0x000fe20008410000 */
[----:B------:R-:W-:Y:S02]  /*5f70*/  FSEL R8, R8, RZ, P0 ;  /* 0x000000ff08087208 */ /* 0x000fe40000000000 */
[----:B------:R-:W-:Y:S01]  /*5f80*/  FSEL R10, R10, RZ, P2 ;  /* 0x000000ff0a0a7208 */ /* 0x000fe20001000000 */
[----:B------:R-:W-:Y:S01]  /*5f90*/  FFMA.FTZ R9, R9, R0, 1.1641532182693481445e-10 ;  /* 0x2f00000009097423 */ /* 0x000fe20000010000 */
[----:B------:R-:W-:-:S04]  /*5fa0*/  FMUL.FTZ R11, R11, UR5 ;  /* 0x000000050b0b7c20 */ /* 0x000fc80008410000 */
[----:B------:R-:W-:Y:S02]  /*5fb0*/  FSETP.GTU.FTZ.AND P4, PT, R9, UR4, PT ;  /* 0x0000000409007c0b */ /* 0x000fe4000bf9c000 */
[----:B------:R-:W-:Y:S02]  /*5fc0*/  FSEL R9, R21, RZ, P1 ;  /* 0x000000ff15097208 */ /* 0x000fe40000800000 */
[----:B------:R-:W-:Y:S02]  /*5fd0*/  PLOP3.LUT P3, PT, P4, PT, PT, 0x8, 0x80 ;  /* 0x000000000080781c */ /* 0x000fe4000276e170 */
[----:B------:R-:W-:-:S11]  /*5fe0*/  FSEL R11, R11, RZ, !P4 ;  /* 0x000000ff0b0b7208 */ /* 0x000fd60006000000 */
.L_x_22255:
[----:B------:R-:W-:Y:S01]  /*5ff0*/  SEL R12, RZ, 0x1000000, !P3 ;  /* 0x01000000ff0c7807 */ /* 0x000fe20005800000 */
[----:B------:R-:W-:Y:S01]  /*6000*/  VIADD R117, R111, 0x200 ;  /* 0x000002006f757836 */ /* 0x000fe20000000000 */
[----:B------:R-:W-:Y:S01]  /*6010*/  SEL R13, RZ, 0x10000, !P2 ;  /* 0x00010000ff0d7807 */ /* 0x000fe20005000000 */
[C---:B------:R-:W-:Y:S01]  /*6020*/  IMAD.WIDE.U32 R16, R115.reuse, 0x10, R40 ;  /* 0x0000001073107825 */ /* 0x040fe200078e0028 */
[----:B------:R-:W-:Y:S02]  /*6030*/  SEL R14, RZ, 0x100, !P1 ;  /* 0x00000100ff0e7807 */ /* 0x000fe40004800000 */
[----:B------:R-:W-:Y:S01]  /*6040*/  SEL R15, RZ, 0x1, !P0 ;  /* 0x00000001ff0f7807 */ /* 0x000fe20004000000 */
[----:B------:R-:W-:Y:S01]  /*6050*/  IMAD.WIDE.U32 R18, R115, 0x4, R2 ;  /* 0x0000000473127825 */ /* 0x000fe200078e0002 */
[----:B------:R-:W-:Y:S01]  /*6060*/  IADD3 R12, PT, PT, R14, R12, R13 ;  /* 0x0000000c0e0c7210 */ /* 0x000fe20007ffe00d */
[----:B------:R0:W-:Y:S03]  /*6070*/  STG.E.128 desc[UR10][R16.64], R8 ;  /* 0x0000000810007986 */ /* 0x0001e6000c101d0a */
[----:B------:R-:W-:Y:S01]  /*6080*/  IADD3 R21, PT, PT, R12, R15, RZ ;  /* 0x0000000f0c157210 */ /* 0x000fe20007ffe0ff */
[----:B------:R-:W-:-:S04]  /*6090*/  IMAD.WIDE.U32 R12, R117, 0x10, R36 ;  /* 0x00000010750c7825 */ /* 0x000fc800078e0024 */
[----:B------:R0:W-:Y:S04]  /*60a0*/  STG.E desc[UR10][R18.64], R21 ;  /* 0x0000001512007986 */ /* 0x0001e8000c10190a */
        /* <DEDUP_REMOVED lines=20> */
.L_x_22270:
        /* <DEDUP_REMOVED lines=12> */
.L_x_22271:
        /* <DEDUP_REMOVED lines=43> */
.L_x_22269:
[----:B------:R-:W-:Y:S01]  /*6560*/  I2FP.F32.U32 R23, R22 ;  /* 0x0000001600177245 */ /* 0x000fe20000201000 */
[----:B-----5:R-:W-:Y:S01]  /*6570*/  FMUL.FTZ R12, R12, UR6 ;  /* 0x000000060c0c7c20 */ /* 0x020fe20008410000 */
[----:B------:R-:W-:Y:S01]  /*6580*/  ISETP.NE.AND P1, PT, R21, 0x1, PT ;  /* 0x000000011500780c */ /* 0x000fe20003f25270 */
[----:B------:R-:W-:Y:S02]  /*6590*/  HFMA2 R20, -RZ, RZ, 0, 1.1920928955078125e-07 ;  /* 0x00000002ff147431 */ /* 0x000fe400000001ff */
        /* <DEDUP_REMOVED lines=16> */
.L_x_22273:
        /* <DEDUP_REMOVED lines=12> */
.L_x_22274:
        /* <DEDUP_REMOVED lines=43> */
.L_x_22272:
[----:B------:R-:W-:Y:S01]  /*6a10*/  I2FP.F32.U32 R21, R16 ;  /* 0x0000001000157245 */ /* 0x000fe20000201000 */
[----:B------:R-:W-:Y:S01]  /*6a20*/  FMUL.FTZ R13, R13, UR6 ;  /* 0x000000060d0d7c20 */ /* 0x000fe20008410000 */
[----:B------:R-:W-:-:S03]  /*6a30*/  ISETP.NE.AND P2, PT, R20, 0x1, PT ;  /* 0x000000011400780c */ /* 0x000fc60003f45270 */
[----:B------:R-:W-:Y:S01]  /*6a40*/  FFMA.FTZ R21, R21, R0, 1.1641532182693481445e-10 ;  /* 0x2f00000015157423 */ /* 0x000fe20000010000 */
[----:B------:R-:W-:-:S04]  /*6a50*/  FMUL.FTZ R13, R13, UR5 ;  /* 0x000000050d0d7c20 */ /* 0x000fc80008410000 */
        /* <DEDUP_REMOVED lines=15> */
.L_x_22276:
        /* <DEDUP_REMOVED lines=12> */
.L_x_22277:
        /* <DEDUP_REMOVED lines=43> */
.L_x_22275:
        /* <DEDUP_REMOVED lines=20> */
.L_x_22279:
        /* <DEDUP_REMOVED lines=12> */
.L_x_22280:
        /* <DEDUP_REMOVED lines=43> */
.L_x_22278:
        /* <DEDUP_REMOVED lines=9> */
.L_x_22268:
        /* <DEDUP_REMOVED lines=15> */
.L_x_22283:
        /* <DEDUP_REMOVED lines=12> */
.L_x_22284:
        /* <DEDUP_REMOVED lines=42> */
.L_x_22282:
[----:B------:R-:W-:Y:S01]  /*7850*/  ISETP.NE.AND P1, PT, R18, 0x1, PT ;  /* 0x000000011200780c */ /* 0x000fe20003f25270 */
[----:B-----5:R-:W-:Y:S01]  /*7860*/  FMUL.FTZ R12, R12, UR6 ;  /* 0x000000060c0c7c20 */ /* 0x020fe20008410000 */
[----:B------:R-:W-:Y:S01]  /*7870*/  I2FP.F32.U32 R17, R16 ;  /* 0x0000001000117245 */ /* 0x000fe20000201000 */
[----:B------:R-:W-:Y:S02]  /*7880*/  IMAD.MOV.U32 R19, RZ, RZ, 0x2 ;  /* 0x00000002ff137424 */ /* 0x000fe400078e00ff */
[----:B------:R-:W-:Y:S01]  /*7890*/  FMUL.FTZ R12, R12, UR5 ;  /* 0x000000050c0c7c20 */ /* 0x000fe20008410000 */
[----:B------:R-:W-:Y:S02]  /*78a0*/  IMAD.MOV.U32 R16, RZ, RZ, R62 ;  /* 0x000000ffff107224 */ /* 0x000fe400078e003e */
[----:B------:R-:W-:-:S05]  /*78b0*/  FFMA.FTZ R17, R17, R0, 1.1641532182693481445e-10 ;  /* 0x2f00000011117423 */ /* 0x000fca0000010000 */
        /* <DEDUP_REMOVED lines=10> */
.L_x_22286:
        /* <DEDUP_REMOVED lines=12> */
.L_x_22287:
        /* <DEDUP_REMOVED lines=43> */
.L_x_22285:
[----:B------:R-:W-:Y:S02]  /*7cd0*/  ISETP.NE.AND P2, PT, R19, 0x1, PT ;  /* 0x000000011300780c */ /* 0x000fe40003f45270 */
[----:B------:R-:W-:Y:S01]  /*7ce0*/  I2FP.F32.U32 R17, R16 ;  /* 0x0000001000117245 */ /* 0x000fe20000201000 */
[----:B------:R-:W-:Y:S01]  /*7cf0*/  FMUL.FTZ R16, R13, UR6 ;  /* 0x000000060d107c20 */ /* 0x000fe20008410000 */
[----:B------:R-:W-:-:S03]  /*7d00*/  MOV R13, R62 ;  /* 0x0000003e000d7202 */ /* 0x000fc60000000f00 */
        /* <DEDUP_REMOVED lines=13> */
.L_x_22289:
        /* <DEDUP_REMOVED lines=12> */
.L_x_22290:
        /* <DEDUP_REMOVED lines=43> */
.L_x_22288:
        /* <DEDUP_REMOVED lines=17> */
.L_x_22292:
        /* <DEDUP_REMOVED lines=12> */
.L_x_22293:
        /* <DEDUP_REMOVED lines=43> */
.L_x_22291:
        /* <DEDUP_REMOVED lines=10> */
.L_x_22281:
        /* <DEDUP_REMOVED lines=32> */
.L_x_22296:
        /* <DEDUP_REMOVED lines=12> */
.L_x_22297:
        /* <DEDUP_REMOVED lines=43> */
.L_x_22295:
        /* <DEDUP_REMOVED lines=20> */
.L_x_22299:
        /* <DEDUP_REMOVED lines=12> */
.L_x_22300:
        /* <DEDUP_REMOVED lines=43> */
.L_x_22298:
        /* <DEDUP_REMOVED lines=20> */
.L_x_22302:
        /* <DEDUP_REMOVED lines=12> */
.L_x_22303:
        /* <DEDUP_REMOVED lines=43> */
.L_x_22301:
        /* <DEDUP_REMOVED lines=20> */
.L_x_22305:
        /* <DEDUP_REMOVED lines=12> */
.L_x_22306:
        /* <DEDUP_REMOVED lines=43> */
.L_x_22304:
        /* <DEDUP_REMOVED lines=9> */
.L_x_22294:
        /* <DEDUP_REMOVED lines=15> */
.L_x_22309:
        /* <DEDUP_REMOVED lines=12> */
.L_x_22310:
        /* <DEDUP_REMOVED lines=37> */
[----:B------:R-:W-:-:S03]  /*9e80*/  MOV R62, R22 ;  /* 0x00000016003e7202 */ /* 0x000fc60000000f00 */
[----:B------:R-:W-:Y:S01]  /*9e90*/  HFMA2 R22, -RZ, RZ, 0, 0 ;  /* 0x00000000ff167431 */ /* 0x000fe200000001ff */
[----:B------:R-:W-:Y:S01]  /*9ea0*/  LOP3.LUT R45, R20, UR37, R23, 0x96, !PT ;  /* 0x00000025142d7c12 */ /* 0x000fe2000f8e9617 */
[----:B------:R-:W-:Y:S01]  /*9eb0*/  IMAD.MOV.U32 R20, RZ, RZ, R24 ;  /* 0x000000ffff147224 */ /* 0x000fe200078e0018 */
[----:B------:R-:W-:-:S07]  /*9ec0*/  LOP3.LUT R44, R44, UR26, R29, 0x96, !PT ;  /* 0x0000001a2c2c7c12 */ /* 0x000fce000f8e961d */
.L_x_22308:
        /* <DEDUP_REMOVED lines=17> */
.L_x_22312:
        /* <DEDUP_REMOVED lines=12> */
.L_x_22313:
        /* <DEDUP_REMOVED lines=43> */
.L_x_22311:
[----:B------:R-:W-:Y:S02]  /*a350*/  ISETP.NE.AND P2, PT, R23, 0x1, PT ;  /* 0x000000011700780c */ /* 0x000fe40003f45270 */
[----:B------:R-:W-:Y:S01]  /*a360*/  I2FP.F32.U32 R21, R20 ;  /* 0x0000001400157245 */ /* 0x000fe20000201000 */
[----:B------:R-:W-:Y:S01]  /*a370*/  FMUL.FTZ R20, R17, UR6 ;  /* 0x0000000611147c20 */ /* 0x000fe20008410000 */
[----:B------:R-:W-:-:S03]  /*a380*/  IMAD.MOV.U32 R17, RZ, RZ, R62 ;  /* 0x000000ffff117224 */ /* 0x000fc600078e003e */
[----:B------:R-:W-:Y:S01]  /*a390*/  FFMA.FTZ R21, R21, R0, 1.1641532182693481445e-10 ;  /* 0x2f00000015157423 */ /* 0x000fe20000010000 */
[----:B------:R-:W-:-:S04]  /*a3a0*/  FMUL.FTZ R29, R20, UR5 ;  /* 0x00000005141d7c20 */ /* 0x000fc80008410000 */
        /* <DEDUP_REMOVED lines=11> */
.L_x_22315:
        /* <DEDUP_REMOVED lines=12> */
.L_x_22316:
        /* <DEDUP_REMOVED lines=43> */
.L_x_22314:
[----:B------:R-:W-:Y:S01]  /*a7d0*/  ISETP.NE.AND P3, PT, R21, 0x1, PT ;  /* 0x000000011500780c */ /* 0x000fe20003f65270 */
[----:B------:R-:W-:Y:S01]  /*a7e0*/  FMUL.FTZ R18, R18, UR6 ;  /* 0x0000000612127c20 */ /* 0x000fe20008410000 */
[----:B------:R-:W-:Y:S01]  /*a7f0*/  I2FP.F32.U32 R17, R17 ;  /* 0x0000001100117245 */ /* 0x000fe20000201000 */
[----:B------:R-:W-:Y:S02]  /*a800*/  IMAD.MOV.U32 R31, RZ, RZ, 0x2 ;  /* 0x00000002ff1f7424 */ /* 0x000fe400078e00ff */
[----:B------:R-:W-:Y:S02]  /*a810*/  FMUL.FTZ R18, R18, UR5 ;  /* 0x0000000512127c20 */ /* 0x000fe40008410000 */
[----:B------:R-:W-:-:S05]  /*a820*/  FFMA.FTZ R17, R17, R0, 1.1641532182693481445e-10 ;  /* 0x2f00000011117423 */ /* 0x000fca0000010000 */
        /* <DEDUP_REMOVED lines=11> */
.L_x_22318:
        /* <DEDUP_REMOVED lines=12> */
.L_x_22319:
        /* <DEDUP_REMOVED lines=43> */
.L_x_22317:
        /* <DEDUP_REMOVED lines=10> */
.L_x_22307:
[----:B------:R-:W-:Y:S01]  /*acf0*/  SEL R20, RZ, 0x1000000, !P3 ;  /* 0x01000000ff147807 */ /* 0x000fe20005800000 */
[C---:B------:R-:W-:Y:S01]  /*ad00*/  IMAD.WIDE.U32 R24, R119.reuse, 0x10, R40 ;  /* 0x0000001077187825 */ /* 0x040fe200078e0028 */
[----:B------:R-:W-:Y:S02]  /*ad10*/  SEL R21, RZ, 0x10000, !P2 ;  /* 0x00010000ff157807 */ /* 0x000fe40005000000 */
[----:B------:R-:W-:Y:S01]  /*ad20*/  SEL R22, RZ, 0x100, !P1 ;  /* 0x00000100ff167807 */ /* 0x000fe20004800000 */
[----:B------:R-:W-:Y:S01]  /*ad30*/  IMAD.WIDE.U32 R26, R119, 0x4, R2 ;  /* 0x00000004771a7825 */ /* 0x000fe200078e0002 */
[----:B------:R-:W-:Y:S01]  /*ad40*/  SEL R23, RZ, 0x1, !P0 ;  /* 0x00000001ff177807 */ /* 0x000fe20004000000 */
[----:B------:R0:W-:Y:S01]  /*ad50*/  STG.E.128 desc[UR10][R24.64], R16 ;  /* 0x0000001018007986 */ /* 0x0001e2000c101d0a */
[----:B------:R-:W-:Y:S02]  /*ad60*/  IADD3 R20, PT, PT, R22, R20, R21 ;  /* 0x0000001416147210 */ /* 0x000fe40007ffe015 */
[----:B------:R-:W-:-:S03]  /*ad70*/  IADD3 R121, PT, PT, R111, 0x400, RZ ;  /* 0x000004006f797810 */ /* 0x000fc60007ffe0ff */
[----:B------:R-:W-:Y:S02]  /*ad80*/  IMAD.IADD R29, R20, 0x1, R23 ;  /* 0x00000001141d7824 */ /* 0x000fe400078e0217 */
[----:B------:R-:W-:-:S03]  /*ad90*/  IMAD.WIDE.U32 R20, R121, 0x10, R36 ;  /* 0x0000001079147825 */ /* 0x000fc600078e0024 */
[----:B------:R0:W-:Y:S04]  /*ada0*/  STG.E desc[UR10][R26.64], R29 ;  /* 0x0000001d1a007986 */ /* 0x0001e8000c10190a */
[----:B------:R-:W5:Y:S01]  /*adb0*/  LDG.E.128 R20, desc[UR10][R20.64] ;  /* 0x0000000a14147981 */ /* 0x000f62000c1e1d00 */
[----:B------:R-:W-:Y:S05]  /*adc0*/  BRA.U !UP1, `(.L_x_22320) ;  /* 0x0000001109c87547 */ /* 0x000fea000b800000 */
[----:B0-----:R-:W0:Y:S02]  /*add0*/  LDC.64 R24, c[0x0][0x3a0] ;  /* 0x0000e800ff187b82 */ /* 0x001e240000000a00 */
[----:B0-----:R-:W-:-:S06]  /*ade0*/  IMAD.WIDE.U32 R24, R121, 0x10, R24 ;  /* 0x0000001079187825 */ /* 0x001fcc00078e0018 */
[----:B------:R-:W5:Y:S01]  /*adf0*/  LDG.E.128 R24, desc[UR10][R24.64] ;  /* 0x0000000a18187981 */ /* 0x000f62000c1e1d00 */
        /* <DEDUP_REMOVED lines=15> */
.L_x_22322:
        /* <DEDUP_REMOVED lines=12> */
.L_x_22323:
        /* <DEDUP_REMOVED lines=41> */
[----:B------:R-:W-:-:S07]  /*b240*/  LOP3.LUT R44, R44, UR26, R33, 0x96, !PT ;  /* 0x0000001a2c2c7c12 */ /* 0x000fce000f8e9621 */
.L_x_22321:
        /* <DEDUP_REMOVED lines=20> */
.L_x_22325:
        /* <DEDUP_REMOVED lines=12> */
.L_x_22326:
        /* <DEDUP_REMOVED lines=43> */
.L_x_22324:
        /* <DEDUP_REMOVED lines=20> */
.L_x_22328:
        /* <DEDUP_REMOVED lines=12> */
.L_x_22329:
        /* <DEDUP_REMOVED lines=40> */
[----:B------:R-:W-:Y:S01]  /*bb80*/  MOV R24, R32 ;  /* 0x0000002000187202 */ /* 0x000fe20000000f00 */
[----:B------:R-:W-:Y:S01]  /*bb90*/  IMAD.MOV.U32 R32, RZ, RZ, R30 ;  /* 0x000000ffff207224 */ /* 0x000fe200078e001e */
[----:B------:R-:W-:-:S07]  /*bba0*/  LOP3.LUT R44, R44, UR26, R31, 0x96, !PT ;  /* 0x0000001a2c2c7c12 */ /* 0x000fce000f8e961f */
.L_x_22327:
        /* <DEDUP_REMOVED lines=20> */
.L_x_22331:
        /* <DEDUP_REMOVED lines=12> */
.L_x_22332:
        /* <DEDUP_REMOVED lines=43> */
.L_x_22330:
        /* <DEDUP_REMOVED lines=9> */
.L_x_22320:
        /* <DEDUP_REMOVED lines=15> */
.L_x_22335:
        /* <DEDUP_REMOVED lines=12> */
.L_x_22336:
        /* <DEDUP_REMOVED lines=42> */
.L_x_22334:
        /* <DEDUP_REMOVED lines=17> */
.L_x_22338:
        /* <DEDUP_REMOVED lines=12> */
.L_x_22339:
        /* <DEDUP_REMOVED lines=43> */
.L_x_22337:
        /* <DEDUP_REMOVED lines=17> */
.L_x_22341:
        /* <DEDUP_REMOVED lines=12> */
.L_x_22342:
        /* <DEDUP_REMOVED lines=43> */
.L_x_22340:
        /* <DEDUP_REMOVED lines=17> */
.L_x_22344:
        /* <DEDUP_REMOVED lines=12> */
.L_x_22345:
        /* <DEDUP_REMOVED lines=43> */
.L_x_22343:
        /* <DEDUP_REMOVED lines=10> */
.L_x_22333:
        /* <DEDUP_REMOVED lines=32> */
.L_x_22348:
        /* <DEDUP_REMOVED lines=12> */
.L_x_22349:
        /* <DEDUP_REMOVED lines=42> */
.L_x_22347:
        /* <DEDUP_REMOVED lines=20> */
.L_x_22351:
        /* <DEDUP_REMOVED lines=12> */
.L_x_22352:
        /* <DEDUP_REMOVED lines=43> */
.L_x_22350:
        /* <DEDUP_REMOVED lines=20> */
.L_x_22354:
        /* <DEDUP_REMOVED lines=12> */
.L_x_22355:
        /* <DEDUP_REMOVED lines=43> */
.L_x_22353:
        /* <DEDUP_REMOVED lines=20> */
.L_x_22357:
        /* <DEDUP_REMOVED lines=12> */
.L_x_22358:
        /* <DEDUP_REMOVED lines=41> */
[----:B------:R-:W-:Y:S01]  /*e6b0*/  IMAD.MOV.U32 R28, RZ, RZ, R38 ;  /* 0x000000ffff1c7224 */ /* 0x000fe200078e0026 */
[----:B------:R-:W-:-:S07]  /*e6c0*/  MOV R38, R34 ;  /* 0x0000002200267202 */ /* 0x000fce0000000f00 */
.L_x_22356:
        /* <DEDUP_REMOVED lines=9> */
.L_x_22346:
        /* <DEDUP_REMOVED lines=15> */
.L_x_22361:
        /* <DEDUP_REMOVED lines=12> */
.L_x_22362:
        /* <DEDUP_REMOVED lines=42> */
.L_x_22360:
        /* <DEDUP_REMOVED lines=17> */
.L_x_22364:
        /* <DEDUP_REMOVED lines=12> */
.L_x_22365:
        /* <DEDUP_REMOVED lines=43> */
.L_x_22363:
        /* <DEDUP_REMOVED lines=17> */
.L_x_22367:
        /* <DEDUP_REMOVED lines=12> */
.L_x_22368:
        /* <DEDUP_REMOVED lines=43> */
.L_x_22366:
        /* <DEDUP_REMOVED lines=17> */
.L_x_22370:
        /* <DEDUP_REMOVED lines=12> */
.L_x_22371:
        /* <DEDUP_REMOVED lines=43> */
.L_x_22369:
        /* <DEDUP_REMOVED lines=10> */
.L_x_22359:
        /* <DEDUP_REMOVED lines=32> */
.L_x_22374:
        /* <DEDUP_REMOVED lines=12> */
.L_x_22375:
        /* <DEDUP_REMOVED lines=43> */
.L_x_22373:
[----:B------:R-:W-:Y:S01]  /*ff40*/  I2FP.F32.U32 R127, R114 ;  /* 0x00000072007f7245 */ /* 0x000fe20000201000 */
[----:B-----5:R-:W-:Y:S01]  /*ff50*/  FMUL.FTZ R28, R28, UR6 ;  /* 0x000000061c1c7c20 */ /* 0x020fe20008410000 */
[----:B------:R-:W-:Y:S02]  /*ff60*/  ISETP.NE.AND P1, PT, R39, 0x1, PT ;  /* 0x000000012700780c */ /* 0x000fe40003f25270 */
[----:B------:R-:W-:Y:S01]  /*ff70*/  MOV R38, 0x2 ;  /* 0x0000000200267802 */ /* 0x000fe20000000f00 */
        /* <DEDUP_REMOVED lines=16> */
.L_x_22377:
        /* <DEDUP_REMOVED lines=12> */
.L_x_22378:
        /* <DEDUP_REMOVED lines=43> */
.L_x_22376:
        /* <DEDUP_REMOVED lines=20> */
.L_x_22380:
        /* <DEDUP_REMOVED lines=12> */
.L_x_22381:
        /* <DEDUP_REMOVED lines=43> */
.L_x_22379:
[----:B------:R-:W-:Y:S01]  /*108a0*/  I2FP.F32.U32 R33, R32 ;  /* 0x0000002000217245 */ /* 0x000fe20000201000 */
[----:B------:R-:W-:Y:S01]  /*108b0*/  FMUL.FTZ R30, R30, UR6 ;  /* 0x000000061e1e7c20 */ /* 0x000fe20008410000 */
[----:B------:R-:W-:Y:S01]  /*108c0*/  ISETP.NE.AND P3, PT, R39, 0x1, PT ;  /* 0x000000012700780c */ /* 0x000fe20003f65270 */
[----:B------:R-:W-:Y:S02]  /*108d0*/  HFMA2 R124, -RZ, RZ, 0, 1.1920928955078125e-07 ;  /* 0x00000002ff7c7431 */ /* 0x000fe400000001ff */
[----:B------:R-:W-:Y:S02]  /*108e0*/  IMAD.MOV.U32 R32, RZ, RZ, R62 ;  /* 0x000000ffff207224 */ /* 0x000fe400078e003e */
        /* <DEDUP_REMOVED lines=15> */
.L_x_22383:
        /* <DEDUP_REMOVED lines=12> */
.L_x_22384:
        /* <DEDUP_REMOVED lines=43> */
.L_x_22382:
        /* <DEDUP_REMOVED lines=9> */
.L_x_22372:
        /* <DEDUP_REMOVED lines=15> */
.L_x_22387:
        /* <DEDUP_REMOVED lines=12> */
.L_x_22388:
        /* <DEDUP_REMOVED lines=43> */
.L_x_22386:
        /* <DEDUP_REMOVED lines=17> */
.L_x_22390:
        /* <DEDUP_REMOVED lines=12> */
.L_x_22391:
        /* <DEDUP_REMOVED lines=43> */
.L_x_22389:
        /* <DEDUP_REMOVED lines=17> */
.L_x_22393:
        /* <DEDUP_REMOVED lines=12> */
.L_x_22394:
        /* <DEDUP_REMOVED lines=43> */
.L_x_22392:
        /* <DEDUP_REMOVED lines=17> */
.L_x_22396:
        /* <DEDUP_REMOVED lines=12> */
.L_x_22397:
        /* <DEDUP_REMOVED lines=41> */
[----:B------:R-:W-:Y:S02]  /*11fa0*/  LOP3.LUT R44, R32, UR26, R39, 0x96, !PT ;  /* 0x0000001a202c7c12 */ /* 0x000fe4000f8e9627 */
[----:B------:R-:W-:-:S07]  /*11fb0*/  MOV R116, R38 ;  /* 0x0000002600747202 */ /* 0x000fce0000000f00 */
.L_x_22395:
        /* <DEDUP_REMOVED lines=10> */
.L_x_22385:
        /* <DEDUP_REMOVED lines=14> */
[----:B------:R-:W1:Y:S02]  /*12140*/  LDC.64 R36, c[0x0][0x3a0] ;  /* 0x0000e800ff247b82 */ /* 0x000e640000000a00 */
[----:B-1----:R-:W-:-:S06]  /*12150*/  IMAD.WIDE.U32 R36, R127, 0x10, R36 ;  /* 0x000000107f247825 */ /* 0x002fcc00078e0024 */
[----:B0-----:R-:W5:Y:S01]  /*12160*/  LDG.E.128 R36, desc[UR10][R36.64] ;  /* 0x0000000a24247981 */ /* 0x001f62000c1e1d00 */
        /* <DEDUP_REMOVED lines=15> */
.L_x_22400:
        /* <DEDUP_REMOVED lines=12> */
.L_x_22401:
        /* <DEDUP_REMOVED lines=43> */
.L_x_22399:
[----:B------:R-:W-:Y:S01]  /*125d0*/  I2FP.F32.U32 R129, R122 ;  /* 0x0000007a00817245 */ /* 0x000fe20000201000 */
[----:B-----5:R-:W-:Y:S01]  /*125e0*/  FMUL.FTZ R32, R32, UR6 ;  /* 0x0000000620207c20 */ /* 0x020fe20008410000 */
[----:B------:R-:W-:Y:S02]  /*125f0*/  ISETP.NE.AND P1, PT, R120, 0x1, PT ;  /* 0x000000017800780c */ /* 0x000fe40003f25270 */
[----:B------:R-:W-:Y:S01]  /*12600*/  MOV R116, 0x2 ;  /* 0x0000000200747802 */ /* 0x000fe20000000f00 */
[----:B------:R-:W-:Y:S01]  /*12610*/  FFMA.FTZ R129, R129, R0, 1.1641532182693481445e-10 ;  /* 0x2f00000081817423 */ /* 0x000fe20000010000 */
[----:B------:R-:W-:-:S04]  /*12620*/  FMUL.FTZ R32, R32, UR5 ;  /* 0x0000000520207c20 */ /* 0x000fc80008410000 */
        /* <DEDUP_REMOVED lines=14> */
.L_x_22403:
        /* <DEDUP_REMOVED lines=12> */
.L_x_22404:
        /* <DEDUP_REMOVED lines=43> */
.L_x_22402:
[----:B------:R-:W-:Y:S01]  /*12a80*/  I2FP.F32.U32 R129, R32 ;  /* 0x0000002000817245 */ /* 0x000fe20000201000 */
[----:B------:R-:W-:Y:S01]  /*12a90*/  FMUL.FTZ R33, R33, UR6 ;  /* 0x0000000621217c20 */ /* 0x000fe20008410000 */
        /* <DEDUP_REMOVED lines=18> */
.L_x_22406:
        /* <DEDUP_REMOVED lines=12> */
.L_x_22407:
        /* <DEDUP_REMOVED lines=43> */
.L_x_22405:
[----:B------:R-:W-:Y:S01]  /*12f30*/  I2FP.F32.U32 R33, R32 ;  /* 0x0000002000217245 */ /* 0x000fe20000201000 */
[----:B------:R-:W-:Y:S01]  /*12f40*/  FMUL.FTZ R34, R34, UR6 ;  /* 0x0000000622227c20 */ /* 0x000fe20008410000 */
        /* <DEDUP_REMOVED lines=18> */
.L_x_22409:
        /* <DEDUP_REMOVED lines=12> */
.L_x_22410:
        /* <DEDUP_REMOVED lines=36> */
[----:B------:R-:W-:-:S03]  /*13370*/  MOV R33, R114 ;  /* 0x0000007200217202 */ /* 0x000fc60000000f00 */
[----:B------:R-:W-:Y:S01]  /*13380*/  IMAD.WIDE.U32 R128, R128, -0x2daee0ad, RZ ;  /* 0xd2511f5380807825 */ /* 0x000fe200078e00ff */
[----:B------:R-:W-:-:S03]  /*13390*/  LOP3.LUT R45, R32, UR37, R131, 0x96, !PT ;  /* 0x00000025202d7c12 */ /* 0x000fc6000f8e9683 */
[----:B------:R-:W-:Y:S02]  /*133a0*/  HFMA2 R32, -RZ, RZ, 0, 0 ;  /* 0x00000000ff207431 */ /* 0x000fe400000001ff */
[----:B------:R-:W-:Y:S01]  /*133b0*/  IMAD.MOV.U32 R62, RZ, RZ, R130 ;  /* 0x000000ffff3e7224 */ /* 0x000fe200078e0082 */
[----:B------:R-:W-:Y:S01]  /*133c0*/  LOP3.LUT R44, R44, UR26, R129, 0x96, !PT ;  /* 0x0000001a2c2c7c12 */ /* 0x000fe2000f8e9681 */
[----:B------:R-:W-:-:S07]  /*133d0*/  IMAD.MOV.U32 R114, RZ, RZ, R128 ;  /* 0x000000ffff727224 */ /* 0x000fce00078e0080 */
.L_x_22408:
        /* <DEDUP_REMOVED lines=9> */
.L_x_22398:
        /* <DEDUP_REMOVED lines=15> */
.L_x_22413:
        /* <DEDUP_REMOVED lines=12> */
.L_x_22414:
        /* <DEDUP_REMOVED lines=43> */
.L_x_22412:
[----:B------:R-:W-:Y:S01]  /*138d0*/  ISETP.NE.AND P1, PT, R38, 0x1, PT ;  /* 0x000000012600780c */ /* 0x000fe20003f25270 */
[----:B------:R-:W-:Y:S01]  /*138e0*/  IMAD.MOV.U32 R39, RZ, RZ, 0x2 ;  /* 0x00000002ff277424 */ /* 0x000fe200078e00ff */
[----:B------:R-:W-:Y:S01]  /*138f0*/  I2FP.F32.U32 R37, R36 ;  /* 0x0000002400257245 */ /* 0x000fe20000201000 */
[----:B-----5:R-:W-:Y:S01]  /*13900*/  FMUL.FTZ R36, R32, UR6 ;  /* 0x0000000620247c20 */ /* 0x020fe20008410000 */
[----:B------:R-:W-:-:S03]  /*13910*/  MOV R32, R62 ;  /* 0x0000003e00207202 */ /* 0x000fc60000000f00 */
[----:B------:R-:W-:Y:S01]  /*13920*/  FFMA.FTZ R37, R37, R0, 1.1641532182693481445e-10 ;  /* 0x2f00000025257423 */ /* 0x000fe20000010000 */
[----:B------:R-:W-:-:S04]  /*13930*/  FMUL.FTZ R36, R36, UR5 ;  /* 0x0000000524247c20 */ /* 0x000fc80008410000 */
        /* <DEDUP_REMOVED lines=10> */
.L_x_22416:
        /* <DEDUP_REMOVED lines=12> */
.L_x_22417:
        /* <DEDUP_REMOVED lines=43> */
.L_x_22415:
[----:B------:R-:W-:Y:S01]  /*13d50*/  ISETP.NE.AND P2, PT, R39, 0x1, PT ;  /* 0x000000012700780c */ /* 0x000fe20003f45270 */
[----:B------:R-:W-:Y:S01]  /*13d60*/  FMUL.FTZ R33, R33, UR6 ;  /* 0x0000000621217c20 */ /* 0x000fe20008410000 */
[----:B------:R-:W-:Y:S01]  /*13d70*/  I2FP.F32.U32 R37, R32 ;  /* 0x0000002000257245 */ /* 0x000fe20000201000 */
[----:B------:R-:W-:Y:S02]  /*13d80*/  HFMA2 R38, -RZ, RZ, 0, 1.1920928955078125e-07 ;  /* 0x00000002ff267431 */ /* 0x000fe400000001ff */
[----:B------:R-:W-:Y:S02]  /*13d90*/  IMAD.MOV.U32 R32, RZ, RZ, R62 ;  /* 0x000000ffff207224 */ /* 0x000fe400078e003e */
[----:B------:R-:W-:-:S05]  /*13da0*/  FFMA.FTZ R37, R37, R0, 1.1641532182693481445e-10 ;  /* 0x2f00000025257423 */ /* 0x000fca0000010000 */
        /* <DEDUP_REMOVED lines=11> */
.L_x_22419:
        /* <DEDUP_REMOVED lines=12> */
.L_x_22420:
        /* <DEDUP_REMOVED lines=43> */
.L_x_22418:
        /* <DEDUP_REMOVED lines=17> */
.L_x_22422:
        /* <DEDUP_REMOVED lines=12> */
.L_x_22423:
        /* <DEDUP_REMOVED lines=38> */
[----:B------:R-:W-:Y:S02]  /*14600*/  MOV R62, R44 ;  /* 0x0000002c003e7202 */ /* 0x000fe40000000f00 */
[----:B------:R-:W-:Y:S02]  /*14610*/  LOP3.LUT R45, R38, UR37, R45, 0x96, !PT ;  /* 0x00000025262d7c12 */ /* 0x000fe4000f8e962d */
[----:B------:R-:W-:Y:S01]  /*14620*/  LOP3.LUT R44, R32, UR26, R129, 0x96, !PT ;  /* 0x0000001a202c7c12 */ /* 0x000fe2000f8e9681 */
[----:B------:R-:W-:Y:S01]  /*14630*/  IMAD.MOV.U32 R32, RZ, RZ, RZ ;  /* 0x000000ffff207224 */ /* 0x000fe200078e00ff */
[----:B------:R-:W-:-:S07]  /*14640*/  MOV R114, R128 ;  /* 0x0000008000727202 */ /* 0x000fce0000000f00 */
.L_x_22421:
        /* <DEDUP_REMOVED lines=10> */
.L_x_22411:
[----:B------:R-:W-:Y:S01]  /*146f0*/  FADD.FTZ R0, RZ, R4 ;  /* 0x00000004ff007221 */ /* 0x000fe20000010000 */
[C---:B------:R-:W-:Y:S01]  /*14700*/  IMAD.WIDE.U32 R40, R127.reuse, 0x10, R40 ;  /* 0x000000107f287825 */ /* 0x040fe200078e0028 */
[----:B------:R-:W-:Y:S03]  /*14710*/  BSSY.RECONVERGENT B0, `(.L_x_22424) ;  /* 0x0000087000007945 */ /* 0x000fe60003800200 */
[----:B------:R-:W-:Y:S01]  /*14720*/  FADD.FTZ R33, R0, R5 ;  /* 0x0000000500217221 */ /* 0x000fe20000010000 */
[----:B------:R-:W-:Y:S01]  /*14730*/  IMAD.WIDE.U32 R2, R127, 0x4, R2 ;  /* 0x000000047f027825 */ /* 0x000fe200078e0002 */
        /* <DEDUP_REMOVED lines=41> */
[----:B------:R-:W-:Y:S02]  /*149d0*/  SEL R129, RZ, 0x1, !P0 ;  /* 0x00000001ff817807 */ /* 0x000fe40004000000 */
[----:B------:R-:W-:Y:S01]  /*149e0*/  LOP3.LUT P0, RZ, R113, 0x1f, RZ, 0xc0, !PT ;  /* 0x0000001f71ff7812 */ /* 0x000fe2000780c0ff */
        /* <DEDUP_REMOVED lines=65> */
[----:B------:R-:W-:Y:S02]  /*14e00*/  SEL R0, RZ, 0x1000000, !P3 ;  /* 0x01000000ff007807 */ /* 0x000fe40005800000 */
[----:B------:R-:W-:Y:S02]  /*14e10*/  SEL R35, RZ, 0x100, !P1 ;  /* 0x00000100ff237807 */ /* 0x000fe40004800000 */
        /* <DEDUP_REMOVED lines=8> */
[----:B------:R-:W-:-:S04]  /*14ea0*/  IADD3 R0, PT, PT, R35, R0, R33 ;  /* 0x0000000023007210 */ /* 0x000fc80007ffe021 */
[----:B------:R-:W-:-:S05]  /*14eb0*/  IADD3 R129, PT, PT, R0, R129, RZ ;  /* 0x0000008100817210 */ /* 0x000fca0007ffe0ff */
[----:B------:R-:W-:Y:S01]  /*14ec0*/  STG.E desc[UR10][R2.64], R129 ;  /* 0x0000008102007986 */ /* 0x000fe2000c10190a */
        /* <DEDUP_REMOVED lines=11> */
.L_x_22425:
[----:B------:R-:W-:Y:S05]  /*14f80*/  BSYNC.RECONVERGENT B0 ;  /* 0x0000000000007941 */ /* 0x000fea0003800200 */
.L_x_22424:
[----:B0-----:R-:W-:Y:S01]  /*14f90*/  LOP3.LUT R0, R113, 0x1f, RZ, 0xc0, !PT ;  /* 0x0000001f71007812 */ /* 0x001fe200078ec0ff */
[----:B------:R-:W-:Y:S01]  /*14fa0*/  BAR.SYNC.DEFER_BLOCKING 0x0 ;  /* 0x0000000000007b1d */ /* 0x000fe20000010000 */
[----:B------:R-:W-:Y:S02]  /*14fb0*/  CS2R R2, SRZ ;  /* 0x0000000000027805 */ /* 0x000fe4000001ff00 */
[----:B------:R-:W-:Y:S01]  /*14fc0*/  ISETP.GT.U32.AND P0, PT, R0, 0x7, PT ;  /* 0x000000070000780c */ /* 0x000fe20003f04070 */
[----:B------:R-:W-:Y:S02]  /*14fd0*/  IMAD.MOV.U32 R0, RZ, RZ, RZ ;  /* 0x000000ffff007224 */ /* 0x000fe400078e00ff */
[----:B------:R-:W-:Y:S10]  /*14fe0*/  BSSY.RECONVERGENT B0, `(.L_x_22426) ;  /* 0x000000a000007945 */ /* 0x000ff40003800200 */
        /* <DEDUP_REMOVED lines=9> */
.L_x_22427:
[----:B------:R-:W-:Y:S05]  /*15080*/  BSYNC.RECONVERGENT B0 ;  /* 0x0000000000007941 */ /* 0x000fea0003800200 */
.L_x_22426:
        /* <DEDUP_REMOVED lines=17> */
[----:B--2---:R-:W-:-:S03]  /*151a0*/  FADD.FTZ R33, R34, R3 ;  /* 0x0000000322217221 */ /* 0x004fc60000010000 */
        /* <DEDUP_REMOVED lines=10> */
[----:B0-----:R-:W-:-:S04]  /*15250*/  FMUL.FTZ R116, R129, R131 ;  /* 0x0000008381747220 */ /* 0x001fc80000410000 */
[----:B------:R-:W-:Y:S01]  /*15260*/  FFMA.FTZ R33, R41, R0, R116 ;  /* 0x0000000029217223 */ /* 0x000fe20000010074 */
[----:B------:R-:W-:Y:S01]  /*15270*/  FADD.FTZ R0, R0, -R129 ;  /* 0x8000008100007221 */ /* 0x000fe20000010000 */
[----:B-1----:R-:W-:Y:S02]  /*15280*/  IADD3 R122, PT, PT, R35, R120, RZ ;  /* 0x00000078237a7210 */ /* 0x002fe40007ffe0ff */
[----:B--2---:R-:W-:Y:S01]  /*15290*/  FMUL.FTZ R33, R34, R33 ;  /* 0x0000002122217220 */ /* 0x004fe20000410000 */
[----:B------:R-:W-:Y:S01]  /*152a0*/  FMUL.FTZ R0, R0, R0 ;  /* 0x0000000000007220 */ /* 0x000fe20000410000 */
[----:B------:R-:W-:Y:S01]  /*152b0*/  I2FP.F32.S32 R122, R122 ;  /* 0x0000007a007a7245 */ /* 0x000fe20000201400 */
[----:B---3--:R-:W-:Y:S01]  /*152c0*/  FADD.FTZ R3, R2, R3 ;  /* 0x0000000302037221 */ /* 0x008fe20000010000 */
[----:B------:R-:W-:Y:S01]  /*152d0*/  I2FP.F32.S32 R120, R120 ;  /* 0x0000007800787245 */ /* 0x000fe20000201400 */
[----:B------:R-:W0:Y:S01]  /*152e0*/  SHFL.DOWN PT, R116, R33, 0x1, 0x1f ;  /* 0x08201f0021747f89 */ /* 0x000e2200000e0000 */
[----:B------:R-:W-:-:S02]  /*152f0*/  FMUL.FTZ R0, R41, R0 ;  /* 0x0000000029007220 */ /* 0x000fc40000410000 */
[----:B------:R-:W1:Y:S02]  /*15300*/  MUFU.RCP R122, R122 ;  /* 0x0000007a007a7308 */ /* 0x000e640000001000 */
[----:B------:R-:W-:-:S04]  /*15310*/  FMUL.FTZ R0, R0, R131 ;  /* 0x0000008300007220 */ /* 0x000fc80000410000 */
[----:B------:R-:W-:-:S05]  /*15320*/  FFMA.FTZ R0, R34, R0, R3 ;  /* 0x0000000022007223 */ /* 0x000fca0000010003 */
[----:B------:R-:W2:Y:S01]  /*15330*/  SHFL.DOWN PT, R3, R0, 0x1, 0x1f ;  /* 0x08201f0000037f89 */ /* 0x000ea200000e0000 */
[----:B0-----:R-:W-:-:S04]  /*15340*/  FMUL.FTZ R35, R116, R120 ;  /* 0x0000007874237220 */ /* 0x001fc80000410000 */
[----:B------:R-:W-:Y:S01]  /*15350*/  FFMA.FTZ R35, R40, R33, R35 ;  /* 0x0000002128237223 */ /* 0x000fe20000010023 */
[----:B------:R-:W-:-:S03]  /*15360*/  FADD.FTZ R33, R33, -R116 ;  /* 0x8000007421217221 */ /* 0x000fc60000010000 */
[----:B-1----:R-:W-:Y:S01]  /*15370*/  FMUL.FTZ R35, R122, R35 ;  /* 0x000000237a237220 */ /* 0x002fe20000410000 */
[----:B------:R-:W-:-:S04]  /*15380*/  FMUL.FTZ R33, R33, R33 ;  /* 0x0000002121217220 */ /* 0x000fc80000410000 */
[----:B------:R-:W0:Y:S01]  /*15390*/  SHFL.IDX PT, R129, R35, RZ, 0x1f ;  /* 0x00001fff23817589 */ /* 0x000e2200000e0000 */
[----:B------:R-:W-:Y:S01]  /*153a0*/  FMUL.FTZ R33, R40, R33 ;  /* 0x0000002128217220 */ /* 0x000fe20000410000 */
[----:B--2---:R-:W-:Y:S02]  /*153b0*/  FADD.FTZ R3, R0, R3 ;  /* 0x0000000300037221 */ /* 0x004fe40000010000 */
[----:B------:R-:W1:Y:S01]  /*153c0*/  LDC R0, c[0x0][0x448] ;  /* 0x00011200ff007b82 */ /* 0x000e620000000800 */
[----:B------:R-:W-:-:S04]  /*153d0*/  FMUL.FTZ R33, R33, R120 ;  /* 0x0000007821217220 */ /* 0x000fc80000410000 */
[----:B------:R-:W-:-:S05]  /*153e0*/  FFMA.FTZ R3, R122, R33, R3 ;  /* 0x000000217a037223 */ /* 0x000fca0000010003 */
[----:B------:R2:W1:Y:S02]  /*153f0*/  SHFL.IDX PT, R131, R3, RZ, 0x1f ;  /* 0x00001fff03837589 */ /* 0x00046400000e0000 */
[----:B--2---:R-:W2:Y:S01]  /*15400*/  @!P0 LDC.64 R2, c[0x0][0x3c0] ;  /* 0x0000f000ff028b82 */ /* 0x004ea20000000a00 */
[----:B0-----:R-:W-:-:S05]  /*15410*/  FSEL R33, R129, RZ, !P1 ;  /* 0x000000ff81217208 */ /* 0x001fca0004800000 */
[C---:B------:R-:W-:Y:S01]  /*15420*/  FADD.FTZ R34, -R33.reuse, R4 ;  /* 0x0000000421227221 */ /* 0x040fe20000010100 */
[C---:B------:R-:W-:Y:S01]  /*15430*/  FADD.FTZ R35, -R33.reuse, R5 ;  /* 0x0000000521237221 */ /* 0x040fe20000010100 */
[----:B------:R-:W-:Y:S01]  /*15440*/  FADD.FTZ R40, -R33, R6 ;  /* 0x0000000621287221 */ /* 0x000fe20000010100 */
[----:B------:R-:W0:Y:S01]  /*15450*/  @!P0 LDC.64 R4, c[0x0][0x3c8] ;  /* 0x0000f200ff048b82 */ /* 0x000e220000000a00 */
        /* <DEDUP_REMOVED lines=11> */
[----:B------:R-:W-:-:S02]  /*15510*/  IMAD.U32 R7, RZ, RZ, UR18 ;  /* 0x00000012ff077e24 */ /* 0x000fc4000f8e00ff */
[C---:B------:R-:W-:Y:S01]  /*15520*/  FADD.FTZ R120, -R33.reuse, R14 ;  /* 0x0000000e21787221 */ /* 0x040fe20000010100 */
[----:B------:R-:W-:Y:S01]  /*15530*/  FADD.FTZ R122, -R33, R15 ;  /* 0x0000000f217a7221 */ /* 0x000fe20000010100 */
[----:B------:R-:W1:Y:S01]  /*15540*/  MUFU.RSQ R143, R0 ;  /* 0x00000000008f7308 */ /* 0x000e620000001400 */
[----:B--2---:R-:W-:Y:S01]  /*15550*/  @!P0 IMAD.WIDE R6, R7, 0x4, R2 ;  /* 0x0000000407068825 */ /* 0x004fe200078e0202 */
[----:B------:R-:W-:-:S03]  /*15560*/  MOV R3, UR18 ;  /* 0x0000001200037c02 */ /* 0x000fc60008000f00 */
        /* <DEDUP_REMOVED lines=8> */
[----:B------:R-:W0:Y:S01]  /*155f0*/  LDC.64 R2, c[0x0][0x428] ;  /* 0x00010a00ff027b82 */ /* 0x000e220000000a00 */
        /* <DEDUP_REMOVED lines=8> */
[C---:B------:R-:W-:Y:S01]  /*15680*/  FMUL.FTZ R15, R143.reuse, R41 ;  /* 0x000000298f0f7220 */ /* 0x040fe20000410000 */
[C---:B------:R-:W-:Y:S01]  /*15690*/  FMUL.FTZ R11, R143.reuse, R8 ;  /* 0x000000088f0b7220 */ /* 0x040fe20000410000 */
[----:B------:R1:W-:Y:S01]  /*156a0*/  @!P0 STG.E desc[UR10][R6.64], R129 ;  /* 0x0000008106008986 */ /* 0x0003e2000c10190a */
[C---:B------:R-:W-:Y:S01]  /*156b0*/  FMUL.FTZ R8, R143.reuse, R113 ;  /* 0x000000718f087220 */ /* 0x040fe20000410000 */
[C---:B------:R-:W-:Y:S01]  /*156c0*/  FMUL.FTZ R10, R143.reuse, R10 ;  /* 0x0000000a8f0a7220 */ /* 0x040fe20000410000 */
[----:B------:R-:W-:Y:S01]  /*156d0*/  FMUL.FTZ R19, R143, R116 ;  /* 0x000000748f137220 */ /* 0x000fe20000410000 */
[C---:B------:R-:W-:Y:S01]  /*156e0*/  FADD.FTZ R24, -R33.reuse, R24 ;  /* 0x0000001821187221 */ /* 0x040fe20000010100 */
[C---:B------:R-:W-:Y:S01]  /*156f0*/  FADD.FTZ R25, -R33.reuse, R25 ;  /* 0x0000001921197221 */ /* 0x040fe20000010100 */
[C---:B------:R-:W-:Y:S01]  /*15700*/  FADD.FTZ R26, -R33.reuse, R26 ;  /* 0x0000001a211a7221 */ /* 0x040fe20000010100 */
[----:B------:R-:W-:Y:S01]  /*15710*/  FADD.FTZ R27, -R33, R27 ;  /* 0x0000001b211b7221 */ /* 0x000fe20000010100 */
[C---:B------:R-:W-:Y:S01]  /*15720*/  FMUL.FTZ R22, R143.reuse, R120 ;  /* 0x000000788f167220 */ /* 0x040fe20000410000 */
[----:B------:R-:W-:Y:S01]  /*15730*/  FMUL.FTZ R23, R143, R122 ;  /* 0x0000007a8f177220 */ /* 0x000fe20000410000 */
[C---:B------:R-:W-:Y:S01]  /*15740*/  FADD.FTZ R28, -R33.reuse, R28 ;  /* 0x0000001c211c7221 */ /* 0x040fe20000010100 */
[----:B------:R-:W-:Y:S01]  /*15750*/  FADD.FTZ R29, -R33, R29 ;  /* 0x0000001d211d7221 */ /* 0x000fe20000010100 */
[C---:B-1----:R-:W-:Y:S01]  /*15760*/  FMUL.FTZ R7, R143.reuse, R12 ;  /* 0x0000000c8f077220 */ /* 0x042fe20000410000 */
[----:B------:R-:W-:Y:S01]  /*15770*/  FMUL.FTZ R6, R143, R13 ;  /* 0x0000000d8f067220 */ /* 0x000fe20000410000 */
        /* <DEDUP_REMOVED lines=35> */
[----:B------:R0:W-:Y:S01]  /*159b0*/  @!P0 STG.E desc[UR10][R4.64], R143 ;  /* 0x0000008f04008986 */ /* 0x0001e2000c10190a */
[C---:B------:R-:W-:Y:S01]  /*159c0*/  FMUL.FTZ R141, R143.reuse, R38 ;  /* 0x000000268f8d7220 */ /* 0x040fe20000410000 */
[----:B------:R-:W-:Y:S01]  /*159d0*/  FMUL.FTZ R134, R143, R39 ;  /* 0x000000278f867220 */ /* 0x000fe20000410000 */
        /* <DEDUP_REMOVED lines=8> */
[----:B------:R-:W-:Y:S01]  /*15a60*/  FFMA.FTZ R11, R129, R91, R68 ;  /* 0x0000005b810b7223 */ /* 0x000fe20000010044 */
[----:B0-----:R-:W-:Y:S01]  /*15a70*/  FFMA.FTZ R4, R33, R97, R52 ;  /* 0x0000006121047223 */ /* 0x001fe20000010034 */
[----:B------:R-:W-:Y:S01]  /*15a80*/  FFMA.FTZ R5, R40, R94, R71 ;  /* 0x0000005e28057223 */ /* 0x000fe20000010047 */
[--C-:B------:R-:W-:Y:S01]  /*15a90*/  IMAD.WIDE.U32 R28, R123, 0x10, R2.reuse ;  /* 0x000000107b1c7825 */ /* 0x100fe200078e0002 */
[----:B------:R0:W-:Y:S01]  /*15aa0*/  STG.E.128 desc[UR10][R34.64], R16 ;  /* 0x0000001022007986 */ /* 0x0001e2000c101d0a */
[----:B------:R-:W-:Y:S02]  /*15ab0*/  UIADD3 UR18, UPT, UPT, UR18, UR14, URZ ;  /* 0x0000000e12127290 */ /* 0x000fe4000fffe0ff */
[----:B------:R-:W-:Y:S01]  /*15ac0*/  IMAD.WIDE.U32 R38, R125, 0x10, R2 ;  /* 0x000000107d267825 */ /* 0x000fe200078e0002 */
[----:B------:R2:W-:Y:S01]  /*15ad0*/  STG.E.128 desc[UR10][R36.64], R20 ;  /* 0x0000001424007986 */ /* 0x0005e2000c101d0a */
[----:B------:R-:W-:-:S02]  /*15ae0*/  UISETP.GE.AND UP1, UPT, UR18, UR15, UPT ;  /* 0x0000000f1200728c */ /* 0x000fc4000bf26270 */
[----:B------:R-:W-:Y:S01]  /*15af0*/  IMAD.WIDE.U32 R2, R127, 0x10, R2 ;  /* 0x000000107f027825 */ /* 0x000fe200078e0002 */
[----:B------:R3:W-:Y:S03]  /*15b00*/  STG.E.128 desc[UR10][R24.64], R4 ;  /* 0x0000000418007986 */ /* 0x0007e6000c101d0a */
[----:B-1----:R-:W-:Y:S01]  /*15b10*/  FFMA.FTZ R12, R131, R89, R56 ;  /* 0x00000059830c7223 */ /* 0x002fe20000010038 */
[----:B------:R-:W-:Y:S01]  /*15b20*/  FFMA.FTZ R13, R122, R86, R67 ;  /* 0x000000567a0d7223 */ /* 0x000fe20000010043 */
[----:B------:R-:W-:Y:S01]  /*15b30*/  FFMA.FTZ R14, R124, R88, R57 ;  /* 0x000000587c0e7223 */ /* 0x000fe20000010039 */
[----:B------:R-:W-:Y:S01]  /*15b40*/  FFMA.FTZ R15, R133, R87, R66 ;  /* 0x00000057850f7223 */ /* 0x000fe20000010042 */
[----:B------:R3:W-:Y:S04]  /*15b50*/  STG.E.128 desc[UR10][R26.64], R8 ;  /* 0x000000081a007986 */ /* 0x0007e8000c101d0a */
[----:B------:R3:W-:Y:S01]  /*15b60*/  STG.E.128 desc[UR10][R28.64], R12 ;  /* 0x0000000c1c007986 */ /* 0x0007e2000c101d0a */
[----:B0-----:R-:W-:Y:S01]  /*15b70*/  FFMA.FTZ R16, R135, R85, R58 ;  /* 0x0000005587107223 */ /* 0x001fe2000001003a */
[----:B------:R-:W-:Y:S01]  /*15b80*/  FFMA.FTZ R17, R128, R82, R65 ;  /* 0x0000005280117223 */ /* 0x000fe20000010041 */
[----:B------:R-:W-:Y:S01]  /*15b90*/  FFMA.FTZ R18, R130, R84, R59 ;  /* 0x0000005482127223 */ /* 0x000fe2000001003b */
[----:B------:R-:W-:Y:S01]  /*15ba0*/  FFMA.FTZ R19, R137, R83, R64 ;  /* 0x0000005389137223 */ /* 0x000fe20000010040 */
[----:B--2---:R-:W-:Y:S01]  /*15bb0*/  FFMA.FTZ R20, R139, R81, R60 ;  /* 0x000000518b147223 */ /* 0x004fe2000001003c */
[----:B------:R-:W-:Y:S01]  /*15bc0*/  FFMA.FTZ R21, R132, R80, R63 ;  /* 0x0000005084157223 */ /* 0x000fe2000001003f */
[----:B------:R-:W-:Y:S01]  /*15bd0*/  FFMA.FTZ R22, R141, R79, R112 ;  /* 0x0000004f8d167223 */ /* 0x000fe20000010070 */
[----:B------:R-:W-:Y:S01]  /*15be0*/  FFMA.FTZ R23, R134, R78, R61 ;  /* 0x0000004e86177223 */ /* 0x000fe2000001003d */
[----:B------:R3:W-:Y:S04]  /*15bf0*/  STG.E.128 desc[UR10][R38.64], R16 ;  /* 0x0000001026007986 */ /* 0x0007e8000c101d0a */
[----:B------:R3:W-:Y:S01]  /*15c00*/  STG.E.128 desc[UR10][R2.64], R20 ;  /* 0x0000001402007986 */ /* 0x0007e2000c101d0a */
[----:B------:R-:W-:Y:S05]  /*15c10*/  BRA.U !UP1, `(.L_x_22428) ;  /* 0xfffffeb509407547 */ /* 0x000fea000b83ffff */
[----:B------:R-:W-:Y:S05]  /*15c20*/  EXIT ;  /* 0x000000000000794d */ /* 0x000fea0003800000 */
.L_x_22429:
        /* <DEDUP_REMOVED lines=13> */
.L_x_27597:


//--------------------- .text._ZN10layer_norm13ln_fwd_kernelINS_13Kernel_traitsI6__halfffffjLj8192ELj1ELj1ELj8ELj16ENS_18Kernel_traits_baseILj8192ES2_ffffjLj256EEEEELb1ELb0ELb1ELb0EEEvNS_9FwdParamsE --------------------------
	.section	.text._ZN10layer_norm13ln_fwd_kernelINS_13Kernel_traitsI6__halfffffjLj8192ELj1ELj1ELj8ELj16ENS_18Kernel_traits_baseILj8192ES2_ffffjLj256EEEEELb1ELb0ELb1ELb0EEEvNS_9FwdParamsE,"ax",@progbits
	.align	128
        .global         _ZN10layer_norm13ln_fwd_kernelINS_13Kernel_traitsI6__halfffffjLj8192ELj1ELj1ELj8ELj16ENS_18Kernel_traits_baseILj8192ES2_ffffjLj256EEEEELb1ELb0ELb1ELb0EEEvNS_9FwdParamsE
        .type           _ZN10layer_norm13ln_fwd_kernelINS_13Kernel_traitsI6__halfffffjLj8192ELj1ELj1ELj8ELj16ENS_18Kernel_traits_baseILj8192ES2_ffffjLj256EEEEELb1ELb0ELb1ELb0EEEvNS_9FwdParamsE,@function
        .size           _ZN10layer_norm13ln_fwd_kernelINS_13Kernel_traitsI6__halfffffjLj8192ELj1ELj1ELj8ELj16ENS_18Kernel_traits_baseILj8192ES2_ffffjLj256EEEEELb1ELb0ELb1ELb0EEEvNS_9FwdParamsE,(.L_x_27598 - _ZN10layer_norm13ln_fwd_kernelINS_13Kernel_traitsI6__halfffffjLj8192ELj1ELj1ELj8ELj16ENS_18Kernel_traits_baseILj8192ES2_ffffjLj256EEEEELb1ELb0ELb1ELb0EEEvNS_9FwdParamsE)
        .other          _ZN10layer_norm13ln_fwd_kernelINS_13Kernel_traitsI6__halfffffjLj8192ELj1ELj1ELj8ELj16ENS_18Kernel_traits_baseILj8192ES2_ffffjLj256EEEEELb1ELb0ELb1ELb0EEEvNS_9FwdParamsE,@"STO_CUDA_ENTRY STV_DEFAULT"
_ZN10layer_norm13ln_fwd_kernelINS_13Kernel_traitsI6__halfffffjLj8192ELj1ELj1ELj8ELj16ENS_18Kernel_traits_baseILj8192ES2_ffffjLj256EEEEELb1ELb0ELb1ELb0EEEvNS_9FwdParamsE:
.text._ZN10layer_norm13ln_fwd_kernelINS_13Kernel_traitsI6__halfffffjLj8192ELj1ELj1ELj8ELj16ENS_18Kernel_traits_baseILj8192ES2_ffffjLj256EEEEELb1ELb0ELb1ELb0EEEvNS_9FwdParamsE:
        /* <DEDUP_REMOVED lines=115> */
.L_x_22431:
        /* <DEDUP_REMOVED lines=47> */
.L_x_22432:
[----:B------:R-:W-:Y:S05]  /*0a20*/  BSYNC.RECONVERGENT B0 ;  /* 0x0000000000007941 */ /* 0x000fea0003800200 */
.L_x_22430:
[----:B------:R-:W0:Y:S02]  /*0a30*/  LDCU UR5, c[0x0][0x384] ;  /* 0x00007080ff0577ac */ /* 0x000e240008000800 */
[----:B0-----:R-:W-:-:S06]  /*0a40*/  UISETP.GE.AND UP0, UPT, UR22, UR5, UPT ;  /* 0x000000051600728c */ /* 0x001fcc000bf06270 */
[----:B------:R-:W-:-:S13]  /*0a50*/  PLOP3.LUT P0, PT, PT, PT, UP0, 0x80, 0x8 ;  /* 0x000000000008781c */ /* 0x000fda0003f0f008 */
[----:B------:R-:W-:Y:S05]  /*0a60*/  @P0 EXIT ;  /* 0x000000000000094d */ /* 0x000fea0003800000 */
[----:B------:R-:W0:Y:S01]  /*0a70*/  LDC R74, c[0x0][0x360] ;  /* 0x0000d800ff4a7b82 */ /* 0x000e220000000800 */
[--C-:B-----5:R-:W-:Y:S01]  /*0a80*/  IMAD.MOV.U32 R38, RZ, RZ, R11.reuse ;  /* 0x000000ffff267224 */ /* 0x120fe200078e000b */
[--C-:B------:R-:W-:Y:S01]  /*0a90*/  SHF.R.U64 R80, R10, 0x10, R11.reuse ;  /* 0x000000100a507819 */ /* 0x100fe2000000120b */
[----:B------:R-:W-:Y:S01]  /*0aa0*/  IMAD.MOV.U32 R81, RZ, RZ, R12 ;  /* 0x000000ffff517224 */ /* 0x000fe200078e000c */
[----:B------:R-:W-:Y:S01]  /*0ab0*/  SHF.R.U32.HI R11, RZ, 0x10, R11 ;  /* 0x00000010ff0b7819 */ /* 0x000fe2000001160b */
[----:B------:R-:W-:Y:S01]  /*0ac0*/  IMAD.MOV.U32 R4, RZ, RZ, R2 ;  /* 0x000000ffff047224 */ /* 0x000fe200078e0002 */
[----:B------:R-:W-:Y:S01]  /*0ad0*/  SHF.R.U64 R86, R12, 0x10, R13 ;  /* 0x000000100c567819 */ /* 0x000fe2000000120d */
[----:B------:R-:W-:Y:S01]  /*0ae0*/  IMAD.MOV.U32 R15, RZ, RZ, R3 ;  /* 0x000000ffff0f7224 */ /* 0x000fe200078e0003 */
[----:B------:R-:W-:Y:S01]  /*0af0*/  PRMT R80, R80, 0x5410, R11 ;  /* 0x0000541050507816 */ /* 0x000fe2000000000b */
[----:B------:R-:W-:Y:S01]  /*0b00*/  IMAD.HI.U32 R11, R78, -0x2daee0ad, RZ ;  /* 0xd2511f534e0b7827 */ /* 0x000fe200078e00ff */
[----:B------:R-:W-:Y:S01]  /*0b10*/  SHF.R.U64 R42, R2, 0x10, R3 ;  /* 0x00000010022a7819 */ /* 0x000fe20000001203 */
[----:B------:R-:W-:Y:S01]  /*0b20*/  UIADD3 UR5, UPT, UPT, UR12, -0xe443238, URZ ;  /* 0xf1bbcdc80c057890 */ /* 0x000fe2000fffe0ff */
[----:B------:R-:W-:Y:S01]  /*0b30*/  MOV R39, R13 ;  /* 0x0000000d00277202 */ /* 0x000fe20000000f00 */
[----:B------:R-:W-:Y:S01]  /*0b40*/  IMAD.MOV.U32 R87, RZ, RZ, R28 ;  /* 0x000000ffff577224 */ /* 0x000fe200078e001c */
[----:B------:R-:W-:Y:S01]  /*0b50*/  SHF.R.U32.HI R13, RZ, 0x10, R13 ;  /* 0x00000010ff0d7819 */ /* 0x000fe2000001160d */
[----:B------:R-:W-:Y:S01]  /*0b60*/  IMAD.MOV.U32 R40, RZ, RZ, R29 ;  /* 0x000000ffff287224 */ /* 0x000fe200078e001d */
[----:B------:R-:W-:Y:S01]  /*0b70*/  SHF.R.U32.HI R2, RZ, 0x10, R37 ;  /* 0x00000010ff027819 */ /* 0x000fe20000011625 */
[----:B------:R-:W-:Y:S01]  /*0b80*/  IMAD.MOV.U32 R94, RZ, RZ, R32 ;  /* 0x000000ffff5e7224 */ /* 0x000fe200078e0020 */
[----:B------:R-:W-:Y:S01]  /*0b90*/  LOP3.LUT R11, R11, UR13, RZ, 0x3c, !PT ;  /* 0x0000000d0b0b7c12 */ /* 0x000fe2000f8e3cff */
[----:B------:R-:W-:Y:S01]  /*0ba0*/  IMAD.MOV.U32 R96, RZ, RZ, R34 ;  /* 0x000000ffff607224 */ /* 0x000fe200078e0022 */
[----:B------:R-:W-:Y:S01]  /*0bb0*/  SHF.R.U64 R88, R28, 0x10, R29 ;  /* 0x000000101c587819 */ /* 0x000fe2000000121d */
[----:B------:R-:W-:Y:S01]  /*0bc0*/  ULOP3.LUT UR6, UR4, 0xff, URZ, 0xc0, !UPT ;  /* 0x000000ff04067892 */ /* 0x000fe2000f8ec0ff */
[----:B------:R-:W-:Y:S01]  /*0bd0*/  MOV R92, R30 ;  /* 0x0000001e005c7202 */ /* 0x000fe20000000f00 */
[--C-:B------:R-:W-:Y:S01]  /*0be0*/  IMAD.MOV.U32 R41, RZ, RZ, R31.reuse ;  /* 0x000000ffff297224 */ /* 0x100fe200078e001f */
[----:B------:R-:W-:Y:S01]  /*0bf0*/  SHF.R.U64 R93, R30, 0x10, R31 ;  /* 0x000000101e5d7819 */ /* 0x000fe2000000121f */
[----:B0-----:R-:W-:Y:S01]  /*0c00*/  IMAD R74, R74, UR22, R5 ;  /* 0x000000164a4a7c24 */ /* 0x001fe2000f8e0205 */
[----:B------:R-:W-:Y:S01]  /*0c10*/  PRMT R2, R2, 0x5410, R15 ;  /* 0x0000541002027816 */ /* 0x000fe2000000000f */
[----:B------:R-:W-:Y:S01]  /*0c20*/  IMAD R30, R78, -0x2daee0ad, RZ ;  /* 0xd2511f534e1e7824 */ /* 0x000fe200078e02ff */
[----:B------:R-:W-:Y:S01]  /*0c30*/  PRMT R86, R86, 0x5410, R13 ;  /* 0x0000541056567816 */ /* 0x000fe2000000000d */
[----:B------:R-:W-:Y:S01]  /*0c40*/  IMAD.HI.U32 R12, R74, -0x326172a9, RZ ;  /* 0xcd9e8d574a0c7827 */ /* 0x000fe200078e00ff */
[----:B------:R-:W-:Y:S01]  /*0c50*/  SHF.R.U32.HI R29, RZ, 0x10, R29 ;  /* 0x00000010ff1d7819 */ /* 0x000fe2000001161d */
[----:B------:R-:W-:Y:S01]  /*0c60*/  UPLOP3.LUT UP1, UPT, UPT, UPT, UPT, 0x40, 0x4 ;  /* 0x000000000004789c */ /* 0x000fe20003f2e870 */
[----:B------:R-:W-:Y:S01]  /*0c70*/  SHF.R.U64 R98, R68, 0x10, R69 ;  /* 0x0000001044627819 */ /* 0x000fe20000001245 */
[----:B------:R-:W-:Y:S01]  /*0c80*/  IMAD.HI.U32 R13, R11, -0x326172a9, RZ ;  /* 0xcd9e8d570b0d7827 */ /* 0x000fe200078e00ff */
[----:B------:R-:W-:Y:S01]  /*0c90*/  LOP3.LUT R12, R77, UR12, R12, 0x96, !PT ;  /* 0x0000000c4d0c7c12 */ /* 0x000fe2000f8e960c */
[----:B------:R-:W0:Y:S01]  /*0ca0*/  LDCU UR26, c[0x0][0x400] ;  /* 0x00008000ff1a77ac */ /* 0x000e220008000800 */
[----:B------:R-:W-:Y:S01]  /*0cb0*/  PRMT R88, R88, 0x5410, R29 ;  /* 0x0000541058587816 */ /* 0x000fe2000000001d */
[----:B------:R-:W-:Y:S01]  /*0cc0*/  IMAD R28, R74, -0x326172a9, RZ ;  /* 0xcd9e8d574a1c7824 */ /* 0x000fe200078e02ff */
[----:B------:R-:W-:Y:S01]  /*0cd0*/  SHF.R.U64 R99, R26, 0x10, R27 ;  /* 0x000000101a637819 */ /* 0x000fe2000000121b */
[----:B------:R-:W-:Y:S01]  /*0ce0*/  IMAD.HI.U32 R15, R12, -0x2daee0ad, RZ ;  /* 0xd2511f530c0f7827 */ /* 0x000fe200078e00ff */
[----:B------:R-:W-:-:S02]  /*0cf0*/  SHF.R.U64 R95, R32, 0x10, R33 ;  /* 0x00000010205f7819 */ /* 0x000fc40000001221 */
[----:B------:R-:W-:Y:S01]  /*0d00*/  LOP3.LUT R13, R28, UR27, R13, 0x96, !PT ;  /* 0x0000001b1c0d7c12 */ /* 0x000fe2000f8e960d */
[----:B------:R-:W-:Y:S01]  /*0d10*/  IMAD R28, R11, -0x326172a9, RZ ;  /* 0xcd9e8d570b1c7824 */ /* 0x000fe200078e02ff */
[----:B------:R-:W-:Y:S01]  /*0d20*/  LOP3.LUT R15, R30, UR28, R15, 0x96, !PT ;  /* 0x0000001c1e0f7c12 */ /* 0x000fe2000f8e960f */
[----:B------:R-:W-:Y:S01]  /*0d30*/  IMAD R29, R12, -0x2daee0ad, RZ ;  /* 0xd2511f530c1d7824 */ /* 0x000fe200078e02ff */
[----:B------:R-:W-:Y:S01]  /*0d40*/  SHF.R.U64 R110, R22, 0x10, R23 ;  /* 0x00000010166e7819 */ /* 0x000fe20000001217 */
[----:B------:R-:W-:Y:S01]  /*0d50*/  IMAD.HI.U32 R12, R13, -0x2daee0ad, RZ ;  /* 0xd2511f530d0c7827 */ /* 0x000fe200078e00ff */
[----:B------:R-:W-:Y:S02]  /*0d60*/  SHF.R.U64 R112, R20, 0x10, R21 ;  /* 0x0000001014707819 */ /* 0x000fe40000001215 */
[----:B------:R-:W-:Y:S01]  /*0d70*/  SHF.L.U32 R5, R5, 0x5, RZ ;  /* 0x0000000505057819 */ /* 0x000fe200000006ff */
[----:B------:R-:W-:Y:S01]  /*0d80*/  IMAD.HI.U32 R11, R15, -0x326172a9, RZ ;  /* 0xcd9e8d570f0b7827 */ /* 0x000fe200078e00ff */
[----:B------:R-:W-:-:S02]  /*0d90*/  LOP3.LUT R12, R29, UR8, R12, 0x96, !PT ;  /* 0x000000081d0c7c12 */ /* 0x000fc4000f8e960c */
[----:B------:R-:W-:Y:S01]  /*0da0*/  SHF.R.U32.HI R44, RZ, 0x10, R31 ;  /* 0x00000010ff2c7819 */ /* 0x000fe2000001161f */
[----:B------:R-:W-:Y:S01]  /*0db0*/  IMAD R30, R13, -0x2daee0ad, RZ ;  /* 0xd2511f530d1e7824 */ /* 0x000fe200078e02ff */
[----:B------:R-:W-:Y:S01]  /*0dc0*/  LOP3.LUT R11, R28, UR29, R11, 0x96, !PT ;  /* 0x0000001d1c0b7c12 */ /* 0x000fe2000f8e960b */
[----:B------:R-:W-:Y:S01]  /*0dd0*/  IMAD R28, R15, -0x326172a9, RZ ;  /* 0xcd9e8d570f1c7824 */ /* 0x000fe200078e02ff */
[----:B------:R-:W-:Y:S01]  /*0de0*/  MOV R31, R33 ;  /* 0x00000021001f7202 */ /* 0x000fe20000000f00 */
[----:B------:R-:W-:Y:S01]  /*0df0*/  IMAD.HI.U32 R13, R12, -0x326172a9, RZ ;  /* 0xcd9e8d570c0d7827 */ /* 0x000fe200078e00ff */
[----:B------:R-:W-:Y:S02]  /*0e00*/  SHF.R.U32.HI R43, RZ, 0x10, R3 ;  /* 0x00000010ff2b7819 */ /* 0x000fe40000011603 */
[----:B------:R-:W-:Y:S01]  /*0e10*/  PRMT R94, R94, 0x5410, R31 ;  /* 0x000054105e5e7816 */ /* 0x000fe2000000001f */
[----:B------:R-:W-:Y:S01]  /*0e20*/  IMAD.HI.U32 R15, R11, -0x2daee0ad, RZ ;  /* 0xd2511f530b0f7827 */ /* 0x000fe200078e00ff */
[----:B------:R-:W-:-:S02]  /*0e30*/  LOP3.LUT R13, R28, UR9, R13, 0x96, !PT ;  /* 0x000000091c0d7c12 */ /* 0x000fc4000f8e960d */
[----:B------:R-:W-:Y:S01]  /*0e40*/  SHF.R.U64 R0, R36, 0x10, R37 ;  /* 0x0000001024007819 */ /* 0x000fe20000001225 */
[----:B------:R-:W-:Y:S01]  /*0e50*/  IMAD R29, R11, -0x2daee0ad, RZ ;  /* 0xd2511f530b1d7824 */ /* 0x000fe200078e02ff */
[----:B------:R-:W-:Y:S01]  /*0e60*/  LOP3.LUT R15, R30, UR10, R15, 0x96, !PT ;  /* 0x0000000a1e0f7c12 */ /* 0x000fe2000f8e960f */
[----:B------:R-:W-:Y:S01]  /*0e70*/  IMAD R12, R12, -0x326172a9, RZ ;  /* 0xcd9e8d570c0c7824 */ /* 0x000fe200078e02ff */
[--C-:B------:R-:W-:Y:S01]  /*0e80*/  SHF.R.U64 R108, R24, 0x10, R25.reuse ;  /* 0x00000010186c7819 */ /* 0x100fe20000001219 */
[----:B------:R-:W-:Y:S01]  /*0e90*/  IMAD.HI.U32 R28, R13, -0x2daee0ad, RZ ;  /* 0xd2511f530d1c7827 */ /* 0x000fe200078e00ff */
[----:B------:R-:W-:Y:S02]  /*0ea0*/  SHF.R.U32.HI R31, RZ, 0x10, R25 ;  /* 0x00000010ff1f7819 */ /* 0x000fe40000011619 */
[----:B------:R-:W-:Y:S01]  /*0eb0*/  MOV R79, R10 ;  /* 0x0000000a004f7202 */ /* 0x000fe20000000f00 */
[----:B------:R-:W-:Y:S01]  /*0ec0*/  IMAD.HI.U32 R11, R15, -0x326172a9, RZ ;  /* 0xcd9e8d570f0b7827 */ /* 0x000fe200078e00ff */
[----:B------:R-:W-:-:S02]  /*0ed0*/  LOP3.LUT R28, R29, UR16, R28, 0x96, !PT ;  /* 0x000000101d1c7c12 */ /* 0x000fc4000f8e961c */
[----:B------:R-:W-:Y:S01]  /*0ee0*/  SHF.R.U32.HI R29, RZ, 0x10, R69 ;  /* 0x00000010ff1d7819 */ /* 0x000fe20000011645 */
[----:B------:R-:W-:Y:S01]  /*0ef0*/  IMAD R30, R13, -0x2daee0ad, RZ ;  /* 0xd2511f530d1e7824 */ /* 0x000fe200078e02ff */
[----:B------:R-:W-:Y:S01]  /*0f00*/  LOP3.LUT R11, R12, UR11, R11, 0x96, !PT ;  /* 0x0000000b0c0b7c12 */ /* 0x000fe2000f8e960b */
[----:B------:R-:W-:Y:S01]  /*0f10*/  IMAD R15, R15, -0x326172a9, RZ ;  /* 0xcd9e8d570f0f7824 */ /* 0x000fe200078e02ff */
[----:B------:R-:W-:Y:S01]  /*0f20*/  PRMT R98, R98, 0x5410, R29 ;  /* 0x0000541062627816 */ /* 0x000fe2000000001d */
[----:B------:R-:W-:Y:S01]  /*0f30*/  IMAD.HI.U32 R12, R28, -0x326172a9, RZ ;  /* 0xcd9e8d571c0c7827 */ /* 0x000fe200078e00ff */
[----:B------:R-:W-:Y:S01]  /*0f40*/  SHF.R.U32.HI R29, RZ, 0x10, R27 ;  /* 0x00000010ff1d7819 */ /* 0x000fe2000001161b */
[----:B------:R-:W1:Y:S01]  /*0f50*/  LDCU.128 UR8, c[0x0][0x3f0] ;  /* 0x00007e00ff0877ac */ /* 0x000e620008000c00 */
[----:B------:R-:W-:Y:S01]  /*0f60*/  SHF.R.U64 R97, R34, 0x10, R35 ;  /* 0x0000001022617819 */ /* 0x000fe20000001223 */
[----:B------:R-:W-:Y:S01]  /*0f70*/  IMAD.HI.U32 R13, R11, -0x2daee0ad, RZ ;  /* 0xd2511f530b0d7827 */ /* 0x000fe200078e00ff */
[----:B------:R-:W-:Y:S01]  /*0f80*/  LOP3.LUT R12, R15, UR17, R12, 0x96, !PT ;  /* 0x000000110f0c7c12 */ /* 0x000fe2000f8e960c */
[----:B------:R-:W2:Y:S01]  /*0f90*/  LDCU.64 UR16, c[0x0][0x408] ;  /* 0x00008100ff1077ac */ /* 0x000ea20008000a00 */
[----:B------:R-:W-:Y:S01]  /*0fa0*/  PRMT R99, R99, 0x5410, R29 ;  /* 0x0000541063637816 */ /* 0x000fe2000000001d */
[----:B------:R-:W-:Y:S01]  /*0fb0*/  IMAD R28, R28, -0x326172a9, RZ ;  /* 0xcd9e8d571c1c7824 */ /* 0x000fe200078e02ff */
[----:B------:R-:W-:Y:S01]  /*0fc0*/  LOP3.LUT R13, R30, UR18, R13, 0x96, !PT ;  /* 0x000000121e0d7c12 */ /* 0x000fe2000f8e960d */
[----:B------:R-:W-:Y:S01]  /*0fd0*/  IMAD R30, R11, -0x2daee0ad, RZ ;  /* 0xd2511f530b1e7824 */ /* 0x000fe200078e02ff */
[----:B------:R-:W-:Y:S01]  /*0fe0*/  MOV R10, R36 ;  /* 0x00000024000a7202 */ /* 0x000fe20000000f00 */
[----:B------:R-:W-:Y:S01]  /*0ff0*/  IMAD.HI.U32 R15, R12, -0x2daee0ad, RZ ;  /* 0xd2511f530c0f7827 */ /* 0x000fe200078e00ff */
[----:B------:R-:W-:-:S02]  /*1000*/  PRMT R0, R0, 0x5410, R4 ;  /* 0x0000541000007816 */ /* 0x000fc40000000004 */
[----:B------:R-:W-:Y:S01]  /*1010*/  PRMT R108, R108, 0x5410, R31 ;  /* 0x000054106c6c7816 */ /* 0x000fe2000000001f */
[C---:B------:R-:W-:Y:S01]  /*1020*/  IMAD.HI.U32 R11, R13.reuse, -0x326172a9, RZ ;  /* 0xcd9e8d570d0b7827 */ /* 0x040fe200078e00ff */
[----:B------:R-:W-:Y:S02]  /*1030*/  LOP3.LUT R15, R30, UR20, R15, 0x96, !PT ;  /* 0x000000141e0f7c12 */ /* 0x000fe4000f8e960f */
[----:B------:R-:W-:Y:S01]  /*1040*/  SHF.R.U32.HI R30, RZ, 0x10, R23 ;  /* 0x00000010ff1e7819 */ /* 0x000fe20000011617 */
[----:B------:R-:W-:Y:S01]  /*1050*/  IMAD R29, R12, -0x2daee0ad, RZ ;  /* 0xd2511f530c1d7824 */ /* 0x000fe200078e02ff */
[----:B------:R-:W-:Y:S01]  /*1060*/  LOP3.LUT R11, R28, UR19, R11, 0x96, !PT ;  /* 0x000000131c0b7c12 */ /* 0x000fe2000f8e960b */
[----:B------:R-:W-:Y:S01]  /*1070*/  IMAD R13, R13, -0x326172a9, RZ ;  /* 0xcd9e8d570d0d7824 */ /* 0x000fe200078e02ff */
[----:B------:R-:W-:Y:S01]  /*1080*/  PRMT R110, R110, 0x5410, R30 ;  /* 0x000054106e6e7816 */ /* 0x000fe2000000001e */
[----:B------:R-:W-:Y:S01]  /*1090*/  IMAD.HI.U32 R12, R15, -0x326172a9, RZ ;  /* 0xcd9e8d570f0c7827 */ /* 0x000fe200078e00ff */
[----:B------:R-:W-:Y:S01]  /*10a0*/  SHF.R.U64 R114, R16, 0x10, R17 ;  /* 0x0000001010727819 */ /* 0x000fe20000001211 */
[----:B------:R-:W3:Y:S01]  /*10b0*/  LDCU.64 UR18, c[0x0][0x3a0] ;  /* 0x00007400ff1277ac */ /* 0x000ee20008000a00 */
[----:B------:R-:W-:Y:S01]  /*10c0*/  SHF.R.U32.HI R33, RZ, 0x10, R33 ;  /* 0x00000010ff217819 */ /* 0x000fe20000011621 */
[----:B------:R-:W-:Y:S01]  /*10d0*/  IMAD.HI.U32 R28, R11, -0x2daee0ad, RZ ;  /* 0xd2511f530b1c7827 */ /* 0x000fe200078e00ff */
[----:B------:R-:W-:Y:S01]  /*10e0*/  LOP3.LUT R12, R13, UR21, R12, 0x96, !PT ;  /* 0x000000150d0c7c12 */ /* 0x000fe2000f8e960c */
[----:B------:R-:W4:Y:S01]  /*10f0*/  LDCU.64 UR20, c[0x0][0x380] ;  /* 0x00007000ff1477ac */ /* 0x000f220008000a00 */
[--C-:B------:R-:W-:Y:S01]  /*1100*/  SHF.R.U32.HI R34, RZ, 0x10, R35.reuse ;  /* 0x00000010ff227819 */ /* 0x100fe20000011623 */
[----:B------:R-:W-:Y:S01]  /*1110*/  IMAD.MOV.U32 R32, RZ, RZ, R35 ;  /* 0x000000ffff207224 */ /* 0x000fe200078e0023 */
[----:B------:R-:W-:Y:S01]  /*1120*/  LOP3.LUT R28, R29, UR23, R28, 0x96, !PT ;  /* 0x000000171d1c7c12 */ /* 0x000fe2000f8e961c */
[----:B------:R-:W-:Y:S01]  /*1130*/  IMAD R30, R15, -0x326172a9, RZ ;  /* 0xcd9e8d570f1e7824 */ /* 0x000fe200078e02ff */
[----:B------:R-:W-:Y:S01]  /*1140*/  SHF.R.U32.HI R29, RZ, 0x10, R21 ;  /* 0x00000010ff1d7819 */ /* 0x000fe20000011615 */
[----:B------:R-:W-:Y:S01]  /*1150*/  IMAD.HI.U32 R13, R12, -0x2daee0ad, RZ ;  /* 0xd2511f530c0d7827 */ /* 0x000fe200078e00ff */
[----:B------:R-:W-:Y:S01]  /*1160*/  PRMT R96, R96, 0x5410, R32 ;  /* 0x0000541060607816 */ /* 0x000fe20000000020 */
        /* <DEDUP_REMOVED lines=9> */
[----:B------:R-:W-:Y:S01]  /*1200*/  UIADD3 UR5, UPT, UPT, UR12, -0x700cb87f, URZ ;  /* 0x8ff347810c057890 */ /* 0x000fe2000fffe0ff */
[----:B------:R-:W-:Y:S01]  /*1210*/  IMAD R12, R12, -0x2daee0ad, RZ ;  /* 0xd2511f530c0c7824 */ /* 0x000fe200078e02ff */
[----:B------:R-:W-:Y:S01]  /*1220*/  SHF.R.U32.HI R11, RZ, 0x10, R17 ;  /* 0x00000010ff0b7819 */ /* 0x000fe20000011611 */
[----:B------:R-:W-:Y:S01]  /*1230*/  IMAD.HI.U32 R71, R32, -0x326172a9, RZ ;  /* 0xcd9e8d5720477827 */ /* 0x000fe200078e00ff */
[----:B------:R-:W-:Y:S01]  /*1240*/  SHF.R.U32.HI R31, RZ, 0x10, R19 ;  /* 0x00000010ff1f7819 */ /* 0x000fe20000011613 */
[----:B------:R-:W0:Y:S01]  /*1250*/  LDCU UR24, c[0x0][0x388] ;  /* 0x00007100ff1877ac */ /* 0x000e220008000800 */
[----:B------:R-:W-:Y:S01]  /*1260*/  PRMT R114, R114, 0x5410, R11 ;  /* 0x0000541072727816 */ /* 0x000fe2000000000b */
[----:B------:R-:W-:Y:S01]  /*1270*/  IMAD.HI.U32 R73, R30, -0x2daee0ad, RZ ;  /* 0xd2511f531e497827 */ /* 0x000fe200078e00ff */
[----:B------:R-:W-:Y:S01]  /*1280*/  LOP3.LUT R71, R28, UR5, R71, 0x96, !PT ;  /* 0x000000051c477c12 */ /* 0x000fe2000f8e9647 */
[----:B------:R-:W-:Y:S01]  /*1290*/  USHF.R.U32.HI UR5, URZ, 0x1, UR4 ;  /* 0x00000001ff057899 */ /* 0x000fe20008011604 */
[----:B------:R-:W-:Y:S01]  /*12a0*/  SHF.R.U32.HI R28, RZ, 0x10, R7 ;  /* 0x00000010ff1c7819 */ /* 0x000fe20000011607 */
[----:B------:R-:W-:Y:S01]  /*12b0*/  HADD2.F32 R13, -RZ, R6.H0_H0 ;  /* 0x20000006ff0d7230 */ /* 0x000fe20000004100 */
[----:B------:R-:W-:Y:S01]  /*12c0*/  LOP3.LUT R73, R12, UR25, R73, 0x96, !PT ;  /* 0x000000190c497c12 */ /* 0x000fe2000f8e9649 */
[----:B------:R-:W-:Y:S01]  /*12d0*/  HADD2.F32 R12, -RZ, R7.H0_H0 ;  /* 0x20000007ff0c7230 */ /* 0x000fe20000004100 */
[----:B------:R-:W-:Y:S01]  /*12e0*/  LOP3.LUT R6, R5, 0x3e0, RZ, 0xc0, !PT ;  /* 0x000003e005067812 */ /* 0x000fe200078ec0ff */
[----:B------:R-:W-:Y:S01]  /*12f0*/  IMAD.MOV R7, RZ, RZ, -R9 ;  /* 0x000000ffff077224 */ /* 0x000fe200078e0a09 */
[----:B------:R-:W-:Y:S01]  /*1300*/  ULOP3.LUT UR5, UR5, 0x7fffff80, URZ, 0xc0, !UPT ;  /* 0x7fffff8005057892 */ /* 0x000fe2000f8ec0ff */
[----:B------:R-:W-:Y:S01]  /*1310*/  IMAD.MOV.U32 R3, RZ, RZ, R37 ;  /* 0x000000ffff037224 */ /* 0x000fe200078e0025 */
[----:B------:R-:W-:Y:S01]  /*1320*/  LOP3.LUT R15, R8, 0x3, RZ, 0xc0, !PT ;  /* 0x00000003080f7812 */ /* 0x000fe200078ec0ff */
[----:B------:R-:W-:Y:S01]  /*1330*/  IMAD.MOV R6, RZ, RZ, -R6 ;  /* 0x000000ffff067224 */ /* 0x000fe200078e0a06 */
[----:B------:R-:W-:Y:S01]  /*1340*/  VIADDMNMX R5, R7, UR6, RZ, !PT ;  /* 0x0000000607057c46 */ /* 0x000fe2000f8001ff */
[----:B------:R-:W-:Y:S01]  /*1350*/  IMAD.MOV.U32 R11, RZ, RZ, RZ ;  /* 0x000000ffff0b7224 */ /* 0x000fe200078e00ff */
[----:B------:R-:W-:Y:S01]  /*1360*/  PRMT R3, R3, 0x5410, R42 ;  /* 0x0000541003037816 */ /* 0x000fe2000000002a */
[----:B------:R-:W-:Y:S01]  /*1370*/  HADD2.F32 R10, -RZ, R10.H0_H0 ;  /* 0x2000000aff0a7230 */ /* 0x000fe20000004100 */
[----:B------:R-:W-:Y:S01]  /*1380*/  VIMNMX R5, PT, PT, R5, 0x20, PT ;  /* 0x0000002005057848 */ /* 0x000fe20003fe0100 */
[----:B------:R-:W-:Y:S01]  /*1390*/  HADD2.F32 R7, -RZ, R0.H0_H0 ;  /* 0x20000000ff077230 */ /* 0x000fe20000004100 */
[----:B------:R-:W-:Y:S01]  /*13a0*/  PRMT R4, R4, 0x5410, R43 ;  /* 0x0000541004047816 */ /* 0x000fe2000000002b */
[----:B------:R-:W-:Y:S01]  /*13b0*/  HADD2.F32 R9, -RZ, R3.H0_H0 ;  /* 0x20000003ff097230 */ /* 0x000fe20000004100 */
[----:B------:R-:W-:Y:S01]  /*13c0*/  LEA R5, R5, UR5, 0x2 ;  /* 0x0000000505057c11 */ /* 0x000fe2000f8e10ff */
[----:B------:R-:W-:Y:S01]  /*13d0*/  HADD2.F32 R8, -RZ, R2.H0_H0 ;  /* 0x20000002ff087230 */ /* 0x000fe20000004100 */
[----:B------:R-:W-:Y:S01]  /*13e0*/  PRMT R79, R79, 0x5410, R38 ;  /* 0x000054104f4f7816 */ /* 0x000fe20000000026 */
[----:B------:R-:W-:Y:S01]  /*13f0*/  IMAD R72, R32, -0x326172a9, RZ ;  /* 0xcd9e8d5720487824 */ /* 0x000fe200078e02ff */
[----:B------:R-:W-:Y:S01]  /*1400*/  I2FP.F32.U32 R76, R5 ;  /* 0x00000005004c7245 */ /* 0x000fe20000201000 */
[----:B------:R-:W-:Y:S01]  /*1410*/  IMAD R70, R30, -0x2daee0ad, RZ ;  /* 0xd2511f531e467824 */ /* 0x000fe200078e02ff */
[----:B------:R-:W-:Y:S01]  /*1420*/  VIADDMNMX R5, R6, UR6, RZ, !PT ;  /* 0x0000000606057c46 */ /* 0x000fe2000f8001ff */
[----:B------:R-:W-:Y:S01]  /*1430*/  HADD2.F32 R6, -RZ, R29.H0_H0 ;  /* 0x2000001dff067230 */ /* 0x000fe20000004100 */
[----:B------:R-:W-:Y:S01]  /*1440*/  PRMT R81, R81, 0x5410, R39 ;  /* 0x0000541051517816 */ /* 0x000fe20000000027 */
[----:B------:R-:W0:Y:S01]  /*1450*/  LDCU.U8 UR25, c[0x0][0x410] ;  /* 0x00008200ff1977ac */ /* 0x000e220008000000 */
[----:B------:R-:W0:Y:S01]  /*1460*/  MUFU.RCP R76, R76 ;  /* 0x0000004c004c7308 */ /* 0x000e220000001000 */
[----:B------:R-:W-:Y:S01]  /*1470*/  VIMNMX R75, PT, PT, R5, 0x20, PT ;  /* 0x00000020054b7848 */ /* 0x000fe20003fe0100 */
[----:B------:R-:W-:Y:S01]  /*1480*/  HADD2.F32 R5, -RZ, R28.H0_H0 ;  /* 0x2000001cff057230 */ /* 0x000fe20000004100 */
[----:B------:R-:W-:-:S02]  /*1490*/  PRMT R87, R87, 0x5410, R40 ;  /* 0x0000541057577816 */ /* 0x000fc40000000028 */
[----:B------:R-:W-:Y:S02]  /*14a0*/  PRMT R92, R92, 0x5410, R41 ;  /* 0x000054105c5c7816 */ /* 0x000fe40000000029 */
[----:B------:R-:W-:Y:S02]  /*14b0*/  PRMT R93, R93, 0x5410, R44 ;  /* 0x000054105d5d7816 */ /* 0x000fe4000000002c */
[----:B------:R-:W-:Y:S02]  /*14c0*/  PRMT R95, R95, 0x5410, R33 ;  /* 0x000054105f5f7816 */ /* 0x000fe40000000021 */
[----:B------:R-:W-:Y:S02]  /*14d0*/  PRMT R97, R97, 0x5410, R34 ;  /* 0x0000541061617816 */ /* 0x000fe40000000022 */
[----:B------:R-:W-:Y:S02]  /*14e0*/  PRMT R113, R113, 0x5410, R31 ;  /* 0x0000541071717816 */ /* 0x000fe4000000001f */
[----:B-1234-:R-:W-:-:S07]  /*14f0*/  LEA R75, R75, UR5, 0x2 ;  /* 0x000000054b4b7c11 */ /* 0x01efce000f8e10ff */
.L_x_22868:
[----:B------:R-:W-:-:S06]  /*1500*/  UIMAD.WIDE UR4, UR22, 0x4, UR8 ;  /* 0x00000004160478a5 */ /* 0x000fcc000f8e0208 */
[----:B------:R-:W-:Y:S01]  /*1510*/  MOV R82, UR4 ;  /* 0x0000000400527c02 */ /* 0x000fe20008000f00 */
[----:B------:R-:W-:-:S05]  /*1520*/  IMAD.U32 R83, RZ, RZ, UR5 ;  /* 0x00000005ff537e24 */ /* 0x000fca000f8e00ff */
[----:B--2---:R-:W2:Y:S01]  /*1530*/  LDG.E R82, desc[UR14][R82.64] ;  /* 0x0000000e52527981 */ /* 0x004ea2000c1e1900 */
[----:B------:R-:W-:-:S06]  /*1540*/  UIMAD.WIDE UR4, UR22, 0x4, UR10 ;  /* 0x00000004160478a5 */ /* 0x000fcc000f8e020a */
[----:B01-34-:R-:W-:Y:S01]  /*1550*/  IMAD.U32 R64, RZ, RZ, UR4 ;  /* 0x00000004ff407e24 */ /* 0x01bfe2000f8e00ff */
[----:B------:R-:W-:-:S05]  /*1560*/  MOV R65, UR5 ;  /* 0x0000000500417c02 */ /* 0x000fca0008000f00 */
[----:B------:R-:W3:Y:S01]  /*1570*/  LDG.E R64, desc[UR14][R64.64] ;  /* 0x0000000e40407981 */ /* 0x000ee2000c1e1900 */
[----:B0-----:R-:W-:Y:S01]  /*1580*/  UIMAD UR4, UR22, UR24, URZ ;  /* 0x00000018160472a4 */ /* 0x001fe2000f8e02ff */
[----:B------:R-:W-:Y:S01]  /*1590*/  ISETP.GE.U32.AND P0, PT, R14, 0x100, PT ;  /* 0x000001000e00780c */ /* 0x000fe20003f06070 */
[----:B------:R-:W-:Y:S01]  /*15a0*/  BSSY.RECONVERGENT B0, `(.L_x_22433) ;  /* 0x0000362000007945 */ /* 0x000fe20003800200 */
[----:B------:R-:W0:Y:S01]  /*15b0*/  S2R R66, SR_TID.X ;  /* 0x0000000000427919 */ /* 0x000e220000002100 */
[----:B--2---:R-:W-:-:S13]  /*15c0*/  R2UR UR27, R82 ;  /* 0x00000000521b72ca */ /* 0x004fda00000e0000 */
[----:B------:R-:W-:-:S06]  /*15d0*/  UISETP.GE.AND UP2, UPT, UR27, 0x1, UPT ;  /* 0x000000011b00788c */ /* 0x000fcc000bf46270 */
[----:B------:R-:W-:-:S05]  /*15e0*/  PLOP3.LUT P1, PT, PT, PT, UP2, 0x80, 0x8 ;  /* 0x000000000008781c */ /* 0x000fca0003f2f028 */
[----:B------:R-:W-:-:S04]  /*15f0*/  @UP2 UIADD3 UR5, UPT, UPT, UR27, -0x1, URZ ;  /* 0xffffffff1b052890 */ /* 0x000fc8000fffe0ff */
[----:B------:R-:W-:Y:S02]  /*1600*/  @UP2 UIMAD UR6, UR5, UR24, URZ ;  /* 0x00000018050622a4 */ /* 0x000fe4000f8e02ff */
[----:B------:R-:W-:Y:S02]  /*1610*/  USHF.R.S32.HI UR5, URZ, 0x1f, UR4 ;  /* 0x0000001fff057899 */ /* 0x000fe40008011404 */
[----:B------:R-:W-:Y:S02]  /*1620*/  @UP2 USHF.R.S32.HI UR7, URZ, 0x1f, UR6 ;  /* 0x0000001fff072899 */ /* 0x000fe40008011406 */
[----:B------:R-:W-:Y:S01]  /*1630*/  ULEA.HI UR5, UR5, UR4, URZ, 0x2 ;  /* 0x0000000405057291 */ /* 0x000fe2000f8f10ff */
[----:B---3--:R-:W-:Y:S01]  /*1640*/  R2UR UR4, R64 ;  /* 0x00000000400472ca */ /* 0x008fe200000e0000 */
[----:B------:R-:W-:Y:S01]  /*1650*/  @UP2 ULEA.HI UR7, UR7, UR6, URZ, 0x2 ;  /* 0x0000000607072291 */ /* 0x000fe2000f8f10ff */
[----:B------:R-:W-:-:S03]  /*1660*/  IMAD.MOV.U32 R64, RZ, RZ, RZ ;  /* 0x000000ffff407224 */ /* 0x000fc600078e00ff */
        /* <DEDUP_REMOVED lines=11> */
.L_x_22435:
[----:B------:R-:W-:Y:S05]  /*1720*/  BRA.U !UP0, `(.L_x_22436) ;  /* 0x0000001908907547 */ /* 0x000fea000b800000 */
[----:B------:R-:W0:Y:S02]  /*1730*/  LDC.64 R32, c[0x0][0x3a0] ;  /* 0x0000e800ff207b82 */ /* 0x000e240000000a00 */
[----:B0-----:R-:W-:-:S06]  /*1740*/  IMAD.WIDE.U32 R34, R65, 0x10, R32 ;  /* 0x0000001041227825 */ /* 0x001fcc00078e0020 */
[----:B------:R-:W5:Y:S01]  /*1750*/  LDG.E.128 R32, desc[UR14][R34.64] ;  /* 0x0000000e22207981 */ /* 0x000f62000c1e1d00 */
[----:B------:R-:W-:-:S13]  /*1760*/  ISETP.LT.AND P1, PT, RZ, UR27, PT ;  /* 0x0000001bff007c0c */ /* 0x000fda000bf21270 */
        /* <DEDUP_REMOVED lines=19> */
.L_x_22440:
        /* <DEDUP_REMOVED lines=13> */
.L_x_22442:
[----:B------:R-:W-:Y:S05]  /*1970*/  BSYNC.RECONVERGENT B2 ;  /* 0x0000000000027941 */ /* 0x000fea0003800200 */
.L_x_22441:
        /* <DEDUP_REMOVED lines=58> */
[----:B------:R-:W-:-:S07]  /*1d20*/  IMAD.MOV.U32 R82, RZ, RZ, R70 ;  /* 0x000000ffff527224 */ /* 0x000fce00078e0046 */
.L_x_22439:
[----:B------:R-:W-:Y:S05]  /*1d30*/  BSYNC.RECONVERGENT B1 ;  /* 0x0000000000017941 */ /* 0x000fea0003800200 */
.L_x_22438:
[----:B------:R-:W-:Y:S01]  /*1d40*/  I2FP.F32.U32 R15, R82 ;  /* 0x00000052000f7245 */ /* 0x000fe20000201000 */
[----:B------:R-:W-:Y:S02]  /*1d50*/  HFMA2 R82, -RZ, RZ, 0.1171875, 0 ;  /* 0x2f800000ff527431 */ /* 0x000fe400000001ff */
[----:B-----5:R-:W-:-:S04]  /*1d60*/  FMUL.FTZ R70, R28, UR17 ;  /* 0x000000111c467c20 */ /* 0x020fc80008410000 */
[----:B------:R-:W-:Y:S01]  /*1d70*/  FMUL.FTZ R70, R70, UR16 ;  /* 0x0000001046467c20 */ /* 0x000fe20008410000 */
[----:B------:R-:W-:-:S05]  /*1d80*/  FFMA.FTZ R15, R15, R82, 1.1641532182693481445e-10 ;  /* 0x2f0000000f0f7423 */ /* 0x000fca0000010052 */
[----:B------:R-:W-:-:S04]  /*1d90*/  FSETP.GTU.FTZ.AND P2, PT, R15, UR23, PT ;  /* 0x000000170f007c0b */ /* 0x000fc8000bf5c000 */
[----:B------:R-:W-:Y:S02]  /*1da0*/  FSEL R83, R70, RZ, !P2 ;  /* 0x000000ff46537208 */ /* 0x000fe40005000000 */
[----:B------:R-:W-:-:S03]  /*1db0*/  SEL R15, RZ, 0x1, P2 ;  /* 0x00000001ff0f7807 */ /* 0x000fc60001000000 */
[----:B------:R-:W-:Y:S01]  /*1dc0*/  FADD.FTZ R32, R32, R83 ;  /* 0x0000005320207221 */ /* 0x000fe20000010000 */
[----:B------:R-:W-:-:S07]  /*1dd0*/  PRMT R4, R15, 0x7610, R4 ;  /* 0x000076100f047816 */ /* 0x000fce0000000004 */
.L_x_22437:
        /* <DEDUP_REMOVED lines=19> */
.L_x_22446:
        /* <DEDUP_REMOVED lines=13> */
.L_x_22448:
[----:B------:R-:W-:Y:S05]  /*1fe0*/  BSYNC.RECONVERGENT B2 ;  /* 0x0000000000027941 */ /* 0x000fea0003800200 */
.L_x_22447:
        /* <DEDUP_REMOVED lines=60> */
.L_x_22445:
[----:B------:R-:W-:Y:S05]  /*23b0*/  BSYNC.RECONVERGENT B1 ;  /* 0x0000000000017941 */ /* 0x000fea0003800200 */
.L_x_22444:
[----:B------:R-:W-:Y:S01]  /*23c0*/  I2FP.F32.U32 R67, R70 ;  /* 0x0000004600437245 */ /* 0x000fe20000201000 */
[----:B------:R-:W-:Y:S02]  /*23d0*/  IMAD.MOV.U32 R84, RZ, RZ, 0x2f800000 ;  /* 0x2f800000ff547424 */ /* 0x000fe400078e00ff */
[----:B-----5:R-:W-:Y:S02]  /*23e0*/  FMUL.FTZ R70, R29, UR17 ;  /* 0x000000111d467c20 */ /* 0x020fe40008410000 */
[----:B------:R-:W-:Y:S02]  /*23f0*/  FFMA.FTZ R67, R67, R84, 1.1641532182693481445e-10 ;  /* 0x2f00000043437423 */ /* 0x000fe40000010054 */
[----:B------:R-:W-:-:S03]  /*2400*/  FMUL.FTZ R70, R70, UR16 ;  /* 0x0000001046467c20 */ /* 0x000fc60008410000 */
[----:B------:R-:W-:-:S04]  /*2410*/  FSETP.GTU.FTZ.AND P2, PT, R67, UR23, PT ;  /* 0x0000001743007c0b */ /* 0x000fc8000bf5c000 */
[----:B------:R-:W-:Y:S02]  /*2420*/  FSEL R70, R70, RZ, !P2 ;  /* 0x000000ff46467208 */ /* 0x000fe40005000000 */
[----:B------:R-:W-:-:S03]  /*2430*/  SEL R67, RZ, 0x1, P2 ;  /* 0x00000001ff437807 */ /* 0x000fc60001000000 */
[----:B------:R-:W-:Y:S01]  /*2440*/  FADD.FTZ R33, R33, R70 ;  /* 0x0000004621217221 */ /* 0x000fe20000010000 */
[----:B------:R-:W-:-:S07]  /*2450*/  PRMT R3, R67, 0x7610, R3 ;  /* 0x0000761043037816 */ /* 0x000fce0000000003 */
.L_x_22443:
        /* <DEDUP_REMOVED lines=19> */
.L_x_22452:
        /* <DEDUP_REMOVED lines=13> */
.L_x_22454:
[----:B------:R-:W-:Y:S05]  /*2660*/  BSYNC.RECONVERGENT B2 ;  /* 0x0000000000027941 */ /* 0x000fea0003800200 */
.L_x_22453:
        /* <DEDUP_REMOVED lines=60> */
.L_x_22451:
[----:B------:R-:W-:Y:S05]  /*2a30*/  BSYNC.RECONVERGENT B1 ;  /* 0x0000000000017941 */ /* 0x000fea0003800200 */
.L_x_22450:
        /* <DEDUP_REMOVED lines=10> */
.L_x_22449:
        /* <DEDUP_REMOVED lines=19> */
.L_x_22458:
        /* <DEDUP_REMOVED lines=13> */
.L_x_22460:
[----:B------:R-:W-:Y:S05]  /*2ce0*/  BSYNC.RECONVERGENT B2 ;  /* 0x0000000000027941 */ /* 0x000fea0003800200 */
.L_x_22459:
        /* <DEDUP_REMOVED lines=60> */
.L_x_22457:
[----:B------:R-:W-:Y:S05]  /*30b0*/  BSYNC.RECONVERGENT B1 ;  /* 0x0000000000017941 */ /* 0x000fea0003800200 */
.L_x_22456:
        /* <DEDUP_REMOVED lines=9> */
[----:B------:R-:W-:Y:S01]  /*3150*/  PRMT R0, R67, 0x7610, R0 ;  /* 0x0000761043007816 */ /* 0x000fe20000000000 */
[----:B------:R-:W-:Y:S06]  /*3160*/  BRA `(.L_x_22455) ;  /* 0x00000018004c7947 */ /* 0x000fec0003800000 */
.L_x_22436:
[----:B------:R-:W-:Y:S01]  /*3170*/  IMAD.MOV.U32 R34, RZ, RZ, R15 ;  /* 0x000000ffff227224 */ /* 0x000fe200078e000f */
[----:B------:R-:W-:Y:S01]  /*3180*/  MOV R32, RZ ;  /* 0x000000ff00207202 */ /* 0x000fe20000000f00 */
[----:B------:R-:W-:Y:S01]  /*3190*/  IMAD.MOV.U32 R84, RZ, RZ, R70 ;  /* 0x000000ffff547224 */ /* 0x000fe200078e0046 */
[----:B------:R-:W-:Y:S06]  /*31a0*/  BRA.U !UP2, `(.L_x_22461) ;  /* 0x000000050a8c7547 */ /* 0x000fec000b800000 */
        /* <DEDUP_REMOVED lines=16> */
.L_x_22464:
        /* <DEDUP_REMOVED lines=13> */
.L_x_22466:
[----:B------:R-:W-:Y:S05]  /*3380*/  BSYNC.RECONVERGENT B2 ;  /* 0x0000000000027941 */ /* 0x000fea0003800200 */
.L_x_22465:
        /* <DEDUP_REMOVED lines=59> */
.L_x_22463:
[----:B------:R-:W-:Y:S05]  /*3740*/  BSYNC.RECONVERGENT B1 ;  /* 0x0000000000017941 */ /* 0x000fea0003800200 */
.L_x_22462:
[----:B------:R-:W-:Y:S01]  /*3750*/  I2FP.F32.U32 R15, R32 ;  /* 0x00000020000f7245 */ /* 0x000fe20000201000 */
[----:B------:R-:W-:-:S04]  /*3760*/  IMAD.MOV.U32 R32, RZ, RZ, 0x2f800000 ;  /* 0x2f800000ff207424 */ /* 0x000fc800078e00ff */
[----:B------:R-:W-:Y:S01]  /*3770*/  FFMA.FTZ R15, R15, R32, 1.1641532182693481445e-10 ;  /* 0x2f0000000f0f7423 */ /* 0x000fe20000010020 */
[----:B-----5:R-:W-:-:S04]  /*3780*/  FMUL.FTZ R32, R28, UR17 ;  /* 0x000000111c207c20 */ /* 0x020fc80008410000 */
[----:B------:R-:W-:Y:S01]  /*3790*/  FSETP.GTU.FTZ.AND P1, PT, R15, UR23, PT ;  /* 0x000000170f007c0b */ /* 0x000fe2000bf3c000 */
[----:B------:R-:W-:-:S03]  /*37a0*/  FMUL.FTZ R32, R32, UR16 ;  /* 0x0000001020207c20 */ /* 0x000fc60008410000 */
[----:B------:R-:W-:Y:S02]  /*37b0*/  SEL R15, RZ, 0x1, P1 ;  /* 0x00000001ff0f7807 */ /* 0x000fe40000800000 */
[----:B------:R-:W-:Y:S02]  /*37c0*/  FSEL R32, R32, RZ, !P1 ;  /* 0x000000ff20207208 */ /* 0x000fe40004800000 */
[----:B------:R-:W-:-:S07]  /*37d0*/  PRMT R4, R15, 0x7610, R4 ;  /* 0x000076100f047816 */ /* 0x000fce0000000004 */
.L_x_22461:
[----:B------:R-:W-:Y:S01]  /*37e0*/  IMAD.MOV.U32 R15, RZ, RZ, R34 ;  /* 0x000000ffff0f7224 */ /* 0x000fe200078e0022 */
[----:B------:R-:W-:Y:S01]  /*37f0*/  MOV R33, RZ ;  /* 0x000000ff00217202 */ /* 0x000fe20000000f00 */
[----:B------:R-:W-:Y:S06]  /*3800*/  BRA.U !UP2, `(.L_x_22467) ;  /* 0x000000050a847547 */ /* 0x000fec000b800000 */
        /* <DEDUP_REMOVED lines=13> */
.L_x_22470:
        /* <DEDUP_REMOVED lines=13> */
.L_x_22472:
[----:B------:R-:W-:Y:S05]  /*39b0*/  BSYNC.RECONVERGENT B2 ;  /* 0x0000000000027941 */ /* 0x000fea0003800200 */
.L_x_22471:
        /* <DEDUP_REMOVED lines=60> */
.L_x_22469:
[----:B------:R-:W-:Y:S05]  /*3d80*/  BSYNC.RECONVERGENT B1 ;  /* 0x0000000000017941 */ /* 0x000fea0003800200 */
.L_x_22468:
        /* <DEDUP_REMOVED lines=9> */
.L_x_22467:
[----:B------:R-:W-:Y:S01]  /*3e20*/  MOV R67, R15 ;  /* 0x0000000f00437202 */ /* 0x000fe20000000f00 */
[----:B------:R-:W-:Y:S01]  /*3e30*/  IMAD.MOV.U32 R34, RZ, RZ, RZ ;  /* 0x000000ffff227224 */ /* 0x000fe200078e00ff */
[----:B------:R-:W-:Y:S06]  /*3e40*/  BRA.U !UP2, `(.L_x_22473) ;  /* 0x000000050a847547 */ /* 0x000fec000b800000 */
        /* <DEDUP_REMOVED lines=13> */
.L_x_22476:
        /* <DEDUP_REMOVED lines=13> */
.L_x_22478:
[----:B------:R-:W-:Y:S05]  /*3ff0*/  BSYNC.RECONVERGENT B2 ;  /* 0x0000000000027941 */ /* 0x000fea0003800200 */
.L_x_22477:
        /* <DEDUP_REMOVED lines=60> */
.L_x_22475:
[----:B------:R-:W-:Y:S05]  /*43c0*/  BSYNC.RECONVERGENT B1 ;  /* 0x0000000000017941 */ /* 0x000fea0003800200 */
.L_x_22474:
[----:B------:R-:W-:Y:S01]  /*43d0*/  HFMA2 R34, -RZ, RZ, 0.1171875, 0 ;  /* 0x2f800000ff227431 */ /* 0x000fe200000001ff */
[----:B------:R-:W-:-:S05]  /*43e0*/  I2FP.F32.U32 R15, R35 ;  /* 0x00000023000f7245 */ /* 0x000fca0000201000 */
[----:B------:R-:W-:Y:S01]  /*43f0*/  FFMA.FTZ R15, R15, R34, 1.1641532182693481445e-10 ;  /* 0x2f0000000f0f7423 */ /* 0x000fe20000010022 */
[----:B-----5:R-:W-:-:S04]  /*4400*/  FMUL.FTZ R34, R30, UR17 ;  /* 0x000000111e227c20 */ /* 0x020fc80008410000 */
[----:B------:R-:W-:Y:S01]  /*4410*/  FSETP.GTU.FTZ.AND P1, PT, R15, UR23, PT ;  /* 0x000000170f007c0b */ /* 0x000fe2000bf3c000 */
[----:B------:R-:W-:-:S03]  /*4420*/  FMUL.FTZ R34, R34, UR16 ;  /* 0x0000001022227c20 */ /* 0x000fc60008410000 */
[----:B------:R-:W-:Y:S02]  /*4430*/  SEL R15, RZ, 0x1, P1 ;  /* 0x00000001ff0f7807 */ /* 0x000fe40000800000 */
[----:B------:R-:W-:Y:S02]  /*4440*/  FSEL R34, R34, RZ, !P1 ;  /* 0x000000ff22227208 */ /* 0x000fe40004800000 */
[----:B------:R-:W-:-:S07]  /*4450*/  PRMT R2, R15, 0x7610, R2 ;  /* 0x000076100f027816 */ /* 0x000fce0000000002 */
.L_x_22473:
[----:B------:R-:W-:Y:S02]  /*4460*/  IMAD.MOV.U32 R15, RZ, RZ, R67 ;  /* 0x000000ffff0f7224 */ /* 0x000fe400078e0043 */
[----:B------:R-:W-:Y:S01]  /*4470*/  IMAD.MOV.U32 R35, RZ, RZ, RZ ;  /* 0x000000ffff237224 */ /* 0x000fe200078e00ff */
[----:B------:R-:W-:Y:S06]  /*4480*/  BRA.U !UP2, `(.L_x_22455) ;  /* 0x000000050a847547 */ /* 0x000fec000b800000 */
        /* <DEDUP_REMOVED lines=13> */
.L_x_22481:
        /* <DEDUP_REMOVED lines=13> */
.L_x_22483:
[----:B------:R-:W-:Y:S05]  /*4630*/  BSYNC.RECONVERGENT B2 ;  /* 0x0000000000027941 */ /* 0x000fea0003800200 */
.L_x_22482:
        /* <DEDUP_REMOVED lines=60> */
.L_x_22480:
[----:B------:R-:W-:Y:S05]  /*4a00*/  BSYNC.RECONVERGENT B1 ;  /* 0x0000000000017941 */ /* 0x000fea0003800200 */
.L_x_22479:
[----:B------:R-:W-:Y:S01]  /*4a10*/  I2FP.F32.U32 R35, R35 ;  /* 0x0000002300237245 */ /* 0x000fe20000201000 */
[----:B------:R-:W-:Y:S02]  /*4a20*/  IMAD.MOV.U32 R70, RZ, RZ, 0x2f800000 ;  /* 0x2f800000ff467424 */ /* 0x000fe400078e00ff */
[----:B-----5:R-:W-:Y:S02]  /*4a30*/  FMUL.FTZ R67, R31, UR17 ;  /* 0x000000111f437c20 */ /* 0x020fe40008410000 */
[----:B------:R-:W-:-:S05]  /*4a40*/  FFMA.FTZ R35, R35, R70, 1.1641532182693481445e-10 ;  /* 0x2f00000023237423 */ /* 0x000fca0000010046 */
[----:B------:R-:W-:Y:S01]  /*4a50*/  FSETP.GTU.FTZ.AND P1, PT, R35, UR23, PT ;  /* 0x0000001723007c0b */ /* 0x000fe2000bf3c000 */
[----:B------:R-:W-:-:S03]  /*4a60*/  FMUL.FTZ R35, R67, UR16 ;  /* 0x0000001043237c20 */ /* 0x000fc60008410000 */
[----:B------:R-:W-:Y:S02]  /*4a70*/  SEL R67, RZ, 0x1, P1 ;  /* 0x00000001ff437807 */ /* 0x000fe40000800000 */
[----:B------:R-:W-:Y:S02]  /*4a80*/  FSEL R35, R35, RZ, !P1 ;  /* 0x000000ff23237208 */ /* 0x000fe40004800000 */
[----:B------:R-:W-:-:S07]  /*4a90*/  PRMT R0, R67, 0x7610, R0 ;  /* 0x0000761043007816 */ /* 0x000fce0000000000 */
.L_x_22455:
[----:B------:R-:W0:Y:S01]  /*4aa0*/  LDC.64 R82, c[0x0][0x3a8] ;  /* 0x0000ea00ff527b82 */ /* 0x000e220000000a00 */
[----:B------:R-:W-:Y:S02]  /*4ab0*/  IMAD.MOV.U32 R70, RZ, RZ, R84 ;  /* 0x000000ffff467224 */ /* 0x000fe400078e0054 */
[----:B0-----:R-:W-:-:S05]  /*4ac0*/  IMAD.WIDE.U32 R82, R65, 0x10, R82 ;  /* 0x0000001041527825 */ /* 0x001fca00078e0052 */
[----:B-----5:R0:W-:Y:S01]  /*4ad0*/  STG.E.128 desc[UR14][R82.64], R32 ;  /* 0x0000002052007986 */ /* 0x0201e2000c101d0e */
[----:B------:R-:W-:Y:S05]  /*4ae0*/  BRA.U !UP2, `(.L_x_22484) ;  /* 0x000000010a2c7547 */ /* 0x000fea000b800000 */
[----:B0-----:R-:W0:Y:S01]  /*4af0*/  LDC.64 R82, c[0x0][0x3b0] ;  /* 0x0000ec00ff527b82 */ /* 0x001e220000000a00 */
[----:B------:R-:W-:Y:S02]  /*4b00*/  SHF.L.U32 R67, R2, 0x10, RZ ;  /* 0x0000001002437819 */ /* 0x000fe400000006ff */
[----:B------:R-:W-:Y:S02]  /*4b10*/  LOP3.LUT R84, R0, 0xffff, RZ, 0xc0, !PT ;  /* 0x0000ffff00547812 */ /* 0x000fe400078ec0ff */
[----:B------:R-:W-:Y:S02]  /*4b20*/  LOP3.LUT R85, R67, 0xff0000, RZ, 0xc0, !PT ;  /* 0x00ff000043557812 */ /* 0x000fe400078ec0ff */
[----:B------:R-:W-:-:S03]  /*4b30*/  LOP3.LUT R67, R3, 0xff, RZ, 0xc0, !PT ;  /* 0x000000ff03437812 */ /* 0x000fc600078ec0ff */
[----:B------:R-:W-:Y:S01]  /*4b40*/  IMAD R90, R84, 0x1000000, R85 ;  /* 0x01000000545a7824 */ /* 0x000fe200078e0255 */
[----:B------:R-:W-:-:S03]  /*4b50*/  LOP3.LUT R84, R4, 0xff, RZ, 0xc0, !PT ;  /* 0x000000ff04547812 */ /* 0x000fc600078ec0ff */
[----:B------:R-:W-:-:S05]  /*4b60*/  IMAD R67, R67, 0x100, R90 ;  /* 0x0000010043437824 */ /* 0x000fca00078e025a */
[----:B------:R-:W-:Y:S01]  /*4b70*/  IADD3 R67, PT, PT, R67, R84, RZ ;  /* 0x0000005443437210 */ /* 0x000fe20007ffe0ff */
[----:B0-----:R-:W-:-:S05]  /*4b80*/  IMAD.WIDE.U32 R82, R64, 0x4, R82 ;  /* 0x0000000440527825 */ /* 0x001fca00078e0052 */
[----:B------:R1:W-:Y:S02]  /*4b90*/  STG.E desc[UR14][R82.64], R67 ;  /* 0x0000004352007986 */ /* 0x0003e4000c10190e */
.L_x_22484:
[----:B------:R-:W-:Y:S02]  /*4ba0*/  VIADD R65, R65, 0x100 ;  /* 0x0000010041417836 */ /* 0x000fe40000000000 */
[----:B------:R-:W-:-:S07]  /*4bb0*/  VIADD R64, R64, 0x100 ;  /* 0x0000010040407836 */ /* 0x000fce0000000000 */
.L_x_22434:
[----:B------:R-:W-:Y:S05]  /*4bc0*/  BSYNC.RECONVERGENT B0 ;  /* 0x0000000000007941 */ /* 0x000fea0003800200 */
.L_x_22433:
[----:B------:R-:W-:Y:S01]  /*4bd0*/  ISETP.GE.U32.AND P1, PT, R14, 0x200, PT ;  /* 0x000002000e00780c */ /* 0x000fe20003f26070 */
[----:B------:R-:W-:Y:S03]  /*4be0*/  BSSY.RECONVERGENT B0, `(.L_x_22485) ;  /* 0x0000351000007945 */ /* 0x000fe60003800200 */
[----:B01----:R-:W-:-:S09]  /*4bf0*/  P2R R82, PR, RZ, 0x2 ;  /* 0x00000002ff527803 */ /* 0x003fd20000000000 */
[----:B------:R-:W-:Y:S05]  /*4c00*/  @!P1 BRA `(.L_x_22486) ;  /* 0x0000003400389947 */ /* 0x000fea0003800000 */
[----:B------:R-:W-:-:S04]  /*4c10*/  UISETP.NE.U32.AND UP0, UPT, UR18, URZ, UPT ;  /* 0x000000ff1200728c */ /* 0x000fc8000bf05070 */
[----:B------:R-:W-:Y:S01]  /*4c20*/  UISETP.NE.AND.EX UP0, UPT, UR19, URZ, UPT, UP0 ;  /* 0x000000ff1300728c */ /* 0x000fe2000bf05300 */
[----:B------:R-:W-:Y:S10]  /*4c30*/  BRA.U !UP2, `(.L_x_22487) ;  /* 0x000000010a0c7547 */ /* 0x000ff4000b800000 */
[----:B------:R-:W0:Y:S02]  /*4c40*/  LDC.64 R28, c[0x0][0x390] ;  /* 0x0000e400ff1c7b82 */ /* 0x000e240000000a00 */
[----:B0-----:R-:W-:-:S06]  /*4c50*/  IMAD.WIDE.U32 R28, R64, 0x10, R28 ;  /* 0x00000010401c7825 */ /* 0x001fcc00078e001c */
[----:B------:R-:W5:Y:S02]  /*4c60*/  LDG.E.128 R28, desc[UR14][R28.64] ;  /* 0x0000000e1c1c7981 */ /* 0x000f64000c1e1d00 */
.L_x_22487:
[----:B------:R-:W-:Y:S05]  /*4c70*/  BRA.U !UP0, `(.L_x_22488) ;  /* 0x0000001908887547 */ /* 0x000fea000b800000 */
[----:B------:R-:W0:Y:S02]  /*4c80*/  LDC.64 R38, c[0x0][0x3a0] ;  /* 0x0000e800ff267b82 */ /* 0x000e240000000a00 */
[----:B0-----:R-:W-:-:S06]  /*4c90*/  IMAD.WIDE.U32 R38, R65, 0x10, R38 ;  /* 0x0000001041267825 */ /* 0x001fcc00078e0026 */
[----:B------:R-:W5:Y:S01]  /*4ca0*/  LDG.E.128 R36, desc[UR14][R38.64] ;  /* 0x0000000e26247981 */ /* 0x000f62000c1e1d00 */
[----:B------:R-:W-:-:S13]  /*4cb0*/  ISETP.LT.AND P1, PT, RZ, UR27, PT ;  /* 0x0000001bff007c0c */ /* 0x000fda000bf21270 */
        /* <DEDUP_REMOVED lines=19> */
.L_x_22492:
        /* <DEDUP_REMOVED lines=13> */
.L_x_22494:
[----:B------:R-:W-:Y:S05]  /*4ec0*/  BSYNC.RECONVERGENT B2 ;  /* 0x0000000000027941 */ /* 0x000fea0003800200 */
.L_x_22493:
        /* <DEDUP_REMOVED lines=58> */
[----:B------:R-:W-:-:S07]  /*5270*/  LOP3.LUT R73, R90, UR6, R85, 0x96, !PT ;  /* 0x000000065a497c12 */ /* 0x000fce000f8e9655 */
.L_x_22491:
[----:B------:R-:W-:Y:S05]  /*5280*/  BSYNC.RECONVERGENT B1 ;  /* 0x0000000000017941 */ /* 0x000fea0003800200 */
.L_x_22490:
        /* <DEDUP_REMOVED lines=10> */
.L_x_22489:
        /* <DEDUP_REMOVED lines=19> */
.L_x_22498:
        /* <DEDUP_REMOVED lines=13> */
.L_x_22500:
[----:B------:R-:W-:Y:S05]  /*5530*/  BSYNC.RECONVERGENT B2 ;  /* 0x0000000000027941 */ /* 0x000fea0003800200 */
.L_x_22499:
        /* <DEDUP_REMOVED lines=60> */
.L_x_22497:
[----:B------:R-:W-:Y:S05]  /*5900*/  BSYNC.RECONVERGENT B1 ;  /* 0x0000000000017941 */ /* 0x000fea0003800200 */
.L_x_22496:
[----:B------:R-:W-:Y:S01]  /*5910*/  HFMA2 R84, -RZ, RZ, 0.1171875, 0 ;  /* 0x2f800000ff547431 */ /* 0x000fe200000001ff */
[----:B------:R-:W-:Y:S01]  /*5920*/  I2FP.F32.U32 R67, R83 ;  /* 0x0000005300437245 */ /* 0x000fe20000201000 */
        /* <DEDUP_REMOVED lines=8> */
.L_x_22495:
        /* <DEDUP_REMOVED lines=19> */
.L_x_22504:
        /* <DEDUP_REMOVED lines=13> */
.L_x_22506:
[----:B------:R-:W-:Y:S05]  /*5bb0*/  BSYNC.RECONVERGENT B2 ;  /* 0x0000000000027941 */ /* 0x000fea0003800200 */
.L_x_22505:
        /* <DEDUP_REMOVED lines=59> */
.L_x_22503:
[----:B------:R-:W-:Y:S05]  /*5f70*/  BSYNC.RECONVERGENT B1 ;  /* 0x0000000000017941 */ /* 0x000fea0003800200 */
.L_x_22502:
        /* <DEDUP_REMOVED lines=10> */
.L_x_22501:
        /* <DEDUP_REMOVED lines=19> */
.L_x_22510:
        /* <DEDUP_REMOVED lines=13> */
.L_x_22512:
[----:B------:R-:W-:Y:S05]  /*6220*/  BSYNC.RECONVERGENT B2 ;  /* 0x0000000000027941 */ /* 0x000fea0003800200 */
.L_x_22511:
        /* <DEDUP_REMOVED lines=59> */
.L_x_22509:
[----:B------:R-:W-:Y:S05]  /*65e0*/  BSYNC.RECONVERGENT B1 ;  /* 0x0000000000017941 */ /* 0x000fea0003800200 */
.L_x_22508:
[----:B------:R-:W-:Y:S01]  /*65f0*/  I2FP.F32.U32 R67, R70 ;  /* 0x0000004600437245 */ /* 0x000fe20000201000 */
[----:B------:R-:W-:Y:S02]  /*6600*/  HFMA2 R70, -RZ, RZ, 0.1171875, 0 ;  /* 0x2f800000ff467431 */ /* 0x000fe400000001ff */
[----:B-----5:R-:W-:-:S03]  /*6610*/  FMUL.FTZ R83, R31, UR17 ;  /* 0x000000111f537c20 */ /* 0x020fc60008410000 */
[----:B------:R-:W-:Y:S01]  /*6620*/  FFMA.FTZ R67, R67, R70, 1.1641532182693481445e-10 ;  /* 0x2f00000043437423 */ /* 0x000fe20000010046 */
[----:B------:R-:W-:-:S04]  /*6630*/  FMUL.FTZ R70, R83, UR16 ;  /* 0x0000001053467c20 */ /* 0x000fc80008410000 */
[----:B------:R-:W-:-:S04]  /*6640*/  FSETP.GTU.FTZ.AND P1, PT, R67, UR23, PT ;  /* 0x0000001743007c0b */ /* 0x000fc8000bf3c000 */
[----:B------:R-:W-:Y:S02]  /*6650*/  FSEL R70, R70, RZ, !P1 ;  /* 0x000000ff46467208 */ /* 0x000fe40004800000 */
[----:B------:R-:W-:-:S03]  /*6660*/  SEL R67, RZ, 0x1, P1 ;  /* 0x00000001ff437807 */ /* 0x000fc60000800000 */
[----:B------:R-:W-:Y:S01]  /*6670*/  FADD.FTZ R39, R39, R70 ;  /* 0x0000004627277221 */ /* 0x000fe20000010000 */
[----:B------:R-:W-:Y:S01]  /*6680*/  PRMT R0, R67, 0x7610, R0 ;  /* 0x0000761043007816 */ /* 0x000fe20000000000 */
[----:B------:R-:W-:Y:S06]  /*6690*/  BRA `(.L_x_22507) ;  /* 0x00000018004c7947 */ /* 0x000fec0003800000 */
.L_x_22488:
        /* <DEDUP_REMOVED lines=20> */
.L_x_22516:
        /* <DEDUP_REMOVED lines=13> */
.L_x_22518:
[----:B------:R-:W-:Y:S05]  /*68b0*/  BSYNC.RECONVERGENT B2 ;  /* 0x0000000000027941 */ /* 0x000fea0003800200 */
.L_x_22517:
        /* <DEDUP_REMOVED lines=59> */
.L_x_22515:
[----:B------:R-:W-:Y:S05]  /*6c70*/  BSYNC.RECONVERGENT B1 ;  /* 0x0000000000017941 */ /* 0x000fea0003800200 */
.L_x_22514:
        /* <DEDUP_REMOVED lines=9> */
.L_x_22513:
        /* <DEDUP_REMOVED lines=16> */
.L_x_22522:
        /* <DEDUP_REMOVED lines=13> */
.L_x_22524:
[----:B------:R-:W-:Y:S05]  /*6ee0*/  BSYNC.RECONVERGENT B2 ;  /* 0x0000000000027941 */ /* 0x000fea0003800200 */
.L_x_22523:
        /* <DEDUP_REMOVED lines=60> */
.L_x_22521:
[----:B------:R-:W-:Y:S05]  /*72b0*/  BSYNC.RECONVERGENT B1 ;  /* 0x0000000000017941 */ /* 0x000fea0003800200 */
.L_x_22520:
        /* <DEDUP_REMOVED lines=9> */
.L_x_22519:
        /* <DEDUP_REMOVED lines=16> */
.L_x_22528:
        /* <DEDUP_REMOVED lines=13> */
.L_x_22530:
[----:B------:R-:W-:Y:S05]  /*7520*/  BSYNC.RECONVERGENT B2 ;  /* 0x0000000000027941 */ /* 0x000fea0003800200 */
.L_x_22529:
        /* <DEDUP_REMOVED lines=60> */
.L_x_22527:
[----:B------:R-:W-:Y:S05]  /*78f0*/  BSYNC.RECONVERGENT B1 ;  /* 0x0000000000017941 */ /* 0x000fea0003800200 */
.L_x_22526:
        /* <DEDUP_REMOVED lines=9> */
.L_x_22525:
        /* <DEDUP_REMOVED lines=16> */
.L_x_22533:
        /* <DEDUP_REMOVED lines=13> */
.L_x_22535:
[----:B------:R-:W-:Y:S05]  /*7b60*/  BSYNC.RECONVERGENT B2 ;  /* 0x0000000000027941 */ /* 0x000fea0003800200 */
.L_x_22534:
        /* <DEDUP_REMOVED lines=60> */
.L_x_22532:
[----:B------:R-:W-:Y:S05]  /*7f30*/  BSYNC.RECONVERGENT B1 ;  /* 0x0000000000017941 */ /* 0x000fea0003800200 */
.L_x_22531:
        /* <DEDUP_REMOVED lines=9> */
.L_x_22507:
        /* <DEDUP_REMOVED lines=16> */
.L_x_22536:
[----:B------:R-:W-:Y:S02]  /*80d0*/  VIADD R65, R65, 0x100 ;  /* 0x0000010041417836 */ /* 0x000fe40000000000 */
[----:B------:R-:W-:-:S07]  /*80e0*/  VIADD R64, R64, 0x100 ;  /* 0x0000010040407836 */ /* 0x000fce0000000000 */
.L_x_22486:
[----:B------:R-:W-:Y:S05]  /*80f0*/  BSYNC.RECONVERGENT B0 ;  /* 0x0000000000007941 */ /* 0x000fea0003800200 */
.L_x_22485:
[----:B------:R-:W-:Y:S01]  /*8100*/  ISETP.GE.U32.AND P1, PT, R14, 0x300, PT ;  /* 0x000003000e00780c */ /* 0x000fe20003f26070 */
[----:B------:R-:W-:Y:S03]  /*8110*/  BSSY.RECONVERGENT B0, `(.L_x_22537) ;  /* 0x0000351000007945 */ /* 0x000fe60003800200 */
[----:B------:R-:W-:-:S09]  /*8120*/  P2R R83, PR, RZ, 0x2 ;  /* 0x00000002ff537803 */ /* 0x000fd20000000000 */
[----:B------:R-:W-:Y:S05]  /*8130*/  @!P1 BRA `(.L_x_22538) ;  /* 0x0000003400389947 */ /* 0x000fea0003800000 */
[----:B------:R-:W-:-:S04]  /*8140*/  UISETP.NE.U32.AND UP0, UPT, UR18, URZ, UPT ;  /* 0x000000ff1200728c */ /* 0x000fc8000bf05070 */
[----:B------:R-:W-:Y:S01]  /*8150*/  UISETP.NE.AND.EX UP0, UPT, UR19, URZ, UPT, UP0 ;  /* 0x000000ff1300728c */ /* 0x000fe2000bf05300 */
[----:B------:R-:W-:Y:S10]  /*8160*/  BRA.U !UP2, `(.L_x_22539) ;  /* 0x000000010a0c7547 */ /* 0x000ff4000b800000 */
[----:B------:R-:W2:Y:S02]  /*8170*/  LDC.64 R28, c[0x0][0x390] ;  /* 0x0000e400ff1c7b82 */ /* 0x000ea40000000a00 */
[----:B--2---:R-:W-:-:S06]  /*8180*/  IMAD.WIDE.U32 R28, R64, 0x10, R28 ;  /* 0x00000010401c7825 */ /* 0x004fcc00078e001c */
[----:B------:R-:W5:Y:S02]  /*8190*/  LDG.E.128 R28, desc[UR14][R28.64] ;  /* 0x0000000e1c1c7981 */ /* 0x000f64000c1e1d00 */
.L_x_22539:
[----:B------:R-:W-:Y:S05]  /*81a0*/  BRA.U !UP0, `(.L_x_22540) ;  /* 0x0000001908887547 */ /* 0x000fea000b800000 */
[----:B------:R-:W2:Y:S02]  /*81b0*/  LDC.64 R42, c[0x0][0x3a0] ;  /* 0x0000e800ff2a7b82 */ /* 0x000ea40000000a00 */
[----:B--2---:R-:W-:-:S06]  /*81c0*/  IMAD.WIDE.U32 R42, R65, 0x10, R42 ;  /* 0x00000010412a7825 */ /* 0x004fcc00078e002a */
[----:B------:R-:W5:Y:S01]  /*81d0*/  LDG.E.128 R40, desc[UR14][R42.64] ;  /* 0x0000000e2a287981 */ /* 0x000f62000c1e1d00 */
[----:B------:R-:W-:-:S13]  /*81e0*/  ISETP.LT.AND P1, PT, RZ, UR27, PT ;  /* 0x0000001bff007c0c */ /* 0x000fda000bf21270 */
[----:B-1----:R-:W-:Y:S01]  /*81f0*/  @!P1 MOV R67, R15 ;  /* 0x0000000f00439202 */ /* 0x002fe20000000f00 */
        /* <DEDUP_REMOVED lines=18> */
.L_x_22544:
        /* <DEDUP_REMOVED lines=13> */
.L_x_22546:
[----:B------:R-:W-:Y:S05]  /*83f0*/  BSYNC.RECONVERGENT B2 ;  /* 0x0000000000027941 */ /* 0x000fea0003800200 */
.L_x_22545:
        /* <DEDUP_REMOVED lines=59> */
.L_x_22543:
[----:B------:R-:W-:Y:S05]  /*87b0*/  BSYNC.RECONVERGENT B1 ;  /* 0x0000000000017941 */ /* 0x000fea0003800200 */
.L_x_22542:
        /* <DEDUP_REMOVED lines=10> */
.L_x_22541:
        /* <DEDUP_REMOVED lines=19> */
.L_x_22550:
        /* <DEDUP_REMOVED lines=13> */
.L_x_22552:
[----:B------:R-:W-:Y:S05]  /*8a60*/  BSYNC.RECONVERGENT B2 ;  /* 0x0000000000027941 */ /* 0x000fea0003800200 */
.L_x_22551:
        /* <DEDUP_REMOVED lines=60> */
.L_x_22549:
[----:B------:R-:W-:Y:S05]  /*8e30*/  BSYNC.RECONVERGENT B1 ;  /* 0x0000000000017941 */ /* 0x000fea0003800200 */
.L_x_22548:
[----:B------:R-:W-:Y:S01]  /*8e40*/  HFMA2 R84, -RZ, RZ, 0.1171875, 0 ;  /* 0x2f800000ff547431 */ /* 0x000fe200000001ff */
[----:B------:R-:W-:Y:S01]  /*8e50*/  I2FP.F32.U32 R67, R85 ;  /* 0x0000005500437245 */ /* 0x000fe20000201000 */
[----:B-----5:R-:W-:-:S04]  /*8e60*/  FMUL.FTZ R85, R29, UR17 ;  /* 0x000000111d557c20 */ /* 0x020fc80008410000 */
[----:B------:R-:W-:Y:S01]  /*8e70*/  FFMA.FTZ R67, R67, R84, 1.1641532182693481445e-10 ;  /* 0x2f00000043437423 */ /* 0x000fe20000010054 */
[----:B------:R-:W-:-:S04]  /*8e80*/  FMUL.FTZ R84, R85, UR16 ;  /* 0x0000001055547c20 */ /* 0x000fc80008410000 */
[----:B------:R-:W-:-:S04]  /*8e90*/  FSETP.GTU.FTZ.AND P2, PT, R67, UR23, PT ;  /* 0x0000001743007c0b */ /* 0x000fc8000bf5c000 */
[----:B------:R-:W-:Y:S02]  /*8ea0*/  FSEL R84, R84, RZ, !P2 ;  /* 0x000000ff54547208 */ /* 0x000fe40005000000 */
[----:B------:R-:W-:-:S03]  /*8eb0*/  SEL R67, RZ, 0x1, P2 ;  /* 0x00000001ff437807 */ /* 0x000fc60001000000 */
[----:B------:R-:W-:Y:S01]  /*8ec0*/  FADD.FTZ R41, R41, R84 ;  /* 0x0000005429297221 */ /* 0x000fe20000010000 */
[----:B------:R-:W-:-:S07]  /*8ed0*/  PRMT R3, R67, 0x7610, R3 ;  /* 0x0000761043037816 */ /* 0x000fce0000000003 */
.L_x_22547:
        /* <DEDUP_REMOVED lines=19> */
.L_x_22556:
        /* <DEDUP_REMOVED lines=13> */
.L_x_22558:
[----:B------:R-:W-:Y:S05]  /*90e0*/  BSYNC.RECONVERGENT B2 ;  /* 0x0000000000027941 */ /* 0x000fea0003800200 */
.L_x_22557:
        /* <DEDUP_REMOVED lines=59> */
.L_x_22555:
[----:B------:R-:W-:Y:S05]  /*94a0*/  BSYNC.RECONVERGENT B1 ;  /* 0x0000000000017941 */ /* 0x000fea0003800200 */
.L_x_22554:
        /* <DEDUP_REMOVED lines=10> */
.L_x_22553:
        /* <DEDUP_REMOVED lines=19> */
.L_x_22562:
        /* <DEDUP_REMOVED lines=13> */
.L_x_22564:
[----:B------:R-:W-:Y:S05]  /*9750*/  BSYNC.RECONVERGENT B2 ;  /* 0x0000000000027941 */ /* 0x000fea0003800200 */
.L_x_22563:
        /* <DEDUP_REMOVED lines=59> */
.L_x_22561:
[----:B------:R-:W-:Y:S05]  /*9b10*/  BSYNC.RECONVERGENT B1 ;  /* 0x0000000000017941 */ /* 0x000fea0003800200 */
.L_x_22560:
        /* <DEDUP_REMOVED lines=11> */
.L_x_22540:
        /* <DEDUP_REMOVED lines=20> */
.L_x_22568:
        /* <DEDUP_REMOVED lines=13> */
.L_x_22570:
[----:B------:R-:W-:Y:S05]  /*9de0*/  BSYNC.RECONVERGENT B2 ;  /* 0x0000000000027941 */ /* 0x000fea0003800200 */
.L_x_22569:
[----:B------:R-:W-:Y:S01]  /*9df0*/  IMAD.WIDE.U32 R40, R74, -0x326172a9, RZ ;  /* 0xcd9e8d574a287825 */ /* 0x000fe200078e00ff */
[----:B------:R-:W-:Y:S01]  /*9e00*/  LOP3.LUT R72, R11, UR13, R43, 0x96, !PT ;  /* 0x0000000d0b487c12 */ /* 0x000fe2000f8e962b */
[----:B------:R-:W-:Y:S02]  /*9e10*/  UIADD3 UR5, UPT, UPT, UR12, -0x61c88647, URZ ;  /* 0x9e3779b90c057890 */ /* 0x000fe4000fffe0ff */
[----:B------:R-:W-:Y:S01]  /*9e20*/  UIADD3 UR6, UPT, UPT, UR13, -0x4498517b, URZ ;  /* 0xbb67ae850d067890 */ /* 0x000fe2000fffe0ff */
[----:B01----:R-:W-:Y:S01]  /*9e30*/  LOP3.LUT R84, R77, UR12, R41, 0x96, !PT ;  /* 0x0000000c4d547c12 */ /* 0x003fe2000f8e9629 */
        /* <DEDUP_REMOVED lines=54> */
.L_x_22567:
[----:B------:R-:W-:Y:S05]  /*a1a0*/  BSYNC.RECONVERGENT B1 ;  /* 0x0000000000017941 */ /* 0x000fea0003800200 */
.L_x_22566:
        /* <DEDUP_REMOVED lines=9> */
.L_x_22565:
        /* <DEDUP_REMOVED lines=16> */
.L_x_22574:
[----:B------:R-:W-:Y:S01]  /*a340*/  VIADD R78, R78, 0x1 ;  /* 0x000000014e4e7836 */ /* 0x000fe20000000000 */
[----:B------:R-:W-:Y:S03]  /*a350*/  BSSY.RECONVERGENT B2, `(.L_x_22575) ;  /* 0x000000c000027945 */ /* 0x000fe60003800200 */
[C---:B01----:R-:W-:Y:S01]  /*a360*/  IMAD.WIDE.U32 R84, R78.reuse, -0x2daee0ad, RZ ;  /* 0xd2511f534e547825 */ /* 0x043fe200078e00ff */
        /* <DEDUP_REMOVED lines=10> */
.L_x_22576:
[----:B------:R-:W-:Y:S05]  /*a410*/  BSYNC.RECONVERGENT B2 ;  /* 0x0000000000027941 */ /* 0x000fea0003800200 */
.L_x_22575:
        /* <DEDUP_REMOVED lines=60> */
.L_x_22573:
[----:B------:R-:W-:Y:S05]  /*a7e0*/  BSYNC.RECONVERGENT B1 ;  /* 0x0000000000017941 */ /* 0x000fea0003800200 */
.L_x_22572:
        /* <DEDUP_REMOVED lines=9> */
.L_x_22571:
[----:B-1----:R-:W-:Y:S01]  /*a880*/  MOV R67, R15 ;  /* 0x0000000f00437202 */ /* 0x002fe20000000f00 */
        /* <DEDUP_REMOVED lines=15> */
.L_x_22580:
        /* <DEDUP_REMOVED lines=13> */
.L_x_22582:
[----:B------:R-:W-:Y:S05]  /*aa50*/  BSYNC.RECONVERGENT B2 ;  /* 0x0000000000027941 */ /* 0x000fea0003800200 */
.L_x_22581:
        /* <DEDUP_REMOVED lines=60> */
.L_x_22579:
[----:B------:R-:W-:Y:S05]  /*ae20*/  BSYNC.RECONVERGENT B1 ;  /* 0x0000000000017941 */ /* 0x000fea0003800200 */
.L_x_22578:
        /* <DEDUP_REMOVED lines=9> */
.L_x_22577:
        /* <DEDUP_REMOVED lines=16> */
.L_x_22585:
        /* <DEDUP_REMOVED lines=13> */
.L_x_22587:
[----:B------:R-:W-:Y:S05]  /*b090*/  BSYNC.RECONVERGENT B2 ;  /* 0x0000000000027941 */ /* 0x000fea0003800200 */
.L_x_22586:
        /* <DEDUP_REMOVED lines=60> */
.L_x_22584:
[----:B------:R-:W-:Y:S05]  /*b460*/  BSYNC.RECONVERGENT B1 ;  /* 0x0000000000017941 */ /* 0x000fea0003800200 */
.L_x_22583:
        /* <DEDUP_REMOVED lines=9> */
.L_x_22559:
[----:B0-----:R-:W0:Y:S01]  /*b500*/  LDC.64 R84, c[0x0][0x3a8] ;  /* 0x0000ea00ff547b82 */ /* 0x001e220000000a00 */
[----:B------:R-:W-:Y:S02]  /*b510*/  IMAD.MOV.U32 R70, RZ, RZ, R90 ;  /* 0x000000ffff467224 */ /* 0x000fe400078e005a */
[----:B0-----:R-:W-:-:S05]  /*b520*/  IMAD.WIDE.U32 R84, R65, 0x10, R84 ;  /* 0x0000001041547825 */ /* 0x001fca00078e0054 */
[----:B-----5:R0:W-:Y:S01]  /*b530*/  STG.E.128 desc[UR14][R84.64], R40 ;  /* 0x0000002854007986 */ /* 0x0201e2000c101d0e */
[----:B------:R-:W-:Y:S05]  /*b540*/  BRA.U !UP2, `(.L_x_22588) ;  /* 0x000000010a2c7547 */ /* 0x000fea000b800000 */
[----:B------:R-:W1:Y:S01]  /*b550*/  LDC.64 R90, c[0x0][0x3b0] ;  /* 0x0000ec00ff5a7b82 */ /* 0x000e620000000a00 */
[----:B0-----:R-:W-:Y:S02]  /*b560*/  SHF.L.U32 R85, R2, 0x10, RZ ;  /* 0x0000001002557819 */ /* 0x001fe400000006ff */
[----:B------:R-:W-:Y:S02]  /*b570*/  LOP3.LUT R84, R0, 0xffff, RZ, 0xc0, !PT ;  /* 0x0000ffff00547812 */ /* 0x000fe400078ec0ff */
[----:B------:R-:W-:Y:S02]  /*b580*/  LOP3.LUT R85, R85, 0xff0000, RZ, 0xc0, !PT ;  /* 0x00ff000055557812 */ /* 0x000fe400078ec0ff */
[----:B------:R-:W-:-:S03]  /*b590*/  LOP3.LUT R67, R3, 0xff, RZ, 0xc0, !PT ;  /* 0x000000ff03437812 */ /* 0x000fc600078ec0ff */
[----:B------:R-:W-:Y:S01]  /*b5a0*/  IMAD R84, R84, 0x1000000, R85 ;  /* 0x0100000054547824 */ /* 0x000fe200078e0255 */
[----:B------:R-:W-:-:S03]  /*b5b0*/  LOP3.LUT R85, R4, 0xff, RZ, 0xc0, !PT ;  /* 0x000000ff04557812 */ /* 0x000fc600078ec0ff */
[----:B------:R-:W-:-:S05]  /*b5c0*/  IMAD R84, R67, 0x100, R84 ;  /* 0x0000010043547824 */ /* 0x000fca00078e0254 */
[----:B------:R-:W-:Y:S01]  /*b5d0*/  IADD3 R85, PT, PT, R84, R85, RZ ;  /* 0x0000005554557210 */ /* 0x000fe20007ffe0ff */
[----:B-1----:R-:W-:-:S05]  /*b5e0*/  IMAD.WIDE.U32 R90, R64, 0x4, R90 ;  /* 0x00000004405a7825 */ /* 0x002fca00078e005a */
[----:B------:R1:W-:Y:S02]  /*b5f0*/  STG.E desc[UR14][R90.64], R85 ;  /* 0x000000555a007986 */ /* 0x0003e4000c10190e */
.L_x_22588:
[----:B------:R-:W-:Y:S02]  /*b600*/  VIADD R65, R65, 0x100 ;  /* 0x0000010041417836 */ /* 0x000fe40000000000 */
[----:B------:R-:W-:-:S07]  /*b610*/  VIADD R64, R64, 0x100 ;  /* 0x0000010040407836 */ /* 0x000fce0000000000 */
.L_x_22538:
[----:B------:R-:W-:Y:S05]  /*b620*/  BSYNC.RECONVERGENT B0 ;  /* 0x0000000000007941 */ /* 0x000fea0003800200 */
.L_x_22537:
        /* <DEDUP_REMOVED lines=10> */
.L_x_22591:
        /* <DEDUP_REMOVED lines=24> */
.L_x_22596:
        /* <DEDUP_REMOVED lines=13> */
.L_x_22598:
[----:B------:R-:W-:Y:S05]  /*b920*/  BSYNC.RECONVERGENT B2 ;  /* 0x0000000000027941 */ /* 0x000fea0003800200 */
.L_x_22597:
        /* <DEDUP_REMOVED lines=59> */
.L_x_22595:
[----:B------:R-:W-:Y:S05]  /*bce0*/  BSYNC.RECONVERGENT B1 ;  /* 0x0000000000017941 */ /* 0x000fea0003800200 */
.L_x_22594:
        /* <DEDUP_REMOVED lines=10> */
.L_x_22593:
        /* <DEDUP_REMOVED lines=19> */
.L_x_22602:
        /* <DEDUP_REMOVED lines=13> */
.L_x_22604:
[----:B------:R-:W-:Y:S05]  /*bf90*/  BSYNC.RECONVERGENT B2 ;  /* 0x0000000000027941 */ /* 0x000fea0003800200 */
.L_x_22603:
        /* <DEDUP_REMOVED lines=60> */
.L_x_22601:
[----:B------:R-:W-:Y:S05]  /*c360*/  BSYNC.RECONVERGENT B1 ;  /* 0x0000000000017941 */ /* 0x000fea0003800200 */
.L_x_22600:
        /* <DEDUP_REMOVED lines=10> */
.L_x_22599:
        /* <DEDUP_REMOVED lines=19> */
.L_x_22608:
        /* <DEDUP_REMOVED lines=13> */
.L_x_22610:
[----:B------:R-:W-:Y:S05]  /*c610*/  BSYNC.RECONVERGENT B2 ;  /* 0x0000000000027941 */ /* 0x000fea0003800200 */
.L_x_22609:
        /* <DEDUP_REMOVED lines=59> */
.L_x_22607:
[----:B------:R-:W-:Y:S05]  /*c9d0*/  BSYNC.RECONVERGENT B1 ;  /* 0x0000000000017941 */ /* 0x000fea0003800200 */
.L_x_22606:
        /* <DEDUP_REMOVED lines=10> */
.L_x_22605:
        /* <DEDUP_REMOVED lines=19> */
.L_x_22614:
        /* <DEDUP_REMOVED lines=13> */
.L_x_22616:
[----:B------:R-:W-:Y:S05]  /*cc80*/  BSYNC.RECONVERGENT B2 ;  /* 0x0000000000027941 */ /* 0x000fea0003800200 */
.L_x_22615:
        /* <DEDUP_REMOVED lines=59> */
.L_x_22613:
[----:B------:R-:W-:Y:S05]  /*d040*/  BSYNC.RECONVERGENT B1 ;  /* 0x0000000000017941 */ /* 0x000fea0003800200 */
.L_x_22612:
        /* <DEDUP_REMOVED lines=11> */
.L_x_22592:
        /* <DEDUP_REMOVED lines=20> */
.L_x_22620:
        /* <DEDUP_REMOVED lines=13> */
.L_x_22622:
[----:B------:R-:W-:Y:S05]  /*d310*/  BSYNC.RECONVERGENT B2 ;  /* 0x0000000000027941 */ /* 0x000fea0003800200 */
.L_x_22621:
        /* <DEDUP_REMOVED lines=59> */
.L_x_22619:
[----:B------:R-:W-:Y:S05]  /*d6d0*/  BSYNC.RECONVERGENT B1 ;  /* 0x0000000000017941 */ /* 0x000fea0003800200 */
.L_x_22618:
        /* <DEDUP_REMOVED lines=9> */
.L_x_22617:
        /* <DEDUP_REMOVED lines=16> */
.L_x_22626:
        /* <DEDUP_REMOVED lines=13> */
.L_x_22628:
[----:B------:R-:W-:Y:S05]  /*d940*/  BSYNC.RECONVERGENT B2 ;  /* 0x0000000000027941 */ /* 0x000fea0003800200 */
.L_x_22627:
        /* <DEDUP_REMOVED lines=60> */
.L_x_22625:
[----:B------:R-:W-:Y:S05]  /*dd10*/  BSYNC.RECONVERGENT B1 ;  /* 0x0000000000017941 */ /* 0x000fea0003800200 */
.L_x_22624:
        /* <DEDUP_REMOVED lines=9> */
.L_x_22623:
        /* <DEDUP_REMOVED lines=16> */
.L_x_22632:
        /* <DEDUP_REMOVED lines=13> */
.L_x_22634:
[----:B------:R-:W-:Y:S05]  /*df80*/  BSYNC.RECONVERGENT B2 ;  /* 0x0000000000027941 */ /* 0x000fea0003800200 */
.L_x_22633:
        /* <DEDUP_REMOVED lines=60> */
.L_x_22631:
[----:B------:R-:W-:Y:S05]  /*e350*/  BSYNC.RECONVERGENT B1 ;  /* 0x0000000000017941 */ /* 0x000fea0003800200 */
.L_x_22630:
        /* <DEDUP_REMOVED lines=9> */
.L_x_22629:
        /* <DEDUP_REMOVED lines=16> */
.L_x_22637:
        /* <DEDUP_REMOVED lines=13> */
.L_x_22639:
[----:B------:R-:W-:Y:S05]  /*e5c0*/  BSYNC.RECONVERGENT B2 ;  /* 0x0000000000027941 */ /* 0x000fea0003800200 */
.L_x_22638:
        /* <DEDUP_REMOVED lines=60> */
.L_x_22636:
[----:B------:R-:W-:Y:S05]  /*e990*/  BSYNC.RECONVERGENT B1 ;  /* 0x0000000000017941 */ /* 0x000fea0003800200 */
.L_x_22635:
        /* <DEDUP_REMOVED lines=9> */
.L_x_22611:
[----:B------:R-:W0:Y:S01]  /*ea30*/  LDC.64 R90, c[0x0][0x3a8] ;  /* 0x0000ea00ff5a7b82 */ /* 0x000e220000000a00 */
        /* <DEDUP_REMOVED lines=15> */
.L_x_22640:
[----:B------:R-:W-:Y:S02]  /*eb30*/  VIADD R65, R65, 0x100 ;  /* 0x0000010041417836 */ /* 0x000fe40000000000 */
[----:B------:R-:W-:-:S07]  /*eb40*/  VIADD R64, R64, 0x100 ;  /* 0x0000010040407836 */ /* 0x000fce0000000000 */
.L_x_22590:
[----:B------:R-:W-:Y:S05]  /*eb50*/  BSYNC.RECONVERGENT B0 ;  /* 0x0000000000007941 */ /* 0x000fea0003800200 */
.L_x_22589:
[----:B------:R-:W-:Y:S01]  /*eb60*/  ISETP.GE.U32.AND P1, PT, R14, 0x500, PT ;  /* 0x000005000e00780c */ /* 0x000fe20003f26070 */
[----:B------:R-:W-:Y:S03]  /*eb70*/  BSSY.RECONVERGENT B0, `(.L_x_22641) ;  /* 0x0000351000007945 */ /* 0x000fe60003800200 */
[----:B-1----:R-:W-:-:S09]  /*eb80*/  P2R R85, PR, RZ, 0x2 ;  /* 0x00000002ff557803 */ /* 0x002fd20000000000 */
[----:B------:R-:W-:Y:S05]  /*eb90*/  @!P1 BRA `(.L_x_22642) ;  /* 0x0000003400389947 */ /* 0x000fea0003800000 */
[----:B------:R-:W-:-:S04]  /*eba0*/  UISETP.NE.U32.AND UP0, UPT, UR18, URZ, UPT ;  /* 0x000000ff1200728c */ /* 0x000fc8000bf05070 */
[----:B------:R-:W-:Y:S01]  /*ebb0*/  UISETP.NE.AND.EX UP0, UPT, UR19, URZ, UPT, UP0 ;  /* 0x000000ff1300728c */ /* 0x000fe2000bf05300 */
[----:B------:R-:W-:Y:S10]  /*ebc0*/  BRA.U !UP2, `(.L_x_22643) ;  /* 0x000000010a0c7547 */ /* 0x000ff4000b800000 */
[----:B------:R-:W1:Y:S02]  /*ebd0*/  LDC.64 R28, c[0x0][0x390] ;  /* 0x0000e400ff1c7b82 */ /* 0x000e640000000a00 */
[----:B-1----:R-:W-:-:S06]  /*ebe0*/  IMAD.WIDE.U32 R28, R64, 0x10, R28 ;  /* 0x00000010401c7825 */ /* 0x002fcc00078e001c */
[----:B------:R-:W5:Y:S02]  /*ebf0*/  LDG.E.128 R28, desc[UR14][R28.64] ;  /* 0x0000000e1c1c7981 */ /* 0x000f64000c1e1d00 */
.L_x_22643:
[----:B------:R-:W-:Y:S05]  /*ec00*/  BRA.U !UP0, `(.L_x_22644) ;  /* 0x0000001908887547 */ /* 0x000fea000b800000 */
[----:B------:R-:W1:Y:S02]  /*ec10*/  LDC.64 R50, c[0x0][0x3a0] ;  /* 0x0000e800ff327b82 */ /* 0x000e640000000a00 */
[----:B-1----:R-:W-:-:S06]  /*ec20*/  IMAD.WIDE.U32 R50, R65, 0x10, R50 ;  /* 0x0000001041327825 */ /* 0x002fcc00078e0032 */
[----:B------:R-:W5:Y:S01]  /*ec30*/  LDG.E.128 R48, desc[UR14][R50.64] ;  /* 0x0000000e32307981 */ /* 0x000f62000c1e1d00 */
[----:B------:R-:W-:-:S13]  /*ec40*/  ISETP.LT.AND P1, PT, RZ, UR27, PT ;  /* 0x0000001bff007c0c */ /* 0x000fda000bf21270 */
        /* <DEDUP_REMOVED lines=19> */
.L_x_22648:
        /* <DEDUP_REMOVED lines=13> */
.L_x_22650:
[----:B------:R-:W-:Y:S05]  /*ee50*/  BSYNC.RECONVERGENT B2 ;  /* 0x0000000000027941 */ /* 0x000fea0003800200 */
.L_x_22649:
        /* <DEDUP_REMOVED lines=59> */
.L_x_22647:
[----:B------:R-:W-:Y:S05]  /*f210*/  BSYNC.RECONVERGENT B1 ;  /* 0x0000000000017941 */ /* 0x000fea0003800200 */
.L_x_22646:
        /* <DEDUP_REMOVED lines=10> */
.L_x_22645:
        /* <DEDUP_REMOVED lines=19> */
.L_x_22654:
        /* <DEDUP_REMOVED lines=13> */
.L_x_22656:
[----:B------:R-:W-:Y:S05]  /*f4c0*/  BSYNC.RECONVERGENT B2 ;  /* 0x0000000000027941 */ /* 0x000fea0003800200 */
.L_x_22655:
        /* <DEDUP_REMOVED lines=60> */
.L_x_22653:
[----:B------:R-:W-:Y:S05]  /*f890*/  BSYNC.RECONVERGENT B1 ;  /* 0x0000000000017941 */ /* 0x000fea0003800200 */
.L_x_22652:
        /* <DEDUP_REMOVED lines=10> */
.L_x_22651:
        /* <DEDUP_REMOVED lines=15> */
[--C-:B------:R-:W-:Y:S02]  /*fa30*/  @!P2 IMAD.MOV.U32 R90, RZ, RZ, R70.reuse ;  /* 0x000000ffff5aa224 */ /* 0x100fe400078e0046 */
[----:B------:R-:W-:Y:S02]  /*fa40*/  @P2 IMAD.MOV.U32 R89, RZ, RZ, R71 ;  /* 0x000000ffff592224 */ /* 0x000fe400078e0047 */
[----:B------:R-:W-:Y:S01]  /*fa50*/  @P2 IMAD.MOV.U32 R90, RZ, RZ, R70 ;  /* 0x000000ffff5a2224 */ /* 0x000fe200078e0046 */
[----:B------:R-:W-:Y:S06]  /*fa60*/  BRA `(.L_x_22659) ;  /* 0x0000000400247947 */ /* 0x000fec0003800000 */
.L_x_22660:
        /* <DEDUP_REMOVED lines=13> */
.L_x_22662:
[----:B------:R-:W-:Y:S05]  /*fb40*/  BSYNC.RECONVERGENT B2 ;  /* 0x0000000000027941 */ /* 0x000fea0003800200 */
.L_x_22661:
        /* <DEDUP_REMOVED lines=59> */
.L_x_22659:
[----:B------:R-:W-:Y:S05]  /*ff00*/  BSYNC.RECONVERGENT B1 ;  /* 0x0000000000017941 */ /* 0x000fea0003800200 */
.L_x_22658:
        /* <DEDUP_REMOVED lines=10> */
.L_x_22657:
        /* <DEDUP_REMOVED lines=19> */
.L_x_22666:
        /* <DEDUP_REMOVED lines=13> */
.L_x_22668:
[----:B------:R-:W-:Y:S05]  /*101b0*/  BSYNC.RECONVERGENT B2 ;  /* 0x0000000000027941 */ /* 0x000fea0003800200 */
.L_x_22667:
        /* <DEDUP_REMOVED lines=59> */
.L_x_22665:
[----:B------:R-:W-:Y:S05]  /*10570*/  BSYNC.RECONVERGENT B1 ;  /* 0x0000000000017941 */ /* 0x000fea0003800200 */
.L_x_22664:
        /* <DEDUP_REMOVED lines=11> */
.L_x_22644:
        /* <DEDUP_REMOVED lines=20> */
.L_x_22672:
        /* <DEDUP_REMOVED lines=13> */
.L_x_22674:
[----:B------:R-:W-:Y:S05]  /*10840*/  BSYNC.RECONVERGENT B2 ;  /* 0x0000000000027941 */ /* 0x000fea0003800200 */
.L_x_22673:
        /* <DEDUP_REMOVED lines=59> */
.L_x_22671:
[----:B------:R-:W-:Y:S05]  /*10c00*/  BSYNC.RECONVERGENT B1 ;  /* 0x0000000000017941 */ /* 0x000fea0003800200 */
.L_x_22670:
        /* <DEDUP_REMOVED lines=9> */
.L_x_22669:
        /* <DEDUP_REMOVED lines=16> */
.L_x_22678:
        /* <DEDUP_REMOVED lines=13> */
.L_x_22680:
[----:B------:R-:W-:Y:S05]  /*10e70*/  BSYNC.RECONVERGENT B2 ;  /* 0x0000000000027941 */ /* 0x000fea0003800200 */
.L_x_22679:
        /* <DEDUP_REMOVED lines=60> */
.L_x_22677:
[----:B------:R-:W-:Y:S05]  /*11240*/  BSYNC.RECONVERGENT B1 ;  /* 0x0000000000017941 */ /* 0x000fea0003800200 */
.L_x_22676:
        /* <DEDUP_REMOVED lines=9> */
.L_x_22675:
        /* <DEDUP_REMOVED lines=16> */
.L_x_22684:
        /* <DEDUP_REMOVED lines=13> */
.L_x_22686:
[----:B------:R-:W-:Y:S05]  /*114b0*/  BSYNC.RECONVERGENT B2 ;  /* 0x0000000000027941 */ /* 0x000fea0003800200 */
.L_x_22685:
        /* <DEDUP_REMOVED lines=60> */
.L_x_22683:
[----:B------:R-:W-:Y:S05]  /*11880*/  BSYNC.RECONVERGENT B1 ;  /* 0x0000000000017941 */ /* 0x000fea0003800200 */
.L_x_22682:
        /* <DEDUP_REMOVED lines=9> */
.L_x_22681:
[----:B------:R-:W-:Y:S01]  /*11920*/  MOV R15, R67 ;  /* 0x00000043000f7202 */ /* 0x000fe20000000f00 */
[----:B------:R-:W-:Y:S01]  /*11930*/  IMAD.MOV.U32 R51, RZ, RZ, RZ ;  /* 0x000000ffff337224 */ /* 0x000fe200078e00ff */
[----:B------:R-:W-:Y:S06]  /*11940*/  BRA.U !UP2, `(.L_x_22663) ;  /* 0x000000050a847547 */ /* 0x000fec000b800000 */
        /* <DEDUP_REMOVED lines=13> */
.L_x_22689:
        /* <DEDUP_REMOVED lines=13> */
.L_x_22691:
[----:B------:R-:W-:Y:S05]  /*11af0*/  BSYNC.RECONVERGENT B2 ;  /* 0x0000000000027941 */ /* 0x000fea0003800200 */
.L_x_22690:
        /* <DEDUP_REMOVED lines=60> */
.L_x_22688:
[----:B------:R-:W-:Y:S05]  /*11ec0*/  BSYNC.RECONVERGENT B1 ;  /* 0x0000000000017941 */ /* 0x000fea0003800200 */
.L_x_22687:
[----:B------:R-:W-:Y:S01]  /*11ed0*/  HFMA2 R70, -RZ, RZ, 0.1171875, 0 ;  /* 0x2f800000ff467431 */ /* 0x000fe200000001ff */
[----:B------:R-:W-:Y:S01]  /*11ee0*/  I2FP.F32.U32 R51, R51 ;  /* 0x0000003300337245 */ /* 0x000fe20000201000 */
[----:B-----5:R-:W-:-:S04]  /*11ef0*/  FMUL.FTZ R67, R31, UR17 ;  /* 0x000000111f437c20 */ /* 0x020fc80008410000 */
[----:B------:R-:W-:-:S05]  /*11f00*/  FFMA.FTZ R51, R51, R70, 1.1641532182693481445e-10 ;  /* 0x2f00000033337423 */ /* 0x000fca0000010046 */
[----:B------:R-:W-:Y:S01]  /*11f10*/  FSETP.GTU.FTZ.AND P1, PT, R51, UR23, PT ;  /* 0x0000001733007c0b */ /* 0x000fe2000bf3c000 */
[----:B------:R-:W-:-:S03]  /*11f20*/  FMUL.FTZ R51, R67, UR16 ;  /* 0x0000001043337c20 */ /* 0x000fc60008410000 */
[----:B------:R-:W-:Y:S02]  /*11f30*/  SEL R67, RZ, 0x1, P1 ;  /* 0x00000001ff437807 */ /* 0x000fe40000800000 */
[----:B------:R-:W-:Y:S02]  /*11f40*/  FSEL R51, R51, RZ, !P1 ;  /* 0x000000ff33337208 */ /* 0x000fe40004800000 */
[----:B------:R-:W-:-:S07]  /*11f50*/  PRMT R0, R67, 0x7610, R0 ;  /* 0x0000761043007816 */ /* 0x000fce0000000000 */
.L_x_22663:
        /* <DEDUP_REMOVED lines=11> */
[----:B------:R-:W-:-:S04]  /*12010*/  LOP3.LUT R89, R4, 0xff, RZ, 0xc0, !PT ;  /* 0x000000ff04597812 */ /* 0x000fc800078ec0ff */
[----:B------:R-:W-:-:S05]  /*12020*/  LEA R90, R67, R90, 0x8 ;  /* 0x0000005a435a7211 */ /* 0x000fca00078e40ff */
[----:B------:R-:W-:Y:S02]  /*12030*/  IMAD.IADD R89, R90, 0x1, R89 ;  /* 0x000000015a597824 */ /* 0x000fe400078e0259 */
[----:B-1----:R-:W-:-:S05]  /*12040*/  IMAD.WIDE.U32 R100, R64, 0x4, R100 ;  /* 0x0000000440647825 */ /* 0x002fca00078e0064 */
[----:B------:R1:W-:Y:S02]  /*12050*/  STG.E desc[UR14][R100.64], R89 ;  /* 0x0000005964007986 */ /* 0x0003e4000c10190e */
.L_x_22692:
[----:B------:R-:W-:Y:S01]  /*12060*/  IADD3 R65, PT, PT, R65, 0x100, RZ ;  /* 0x0000010041417810 */ /* 0x000fe20007ffe0ff */
[----:B------:R-:W-:-:S07]  /*12070*/  VIADD R64, R64, 0x100 ;  /* 0x0000010040407836 */ /* 0x000fce0000000000 */
.L_x_22642:
[----:B------:R-:W-:Y:S05]  /*12080*/  BSYNC.RECONVERGENT B0 ;  /* 0x0000000000007941 */ /* 0x000fea0003800200 */
.L_x_22641:
        /* <DEDUP_REMOVED lines=9> */
.L_x_22695:
[----:B------:R-:W-:Y:S05]  /*12120*/  BRA.U !UP0, `(.L_x_22696) ;  /* 0x0000001908887547 */ /* 0x000fea000b800000 */
[----:B------:R-:W2:Y:S02]  /*12130*/  LDC.64 R54, c[0x0][0x3a0] ;  /* 0x0000e800ff367b82 */ /* 0x000ea40000000a00 */
[----:B--2---:R-:W-:-:S06]  /*12140*/  IMAD.WIDE.U32 R54, R65, 0x10, R54 ;  /* 0x0000001041367825 */ /* 0x004fcc00078e0036 */
[----:B------:R-:W5:Y:S01]  /*12150*/  LDG.E.128 R52, desc[UR14][R54.64] ;  /* 0x0000000e36347981 */ /* 0x000f62000c1e1d00 */
[----:B------:R-:W-:-:S13]  /*12160*/  ISETP.LT.AND P2, PT, RZ, UR27, PT ;  /* 0x0000001bff007c0c */ /* 0x000fda000bf41270 */
[----:B------:R-:W-:Y:S01]  /*12170*/  @!P2 MOV R67, R15 ;  /* 0x0000000f0043a202 */ /* 0x000fe20000000f00 */
[----:B0-----:R-:W-:Y:S01]  /*12180*/  @!P2 IMAD.MOV.U32 R90, RZ, RZ, R70 ;  /* 0x000000ffff5aa224 */ /* 0x001fe200078e0046 */
[----:B------:R-:W-:Y:S06]  /*12190*/  @!P2 BRA `(.L_x_22697) ;  /* 0x000000040090a947 */ /* 0x000fec0003800000 */
        /* <DEDUP_REMOVED lines=16> */
.L_x_22700:
        /* <DEDUP_REMOVED lines=13> */
.L_x_22702:
[----:B------:R-:W-:Y:S05]  /*12370*/  BSYNC.RECONVERGENT B2 ;  /* 0x0000000000027941 */ /* 0x000fea0003800200 */
.L_x_22701:
        /* <DEDUP_REMOVED lines=59> */
.L_x_22699:
[----:B------:R-:W-:Y:S05]  /*12730*/  BSYNC.RECONVERGENT B1 ;  /* 0x0000000000017941 */ /* 0x000fea0003800200 */
.L_x_22698:
        /* <DEDUP_REMOVED lines=10> */
.L_x_22697:
[----:B------:R-:W-:Y:S01]  /*127e0*/  @!P2 IMAD.MOV.U32 R15, RZ, RZ, R67 ;  /* 0x000000ffff0fa224 */ /* 0x000fe200078e0043 */
[----:B------:R-:W-:Y:S01]  /*127f0*/  @!P2 MOV R70, R90 ;  /* 0x0000005a0046a202 */ /* 0x000fe20000000f00 */
[----:B------:R-:W-:Y:S06]  /*12800*/  @!P2 BRA `(.L_x_22703) ;  /* 0x000000040094a947 */ /* 0x000fec0003800000 */
        /* <DEDUP_REMOVED lines=16> */
.L_x_22706:
        /* <DEDUP_REMOVED lines=13> */
.L_x_22708:
[----:B------:R-:W-:Y:S05]  /*129e0*/  BSYNC.RECONVERGENT B2 ;  /* 0x0000000000027941 */ /* 0x000fea0003800200 */
.L_x_22707:
        /* <DEDUP_REMOVED lines=60> */
.L_x_22705:
[----:B------:R-:W-:Y:S05]  /*12db0*/  BSYNC.RECONVERGENT B1 ;  /* 0x0000000000017941 */ /* 0x000fea0003800200 */
.L_x_22704:
        /* <DEDUP_REMOVED lines=10> */
.L_x_22703:
        /* <DEDUP_REMOVED lines=19> */
.L_x_22712:
        /* <DEDUP_REMOVED lines=13> */
.L_x_22714:
[----:B------:R-:W-:Y:S05]  /*13060*/  BSYNC.RECONVERGENT B2 ;  /* 0x0000000000027941 */ /* 0x000fea0003800200 */
.L_x_22713:
        /* <DEDUP_REMOVED lines=59> */
.L_x_22711:
[----:B------:R-:W-:Y:S05]  /*13420*/  BSYNC.RECONVERGENT B1 ;  /* 0x0000000000017941 */ /* 0x000fea0003800200 */
.L_x_22710:
        /* <DEDUP_REMOVED lines=10> */
.L_x_22709:
[----:B------:R-:W-:Y:S01]  /*134d0*/  @!P2 MOV R15, R67 ;  /* 0x00000043000fa202 */ /* 0x000fe20000000f00 */
[----:B-1----:R-:W-:Y:S01]  /*134e0*/  @!P2 IMAD.MOV.U32 R100, RZ, RZ, R90 ;  /* 0x000000ffff64a224 */ /* 0x002fe200078e005a */
        /* <DEDUP_REMOVED lines=17> */
.L_x_22718:
        /* <DEDUP_REMOVED lines=13> */
.L_x_22720:
[----:B------:R-:W-:Y:S05]  /*136d0*/  BSYNC.RECONVERGENT B2 ;  /* 0x0000000000027941 */ /* 0x000fea0003800200 */
.L_x_22719:
        /* <DEDUP_REMOVED lines=59> */
.L_x_22717:
[----:B------:R-:W-:Y:S05]  /*13a90*/  BSYNC.RECONVERGENT B1 ;  /* 0x0000000000017941 */ /* 0x000fea0003800200 */
.L_x_22716:
        /* <DEDUP_REMOVED lines=11> */
.L_x_22696:
[----:B------:R-:W-:Y:S01]  /*13b50*/  IMAD.MOV.U32 R54, RZ, RZ, R15 ;  /* 0x000000ffff367224 */ /* 0x000fe200078e000f */
[----:B-1----:R-:W-:Y:S01]  /*13b60*/  MOV R100, R70 ;  /* 0x0000004600647202 */ /* 0x002fe20000000f00 */
[----:B------:R-:W-:Y:S01]  /*13b70*/  IMAD.MOV.U32 R52, RZ, RZ, RZ ;  /* 0x000000ffff347224 */ /* 0x000fe200078e00ff */
[----:B------:R-:W-:Y:S06]  /*13b80*/  BRA.U !UP2, `(.L_x_22721) ;  /* 0x000000050a8c7547 */ /* 0x000fec000b800000 */
        /* <DEDUP_REMOVED lines=16> */
.L_x_22724:
        /* <DEDUP_REMOVED lines=13> */
.L_x_22726:
[----:B------:R-:W-:Y:S05]  /*13d60*/  BSYNC.RECONVERGENT B2 ;  /* 0x0000000000027941 */ /* 0x000fea0003800200 */
.L_x_22725:
        /* <DEDUP_REMOVED lines=59> */
.L_x_22723:
[----:B------:R-:W-:Y:S05]  /*14120*/  BSYNC.RECONVERGENT B1 ;  /* 0x0000000000017941 */ /* 0x000fea0003800200 */
.L_x_22722:
[----:B------:R-:W-:Y:S01]  /*14130*/  I2FP.F32.U32 R15, R52 ;  /* 0x00000034000f7245 */ /* 0x000fe20000201000 */
[----:B------:R-:W-:Y:S02]  /*14140*/  HFMA2 R52, -RZ, RZ, 0.1171875, 0 ;  /* 0x2f800000ff347431 */ /* 0x000fe400000001ff */
[----:B-----5:R-:W-:-:S04]  /*14150*/  FMUL.FTZ R53, R28, UR17 ;  /* 0x000000111c357c20 */ /* 0x020fc80008410000 */
[----:B------:R-:W-:Y:S01]  /*14160*/  FMUL.FTZ R53, R53, UR16 ;  /* 0x0000001035357c20 */ /* 0x000fe20008410000 */
[----:B------:R-:W-:-:S05]  /*14170*/  FFMA.FTZ R15, R15, R52, 1.1641532182693481445e-10 ;  /* 0x2f0000000f0f7423 */ /* 0x000fca0000010034 */
[----:B------:R-:W-:-:S04]  /*14180*/  FSETP.GTU.FTZ.AND P2, PT, R15, UR23, PT ;  /* 0x000000170f007c0b */ /* 0x000fc8000bf5c000 */
[----:B------:R-:W-:Y:S02]  /*14190*/  SEL R15, RZ, 0x1, P2 ;  /* 0x00000001ff0f7807 */ /* 0x000fe40001000000 */
[----:B------:R-:W-:Y:S02]  /*141a0*/  FSEL R52, R53, RZ, !P2 ;  /* 0x000000ff35347208 */ /* 0x000fe40005000000 */
[----:B------:R-:W-:-:S07]  /*141b0*/  PRMT R4, R15, 0x7610, R4 ;  /* 0x000076100f047816 */ /* 0x000fce0000000004 */
.L_x_22721:
[----:B------:R-:W-:Y:S01]  /*141c0*/  IMAD.MOV.U32 R15, RZ, RZ, R54 ;  /* 0x000000ffff0f7224 */ /* 0x000fe200078e0036 */
[----:B------:R-:W-:Y:S01]  /*141d0*/  MOV R53, RZ ;  /* 0x000000ff00357202 */ /* 0x000fe20000000f00 */
        /* <DEDUP_REMOVED lines=14> */
.L_x_22730:
        /* <DEDUP_REMOVED lines=13> */
.L_x_22732:
[----:B------:R-:W-:Y:S05]  /*14390*/  BSYNC.RECONVERGENT B2 ;  /* 0x0000000000027941 */ /* 0x000fea0003800200 */
.L_x_22731:
        /* <DEDUP_REMOVED lines=60> */
.L_x_22729:
[----:B------:R-:W-:Y:S05]  /*14760*/  BSYNC.RECONVERGENT B1 ;  /* 0x0000000000017941 */ /* 0x000fea0003800200 */
.L_x_22728:
[----:B------:R-:W-:Y:S01]  /*14770*/  I2FP.F32.U32 R53, R53 ;  /* 0x0000003500357245 */ /* 0x000fe20000201000 */
[----:B------:R-:W-:Y:S02]  /*14780*/  IMAD.MOV.U32 R54, RZ, RZ, 0x2f800000 ;  /* 0x2f800000ff367424 */ /* 0x000fe400078e00ff */
[----:B-----5:R-:W-:Y:S02]  /*14790*/  FMUL.FTZ R55, R29, UR17 ;  /* 0x000000111d377c20 */ /* 0x020fe40008410000 */
[----:B------:R-:W-:Y:S02]  /*147a0*/  FFMA.FTZ R53, R53, R54, 1.1641532182693481445e-10 ;  /* 0x2f00000035357423 */ /* 0x000fe40000010036 */
[----:B------:R-:W-:-:S03]  /*147b0*/  FMUL.FTZ R55, R55, UR16 ;  /* 0x0000001037377c20 */ /* 0x000fc60008410000 */
[----:B------:R-:W-:-:S04]  /*147c0*/  FSETP.GTU.FTZ.AND P2, PT, R53, UR23, PT ;  /* 0x0000001735007c0b */ /* 0x000fc8000bf5c000 */
[----:B------:R-:W-:Y:S02]  /*147d0*/  SEL R54, RZ, 0x1, P2 ;  /* 0x00000001ff367807 */ /* 0x000fe40001000000 */
[----:B------:R-:W-:Y:S02]  /*147e0*/  FSEL R53, R55, RZ, !P2 ;  /* 0x000000ff37357208 */ /* 0x000fe40005000000 */
[----:B------:R-:W-:-:S07]  /*147f0*/  PRMT R3, R54, 0x7610, R3 ;  /* 0x0000761036037816 */ /* 0x000fce0000000003 */
.L_x_22727:
        /* <DEDUP_REMOVED lines=16> */
.L_x_22736:
        /* <DEDUP_REMOVED lines=13> */
.L_x_22738:
[----:B------:R-:W-:Y:S05]  /*149d0*/  BSYNC.RECONVERGENT B2 ;  /* 0x0000000000027941 */ /* 0x000fea0003800200 */
.L_x_22737:
        /* <DEDUP_REMOVED lines=60> */
.L_x_22735:
[----:B------:R-:W-:Y:S05]  /*14da0*/  BSYNC.RECONVERGENT B1 ;  /* 0x0000000000017941 */ /* 0x000fea0003800200 */
.L_x_22734:
[----:B------:R-:W-:Y:S01]  /*14db0*/  HFMA2 R54, -RZ, RZ, 0.1171875, 0 ;  /* 0x2f800000ff367431 */ /* 0x000fe200000001ff */
[----:B------:R-:W-:Y:S01]  /*14dc0*/  I2FP.F32.U32 R15, R55 ;  /* 0x00000037000f7245 */ /* 0x000fe20000201000 */
[----:B-----5:R-:W-:-:S04]  /*14dd0*/  FMUL.FTZ R55, R30, UR17 ;  /* 0x000000111e377c20 */ /* 0x020fc80008410000 */
[----:B------:R-:W-:Y:S01]  /*14de0*/  FMUL.FTZ R55, R55, UR16 ;  /* 0x0000001037377c20 */ /* 0x000fe20008410000 */
[----:B------:R-:W-:-:S05]  /*14df0*/  FFMA.FTZ R15, R15, R54, 1.1641532182693481445e-10 ;  /* 0x2f0000000f0f7423 */ /* 0x000fca0000010036 */
[----:B------:R-:W-:-:S04]  /*14e00*/  FSETP.GTU.FTZ.AND P2, PT, R15, UR23, PT ;  /* 0x000000170f007c0b */ /* 0x000fc8000bf5c000 */
[----:B------:R-:W-:Y:S02]  /*14e10*/  SEL R15, RZ, 0x1, P2 ;  /* 0x00000001ff0f7807 */ /* 0x000fe40001000000 */
[----:B------:R-:W-:Y:S02]  /*14e20*/  FSEL R54, R55, RZ, !P2 ;  /* 0x000000ff37367208 */ /* 0x000fe40005000000 */
[----:B------:R-:W-:-:S07]  /*14e30*/  PRMT R2, R15, 0x7610, R2 ;  /* 0x000076100f027816 */ /* 0x000fce0000000002 */
.L_x_22733:
        /* <DEDUP_REMOVED lines=16> */
.L_x_22741:
        /* <DEDUP_REMOVED lines=13> */
.L_x_22743:
[----:B------:R-:W-:Y:S05]  /*15010*/  BSYNC.RECONVERGENT B2 ;  /* 0x0000000000027941 */ /* 0x000fea0003800200 */
.L_x_22742:
[----:B------:R-:W-:Y:S01]  /*15020*/  IMAD.WIDE.U32 R70, R74, -0x326172a9, RZ ;  /* 0xcd9e8d574a467825 */ /* 0x000fe200078e00ff */
[----:B------:R-:W-:Y:S01]  /*15030*/  LOP3.LUT R72, R11, UR13, R103, 0x96, !PT ;  /* 0x0000000d0b487c12 */ /* 0x000fe2000f8e9667 */
[----:B------:R-:W-:Y:S02]  /*15040*/  UIADD3 UR5, UPT, UPT, UR12, -0x61c88647, URZ ;  /* 0x9e3779b90c057890 */ /* 0x000fe4000fffe0ff */
[----:B------:R-:W-:Y:S01]  /*15050*/  HFMA2 R15, -RZ, RZ, 0, 0 ;  /* 0x00000000ff0f7431 */ /* 0x000fe200000001ff */
[----:B------:R-:W-:Y:S01]  /*15060*/  UIADD3 UR6, UPT, UPT, UR13, -0x4498517b, URZ ;  /* 0xbb67ae850d067890 */ /* 0x000fe2000fffe0ff */
[----:B0-----:R-:W-:Y:S01]  /*15070*/  LOP3.LUT R90, R77, UR12, R71, 0x96, !PT ;  /* 0x0000000c4d5a7c12 */ /* 0x001fe2000f8e9647 */
        /* <DEDUP_REMOVED lines=54> */
.L_x_22740:
[----:B------:R-:W-:Y:S05]  /*153e0*/  BSYNC.RECONVERGENT B1 ;  /* 0x0000000000017941 */ /* 0x000fea0003800200 */
.L_x_22739:
[----:B------:R-:W-:Y:S01]  /*153f0*/  I2FP.F32.U32 R55, R55 ;  /* 0x0000003700377245 */ /* 0x000fe20000201000 */
[----:B------:R-:W-:Y:S02]  /*15400*/  IMAD.MOV.U32 R70, RZ, RZ, 0x2f800000 ;  /* 0x2f800000ff467424 */ /* 0x000fe400078e00ff */
[----:B-----5:R-:W-:Y:S02]  /*15410*/  FMUL.FTZ R67, R31, UR17 ;  /* 0x000000111f437c20 */ /* 0x020fe40008410000 */
[----:B------:R-:W-:Y:S02]  /*15420*/  FFMA.FTZ R55, R55, R70, 1.1641532182693481445e-10 ;  /* 0x2f00000037377423 */ /* 0x000fe40000010046 */
[----:B------:R-:W-:-:S03]  /*15430*/  FMUL.FTZ R67, R67, UR16 ;  /* 0x0000001043437c20 */ /* 0x000fc60008410000 */
[----:B------:R-:W-:-:S04]  /*15440*/  FSETP.GTU.FTZ.AND P2, PT, R55, UR23, PT ;  /* 0x0000001737007c0b */ /* 0x000fc8000bf5c000 */
[----:B------:R-:W-:Y:S02]  /*15450*/  FSEL R55, R67, RZ, !P2 ;  /* 0x000000ff43377208 */ /* 0x000fe40005000000 */
[----:B------:R-:W-:-:S04]  /*15460*/  SEL R67, RZ, 0x1, P2 ;  /* 0x00000001ff437807 */ /* 0x000fc80001000000 */
[----:B------:R-:W-:-:S07]  /*15470*/  PRMT R0, R67, 0x7610, R0 ;  /* 0x0000761043007816 */ /* 0x000fce0000000000 */
.L_x_22715:
[----:B0-----:R-:W0:Y:S01]  /*15480*/  LDC.64 R90, c[0x0][0x3a8] ;  /* 0x0000ea00ff5a7b82 */ /* 0x001e220000000a00 */
[----:B------:R-:W-:Y:S01]  /*15490*/  MOV R70, R100 ;  /* 0x0000006400467202 */ /* 0x000fe20000000f00 */
[----:B0-----:R-:W-:-:S05]  /*154a0*/  IMAD.WIDE.U32 R90, R65, 0x10, R90 ;  /* 0x00000010415a7825 */ /* 0x001fca00078e005a */
[----:B-----5:R0:W-:Y:S01]  /*154b0*/  STG.E.128 desc[UR14][R90.64], R52 ;  /* 0x000000345a007986 */ /* 0x0201e2000c101d0e */
[----:B------:R-:W-:Y:S05]  /*154c0*/  BRA.U !UP2, `(.L_x_22744) ;  /* 0x000000010a2c7547 */ /* 0x000fea000b800000 */
[----:B------:R-:W1:Y:S01]  /*154d0*/  LDC.64 R100, c[0x0][0x3b0] ;  /* 0x0000ec00ff647b82 */ /* 0x000e620000000a00 */
[----:B0-----:R-:W-:Y:S01]  /*154e0*/  IMAD.U32 R90, R2, 0x10000, RZ ;  /* 0x00010000025a7824 */ /* 0x001fe200078e00ff */
[----:B------:R-:W-:Y:S02]  /*154f0*/  LOP3.LUT R89, R0, 0xffff, RZ, 0xc0, !PT ;  /* 0x0000ffff00597812 */ /* 0x000fe400078ec0ff */
[----:B------:R-:W-:Y:S02]  /*15500*/  LOP3.LUT R67, R3, 0xff, RZ, 0xc0, !PT ;  /* 0x000000ff03437812 */ /* 0x000fe400078ec0ff */
[----:B------:R-:W-:-:S04]  /*15510*/  LOP3.LUT R90, R90, 0xff0000, RZ, 0xc0, !PT ;  /* 0x00ff00005a5a7812 */ /* 0x000fc800078ec0ff */
[----:B------:R-:W-:Y:S02]  /*15520*/  LEA R90, R89, R90, 0x18 ;  /* 0x0000005a595a7211 */ /* 0x000fe400078ec0ff */
[----:B------:R-:W-:-:S03]  /*15530*/  LOP3.LUT R89, R4, 0xff, RZ, 0xc0, !PT ;  /* 0x000000ff04597812 */ /* 0x000fc600078ec0ff */
[----:B------:R-:W-:-:S05]  /*15540*/  IMAD R90, R67, 0x100, R90 ;  /* 0x00000100435a7824 */ /* 0x000fca00078e025a */
[----:B------:R-:W-:Y:S01]  /*15550*/  IADD3 R89, PT, PT, R90, R89, RZ ;  /* 0x000000595a597210 */ /* 0x000fe20007ffe0ff */
[----:B-1----:R-:W-:-:S05]  /*15560*/  IMAD.WIDE.U32 R100, R64, 0x4, R100 ;  /* 0x0000000440647825 */ /* 0x002fca00078e0064 */
[----:B------:R1:W-:Y:S02]  /*15570*/  STG.E desc[UR14][R100.64], R89 ;  /* 0x0000005964007986 */ /* 0x0003e4000c10190e */
.L_x_22744:
[----:B------:R-:W-:Y:S01]  /*15580*/  VIADD R65, R65, 0x100 ;  /* 0x0000010041417836 */ /* 0x000fe20000000000 */
[----:B------:R-:W-:-:S07]  /*15590*/  IADD3 R64, PT, PT, R64, 0x100, RZ ;  /* 0x0000010040407810 */ /* 0x000fce0007ffe0ff */
.L_x_22694:
[----:B------:R-:W-:Y:S05]  /*155a0*/  BSYNC.RECONVERGENT B0 ;  /* 0x0000000000007941 */ /* 0x000fea0003800200 */
.L_x_22693:
        /* <DEDUP_REMOVED lines=9> */
.L_x_22747:
[----:B------:R-:W-:Y:S05]  /*15640*/  BRA.U !UP0, `(.L_x_22748) ;  /* 0x0000001908887547 */ /* 0x000fea000b800000 */
[----:B------:R-:W2:Y:S02]  /*15650*/  LDC.64 R58, c[0x0][0x3a0] ;  /* 0x0000e800ff3a7b82 */ /* 0x000ea40000000a00 */
[----:B--2---:R-:W-:-:S06]  /*15660*/  IMAD.WIDE.U32 R58, R65, 0x10, R58 ;  /* 0x00000010413a7825 */ /* 0x004fcc00078e003a */
[----:B------:R-:W5:Y:S01]  /*15670*/  LDG.E.128 R56, desc[UR14][R58.64] ;  /* 0x0000000e3a387981 */ /* 0x000f62000c1e1d00 */
[----:B------:R-:W-:-:S13]  /*15680*/  ISETP.LT.AND P3, PT, RZ, UR27, PT ;  /* 0x0000001bff007c0c */ /* 0x000fda000bf61270 */
[----:B------:R-:W-:Y:S01]  /*15690*/  @!P3 IMAD.MOV.U32 R67, RZ, RZ, R15 ;  /* 0x000000ffff43b224 */ /* 0x000fe200078e000f */
[----:B0-----:R-:W-:Y:S01]  /*156a0*/  @!P3 MOV R90, R70 ;  /* 0x00000046005ab202 */ /* 0x001fe20000000f00 */
        /* <DEDUP_REMOVED lines=17> */
.L_x_22752:
        /* <DEDUP_REMOVED lines=13> */
.L_x_22754:
[----:B------:R-:W-:Y:S05]  /*15890*/  BSYNC.RECONVERGENT B2 ;  /* 0x0000000000027941 */ /* 0x000fea0003800200 */
.L_x_22753:
        /* <DEDUP_REMOVED lines=59> */
.L_x_22751:
[----:B------:R-:W-:Y:S05]  /*15c50*/  BSYNC.RECONVERGENT B1 ;  /* 0x0000000000017941 */ /* 0x000fea0003800200 */
.L_x_22750:
        /* <DEDUP_REMOVED lines=10> */
.L_x_22749:
[----:B------:R-:W-:Y:S01]  /*15d00*/  @!P3 MOV R15, R67 ;  /* 0x00000043000fb202 */ /* 0x000fe20000000f00 */
[----:B------:R-:W-:Y:S01]  /*15d10*/  @!P3 IMAD.MOV.U32 R70, RZ, RZ, R90 ;  /* 0x000000ffff46b224 */ /* 0x000fe200078e005a */
        /* <DEDUP_REMOVED lines=17> */
.L_x_22758:
        /* <DEDUP_REMOVED lines=13> */
.L_x_22760:
[----:B------:R-:W-:Y:S05]  /*15f00*/  BSYNC.RECONVERGENT B2 ;  /* 0x0000000000027941 */ /* 0x000fea0003800200 */
.L_x_22759:
        /* <DEDUP_REMOVED lines=60> */
.L_x_22757:
[----:B------:R-:W-:Y:S05]  /*162d0*/  BSYNC.RECONVERGENT B1 ;  /* 0x0000000000017941 */ /* 0x000fea0003800200 */
.L_x_22756:
        /* <DEDUP_REMOVED lines=10> */
.L_x_22755:
        /* <DEDUP_REMOVED lines=19> */
.L_x_22764:
        /* <DEDUP_REMOVED lines=13> */
.L_x_22766:
[----:B------:R-:W-:Y:S05]  /*16580*/  BSYNC.RECONVERGENT B2 ;  /* 0x0000000000027941 */ /* 0x000fea0003800200 */
.L_x_22765:
        /* <DEDUP_REMOVED lines=59> */
.L_x_22763:
[----:B------:R-:W-:Y:S05]  /*16940*/  BSYNC.RECONVERGENT B1 ;  /* 0x0000000000017941 */ /* 0x000fea0003800200 */
.L_x_22762:
        /* <DEDUP_REMOVED lines=10> */
.L_x_22761:
[----:B------:R-:W-:Y:S01]  /*169f0*/  @!P3 IMAD.MOV.U32 R15, RZ, RZ, R67 ;  /* 0x000000ffff0fb224 */ /* 0x000fe200078e0043 */
[----:B-1----:R-:W-:Y:S01]  /*16a00*/  @!P3 MOV R100, R90 ;  /* 0x0000005a0064b202 */ /* 0x002fe20000000f00 */
        /* <DEDUP_REMOVED lines=17> */
.L_x_22770:
        /* <DEDUP_REMOVED lines=13> */
.L_x_22772:
[----:B------:R-:W-:Y:S05]  /*16bf0*/  BSYNC.RECONVERGENT B2 ;  /* 0x0000000000027941 */ /* 0x000fea0003800200 */
.L_x_22771:
        /* <DEDUP_REMOVED lines=59> */
.L_x_22769:
[----:B------:R-:W-:Y:S05]  /*16fb0*/  BSYNC.RECONVERGENT B1 ;  /* 0x0000000000017941 */ /* 0x000fea0003800200 */
.L_x_22768:
        /* <DEDUP_REMOVED lines=9> */
[----:B------:R-:W-:Y:S01]  /*17050*/  PRMT R0, R67, 0x7610, R0 ;  /* 0x0000761043007816 */ /* 0x000fe20000000000 */
[----:B------:R-:W-:Y:S06]  /*17060*/  BRA `(.L_x_22767) ;  /* 0x00000018004c7947 */ /* 0x000fec0003800000 */
.L_x_22748:
[----:B------:R-:W-:Y:S01]  /*17070*/  HFMA2 R56, -RZ, RZ, 0, 0 ;  /* 0x00000000ff387431 */ /* 0x000fe200000001ff */
[----:B------:R-:W-:Y:S01]  /*17080*/  MOV R58, R15 ;  /* 0x0000000f003a7202 */ /* 0x000fe20000000f00 */
[----:B-1----:R-:W-:Y:S01]  /*17090*/  IMAD.MOV.U32 R100, RZ, RZ, R70 ;  /* 0x000000ffff647224 */ /* 0x002fe200078e0046 */
        /* <DEDUP_REMOVED lines=17> */
.L_x_22776:
        /* <DEDUP_REMOVED lines=13> */
.L_x_22778:
[----:B------:R-:W-:Y:S05]  /*17280*/  BSYNC.RECONVERGENT B2 ;  /* 0x0000000000027941 */ /* 0x000fea0003800200 */
.L_x_22777:
        /* <DEDUP_REMOVED lines=59> */
.L_x_22775:
[----:B------:R-:W-:Y:S05]  /*17640*/  BSYNC.RECONVERGENT B1 ;  /* 0x0000000000017941 */ /* 0x000fea0003800200 */
.L_x_22774:
        /* <DEDUP_REMOVED lines=9> */
.L_x_22773:
[----:B------:R-:W-:Y:S01]  /*176e0*/  MOV R15, R58 ;  /* 0x0000003a000f7202 */ /* 0x000fe20000000f00 */
        /* <DEDUP_REMOVED lines=15> */
.L_x_22782:
        /* <DEDUP_REMOVED lines=13> */
.L_x_22784:
[----:B------:R-:W-:Y:S05]  /*178b0*/  BSYNC.RECONVERGENT B2 ;  /* 0x0000000000027941 */ /* 0x000fea0003800200 */
.L_x_22783:
        /* <DEDUP_REMOVED lines=60> */
.L_x_22781:
[----:B------:R-:W-:Y:S05]  /*17c80*/  BSYNC.RECONVERGENT B1 ;  /* 0x0000000000017941 */ /* 0x000fea0003800200 */
.L_x_22780:
        /* <DEDUP_REMOVED lines=9> */
.L_x_22779:
        /* <DEDUP_REMOVED lines=16> */
.L_x_22788:
        /* <DEDUP_REMOVED lines=13> */
.L_x_22790:
[----:B------:R-:W-:Y:S05]  /*17ef0*/  BSYNC.RECONVERGENT B2 ;  /* 0x0000000000027941 */ /* 0x000fea0003800200 */
.L_x_22789:
        /* <DEDUP_REMOVED lines=60> */
.L_x_22787:
[----:B------:R-:W-:Y:S05]  /*182c0*/  BSYNC.RECONVERGENT B1 ;  /* 0x0000000000017941 */ /* 0x000fea0003800200 */
.L_x_22786:
        /* <DEDUP_REMOVED lines=9> */
.L_x_22785:
        /* <DEDUP_REMOVED lines=16> */
.L_x_22793:
        /* <DEDUP_REMOVED lines=13> */
.L_x_22795:
[----:B------:R-:W-:Y:S05]  /*18530*/  BSYNC.RECONVERGENT B2 ;  /* 0x0000000000027941 */ /* 0x000fea0003800200 */
.L_x_22794:
        /* <DEDUP_REMOVED lines=60> */
.L_x_22792:
[----:B------:R-:W-:Y:S05]  /*18900*/  BSYNC.RECONVERGENT B1 ;  /* 0x0000000000017941 */ /* 0x000fea0003800200 */
.L_x_22791:
[----:B------:R-:W-:Y:S01]  /*18910*/  HFMA2 R70, -RZ, RZ, 0.1171875, 0 ;  /* 0x2f800000ff467431 */ /* 0x000fe200000001ff */
[----:B------:R-:W-:Y:S01]  /*18920*/  I2FP.F32.U32 R59, R59 ;  /* 0x0000003b003b7245 */ /* 0x000fe20000201000 */
[----:B-----5:R-:W-:-:S04]  /*18930*/  FMUL.FTZ R67, R31, UR17 ;  /* 0x000000111f437c20 */ /* 0x020fc80008410000 */
[----:B------:R-:W-:Y:S01]  /*18940*/  FFMA.FTZ R59, R59, R70, 1.1641532182693481445e-10 ;  /* 0x2f0000003b3b7423 */ /* 0x000fe20000010046 */
[----:B------:R-:W-:-:S04]  /*18950*/  FMUL.FTZ R70, R67, UR16 ;  /* 0x0000001043467c20 */ /* 0x000fc80008410000 */
[----:B------:R-:W-:-:S04]  /*18960*/  FSETP.GTU.FTZ.AND P3, PT, R59, UR23, PT ;  /* 0x000000173b007c0b */ /* 0x000fc8000bf7c000 */
[----:B------:R-:W-:Y:S02]  /*18970*/  SEL R67, RZ, 0x1, P3 ;  /* 0x00000001ff437807 */ /* 0x000fe40001800000 */
[----:B------:R-:W-:Y:S02]  /*18980*/  FSEL R59, R70, RZ, !P3 ;  /* 0x000000ff463b7208 */ /* 0x000fe40005800000 */
[----:B------:R-:W-:-:S07]  /*18990*/  PRMT R0, R67, 0x7610, R0 ;  /* 0x0000761043007816 */ /* 0x000fce0000000000 */
.L_x_22767:
        /* <DEDUP_REMOVED lines=16> */
.L_x_22796:
[----:B------:R-:W-:Y:S01]  /*18aa0*/  IADD3 R65, PT, PT, R65, 0x100, RZ ;  /* 0x0000010041417810 */ /* 0x000fe20007ffe0ff */
[----:B------:R-:W-:-:S07]  /*18ab0*/  VIADD R64, R64, 0x100 ;  /* 0x0000010040407836 */ /* 0x000fce0000000000 */
.L_x_22746:
[----:B------:R-:W-:Y:S05]  /*18ac0*/  BSYNC.RECONVERGENT B0 ;  /* 0x0000000000007941 */ /* 0x000fea0003800200 */
.L_x_22745:
        /* <DEDUP_REMOVED lines=9> */
.L_x_22799:
        /* <DEDUP_REMOVED lines=24> */
.L_x_22804:
        /* <DEDUP_REMOVED lines=13> */
.L_x_22806:
[----:B------:R-:W-:Y:S05]  /*18db0*/  BSYNC.RECONVERGENT B2 ;  /* 0x0000000000027941 */ /* 0x000fea0003800200 */
.L_x_22805:
        /* <DEDUP_REMOVED lines=59> */
.L_x_22803:
[----:B------:R-:W-:Y:S05]  /*19170*/  BSYNC.RECONVERGENT B1 ;  /* 0x0000000000017941 */ /* 0x000fea0003800200 */
.L_x_22802:
        /* <DEDUP_REMOVED lines=10> */
.L_x_22801:
        /* <DEDUP_REMOVED lines=19> */
.L_x_22810:
        /* <DEDUP_REMOVED lines=13> */
.L_x_22812:
[----:B------:R-:W-:Y:S05]  /*19420*/  BSYNC.RECONVERGENT B2 ;  /* 0x0000000000027941 */ /* 0x000fea0003800200 */
.L_x_22811:
        /* <DEDUP_REMOVED lines=60> */
.L_x_22809:
[----:B------:R-:W-:Y:S05]  /*197f0*/  BSYNC.RECONVERGENT B1 ;  /* 0x0000000000017941 */ /* 0x000fea0003800200 */
.L_x_22808:
        /* <DEDUP_REMOVED lines=10> */
.L_x_22807:
        /* <DEDUP_REMOVED lines=19> */
.L_x_22816:
        /* <DEDUP_REMOVED lines=13> */
.L_x_22818:
[----:B------:R-:W-:Y:S05]  /*19aa0*/  BSYNC.RECONVERGENT B2 ;  /* 0x0000000000027941 */ /* 0x000fea0003800200 */
.L_x_22817:
        /* <DEDUP_REMOVED lines=59> */
.L_x_22815:
[----:B------:R-:W-:Y:S05]  /*19e60*/  BSYNC.RECONVERGENT B1 ;  /* 0x0000000000017941 */ /* 0x000fea0003800200 */
.L_x_22814:
        /* <DEDUP_REMOVED lines=10> */
.L_x_22813:
        /* <DEDUP_REMOVED lines=19> */
.L_x_22822:
        /* <DEDUP_REMOVED lines=13> */
.L_x_22824:
[----:B------:R-:W-:Y:S05]  /*1a110*/  BSYNC.RECONVERGENT B2 ;  /* 0x0000000000027941 */ /* 0x000fea0003800200 */
.L_x_22823:
        /* <DEDUP_REMOVED lines=60> */
.L_x_22821:
[----:B------:R-:W-:Y:S05]  /*1a4e0*/  BSYNC.RECONVERGENT B1 ;  /* 0x0000000000017941 */ /* 0x000fea0003800200 */
.L_x_22820:
        /* <DEDUP_REMOVED lines=11> */
.L_x_22800:
[----:B------:R-:W-:Y:S01]  /*1a5a0*/  HFMA2 R60, -RZ, RZ, 0, 0 ;  /* 0x00000000ff3c7431 */ /* 0x000fe200000001ff */
[----:B------:R-:W-:Y:S01]  /*1a5b0*/  MOV R62, R15 ;  /* 0x0000000f003e7202 */ /* 0x000fe20000000f00 */
[----:B0-----:R-:W-:Y:S01]  /*1a5c0*/  IMAD.MOV.U32 R90, RZ, RZ, R70 ;  /* 0x000000ffff5a7224 */ /* 0x001fe200078e0046 */
        /* <DEDUP_REMOVED lines=17> */
.L_x_22828:
        /* <DEDUP_REMOVED lines=13> */
.L_x_22830:
[----:B------:R-:W-:Y:S05]  /*1a7b0*/  BSYNC.RECONVERGENT B2 ;  /* 0x0000000000027941 */ /* 0x000fea0003800200 */
.L_x_22829:
        /* <DEDUP_REMOVED lines=59> */
.L_x_22827:
[----:B------:R-:W-:Y:S05]  /*1ab70*/  BSYNC.RECONVERGENT B1 ;  /* 0x0000000000017941 */ /* 0x000fea0003800200 */
.L_x_22826:
        /* <DEDUP_REMOVED lines=9> */
.L_x_22825:
        /* <DEDUP_REMOVED lines=16> */
.L_x_22834:
        /* <DEDUP_REMOVED lines=13> */
.L_x_22836:
[----:B------:R-:W-:Y:S05]  /*1ade0*/  BSYNC.RECONVERGENT B2 ;  /* 0x0000000000027941 */ /* 0x000fea0003800200 */
.L_x_22835:
        /* <DEDUP_REMOVED lines=60> */
.L_x_22833:
[----:B------:R-:W-:Y:S05]  /*1b1b0*/  BSYNC.RECONVERGENT B1 ;  /* 0x0000000000017941 */ /* 0x000fea0003800200 */
.L_x_22832:
        /* <DEDUP_REMOVED lines=9> */
.L_x_22831:
        /* <DEDUP_REMOVED lines=16> */
.L_x_22840:
        /* <DEDUP_REMOVED lines=13> */
.L_x_22842:
[----:B------:R-:W-:Y:S05]  /*1b420*/  BSYNC.RECONVERGENT B2 ;  /* 0x0000000000027941 */ /* 0x000fea0003800200 */
.L_x_22841:
        /* <DEDUP_REMOVED lines=60> */
.L_x_22839:
[----:B------:R-:W-:Y:S05]  /*1b7f0*/  BSYNC.RECONVERGENT B1 ;  /* 0x0000000000017941 */ /* 0x000fea0003800200 */
.L_x_22838:
        /* <DEDUP_REMOVED lines=9> */
.L_x_22837:
[----:B------:R-:W-:Y:S01]  /*1b890*/  HFMA2 R63, -RZ, RZ, 0, 0 ;  /* 0x00000000ff3f7431 */ /* 0x000fe200000001ff */
[----:B------:R-:W-:Y:S01]  /*1b8a0*/  MOV R15, R67 ;  /* 0x00000043000f7202 */ /* 0x000fe20000000f00 */
        /* <DEDUP_REMOVED lines=18> */
.L_x_22845:
        /* <DEDUP_REMOVED lines=13> */
.L_x_22847:
[----:B------:R-:W-:Y:S05]  /*1baa0*/  BSYNC.RECONVERGENT B2 ;  /* 0x0000000000027941 */ /* 0x000fea0003800200 */
.L_x_22846:
[----:B------:R-:W-:Y:S01]  /*1bab0*/  IMAD.WIDE.U32 R70, R74, -0x326172a9, RZ ;  /* 0xcd9e8d574a467825 */ /* 0x000fe200078e00ff */
[----:B------:R-:W-:Y:S01]  /*1bac0*/  LOP3.LUT R72, R11, UR13, R103, 0x96, !PT ;  /* 0x0000000d0b487c12 */ /* 0x000fe2000f8e9667 */
[----:B------:R-:W-:Y:S01]  /*1bad0*/  UIADD3 UR5, UPT, UPT, UR12, -0x61c88647, URZ ;  /* 0x9e3779b90c057890 */ /* 0x000fe2000fffe0ff */
[----:B------:R-:W-:Y:S01]  /*1bae0*/  MOV R63, R90 ;  /* 0x0000005a003f7202 */ /* 0x000fe20000000f00 */
[----:B------:R-:W-:Y:S01]  /*1baf0*/  UIADD3 UR6, UPT, UPT, UR13, -0x4498517b, URZ ;  /* 0xbb67ae850d067890 */ /* 0x000fe2000fffe0ff */
[----:B-1----:R-:W-:Y:S01]  /*1bb00*/  LOP3.LUT R100, R77, UR12, R71, 0x96, !PT ;  /* 0x0000000c4d647c12 */ /* 0x002fe2000f8e9647 */
        /* <DEDUP_REMOVED lines=54> */
.L_x_22844:
[----:B------:R-:W-:Y:S05]  /*1be70*/  BSYNC.RECONVERGENT B1 ;  /* 0x0000000000017941 */ /* 0x000fea0003800200 */
.L_x_22843:
[----:B------:R-:W-:Y:S01]  /*1be80*/  HFMA2 R90, -RZ, RZ, 0.1171875, 0 ;  /* 0x2f800000ff5a7431 */ /* 0x000fe200000001ff */
[----:B------:R-:W-:Y:S01]  /*1be90*/  I2FP.F32.U32 R63, R63 ;  /* 0x0000003f003f7245 */ /* 0x000fe20000201000 */
[----:B-----5:R-:W-:-:S04]  /*1bea0*/  FMUL.FTZ R67, R31, UR17 ;  /* 0x000000111f437c20 */ /* 0x020fc80008410000 */
[----:B-1----:R-:W-:Y:S01]  /*1beb0*/  FMUL.FTZ R89, R67, UR16 ;  /* 0x0000001043597c20 */ /* 0x002fe20008410000 */
[----:B------:R-:W-:-:S05]  /*1bec0*/  FFMA.FTZ R63, R63, R90, 1.1641532182693481445e-10 ;  /* 0x2f0000003f3f7423 */ /* 0x000fca000001005a */
[----:B------:R-:W-:-:S04]  /*1bed0*/  FSETP.GTU.FTZ.AND P4, PT, R63, UR23, PT ;  /* 0x000000173f007c0b */ /* 0x000fc8000bf9c000 */
[----:B------:R-:W-:Y:S02]  /*1bee0*/  SEL R67, RZ, 0x1, P4 ;  /* 0x00000001ff437807 */ /* 0x000fe40002000000 */
[----:B------:R-:W-:Y:S02]  /*1bef0*/  FSEL R63, R89, RZ, !P4 ;  /* 0x000000ff593f7208 */ /* 0x000fe40006000000 */
[----:B------:R-:W-:-:S07]  /*1bf00*/  PRMT R0, R67, 0x7610, R0 ;  /* 0x0000761043007816 */ /* 0x000fce0000000000 */
.L_x_22819:
[----:B------:R-:W0:Y:S02]  /*1bf10*/  LDC.64 R90, c[0x0][0x3a8] ;  /* 0x0000ea00ff5a7b82 */ /* 0x000e240000000a00 */
[----:B0-----:R-:W-:-:S05]  /*1bf20*/  IMAD.WIDE.U32 R90, R65, 0x10, R90 ;  /* 0x00000010415a7825 */ /* 0x001fca00078e005a */
[----:B-----5:R2:W-:Y:S01]  /*1bf30*/  STG.E.128 desc[UR14][R90.64], R60 ;  /* 0x0000003c5a007986 */ /* 0x0205e2000c101d0e */
[----:B------:R-:W-:Y:S05]  /*1bf40*/  BRA.U !UP2, `(.L_x_22798) ;  /* 0x000000010a2c7547 */ /* 0x000fea000b800000 */
[----:B-1----:R-:W0:Y:S01]  /*1bf50*/  LDC.64 R100, c[0x0][0x3b0] ;  /* 0x0000ec00ff647b82 */ /* 0x002e220000000a00 */
[----:B--2---:R-:W-:Y:S01]  /*1bf60*/  IMAD.U32 R90, R2, 0x10000, RZ ;  /* 0x00010000025a7824 */ /* 0x004fe200078e00ff */
[----:B------:R-:W-:Y:S02]  /*1bf70*/  LOP3.LUT R67, R0, 0xffff, RZ, 0xc0, !PT ;  /* 0x0000ffff00437812 */ /* 0x000fe400078ec0ff */
[----:B------:R-:W-:Y:S02]  /*1bf80*/  LOP3.LUT R65, R3, 0xff, RZ, 0xc0, !PT ;  /* 0x000000ff03417812 */ /* 0x000fe400078ec0ff */
[----:B------:R-:W-:-:S04]  /*1bf90*/  LOP3.LUT R90, R90, 0xff0000, RZ, 0xc0, !PT ;  /* 0x00ff00005a5a7812 */ /* 0x000fc800078ec0ff */
[----:B------:R-:W-:Y:S02]  /*1bfa0*/  LEA R90, R67, R90, 0x18 ;  /* 0x0000005a435a7211 */ /* 0x000fe400078ec0ff */
[----:B------:R-:W-:-:S03]  /*1bfb0*/  LOP3.LUT R67, R4, 0xff, RZ, 0xc0, !PT ;  /* 0x000000ff04437812 */ /* 0x000fc600078ec0ff */
[----:B------:R-:W-:-:S05]  /*1bfc0*/  IMAD R90, R65, 0x100, R90 ;  /* 0x00000100415a7824 */ /* 0x000fca00078e025a */
[----:B------:R-:W-:Y:S01]  /*1bfd0*/  IADD3 R67, PT, PT, R90, R67, RZ ;  /* 0x000000435a437210 */ /* 0x000fe20007ffe0ff */
[----:B0-----:R-:W-:-:S05]  /*1bfe0*/  IMAD.WIDE.U32 R100, R64, 0x4, R100 ;  /* 0x0000000440647825 */ /* 0x001fca00078e0064 */
[----:B------:R3:W-:Y:S02]  /*1bff0*/  STG.E desc[UR14][R100.64], R67 ;  /* 0x0000004364007986 */ /* 0x0007e4000c10190e */
.L_x_22798:
[----:B------:R-:W-:Y:S05]  /*1c000*/  BSYNC.RECONVERGENT B0 ;  /* 0x0000000000007941 */ /* 0x000fea0003800200 */
.L_x_22797:
[----:B------:R-:W-:Y:S01]  /*1c010*/  FADD.FTZ R64, RZ, R32 ;  /* 0x00000020ff407221 */ /* 0x000fe20000010000 */
[C---:B------:R-:W-:Y:S01]  /*1c020*/  ISETP.GT.U32.AND P4, PT, R14.reuse, 0x1ff, PT ;  /* 0x000001ff0e00780c */ /* 0x040fe20003f84070 */
[----:B------:R-:W-:Y:S01]  /*1c030*/  BSSY.RECONVERGENT B0, `(.L_x_22848) ;  /* 0x000008e000007945 */ /* 0x000fe20003800200 */
[C---:B------:R-:W-:Y:S01]  /*1c040*/  ISETP.GT.U32.AND P5, PT, R14.reuse, 0x2ff, PT ;  /* 0x000002ff0e00780c */ /* 0x040fe20003fa4070 */
[----:B------:R-:W-:Y:S01]  /*1c050*/  FADD.FTZ R65, R33, R64 ;  /* 0x0000004021417221 */ /* 0x000fe20000010000 */
[----:B------:R-:W-:Y:S02]  /*1c060*/  ISETP.GT.U32.AND P6, PT, R14, 0x3ff, PT ;  /* 0x000003ff0e00780c */ /* 0x000fe40003fc4070 */
[----:B---3--:R-:W-:Y:S01]  /*1c070*/  P2R R67, PR, RZ, 0x2 ;  /* 0x00000002ff437803 */ /* 0x008fe20000000000 */
[----:B------:R-:W-:Y:S01]  /*1c080*/  FADD.FTZ R64, R34, R65 ;  /* 0x0000004122407221 */ /* 0x000fe20000010000 */
[----:B------:R-:W-:-:S03]  /*1c090*/  ISETP.GT.U32.AND P1, PT, R14, 0x4ff, PT ;  /* 0x000004ff0e00780c */ /* 0x000fc60003f24070 */
[----:B------:R-:W-:-:S05]  /*1c0a0*/  FADD.FTZ R64, R35, R64 ;  /* 0x0000004023407221 */ /* 0x000fca0000010000 */
[----:B------:R-:W-:-:S05]  /*1c0b0*/  FSEL R65, R64, RZ, P0 ;  /* 0x000000ff40417208 */ /* 0x000fca0000000000 */
[----:B------:R-:W-:-:S04]  /*1c0c0*/  FADD.FTZ R64, R36, R65 ;  /* 0x0000004124407221 */ /* 0x000fc80000010000 */
[----:B-1----:R-:W-:-:S04]  /*1c0d0*/  FADD.FTZ R89, R37, R64 ;  /* 0x0000004025597221 */ /* 0x002fc80000010000 */
        /* <DEDUP_REMOVED lines=30> */
[----:B------:R-:W1:Y:S02]  /*1c2c0*/  SHFL.BFLY PT, R64, R65, 0x1, 0x1f ;  /* 0x0c201f0041407f89 */ /* 0x000e6400000e0000 */
[----:B-1----:R-:W-:-:S05]  /*1c2d0*/  FADD.FTZ R89, R65, R64 ;  /* 0x0000004041597221 */ /* 0x002fca0000010000 */
[----:B------:R-:W0:Y:S02]  /*1c2e0*/  SHFL.BFLY PT, R64, R89, 0x2, 0x1f ;  /* 0x0c401f0059407f89 */ /* 0x000e2400000e0000 */
[----:B0-2---:R-:W-:Y:S01]  /*1c2f0*/  FADD.FTZ R90, R89, R64 ;  /* 0x00000040595a7221 */ /* 0x005fe20000010000 */
[----:B------:R-:W-:-:S04]  /*1c300*/  IMAD.MOV.U32 R89, RZ, RZ, RZ ;  /* 0x000000ffff597224 */ /* 0x000fc800078e00ff */
        /* <DEDUP_REMOVED lines=74> */
[----:B------:R-:W-:-:S04]  /*1c7b0*/  FFMA.FTZ R90, R65, R65, R90 ;  /* 0x00000041415a7223 */ /* 0x000fc8000001005a */
[----:B------:R-:W-:Y:S01]  /*1c7c0*/  @P4 FFMA.FTZ R91, R67, R67, R90 ;  /* 0x00000043435b4223 */ /* 0x000fe2000001005a */
[C---:B------:R-:W-:Y:S02]  /*1c7d0*/  LOP3.LUT P4, RZ, R66.reuse, 0x1f, RZ, 0xc0, !PT ;  /* 0x0000001f42ff7812 */ /* 0x040fe4000788c0ff */
[----:B------:R-:W-:Y:S02]  /*1c7e0*/  LOP3.LUT R67, R66, 0x1f, RZ, 0xc0, !PT ;  /* 0x0000001f42437812 */ /* 0x000fe400078ec0ff */
        /* <DEDUP_REMOVED lines=18> */
.L_x_22849:
[----:B------:R-:W-:Y:S05]  /*1c910*/  BSYNC.RECONVERGENT B0 ;  /* 0x0000000000007941 */ /* 0x000fea0003800200 */
.L_x_22848:
[----:B------:R-:W-:Y:S01]  /*1c920*/  BAR.SYNC.DEFER_BLOCKING 0x0 ;  /* 0x0000000000007b1d */ /* 0x000fe20000010000 */
[----:B------:R-:W-:Y:S02]  /*1c930*/  ISETP.GT.U32.AND P4, PT, R67, 0x7, PT ;  /* 0x000000074300780c */ /* 0x000fe40003f84070 */
[----:B0-----:R-:W-:-:S03]  /*1c940*/  CS2R R64, SRZ ;  /* 0x0000000000407805 */ /* 0x001fc6000001ff00 */
[----:B------:R-:W-:Y:S08]  /*1c950*/  BSSY.RECONVERGENT B0, `(.L_x_22850) ;  /* 0x000000a000007945 */ /* 0x000ff00003800200 */
        /* <DEDUP_REMOVED lines=9> */
.L_x_22851:
[----:B------:R-:W-:Y:S05]  /*1c9f0*/  BSYNC.RECONVERGENT B0 ;  /* 0x0000000000007941 */ /* 0x000fea0003800200 */
.L_x_22850:
        /* <DEDUP_REMOVED lines=30> */
[C---:B------:R-:W-:Y:S01]  /*1cbe0*/  FFMA.FTZ R89, R67.reuse, R89, R90 ;  /* 0x0000005943597223 */ /* 0x040fe2000001005a */
        /* <DEDUP_REMOVED lines=19> */
[----:B------:R-:W-:Y:S02]  /*1cd20*/  FMUL.FTZ R101, R101, R102 ;  /* 0x0000006665657220 */ /* 0x000fe40000410000 */
[----:B------:R-:W0:Y:S01]  /*1cd30*/  @!P5 LDC.64 R102, c[0x0][0x3c0] ;  /* 0x0000f000ff66db82 */ /* 0x000e220000000a00 */
[----:B------:R-:W1:Y:S01]  /*1cd40*/  SHFL.IDX PT, R65, R65, RZ, 0x1f ;  /* 0x00001fff41417589 */ /* 0x000e6200000e0000 */
[----:B------:R-:W-:-:S06]  /*1cd50*/  FFMA.FTZ R67, R64, R101, R67 ;  /* 0x0000006540437223 */ /* 0x000fcc0000010043 */
[----:B------:R-:W2:Y:S01]  /*1cd60*/  LDC R64, c[0x0][0x448] ;  /* 0x00011200ff407b82 */ /* 0x000ea20000000800 */
[----:B------:R-:W2:Y:S07]  /*1cd70*/  SHFL.IDX PT, R67, R67, RZ, 0x1f ;  /* 0x00001fff43437589 */ /* 0x000eae00000e0000 */
[----:B------:R-:W3:Y:S01]  /*1cd80*/  @!P5 LDC.64 R100, c[0x0][0x3c8] ;  /* 0x0000f200ff64db82 */ /* 0x000ee20000000a00 */
[----:B-1----:R-:W-:-:S05]  /*1cd90*/  FMUL.FTZ R89, R65, R65 ;  /* 0x0000004141597220 */ /* 0x002fca0000410000 */
[----:B------:R-:W-:Y:S01]  /*1cda0*/  FSEL R89, R89, RZ, P4 ;  /* 0x000000ff59597208 */ /* 0x000fe20002000000 */
[----:B--2---:R-:W-:Y:S01]  /*1cdb0*/  FFMA.FTZ R64, R67, UR26, R64 ;  /* 0x0000001a43407c23 */ /* 0x004fe20008010040 */
[----:B------:R-:W-:-:S03]  /*1cdc0*/  MOV R67, UR22 ;  /* 0x0000001600437c02 */ /* 0x000fc60008000f00 */
[----:B------:R-:W-:Y:S01]  /*1cdd0*/  FADD.FTZ R89, R64, R89 ;  /* 0x0000005940597221 */ /* 0x000fe20000010000 */
[----:B------:R-:W-:Y:S02]  /*1cde0*/  IMAD.U32 R64, RZ, RZ, UR22 ;  /* 0x00000016ff407e24 */ /* 0x000fe4000f8e00ff */
[----:B---3--:R-:W-:Y:S01]  /*1cdf0*/  @!P5 IMAD.WIDE R100, R67, 0x4, R100 ;  /* 0x000000044364d825 */ /* 0x008fe200078e0264 */
[----:B------:R-:W1:Y:S03]  /*1ce00*/  MUFU.RSQ R90, R89 ;  /* 0x00000059005a7308 */ /* 0x000e660000001400 */
        /* <DEDUP_REMOVED lines=13> */
[----:B------:R-:W1:Y:S01]  /*1cee0*/  LDC.64 R116, c[0x0][0x428] ;  /* 0x00010a00ff747b82 */ /* 0x000e620000000a00 */
[--C-:B------:R-:W-:Y:S01]  /*1cef0*/  FADD.FTZ R107, R32, -R89.reuse ;  /* 0x80000059206b7221 */ /* 0x100fe20000010000 */
[--C-:B------:R-:W-:Y:S01]  /*1cf00*/  FADD.FTZ R111, R33, -R89.reuse ;  /* 0x80000059216f7221 */ /* 0x100fe20000010000 */
[--C-:B------:R-:W-:Y:S01]  /*1cf10*/  FADD.FTZ R109, R34, -R89.reuse ;  /* 0x80000059226d7221 */ /* 0x100fe20000010000 */
[----:B0-----:R-:W-:Y:S01]  /*1cf20*/  FADD.FTZ R101, R35, -R89 ;  /* 0x8000005923657221 */ /* 0x001fe20000010000 */
[----:B------:R-:W-:Y:S02]  /*1cf30*/  HADD2.F32 R105, -RZ, R0.H1_H1 ;  /* 0x30000000ff697230 */ /* 0x000fe40000004100 */
[C---:B------:R-:W-:Y:S01]  /*1cf40*/  FMUL.FTZ R107, R90.reuse, R107 ;  /* 0x0000006b5a6b7220 */ /* 0x040fe20000410000 */
[----:B------:R-:W-:Y:S02]  /*1cf50*/  HADD2.F32 R64, -RZ, R68.H0_H0 ;  /* 0x20000044ff407230 */ /* 0x000fe40000004100 */
[----:B------:R-:W-:Y:S01]  /*1cf60*/  FMUL.FTZ R106, R90, R111 ;  /* 0x0000006f5a6a7220 */ /* 0x000fe20000410000 */
        /* <DEDUP_REMOVED lines=12> */
[C---:B-1----:R-:W-:Y:S01]  /*1d030*/  IMAD.WIDE.U32 R116, R91.reuse, 0x10, R116 ;  /* 0x000000105b747825 */ /* 0x042fe200078e0074 */
[----:B------:R-:W-:-:S04]  /*1d040*/  IADD3 R91, PT, PT, R91, 0x100, RZ ;  /* 0x000001005b5b7810 */ /* 0x000fc80007ffe0ff */
[----:B------:R1:W-:Y:S03]  /*1d050*/  STG.E.128 desc[UR14][R116.64], R64 ;  /* 0x0000004074007986 */ /* 0x0003e6000c101d0e */
.L_x_22854:
[----:B------:R-:W-:Y:S05]  /*1d060*/  BSYNC.RECONVERGENT B0 ;  /* 0x0000000000007941 */ /* 0x000fea0003800200 */
.L_x_22853:
[----:B------:R-:W-:Y:S01]  /*1d070*/  ISETP.NE.AND P0, PT, R82, RZ, PT ;  /* 0x000000ff5200720c */ /* 0x000fe20003f05270 */
[----:B------:R-:W-:-:S12]  /*1d080*/  BSSY.RECONVERGENT B0, `(.L_x_22855) ;  /* 0x000001a000007945 */ /* 0x000fd80003800200 */
[----:B------:R-:W-:Y:S05]  /*1d090*/  @!P0 BRA `(.L_x_22856) ;  /* 0x0000000000608947 */ /* 0x000fea0003800000 */
[----:B-1----:R-:W1:Y:S01]  /*1d0a0*/  LDC.64 R116, c[0x0][0x428] ;  /* 0x00010a00ff747b82 */ /* 0x002e620000000a00 */
[--C-:B------:R-:W-:Y:S01]  /*1d0b0*/  FADD.FTZ R107, R36, -R89.reuse ;  /* 0x80000059246b7221 */ /* 0x100fe20000010000 */
[--C-:B------:R-:W-:Y:S01]  /*1d0c0*/  FADD.FTZ R111, R37, -R89.reuse ;  /* 0x80000059256f7221 */ /* 0x100fe20000010000 */
[--C-:B------:R-:W-:Y:S01]  /*1d0d0*/  FADD.FTZ R109, R38, -R89.reuse ;  /* 0x80000059266d7221 */ /* 0x100fe20000010000 */
[----:B0-----:R-:W-:Y:S01]  /*1d0e0*/  FADD.FTZ R101, R39, -R89 ;  /* 0x8000005927657221 */ /* 0x001fe20000010000 */
        /* <DEDUP_REMOVED lines=16> */
[----:B-1----:R-:W-:-:S04]  /*1d1f0*/  IMAD.WIDE.U32 R116, R91, 0x10, R116 ;  /* 0x000000105b747825 */ /* 0x002fc800078e0074 */
[----:B------:R-:W-:Y:S01]  /*1d200*/  VIADD R91, R91, 0x100 ;  /* 0x000001005b5b7836 */ /* 0x000fe20000000000 */
[----:B------:R2:W-:Y:S06]  /*1d210*/  STG.E.128 desc[UR14][R116.64], R64 ;  /* 0x0000004074007986 */ /* 0x0005ec000c101d0e */
.L_x_22856:
[----:B------:R-:W-:Y:S05]  /*1d220*/  BSYNC.RECONVERGENT B0 ;  /* 0x0000000000007941 */ /* 0x000fea0003800200 */
.L_x_22855:
[----:B------:R-:W-:Y:S01]  /*1d230*/  ISETP.NE.AND P0, PT, R83, RZ, PT ;  /* 0x000000ff5300720c */ /* 0x000fe20003f05270 */
[----:B------:R-:W-:-:S12]  /*1d240*/  BSSY.RECONVERGENT B0, `(.L_x_22857) ;  /* 0x000001a000007945 */ /* 0x000fd80003800200 */
[----:B------:R-:W-:Y:S05]  /*1d250*/  @!P0 BRA `(.L_x_22858) ;  /* 0x0000000000608947 */ /* 0x000fea0003800000 */
[----:B-12---:R-:W1:Y:S01]  /*1d260*/  LDC.64 R116, c[0x0][0x428] ;  /* 0x00010a00ff747b82 */ /* 0x006e620000000a00 */
[--C-:B------:R-:W-:Y:S01]  /*1d270*/  FADD.FTZ R105, R40, -R89.reuse ;  /* 0x8000005928697221 */ /* 0x100fe20000010000 */
[--C-:B------:R-:W-:Y:S01]  /*1d280*/  FADD.FTZ R109, R41, -R89.reuse ;  /* 0x80000059296d7221 */ /* 0x100fe20000010000 */
[--C-:B------:R-:W-:Y:S01]  /*1d290*/  FADD.FTZ R107, R42, -R89.reuse ;  /* 0x800000592a6b7221 */ /* 0x100fe20000010000 */
[----:B------:R-:W-:Y:S01]  /*1d2a0*/  FADD.FTZ R83, R43, -R89 ;  /* 0x800000592b537221 */ /* 0x000fe20000010000 */
[----:B0-----:R-:W-:Y:S02]  /*1d2b0*/  HADD2.F32 R103, -RZ, R81.H0_H0 ;  /* 0x20000051ff677230 */ /* 0x001fe40000004100 */
        /* <DEDUP_REMOVED lines=18> */
.L_x_22858:
[----:B------:R-:W-:Y:S05]  /*1d3e0*/  BSYNC.RECONVERGENT B0 ;  /* 0x0000000000007941 */ /* 0x000fea0003800200 */
.L_x_22857:
[----:B------:R-:W-:Y:S01]  /*1d3f0*/  ISETP.NE.AND P0, PT, R84, RZ, PT ;  /* 0x000000ff5400720c */ /* 0x000fe20003f05270 */
[----:B------:R-:W-:-:S12]  /*1d400*/  BSSY.RECONVERGENT B0, `(.L_x_22859) ;  /* 0x000001a000007945 */ /* 0x000fd80003800200 */
[----:B------:R-:W-:Y:S05]  /*1d410*/  @!P0 BRA `(.L_x_22860) ;  /* 0x0000000000608947 */ /* 0x000fea0003800000 */
[----:B-123--:R-:W1:Y:S01]  /*1d420*/  LDC.64 R116, c[0x0][0x428] ;  /* 0x00010a00ff747b82 */ /* 0x00ee620000000a00 */
[--C-:B------:R-:W-:Y:S01]  /*1d430*/  FADD.FTZ R109, R44, -R89.reuse ;  /* 0x800000592c6d7221 */ /* 0x100fe20000010000 */
[--C-:B------:R-:W-:Y:S01]  /*1d440*/  FADD.FTZ R105, R45, -R89.reuse ;  /* 0x800000592d697221 */ /* 0x100fe20000010000 */
[--C-:B0-----:R-:W-:Y:S01]  /*1d450*/  FADD.FTZ R103, R46, -R89.reuse ;  /* 0x800000592e677221 */ /* 0x101fe20000010000 */
        /* <DEDUP_REMOVED lines=20> */
.L_x_22860:
[----:B------:R-:W-:Y:S05]  /*1d5a0*/  BSYNC.RECONVERGENT B0 ;  /* 0x0000000000007941 */ /* 0x000fea0003800200 */
.L_x_22859:
[----:B------:R-:W-:Y:S01]  /*1d5b0*/  ISETP.NE.AND P0, PT, R85, RZ, PT ;  /* 0x000000ff5500720c */ /* 0x000fe20003f05270 */
[----:B------:R-:W-:-:S12]  /*1d5c0*/  BSSY.RECONVERGENT B0, `(.L_x_22861) ;  /* 0x000001a000007945 */ /* 0x000fd80003800200 */
[----:B------:R-:W-:Y:S05]  /*1d5d0*/  @!P0 BRA `(.L_x_22862) ;  /* 0x0000000000608947 */ /* 0x000fea0003800000 */
[----:B-1234-:R-:W1:Y:S01]  /*1d5e0*/  LDC.64 R116, c[0x0][0x428] ;  /* 0x00010a00ff747b82 */ /* 0x01ee620000000a00 */
        /* <DEDUP_REMOVED lines=23> */
.L_x_22862:
[----:B------:R-:W-:Y:S05]  /*1d760*/  BSYNC.RECONVERGENT B0 ;  /* 0x0000000000007941 */ /* 0x000fea0003800200 */
.L_x_22861:
[----:B------:R-:W-:Y:S04]  /*1d770*/  BSSY.RECONVERGENT B0, `(.L_x_22863) ;  /* 0x000001a000007945 */ /* 0x000fe80003800200 */
[----:B------:R-:W-:Y:S05]  /*1d780*/  @!P1 BRA `(.L_x_22864) ;  /* 0x0000000000609947 */ /* 0x000fea0003800000 */
[----:B01234-:R-:W0:Y:S01]  /*1d790*/  LDC.64 R116, c[0x0][0x428] ;  /* 0x00010a00ff747b82 */ /* 0x01fe220000000a00 */
        /* <DEDUP_REMOVED lines=23> */
.L_x_22864:
[----:B------:R-:W-:Y:S05]  /*1d910*/  BSYNC.RECONVERGENT B0 ;  /* 0x0000000000007941 */ /* 0x000fea0003800200 */
.L_x_22863:
        /* <DEDUP_REMOVED lines=26> */
.L_x_22866:
[----:B------:R-:W-:Y:S05]  /*1dac0*/  BSYNC.RECONVERGENT B0 ;  /* 0x0000000000007941 */ /* 0x000fea0003800200 */
.L_x_22865:
        /* <DEDUP_REMOVED lines=17> */
.L_x_22867:
[----:B------:R-:W-:Y:S05]  /*1dbe0*/  BSYNC.RECONVERGENT B0 ;  /* 0x0000000000007941 */ /* 0x000fea0003800200 */
.L_x_22852:
[----:B------:R-:W-:Y:S02]  /*1dbf0*/  UIADD3 UR22, UPT, UPT, UR22, UR20, URZ ;  /* 0x0000001416167290 */ /* 0x000fe4000fffe0ff */
[----:B------:R-:W-:Y:S02]  /*1dc00*/  UPLOP3.LUT UP1, UPT, UPT, UPT, UP1, 0x40, 0x4 ;  /* 0x000000000004789c */ /* 0x000fe40003f2e810 */
[----:B------:R-:W-:-:S09]  /*1dc10*/  UISETP.GE.AND UP0, UPT, UR22, UR21, UPT ;  /* 0x000000151600728c */ /* 0x000fd2000bf06270 */
[----:B------:R-:W-:Y:S05]  /*1dc20*/  BRA.U !UP0, `(.L_x_22868) ;  /* 0xfffffe3908347547 */ /* 0x000fea000b83ffff */
[----:B------:R-:W-:Y:S05]  /*1dc30*/  EXIT ;  /* 0x000000000000794d */ /* 0x000fea0003800000 */
.L_x_22869:
        /* <DEDUP_REMOVED lines=12> */
.L_x_27598:


//--------------------- .text._ZN10layer_norm13ln_fwd_kernelINS_13Kernel_traitsI6__halfffffjLj8192ELj1ELj1ELj8ELj16ENS_18Kernel_traits_baseILj8192ES2_ffffjLj256EEEEELb1ELb0ELb1ELb1EEEvNS_9FwdParamsE --------------------------
	.section	.text._ZN10layer_norm13ln_fwd_kernelINS_13Kernel_traitsI6__halfffffjLj8192ELj1ELj1ELj8ELj16ENS_18Kernel_traits_baseILj8192ES2_ffffjLj256EEEEELb1ELb0ELb1ELb1EEEvNS_9FwdParamsE,"ax",@progbits
	.align	128
        .global         _ZN10layer_norm13ln_fwd_kernelINS_13Kernel_traitsI6__halfffffjLj8192ELj1ELj1ELj8ELj16ENS_18Kernel_traits_baseILj8192ES2_ffffjLj256EEEEELb1ELb0ELb1ELb1EEEvNS_9FwdParamsE
        .type           _ZN10layer_norm13ln_fwd_kernelINS_13Kernel_traitsI6__halfffffjLj8192ELj1ELj1ELj8ELj16ENS_18Kernel_traits_baseILj8192ES2_ffffjLj256EEEEELb1ELb0ELb1ELb1EEEvNS_9FwdParamsE,@function
        .size           _ZN10layer_norm13ln_fwd_kernelINS_13Kernel_traitsI6__halfffffjLj8192ELj1ELj1ELj8ELj16ENS_18Kernel_traits_baseILj8192ES2_ffffjLj256EEEEELb1ELb0ELb1ELb1EEEvNS_9FwdParamsE,(.L_x_27599 - _ZN10layer_norm13ln_fwd_kernelINS_13Kernel_traitsI6__halfffffjLj8192ELj1ELj1ELj8ELj16ENS_18Kernel_traits_baseILj8192ES2_ffffjLj256EEEEELb1ELb0ELb1ELb1EEEvNS_9FwdParamsE)
        .other          _ZN10layer_norm13ln_fwd_kernelINS_13Kernel_traitsI6__halfffffjLj8192ELj1ELj1ELj8ELj16ENS_18Kernel_traits_baseILj8192ES2_ffffjLj256EEEEELb1ELb0ELb1ELb1EEEvNS_9FwdParamsE,@"STO_CUDA_ENTRY STV_DEFAULT"
_ZN10layer_norm13ln_fwd_kernelINS_13Kernel_traitsI6__halfffffjLj8192ELj1ELj1ELj8ELj16ENS_18Kernel_traits_baseILj8192ES2_ffffjLj256EEEEELb1ELb0ELb1ELb1EEEvNS_9FwdParamsE:
.text._ZN10layer_norm13ln_fwd_kernelINS_13Kernel_traitsI6__halfffffjLj8192ELj1ELj1ELj8ELj16ENS_18Kernel_traits_baseILj8192ES2_ffffjLj256EEEEELb1ELb0ELb1ELb1EEEvNS_9FwdParamsE:
        /* <DEDUP_REMOVED lines=15> */
[----:B------:R-:W1:Y:S01]  /*00f0*/  S2UR UR7, SR_CTAID.X ;  /* 0x00000000000779c3 */ /* 0x000e620000002500 */
[----:B------:R-:W-:Y:S01]  /*0100*/  UISETP.NE.AND.EX UP0, UPT, UR5, URZ, UPT, UP0 ;  /* 0x000000ff0500728c */ /* 0x000fe2000bf05300 */
[----:B--2---:R-:W-:-:S02]  /*0110*/  @P0 R2UR UR14, R2 ;  /* 0x00000000020e02ca */ /* 0x004fc400000e0000 */
        /* <DEDUP_REMOVED lines=23> */
[----:B01----:R-:W-:Y:S11]  /*0290*/  BRA.U !UP0, `(.L_x_22870) ;  /* 0x0000000108547547 */ /* 0x003ff6000b800000 */
        /* <DEDUP_REMOVED lines=21> */
.L_x_22870:
[----:B------:R-:W0:Y:S01]  /*03f0*/  LDC.64 R2, c[0x0][0x3d0] ;  /* 0x0000f400ff027b82 */ /* 0x000e220000000a00 */
[----:B------:R-:W-:Y:S02]  /*0400*/  CS2R R52, SRZ ;  /* 0x0000000000347805 */ /* 0x000fe4000001ff00 */
[----:B------:R-:W-:Y:S02]  /*0410*/  CS2R R50, SRZ ;  /* 0x0000000000327805 */ /* 0x000fe4000001ff00 */
[----:B------:R-:W-:Y:S02]  /*0420*/  CS2R R48, SRZ ;  /* 0x0000000000307805 */ /* 0x000fe4000001ff00 */
[----:B------:R-:W-:Y:S02]  /*0430*/  CS2R R46, SRZ ;  /* 0x00000000002e7805 */ /* 0x000fe4000001ff00 */
[----:B------:R-:W-:Y:S02]  /*0440*/  CS2R R44, SRZ ;  /* 0x00000000002c7805 */ /* 0x000fe4000001ff00 */
[----:B------:R-:W-:-:S02]  /*0450*/  CS2R R42, SRZ ;  /* 0x00000000002a7805 */ /* 0x000fc4000001ff00 */
[----:B------:R-:W-:Y:S01]  /*0460*/  CS2R R40, SRZ ;  /* 0x0000000000287805 */ /* 0x000fe2000001ff00 */
[----:B0-----:R-:W-:-:S05]  /*0470*/  IMAD.WIDE.U32 R2, R81, 0x8, R2 ;  /* 0x0000000851027825 */ /* 0x001fca00078e0002 */
[----:B------:R-:W5:Y:S04]  /*0480*/  LDG.E.64 R62, desc[UR12][R2.64] ;  /* 0x0000000c023e7981 */ /* 0x000f68000c1e1b00 */
[----:B------:R-:W5:Y:S04]  /*0490*/  LDG.E.64 R60, desc[UR12][R2.64+0x800] ;  /* 0x0008000c023c7981 */ /* 0x000f68000c1e1b00 */
[----:B------:R-:W5:Y:S04]  /*04a0*/  LDG.E.64 R58, desc[UR12][R2.64+0x1000] ;  /* 0x0010000c023a7981 */ /* 0x000f68000c1e1b00 */
[----:B------:R-:W5:Y:S04]  /*04b0*/  LDG.E.64 R56, desc[UR12][R2.64+0x1800] ;  /* 0x0018000c02387981 */ /* 0x000f68000c1e1b00 */
[----:B------:R-:W5:Y:S04]  /*04c0*/  LDG.E.64 R54, desc[UR12][R2.64+0x2000] ;  /* 0x0020000c02367981 */ /* 0x000f68000c1e1b00 */
[----:B------:R-:W5:Y:S04]  /*04d0*/  LDG.E.64 R6, desc[UR12][R2.64+0x2800] ;  /* 0x0028000c02067981 */ /* 0x000f68000c1e1b00 */
[----:B------:R-:W5:Y:S04]  /*04e0*/  LDG.E.64 R8, desc[UR12][R2.64+0x3000] ;  /* 0x0030000c02087981 */ /* 0x000f68000c1e1b00 */
[----:B------:R0:W5:Y:S02]  /*04f0*/  LDG.E.64 R10, desc[UR12][R2.64+0x3800] ;  /* 0x0038000c020a7981 */ /* 0x000164000c1e1b00 */
[----:B0-----:R-:W-:-:S07]  /*0500*/  CS2R R2, SRZ ;  /* 0x0000000000027805 */ /* 0x001fce000001ff00 */
.L_x_22871:
[----:B------:R-:W1:Y:S02]  /*0510*/  LDCU UR4, c[0x0][0x384] ;  /* 0x00007080ff0477ac */ /* 0x000e640008000800 */
[----:B-1----:R-:W-:-:S06]  /*0520*/  UISETP.GE.AND UP0, UPT, UR7, UR4, UPT ;  /* 0x000000040700728c */ /* 0x002fcc000bf06270 */
[----:B------:R-:W-:-:S13]  /*0530*/  PLOP3.LUT P0, PT, PT, PT, UP0, 0x80, 0x8 ;  /* 0x000000000008781c */ /* 0x000fda0003f0f008 */
[----:B------:R-:W-:Y:S05]  /*0540*/  @P0 EXIT ;  /* 0x000000000000094d */ /* 0x000fea0003800000 */
[----:B0-----:R-:W0:Y:S01]  /*0550*/  LDC R12, c[0x0][0x360] ;  /* 0x0000d800ff0c7b82 */ /* 0x001e220000000800 */
[----:B-----5:R-:W-:Y:S01]  /*0560*/  IMAD.MOV.U32 R69, RZ, RZ, R6 ;  /* 0x000000ffff457224 */ /* 0x020fe200078e0006 */
[--C-:B------:R-:W-:Y:S01]  /*0570*/  SHF.R.U64 R72, R6, 0x10, R7.reuse ;  /* 0x0000001006487819 */ /* 0x100fe20000001207 */
[----:B------:R-:W-:Y:S01]  /*0580*/  IMAD.HI.U32 R6, R0, -0x2daee0ad, RZ ;  /* 0xd2511f5300067827 */ /* 0x000fe200078e00ff */
[--C-:B------:R-:W-:Y:S01]  /*0590*/  SHF.R.U32.HI R73, RZ, 0x10, R7.reuse ;  /* 0x00000010ff497819 */ /* 0x100fe20000011607 */
[----:B------:R-:W1:Y:S01]  /*05a0*/  LDCU UR23, c[0x0][0x404] ;  /* 0x00008080ff1777ac */ /* 0x000e620008000800 */
[----:B------:R-:W-:Y:S01]  /*05b0*/  MOV R74, R8 ;  /* 0x00000008004a7202 */ /* 0x000fe20000000f00 */
[----:B------:R-:W-:Y:S01]  /*05c0*/  IMAD.MOV.U32 R71, RZ, RZ, R7 ;  /* 0x000000ffff477224 */ /* 0x000fe200078e0007 */
[----:B------:R-:W-:Y:S01]  /*05d0*/  LOP3.LUT R6, R6, UR15, RZ, 0x3c, !PT ;  /* 0x0000000f06067c12 */ /* 0x000fe2000f8e3cff */
[--C-:B------:R-:W-:Y:S01]  /*05e0*/  IMAD.MOV.U32 R13, RZ, RZ, R9.reuse ;  /* 0x000000ffff0d7224 */ /* 0x100fe200078e0009 */
[--C-:B------:R-:W-:Y:S01]  /*05f0*/  SHF.R.U64 R75, R8, 0x10, R9.reuse ;  /* 0x00000010084b7819 */ /* 0x100fe20000001209 */
[----:B------:R-:W-:Y:S01]  /*0600*/  IMAD.MOV.U32 R76, RZ, RZ, R10 ;  /* 0x000000ffff4c7224 */ /* 0x000fe200078e000a */
[----:B------:R-:W-:Y:S01]  /*0610*/  SHF.R.U32.HI R14, RZ, 0x10, R9 ;  /* 0x00000010ff0e7819 */ /* 0x000fe20000011609 */
[----:B------:R-:W-:Y:S01]  /*0620*/  IMAD.HI.U32 R7, R6, -0x326172a9, RZ ;  /* 0xcd9e8d5706077827 */ /* 0x000fe200078e00ff */
[--C-:B------:R-:W-:Y:S01]  /*0630*/  SHF.R.U64 R77, R10, 0x10, R11.reuse ;  /* 0x000000100a4d7819 */ /* 0x100fe2000000120b */
[----:B------:R-:W2:Y:S01]  /*0640*/  LDCU UR22, c[0x0][0x388] ;  /* 0x00007100ff1677ac */ /* 0x000ea20008000800 */
[----:B------:R-:W-:Y:S01]  /*0650*/  SHF.R.U32.HI R15, RZ, 0x10, R11 ;  /* 0x00000010ff0f7819 */ /* 0x000fe2000001160b */
[----:B------:R-:W-:Y:S01]  /*0660*/  IMAD R10, R0, -0x2daee0ad, RZ ;  /* 0xd2511f53000a7824 */ /* 0x000fe200078e02ff */
[----:B------:R-:W-:Y:S01]  /*0670*/  PRMT R74, R74, 0x5410, R13 ;  /* 0x000054104a4a7816 */ /* 0x000fe2000000000d */
[----:B------:R-:W-:Y:S01]  /*0680*/  IMAD R6, R6, -0x326172a9, RZ ;  /* 0xcd9e8d5706067824 */ /* 0x000fe200078e02ff */
[----:B------:R-:W-:Y:S01]  /*0690*/  SHF.R.U64 R104, R48, 0x10, R49 ;  /* 0x0000001030687819 */ /* 0x000fe20000001231 */
[----:B------:R-:W-:Y:S01]  /*06a0*/  IMAD.MOV.U32 R13, RZ, RZ, R61 ;  /* 0x000000ffff0d7224 */ /* 0x000fe200078e003d */
[----:B------:R-:W-:Y:S01]  /*06b0*/  SHF.R.U64 R106, R50, 0x10, R51 ;  /* 0x00000010326a7819 */ /* 0x000fe20000001233 */
[----:B------:R-:W-:Y:S01]  /*06c0*/  IMAD.MOV.U32 R68, RZ, RZ, RZ ;  /* 0x000000ffff447224 */ /* 0x000fe200078e00ff */
[----:B------:R-:W-:Y:S01]  /*06d0*/  SHF.R.U64 R108, R52, 0x10, R53 ;  /* 0x00000010346c7819 */ /* 0x000fe20000001235 */
[----:B0-----:R-:W-:Y:S01]  /*06e0*/  IMAD R65, R12, UR7, R81 ;  /* 0x000000070c417c24 */ /* 0x001fe2000f8e0251 */
[----:B------:R-:W-:Y:S01]  /*06f0*/  MOV R12, R11 ;  /* 0x0000000b000c7202 */ /* 0x000fe20000000f00 */
[----:B------:R-:W-:Y:S01]  /*0700*/  UPLOP3.LUT UP1, UPT, UPT, UPT, UPT, 0x40, 0x4 ;  /* 0x000000000004789c */ /* 0x000fe20003f2e870 */
[----:B------:R-:W-:Y:S01]  /*0710*/  PRMT R69, R69, 0x5410, R69 ;  /* 0x0000541045457816 */ /* 0x000fe20000000045 */
[----:B------:R-:W-:Y:S01]  /*0720*/  IMAD.HI.U32 R5, R65, -0x326172a9, RZ ;  /* 0xcd9e8d5741057827 */ /* 0x000fe200078e00ff */
[----:B------:R-:W-:-:S02]  /*0730*/  PRMT R76, R76, 0x5410, R12 ;  /* 0x000054104c4c7816 */ /* 0x000fc4000000000c */
[----:B------:R-:W-:Y:S01]  /*0740*/  MOV R12, R60 ;  /* 0x0000003c000c7202 */ /* 0x000fe20000000f00 */
[----:B------:R-:W-:Y:S01]  /*0750*/  IMAD R8, R65, -0x326172a9, RZ ;  /* 0xcd9e8d5741087824 */ /* 0x000fe200078e02ff */
[----:B------:R-:W-:Y:S02]  /*0760*/  LOP3.LUT R5, R64, UR14, R5, 0x96, !PT ;  /* 0x0000000e40057c12 */ /* 0x000fe4000f8e9605 */
[----:B------:R-:W-:Y:S01]  /*0770*/  PRMT R96, R12, 0x5410, R13 ;  /* 0x000054100c607816 */ /* 0x000fe2000000000d */
[----:B------:R-:W-:Y:S01]  /*0780*/  IMAD.MOV.U32 R13, RZ, RZ, R56 ;  /* 0x000000ffff0d7224 */ /* 0x000fe200078e0038 */
[----:B------:R-:W-:Y:S01]  /*0790*/  LOP3.LUT R7, R8, UR6, R7, 0x96, !PT ;  /* 0x0000000608077c12 */ /* 0x000fe2000f8e9607 */
[----:B------:R-:W-:Y:S01]  /*07a0*/  IMAD.HI.U32 R9, R5, -0x2daee0ad, RZ ;  /* 0xd2511f5305097827 */ /* 0x000fe200078e00ff */
[----:B------:R-:W-:Y:S02]  /*07b0*/  MOV R12, R59 ;  /* 0x0000003b000c7202 */ /* 0x000fe40000000f00 */
[----:B------:R-:W-:Y:S01]  /*07c0*/  PRMT R100, R13, 0x7610, R100 ;  /* 0x000076100d647816 */ /* 0x000fe20000000064 */
[----:B------:R-:W-:Y:S01]  /*07d0*/  IMAD R11, R5, -0x2daee0ad, RZ ;  /* 0xd2511f53050b7824 */ /* 0x000fe200078e02ff */
[----:B------:R-:W-:Y:S01]  /*07e0*/  LOP3.LUT R9, R10, UR8, R9, 0x96, !PT ;  /* 0x000000080a097c12 */ /* 0x000fe2000f8e9609 */
[----:B------:R-:W-:Y:S01]  /*07f0*/  IMAD.HI.U32 R8, R7, -0x2daee0ad, RZ ;  /* 0xd2511f5307087827 */ /* 0x000fe200078e00ff */
[----:B------:R-:W-:-:S02]  /*0800*/  MOV R13, R54 ;  /* 0x00000036000d7202 */ /* 0x000fc40000000f00 */
[----:B------:R-:W-:Y:S01]  /*0810*/  PRMT R71, R71, 0x5410, R71 ;  /* 0x0000541047477816 */ /* 0x000fe20000000047 */
[----:B------:R-:W-:Y:S01]  /*0820*/  IMAD.HI.U32 R5, R9, -0x326172a9, RZ ;  /* 0xcd9e8d5709057827 */ /* 0x000fe200078e00ff */
[----:B------:R-:W-:Y:S02]  /*0830*/  LOP3.LUT R8, R11, UR10, R8, 0x96, !PT ;  /* 0x0000000a0b087c12 */ /* 0x000fe4000f8e9608 */
[----:B------:R-:W-:Y:S01]  /*0840*/  PRMT R102, R13, 0x7610, R102 ;  /* 0x000076100d667816 */ /* 0x000fe20000000066 */
[----:B------:R-:W-:Y:S01]  /*0850*/  IMAD R10, R7, -0x2daee0ad, RZ ;  /* 0xd2511f53070a7824 */ /* 0x000fe200078e02ff */
[----:B------:R-:W-:Y:S01]  /*0860*/  LOP3.LUT R5, R6, UR9, R5, 0x96, !PT ;  /* 0x0000000906057c12 */ /* 0x000fe2000f8e9605 */
[----:B------:R-:W-:Y:S01]  /*0870*/  IMAD R9, R9, -0x326172a9, RZ ;  /* 0xcd9e8d5709097824 */ /* 0x000fe200078e02ff */
[----:B------:R-:W-:Y:S01]  /*0880*/  PRMT R72, R72, 0x5410, R72 ;  /* 0x0000541048487816 */ /* 0x000fe20000000048 */
[----:B------:R-:W-:Y:S01]  /*0890*/  IMAD.HI.U32 R6, R8, -0x326172a9, RZ ;  /* 0xcd9e8d5708067827 */ /* 0x000fe200078e00ff */
[----:B------:R-:W-:-:S02]  /*08a0*/  PRMT R73, R73, 0x5410, R73 ;  /* 0x0000541049497816 */ /* 0x000fc40000000049 */
[----:B------:R-:W-:Y:S01]  /*08b0*/  PRMT R75, R75, 0x5410, R14 ;  /* 0x000054104b4b7816 */ /* 0x000fe2000000000e */
[----:B------:R-:W-:Y:S01]  /*08c0*/  IMAD.HI.U32 R7, R5, -0x2daee0ad, RZ ;  /* 0xd2511f5305077827 */ /* 0x000fe200078e00ff */
[----:B------:R-:W-:Y:S01]  /*08d0*/  LOP3.LUT R6, R9, UR11, R6, 0x96, !PT ;  /* 0x0000000b09067c12 */ /* 0x000fe2000f8e9606 */
[----:B------:R-:W0:Y:S01]  /*08e0*/  LDCU.128 UR8, c[0x0][0x3f0] ;  /* 0x00007e00ff0877ac */ /* 0x000e220008000c00 */
[----:B------:R-:W-:Y:S01]  /*08f0*/  PRMT R77, R77, 0x5410, R15 ;  /* 0x000054104d4d7816 */ /* 0x000fe2000000000f */
[----:B------:R-:W-:Y:S01]  /*0900*/  IMAD.MOV.U32 R11, RZ, RZ, R62 ;  /* 0x000000ffff0b7224 */ /* 0x000fe200078e003e */
[----:B------:R-:W-:Y:S01]  /*0910*/  LOP3.LUT R7, R10, UR16, R7, 0x96, !PT ;  /* 0x000000100a077c12 */ /* 0x000fe2000f8e9607 */
[----:B------:R-:W-:Y:S01]  /*0920*/  IMAD R10, R5, -0x2daee0ad, RZ ;  /* 0xd2511f53050a7824 */ /* 0x000fe200078e02ff */
[----:B------:R-:W-:Y:S01]  /*0930*/  LOP3.LUT R79, R4, 0x3, RZ, 0xc0, !PT ;  /* 0x00000003044f7812 */ /* 0x000fe200078ec0ff */
[----:B------:R-:W-:Y:S01]  /*0940*/  IMAD R8, R8, -0x326172a9, RZ ;  /* 0xcd9e8d5708087824 */ /* 0x000fe200078e02ff */
[----:B------:R-:W-:Y:S01]  /*0950*/  PRMT R78, R11, 0x7610, R78 ;  /* 0x000076100b4e7816 */ /* 0x000fe2000000004e */
[----:B------:R-:W-:-:S04]  /*0960*/  IMAD.HI.U32 R9, R6, -0x2daee0ad, RZ ;  /* 0xd2511f5306097827 */ /* 0x000fc800078e00ff */
[----:B------:R-:W-:Y:S01]  /*0970*/  IMAD.HI.U32 R5, R7, -0x326172a9, RZ ;  /* 0xcd9e8d5707057827 */ /* 0x000fe200078e00ff */
[----:B------:R-:W-:-:S03]  /*0980*/  LOP3.LUT R9, R10, UR18, R9, 0x96, !PT ;  /* 0x000000120a097c12 */ /* 0x000fc6000f8e9609 */
[----:B------:R-:W-:Y:S01]  /*0990*/  IMAD.MOV.U32 R11, RZ, RZ, R63 ;  /* 0x000000ffff0b7224 */ /* 0x000fe200078e003f */
[----:B------:R-:W-:Y:S01]  /*09a0*/  LOP3.LUT R5, R8, UR17, R5, 0x96, !PT ;  /* 0x0000001108057c12 */ /* 0x000fe2000f8e9605 */
[----:B------:R-:W-:Y:S01]  /*09b0*/  IMAD R7, R7, -0x326172a9, RZ ;  /* 0xcd9e8d5707077824 */ /* 0x000fe200078e02ff */
[----:B------:R-:W3:Y:S01]  /*09c0*/  LDCU.64 UR16, c[0x0][0x408] ;  /* 0x00008100ff1077ac */ /* 0x000ee20008000a00 */
[----:B------:R-:W-:Y:S01]  /*09d0*/  IMAD.MOV.U32 R10, RZ, RZ, R58 ;  /* 0x000000ffff0a7224 */ /* 0x000fe200078e003a */
[----:B------:R-:W-:Y:S01]  /*09e0*/  PRMT R78, R78, 0x5410, R11 ;  /* 0x000054104e4e7816 */ /* 0x000fe2000000000b */
[----:B------:R-:W-:Y:S02]  /*09f0*/  IMAD R11, R6, -0x2daee0ad, RZ ;  /* 0xd2511f53060b7824 */ /* 0x000fe400078e02ff */
[----:B------:R-:W-:Y:S01]  /*0a00*/  IMAD.HI.U32 R6, R9, -0x326172a9, RZ ;  /* 0xcd9e8d5709067827 */ /* 0x000fe200078e00ff */
[----:B------:R-:W-:-:S03]  /*0a10*/  PRMT R98, R10, 0x5410, R12 ;  /* 0x000054100a627816 */ /* 0x000fc6000000000c */
        /* <DEDUP_REMOVED lines=9> */
[----:B------:R-:W0:Y:S02]  /*0ab0*/  LDCU.U8 UR24, c[0x0][0x410] ;  /* 0x00008200ff1877ac */ /* 0x000e240008000000 */
[----:B------:R-:W-:Y:S01]  /*0ac0*/  IMAD.MOV.U32 R11, RZ, RZ, R57 ;  /* 0x000000ffff0b7224 */ /* 0x000fe200078e0039 */
[----:B------:R-:W-:Y:S01]  /*0ad0*/  LOP3.LUT R5, R10, UR21, R5, 0x96, !PT ;  /* 0x000000150a057c12 */ /* 0x000fe2000f8e9605 */
[----:B------:R-:W-:Y:S01]  /*0ae0*/  IMAD R9, R8, -0x326172a9, RZ ;  /* 0xcd9e8d5708097824 */ /* 0x000fe200078e02ff */
[----:B------:R-:W0:Y:S01]  /*0af0*/  LDCU.64 UR20, c[0x0][0x3a0] ;  /* 0x00007400ff1477ac */ /* 0x000e220008000a00 */
[----:B------:R-:W-:Y:S01]  /*0b00*/  IMAD.HI.U32 R8, R7, -0x326172a9, RZ ;  /* 0xcd9e8d5707087827 */ /* 0x000fe200078e00ff */
[----:B------:R-:W-:-:S03]  /*0b10*/  PRMT R100, R100, 0x5410, R11 ;  /* 0x0000541064647816 */ /* 0x000fc6000000000b */
[----:B------:R-:W-:Y:S01]  /*0b20*/  IMAD R11, R6, -0x2daee0ad, RZ ;  /* 0xd2511f53060b7824 */ /* 0x000fe200078e02ff */
[----:B------:R-:W-:Y:S01]  /*0b30*/  LOP3.LUT R8, R9, UR25, R8, 0x96, !PT ;  /* 0x0000001909087c12 */ /* 0x000fe2000f8e9608 */
[----:B------:R-:W-:Y:S01]  /*0b40*/  IMAD.HI.U32 R6, R5, -0x2daee0ad, RZ ;  /* 0xd2511f5305067827 */ /* 0x000fe200078e00ff */
[----:B------:R-:W-:Y:S01]  /*0b50*/  SHF.R.U32.HI R9, RZ, 0x10, R49 ;  /* 0x00000010ff097819 */ /* 0x000fe20000011631 */
[----:B------:R-:W0:Y:S02]  /*0b60*/  LDCU UR25, c[0x0][0x400] ;  /* 0x00008000ff1977ac */ /* 0x000e240008000800 */
[----:B------:R-:W-:Y:S01]  /*0b70*/  IMAD.MOV.U32 R10, RZ, RZ, R55 ;  /* 0x000000ffff0a7224 */ /* 0x000fe200078e0037 */
[----:B------:R-:W-:Y:S01]  /*0b80*/  LOP3.LUT R6, R11, UR26, R6, 0x96, !PT ;  /* 0x0000001a0b067c12 */ /* 0x000fe2000f8e9606 */
[----:B------:R-:W-:Y:S01]  /*0b90*/  IMAD R12, R5, -0x2daee0ad, RZ ;  /* 0xd2511f53050c7824 */ /* 0x000fe200078e02ff */
[----:B------:R-:W-:Y:S02]  /*0ba0*/  PRMT R104, R104, 0x5410, R9 ;  /* 0x0000541068687816 */ /* 0x000fe40000000009 */
[----:B------:R-:W-:Y:S01]  /*0bb0*/  PRMT R102, R102, 0x5410, R10 ;  /* 0x0000541066667816 */ /* 0x000fe2000000000a */
[----:B------:R-:W-:Y:S01]  /*0bc0*/  IMAD R10, R7, -0x326172a9, RZ ;  /* 0xcd9e8d57070a7824 */ /* 0x000fe200078e02ff */
[----:B------:R-:W-:Y:S01]  /*0bd0*/  SHF.R.U32.HI R11, RZ, 0x10, R53 ;  /* 0x00000010ff0b7819 */ /* 0x000fe20000011635 */
[----:B------:R-:W-:-:S03]  /*0be0*/  IMAD.HI.U32 R7, R8, -0x2daee0ad, RZ ;  /* 0xd2511f5308077827 */ /* 0x000fc600078e00ff */
[----:B------:R-:W-:Y:S01]  /*0bf0*/  PRMT R108, R108, 0x5410, R11 ;  /* 0x000054106c6c7816 */ /* 0x000fe2000000000b */
[----:B------:R-:W-:Y:S01]  /*0c00*/  IMAD.HI.U32 R5, R6, -0x326172a9, RZ ;  /* 0xcd9e8d5706057827 */ /* 0x000fe200078e00ff */
[----:B------:R-:W-:-:S03]  /*0c10*/  LOP3.LUT R7, R12, UR28, R7, 0x96, !PT ;  /* 0x0000001c0c077c12 */ /* 0x000fc6000f8e9607 */
[----:B------:R-:W-:Y:S01]  /*0c20*/  IMAD R8, R8, -0x2daee0ad, RZ ;  /* 0xd2511f5308087824 */ /* 0x000fe200078e02ff */
[----:B------:R-:W-:Y:S01]  /*0c30*/  LOP3.LUT R5, R10, UR27, R5, 0x96, !PT ;  /* 0x0000001b0a057c12 */ /* 0x000fe2000f8e9605 */
        /* <DEDUP_REMOVED lines=8> */
[----:B01234-:R-:W-:-:S07]  /*0cc0*/  IMAD R80, R5, -0x2daee0ad, RZ ;  /* 0xd2511f5305507824 */ /* 0x01ffce00078e02ff */
.L_x_23148:
[----:B------:R-:W-:-:S06]  /*0cd0*/  UIMAD.WIDE UR4, UR7, 0x4, UR8 ;  /* 0x00000004070478a5 */ /* 0x000fcc000f8e0208 */
[----:B-1----:R-:W-:Y:S01]  /*0ce0*/  MOV R82, UR4 ;  /* 0x0000000400527c02 */ /* 0x002fe20008000f00 */
[----:B------:R-:W-:-:S05]  /*0cf0*/  IMAD.U32 R83, RZ, RZ, UR5 ;  /* 0x00000005ff537e24 */ /* 0x000fca000f8e00ff */
[----:B------:R-:W2:Y:S01]  /*0d00*/  LDG.E R82, desc[UR12][R82.64] ;  /* 0x0000000c52527981 */ /* 0x000ea2000c1e1900 */
[----:B------:R-:W-:-:S06]  /*0d10*/  UIMAD.WIDE UR4, UR7, 0x4, UR10 ;  /* 0x00000004070478a5 */ /* 0x000fcc000f8e020a */
[----:B0-----:R-:W-:Y:S01]  /*0d20*/  IMAD.U32 R11, RZ, RZ, UR5 ;  /* 0x00000005ff0b7e24 */ /* 0x001fe2000f8e00ff */
[----:B--2---:R-:W-:-:S13]  /*0d30*/  ISETP.GE.AND P0, PT, R82, 0x1, PT ;  /* 0x000000015200780c */ /* 0x004fda0003f06270 */
[----:B------:R-:W-:Y:S01]  /*0d40*/  @P0 VIADD R10, R82, 0xffffffff ;  /* 0xffffffff520a0836 */ /* 0x000fe20000000000 */
[----:B------:R-:W0:Y:S03]  /*0d50*/  @P0 LDC.64 R8, c[0x0][0x390] ;  /* 0x0000e400ff080b82 */ /* 0x000e260000000a00 */
[----:B------:R-:W-:Y:S01]  /*0d60*/  @P0 IMAD R12, R10, UR22, RZ ;  /* 0x000000160a0c0c24 */ /* 0x000fe2000f8e02ff */
[----:B------:R-:W-:-:S04]  /*0d70*/  MOV R10, UR4 ;  /* 0x00000004000a7c02 */ /* 0x000fc80008000f00 */
[----:B------:R-:W-:Y:S02]  /*0d80*/  @P0 SHF.R.S32.HI R13, RZ, 0x1f, R12 ;  /* 0x0000001fff0d0819 */ /* 0x000fe4000001140c */
[----:B------:R-:W2:Y:S01]  /*0d90*/  LDG.E R10, desc[UR12][R10.64] ;  /* 0x0000000c0a0a7981 */ /* 0x000ea2000c1e1900 */
[----:B------:R-:W-:Y:S01]  /*0da0*/  UIMAD UR4, UR7, UR22, URZ ;  /* 0x00000016070472a4 */ /* 0x000fe2000f8e02ff */
[----:B------:R-:W-:Y:S01]  /*0db0*/  @P0 LEA.HI R12, R13, R12, RZ, 0x2 ;  /* 0x0000000c0d0c0211 */ /* 0x000fe200078f10ff */
[----:B------:R-:W-:Y:S01]  /*0dc0*/  IMAD.MOV.U32 R36, RZ, RZ, RZ ;  /* 0x000000ffff247224 */ /* 0x000fe200078e00ff */
[----:B------:R-:W-:Y:S02]  /*0dd0*/  UISETP.NE.U32.AND UP0, UPT, UR20, URZ, UPT ;  /* 0x000000ff1400728c */ /* 0x000fe4000bf05070 */
[----:B------:R-:W-:Y:S01]  /*0de0*/  @P0 LEA.HI.SX32 R36, R12, R81, 0x1e ;  /* 0x000000510c240211 */ /* 0x000fe200078ff2ff */
[----:B------:R-:W-:Y:S02]  /*0df0*/  USHF.R.S32.HI UR5, URZ, 0x1f, UR4 ;  /* 0x0000001fff057899 */ /* 0x000fe40008011404 */
[----:B------:R-:W-:-:S02]  /*0e00*/  UISETP.NE.AND.EX UP0, UPT, UR21, URZ, UPT, UP0 ;  /* 0x000000ff1500728c */ /* 0x000fc4000bf05300 */
[----:B------:R-:W-:Y:S01]  /*0e10*/  ULEA.HI UR5, UR5, UR4, URZ, 0x2 ;  /* 0x0000000405057291 */ /* 0x000fe2000f8f10ff */
[----:B0-----:R-:W-:-:S05]  /*0e20*/  @P0 IMAD.WIDE.U32 R8, R36, 0x10, R8 ;  /* 0x0000001024080825 */ /* 0x001fca00078e0008 */
[----:B------:R0:W5:Y:S01]  /*0e30*/  @P0 LDG.E.128 R4, desc[UR12][R8.64] ;  /* 0x0000000c08040981 */ /* 0x000162000c1e1d00 */
[----:B------:R-:W-:Y:S02]  /*0e40*/  UIADD3 UR26, UPT, UPT, UR15, -0x56f99767, URZ ;  /* 0xa90668990f1a7890 */ /* 0x000fe4000fffe0ff */
[----:B------:R-:W-:Y:S02]  /*0e50*/  UIADD3 UR27, UPT, UPT, UR14, 0x78dde6e4, URZ ;  /* 0x78dde6e40e1b7890 */ /* 0x000fe4000fffe0ff */
[----:B------:R-:W-:Y:S02]  /*0e60*/  UIADD3 UR28, UPT, UPT, UR14, -0x255992d5, URZ ;  /* 0xdaa66d2b0e1c7890 */ /* 0x000fe4000fffe0ff */
[----:B------:R-:W-:Y:S02]  /*0e70*/  UIADD3 UR29, UPT, UPT, UR14, -0x4ab325aa, URZ ;  /* 0xb54cda560e1d7890 */ /* 0x000fe4000fffe0ff */
[----:B------:R-:W-:Y:S01]  /*0e80*/  UIADD3 UR30, UPT, UPT, UR14, 0x3c6ef372, URZ ;  /* 0x3c6ef3720e1e7890 */ /* 0x000fe2000fffe0ff */
[----:B0-----:R-:W-:Y:S01]  /*0e90*/  MOV R8, UR5 ;  /* 0x0000000500087c02 */ /* 0x001fe20008000f00 */
[----:B------:R-:W-:-:S02]  /*0ea0*/  UIADD3 UR31, UPT, UPT, UR15, -0x695add53, URZ ;  /* 0x96a522ad0f1f7890 */ /* 0x000fc4000fffe0ff */
[----:B------:R-:W-:Y:S01]  /*0eb0*/  UIADD3 UR32, UPT, UPT, UR15, 0x646e171e, URZ ;  /* 0x646e171e0f207890 */ /* 0x000fe2000fffe0ff */
[----:B------:R-:W-:Y:S01]  /*0ec0*/  LEA.HI.SX32 R81, R8, R81, 0x1e ;  /* 0x0000005108517211 */ /* 0x000fe200078ff2ff */
[----:B------:R-:W-:Y:S02]  /*0ed0*/  UIADD3 UR33, UPT, UPT, UR14, 0x5384540f, URZ ;  /* 0x5384540f0e217890 */ /* 0x000fe4000fffe0ff */
[----:B------:R-:W-:Y:S02]  /*0ee0*/  UIADD3 UR34, UPT, UPT, UR15, 0x76cf5d0a, URZ ;  /* 0x76cf5d0a0f227890 */ /* 0x000fe4000fffe0ff */
[----:B------:R-:W-:Y:S02]  /*0ef0*/  UIADD3 UR35, UPT, UPT, UR15, -0x24c28bd8, URZ ;  /* 0xdb3d74280f237890 */ /* 0x000fe4000fffe0ff */
[----:B------:R-:W-:Y:S02]  /*0f00*/  UIADD3 UR36, UPT, UPT, UR15, -0x126145ec, URZ ;  /* 0xed9eba140f247890 */ /* 0x000fe4000fffe0ff */
[----:B------:R-:W-:-:S02]  /*0f10*/  UIADD3 UR37, UPT, UPT, UR14, -0xe443238, URZ ;  /* 0xf1bbcdc80e257890 */ /* 0x000fc4000fffe0ff */
[----:B------:R-:W-:Y:S02]  /*0f20*/  UIADD3 UR38, UPT, UPT, UR15, 0x32370b8f, URZ ;  /* 0x32370b8f0f267890 */ /* 0x000fe4000fffe0ff */
[----:B------:R-:W-:Y:S02]  /*0f30*/  UIADD3 UR39, UPT, UPT, UR14, -0x61c88647, URZ ;  /* 0x9e3779b90e277890 */ /* 0x000fe4000fffe0ff */
[----:B------:R-:W-:Y:S02]  /*0f40*/  UIADD3 UR40, UPT, UPT, UR14, -0x700cb87f, URZ ;  /* 0x8ff347810e287890 */ /* 0x000fe4000fffe0ff */
[----:B------:R-:W-:Y:S02]  /*0f50*/  UIADD3 UR41, UPT, UPT, UR14, 0x1715609d, URZ ;  /* 0x1715609d0e297890 */ /* 0x000fe4000fffe0ff */
[----:B------:R-:W-:Y:S02]  /*0f60*/  UIADD3 UR4, UPT, UPT, UR15, 0x1fd5c5a3, URZ ;  /* 0x1fd5c5a30f047890 */ /* 0x000fe4000fffe0ff */
[----:B------:R-:W-:Y:S01]  /*0f70*/  UIADD3 UR42, UPT, UPT, UR15, -0x4498517b, URZ ;  /* 0xbb67ae850f2a7890 */ /* 0x000fe2000fffe0ff */
[----:B--2---:R-:W-:Y:S01]  /*0f80*/  R2UR UR6, R10 ;  /* 0x000000000a0672ca */ /* 0x004fe200000e0000 */
[----:B------:R-:W-:-:S14]  /*0f90*/  BRA.U !UP0, `(.L_x_22872) ;  /* 0x0000001508407547 */ /* 0x000fdc000b800000 */
[----:B------:R-:W0:Y:S02]  /*0fa0*/  LDC.64 R10, c[0x0][0x3a0] ;  /* 0x0000e800ff0a7b82 */ /* 0x000e240000000a00 */
[----:B0-----:R-:W-:-:S06]  /*0fb0*/  IMAD.WIDE.U32 R10, R81, 0x10, R10 ;  /* 0x00000010510a7825 */ /* 0x001fcc00078e000a */
[----:B------:R-:W5:Y:S01]  /*0fc0*/  LDG.E.128 R8, desc[UR12][R10.64] ;  /* 0x0000000c0a087981 */ /* 0x000f62000c1e1d00 */
[----:B------:R-:W-:-:S13]  /*0fd0*/  ISETP.GT.AND P1, PT, R82, RZ, PT ;  /* 0x000000ff5200720c */ /* 0x000fda0003f24270 */
        /* <DEDUP_REMOVED lines=18> */
.L_x_22875:
        /* <DEDUP_REMOVED lines=12> */
.L_x_22876:
        /* <DEDUP_REMOVED lines=43> */
.L_x_22874:
        /* <DEDUP_REMOVED lines=10> */
.L_x_22873:
        /* <DEDUP_REMOVED lines=18> */
.L_x_22879:
        /* <DEDUP_REMOVED lines=12> */
.L_x_22880:
        /* <DEDUP_REMOVED lines=43> */
.L_x_22878:
        /* <DEDUP_REMOVED lines=10> */
.L_x_22877:
        /* <DEDUP_REMOVED lines=18> */
.L_x_22883:
        /* <DEDUP_REMOVED lines=12> */
.L_x_22884:
        /* <DEDUP_REMOVED lines=43> */
.L_x_22882:
        /* <DEDUP_REMOVED lines=10> */
.L_x_22881:
        /* <DEDUP_REMOVED lines=18> */
.L_x_22887:
        /* <DEDUP_REMOVED lines=12> */
.L_x_22888:
        /* <DEDUP_REMOVED lines=37> */
[----:B------:R-:W-:Y:S02]  /*23a0*/  HFMA2 R16, -RZ, RZ, 0, 0 ;  /* 0x00000000ff107431 */ /* 0x000fe400000001ff */
[----:B------:R-:W-:Y:S01]  /*23b0*/  IMAD.WIDE.U32 R26, R26, -0x2daee0ad, RZ ;  /* 0xd2511f531a1a7825 */ /* 0x000fe200078e00ff */
[----:B------:R-:W-:-:S03]  /*23c0*/  LOP3.LUT R66, R66, UR40, R15, 0x96, !PT ;  /* 0x0000002842427c12 */ /* 0x000fc6000f8e960f */
[----:B------:R-:W-:Y:S01]  /*23d0*/  IMAD.MOV.U32 R70, RZ, RZ, R14 ;  /* 0x000000ffff467224 */ /* 0x000fe200078e000e */
[----:B------:R-:W-:-:S07]  /*23e0*/  LOP3.LUT R67, R12, UR31, R27, 0x96, !PT ;  /* 0x0000001f0c437c12 */ /* 0x000fce000f8e961b */
.L_x_22886:
        /* <DEDUP_REMOVED lines=11> */
.L_x_22872:
        /* <DEDUP_REMOVED lines=19> */
.L_x_22891:
        /* <DEDUP_REMOVED lines=12> */
.L_x_22892:
        /* <DEDUP_REMOVED lines=42> */
.L_x_22890:
        /* <DEDUP_REMOVED lines=9> */
.L_x_22889:
        /* <DEDUP_REMOVED lines=15> */
.L_x_22895:
        /* <DEDUP_REMOVED lines=12> */
.L_x_22896:
        /* <DEDUP_REMOVED lines=43> */
.L_x_22894:
        /* <DEDUP_REMOVED lines=9> */
.L_x_22893:
        /* <DEDUP_REMOVED lines=15> */
.L_x_22899:
        /* <DEDUP_REMOVED lines=12> */
.L_x_22900:
        /* <DEDUP_REMOVED lines=43> */
.L_x_22898:
        /* <DEDUP_REMOVED lines=9> */
.L_x_22897:
        /* <DEDUP_REMOVED lines=15> */
.L_x_22902:
        /* <DEDUP_REMOVED lines=12> */
.L_x_22903:
        /* <DEDUP_REMOVED lines=43> */
.L_x_22901:
        /* <DEDUP_REMOVED lines=9> */
.L_x_22885:
[----:B------:R-:W0:Y:S02]  /*3890*/  LDC.64 R84, c[0x0][0x3a8] ;  /* 0x0000ea00ff547b82 */ /* 0x000e240000000a00 */
[----:B0-----:R-:W-:-:S05]  /*38a0*/  IMAD.WIDE.U32 R12, R81, 0x10, R84 ;  /* 0x00000010510c7825 */ /* 0x001fca00078e0054 */
[----:B-----5:R0:W-:Y:S01]  /*38b0*/  STG.E.128 desc[UR12][R12.64], R8 ;  /* 0x000000080c007986 */ /* 0x0201e2000c101d0c */
[----:B------:R-:W-:Y:S05]  /*38c0*/  @!P0 BRA `(.L_x_22904) ;  /* 0x00000000002c8947 */ /* 0x000fea0003800000 */
[----:B0-----:R-:W0:Y:S01]  /*38d0*/  LDC.64 R12, c[0x0][0x3b0] ;  /* 0x0000ec00ff0c7b82 */ /* 0x001e220000000a00 */
[----:B------:R-:W-:Y:S01]  /*38e0*/  IMAD.U32 R15, R72, 0x10000, RZ ;  /* 0x00010000480f7824 */ /* 0x000fe200078e00ff */
[----:B------:R-:W-:Y:S02]  /*38f0*/  LOP3.LUT R14, R73, 0xffff, RZ, 0xc0, !PT ;  /* 0x0000ffff490e7812 */ /* 0x000fe400078ec0ff */
[----:B------:R-:W-:Y:S02]  /*3900*/  LOP3.LUT R17, R71, 0xff, RZ, 0xc0, !PT ;  /* 0x000000ff47117812 */ /* 0x000fe400078ec0ff */
[----:B------:R-:W-:-:S05]  /*3910*/  LOP3.LUT R15, R15, 0xff0000, RZ, 0xc0, !PT ;  /* 0x00ff00000f0f7812 */ /* 0x000fca00078ec0ff */
[----:B------:R-:W-:Y:S01]  /*3920*/  IMAD R14, R14, 0x1000000, R15 ;  /* 0x010000000e0e7824 */ /* 0x000fe200078e020f */
[----:B------:R-:W-:-:S04]  /*3930*/  LOP3.LUT R15, R69, 0xff, RZ, 0xc0, !PT ;  /* 0x000000ff450f7812 */ /* 0x000fc800078ec0ff */
[----:B------:R-:W-:-:S05]  /*3940*/  LEA R14, R17, R14, 0x8 ;  /* 0x0000000e110e7211 */ /* 0x000fca00078e40ff */
[----:B------:R-:W-:Y:S02]  /*3950*/  IMAD.IADD R15, R14, 0x1, R15 ;  /* 0x000000010e0f7824 */ /* 0x000fe400078e020f */
[----:B0-----:R-:W-:-:S05]  /*3960*/  IMAD.WIDE.U32 R12, R36, 0x4, R12 ;  /* 0x00000004240c7825 */ /* 0x001fca00078e000c */
[----:B------:R1:W-:Y:S02]  /*3970*/  STG.E desc[UR12][R12.64], R15 ;  /* 0x0000000f0c007986 */ /* 0x0003e4000c10190c */
.L_x_22904:
[----:B------:R-:W-:Y:S05]  /*3980*/  @!P0 BRA `(.L_x_22905) ;  /* 0x0000000000108947 */ /* 0x000fea0003800000 */
[----:B------:R-:W2:Y:S01]  /*3990*/  LDC.64 R4, c[0x0][0x390] ;  /* 0x0000e400ff047b82 */ /* 0x000ea20000000a00 */
[----:B------:R-:W-:-:S04]  /*39a0*/  VIADD R7, R36, 0x100 ;  /* 0x0000010024077836 */ /* 0x000fc80000000000 */
[----:B--2---:R-:W-:-:S06]  /*39b0*/  IMAD.WIDE.U32 R4, R7, 0x10, R4 ;  /* 0x0000001007047825 */ /* 0x004fcc00078e0004 */
[----:B------:R-:W5:Y:S02]  /*39c0*/  LDG.E.128 R4, desc[UR12][R4.64] ;  /* 0x0000000c04047981 */ /* 0x000f64000c1e1d00 */
.L_x_22905:
[----:B------:R-:W-:Y:S05]  /*39d0*/  BRA.U !UP0, `(.L_x_22906) ;  /* 0x00000015083c7547 */ /* 0x000fea000b800000 */
[----:B01----:R-:W0:Y:S01]  /*39e0*/  LDC.64 R12, c[0x0][0x3a0] ;  /* 0x0000e800ff0c7b82 */ /* 0x003e220000000a00 */
[----:B------:R-:W-:-:S05]  /*39f0*/  IADD3 R15, PT, PT, R81, 0x100, RZ ;  /* 0x00000100510f7810 */ /* 0x000fca0007ffe0ff */
[----:B0-----:R-:W-:-:S06]  /*3a00*/  IMAD.WIDE.U32 R14, R15, 0x10, R12 ;  /* 0x000000100f0e7825 */ /* 0x001fcc00078e000c */
[----:B------:R-:W5:Y:S01]  /*3a10*/  LDG.E.128 R12, desc[UR12][R14.64] ;  /* 0x0000000c0e0c7981 */ /* 0x000f62000c1e1d00 */
[----:B------:R-:W-:-:S13]  /*3a20*/  ISETP.GT.AND P1, PT, R82, RZ, PT ;  /* 0x000000ff5200720c */ /* 0x000fda0003f24270 */
        /* <DEDUP_REMOVED lines=18> */
.L_x_22909:
        /* <DEDUP_REMOVED lines=12> */
.L_x_22910:
        /* <DEDUP_REMOVED lines=42> */
.L_x_22908:
        /* <DEDUP_REMOVED lines=10> */
.L_x_22907:
        /* <DEDUP_REMOVED lines=18> */
.L_x_22913:
        /* <DEDUP_REMOVED lines=12> */
.L_x_22914:
        /* <DEDUP_REMOVED lines=43> */
.L_x_22912:
        /* <DEDUP_REMOVED lines=9> */
[----:B------:R-:W-:-:S07]  /*4470*/  PRMT R71, R17, 0x7610, R71 ;  /* 0x0000761011477816 */ /* 0x000fce0000000047 */
.L_x_22911:
        /* <DEDUP_REMOVED lines=18> */
.L_x_22917:
        /* <DEDUP_REMOVED lines=12> */
.L_x_22918:
        /* <DEDUP_REMOVED lines=42> */
.L_x_22916:
        /* <DEDUP_REMOVED lines=10> */
.L_x_22915:
        /* <DEDUP_REMOVED lines=18> */
.L_x_22921:
        /* <DEDUP_REMOVED lines=12> */
.L_x_22922:
        /* <DEDUP_REMOVED lines=42> */
.L_x_22920:
        /* <DEDUP_REMOVED lines=11> */
.L_x_22906:
[----:B------:R-:W-:Y:S01]  /*4ed0*/  MOV R14, R16 ;  /* 0x00000010000e7202 */ /* 0x000fe20000000f00 */
[----:B------:R-:W-:Y:S02]  /*4ee0*/  IMAD.MOV.U32 R30, RZ, RZ, R26 ;  /* 0x000000ffff1e7224 */ /* 0x000fe400078e001a */
[----:B01----:R-:W-:Y:S01]  /*4ef0*/  IMAD.MOV.U32 R12, RZ, RZ, RZ ;  /* 0x000000ffff0c7224 */ /* 0x003fe200078e00ff */
        /* <DEDUP_REMOVED lines=16> */
.L_x_22925:
        /* <DEDUP_REMOVED lines=12> */
.L_x_22926:
        /* <DEDUP_REMOVED lines=42> */
.L_x_22924:
        /* <DEDUP_REMOVED lines=9> */
.L_x_22923:
        /* <DEDUP_REMOVED lines=15> */
.L_x_22929:
        /* <DEDUP_REMOVED lines=12> */
.L_x_22930:
        /* <DEDUP_REMOVED lines=43> */
.L_x_22928:
        /* <DEDUP_REMOVED lines=9> */
.L_x_22927:
        /* <DEDUP_REMOVED lines=15> */
.L_x_22933:
        /* <DEDUP_REMOVED lines=12> */
.L_x_22934:
        /* <DEDUP_REMOVED lines=43> */
.L_x_22932:
        /* <DEDUP_REMOVED lines=9> */
.L_x_22931:
        /* <DEDUP_REMOVED lines=15> */
.L_x_22936:
        /* <DEDUP_REMOVED lines=12> */
.L_x_22937:
        /* <DEDUP_REMOVED lines=43> */
.L_x_22935:
        /* <DEDUP_REMOVED lines=9> */
.L_x_22919:
[----:B------:R-:W-:-:S04]  /*62c0*/  VIADD R17, R81, 0x100 ;  /* 0x0000010051117836 */ /* 0x000fc80000000000 */
[----:B------:R-:W-:-:S05]  /*62d0*/  IMAD.WIDE.U32 R16, R17, 0x10, R84 ;  /* 0x0000001011107825 */ /* 0x000fca00078e0054 */
[----:B-----5:R0:W-:Y:S01]  /*62e0*/  STG.E.128 desc[UR12][R16.64], R12 ;  /* 0x0000000c10007986 */ /* 0x0201e2000c101d0c */
[----:B------:R-:W-:Y:S05]  /*62f0*/  @!P0 BRA `(.L_x_22938) ;  /* 0x0000000000308947 */ /* 0x000fea0003800000 */
[----:B0-----:R-:W0:Y:S01]  /*6300*/  LDC.64 R16, c[0x0][0x3b0] ;  /* 0x0000ec00ff107b82 */ /* 0x001e220000000a00 */
[----:B------:R-:W-:Y:S02]  /*6310*/  SHF.L.U32 R19, R72, 0x10, RZ ;  /* 0x0000001048137819 */ /* 0x000fe400000006ff */
[----:B------:R-:W-:Y:S02]  /*6320*/  LOP3.LUT R18, R73, 0xffff, RZ, 0xc0, !PT ;  /* 0x0000ffff49127812 */ /* 0x000fe400078ec0ff */
[----:B------:R-:W-:Y:S02]  /*6330*/  LOP3.LUT R19, R19, 0xff0000, RZ, 0xc0, !PT ;  /* 0x00ff000013137812 */ /* 0x000fe400078ec0ff */
[----:B------:R-:W-:-:S03]  /*6340*/  LOP3.LUT R21, R71, 0xff, RZ, 0xc0, !PT ;  /* 0x000000ff47157812 */ /* 0x000fc600078ec0ff */
[----:B------:R-:W-:Y:S02]  /*6350*/  IMAD R18, R18, 0x1000000, R19 ;  /* 0x0100000012127824 */ /* 0x000fe400078e0213 */
[----:B------:R-:W-:-:S03]  /*6360*/  VIADD R19, R36, 0x100 ;  /* 0x0000010024137836 */ /* 0x000fc60000000000 */
[----:B------:R-:W-:Y:S02]  /*6370*/  LEA R18, R21, R18, 0x8 ;  /* 0x0000001215127211 */ /* 0x000fe400078e40ff */
[----:B------:R-:W-:-:S05]  /*6380*/  LOP3.LUT R21, R69, 0xff, RZ, 0xc0, !PT ;  /* 0x000000ff45157812 */ /* 0x000fca00078ec0ff */
[----:B------:R-:W-:Y:S02]  /*6390*/  IMAD.IADD R21, R18, 0x1, R21 ;  /* 0x0000000112157824 */ /* 0x000fe400078e0215 */
[----:B0-----:R-:W-:-:S05]  /*63a0*/  IMAD.WIDE.U32 R16, R19, 0x4, R16 ;  /* 0x0000000413107825 */ /* 0x001fca00078e0010 */
[----:B------:R1:W-:Y:S02]  /*63b0*/  STG.E desc[UR12][R16.64], R21 ;  /* 0x0000001510007986 */ /* 0x0003e4000c10190c */
.L_x_22938:
[----:B------:R-:W-:Y:S05]  /*63c0*/  @!P0 BRA `(.L_x_22939) ;  /* 0x0000000000108947 */ /* 0x000fea0003800000 */
[----:B------:R-:W2:Y:S01]  /*63d0*/  LDC.64 R4, c[0x0][0x390] ;  /* 0x0000e400ff047b82 */ /* 0x000ea20000000a00 */
[----:B------:R-:W-:-:S04]  /*63e0*/  VIADD R7, R36, 0x200 ;  /* 0x0000020024077836 */ /* 0x000fc80000000000 */
[----:B--2---:R-:W-:-:S06]  /*63f0*/  IMAD.WIDE.U32 R4, R7, 0x10, R4 ;  /* 0x0000001007047825 */ /* 0x004fcc00078e0004 */
[----:B------:R-:W5:Y:S02]  /*6400*/  LDG.E.128 R4, desc[UR12][R4.64] ;  /* 0x0000000c04047981 */ /* 0x000f64000c1e1d00 */
.L_x_22939:
        /* <DEDUP_REMOVED lines=24> */
.L_x_22943:
        /* <DEDUP_REMOVED lines=12> */
.L_x_22944:
        /* <DEDUP_REMOVED lines=42> */
.L_x_22942:
        /* <DEDUP_REMOVED lines=10> */
.L_x_22941:
        /* <DEDUP_REMOVED lines=18> */
.L_x_22947:
        /* <DEDUP_REMOVED lines=12> */
.L_x_22948:
        /* <DEDUP_REMOVED lines=43> */
.L_x_22946:
        /* <DEDUP_REMOVED lines=10> */
.L_x_22945:
        /* <DEDUP_REMOVED lines=18> */
.L_x_22951:
        /* <DEDUP_REMOVED lines=12> */
.L_x_22952:
        /* <DEDUP_REMOVED lines=42> */
.L_x_22950:
        /* <DEDUP_REMOVED lines=10> */
.L_x_22949:
        /* <DEDUP_REMOVED lines=18> */
.L_x_22955:
        /* <DEDUP_REMOVED lines=12> */
.L_x_22956:
        /* <DEDUP_REMOVED lines=42> */
.L_x_22954:
        /* <DEDUP_REMOVED lines=11> */
.L_x_22940:
        /* <DEDUP_REMOVED lines=19> */
.L_x_22959:
        /* <DEDUP_REMOVED lines=12> */
.L_x_22960:
        /* <DEDUP_REMOVED lines=42> */
.L_x_22958:
        /* <DEDUP_REMOVED lines=9> */
.L_x_22957:
        /* <DEDUP_REMOVED lines=15> */
.L_x_22963:
        /* <DEDUP_REMOVED lines=12> */
.L_x_22964:
        /* <DEDUP_REMOVED lines=43> */
.L_x_22962:
        /* <DEDUP_REMOVED lines=9> */
.L_x_22961:
        /* <DEDUP_REMOVED lines=15> */
.L_x_22967:
        /* <DEDUP_REMOVED lines=12> */
.L_x_22968:
        /* <DEDUP_REMOVED lines=43> */
.L_x_22966:
        /* <DEDUP_REMOVED lines=9> */
.L_x_22965:
        /* <DEDUP_REMOVED lines=15> */
.L_x_22970:
        /* <DEDUP_REMOVED lines=12> */
.L_x_22971:
        /* <DEDUP_REMOVED lines=43> */
.L_x_22969:
        /* <DEDUP_REMOVED lines=9> */
.L_x_22953:
        /* <DEDUP_REMOVED lines=16> */
.L_x_22972:
[----:B------:R-:W-:Y:S05]  /*8e00*/  @!P0 BRA `(.L_x_22973) ;  /* 0x0000000000108947 */ /* 0x000fea0003800000 */
[----:B------:R-:W2:Y:S01]  /*8e10*/  LDC.64 R4, c[0x0][0x390] ;  /* 0x0000e400ff047b82 */ /* 0x000ea20000000a00 */
[----:B------:R-:W-:-:S04]  /*8e20*/  VIADD R7, R36, 0x300 ;  /* 0x0000030024077836 */ /* 0x000fc80000000000 */
[----:B--2---:R-:W-:-:S06]  /*8e30*/  IMAD.WIDE.U32 R4, R7, 0x10, R4 ;  /* 0x0000001007047825 */ /* 0x004fcc00078e0004 */
[----:B------:R-:W5:Y:S02]  /*8e40*/  LDG.E.128 R4, desc[UR12][R4.64] ;  /* 0x0000000c04047981 */ /* 0x000f64000c1e1d00 */
.L_x_22973:
        /* <DEDUP_REMOVED lines=24> */
.L_x_22977:
        /* <DEDUP_REMOVED lines=12> */
.L_x_22978:
        /* <DEDUP_REMOVED lines=42> */
.L_x_22976:
        /* <DEDUP_REMOVED lines=10> */
.L_x_22975:
        /* <DEDUP_REMOVED lines=18> */
.L_x_22981:
        /* <DEDUP_REMOVED lines=12> */
.L_x_22982:
        /* <DEDUP_REMOVED lines=43> */
.L_x_22980:
        /* <DEDUP_REMOVED lines=10> */
.L_x_22979:
        /* <DEDUP_REMOVED lines=18> */
.L_x_22985:
        /* <DEDUP_REMOVED lines=12> */
.L_x_22986:
        /* <DEDUP_REMOVED lines=42> */
.L_x_22984:
        /* <DEDUP_REMOVED lines=10> */
.L_x_22983:
        /* <DEDUP_REMOVED lines=18> */
.L_x_22989:
        /* <DEDUP_REMOVED lines=12> */
.L_x_22990:
        /* <DEDUP_REMOVED lines=43> */
.L_x_22988:
        /* <DEDUP_REMOVED lines=11> */
.L_x_22974:
[----:B------:R-:W-:Y:S01]  /*a360*/  IMAD.MOV.U32 R22, RZ, RZ, R24 ;  /* 0x000000ffff167224 */ /* 0x000fe200078e0018 */
[----:B01----:R-:W-:Y:S01]  /*a370*/  MOV R20, RZ ;  /* 0x000000ff00147202 */ /* 0x003fe20000000f00 */
        /* <DEDUP_REMOVED lines=17> */
.L_x_22993:
        /* <DEDUP_REMOVED lines=12> */
.L_x_22994:
        /* <DEDUP_REMOVED lines=43> */
.L_x_22992:
        /* <DEDUP_REMOVED lines=9> */
.L_x_22991:
        /* <DEDUP_REMOVED lines=15> */
.L_x_22997:
        /* <DEDUP_REMOVED lines=12> */
.L_x_22998:
        /* <DEDUP_REMOVED lines=43> */
.L_x_22996:
        /* <DEDUP_REMOVED lines=9> */
.L_x_22995:
        /* <DEDUP_REMOVED lines=15> */
.L_x_23001:
        /* <DEDUP_REMOVED lines=12> */
.L_x_23002:
        /* <DEDUP_REMOVED lines=43> */
.L_x_23000:
        /* <DEDUP_REMOVED lines=9> */
.L_x_22999:
        /* <DEDUP_REMOVED lines=15> */
.L_x_23004:
        /* <DEDUP_REMOVED lines=12> */
.L_x_23005:
        /* <DEDUP_REMOVED lines=43> */
.L_x_23003:
        /* <DEDUP_REMOVED lines=9> */
.L_x_22987:
        /* <DEDUP_REMOVED lines=9> */
[----:B------:R-:W-:Y:S01]  /*b7f0*/  IMAD R26, R26, 0x1000000, R27 ;  /* 0x010000001a1a7824 */ /* 0x000fe200078e021b */
[----:B------:R-:W-:-:S03]  /*b800*/  IADD3 R27, PT, PT, R36, 0x300, RZ ;  /* 0x00000300241b7810 */ /* 0x000fc60007ffe0ff */
[----:B------:R-:W-:Y:S01]  /*b810*/  IMAD R26, R29, 0x100, R26 ;  /* 0x000001001d1a7824 */ /* 0x000fe200078e021a */
[----:B------:R-:W-:-:S04]  /*b820*/  LOP3.LUT R29, R69, 0xff, RZ, 0xc0, !PT ;  /* 0x000000ff451d7812 */ /* 0x000fc800078ec0ff */
[----:B------:R-:W-:Y:S01]  /*b830*/  IADD3 R29, PT, PT, R26, R29, RZ ;  /* 0x0000001d1a1d7210 */ /* 0x000fe20007ffe0ff */
[----:B0-----:R-:W-:-:S05]  /*b840*/  IMAD.WIDE.U32 R24, R27, 0x4, R24 ;  /* 0x000000041b187825 */ /* 0x001fca00078e0018 */
[----:B------:R1:W-:Y:S02]  /*b850*/  STG.E desc[UR12][R24.64], R29 ;  /* 0x0000001d18007986 */ /* 0x0003e4000c10190c */
.L_x_23006:
[----:B------:R-:W-:Y:S05]  /*b860*/  @!P0 BRA `(.L_x_23007) ;  /* 0x0000000000108947 */ /* 0x000fea0003800000 */
[----:B------:R-:W2:Y:S01]  /*b870*/  LDC.64 R4, c[0x0][0x390] ;  /* 0x0000e400ff047b82 */ /* 0x000ea20000000a00 */
[----:B------:R-:W-:-:S04]  /*b880*/  VIADD R7, R36, 0x400 ;  /* 0x0000040024077836 */ /* 0x000fc80000000000 */
[----:B--2---:R-:W-:-:S06]  /*b890*/  IMAD.WIDE.U32 R4, R7, 0x10, R4 ;  /* 0x0000001007047825 */ /* 0x004fcc00078e0004 */
[----:B------:R-:W5:Y:S02]  /*b8a0*/  LDG.E.128 R4, desc[UR12][R4.64] ;  /* 0x0000000c04047981 */ /* 0x000f64000c1e1d00 */
.L_x_23007:
[----:B------:R-:W-:Y:S05]  /*b8b0*/  BRA.U !UP0, `(.L_x_23008) ;  /* 0x00000015083c7547 */ /* 0x000fea000b800000 */
[----:B01----:R-:W0:Y:S01]  /*b8c0*/  LDC.64 R24, c[0x0][0x3a0] ;  /* 0x0000e800ff187b82 */ /* 0x003e220000000a00 */
[----:B------:R-:W-:-:S05]  /*b8d0*/  IADD3 R27, PT, PT, R81, 0x400, RZ ;  /* 0x00000400511b7810 */ /* 0x000fca0007ffe0ff */
[----:B0-----:R-:W-:-:S06]  /*b8e0*/  IMAD.WIDE.U32 R26, R27, 0x10, R24 ;  /* 0x000000101b1a7825 */ /* 0x001fcc00078e0018 */
[----:B------:R-:W5:Y:S01]  /*b8f0*/  LDG.E.128 R24, desc[UR12][R26.64] ;  /* 0x0000000c1a187981 */ /* 0x000f62000c1e1d00 */
[----:B------:R-:W-:-:S13]  /*b900*/  ISETP.GT.AND P1, PT, R82, RZ, PT ;  /* 0x000000ff5200720c */ /* 0x000fda0003f24270 */
        /* <DEDUP_REMOVED lines=18> */
.L_x_23011:
        /* <DEDUP_REMOVED lines=12> */
.L_x_23012:
        /* <DEDUP_REMOVED lines=42> */
.L_x_23010:
        /* <DEDUP_REMOVED lines=10> */
.L_x_23009:
        /* <DEDUP_REMOVED lines=18> */
.L_x_23015:
        /* <DEDUP_REMOVED lines=12> */
.L_x_23016:
        /* <DEDUP_REMOVED lines=43> */
.L_x_23014:
        /* <DEDUP_REMOVED lines=10> */
.L_x_23013:
        /* <DEDUP_REMOVED lines=18> */
.L_x_23019:
        /* <DEDUP_REMOVED lines=12> */
.L_x_23020:
        /* <DEDUP_REMOVED lines=42> */
.L_x_23018:
        /* <DEDUP_REMOVED lines=10> */
.L_x_23017:
        /* <DEDUP_REMOVED lines=18> */
.L_x_23023:
        /* <DEDUP_REMOVED lines=12> */
.L_x_23024:
        /* <DEDUP_REMOVED lines=41> */
[----:B------:R-:W-:-:S07]  /*ccf0*/  IMAD.MOV.U32 R28, RZ, RZ, R38 ;  /* 0x000000ffff1c7224 */ /* 0x000fce00078e0026 */
.L_x_23022:
        /* <DEDUP_REMOVED lines=11> */
.L_x_23008:
[----:B01----:R-:W-:Y:S01]  /*cdb0*/  HFMA2 R24, -RZ, RZ, 0, 0 ;  /* 0x00000000ff187431 */ /* 0x003fe200000001ff */
        /* <DEDUP_REMOVED lines=18> */
.L_x_23027:
        /* <DEDUP_REMOVED lines=12> */
.L_x_23028:
        /* <DEDUP_REMOVED lines=42> */
.L_x_23026:
        /* <DEDUP_REMOVED lines=9> */
.L_x_23025:
        /* <DEDUP_REMOVED lines=15> */
.L_x_23031:
        /* <DEDUP_REMOVED lines=12> */
.L_x_23032:
        /* <DEDUP_REMOVED lines=43> */
.L_x_23030:
        /* <DEDUP_REMOVED lines=9> */
.L_x_23029:
        /* <DEDUP_REMOVED lines=15> */
.L_x_23035:
        /* <DEDUP_REMOVED lines=12> */
.L_x_23036:
        /* <DEDUP_REMOVED lines=43> */
.L_x_23034:
        /* <DEDUP_REMOVED lines=9> */
.L_x_23033:
        /* <DEDUP_REMOVED lines=15> */
.L_x_23038:
        /* <DEDUP_REMOVED lines=12> */
.L_x_23039:
        /* <DEDUP_REMOVED lines=43> */
.L_x_23037:
        /* <DEDUP_REMOVED lines=9> */
.L_x_23021:
        /* <DEDUP_REMOVED lines=16> */
.L_x_23040:
[----:B------:R-:W-:Y:S05]  /*e2a0*/  @!P0 BRA `(.L_x_23041) ;  /* 0x0000000000108947 */ /* 0x000fea0003800000 */
[----:B------:R-:W2:Y:S01]  /*e2b0*/  LDC.64 R4, c[0x0][0x390] ;  /* 0x0000e400ff047b82 */ /* 0x000ea20000000a00 */
[----:B------:R-:W-:-:S04]  /*e2c0*/  VIADD R7, R36, 0x500 ;  /* 0x0000050024077836 */ /* 0x000fc80000000000 */
[----:B--2---:R-:W-:-:S06]  /*e2d0*/  IMAD.WIDE.U32 R4, R7, 0x10, R4 ;  /* 0x0000001007047825 */ /* 0x004fcc00078e0004 */
[----:B------:R-:W5:Y:S02]  /*e2e0*/  LDG.E.128 R4, desc[UR12][R4.64] ;  /* 0x0000000c04047981 */ /* 0x000f64000c1e1d00 */
.L_x_23041:
        /* <DEDUP_REMOVED lines=24> */
.L_x_23045:
        /* <DEDUP_REMOVED lines=12> */
.L_x_23046:
        /* <DEDUP_REMOVED lines=43> */
.L_x_23044:
        /* <DEDUP_REMOVED lines=10> */
.L_x_23043:
        /* <DEDUP_REMOVED lines=18> */
.L_x_23049:
        /* <DEDUP_REMOVED lines=12> */
.L_x_23050:
        /* <DEDUP_REMOVED lines=43> */
.L_x_23048:
[----:B------:R-:W-:Y:S01]  /*ed10*/  I2FP.F32.U32 R33, R34 ;  /* 0x0000002200217245 */ /* 0x000fe20000201000 */
[----:B-----5:R-:W-:Y:S01]  /*ed20*/  FMUL.FTZ R35, R5, UR17 ;  /* 0x0000001105237c20 */ /* 0x020fe20008410000 */
[----:B------:R-:W-:-:S05]  /*ed30*/  MOV R34, 0x2f800000 ;  /* 0x2f80000000227802 */ /* 0x000fca0000000f00 */
[----:B------:R-:W-:Y:S01]  /*ed40*/  FFMA.FTZ R33, R33, R34, 1.1641532182693481445e-10 ;  /* 0x2f00000021217423 */ /* 0x000fe20000010022 */
[----:B------:R-:W-:-:S04]  /*ed50*/  FMUL.FTZ R34, R35, UR16 ;  /* 0x0000001023227c20 */ /* 0x000fc80008410000 */
[----:B------:R-:W-:-:S04]  /*ed60*/  FSETP.GTU.FTZ.AND P2, PT, R33, UR23, PT ;  /* 0x0000001721007c0b */ /* 0x000fc8000bf5c000 */
[----:B------:R-:W-:Y:S02]  /*ed70*/  FSEL R34, R34, RZ, !P2 ;  /* 0x000000ff22227208 */ /* 0x000fe40005000000 */
[----:B------:R-:W-:-:S03]  /*ed80*/  SEL R33, RZ, 0x1, P2 ;  /* 0x00000001ff217807 */ /* 0x000fc60001000000 */
[----:B------:R-:W-:Y:S01]  /*ed90*/  FADD.FTZ R29, R29, R34 ;  /* 0x000000221d1d7221 */ /* 0x000fe20000010000 */
[----:B------:R-:W-:-:S07]  /*eda0*/  PRMT R71, R33, 0x7610, R71 ;  /* 0x0000761021477816 */ /* 0x000fce0000000047 */
.L_x_23047:
        /* <DEDUP_REMOVED lines=18> */
.L_x_23053:
        /* <DEDUP_REMOVED lines=12> */
.L_x_23054:
        /* <DEDUP_REMOVED lines=43> */
.L_x_23052:
        /* <DEDUP_REMOVED lines=10> */
.L_x_23051:
        /* <DEDUP_REMOVED lines=18> */
.L_x_23057:
        /* <DEDUP_REMOVED lines=12> */
.L_x_23058:
        /* <DEDUP_REMOVED lines=42> */
.L_x_23056:
        /* <DEDUP_REMOVED lines=11> */
.L_x_23042:
        /* <DEDUP_REMOVED lines=19> */
.L_x_23061:
        /* <DEDUP_REMOVED lines=12> */
.L_x_23062:
        /* <DEDUP_REMOVED lines=42> */
.L_x_23060:
        /* <DEDUP_REMOVED lines=9> */
.L_x_23059:
        /* <DEDUP_REMOVED lines=15> */
.L_x_23065:
        /* <DEDUP_REMOVED lines=12> */
.L_x_23066:
        /* <DEDUP_REMOVED lines=43> */
.L_x_23064:
        /* <DEDUP_REMOVED lines=9> */
.L_x_23063:
        /* <DEDUP_REMOVED lines=15> */
.L_x_23069:
        /* <DEDUP_REMOVED lines=12> */
.L_x_23070:
        /* <DEDUP_REMOVED lines=43> */
.L_x_23068:
        /* <DEDUP_REMOVED lines=9> */
.L_x_23067:
        /* <DEDUP_REMOVED lines=15> */
.L_x_23072:
        /* <DEDUP_REMOVED lines=12> */
.L_x_23073:
        /* <DEDUP_REMOVED lines=43> */
.L_x_23071:
        /* <DEDUP_REMOVED lines=9> */
.L_x_23055:
        /* <DEDUP_REMOVED lines=16> */
.L_x_23074:
[----:B------:R-:W-:Y:S05]  /*10d00*/  @!P0 BRA `(.L_x_23075) ;  /* 0x0000000000108947 */ /* 0x000fea0003800000 */
[----:B------:R-:W2:Y:S01]  /*10d10*/  LDC.64 R4, c[0x0][0x390] ;  /* 0x0000e400ff047b82 */ /* 0x000ea20000000a00 */
[----:B------:R-:W-:-:S04]  /*10d20*/  VIADD R7, R36, 0x600 ;  /* 0x0000060024077836 */ /* 0x000fc80000000000 */
[----:B--2---:R-:W-:-:S06]  /*10d30*/  IMAD.WIDE.U32 R4, R7, 0x10, R4 ;  /* 0x0000001007047825 */ /* 0x004fcc00078e0004 */
[----:B------:R-:W5:Y:S02]  /*10d40*/  LDG.E.128 R4, desc[UR12][R4.64] ;  /* 0x0000000c04047981 */ /* 0x000f64000c1e1d00 */
.L_x_23075:
        /* <DEDUP_REMOVED lines=24> */
.L_x_23079:
        /* <DEDUP_REMOVED lines=12> */
.L_x_23080:
        /* <DEDUP_REMOVED lines=43> */
.L_x_23078:
        /* <DEDUP_REMOVED lines=10> */
.L_x_23077:
        /* <DEDUP_REMOVED lines=18> */
.L_x_23083:
        /* <DEDUP_REMOVED lines=12> */
.L_x_23084:
        /* <DEDUP_REMOVED lines=43> */
.L_x_23082:
[----:B------:R-:W-:Y:S01]  /*11770*/  I2FP.F32.U32 R38, R79 ;  /* 0x0000004f00267245 */ /* 0x000fe20000201000 */
[----:B-----5:R-:W-:Y:S01]  /*11780*/  FMUL.FTZ R80, R5, UR17 ;  /* 0x0000001105507c20 */ /* 0x020fe20008410000 */
[----:B------:R-:W-:-:S03]  /*11790*/  MOV R79, 0x2f800000 ;  /* 0x2f800000004f7802 */ /* 0x000fc60000000f00 */
[----:B------:R-:W-:Y:S02]  /*117a0*/  FMUL.FTZ R80, R80, UR16 ;  /* 0x0000001050507c20 */ /* 0x000fe40008410000 */
[----:B------:R-:W-:-:S05]  /*117b0*/  FFMA.FTZ R38, R38, R79, 1.1641532182693481445e-10 ;  /* 0x2f00000026267423 */ /* 0x000fca000001004f */
[----:B------:R-:W-:-:S04]  /*117c0*/  FSETP.GTU.FTZ.AND P2, PT, R38, UR23, PT ;  /* 0x0000001726007c0b */ /* 0x000fc8000bf5c000 */
[----:B------:R-:W-:Y:S02]  /*117d0*/  FSEL R80, R80, RZ, !P2 ;  /* 0x000000ff50507208 */ /* 0x000fe40005000000 */
[----:B------:R-:W-:-:S03]  /*117e0*/  SEL R38, RZ, 0x1, P2 ;  /* 0x00000001ff267807 */ /* 0x000fc60001000000 */
[----:B------:R-:W-:Y:S01]  /*117f0*/  FADD.FTZ R33, R33, R80 ;  /* 0x0000005021217221 */ /* 0x000fe20000010000 */
[----:B------:R-:W-:-:S07]  /*11800*/  PRMT R71, R38, 0x7610, R71 ;  /* 0x0000761026477816 */ /* 0x000fce0000000047 */
.L_x_23081:
        /* <DEDUP_REMOVED lines=18> */
.L_x_23087:
        /* <DEDUP_REMOVED lines=12> */
.L_x_23088:
        /* <DEDUP_REMOVED lines=43> */
.L_x_23086:
        /* <DEDUP_REMOVED lines=10> */
.L_x_23085:
        /* <DEDUP_REMOVED lines=18> */
.L_x_23091:
        /* <DEDUP_REMOVED lines=12> */
.L_x_23092:
        /* <DEDUP_REMOVED lines=42> */
.L_x_23090:
        /* <DEDUP_REMOVED lines=11> */
.L_x_23076:
        /* <DEDUP_REMOVED lines=19> */
.L_x_23095:
        /* <DEDUP_REMOVED lines=12> */
.L_x_23096:
        /* <DEDUP_REMOVED lines=42> */
.L_x_23094:
        /* <DEDUP_REMOVED lines=9> */
.L_x_23093:
        /* <DEDUP_REMOVED lines=15> */
.L_x_23099:
        /* <DEDUP_REMOVED lines=12> */
.L_x_23100:
        /* <DEDUP_REMOVED lines=43> */
.L_x_23098:
        /* <DEDUP_REMOVED lines=9> */
.L_x_23097:
        /* <DEDUP_REMOVED lines=15> */
.L_x_23103:
        /* <DEDUP_REMOVED lines=12> */
.L_x_23104:
        /* <DEDUP_REMOVED lines=43> */
.L_x_23102:
        /* <DEDUP_REMOVED lines=9> */
.L_x_23101:
        /* <DEDUP_REMOVED lines=15> */
.L_x_23106:
        /* <DEDUP_REMOVED lines=12> */
.L_x_23107:
        /* <DEDUP_REMOVED lines=43> */
.L_x_23105:
        /* <DEDUP_REMOVED lines=9> */
.L_x_23089:
[----:B------:R-:W-:Y:S01]  /*13660*/  VIADD R39, R81, 0x600 ;  /* 0x0000060051277836 */ /* 0x000fe20000000000 */
[----:B------:R-:W-:-:S03]  /*13670*/  IADD3 R88, PT, PT, R36, 0x700, RZ ;  /* 0x0000070024587810 */ /* 0x000fc60007ffe0ff */
[----:B------:R-:W-:-:S05]  /*13680*/  IMAD.WIDE.U32 R38, R39, 0x10, R84 ;  /* 0x0000001027267825 */ /* 0x000fca00078e0054 */
[----:B-----5:R0:W-:Y:S01]  /*13690*/  STG.E.128 desc[UR12][R38.64], R32 ;  /* 0x0000002026007986 */ /* 0x0201e2000c101d0c */
[----:B------:R-:W-:Y:S05]  /*136a0*/  @!P0 BRA `(.L_x_23108) ;  /* 0x0000000000308947 */ /* 0x000fea0003800000 */
[----:B0-----:R-:W0:Y:S01]  /*136b0*/  LDC.64 R38, c[0x0][0x3b0] ;  /* 0x0000ec00ff267b82 */ /* 0x001e220000000a00 */
[----:B------:R-:W-:Y:S01]  /*136c0*/  IMAD.U32 R80, R72, 0x10000, RZ ;  /* 0x0001000048507824 */ /* 0x000fe200078e00ff */
[----:B------:R-:W-:Y:S02]  /*136d0*/  LOP3.LUT R37, R73, 0xffff, RZ, 0xc0, !PT ;  /* 0x0000ffff49257812 */ /* 0x000fe400078ec0ff */
[----:B------:R-:W-:Y:S02]  /*136e0*/  LOP3.LUT R83, R71, 0xff, RZ, 0xc0, !PT ;  /* 0x000000ff47537812 */ /* 0x000fe400078ec0ff */
[----:B------:R-:W-:-:S04]  /*136f0*/  LOP3.LUT R80, R80, 0xff0000, RZ, 0xc0, !PT ;  /* 0x00ff000050507812 */ /* 0x000fc800078ec0ff */
[----:B------:R-:W-:Y:S01]  /*13700*/  LEA R80, R37, R80, 0x18 ;  /* 0x0000005025507211 */ /* 0x000fe200078ec0ff */
[----:B------:R-:W-:-:S03]  /*13710*/  VIADD R37, R36, 0x600 ;  /* 0x0000060024257836 */ /* 0x000fc60000000000 */
[----:B------:R-:W-:Y:S02]  /*13720*/  LEA R80, R83, R80, 0x8 ;  /* 0x0000005053507211 */ /* 0x000fe400078e40ff */
[----:B------:R-:W-:-:S05]  /*13730*/  LOP3.LUT R83, R69, 0xff, RZ, 0xc0, !PT ;  /* 0x000000ff45537812 */ /* 0x000fca00078ec0ff */
[----:B------:R-:W-:Y:S02]  /*13740*/  IMAD.IADD R83, R80, 0x1, R83 ;  /* 0x0000000150537824 */ /* 0x000fe400078e0253 */
[----:B0-----:R-:W-:-:S05]  /*13750*/  IMAD.WIDE.U32 R38, R37, 0x4, R38 ;  /* 0x0000000425267825 */ /* 0x001fca00078e0026 */
[----:B------:R1:W-:Y:S02]  /*13760*/  STG.E desc[UR12][R38.64], R83 ;  /* 0x0000005326007986 */ /* 0x0003e4000c10190c */
.L_x_23108:
[----:B------:R-:W-:Y:S05]  /*13770*/  @!P0 BRA `(.L_x_23109) ;  /* 0x00000000000c8947 */ /* 0x000fea0003800000 */
[----:B------:R-:W2:Y:S02]  /*13780*/  LDC.64 R4, c[0x0][0x390] ;  /* 0x0000e400ff047b82 */ /* 0x000ea40000000a00 */
[----:B--2---:R-:W-:-:S06]  /*13790*/  IMAD.WIDE.U32 R4, R88, 0x10, R4 ;  /* 0x0000001058047825 */ /* 0x004fcc00078e0004 */
[----:B------:R-:W5:Y:S02]  /*137a0*/  LDG.E.128 R4, desc[UR12][R4.64] ;  /* 0x0000000c04047981 */ /* 0x000f64000c1e1d00 */
.L_x_23109:
[----:B------:R-:W-:Y:S01]  /*137b0*/  IADD3 R89, PT, PT, R81, 0x700, RZ ;  /* 0x0000070051597810 */ /* 0x000fe20007ffe0ff */
[----:B------:R-:W-:Y:S06]  /*137c0*/  BRA.U !UP0, `(.L_x_23110) ;  /* 0x0000001508387547 */ /* 0x000fec000b800000 */
[----:B------:R-:W0:Y:S02]  /*137d0*/  LDC.64 R36, c[0x0][0x3a0] ;  /* 0x0000e800ff247b82 */ /* 0x000e240000000a00 */
[----:B01----:R-:W-:-:S06]  /*137e0*/  IMAD.WIDE.U32 R38, R89, 0x10, R36 ;  /* 0x0000001059267825 */ /* 0x003fcc00078e0024 */
        /* <DEDUP_REMOVED lines=20> */
.L_x_23113:
        /* <DEDUP_REMOVED lines=12> */
.L_x_23114:
        /* <DEDUP_REMOVED lines=42> */
.L_x_23112:
        /* <DEDUP_REMOVED lines=10> */
.L_x_23111:
        /* <DEDUP_REMOVED lines=18> */
.L_x_23117:
        /* <DEDUP_REMOVED lines=12> */
.L_x_23118:
        /* <DEDUP_REMOVED lines=43> */
.L_x_23116:
        /* <DEDUP_REMOVED lines=10> */
.L_x_23115:
        /* <DEDUP_REMOVED lines=18> */
.L_x_23121:
        /* <DEDUP_REMOVED lines=12> */
.L_x_23122:
        /* <DEDUP_REMOVED lines=39> */
[----:B------:R-:W-:Y:S02]  /*146b0*/  LOP3.LUT R66, R66, UR40, R83, 0x96, !PT ;  /* 0x0000002842427c12 */ /* 0x000fe4000f8e9653 */
[----:B------:R-:W-:Y:S01]  /*146c0*/  LOP3.LUT R67, R80, UR31, R91, 0x96, !PT ;  /* 0x0000001f50437c12 */ /* 0x000fe2000f8e965b */
[----:B------:R-:W-:-:S07]  /*146d0*/  IMAD.MOV.U32 R80, RZ, RZ, R79 ;  /* 0x000000ffff507224 */ /* 0x000fce00078e004f */
.L_x_23120:
        /* <DEDUP_REMOVED lines=10> */
.L_x_23119:
        /* <DEDUP_REMOVED lines=18> */
.L_x_23125:
        /* <DEDUP_REMOVED lines=12> */
.L_x_23126:
        /* <DEDUP_REMOVED lines=42> */
.L_x_23124:
        /* <DEDUP_REMOVED lines=11> */
.L_x_23110:
[----:B------:R-:W-:Y:S01]  /*14cb0*/  HFMA2 R36, -RZ, RZ, 0, 0 ;  /* 0x00000000ff247431 */ /* 0x000fe200000001ff */
        /* <DEDUP_REMOVED lines=18> */
.L_x_23129:
        /* <DEDUP_REMOVED lines=12> */
.L_x_23130:
        /* <DEDUP_REMOVED lines=42> */
.L_x_23128:
        /* <DEDUP_REMOVED lines=9> */
.L_x_23127:
        /* <DEDUP_REMOVED lines=15> */
.L_x_23133:
        /* <DEDUP_REMOVED lines=12> */
.L_x_23134:
        /* <DEDUP_REMOVED lines=43> */
.L_x_23132:
        /* <DEDUP_REMOVED lines=9> */
.L_x_23131:
        /* <DEDUP_REMOVED lines=15> */
.L_x_23137:
        /* <DEDUP_REMOVED lines=12> */
.L_x_23138:
        /* <DEDUP_REMOVED lines=43> */
.L_x_23136:
        /* <DEDUP_REMOVED lines=9> */
.L_x_23135:
        /* <DEDUP_REMOVED lines=15> */
.L_x_23140:
        /* <DEDUP_REMOVED lines=12> */
.L_x_23141:
        /* <DEDUP_REMOVED lines=43> */
.L_x_23139:
        /* <DEDUP_REMOVED lines=9> */
.L_x_23123:
[----:B------:R-:W-:Y:S01]  /*160a0*/  FADD.FTZ R82, RZ, R8 ;  /* 0x00000008ff527221 */ /* 0x000fe20000010000 */
[----:B------:R-:W-:-:S04]  /*160b0*/  IMAD.WIDE.U32 R84, R89, 0x10, R84 ;  /* 0x0000001059547825 */ /* 0x000fc800078e0054 */
[----:B------:R-:W-:Y:S01]  /*160c0*/  FADD.FTZ R81, R82, R9 ;  /* 0x0000000952517221 */ /* 0x000fe20000010000 */
[----:B-----5:R0:W-:Y:S03]  /*160d0*/  STG.E.128 desc[UR12][R84.64], R36 ;  /* 0x0000002454007986 */ /* 0x0201e6000c101d0c */
        /* <DEDUP_REMOVED lines=31> */
[----:B------:R-:W0:Y:S01]  /*162d0*/  LDC.64 R82, c[0x0][0x3b0] ;  /* 0x0000ec00ff527b82 */ /* 0x000e220000000a00 */
[----:B------:R-:W-:Y:S01]  /*162e0*/  IMAD.U32 R85, R72, 0x10000, RZ ;  /* 0x0001000048557824 */ /* 0x000fe200078e00ff */
        /* <DEDUP_REMOVED lines=9> */
.L_x_23142:
[----:B0-----:R-:W0:Y:S01]  /*16380*/  SHFL.BFLY PT, R82, R81, 0x1, 0x1f ;  /* 0x0c201f0051527f89 */ /* 0x001e2200000e0000 */
        /* <DEDUP_REMOVED lines=20> */
[----:B------:R-:W-:-:S03]  /*164d0*/  IMAD.MOV.U32 R90, RZ, RZ, RZ ;  /* 0x000000ffff5a7224 */ /* 0x000fc600078e00ff */
        /* <DEDUP_REMOVED lines=64> */
[----:B0-----:R-:W-:-:S04]  /*168e0*/  LOP3.LUT P0, R83, R81, 0x1f, RZ, 0xc0, !PT ;  /* 0x0000001f51537812 */ /* 0x001fc8000780c0ff */
        /* <DEDUP_REMOVED lines=11> */
.L_x_23144:
[----:B------:R-:W-:Y:S05]  /*169a0*/  BSYNC.RECONVERGENT B0 ;  /* 0x0000000000007941 */ /* 0x000fea0003800200 */
.L_x_23143:
        /* <DEDUP_REMOVED lines=12> */
.L_x_23146:
[----:B------:R-:W-:Y:S05]  /*16a70*/  BSYNC.RECONVERGENT B0 ;  /* 0x0000000000007941 */ /* 0x000fea0003800200 */
.L_x_23145:
        /* <DEDUP_REMOVED lines=11> */
[----:B0-----:R-:W-:Y:S01]  /*16b30*/  FMUL.FTZ R88, R87, R91 ;  /* 0x0000005b57587220 */ /* 0x001fe20000410000 */
[----:B------:R-:W0:Y:S01]  /*16b40*/  MUFU.RCP R86, R84 ;  /* 0x0000005400567308 */ /* 0x000e220000001000 */
[----:B--2---:R-:W-:-:S02]  /*16b50*/  FADD.FTZ R83, R92, R83 ;  /* 0x000000535c537221 */ /* 0x004fc40000010000 */
        /* <DEDUP_REMOVED lines=44> */
[----:B------:R-:W-:Y:S01]  /*16e20*/  FSEL R89, R82, RZ, P1 ;  /* 0x000000ff52597208 */ /* 0x000fe20000800000 */
[----:B0-----:R-:W-:Y:S01]  /*16e30*/  FFMA.FTZ R82, R91, UR25, R90 ;  /* 0x000000195b527c23 */ /* 0x001fe2000801005a */
[----:B------:R-:W-:-:S03]  /*16e40*/  MOV R91, UR7 ;  /* 0x00000007005b7c02 */ /* 0x000fc60008000f00 */
[----:B------:R-:W-:Y:S01]  /*16e50*/  FADD.FTZ R82, R82, R89 ;  /* 0x0000005952527221 */ /* 0x000fe20000010000 */
[----:B------:R-:W-:Y:S02]  /*16e60*/  IMAD.U32 R89, RZ, RZ, UR7 ;  /* 0x00000007ff597e24 */ /* 0x000fe4000f8e00ff */
[----:B---3--:R-:W-:-:S03]  /*16e70*/  @!P0 IMAD.WIDE R84, R91, 0x4, R84 ;  /* 0x000000045b548825 */ /* 0x008fc600078e0254 */
[----:B------:R-:W0:Y:S01]  /*16e80*/  MUFU.RSQ R82, R82 ;  /* 0x0000005200527308 */ /* 0x000e220000001400 */
[----:B--2---:R-:W-:-:S05]  /*16e90*/  @!P0 IMAD.WIDE R86, R89, 0x4, R86 ;  /* 0x0000000459568825 */ /* 0x004fca00078e0256 */
[----:B------:R1:W-:Y:S04]  /*16ea0*/  @!P0 STG.E desc[UR12][R86.64], R83 ;  /* 0x0000005356008986 */ /* 0x0003e8000c10190c */
[----:B0-----:R1:W-:Y:S01]  /*16eb0*/  @!P0 STG.E desc[UR12][R84.64], R82 ;  /* 0x0000005254008986 */ /* 0x0013e2000c10190c */
[----:B------:R-:W-:Y:S05]  /*16ec0*/  BRA.U !UP0, `(.L_x_23147) ;  /* 0x0000000d084c7547 */ /* 0x000fea000b800000 */
[----:B-1----:R-:W-:Y:S01]  /*16ed0*/  FSEL R87, R83, RZ, !P1 ;  /* 0x000000ff53577208 */ /* 0x002fe20004800000 */
[----:B------:R-:W-:-:S04]  /*16ee0*/  UIADD3 UR4, UPT, UPT, UR6, -0x1, URZ ;  /* 0xffffffff06047890 */ /* 0x000fc8000fffe0ff */
[C---:B------:R-:W-:Y:S01]  /*16ef0*/  FADD.FTZ R91, -R87.reuse, R14 ;  /* 0x0000000e575b7221 */ /* 0x040fe20000010100 */
[C---:B------:R-:W-:Y:S01]  /*16f00*/  FADD.FTZ R95, -R87.reuse, R16 ;  /* 0x00000010575f7221 */ /* 0x040fe20000010100 */
[----:B------:R-:W-:Y:S01]  /*16f10*/  SHF.R.U64 R14, R62, 0x10, R63 ;  /* 0x000000103e0e7819 */ /* 0x000fe2000000123f */
[C---:B------:R-:W-:Y:S01]  /*16f20*/  FADD.FTZ R8, -R87.reuse, R8 ;  /* 0x0000000857087221 */ /* 0x040fe20000010100 */
[----:B------:R-:W-:Y:S01]  /*16f30*/  SHF.R.U64 R16, R2, 0x10, R3 ;  /* 0x0000001002107819 */ /* 0x000fe20000001203 */
[C---:B------:R-:W-:Y:S01]  /*16f40*/  FADD.FTZ R9, -R87.reuse, R9 ;  /* 0x0000000957097221 */ /* 0x040fe20000010100 */
[C---:B------:R-:W-:Y:S01]  /*16f50*/  FADD.FTZ R10, -R87.reuse, R10 ;  /* 0x0000000a570a7221 */ /* 0x040fe20000010100 */
[C---:B------:R-:W-:Y:S01]  /*16f60*/  FADD.FTZ R89, -R87.reuse, R13 ;  /* 0x0000000d57597221 */ /* 0x040fe20000010100 */
[C---:B------:R-:W-:Y:S01]  /*16f70*/  FADD.FTZ R93, -R87.reuse, R15 ;  /* 0x0000000f575d7221 */ /* 0x040fe20000010100 */
[----:B------:R-:W-:Y:S02]  /*16f80*/  HADD2.F32 R13, -RZ, R78.H0_H0 ;  /* 0x2000004eff0d7230 */ /* 0x000fe40000004100 */
[----:B------:R-:W-:Y:S01]  /*16f90*/  FADD.FTZ R97, -R87, R17 ;  /* 0x0000001157617221 */ /* 0x000fe20000010100 */
[----:B------:R-:W-:-:S02]  /*16fa0*/  HADD2.F32 R15, -RZ, R2.H0_H0 ;  /* 0x20000002ff0f7230 */ /* 0x000fc40000004100 */
[----:B------:R-:W-:Y:S01]  /*16fb0*/  FADD.FTZ R115, -R87, R29 ;  /* 0x0000001d57737221 */ /* 0x000fe20000010100 */
[----:B------:R-:W-:Y:S02]  /*16fc0*/  HADD2.F32 R14, -RZ, R14.H0_H0 ;  /* 0x2000000eff0e7230 */ /* 0x000fe40000004100 */
[C---:B------:R-:W-:Y:S01]  /*16fd0*/  FMUL.FTZ R8, R82.reuse, R8 ;  /* 0x0000000852087220 */ /* 0x040fe20000410000 */
[----:B------:R-:W-:Y:S02]  /*16fe0*/  HADD2.F32 R16, -RZ, R16.H0_H0 ;  /* 0x20000010ff107230 */ /* 0x000fe40000004100 */
[C---:B------:R-:W-:Y:S01]  /*16ff0*/  FMUL.FTZ R9, R82.reuse, R9 ;  /* 0x0000000952097220 */ /* 0x040fe20000410000 */
[----:B------:R-:W-:Y:S02]  /*17000*/  HADD2.F32 R17, -RZ, R78.H1_H1 ;  /* 0x3000004eff117230 */ /* 0x000fe40000004100 */
[----:B------:R-:W-:Y:S01]  /*17010*/  FMUL.FTZ R10, R82, R10 ;  /* 0x0000000a520a7220 */ /* 0x000fe20000410000 */
[----:B------:R-:W-:-:S02]  /*17020*/  HADD2.F32 R29, -RZ, R3.H0_H0 ;  /* 0x20000003ff1d7230 */ /* 0x000fc40000004100 */
[----:B------:R-:W-:Y:S01]  /*17030*/  FADD.FTZ R83, -R87, R12 ;  /* 0x0000000c57537221 */ /* 0x000fe20000010100 */
[----:B------:R-:W-:Y:S01]  /*17040*/  FFMA.FTZ R12, R8, R13, R15 ;  /* 0x0000000d080c7223 */ /* 0x000fe2000001000f */
[----:B------:R-:W-:Y:S01]  /*17050*/  FFMA.FTZ R13, R9, R14, R16 ;  /* 0x0000000e090d7223 */ /* 0x000fe20000010010 */
[----:B------:R-:W-:Y:S01]  /*17060*/  UIMAD UR4, UR4, UR22, URZ ;  /* 0x00000016040472a4 */ /* 0x000fe2000f8e02ff */
[----:B------:R-:W-:Y:S01]  /*17070*/  FFMA.FTZ R14, R10, R17, R29 ;  /* 0x000000110a0e7223 */ /* 0x000fe2000001001d */
[C---:B------:R-:W-:Y:S01]  /*17080*/  FADD.FTZ R101, -R87.reuse, R20 ;  /* 0x0000001457657221 */ /* 0x040fe20000010100 */
[----:B------:R-:W0:Y:S01]  /*17090*/  LDC.64 R16, c[0x0][0x428] ;  /* 0x00010a00ff107b82 */ /* 0x000e220000000a00 */
[C---:B------:R-:W-:Y:S01]  /*170a0*/  FADD.FTZ R103, -R87.reuse, R22 ;  /* 0x0000001657677221 */ /* 0x040fe20000010100 */
[----:B------:R-:W-:Y:S01]  /*170b0*/  SHF.R.U32.HI R20, RZ, 0x10, R63 ;  /* 0x00000010ff147819 */ /* 0x000fe2000001163f */
[----:B------:R-:W-:Y:S01]  /*170c0*/  USHF.R.S32.HI UR5, URZ, 0x1f, UR4 ;  /* 0x0000001fff057899 */ /* 0x000fe20008011404 */
[----:B------:R-:W-:Y:S01]  /*170d0*/  SHF.R.U32.HI R22, RZ, 0x10, R3 ;  /* 0x00000010ff167819 */ /* 0x000fe20000011603 */
[----:B------:R-:W-:Y:S01]  /*170e0*/  FADD.FTZ R11, -R87, R11 ;  /* 0x0000000b570b7221 */ /* 0x000fe20000010100 */
[----:B------:R-:W-:Y:S01]  /*170f0*/  FMUL.FTZ R88, R82, R91 ;  /* 0x0000005b52587220 */ /* 0x000fe20000410000 */
[----:B------:R-:W-:Y:S01]  /*17100*/  HADD2.F32 R20, -RZ, R20.H0_H0 ;  /* 0x20000014ff147230 */ /* 0x000fe20000004100 */
[----:B------:R-:W-:Y:S01]  /*17110*/  ULEA.HI UR5, UR5, UR4, URZ, 0x2 ;  /* 0x0000000405057291 */ /* 0x000fe2000f8f10ff */
[----:B------:R-:W-:-:S02]  /*17120*/  HADD2.F32 R22, -RZ, R22.H0_H0 ;  /* 0x20000016ff167230 */ /* 0x000fc40000004100 */
[C---:B------:R-:W-:Y:S01]  /*17130*/  FMUL.FTZ R11, R82.reuse, R11 ;  /* 0x0000000b520b7220 */ /* 0x040fe20000410000 */
[C---:B------:R-:W-:Y:S01]  /*17140*/  FADD.FTZ R99, -R87.reuse, R18 ;  /* 0x0000001257637221 */ /* 0x040fe20000010100 */
[----:B------:R-:W-:Y:S01]  /*17150*/  FADD.FTZ R23, -R87, R23 ;  /* 0x0000001757177221 */ /* 0x000fe20000010100 */
[----:B------:R-:W-:Y:S01]  /*17160*/  FMUL.FTZ R91, R82, R95 ;  /* 0x0000005f525b7220 */ /* 0x000fe20000410000 */
[----:B------:R-:W-:Y:S01]  /*17170*/  FFMA.FTZ R15, R11, R20, R22 ;  /* 0x000000140b0f7223 */ /* 0x000fe20000010016 */
[----:B------:R-:W-:Y:S02]  /*17180*/  IMAD.U32 R20, RZ, RZ, UR5 ;  /* 0x00000005ff147e24 */ /* 0x000fe4000f8e00ff */
[C---:B------:R-:W-:Y:S01]  /*17190*/  FADD.FTZ R19, -R87.reuse, R19 ;  /* 0x0000001357137221 */ /* 0x040fe20000010100 */
[C---:B------:R-:W-:Y:S01]  /*171a0*/  FADD.FTZ R18, -R87.reuse, R35 ;  /* 0x0000002357127221 */ /* 0x040fe20000010100 */
[C---:B------:R-:W-:Y:S01]  /*171b0*/  FADD.FTZ R107, -R87.reuse, R25 ;  /* 0x00000019576b7221 */ /* 0x040fe20000010100 */
[C---:B------:R-:W-:Y:S01]  /*171c0*/  FADD.FTZ R111, -R87.reuse, R27 ;  /* 0x0000001b576f7221 */ /* 0x040fe20000010100 */
[----:B------:R-:W-:Y:S01]  /*171d0*/  LEA.HI.SX32 R95, R20, R81, 0x1e ;  /* 0x00000051145f7211 */ /* 0x000fe200078ff2ff */
[C---:B------:R-:W-:Y:S01]  /*171e0*/  FADD.FTZ R123, -R87.reuse, R33 ;  /* 0x00000021577b7221 */ /* 0x040fe20000010100 */
[----:B------:R-:W-:Y:S01]  /*171f0*/  FADD.FTZ R25, -R87, R36 ;  /* 0x0000002457197221 */ /* 0x000fe20000010100 */
[----:B------:R-:W-:-:S02]  /*17200*/  HADD2.F32 R8, -RZ, R96.H0_H0 ;  /* 0x20000060ff087230 */ /* 0x000fc40000004100 */
[C---:B------:R-:W-:Y:S01]  /*17210*/  FADD.FTZ R21, -R87.reuse, R21 ;  /* 0x0000001557157221 */ /* 0x040fe20000010100 */
[----:B------:R-:W-:Y:S02]  /*17220*/  HADD2.F32 R29, -RZ, R40.H0_H0 ;  /* 0x20000028ff1d7230 */ /* 0x000fe40000004100 */
[C---:B------:R-:W-:Y:S01]  /*17230*/  FADD.FTZ R105, -R87.reuse, R24 ;  /* 0x0000001857697221 */ /* 0x040fe20000010100 */
[----:B------:R-:W-:Y:S02]  /*17240*/  HADD2.F32 R10, -RZ, R96.H1_H1 ;  /* 0x30000060ff0a7230 */ /* 0x000fe40000004100 */
[C---:B------:R-:W-:Y:S01]  /*17250*/  FADD.FTZ R109, -R87.reuse, R26 ;  /* 0x0000001a576d7221 */ /* 0x040fe20000010100 */
[----:B------:R-:W-:Y:S02]  /*17260*/  HADD2.F32 R11, -RZ, R41.H0_H0 ;  /* 0x20000029ff0b7230 */ /* 0x000fe40000004100 */
[C---:B------:R-:W-:Y:S01]  /*17270*/  FADD.FTZ R113, -R87.reuse, R28 ;  /* 0x0000001c57717221 */ /* 0x040fe20000010100 */
[C---:B------:R-:W-:Y:S01]  /*17280*/  FADD.FTZ R117, -R87.reuse, R30 ;  /* 0x0000001e57757221 */ /* 0x040fe20000010100 */
[C---:B------:R-:W-:Y:S01]  /*17290*/  FADD.FTZ R119, -R87.reuse, R31 ;  /* 0x0000001f57777221 */ /* 0x040fe20000010100 */
[C---:B------:R-:W-:Y:S01]  /*172a0*/  FADD.FTZ R121, -R87.reuse, R32 ;  /* 0x0000002057797221 */ /* 0x040fe20000010100 */
[C---:B------:R-:W-:Y:S01]  /*172b0*/  FADD.FTZ R125, -R87.reuse, R34 ;  /* 0x00000022577d7221 */ /* 0x040fe20000010100 */
[C---:B------:R-:W-:Y:S01]  /*172c0*/  FADD.FTZ R27, -R87.reuse, R37 ;  /* 0x00000025571b7221 */ /* 0x040fe20000010100 */
[C---:B------:R-:W-:Y:S01]  /*172d0*/  FADD.FTZ R85, -R87.reuse, R38 ;  /* 0x0000002657557221 */ /* 0x040fe20000010100 */
[C---:B------:R-:W-:Y:S01]  /*172e0*/  FMUL.FTZ R86, R82.reuse, R83 ;  /* 0x0000005352567220 */ /* 0x040fe20000410000 */
[C---:B------:R-:W-:Y:S01]  /*172f0*/  FMUL.FTZ R33, R82.reuse, R23 ;  /* 0x0000001752217220 */ /* 0x040fe20000410000 */
[----:B------:R-:W-:Y:S01]  /*17300*/  FADD.FTZ R87, -R87, R39 ;  /* 0x0000002757577221 */ /* 0x000fe20000010100 */
[C---:B------:R-:W-:Y:S01]  /*17310*/  FMUL.FTZ R94, R82.reuse, R19 ;  /* 0x00000013525e7220 */ /* 0x040fe20000410000 */
[----:B------:R-:W-:Y:S01]  /*17320*/  FMUL.FTZ R23, R82, R18 ;  /* 0x0000001252177220 */ /* 0x000fe20000410000 */
[----:B------:R-:W-:Y:S01]  /*17330*/  SHF.R.U64 R9, R60, 0x10, R61 ;  /* 0x000000103c097819 */ /* 0x000fe2000000123d */
[----:B0-----:R-:W-:Y:S01]  /*17340*/  IMAD.WIDE.U32 R18, R95, 0x10, R16 ;  /* 0x000000105f127825 */ /* 0x001fe200078e0010 */
[----:B------:R-:W-:-:S03]  /*17350*/  SHF.R.U64 R28, R40, 0x10, R41 ;  /* 0x00000010281c7819 */ /* 0x000fc60000001229 */
[C---:B------:R-:W-:Y:S01]  /*17360*/  FMUL.FTZ R24, R82.reuse, R25 ;  /* 0x0000001952187220 */ /* 0x040fe20000410000 */
[----:B------:R-:W-:Y:S01]  /*17370*/  FMUL.FTZ R25, R82, R27 ;  /* 0x0000001b52197220 */ /* 0x000fe20000410000 */
[----:B------:R-:W-:Y:S01]  /*17380*/  FFMA.FTZ R8, R86, R8, R29 ;  /* 0x0000000856087223 */ /* 0x000fe2000001001d */
[----:B------:R-:W-:Y:S01]  /*17390*/  FFMA.FTZ R10, R88, R10, R11 ;  /* 0x0000000a580a7223 */ /* 0x000fe2000001000b */
[C---:B------:R-:W-:Y:S01]  /*173a0*/  FMUL.FTZ R26, R82.reuse, R85 ;  /* 0x00000055521a7220 */ /* 0x040fe20000410000 */
[----:B------:R-:W-:Y:S01]  /*173b0*/  FMUL.FTZ R27, R82, R87 ;  /* 0x00000057521b7220 */ /* 0x000fe20000410000 */
[----:B------:R-:W-:Y:S01]  /*173c0*/  SHF.R.U32.HI R11, RZ, 0x10, R61 ;  /* 0x00000010ff0b7819 */ /* 0x000fe2000001163d */
[----:B------:R-:W-:Y:S01]  /*173d0*/  HADD2.F32 R9, -RZ, R9.H0_H0 ;  /* 0x20000009ff097230 */ /* 0x000fe20000004100 */
[----:B------:R-:W-:Y:S01]  /*173e0*/  SHF.R.U32.HI R29, RZ, 0x10, R41 ;  /* 0x00000010ff1d7819 */ /* 0x000fe20000011629 */
[----:B------:R-:W-:Y:S01]  /*173f0*/  HADD2.F32 R28, -RZ, R28.H0_H0 ;  /* 0x2000001cff1c7230 */ /* 0x000fe20000004100 */
[----:B------:R-:W-:Y:S01]  /*17400*/  SHF.R.U64 R85, R58, 0x10, R59 ;  /* 0x000000103a557819 */ /* 0x000fe2000000123b */
[----:B------:R0:W-:Y:S01]  /*17410*/  STG.E.128 desc[UR12][R18.64], R12 ;  /* 0x0000000c12007986 */ /* 0x0001e2000c101d0c */
[----:B------:R-:W-:Y:S01]  /*17420*/  SHF.R.U64 R87, R42, 0x10, R43 ;  /* 0x000000102a577819 */ /* 0x000fe2000000122b */
[----:B------:R-:W-:Y:S01]  /*17430*/  FMUL.FTZ R89, R82, R89 ;  /* 0x0000005952597220 */ /* 0x000fe20000410000 */
[----:B------:R-:W-:-:S02]  /*17440*/  HADD2.F32 R11, -RZ, R11.H0_H0 ;  /* 0x2000000bff0b7230 */ /* 0x000fc40000004100 */
        /* <DEDUP_REMOVED lines=14> */
[----:B0-----:R-:W-:Y:S01]  /*17530*/  SHF.R.U32.HI R12, RZ, 0x10, R59 ;  /* 0x00000010ff0c7819 */ /* 0x001fe2000001163b */
[----:B------:R-:W-:Y:S01]  /*17540*/  HADD2.F32 R13, -RZ, R29.H0_H0 ;  /* 0x2000001dff0d7230 */ /* 0x000fe20000004100 */
[----:B------:R-:W-:Y:S01]  /*17550*/  SHF.R.U32.HI R18, RZ, 0x10, R43 ;  /* 0x00000010ff127819 */ /* 0x000fe2000001162b */
[----:B------:R-:W-:-:S02]  /*17560*/  HADD2.F32 R15, -RZ, R85.H0_H0 ;  /* 0x20000055ff0f7230 */ /* 0x000fc40000004100 */
[C---:B------:R-:W-:Y:S01]  /*17570*/  FMUL.FTZ R20, R82.reuse, R121 ;  /* 0x0000007952147220 */ /* 0x040fe20000410000 */
[----:B------:R-:W-:Y:S02]  /*17580*/  HADD2.F32 R19, -RZ, R87.H0_H0 ;  /* 0x20000057ff137230 */ /* 0x000fe40000004100 */
[C---:B------:R-:W-:Y:S01]  /*17590*/  FMUL.FTZ R21, R82.reuse, R123 ;  /* 0x0000007b52157220 */ /* 0x040fe20000410000 */
[----:B------:R-:W-:Y:S01]  /*175a0*/  FMUL.FTZ R22, R82, R125 ;  /* 0x0000007d52167220 */ /* 0x000fe20000410000 */
[----:B------:R-:W-:Y:S01]  /*175b0*/  FFMA.FTZ R9, R89, R9, R28 ;  /* 0x0000000959097223 */ /* 0x000fe2000001001c */
[----:B------:R-:W-:Y:S02]  /*175c0*/  HADD2.F32 R28, -RZ, R98.H0_H0 ;  /* 0x20000062ff1c7230 */ /* 0x000fe40000004100 */
[----:B------:R-:W-:Y:S01]  /*175d0*/  FFMA.FTZ R11, R90, R11, R13 ;  /* 0x0000000b5a0b7223 */ /* 0x000fe2000001000d */
[----:B------:R-:W-:Y:S02]  /*175e0*/  HADD2.F32 R82, -RZ, R42.H0_H0 ;  /* 0x2000002aff527230 */ /* 0x000fe40000004100 */
[----:B------:R-:W-:Y:S01]  /*175f0*/  FFMA.FTZ R13, R92, R15, R19 ;  /* 0x0000000f5c0d7223 */ /* 0x000fe20000010013 */
[----:B------:R-:W-:Y:S01]  /*17600*/  HADD2.F32 R86, -RZ, R98.H1_H1 ;  /* 0x30000062ff567230 */ /* 0x000fe20000004100 */
[C---:B------:R-:W-:Y:S01]  /*17610*/  IADD3 R19, PT, PT, R95.reuse, 0x100, RZ ;  /* 0x000001005f137810 */ /* 0x040fe20007ffe0ff */
[----:B------:R-:W-:Y:S01]  /*17620*/  HADD2.F32 R14, -RZ, R43.H0_H0 ;  /* 0x2000002bff0e7230 */ /* 0x000fe20000004100 */
[----:B------:R-:W-:Y:S01]  /*17630*/  IADD3 R87, PT, PT, R95, 0x500, RZ ;  /* 0x000005005f577810 */ /* 0x000fe20007ffe0ff */
[----:B------:R-:W-:-:S02]  /*17640*/  HADD2.F32 R29, -RZ, R12.H0_H0 ;  /* 0x2000000cff1d7230 */ /* 0x000fc40000004100 */
[----:B------:R-:W-:Y:S01]  /*17650*/  FFMA.FTZ R12, R91, R28, R82 ;  /* 0x0000001c5b0c7223 */ /* 0x000fe20000010052 */
[----:B------:R-:W-:Y:S02]  /*17660*/  HADD2.F32 R85, -RZ, R18.H0_H0 ;  /* 0x20000012ff557230 */ /* 0x000fe40000004100 */
[----:B------:R-:W-:Y:S01]  /*17670*/  FFMA.FTZ R14, R93, R86, R14 ;  /* 0x000000565d0e7223 */ /* 0x000fe2000001000e */
[C---:B------:R-:W-:Y:S01]  /*17680*/  IADD3 R91, PT, PT, R95.reuse, 0x300, RZ ;  /* 0x000003005f5b7810 */ /* 0x040fe20007ffe0ff */
[C---:B------:R-:W-:Y:S01]  /*17690*/  VIADD R89, R95.reuse, 0x400 ;  /* 0x000004005f597836 */ /* 0x040fe20000000000 */
[C---:B------:R-:W-:Y:S01]  /*176a0*/  IADD3 R93, PT, PT, R95.reuse, 0x700, RZ ;  /* 0x000007005f5d7810 */ /* 0x040fe20007ffe0ff */
[----:B------:R-:W-:Y:S01]  /*176b0*/  FFMA.FTZ R15, R94, R29, R85 ;  /* 0x0000001d5e0f7223 */ /* 0x000fe20000010055 */
[C---:B------:R-:W-:Y:S01]  /*176c0*/  VIADD R29, R95.reuse, 0x200 ;  /* 0x000002005f1d7836 */ /* 0x040fe20000000000 */
[----:B------:R-:W-:Y:S01]  /*176d0*/  SHF.R.U32.HI R103, RZ, 0x10, R57 ;  /* 0x00000010ff677819 */ /* 0x000fe20000011639 */
[----:B------:R-:W-:Y:S01]  /*176e0*/  VIADD R85, R95, 0x600 ;  /* 0x000006005f557836 */ /* 0x000fe20000000000 */
[----:B------:R-:W-:Y:S01]  /*176f0*/  SHF.R.U32.HI R105, RZ, 0x10, R45 ;  /* 0x00000010ff697819 */ /* 0x000fe2000001162d */
[----:B------:R-:W-:Y:S01]  /*17700*/  IMAD.WIDE.U32 R94, R19, 0x10, R16 ;  /* 0x00000010135e7825 */ /* 0x000fe200078e0010 */
[----:B------:R-:W-:-:S03]  /*17710*/  SHF.R.U64 R82, R44, 0x10, R45 ;  /* 0x000000102c527819 */ /* 0x000fc6000000122d */
[--C-:B------:R-:W-:Y:S01]  /*17720*/  IMAD.WIDE.U32 R18, R29, 0x10, R16.reuse ;  /* 0x000000101d127825 */ /* 0x100fe200078e0010 */
[----:B------:R-:W-:Y:S03]  /*17730*/  STG.E.128 desc[UR12][R94.64], R8 ;  /* 0x000000085e007986 */ /* 0x000fe6000c101d0c */
[--C-:B------:R-:W-:Y:S01]  /*17740*/  IMAD.WIDE.U32 R90, R91, 0x10, R16.reuse ;  /* 0x000000105b5a7825 */ /* 0x100fe200078e0010 */
[----:B------:R0:W-:Y:S03]  /*17750*/  STG.E.128 desc[UR12][R18.64], R12 ;  /* 0x0000000c12007986 */ /* 0x0001e6000c101d0c */
[----:B------:R-:W-:-:S04]  /*17760*/  IMAD.WIDE.U32 R88, R89, 0x10, R16 ;  /* 0x0000001059587825 */ /* 0x000fc800078e0010 */
[----:B------:R-:W-:-:S04]  /*17770*/  IMAD.WIDE.U32 R86, R87, 0x10, R16 ;  /* 0x0000001057567825 */ /* 0x000fc800078e0010 */
[----:B------:R-:W-:-:S04]  /*17780*/  IMAD.WIDE.U32 R28, R85, 0x10, R16 ;  /* 0x00000010551c7825 */ /* 0x000fc800078e0010 */
[----:B------:R-:W-:Y:S01]  /*17790*/  IMAD.WIDE.U32 R92, R93, 0x10, R16 ;  /* 0x000000105d5c7825 */ /* 0x000fe200078e0010 */
[----:B------:R-:W-:Y:S02]  /*177a0*/  SHF.R.U64 R16, R56, 0x10, R57 ;  /* 0x0000001038107819 */ /* 0x000fe40000001239 */
[----:B0-----:R-:W-:Y:S01]  /*177b0*/  SHF.R.U32.HI R18, RZ, 0x10, R55 ;  /* 0x00000010ff127819 */ /* 0x001fe20000011637 */
[----:B------:R-:W-:Y:S02]  /*177c0*/  HADD2.F32 R14, -RZ, R103.H0_H0 ;  /* 0x20000067ff0e7230 */ /* 0x000fe40000004100 */
[----:B------:R-:W-:Y:S02]  /*177d0*/  HADD2.F32 R10, -RZ, R16.H0_H0 ;  /* 0x20000010ff0a7230 */ /* 0x000fe40000004100 */
[----:B------:R-:W-:Y:S02]  /*177e0*/  HADD2.F32 R16, -RZ, R105.H0_H0 ;  /* 0x20000069ff107230 */ /* 0x000fe40000004100 */
[----:B------:R-:W-:-:S02]  /*177f0*/  HADD2.F32 R17, -RZ, R100.H0_H0 ;  /* 0x20000064ff117230 */ /* 0x000fc40000004100 */
[----:B------:R-:W-:Y:S02]  /*17800*/  HADD2.F32 R85, -RZ, R44.H0_H0 ;  /* 0x2000002cff557230 */ /* 0x000fe40000004100 */
[----:B------:R-:W-:Y:S01]  /*17810*/  FFMA.FTZ R11, R33, R14, R16 ;  /* 0x0000000e210b7223 */ /* 0x000fe20000010010 */
[----:B------:R-:W-:Y:S01]  /*17820*/  HADD2.F32 R12, -RZ, R82.H0_H0 ;  /* 0x20000052ff0c7230 */ /* 0x000fe20000004100 */
[----:B------:R-:W-:Y:S01]  /*17830*/  SHF.R.U64 R14, R54, 0x10, R55 ;  /* 0x00000010360e7819 */ /* 0x000fe20000001237 */
[----:B------:R-:W-:Y:S01]  /*17840*/  HADD2.F32 R97, -RZ, R100.H1_H1 ;  /* 0x30000064ff617230 */ /* 0x000fe20000004100 */
[----:B------:R-:W-:Y:S01]  /*17850*/  SHF.R.U64 R16, R46, 0x10, R47 ;  /* 0x000000102e107819 */ /* 0x000fe2000000122f */
[----:B------:R-:W-:Y:S02]  /*17860*/  HADD2.F32 R99, -RZ, R45.H0_H0 ;  /* 0x2000002dff637230 */ /* 0x000fe40000004100 */
[----:B------:R-:W-:Y:S01]  /*17870*/  FFMA.FTZ R8, R30, R17, R85 ;  /* 0x000000111e087223 */ /* 0x000fe20000010055 */
[----:B------:R-:W-:Y:S01]  /*17880*/  HADD2.F32 R101, -RZ, R102.H0_H0 ;  /* 0x20000066ff657230 */ /* 0x000fe20000004100 */
[----:B------:R-:W-:Y:S01]  /*17890*/  SHF.R.U32.HI R30, RZ, 0x10, R47 ;  /* 0x00000010ff1e7819 */ /* 0x000fe2000001162f */
[----:B------:R-:W-:-:S02]  /*178a0*/  HADD2.F32 R13, -RZ, R46.H0_H0 ;  /* 0x2000002eff0d7230 */ /* 0x000fc40000004100 */
[----:B------:R-:W-:Y:S01]  /*178b0*/  FFMA.FTZ R9, R31, R10, R12 ;  /* 0x0000000a1f097223 */ /* 0x000fe2000001000c */
[----:B------:R-:W-:Y:S02]  /*178c0*/  HADD2.F32 R14, -RZ, R14.H0_H0 ;  /* 0x2000000eff0e7230 */ /* 0x000fe40000004100 */
[----:B------:R-:W-:Y:S01]  /*178d0*/  FFMA.FTZ R10, R32, R97, R99 ;  /* 0x00000061200a7223 */ /* 0x000fe20000010063 */
        /* <DEDUP_REMOVED lines=10> */
[----:B------:R-:W-:Y:S02]  /*17980*/  HADD2.F32 R34, -RZ, R104.H0_H0 ;  /* 0x20000068ff227230 */ /* 0x000fe40000004100 */
[----:B------:R-:W-:Y:S01]  /*17990*/  FFMA.FTZ R15, R37, R18, R30 ;  /* 0x00000012250f7223 */ /* 0x000fe2000001001e */
[----:B------:R-:W-:Y:S02]  /*179a0*/  HADD2.F32 R19, -RZ, R69.H1_H1 ;  /* 0x30000045ff137230 */ /* 0x000fe40000004100 */
[----:B------:R-:W-:Y:S02]  /*179b0*/  HADD2.F32 R31, -RZ, R48.H0_H0 ;  /* 0x20000030ff1f7230 */ /* 0x000fe40000004100 */
[----:B------:R-:W-:Y:S01]  /*179c0*/  FFMA.FTZ R17, R39, R32, R34 ;  /* 0x0000002027117223 */ /* 0x000fe20000010022 */
[----:B------:R-:W-:Y:S01]  /*179d0*/  HADD2.F32 R18, -RZ, R71.H1_H1 ;  /* 0x30000047ff127230 */ /* 0x000fe20000004100 */
[----:B------:R0:W-:Y:S01]  /*179e0*/  STG.E.128 desc[UR12][R88.64], R12 ;  /* 0x0000000c58007986 */ /* 0x0001e2000c101d0c */
        /* <DEDUP_REMOVED lines=12> */
[----:B------:R-:W-:Y:S02]  /*17ab0*/  HADD2.F32 R39, -RZ, R51.H0_H0 ;  /* 0x20000033ff277230 */ /* 0x000fe40000004100 */
        /* <DEDUP_REMOVED lines=8> */
[----:B------:R-:W-:Y:S02]  /*17b40*/  HADD2.F32 R34, -RZ, R77.H0_H0 ;  /* 0x2000004dff227230 */ /* 0x000fe40000004100 */
[----:B------:R-:W-:Y:S02]  /*17b50*/  HADD2.F32 R36, -RZ, R108.H0_H0 ;  /* 0x2000006cff247230 */ /* 0x000fe40000004100 */
[----:B------:R-:W-:Y:S01]  /*17b60*/  FFMA.FTZ R24, R24, R31, R33 ;  /* 0x0000001f18187223 */ /* 0x000fe20000010021 */
[----:B------:R-:W-:Y:S01]  /*17b70*/  HADD2.F32 R35, -RZ, R76.H1_H1 ;  /* 0x3000004cff237230 */ /* 0x000fe20000004100 */
        /* <DEDUP_REMOVED lines=8> */
.L_x_23147:
[----:B------:R-:W-:Y:S02]  /*17c00*/  UIADD3 UR7, UPT, UPT, UR7, UR18, URZ ;  /* 0x0000001207077290 */ /* 0x000fe4000fffe0ff */
[----:B------:R-:W-:Y:S02]  /*17c10*/  UPLOP3.LUT UP1, UPT, UPT, UPT, UP1, 0x40, 0x4 ;  /* 0x000000000004789c */ /* 0x000fe40003f2e810 */
[----:B------:R-:W-:-:S09]  /*17c20*/  UISETP.GE.AND UP0, UPT, UR7, UR19, UPT ;  /* 0x000000130700728c */ /* 0x000fd2000bf06270 */
[----:B------:R-:W-:Y:S05]  /*17c30*/  BRA.U !UP0, `(.L_x_23148) ;  /* 0xfffffe9108247547 */ /* 0x000fea000b83ffff */
[----:B------:R-:W-:Y:S05]  /*17c40*/  EXIT ;  /* 0x000000000000794d */ /* 0x000fea0003800000 */
.L_x_23149:
        /* <DEDUP_REMOVED lines=11> */
.L_x_27599:


//--------------------- .text._ZN10layer_norm13ln_fwd_kernelINS_13Kernel_traitsI6__halfffffjLj8192ELj1ELj1ELj8ELj16ENS_18Kernel_traits_baseILj8192ES2_ffffjLj256EEEEELb1ELb1ELb0ELb0EEEvNS_9FwdParamsE --------------------------
	.section	.text._ZN10layer_norm13ln_fwd_kernelINS_13Kernel_traitsI6__halfffffjLj8192ELj1ELj1ELj8ELj16ENS_18Kernel_traits_baseILj8192ES2_ffffjLj256EEEEELb1ELb1ELb0ELb0EEEvNS_9FwdParamsE,"ax",@progbits
	.align	128
        .global         _ZN10layer_norm13ln_fwd_kernelINS_13Kernel_traitsI6__halfffffjLj8192ELj1ELj1ELj8ELj16ENS_18Kernel_traits_baseILj8192ES2_ffffjLj256EEEEELb1ELb1ELb0ELb0EEEvNS_9FwdParamsE
        .type           _ZN10layer_norm13ln_fwd_kernelINS_13Kernel_traitsI6__halfffffjLj8192ELj1ELj1ELj8ELj16ENS_18Kernel_traits_baseILj8192ES2_ffffjLj256EEEEELb1ELb1ELb0ELb0EEEvNS_9FwdParamsE,@function
        .size           _ZN10layer_norm13ln_fwd_kernelINS_13Kernel_traitsI6__halfffffjLj8192ELj1ELj1ELj8ELj16ENS_18Kernel_traits_baseILj8192ES2_ffffjLj256EEEEELb1ELb1ELb0ELb0EEEvNS_9FwdParamsE,(.L_x_27600 - _ZN10layer_norm13ln_fwd_kernelINS_13Kernel_traitsI6__halfffffjLj8192ELj1ELj1ELj8ELj16ENS_18Kernel_traits_baseILj8192ES2_ffffjLj256EEEEELb1ELb1ELb0ELb0EEEvNS_9FwdParamsE)
        .other          _ZN10layer_norm13ln_fwd_kernelINS_13Kernel_traitsI6__halfffffjLj8192ELj1ELj1ELj8ELj16ENS_18Kernel_traits_baseILj8192ES2_ffffjLj256EEEEELb1ELb1ELb0ELb0EEEvNS_9FwdParamsE,@"STO_CUDA_ENTRY STV_DEFAULT"
_ZN10layer_norm13ln_fwd_kernelINS_13Kernel_traitsI6__halfffffjLj8192ELj1ELj1ELj8ELj16ENS_18Kernel_traits_baseILj8192ES2_ffffjLj256EEEEELb1ELb1ELb0ELb0EEEvNS_9FwdParamsE:
.text._ZN10layer_norm13ln_fwd_kernelINS_13Kernel_traitsI6__halfffffjLj8192ELj1ELj1ELj8ELj16ENS_18Kernel_traits_baseILj8192ES2_ffffjLj256EEEEELb1ELb1ELb0ELb0EEEvNS_9FwdParamsE:
[----:B------:R-:W0:Y:S01]  /*0000*/  LDC R1, c[0x0][0x37c] ;  /* 0x0000df00ff017b82 */ /* 0x000e220000000800 */
[----:B------:R-:W1:Y:S07]  /*0010*/  LDCU.U8 UR4, c[0x0][0x464] ;  /* 0x00008c80ff0477ac */ /* 0x000e6e0008000000 */
[----:B------:R-:W2:Y:S01]  /*0020*/  LDC R10, c[0x0][0x458] ;  /* 0x00011600ff0a7b82 */ /* 0x000ea20000000800 */
[----:B0-----:R-:W-:Y:S01]  /*0030*/  VIADD R1, R1, 0xfffffff0 ;  /* 0xfffffff001017836 */ /* 0x001fe20000000000 */
[----:B------:R-:W0:Y:S06]  /*0040*/  LDCU.64 UR6, c[0x0][0x358] ;  /* 0x00006b00ff0677ac */ /* 0x000e2c0008000a00 */
[----:B------:R-:W3:Y:S01]  /*0050*/  LDC R11, c[0x0][0x45c] ;  /* 0x00011700ff0b7b82 */ /* 0x000ee20000000800 */
[----:B------:R-:W4:Y:S01]  /*0060*/  S2R R7, SR_TID.X ;  /* 0x0000000000077919 */ /* 0x000f220000002100 */
[----:B------:R-:W0:Y:S06]  /*0070*/  LDCU.64 UR8, c[0x0][0x438] ;  /* 0x00008700ff0877ac */ /* 0x000e2c0008000a00 */
[----:B------:R-:W4:Y:S01]  /*0080*/  LDC R13, c[0x0][0x388] ;  /* 0x0000e200ff0d7b82 */ /* 0x000f220000000800 */
[----:B-1----:R-:W-:Y:S01]  /*0090*/  ISETP.NE.AND P0, PT, RZ, UR4, PT ;  /* 0x00000004ff007c0c */ /* 0x002fe2000bf05270 */
[----:B------:R-:W1:-:S12]  /*00a0*/  LDCU.64 UR4, c[0x0][0x450] ;  /* 0x00008a00ff0477ac */ /* 0x000e580008000a00 */
[----:B--2---:R-:W-:Y:S01]  /*00b0*/  @P0 IMAD.MOV.U32 R2, RZ, RZ, R10 ;  /* 0x000000ffff020224 */ /* 0x004fe200078e000a */
[----:B------:R-:W2:Y:S01]  /*00c0*/  @P0 LDC R9, c[0x0][0x460] ;  /* 0x00011800ff090b82 */ /* 0x000ea20000000800 */
[----:B---3--:R-:W-:-:S06]  /*00d0*/  @P0 MOV R3, R11 ;  /* 0x0000000b00030202 */ /* 0x008fcc0000000f00 */
[----:B0-----:R-:W2:Y:S01]  /*00e0*/  @P0 LDG.E.64 R2, desc[UR6][R2.64] ;  /* 0x0000000602020981 */ /* 0x001ea2000c1e1b00 */
[----:B-1----:R-:W-:Y:S02]  /*00f0*/  IMAD.U32 R68, RZ, RZ, UR4 ;  /* 0x00000004ff447e24 */ /* 0x002fe4000f8e00ff */
[----:B------:R-:W-:-:S06]  /*0100*/  IMAD.U32 R69, RZ, RZ, UR5 ;  /* 0x00000005ff457e24 */ /* 0x000fcc000f8e00ff */
[----:B------:R-:W5:Y:S01]  /*0110*/  @P0 LDG.E.64 R68, desc[UR6][R68.64] ;  /* 0x0000000644440981 */ /* 0x000f62000c1e1b00 */
[----:B------:R-:W0:Y:S01]  /*0120*/  S2UR UR4, SR_CTAID.X ;  /* 0x00000000000479c3 */ /* 0x000e220000002500 */
[----:B------:R-:W-:Y:S01]  /*0130*/  UISETP.NE.U32.AND UP0, UPT, UR8, URZ, UPT ;  /* 0x000000ff0800728c */ /* 0x000fe2000bf05070 */
[----:B----4-:R-:W-:Y:S01]  /*0140*/  SHF.R.S32.HI R6, RZ, 0x1f, R13 ;  /* 0x0000001fff067819 */ /* 0x010fe2000001140d */
[----:B------:R-:W-:Y:S01]  /*0150*/  BSSY.RECONVERGENT B0, `(.L_x_23150) ;  /* 0x00000ac000007945 */ /* 0x000fe20003800200 */
[----:B------:R-:W-:Y:S01]  /*0160*/  MOV R5, R7 ;  /* 0x0000000700057202 */ /* 0x000fe20000000f00 */
[----:B------:R-:W-:Y:S01]  /*0170*/  UISETP.NE.AND.EX UP0, UPT, UR9, URZ, UPT, UP0 ;  /* 0x000000ff0900728c */ /* 0x000fe2000bf05300 */
[----:B------:R-:W-:Y:S01]  /*0180*/  LEA.HI R6, R6, R13, RZ, 0x2 ;  /* 0x0000000d06067211 */ /* 0x000fe200078f10ff */
[----:B0-----:R-:W-:Y:S01]  /*0190*/  IMAD.U32 R0, RZ, RZ, UR4 ;  /* 0x00000004ff007e24 */ /* 0x001fe2000f8e00ff */
[----:B--2---:R-:W-:Y:S02]  /*01a0*/  @P0 IADD3 R10, P1, PT, R2, R9, RZ ;  /* 0x00000009020a0210 */ /* 0x004fe40007f3e0ff */
[----:B------:R-:W-:-:S03]  /*01b0*/  LOP3.LUT R9, R5, 0xff, RZ, 0x3c, !PT ;  /* 0x000000ff05097812 */ /* 0x000fc600078e3cff */
[----:B------:R-:W-:Y:S01]  /*01c0*/  @P0 IMAD.X R11, RZ, RZ, R3, P1 ;  /* 0x000000ffff0b0224 */ /* 0x000fe200008e0603 */
[----:B------:R-:W-:-:S04]  /*01d0*/  LEA.HI.SX32 R2, R6, R9, 0x1e ;  /* 0x0000000906027211 */ /* 0x000fc800078ff2ff */
[--C-:B------:R-:W-:Y:S02]  /*01e0*/  SHF.R.U64 R3, R10, 0x2, R11.reuse ;  /* 0x000000020a037819 */ /* 0x100fe4000000120b */
[----:B------:R-:W-:Y:S01]  /*01f0*/  SHF.R.U32.HI R4, RZ, 0x2, R11 ;  /* 0x00000002ff047819 */ /* 0x000fe2000001160b */
[----:B------:R-:W-:Y:S06]  /*0200*/  BRA.U !UP0, `(.L_x_23151) ;  /* 0x0000000508647547 */ /* 0x000fec000b800000 */
        /* <DEDUP_REMOVED lines=32> */
[----:B------:R0:W5:Y:S02]  /*0410*/  @P3 LD.E.64 R22, desc[UR6][R54.64] ;  /* 0x0000000636163980 */ /* 0x000164000c101b00 */
[----:B------:R-:W2:Y:S01]  /*0420*/  @P4 LDC.64 R76, c[0x0][0x438] ;  /* 0x00010e00ff4c4b82 */ /* 0x000ea20000000a00 */
[----:B---3--:R-:W-:-:S05]  /*0430*/  @P3 IMAD.WIDE.U32 R66, R5, 0x8, R66 ;  /* 0x0000000805423825 */ /* 0x008fca00078e0042 */
[----:B------:R0:W5:Y:S02]  /*0440*/  @P3 LDG.E.64 R34, desc[UR6][R66.64] ;  /* 0x0000000642223981 */ /* 0x000164000c1e1b00 */
[----:B------:R-:W3:Y:S01]  /*0450*/  @P4 LDC.64 R78, c[0x0][0x3e8] ;  /* 0x0000fa00ff4e4b82 */ /* 0x000ee20000000a00 */
[----:B----4-:R-:W-:-:S04]  /*0460*/  @P3 IMAD.WIDE.U32 R72, R5, 0x8, R72 ;  /* 0x0000000805483825 */ /* 0x010fc800078e0048 */
[----:B------:R-:W-:Y:S01]  /*0470*/  @P3 VIADD R5, R5, 0x100 ;  /* 0x0000010005053836 */ /* 0x000fe20000000000 */
        /* <DEDUP_REMOVED lines=8> */
[----:B---3--:R-:W-:-:S04]  /*0500*/  @P4 IMAD.WIDE.U32 R78, R5, 0x8, R78 ;  /* 0x00000008054e4825 */ /* 0x008fc800078e004e */
[----:B------:R-:W-:Y:S01]  /*0510*/  @P4 VIADD R5, R5, 0x100 ;  /* 0x0000010005054836 */ /* 0x000fe20000000000 */
        /* <DEDUP_REMOVED lines=18> */
[----:B------:R1:W5:Y:S03]  /*0640*/  @P6 LD.E.64 R16, desc[UR6][R88.64] ;  /* 0x0000000658106980 */ /* 0x000366000c101b00 */
[----:B------:R-:W-:Y:S01]  /*0650*/  @P6 VIADD R5, R5, 0x100 ;  /* 0x0000010005056836 */ /* 0x000fe20000000000 */
[----:B------:R1:W5:Y:S03]  /*0660*/  @P6 LDG.E.64 R42, desc[UR6][R90.64] ;  /* 0x000000065a2a6981 */ /* 0x000366000c1e1b00 */
[----:B------:R-:W-:-:S04]  /*0670*/  @P0 IMAD.WIDE.U32 R70, R5, 0x8, R70 ;  /* 0x0000000805460825 */ /* 0x000fc800078e0046 */
[C---:B------:R-:W-:Y:S01]  /*0680*/  @P0 IMAD.WIDE.U32 R94, R5.reuse, 0x8, R94 ;  /* 0x00000008055e0825 */ /* 0x040fe200078e005e */
[----:B------:R1:W5:Y:S03]  /*0690*/  @P0 LDG.E.64 R12, desc[UR6][R70.64] ;  /* 0x00000006460c0981 */ /* 0x000366000c1e1b00 */
[C---:B------:R-:W-:Y:S01]  /*06a0*/  @P0 IMAD.WIDE.U32 R92, R5.reuse, 0x8, R92 ;  /* 0x00000008055c0825 */ /* 0x040fe200078e005c */
[----:B------:R1:W5:Y:S04]  /*06b0*/  @P0 LDG.E.64 R38, desc[UR6][R94.64] ;  /* 0x000000065e260981 */ /* 0x000368000c1e1b00 */
[----:B------:R1:W5:Y:S01]  /*06c0*/  @P0 LD.E.64 R14, desc[UR6][R92.64] ;  /* 0x000000065c0e0980 */ /* 0x000362000c101b00 */
[----:B------:R-:W-:Y:S01]  /*06d0*/  ISETP.GE.U32.AND P1, PT, R2, 0x800, PT ;  /* 0x000008000200780c */ /* 0x000fe20003f26070 */
[----:B------:R-:W-:-:S12]  /*06e0*/  @P0 VIADD R5, R5, 0x100 ;  /* 0x0000010005050836 */ /* 0x000fd80000000000 */
        /* <DEDUP_REMOVED lines=11> */
.L_x_23151:
        /* <DEDUP_REMOVED lines=17> */
[----:B------:R0:W5:Y:S07]  /*08b0*/  @P6 LDG.E.64 R50, desc[UR6][R58.64] ;  /* 0x000000063a326981 */ /* 0x00016e000c1e1b00 */
[----:B------:R-:W1:Y:S01]  /*08c0*/  @P3 LDC.64 R70, c[0x0][0x3d0] ;  /* 0x0000f400ff463b82 */ /* 0x000e620000000a00 */
[----:B------:R-:W-:-:S07]  /*08d0*/  @P6 LOP3.LUT R5, R5, 0x100, RZ, 0xfc, !PT ;  /* 0x0000010005056812 */ /* 0x000fce00078efcff */
[----:B------:R-:W1:Y:S01]  /*08e0*/  @P3 LDC.64 R72, c[0x0][0x3e8] ;  /* 0x0000fa00ff483b82 */ /* 0x000e620000000a00 */
[----:B------:R-:W-:-:S07]  /*08f0*/  ISETP.GE.U32.AND P6, PT, R2, 0x800, PT ;  /* 0x000008000200780c */ /* 0x000fce0003fc6070 */
[----:B------:R-:W1:Y:S08]  /*0900*/  @P2 LDC.64 R74, c[0x0][0x3d0] ;  /* 0x0000f400ff4a2b82 */ /* 0x000e700000000a00 */
[----:B------:R-:W1:Y:S01]  /*0910*/  @P2 LDC.64 R76, c[0x0][0x3e8] ;  /* 0x0000fa00ff4c2b82 */ /* 0x000e620000000a00 */
[----:B--2---:R-:W-:-:S04]  /*0920*/  @P5 IMAD.WIDE.U32 R60, R5, 0x8, R60 ;  /* 0x00000008053c5825 */ /* 0x004fc800078e003c */
[----:B---3--:R-:W-:-:S03]  /*0930*/  @P5 IMAD.WIDE.U32 R62, R5, 0x8, R62 ;  /* 0x00000008053e5825 */ /* 0x008fc600078e003e */
[----:B0-----:R-:W0:Y:S01]  /*0940*/  @P1 LDC.64 R56, c[0x0][0x3d0] ;  /* 0x0000f400ff381b82 */ /* 0x001e220000000a00 */
[----:B------:R-:W-:Y:S01]  /*0950*/  @P5 IADD3 R5, PT, PT, R5, 0x100, RZ ;  /* 0x0000010005055810 */ /* 0x000fe20007ffe0ff */
[----:B------:R2:W5:Y:S06]  /*0960*/  @P5 LDG.E.64 R40, desc[UR6][R60.64] ;  /* 0x000000063c285981 */ /* 0x00056c000c1e1b00 */
[----:B------:R-:W3:Y:S01]  /*0970*/  @P1 LDC.64 R58, c[0x0][0x3e8] ;  /* 0x0000fa00ff3a1b82 */ /* 0x000ee20000000a00 */
[C---:B----4-:R-:W-:Y:S01]  /*0980*/  @P4 IMAD.WIDE.U32 R64, R5.reuse, 0x8, R64 ;  /* 0x0000000805404825 */ /* 0x050fe200078e0040 */
[----:B------:R2:W5:Y:S03]  /*0990*/  @P5 LDG.E.64 R52, desc[UR6][R62.64] ;  /* 0x000000063e345981 */ /* 0x000566000c1e1b00 */
[C---:B-1----:R-:W-:Y:S01]  /*09a0*/  @P4 IMAD.WIDE.U32 R66, R5.reuse, 0x8, R66 ;  /* 0x0000000805424825 */ /* 0x042fe200078e0042 */
[----:B------:R2:W5:Y:S02]  /*09b0*/  @P4 LDG.E.64 R34, desc[UR6][R64.64] ;  /* 0x0000000640224981 */ /* 0x000564000c1e1b00 */
[----:B------:R-:W1:Y:S01]  /*09c0*/  @P0 LDC.64 R82, c[0x0][0x3d0] ;  /* 0x0000f400ff520b82 */ /* 0x000e620000000a00 */
[----:B------:R-:W-:Y:S01]  /*09d0*/  @P4 VIADD R5, R5, 0x100 ;  /* 0x0000010005054836 */ /* 0x000fe20000000000 */
[----:B------:R2:W5:Y:S06]  /*09e0*/  @P4 LDG.E.64 R48, desc[UR6][R66.64] ;  /* 0x0000000642304981 */ /* 0x00056c000c1e1b00 */
[----:B------:R-:W4:Y:S01]  /*09f0*/  @P0 LDC.64 R84, c[0x0][0x3e8] ;  /* 0x0000fa00ff540b82 */ /* 0x000f220000000a00 */
[----:B------:R-:W-:-:S04]  /*0a00*/  @P3 IMAD.WIDE.U32 R70, R5, 0x8, R70 ;  /* 0x0000000805463825 */ /* 0x000fc800078e0046 */
[C---:B------:R-:W-:Y:S01]  /*0a10*/  @P3 IMAD.WIDE.U32 R72, R5.reuse, 0x8, R72 ;  /* 0x0000000805483825 */ /* 0x040fe200078e0048 */
[----:B------:R2:W5:Y:S02]  /*0a20*/  @P3 LDG.E.64 R32, desc[UR6][R70.64] ;  /* 0x0000000646203981 */ /* 0x000564000c1e1b00 */
[----:B------:R-:W2:Y:S01]  /*0a30*/  @P6 LDC.64 R86, c[0x0][0x3d0] ;  /* 0x0000f400ff566b82 */ /* 0x000ea20000000a00 */
[----:B------:R-:W-:Y:S01]  /*0a40*/  @P3 VIADD R5, R5, 0x100 ;  /* 0x0000010005053836 */ /* 0x000fe20000000000 */
[----:B------:R0:W5:Y:S06]  /*0a50*/  @P3 LDG.E.64 R46, desc[UR6][R72.64] ;  /* 0x00000006482e3981 */ /* 0x00016c000c1e1b00 */
[----:B------:R-:W2:Y:S01]  /*0a60*/  @P6 LDC.64 R88, c[0x0][0x3e8] ;  /* 0x0000fa00ff586b82 */ /* 0x000ea20000000a00 */
[----:B------:R-:W-:-:S04]  /*0a70*/  @P2 IMAD.WIDE.U32 R74, R5, 0x8, R74 ;  /* 0x00000008054a2825 */ /* 0x000fc800078e004a */
[C---:B------:R-:W-:Y:S01]  /*0a80*/  @P2 IMAD.WIDE.U32 R76, R5.reuse, 0x8, R76 ;  /* 0x00000008054c2825 */ /* 0x040fe200078e004c */
[----:B------:R-:W-:Y:S01]  /*0a90*/  @P2 IADD3 R5, PT, PT, R5, 0x100, RZ ;  /* 0x0000010005052810 */ /* 0x000fe20007ffe0ff */
[----:B------:R1:W5:Y:S04]  /*0aa0*/  @P2 LDG.E.64 R30, desc[UR6][R74.64] ;  /* 0x000000064a1e2981 */ /* 0x000368000c1e1b00 */
[C---:B0-----:R-:W-:Y:S01]  /*0ab0*/  @P1 IMAD.WIDE.U32 R78, R5.reuse, 0x8, R56 ;  /* 0x00000008054e1825 */ /* 0x041fe200078e0038 */
[----:B------:R0:W5:Y:S03]  /*0ac0*/  @P2 LDG.E.64 R44, desc[UR6][R76.64] ;  /* 0x000000064c2c2981 */ /* 0x000166000c1e1b00 */
[C---:B---3--:R-:W-:Y:S01]  /*0ad0*/  @P1 IMAD.WIDE.U32 R80, R5.reuse, 0x8, R58 ;  /* 0x0000000805501825 */ /* 0x048fe200078e003a */
[----:B------:R0:W5:Y:S03]  /*0ae0*/  @P1 LDG.E.64 R28, desc[UR6][R78.64] ;  /* 0x000000064e1c1981 */ /* 0x000166000c1e1b00 */
[----:B------:R-:W-:Y:S01]  /*0af0*/  @P1 VIADD R5, R5, 0x100 ;  /* 0x0000010005051836 */ /* 0x000fe20000000000 */
[----:B------:R0:W5:Y:S03]  /*0b00*/  @P1 LDG.E.64 R42, desc[UR6][R80.64] ;  /* 0x00000006502a1981 */ /* 0x000166000c1e1b00 */
[----:B-1----:R-:W-:-:S04]  /*0b10*/  @P0 IMAD.WIDE.U32 R82, R5, 0x8, R82 ;  /* 0x0000000805520825 */ /* 0x002fc800078e0052 */
[C---:B----4-:R-:W-:Y:S01]  /*0b20*/  @P0 IMAD.WIDE.U32 R84, R5.reuse, 0x8, R84 ;  /* 0x0000000805540825 */ /* 0x050fe200078e0054 */
[----:B------:R0:W5:Y:S03]  /*0b30*/  @P0 LDG.E.64 R12, desc[UR6][R82.64] ;  /* 0x00000006520c0981 */ /* 0x000166000c1e1b00 */
[----:B------:R-:W-:Y:S01]  /*0b40*/  @P0 VIADD R5, R5, 0x100 ;  /* 0x0000010005050836 */ /* 0x000fe20000000000 */
[----:B------:R0:W5:Y:S03]  /*0b50*/  @P0 LDG.E.64 R38, desc[UR6][R84.64] ;  /* 0x0000000654260981 */ /* 0x000166000c1e1b00 */
[----:B--2---:R-:W-:-:S04]  /*0b60*/  @P6 IMAD.WIDE.U32 R56, R5, 0x8, R86 ;  /* 0x0000000805386825 */ /* 0x004fc800078e0056 */
[----:B------:R-:W-:Y:S01]  /*0b70*/  @P6 IMAD.WIDE.U32 R58, R5, 0x8, R88 ;  /* 0x00000008053a6825 */ /* 0x000fe200078e0058 */
[----:B------:R0:W5:Y:S04]  /*0b80*/  @P6 LDG.E.64 R8, desc[UR6][R56.64] ;  /* 0x0000000638086981 */ /* 0x000168000c1e1b00 */
[----:B------:R0:W5:Y:S01]  /*0b90*/  @P6 LDG.E.64 R54, desc[UR6][R58.64] ;  /* 0x000000063a366981 */ /* 0x000162000c1e1b00 */
[----:B------:R-:W-:Y:S02]  /*0ba0*/  @P5 CS2R R24, SRZ ;  /* 0x0000000000185805 */ /* 0x000fe4000001ff00 */
[----:B------:R-:W-:Y:S02]  /*0bb0*/  @P4 CS2R R22, SRZ ;  /* 0x0000000000164805 */ /* 0x000fe4000001ff00 */
[----:B------:R-:W-:-:S02]  /*0bc0*/  @P3 CS2R R20, SRZ ;  /* 0x0000000000143805 */ /* 0x000fc4000001ff00 */
[----:B------:R-:W-:Y:S02]  /*0bd0*/  @P2 CS2R R18, SRZ ;  /* 0x0000000000122805 */ /* 0x000fe4000001ff00 */
[----:B------:R-:W-:Y:S02]  /*0be0*/  @P1 CS2R R16, SRZ ;  /* 0x0000000000101805 */ /* 0x000fe4000001ff00 */
[----:B------:R-:W-:Y:S02]  /*0bf0*/  @P0 CS2R R14, SRZ ;  /* 0x00000000000e0805 */ /* 0x000fe4000001ff00 */
[----:B0-----:R-:W-:-:S07]  /*0c00*/  @P6 CS2R R106, SRZ ;  /* 0x00000000006a6805 */ /* 0x001fce000001ff00 */
.L_x_23152:
[----:B------:R-:W-:Y:S05]  /*0c10*/  BSYNC.RECONVERGENT B0 ;  /* 0x0000000000007941 */ /* 0x000fea0003800200 */
.L_x_23150:
[----:B------:R-:W0:Y:S02]  /*0c20*/  LDCU UR4, c[0x0][0x384] ;  /* 0x00007080ff0477ac */ /* 0x000e240008000800 */
[----:B0-----:R-:W-:-:S13]  /*0c30*/  ISETP.GE.AND P0, PT, R0, UR4, PT ;  /* 0x0000000400007c0c */ /* 0x001fda000bf06270 */
[----:B------:R-:W-:Y:S05]  /*0c40*/  @P0 EXIT ;  /* 0x000000000000094d */ /* 0x000fea0003800000 */
[----:B------:R-:W0:Y:S01]  /*0c50*/  LDCU UR4, c[0x0][0x360] ;  /* 0x00006c00ff0477ac */ /* 0x000e220008000800 */
[----:B-----5:R-:W-:Y:S01]  /*0c60*/  IMAD.MOV.U32 R5, RZ, RZ, R12 ;  /* 0x000000ffff057224 */ /* 0x020fe200078e000c */
[----:B------:R-:W-:Y:S01]  /*0c70*/  SHF.R.U64 R120, R36, 0x10, R37 ;  /* 0x0000001024787819 */ /* 0x000fe20000001225 */
[----:B------:R-:W-:Y:S01]  /*0c80*/  IMAD.MOV.U32 R121, RZ, RZ, R13 ;  /* 0x000000ffff797224 */ /* 0x000fe200078e000d */
[----:B------:R-:W-:Y:S01]  /*0c90*/  SHF.R.U32.HI R119, RZ, 0x10, R37 ;  /* 0x00000010ff777819 */ /* 0x000fe20000011625 */
[----:B------:R-:W-:Y:S01]  /*0ca0*/  IMAD.MOV.U32 R74, RZ, RZ, R42 ;  /* 0x000000ffff4a7224 */ /* 0x000fe200078e002a */
[----:B------:R-:W-:Y:S01]  /*0cb0*/  PRMT R120, R120, 0x5410, R120 ;  /* 0x0000541078787816 */ /* 0x000fe20000000078 */
[----:B------:R-:W-:Y:S01]  /*0cc0*/  IMAD.MOV.U32 R11, RZ, RZ, R9 ;  /* 0x000000ffff0b7224 */ /* 0x000fe200078e0009 */
[----:B------:R-:W-:Y:S01]  /*0cd0*/  PRMT R121, R121, 0x5410, R5 ;  /* 0x0000541079797816 */ /* 0x000fe20000000005 */
[----:B------:R-:W-:Y:S01]  /*0ce0*/  IMAD.MOV.U32 R123, RZ, RZ, R31 ;  /* 0x000000ffff7b7224 */ /* 0x000fe200078e001f */
[----:B------:R-:W-:Y:S01]  /*0cf0*/  SHF.R.U64 R5, R26, 0x10, R27 ;  /* 0x000000101a057819 */ /* 0x000fe2000000121b */
[----:B------:R-:W-:Y:S01]  /*0d00*/  IMAD.MOV.U32 R124, RZ, RZ, R33 ;  /* 0x000000ffff7c7224 */ /* 0x000fe200078e0021 */
[----:B------:R-:W-:Y:S01]  /*0d10*/  SHF.R.U64 R75, R42, 0x10, R43 ;  /* 0x000000102a4b7819 */ /* 0x000fe2000000122b */
[----:B------:R-:W-:Y:S01]  /*0d20*/  IMAD.MOV.U32 R42, RZ, RZ, R36 ;  /* 0x000000ffff2a7224 */ /* 0x000fe200078e0024 */
[----:B------:R-:W-:Y:S01]  /*0d30*/  PRMT R120, R5, 0x7610, R120 ;  /* 0x0000761005787816 */ /* 0x000fe20000000078 */
[----:B------:R-:W-:Y:S01]  /*0d40*/  IMAD.MOV.U32 R36, RZ, RZ, R34 ;  /* 0x000000ffff247224 */ /* 0x000fe200078e0022 */
[----:B------:R-:W-:Y:S01]  /*0d50*/  MOV R122, R29 ;  /* 0x0000001d007a7202 */ /* 0x000fe20000000f00 */
[----:B------:R-:W-:Y:S01]  /*0d60*/  IMAD.MOV.U32 R96, RZ, RZ, R52 ;  /* 0x000000ffff607224 */ /* 0x000fe200078e0034 */
[----:B------:R-:W-:Y:S01]  /*0d70*/  SHF.R.U64 R101, R28, 0x10, R29 ;  /* 0x000000101c657819 */ /* 0x000fe2000000121d */
[----:B0-----:R-:W-:Y:S01]  /*0d80*/  IMAD R5, R0, UR4, R7 ;  /* 0x0000000400057c24 */ /* 0x001fe2000f8e0207 */
[----:B------:R-:W-:Y:S01]  /*0d90*/  SHF.R.U32.HI R100, RZ, 0x10, R29 ;  /* 0x00000010ff647819 */ /* 0x000fe2000001161d */
[----:B------:R-:W-:Y:S01]  /*0da0*/  IMAD.HI.U32 R29, R3, -0x2daee0ad, RZ ;  /* 0xd2511f53031d7827 */ /* 0x000fe200078e00ff */
[----:B------:R-:W-:Y:S01]  /*0db0*/  MOV R112, R8 ;  /* 0x0000000800707202 */ /* 0x000fe20000000f00 */
[----:B------:R-:W-:Y:S01]  /*0dc0*/  STL.S16 [R1+0x6], R42 ;  /* 0x0000062a01007387 */ /* 0x000fe20000100600 */
[----:B------:R-:W-:Y:S01]  /*0dd0*/  SHF.R.U64 R110, R8, 0x10, R9 ;  /* 0x00000010086e7819 */ /* 0x000fe20000001209 */
[----:B------:R-:W-:Y:S01]  /*0de0*/  IMAD.MOV.U32 R95, RZ, RZ, R49 ;  /* 0x000000ffff5f7224 */ /* 0x000fe200078e0031 */
[----:B------:R-:W-:Y:S01]  /*0df0*/  PRMT R119, R119, 0x5410, R119 ;  /* 0x0000541077777816 */ /* 0x000fe20000000077 */
[----:B------:R-:W-:Y:S01]  /*0e00*/  IMAD.MOV.U32 R56, RZ, RZ, R51 ;  /* 0x000000ffff387224 */ /* 0x000fe200078e0033 */
[----:B------:R-:W-:Y:S01]  /*0e10*/  SHF.R.U32.HI R8, RZ, 0x10, R27 ;  /* 0x00000010ff087819 */ /* 0x000fe2000001161b */
[----:B------:R-:W-:Y:S01]  /*0e20*/  IMAD.MOV.U32 R58, RZ, RZ, R48 ;  /* 0x000000ffff3a7224 */ /* 0x000fe200078e0030 */
[----:B------:R-:W-:Y:S01]  /*0e30*/  SHF.R.U64 R118, R40, 0x10, R41 ;  /* 0x0000001028767819 */ /* 0x000fe20000001229 */
[----:B------:R-:W-:Y:S01]  /*0e40*/  IMAD.MOV.U32 R94, RZ, RZ, R47 ;  /* 0x000000ffff5e7224 */ /* 0x000fe200078e002f */
[----:B------:R-:W-:Y:S01]  /*0e50*/  SHF.R.U32.HI R117, RZ, 0x10, R41 ;  /* 0x00000010ff757819 */ /* 0x000fe20000011629 */
[----:B------:R-:W-:Y:S01]  /*0e60*/  IMAD.MOV.U32 R78, RZ, RZ, R54 ;  /* 0x000000ffff4e7224 */ /* 0x000fe200078e0036 */
[----:B------:R-:W-:Y:S01]  /*0e70*/  SHF.R.U64 R116, R34, 0x10, R35 ;  /* 0x0000001022747819 */ /* 0x000fe20000001223 */
[----:B------:R-:W-:Y:S01]  /*0e80*/  IMAD.MOV.U32 R34, RZ, RZ, R32 ;  /* 0x000000ffff227224 */ /* 0x000fe200078e0020 */
[----:B------:R-:W-:Y:S01]  /*0e90*/  SHF.R.U64 R99, R12, 0x10, R13 ;  /* 0x000000100c637819 */ /* 0x000fe2000000120d */
[----:B------:R-:W-:Y:S01]  /*0ea0*/  HADD2.F32 R111, -RZ, R106.H0_H0 ;  /* 0x2000006aff6f7230 */ /* 0x000fe20000004100 */
[----:B------:R-:W-:Y:S01]  /*0eb0*/  SHF.R.U64 R114, R32, 0x10, R33 ;  /* 0x0000001020727819 */ /* 0x000fe20000001221 */
[----:B------:R-:W-:Y:S01]  /*0ec0*/  HADD2.F32 R108, -RZ, R11.H0_H0 ;  /* 0x2000000bff6c7230 */ /* 0x000fe20000004100 */
[----:B------:R-:W-:Y:S01]  /*0ed0*/  SHF.R.U32.HI R12, RZ, 0x10, R9 ;  /* 0x00000010ff0c7819 */ /* 0x000fe20000011609 */
[----:B------:R-:W-:Y:S01]  /*0ee0*/  IMAD.HI.U32 R9, R5, -0x326172a9, RZ ;  /* 0xcd9e8d5705097827 */ /* 0x000fe200078e00ff */
[----:B------:R-:W-:Y:S01]  /*0ef0*/  MOV R32, R30 ;  /* 0x0000001e00207202 */ /* 0x000fe20000000f00 */
[----:B------:R-:W0:Y:S01]  /*0f00*/  LDCU UR12, c[0x0][0x388] ;  /* 0x00007100ff0c77ac */ /* 0x000e220008000800 */
[----:B------:R-:W-:Y:S01]  /*0f10*/  SHF.R.U64 R103, R30, 0x10, R31 ;  /* 0x000000101e677819 */ /* 0x000fe2000000121f */
[----:B------:R-:W-:Y:S01]  /*0f20*/  IMAD.MOV.U32 R30, RZ, RZ, R28 ;  /* 0x000000ffff1e7224 */ /* 0x000fe200078e001c */
[----:B------:R-:W-:Y:S01]  /*0f30*/  PRMT R119, R8, 0x7610, R119 ;  /* 0x0000761008777816 */ /* 0x000fe20000000077 */
[----:B------:R-:W-:Y:S01]  /*0f40*/  HADD2.F32 R112, -RZ, R112.H0_H0 ;  /* 0x20000070ff707230 */ /* 0x000fe20000004100 */
[----:B------:R-:W-:Y:S01]  /*0f50*/  PRMT R118, R118, 0x5410, R118 ;  /* 0x0000541076767816 */ /* 0x000fe20000000076 */
[----:B------:R-:W-:Y:S01]  /*0f60*/  HADD2.F32 R110, -RZ, R110.H0_H0 ;  /* 0x2000006eff6e7230 */ /* 0x000fe20000004100 */
[----:B------:R-:W-:Y:S01]  /*0f70*/  PRMT R117, R117, 0x5410, R117 ;  /* 0x0000541075757816 */ /* 0x000fe20000000075 */
[----:B------:R-:W1:Y:S01]  /*0f80*/  LDCU.U8 UR10, c[0x0][0x410] ;  /* 0x00008200ff0a77ac */ /* 0x000e620008000000 */
[----:B------:R-:W-:-:S02]  /*0f90*/  SHF.R.U64 R8, R24, 0x10, R25 ;  /* 0x0000001018087819 */ /* 0x000fc40000001219 */
[----:B------:R-:W-:Y:S01]  /*0fa0*/  SHF.R.U32.HI R28, RZ, 0x10, R25 ;  /* 0x00000010ff1c7819 */ /* 0x000fe20000011619 */
[----:B------:R-:W2:Y:S01]  /*0fb0*/  LDCU UR11, c[0x0][0x400] ;  /* 0x00008000ff0b77ac */ /* 0x000ea20008000800 */
[----:B------:R-:W-:Y:S02]  /*0fc0*/  LOP3.LUT R29, R29, R69, RZ, 0x3c, !PT ;  /* 0x000000451d1d7212 */ /* 0x000fe400078e3cff */
[----:B------:R-:W-:Y:S01]  /*0fd0*/  LOP3.LUT R9, R4, R9, R68, 0x96, !PT ;  /* 0x0000000904097212 */ /* 0x000fe200078e9644 */
[----:B------:R-:W3:Y:S01]  /*0fe0*/  LDCU.64 UR8, c[0x0][0x3a0] ;  /* 0x00007400ff0877ac */ /* 0x000ee20008000a00 */
[----:B------:R-:W-:Y:S01]  /*0ff0*/  SHF.R.U32.HI R102, RZ, 0x10, R31 ;  /* 0x00000010ff667819 */ /* 0x000fe2000001161f */
[----:B------:R-:W-:Y:S01]  /*1000*/  IMAD R31, R5, -0x326172a9, RZ ;  /* 0xcd9e8d57051f7824 */ /* 0x000fe200078e02ff */
[----:B------:R-:W-:Y:S01]  /*1010*/  PRMT R118, R8, 0x7610, R118 ;  /* 0x0000761008767816 */ /* 0x000fe20000000076 */
[----:B------:R-:W-:Y:S01]  /*1020*/  IMAD.HI.U32 R8, R29, -0x326172a9, RZ ;  /* 0xcd9e8d571d087827 */ /* 0x000fe200078e00ff */
[----:B------:R-:W-:Y:S01]  /*1030*/  PRMT R117, R28, 0x7610, R117 ;  /* 0x000076101c757816 */ /* 0x000fe20000000075 */
[----:B------:R-:W-:Y:S01]  /*1040*/  UPLOP3.LUT UP1, UPT, UPT, UPT, UPT, 0x40, 0x4 ;  /* 0x000000000004789c */ /* 0x000fe20003f2e870 */
[----:B------:R-:W-:Y:S01]  /*1050*/  SHF.R.U32.HI R104, RZ, 0x10, R33 ;  /* 0x00000010ff687819 */ /* 0x000fe20000011621 */
[----:B------:R-:W-:Y:S01]  /*1060*/  VIADD R28, R68, 0x9e3779b9 ;  /* 0x9e3779b9441c7836 */ /* 0x000fe20000000000 */
[----:B------:R-:W-:Y:S01]  /*1070*/  PRMT R122, R122, 0x5410, R30 ;  /* 0x000054107a7a7816 */ /* 0x000fe2000000001e */
[----:B------:R-:W-:Y:S01]  /*1080*/  IMAD R33, R3, -0x2daee0ad, RZ ;  /* 0xd2511f5303217824 */ /* 0x000fe200078e02ff */
[----:B------:R-:W-:Y:S01]  /*1090*/  PRMT R123, R123, 0x5410, R32 ;  /* 0x000054107b7b7816 */ /* 0x000fe20000000020 */
[----:B------:R-:W-:Y:S01]  /*10a0*/  IMAD.HI.U32 R30, R9, -0x2daee0ad, RZ ;  /* 0xd2511f53091e7827 */ /* 0x000fe200078e00ff */
[----:B------:R-:W-:-:S02]  /*10b0*/  IADD3 R32, PT, PT, R69, -0x4498517b, RZ ;  /* 0xbb67ae8545207810 */ /* 0x000fc40007ffe0ff */
[----:B------:R-:W-:Y:S01]  /*10c0*/  LOP3.LUT R8, R28, R31, R8, 0x96, !PT ;  /* 0x0000001f1c087212 */ /* 0x000fe200078e9608 */
[----:B------:R-:W-:Y:S01]  /*10d0*/  IMAD R28, R29, -0x326172a9, RZ ;  /* 0xcd9e8d571d1c7824 */ /* 0x000fe200078e02ff */
[----:B------:R-:W-:Y:S01]  /*10e0*/  LOP3.LUT R30, R32, R33, R30, 0x96, !PT ;  /* 0x00000021201e7212 */ /* 0x000fe200078e961e */
[----:B------:R-:W-:Y:S01]  /*10f0*/  VIADD R33, R69, 0x76cf5d0a ;  /* 0x76cf5d0a45217836 */ /* 0x000fe20000000000 */
[----:B------:R-:W-:Y:S01]  /*1100*/  PRMT R124, R124, 0x5410, R34 ;  /* 0x000054107c7c7816 */ /* 0x000fe20000000022 */
[----:B------:R-:W-:Y:S01]  /*1110*/  IMAD R32, R9, -0x2daee0ad, RZ ;  /* 0xd2511f5309207824 */ /* 0x000fe200078e02ff */
[----:B------:R-:W-:Y:S01]  /*1120*/  PRMT R116, R116, 0x5410, R116 ;  /* 0x0000541074747816 */ /* 0x000fe20000000074 */
[----:B------:R-:W-:Y:S01]  /*1130*/  IMAD.HI.U32 R31, R8, -0x2daee0ad, RZ ;  /* 0xd2511f53081f7827 */ /* 0x000fe200078e00ff */
[----:B------:R-:W-:Y:S02]  /*1140*/  SHF.R.U64 R34, R22, 0x10, R23 ;  /* 0x0000001016227819 */ /* 0x000fe40000001217 */
[----:B------:R-:W-:Y:S01]  /*1150*/  SHF.R.U32.HI R115, RZ, 0x10, R35 ;  /* 0x00000010ff737819 */ /* 0x000fe20000011623 */
[----:B------:R-:W-:Y:S01]  /*1160*/  IMAD.HI.U32 R9, R30, -0x326172a9, RZ ;  /* 0xcd9e8d571e097827 */ /* 0x000fe200078e00ff */
[----:B------:R-:W-:-:S02]  /*1170*/  LOP3.LUT R31, R33, R32, R31, 0x96, !PT ;  /* 0x00000020211f7212 */ /* 0x000fc400078e961f */
[----:B------:R-:W-:Y:S01]  /*1180*/  PRMT R116, R34, 0x7610, R116 ;  /* 0x0000761022747816 */ /* 0x000fe20000000074 */
[----:B------:R-:W-:Y:S01]  /*1190*/  VIADD R29, R68, 0x3c6ef372 ;  /* 0x3c6ef372441d7836 */ /* 0x000fe20000000000 */
[----:B------:R-:W-:Y:S01]  /*11a0*/  PRMT R114, R114, 0x5410, R114 ;  /* 0x0000541072727816 */ /* 0x000fe20000000072 */
[----:B------:R-:W-:Y:S01]  /*11b0*/  IMAD R33, R8, -0x2daee0ad, RZ ;  /* 0xd2511f5308217824 */ /* 0x000fe200078e02ff */
[----:B------:R-:W-:Y:S01]  /*11c0*/  SHF.R.U64 R34, R20, 0x10, R21 ;  /* 0x0000001014227819 */ /* 0x000fe20000001215 */
[----:B------:R-:W-:Y:S01]  /*11d0*/  IMAD.HI.U32 R8, R31, -0x326172a9, RZ ;  /* 0xcd9e8d571f087827 */ /* 0x000fe200078e00ff */
[----:B------:R-:W-:Y:S02]  /*11e0*/  LOP3.LUT R9, R29, R28, R9, 0x96, !PT ;  /* 0x0000001c1d097212 */ /* 0x000fe400078e9609 */
[----:B------:R-:W-:Y:S01]  /*11f0*/  IADD3 R28, PT, PT, R68, -0x255992d5, RZ ;  /* 0xdaa66d2b441c7810 */ /* 0x000fe20007ffe0ff */
[----:B------:R-:W-:Y:S01]  /*1200*/  IMAD R29, R30, -0x326172a9, RZ ;  /* 0xcd9e8d571e1d7824 */ /* 0x000fe200078e02ff */
[----:B------:R-:W-:Y:S01]  /*1210*/  MOV R125, R35 ;  /* 0x00000023007d7202 */ /* 0x000fe20000000f00 */
[----:B------:R-:W-:Y:S01]  /*1220*/  IMAD.HI.U32 R30, R9, -0x2daee0ad, RZ ;  /* 0xd2511f53091e7827 */ /* 0x000fe200078e00ff */
[----:B------:R-:W-:-:S02]  /*1230*/  PRMT R115, R115, 0x5410, R115 ;  /* 0x0000541073737816 */ /* 0x000fc40000000073 */
[----:B------:R-:W-:Y:S01]  /*1240*/  LOP3.LUT R8, R28, R29, R8, 0x96, !PT ;  /* 0x0000001d1c087212 */ /* 0x000fe200078e9608 */
[----:B------:R-:W-:Y:S01]  /*1250*/  VIADD R32, R69, 0x32370b8f ;  /* 0x32370b8f45207836 */ /* 0x000fe20000000000 */
[----:B------:R-:W-:Y:S01]  /*1260*/  SHF.R.U32.HI R35, RZ, 0x10, R23 ;  /* 0x00000010ff237819 */ /* 0x000fe20000011617 */
[----:B------:R-:W-:Y:S01]  /*1270*/  IMAD R31, R31, -0x326172a9, RZ ;  /* 0xcd9e8d571f1f7824 */ /* 0x000fe200078e02ff */
[----:B------:R-:W-:Y:S02]  /*1280*/  PRMT R114, R34, 0x7610, R114 ;  /* 0x0000761022727816 */ /* 0x000fe40000000072 */
[----:B------:R-:W-:Y:S01]  /*1290*/  LOP3.LUT R30, R32, R33, R30, 0x96, !PT ;  /* 0x00000021201e7212 */ /* 0x000fe200078e961e */
[----:B------:R-:W-:Y:S01]  /*12a0*/  IMAD R32, R9, -0x2daee0ad, RZ ;  /* 0xd2511f5309207824 */ /* 0x000fe200078e02ff */
[----:B------:R-:W-:Y:S01]  /*12b0*/  IADD3 R29, PT, PT, R68, 0x78dde6e4, RZ ;  /* 0x78dde6e4441d7810 */ /* 0x000fe20007ffe0ff */
[----:B------:R-:W-:Y:S01]  /*12c0*/  VIADD R33, R69, 0xed9eba14 ;  /* 0xed9eba1445217836 */ /* 0x000fe20000000000 */
[----:B------:R-:W-:Y:S01]  /*12d0*/  PRMT R103, R103, 0x5410, R103 ;  /* 0x0000541067677816 */ /* 0x000fe20000000067 */
[----:B------:R-:W-:Y:S01]  /*12e0*/  IMAD.HI.U32 R9, R8, -0x2daee0ad, RZ ;  /* 0xd2511f5308097827 */ /* 0x000fe200078e00ff */
[----:B------:R-:W-:-:S02]  /*12f0*/  SHF.R.U64 R34, R18, 0x10, R19 ;  /* 0x0000001012227819 */ /* 0x000fc40000001213 */
[----:B------:R-:W-:Y:S01]  /*1300*/  PRMT R115, R35, 0x7610, R115 ;  /* 0x0000761023737816 */ /* 0x000fe20000000073 */
[----:B------:R-:W-:Y:S01]  /*1310*/  IMAD.HI.U32 R28, R30, -0x326172a9, RZ ;  /* 0xcd9e8d571e1c7827 */ /* 0x000fe200078e00ff */
[----:B------:R-:W-:Y:S02]  /*1320*/  LOP3.LUT R9, R33, R32, R9, 0x96, !PT ;  /* 0x0000002021097212 */ /* 0x000fe400078e9609 */
[----:B------:R-:W-:Y:S01]  /*1330*/  PRMT R104, R104, 0x5410, R104 ;  /* 0x0000541068687816 */ /* 0x000fe20000000068 */
[----:B------:R-:W-:Y:S01]  /*1340*/  IMAD R33, R8, -0x2daee0ad, RZ ;  /* 0xd2511f5308217824 */ /* 0x000fe200078e02ff */
[----:B------:R-:W-:Y:S01]  /*1350*/  SHF.R.U32.HI R35, RZ, 0x10, R21 ;  /* 0x00000010ff237819 */ /* 0x000fe20000011615 */
[----:B------:R-:W-:Y:S01]  /*1360*/  IMAD.HI.U32 R8, R9, -0x326172a9, RZ ;  /* 0xcd9e8d5709087827 */ /* 0x000fe200078e00ff */
[----:B------:R-:W-:Y:S02]  /*1370*/  MOV R57, R53 ;  /* 0x0000003500397202 */ /* 0x000fe40000000f00 */
[--C-:B------:R-:W-:Y:S01]  /*1380*/  SHF.R.U64 R70, R52, 0x10, R53.reuse ;  /* 0x0000001034467819 */ /* 0x100fe20000001235 */
[----:B------:R-:W-:Y:S01]  /*1390*/  VIADD R32, R69, 0xa9066899 ;  /* 0xa906689945207836 */ /* 0x000fe20000000000 */
[----:B------:R-:W-:-:S02]  /*13a0*/  SHF.R.U32.HI R61, RZ, 0x10, R53 ;  /* 0x00000010ff3d7819 */ /* 0x000fc40000011635 */
[----:B------:R-:W-:Y:S01]  /*13b0*/  LOP3.LUT R28, R29, R31, R28, 0x96, !PT ;  /* 0x0000001f1d1c7212 */ /* 0x000fe200078e961c */
[----:B------:R-:W-:Y:S01]  /*13c0*/  VIADD R31, R68, 0x1715609d ;  /* 0x1715609d441f7836 */ /* 0x000fe20000000000 */
[--C-:B------:R-:W-:Y:S01]  /*13d0*/  SHF.R.U64 R71, R48, 0x10, R49.reuse ;  /* 0x0000001030477819 */ /* 0x100fe20000001231 */
[----:B------:R-:W-:Y:S01]  /*13e0*/  IMAD R29, R30, -0x326172a9, RZ ;  /* 0xcd9e8d571e1d7824 */ /* 0x000fe200078e02ff */
[----:B------:R-:W-:Y:S01]  /*13f0*/  SHF.R.U32.HI R53, RZ, 0x10, R49 ;  /* 0x00000010ff357819 */ /* 0x000fe20000011631 */
[----:B------:R-:W-:Y:S01]  /*1400*/  IMAD.HI.U32 R30, R28, -0x2daee0ad, RZ ;  /* 0xd2511f531c1e7827 */ /* 0x000fe200078e00ff */
[----:B------:R-:W-:Y:S02]  /*1410*/  PRMT R103, R34, 0x7610, R103 ;  /* 0x0000761022677816 */ /* 0x000fe40000000067 */
[----:B------:R-:W-:Y:S02]  /*1420*/  MOV R52, R46 ;  /* 0x0000002e00347202 */ /* 0x000fe40000000f00 */
[----:B------:R-:W-:-:S02]  /*1430*/  SHF.R.U64 R72, R46, 0x10, R47 ;  /* 0x000000102e487819 */ /* 0x000fc4000000122f */
[----:B------:R-:W-:Y:S02]  /*1440*/  MOV R92, R45 ;  /* 0x0000002d005c7202 */ /* 0x000fe40000000f00 */
[--C-:B------:R-:W-:Y:S02]  /*1450*/  SHF.R.U64 R73, R44, 0x10, R45.reuse ;  /* 0x000000102c497819 */ /* 0x100fe4000000122d */
[----:B------:R-:W-:Y:S01]  /*1460*/  SHF.R.U32.HI R49, RZ, 0x10, R45 ;  /* 0x00000010ff317819 */ /* 0x000fe2000001162d */
[----:B------:R-:W-:Y:S01]  /*1470*/  IMAD.MOV.U32 R45, RZ, RZ, R39 ;  /* 0x000000ffff2d7224 */ /* 0x000fe200078e0027 */
[----:B------:R-:W-:Y:S02]  /*1480*/  PRMT R101, R101, 0x5410, R101 ;  /* 0x0000541065657816 */ /* 0x000fe40000000065 */
[----:B------:R-:W-:Y:S02]  /*1490*/  SHF.R.U64 R34, R16, 0x10, R17 ;  /* 0x0000001010227819 */ /* 0x000fe40000001211 */
[----:B------:R-:W-:-:S02]  /*14a0*/  SHF.R.U64 R77, R38, 0x10, R39 ;  /* 0x00000010264d7819 */ /* 0x000fc40000001227 */
[----:B------:R-:W-:Y:S01]  /*14b0*/  SHF.R.U32.HI R46, RZ, 0x10, R39 ;  /* 0x00000010ff2e7819 */ /* 0x000fe20000011627 */
[----:B------:R-:W-:Y:S01]  /*14c0*/  IMAD.MOV.U32 R39, RZ, RZ, R37 ;  /* 0x000000ffff277224 */ /* 0x000fe200078e0025 */
[----:B------:R-:W-:Y:S01]  /*14d0*/  PRMT R104, R35, 0x7610, R104 ;  /* 0x0000761023687816 */ /* 0x000fe20000000068 */
[----:B------:R-:W-:Y:S01]  /*14e0*/  IMAD.MOV.U32 R37, RZ, RZ, R41 ;  /* 0x000000ffff257224 */ /* 0x000fe200078e0029 */
[----:B------:R-:W-:Y:S02]  /*14f0*/  MOV R76, R38 ;  /* 0x00000026004c7202 */ /* 0x000fe40000000f00 */
[----:B------:R-:W-:Y:S01]  /*1500*/  PRMT R102, R102, 0x5410, R102 ;  /* 0x0000541066667816 */ /* 0x000fe20000000066 */
[----:B------:R-:W-:Y:S01]  /*1510*/  STL.S16 [R1+0x4], R39 ;  /* 0x0000042701007387 */ /* 0x000fe20000100600 */
[----:B------:R-:W-:Y:S02]  /*1520*/  SHF.R.U32.HI R35, RZ, 0x10, R19 ;  /* 0x00000010ff237819 */ /* 0x000fe40000011613 */
[----:B------:R-:W-:-:S02]  /*1530*/  MOV R38, R40 ;  /* 0x0000002800267202 */ /* 0x000fc40000000f00 */
[----:B------:R-:W-:Y:S02]  /*1540*/  PRMT R101, R34, 0x7610, R101 ;  /* 0x0000761022657816 */ /* 0x000fe40000000065 */
[----:B------:R-:W-:Y:S01]  /*1550*/  LOP3.LUT R8, R31, R29, R8, 0x96, !PT ;  /* 0x0000001d1f087212 */ /* 0x000fe200078e9608 */
[----:B------:R4:W-:Y:S01]  /*1560*/  STL.S16 [R1+0x2], R38 ;  /* 0x0000022601007387 */ /* 0x0009e20000100600 */
[----:B------:R-:W-:Y:S01]  /*1570*/  PRMT R99, R99, 0x5410, R99 ;  /* 0x0000541063637816 */ /* 0x000fe20000000063 */
[----:B------:R-:W-:Y:S01]  /*1580*/  VIADD R31, R68, 0xb54cda56 ;  /* 0xb54cda56441f7836 */ /* 0x000fe20000000000 */
[----:B------:R-:W-:Y:S01]  /*1590*/  SHF.R.U64 R34, R14, 0x10, R15 ;  /* 0x000000100e227819 */ /* 0x000fe2000000120f */
[----:B------:R0:W-:Y:S01]  /*15a0*/  STL.S16 [R1], R37 ;  /* 0x0000002501007387 */ /* 0x0001e20000100600 */
[----:B------:R-:W-:Y:S02]  /*15b0*/  SHF.L.U32 R29, R7, 0x5, RZ ;  /* 0x00000005071d7819 */ /* 0x000fe400000006ff */
[----:B------:R-:W-:-:S02]  /*15c0*/  PRMT R102, R35, 0x7610, R102 ;  /* 0x0000761023667816 */ /* 0x000fc40000000066 */
[----:B------:R-:W-:Y:S02]  /*15d0*/  PRMT R100, R100, 0x5410, R100 ;  /* 0x0000541064647816 */ /* 0x000fe40000000064 */
[----:B------:R-:W-:Y:S02]  /*15e0*/  SHF.R.U32.HI R35, RZ, 0x10, R17 ;  /* 0x00000010ff237819 */ /* 0x000fe40000011611 */
[----:B------:R-:W-:Y:S02]  /*15f0*/  SHF.R.U32.HI R98, RZ, 0x10, R13 ;  /* 0x00000010ff627819 */ /* 0x000fe4000001160d */
[----:B------:R-:W-:Y:S01]  /*1600*/  LOP3.LUT R30, R32, R33, R30, 0x96, !PT ;  /* 0x00000021201e7212 */ /* 0x000fe200078e961e */
[----:B------:R-:W-:Y:S01]  /*1610*/  VIADD R33, R69, 0x646e171e ;  /* 0x646e171e45217836 */ /* 0x000fe20000000000 */
[----:B------:R-:W-:Y:S01]  /*1620*/  PRMT R99, R34, 0x7610, R99 ;  /* 0x0000761022637816 */ /* 0x000fe20000000063 */
[----:B------:R-:W-:Y:S01]  /*1630*/  IMAD R34, R28, -0x2daee0ad, RZ ;  /* 0xd2511f531c227824 */ /* 0x000fe200078e02ff */
[----:B----4-:R-:W-:Y:S01]  /*1640*/  LOP3.LUT R38, R29, 0x3e0, RZ, 0xc0, !PT ;  /* 0x000003e01d267812 */ /* 0x010fe200078ec0ff */
[----:B------:R-:W-:Y:S01]  /*1650*/  IMAD.HI.U32 R29, R8, -0x2daee0ad, RZ ;  /* 0xd2511f53081d7827 */ /* 0x000fe200078e00ff */
[----:B------:R-:W-:-:S02]  /*1660*/  PRMT R100, R35, 0x7610, R100 ;  /* 0x0000761023647816 */ /* 0x000fc40000000064 */
[----:B------:R-:W-:Y:S01]  /*1670*/  PRMT R98, R98, 0x5410, R98 ;  /* 0x0000541062627816 */ /* 0x000fe20000000062 */
[----:B------:R-:W-:Y:S01]  /*1680*/  IMAD R32, R9, -0x326172a9, RZ ;  /* 0xcd9e8d5709207824 */ /* 0x000fe200078e02ff */
[----:B------:R-:W-:Y:S01]  /*1690*/  SHF.R.U32.HI R35, RZ, 0x10, R15 ;  /* 0x00000010ff237819 */ /* 0x000fe2000001160f */
[----:B------:R-:W-:Y:S01]  /*16a0*/  IMAD.HI.U32 R9, R30, -0x326172a9, RZ ;  /* 0xcd9e8d571e097827 */ /* 0x000fe200078e00ff */
[----:B------:R-:W-:Y:S02]  /*16b0*/  SHF.R.S32.HI R6, RZ, 0x2, R6 ;  /* 0x00000002ff067819 */ /* 0x000fe40000011406 */
[----:B------:R-:W-:Y:S02]  /*16c0*/  LOP3.LUT R29, R33, R34, R29, 0x96, !PT ;  /* 0x00000022211d7212 */ /* 0x000fe400078e961d */
[----:B------:R-:W-:Y:S02]  /*16d0*/  PRMT R125, R125, 0x5410, R36 ;  /* 0x000054107d7d7816 */ /* 0x000fe40000000024 */
[----:B------:R-:W-:-:S02]  /*16e0*/  PRMT R98, R35, 0x7610, R98 ;  /* 0x0000761023627816 */ /* 0x000fc40000000062 */
[----:B------:R-:W-:Y:S02]  /*16f0*/  LOP3.LUT R36, R7, 0xe0, RZ, 0xc0, !PT ;  /* 0x000000e007247812 */ /* 0x000fe400078ec0ff */
[----:B------:R-:W-:Y:S02]  /*1700*/  LOP3.LUT R35, R6, 0xff, RZ, 0xc0, !PT ;  /* 0x000000ff06237812 */ /* 0x000fe400078ec0ff */
[----:B------:R-:W-:Y:S01]  /*1710*/  LOP3.LUT R32, R31, R32, R9, 0x96, !PT ;  /* 0x000000201f207212 */ /* 0x000fe200078e9609 */
[----:B------:R-:W-:Y:S01]  /*1720*/  IMAD R31, R30, -0x326172a9, RZ ;  /* 0xcd9e8d571e1f7824 */ /* 0x000fe200078e02ff */
[----:B------:R-:W-:Y:S01]  /*1730*/  VIADDMNMX R7, R35, -R36, RZ, !PT ;  /* 0x8000002423077246 */ /* 0x000fe200078001ff */
[----:B------:R-:W-:Y:S01]  /*1740*/  IMAD.HI.U32 R30, R29, -0x326172a9, RZ ;  /* 0xcd9e8d571d1e7827 */ /* 0x000fe200078e00ff */
[----:B------:R-:W-:Y:S02]  /*1750*/  VIADDMNMX R28, R35, -R38, RZ, !PT ;  /* 0x80000026231c7246 */ /* 0x000fe400078001ff */
[----:B------:R-:W-:Y:S01]  /*1760*/  IADD3 R33, PT, PT, R68, 0x5384540f, RZ ;  /* 0x5384540f44217810 */ /* 0x000fe20007ffe0ff */
[----:B------:R-:W-:Y:S01]  /*1770*/  IMAD R35, R8, -0x2daee0ad, RZ ;  /* 0xd2511f5308237824 */ /* 0x000fe200078e02ff */
[----:B0-----:R-:W-:Y:S01]  /*1780*/  SHF.R.U32.HI R37, RZ, 0x1, R6 ;  /* 0x00000001ff257819 */ /* 0x001fe20000011606 */
[----:B------:R-:W0:Y:S01]  /*1790*/  LDC.64 R8, c[0x0][0x3e0] ;  /* 0x0000f800ff087b82 */ /* 0x000e220000000a00 */
[----:B------:R-:W-:Y:S01]  /*17a0*/  LOP3.LUT R6, R33, R31, R30, 0x96, !PT ;  /* 0x0000001f21067212 */ /* 0x000fe200078e961e */
[----:B------:R-:W-:Y:S01]  /*17b0*/  IMAD.HI.U32 R34, R32, -0x2daee0ad, RZ ;  /* 0xd2511f5320227827 */ /* 0x000fe200078e00ff */
[----:B------:R-:W-:-:S02]  /*17c0*/  LOP3.LUT R37, R37, 0x7fffff80, RZ, 0xc0, !PT ;  /* 0x7fffff8025257812 */ /* 0x000fc400078ec0ff */
[----:B------:R-:W-:Y:S01]  /*17d0*/  VIMNMX R30, PT, PT, R7, 0x20, PT ;  /* 0x00000020071e7848 */ /* 0x000fe20003fe0100 */
[----:B------:R-:W-:Y:S01]  /*17e0*/  VIADD R36, R69, 0x1fd5c5a3 ;  /* 0x1fd5c5a345247836 */ /* 0x000fe20000000000 */
[----:B------:R-:W-:Y:S01]  /*17f0*/  IADD3 R7, PT, PT, R68, -0xe443238, RZ ;  /* 0xf1bbcdc844077810 */ /* 0x000fe20007ffe0ff */
[----:B------:R-:W-:Y:S01]  /*1800*/  IMAD R33, R32, -0x2daee0ad, RZ ;  /* 0xd2511f5320217824 */ /* 0x000fe200078e02ff */
[----:B------:R-:W-:Y:S01]  /*1810*/  SHF.R.U64 R59, R50, 0x10, R51 ;  /* 0x00000010323b7819 */ /* 0x000fe20000001233 */
[----:B------:R-:W-:Y:S01]  /*1820*/  IMAD R30, R30, 0x4, R37 ;  /* 0x000000041e1e7824 */ /* 0x000fe200078e0225 */
[----:B------:R-:W-:Y:S01]  /*1830*/  LOP3.LUT R31, R36, R35, R34, 0x96, !PT ;  /* 0x00000023241f7212 */ /* 0x000fe200078e9622 */
[----:B------:R-:W-:Y:S01]  /*1840*/  IMAD R34, R29, -0x326172a9, RZ ;  /* 0xcd9e8d571d227824 */ /* 0x000fe200078e02ff */
[----:B------:R-:W-:Y:S01]  /*1850*/  VIMNMX R36, PT, PT, R28, 0x20, PT ;  /* 0x000000201c247848 */ /* 0x000fe20003fe0100 */
[----:B------:R-:W-:Y:S01]  /*1860*/  VIADD R35, R69, 0xdb3d7428 ;  /* 0xdb3d742845237836 */ /* 0x000fe20000000000 */
[----:B------:R-:W-:Y:S01]  /*1870*/  I2FP.F32.U32 R30, R30 ;  /* 0x0000001e001e7245 */ /* 0x000fe20000201000 */
[----:B------:R-:W-:Y:S01]  /*1880*/  IMAD.HI.U32 R28, R6, -0x2daee0ad, RZ ;  /* 0xd2511f53061c7827 */ /* 0x000fe200078e00ff */
[----:B------:R-:W-:-:S02]  /*1890*/  SHF.R.U32.HI R60, RZ, 0x10, R51 ;  /* 0x00000010ff3c7819 */ /* 0x000fc40000011633 */
[----:B------:R4:W0:Y:S01]  /*18a0*/  MUFU.RCP R113, R30 ;  /* 0x0000001e00717308 */ /* 0x0008220000001000 */
[----:B------:R-:W-:Y:S01]  /*18b0*/  IMAD.HI.U32 R29, R31, -0x326172a9, RZ ;  /* 0xcd9e8d571f1d7827 */ /* 0x000fe200078e00ff */
[----:B------:R-:W-:Y:S02]  /*18c0*/  LOP3.LUT R28, R35, R33, R28, 0x96, !PT ;  /* 0x00000021231c7212 */ /* 0x000fe400078e961c */
[----:B------:R-:W-:Y:S01]  /*18d0*/  MOV R97, R50 ;  /* 0x0000003200617202 */ /* 0x000fe20000000f00 */
[----:B------:R-:W-:Y:S01]  /*18e0*/  IMAD R32, R36, 0x4, R37 ;  /* 0x0000000424207824 */ /* 0x000fe200078e0225 */
[----:B------:R-:W-:Y:S01]  /*18f0*/  LOP3.LUT R29, R7, R34, R29, 0x96, !PT ;  /* 0x00000022071d7212 */ /* 0x000fe200078e961d */
[----:B------:R-:W-:Y:S01]  /*1900*/  IMAD R33, R31, -0x326172a9, RZ ;  /* 0xcd9e8d571f217824 */ /* 0x000fe200078e02ff */
[----:B------:R-:W-:Y:S01]  /*1910*/  SHF.R.U32.HI R51, RZ, 0x10, R47 ;  /* 0x00000010ff337819 */ /* 0x000fe2000001162f */
[----:B------:R-:W-:Y:S01]  /*1920*/  IMAD.MOV.U32 R50, RZ, RZ, R44 ;  /* 0x000000ffff327224 */ /* 0x000fe200078e002c */
[----:B------:R1:W-:Y:S01]  /*1930*/  STL [R1+0x8], R32 ;  /* 0x0000082001007387 */ /* 0x0003e20000100800 */
[--C-:B------:R-:W-:Y:S01]  /*1940*/  IMAD.MOV.U32 R47, RZ, RZ, R43.reuse ;  /* 0x000000ffff2f7224 */ /* 0x100fe200078e002b */
[----:B------:R-:W-:Y:S01]  /*1950*/  SHF.R.U32.HI R48, RZ, 0x10, R43 ;  /* 0x00000010ff307819 */ /* 0x000fe2000001162b */
[----:B------:R-:W-:Y:S01]  /*1960*/  IMAD.HI.U32 R7, R29, -0x2daee0ad, RZ ;  /* 0xd2511f531d077827 */ /* 0x000fe200078e00ff */
[----:B0-----:R-:W-:-:S02]  /*1970*/  ISETP.NE.U32.AND P0, PT, R8, RZ, PT ;  /* 0x000000ff0800720c */ /* 0x001fc40003f05070 */
[--C-:B------:R-:W-:Y:S01]  /*1980*/  SHF.R.U64 R109, R106, 0x10, R107.reuse ;  /* 0x000000106a6d7819 */ /* 0x100fe2000000126b */
[----:B------:R-:W-:Y:S01]  /*1990*/  VIADD R31, R69, 0x96a522ad ;  /* 0x96a522ad451f7836 */ /* 0x000fe20000000000 */
[----:B------:R-:W-:Y:S01]  /*19a0*/  SHF.R.U32.HI R105, RZ, 0x10, R107 ;  /* 0x00000010ff697819 */ /* 0x000fe2000001166b */
[----:B------:R-:W-:Y:S01]  /*19b0*/  HADD2.F32 R107, -RZ, R107.H0_H0 ;  /* 0x2000006bff6b7230 */ /* 0x000fe20000004100 */
[----:B------:R-:W-:Y:S01]  /*19c0*/  MOV R43, R55 ;  /* 0x00000037002b7202 */ /* 0x000fe20000000f00 */
[----:B-1----:R-:W-:Y:S01]  /*19d0*/  IMAD R32, R6, -0x2daee0ad, RZ ;  /* 0xd2511f5306207824 */ /* 0x002fe200078e02ff */
[--C-:B------:R-:W-:Y:S01]  /*19e0*/  SHF.R.U64 R81, R54, 0x10, R55.reuse ;  /* 0x0000001036517819 */ /* 0x100fe20000001237 */
[----:B------:R-:W-:Y:S01]  /*19f0*/  IMAD.HI.U32 R6, R28, -0x326172a9, RZ ;  /* 0xcd9e8d571c067827 */ /* 0x000fe200078e00ff */
[----:B------:R-:W-:Y:S02]  /*1a00*/  SHF.R.U32.HI R44, RZ, 0x10, R55 ;  /* 0x00000010ff2c7819 */ /* 0x000fe40000011637 */
[----:B------:R-:W-:Y:S01]  /*1a10*/  IADD3 R34, PT, PT, R68, -0x700cb87f, RZ ;  /* 0x8ff3478144227810 */ /* 0x000fe20007ffe0ff */
[----:B------:R-:W-:Y:S01]  /*1a20*/  HADD2.F32 R106, -RZ, R12.H0_H0 ;  /* 0x2000000cff6a7230 */ /* 0x000fe20000004100 */
[----:B------:R-:W-:Y:S01]  /*1a30*/  ISETP.NE.AND.EX P0, PT, R9, RZ, PT, P0 ;  /* 0x000000ff0900720c */ /* 0x000fe20003f05300 */
[----:B------:R-:W-:Y:S01]  /*1a40*/  IMAD.MOV.U32 R9, RZ, RZ, RZ ;  /* 0x000000ffff097224 */ /* 0x000fe200078e00ff */
[----:B------:R-:W-:Y:S01]  /*1a50*/  LOP3.LUT R8, R10, 0x3, RZ, 0xc0, !PT ;  /* 0x000000030a087812 */ /* 0x000fe200078ec0ff */
[----:B------:R-:W-:Y:S01]  /*1a60*/  HADD2.F32 R109, -RZ, R109.H0_H0 ;  /* 0x2000006dff6d7230 */ /* 0x000fe20000004100 */
[----:B------:R-:W-:Y:S01]  /*1a70*/  PRMT R97, R56, 0x5410, R97 ;  /* 0x0000541038617816 */ /* 0x000fe20000000061 */
[----:B------:R-:W-:Y:S01]  /*1a80*/  HADD2.F32 R105, -RZ, R105.H0_H0 ;  /* 0x20000069ff697230 */ /* 0x000fe20000004100 */
[----:B------:R-:W-:Y:S01]  /*1a90*/  PRMT R13, R59, 0x5410, R60 ;  /* 0x000054103b0d7816 */ /* 0x000fe2000000003c */
        /* <DEDUP_REMOVED lines=16> */
[----:B------:R-:W-:Y:S02]  /*1ba0*/  LOP3.LUT R6, R34, R33, R6, 0x96, !PT ;  /* 0x0000002122067212 */ /* 0x000fe400078e9606 */
[----:B--234-:R-:W-:-:S07]  /*1bb0*/  LOP3.LUT R7, R31, R32, R7, 0x96, !PT ;  /* 0x000000201f077212 */ /* 0x01cfce00078e9607 */
.L_x_23524:
[----:B------:R-:W0:Y:S01]  /*1bc0*/  @P0 LDC.64 R66, c[0x0][0x3e0] ;  /* 0x0000f800ff420b82 */ /* 0x000e220000000a00 */
[----:B------:R-:W-:Y:S02]  /*1bd0*/  HFMA2 R64, -RZ, RZ, 1.875, 0 ;  /* 0x3f800000ff407431 */ /* 0x000fe400000001ff */
[----:B0-----:R-:W-:-:S05]  /*1be0*/  @P0 IMAD.WIDE R66, R0, 0x4, R66 ;  /* 0x0000000400420825 */ /* 0x001fca00078e0242 */
[----:B------:R0:W5:Y:S01]  /*1bf0*/  @P0 LDG.E R64, desc[UR6][R66.64] ;  /* 0x0000000642400981 */ /* 0x000162000c1e1900 */
[----:B------:R-:W-:Y:S01]  /*1c00*/  IMAD R12, R0, UR12, RZ ;  /* 0x0000000c000c7c24 */ /* 0x000fe2000f8e02ff */
[----:B------:R-:W-:Y:S01]  /*1c10*/  ISETP.GE.U32.AND P1, PT, R2, 0x100, PT ;  /* 0x000001000200780c */ /* 0x000fe20003f26070 */
[----:B------:R-:W-:Y:S01]  /*1c20*/  BSSY.RECONVERGENT B0, `(.L_x_23153) ;  /* 0x0000339000007945 */ /* 0x000fe20003800200 */
[----:B------:R-:W1:Y:S02]  /*1c30*/  S2R R79, SR_TID.X ;  /* 0x00000000004f7919 */ /* 0x000e640000002100 */
[----:B------:R-:W-:-:S04]  /*1c40*/  SHF.R.S32.HI R65, RZ, 0x1f, R12 ;  /* 0x0000001fff417819 */ /* 0x000fc8000001140c */
[----:B------:R-:W-:-:S04]  /*1c50*/  LEA.HI R12, R65, R12, RZ, 0x2 ;  /* 0x0000000c410c7211 */ /* 0x000fc800078f10ff */
[----:B-1----:R-:W-:-:S05]  /*1c60*/  LEA.HI.SX32 R12, R12, R79, 0x1e ;  /* 0x0000004f0c0c7211 */ /* 0x002fca00078ff2ff */
[----:B------:R-:W-:Y:S01]  /*1c70*/  IMAD.MOV.U32 R65, RZ, RZ, R12 ;  /* 0x000000ffff417224 */ /* 0x000fe200078e000c */
[----:B0-----:R-:W-:Y:S06]  /*1c80*/  @!P1 BRA `(.L_x_23154) ;  /* 0x0000003000c89947 */ /* 0x001fec0003800000 */
        /* <DEDUP_REMOVED lines=20> */
.L_x_27436:
[----:B------:R-:W-:Y:S05]  /*1dd0*/  BRX R66 -0x1de0                                        (*"BRANCH_TARGETS .L_x_27437,.L_x_27438,.L_x_27439"*) ;  /* 0xffffffe042887949 */ /* 0x000fea000383ffff */
.L_x_27439:
[----:B------:R-:W-:Y:S01]  /*1de0*/  VIADD R66, R8, 0x1 ;  /* 0x0000000108427836 */ /* 0x000fe20000000000 */
[----:B------:R-:W-:Y:S01]  /*1df0*/  MOV R67, R6 ;  /* 0x0000000600437202 */ /* 0x000fe20000000f00 */
[----:B------:R-:W-:Y:S01]  /*1e00*/  IMAD.MOV.U32 R80, RZ, RZ, R11 ;  /* 0x000000ffff507224 */ /* 0x000fe200078e000b */
[----:B------:R-:W-:Y:S06]  /*1e10*/  BRA `(.L_x_23157) ;  /* 0x00000004003c7947 */ /* 0x000fec0003800000 */
.L_x_27437:
[----:B------:R-:W-:Y:S01]  /*1e20*/  IMAD.MOV.U32 R80, RZ, RZ, R11 ;  /* 0x000000ffff507224 */ /* 0x000fe200078e000b */
[----:B------:R-:W-:Y:S01]  /*1e30*/  MOV R67, R7 ;  /* 0x0000000700437202 */ /* 0x000fe20000000f00 */
[----:B------:R-:W-:Y:S01]  /*1e40*/  IMAD.MOV.U32 R66, RZ, RZ, 0x3 ;  /* 0x00000003ff427424 */ /* 0x000fe200078e00ff */
[----:B------:R-:W-:Y:S06]  /*1e50*/  BRA `(.L_x_23157) ;  /* 0x00000004002c7947 */ /* 0x000fec0003800000 */
.L_x_27438:
        /* <DEDUP_REMOVED lines=13> */
.L_x_23159:
[----:B------:R-:W-:Y:S05]  /*1f30*/  BSYNC.RECONVERGENT B2 ;  /* 0x0000000000027941 */ /* 0x000fea0003800200 */
.L_x_23158:
        /* <DEDUP_REMOVED lines=53> */
[----:B------:R-:W-:Y:S02]  /*2290*/  IMAD.MOV.U32 R10, RZ, RZ, R82 ;  /* 0x000000ffff0a7224 */ /* 0x000fe400078e0052 */
[----:B------:R-:W-:Y:S01]  /*22a0*/  IMAD.WIDE.U32 R66, R66, -0x2daee0ad, RZ ;  /* 0xd2511f5342427825 */ /* 0x000fe200078e00ff */
[----:B------:R-:W-:-:S03]  /*22b0*/  LOP3.LUT R6, R7, R6, R83, 0x96, !PT ;  /* 0x0000000607067212 */ /* 0x000fc600078e9653 */
[----:B------:R-:W-:Y:S01]  /*22c0*/  VIADD R7, R69, 0x96a522ad ;  /* 0x96a522ad45077836 */ /* 0x000fe20000000000 */
[----:B------:R-:W-:Y:S01]  /*22d0*/  MOV R80, R66 ;  /* 0x0000004200507202 */ /* 0x000fe20000000f00 */
[----:B------:R-:W-:-:S03]  /*22e0*/  IMAD.MOV.U32 R66, RZ, RZ, RZ ;  /* 0x000000ffff427224 */ /* 0x000fc600078e00ff */
[----:B------:R-:W-:Y:S01]  /*22f0*/  LOP3.LUT R7, R7, R84, R67, 0x96, !PT ;  /* 0x0000005407077212 */ /* 0x000fe200078e9643 */
[----:B------:R-:W-:-:S07]  /*2300*/  IMAD.MOV.U32 R67, RZ, RZ, R11 ;  /* 0x000000ffff437224 */ /* 0x000fce00078e000b */
.L_x_23157:
[----:B------:R-:W-:Y:S05]  /*2310*/  BSYNC.RECONVERGENT B1 ;  /* 0x0000000000017941 */ /* 0x000fea0003800200 */
.L_x_23156:
[----:B------:R-:W0:Y:S01]  /*2320*/  LDC R65, c[0x0][0x408] ;  /* 0x00010200ff417b82 */ /* 0x000e220000000800 */
[----:B------:R-:W-:Y:S01]  /*2330*/  HFMA2 R84, -RZ, RZ, 0.1171875, 0 ;  /* 0x2f800000ff547431 */ /* 0x000fe200000001ff */
[----:B------:R-:W-:Y:S01]  /*2340*/  I2FP.F32.U32 R8, R67 ;  /* 0x0000004300087245 */ /* 0x000fe20000201000 */
[----:B-----5:R-:W-:Y:S01]  /*2350*/  FMUL.FTZ R32, R32, R64 ;  /* 0x0000004020207220 */ /* 0x020fe20000410000 */
[----:B------:R-:W-:Y:S01]  /*2360*/  ISETP.NE.AND P3, PT, R66, 0x1, PT ;  /* 0x000000014200780c */ /* 0x000fe20003f65270 */
[----:B------:R-:W-:Y:S01]  /*2370*/  BSSY.RECONVERGENT B1, `(.L_x_23160) ;  /* 0x000005e000017945 */ /* 0x000fe20003800200 */
[----:B------:R-:W-:Y:S02]  /*2380*/  IMAD.MOV.U32 R11, RZ, RZ, 0x2 ;  /* 0x00000002ff0b7424 */ /* 0x000fe400078e00ff */
[----:B------:R-:W1:Y:S01]  /*2390*/  LDC R79, c[0x0][0x404] ;  /* 0x00010100ff4f7b82 */ /* 0x000e620000000800 */
[----:B------:R-:W-:Y:S01]  /*23a0*/  FFMA.FTZ R8, R8, R84, 1.1641532182693481445e-10 ;  /* 0x2f00000008087423 */ /* 0x000fe20000010054 */
[----:B0-----:R-:W-:-:S04]  /*23b0*/  FMUL.FTZ R32, R32, R65 ;  /* 0x0000004120207220 */ /* 0x001fc80000410000 */
[----:B-1----:R-:W-:Y:S01]  /*23c0*/  FSETP.GTU.FTZ.AND P2, PT, R8, R79, PT ;  /* 0x0000004f0800720b */ /* 0x002fe20003f5c000 */
        /* <DEDUP_REMOVED lines=14> */
.L_x_23162:
        /* <DEDUP_REMOVED lines=13> */
.L_x_23164:
[----:B------:R-:W-:Y:S05]  /*2580*/  BSYNC.RECONVERGENT B2 ;  /* 0x0000000000027941 */ /* 0x000fea0003800200 */
.L_x_23163:
        /* <DEDUP_REMOVED lines=22> */
[C---:B------:R-:W-:Y:S02]  /*26f0*/  VIADD R7, R68.reuse, 0x78dde6e4 ;  /* 0x78dde6e444077836 */ /* 0x040fe40000000000 */
[----:B------:R-:W-:Y:S02]  /*2700*/  VIADD R8, R68, 0x1715609d ;  /* 0x1715609d44087836 */ /* 0x000fe40000000000 */
[----:B------:R-:W-:-:S05]  /*2710*/  IMAD.WIDE.U32 R66, R66, -0x326172a9, RZ ;  /* 0xcd9e8d5742427825 */ /* 0x000fca00078e00ff */
[----:B------:R-:W-:Y:S01]  /*2720*/  LOP3.LUT R67, R7, R10, R67, 0x96, !PT ;  /* 0x0000000a07437212 */ /* 0x000fe200078e9643 */
[----:B------:R-:W-:Y:S01]  /*2730*/  IMAD.WIDE.U32 R10, R11, -0x2daee0ad, RZ ;  /* 0xd2511f530b0a7825 */ /* 0x000fe200078e00ff */
[----:B------:R-:W-:-:S04]  /*2740*/  IADD3 R7, PT, PT, R69, -0x126145ec, RZ ;  /* 0xed9eba1445077810 */ /* 0x000fc80007ffe0ff */
[----:B------:R-:W-:-:S05]  /*2750*/  LOP3.LUT R7, R7, R6, R11, 0x96, !PT ;  /* 0x0000000607077212 */ /* 0x000fca00078e960b */
        /* <DEDUP_REMOVED lines=15> */
[----:B------:R-:W-:-:S04]  /*2850*/  IMAD.WIDE.U32 R10, R11, -0x2daee0ad, RZ ;  /* 0xd2511f530b0a7825 */ /* 0x000fc800078e00ff */
[----:B------:R-:W-:Y:S01]  /*2860*/  IMAD.WIDE.U32 R82, R82, -0x2daee0ad, RZ ;  /* 0xd2511f5352527825 */ /* 0x000fe200078e00ff */
[----:B------:R-:W-:-:S05]  /*2870*/  LOP3.LUT R7, R7, R6, R11, 0x96, !PT ;  /* 0x0000000607077212 */ /* 0x000fca00078e960b */
[----:B------:R-:W-:-:S05]  /*2880*/  IMAD.WIDE.U32 R6, R7, -0x326172a9, RZ ;  /* 0xcd9e8d5707067825 */ /* 0x000fca00078e00ff */
[----:B------:R-:W-:Y:S01]  /*2890*/  LOP3.LUT R66, R8, R66, R7, 0x96, !PT ;  /* 0x0000004208427212 */ /* 0x000fe200078e9607 */
[----:B------:R-:W-:Y:S02]  /*28a0*/  VIADD R7, R69, 0xdb3d7428 ;  /* 0xdb3d742845077836 */ /* 0x000fe40000000000 */
[----:B------:R-:W-:Y:S02]  /*28b0*/  IMAD.MOV.U32 R8, RZ, RZ, R80 ;  /* 0x000000ffff087224 */ /* 0x000fe400078e0050 */
[----:B------:R-:W-:Y:S01]  /*28c0*/  IMAD.WIDE.U32 R66, R66, -0x2daee0ad, RZ ;  /* 0xd2511f5342427825 */ /* 0x000fe200078e00ff */
[----:B------:R-:W-:Y:S02]  /*28d0*/  LOP3.LUT R10, R7, R10, R83, 0x96, !PT ;  /* 0x0000000a070a7212 */ /* 0x000fe400078e9653 */
[----:B------:R-:W-:Y:S02]  /*28e0*/  IADD3 R7, PT, PT, R68, -0x700cb87f, RZ ;  /* 0x8ff3478144077810 */ /* 0x000fe40007ffe0ff */
[----:B------:R-:W-:Y:S01]  /*28f0*/  MOV R80, R66 ;  /* 0x0000004200507202 */ /* 0x000fe20000000f00 */
[----:B------:R-:W-:-:S05]  /*2900*/  IMAD.WIDE.U32 R10, R10, -0x326172a9, RZ ;  /* 0xcd9e8d570a0a7825 */ /* 0x000fca00078e00ff */
[----:B------:R-:W-:Y:S01]  /*2910*/  LOP3.LUT R6, R7, R6, R11, 0x96, !PT ;  /* 0x0000000607067212 */ /* 0x000fe200078e960b */
[----:B------:R-:W-:Y:S02]  /*2920*/  VIADD R7, R69, 0x96a522ad ;  /* 0x96a522ad45077836 */ /* 0x000fe40000000000 */
[----:B------:R-:W-:-:S03]  /*2930*/  IMAD.MOV.U32 R11, RZ, RZ, RZ ;  /* 0x000000ffff0b7224 */ /* 0x000fc600078e00ff */
[----:B------:R-:W-:-:S07]  /*2940*/  LOP3.LUT R7, R7, R82, R67, 0x96, !PT ;  /* 0x0000005207077212 */ /* 0x000fce00078e9643 */
.L_x_23161:
[----:B------:R-:W-:Y:S05]  /*2950*/  BSYNC.RECONVERGENT B1 ;  /* 0x0000000000017941 */ /* 0x000fea0003800200 */
.L_x_23160:
[----:B------:R-:W-:Y:S01]  /*2960*/  I2FP.F32.U32 R8, R8 ;  /* 0x0000000800087245 */ /* 0x000fe20000201000 */
[----:B------:R-:W-:Y:S01]  /*2970*/  FMUL.FTZ R33, R33, R64 ;  /* 0x0000004021217220 */ /* 0x000fe20000410000 */
[----:B------:R-:W-:Y:S01]  /*2980*/  ISETP.NE.AND P3, PT, R11, 0x1, PT ;  /* 0x000000010b00780c */ /* 0x000fe20003f65270 */
[----:B------:R-:W-:Y:S01]  /*2990*/  BSSY.RECONVERGENT B1, `(.L_x_23165) ;  /* 0x000005d000017945 */ /* 0x000fe20003800200 */
[----:B------:R-:W-:Y:S02]  /*29a0*/  IMAD.MOV.U32 R66, RZ, RZ, 0x2 ;  /* 0x00000002ff427424 */ /* 0x000fe400078e00ff */
[----:B------:R-:W-:Y:S01]  /*29b0*/  FFMA.FTZ R8, R8, R84, 1.1641532182693481445e-10 ;  /* 0x2f00000008087423 */ /* 0x000fe20000010054 */
[----:B------:R-:W-:-:S04]  /*29c0*/  FMUL.FTZ R33, R33, R65 ;  /* 0x0000004121217220 */ /* 0x000fc80000410000 */
        /* <DEDUP_REMOVED lines=15> */
.L_x_23167:
        /* <DEDUP_REMOVED lines=13> */
.L_x_23169:
[----:B------:R-:W-:Y:S05]  /*2b90*/  BSYNC.RECONVERGENT B2 ;  /* 0x0000000000027941 */ /* 0x000fea0003800200 */
.L_x_23168:
        /* <DEDUP_REMOVED lines=22> */
[C---:B------:R-:W-:Y:S01]  /*2d00*/  VIADD R8, R68.reuse, 0x1715609d ;  /* 0x1715609d44087836 */ /* 0x040fe20000000000 */
[----:B------:R-:W-:-:S03]  /*2d10*/  IADD3 R7, PT, PT, R68, 0x78dde6e4, RZ ;  /* 0x78dde6e444077810 */ /* 0x000fc60007ffe0ff */
[----:B------:R-:W-:-:S05]  /*2d20*/  IMAD.WIDE.U32 R66, R66, -0x326172a9, RZ ;  /* 0xcd9e8d5742427825 */ /* 0x000fca00078e00ff */
[----:B------:R-:W-:Y:S01]  /*2d30*/  LOP3.LUT R67, R7, R10, R67, 0x96, !PT ;  /* 0x0000000a07437212 */ /* 0x000fe200078e9643 */
[----:B------:R-:W-:-:S04]  /*2d40*/  IMAD.WIDE.U32 R10, R11, -0x2daee0ad, RZ ;  /* 0xd2511f530b0a7825 */ /* 0x000fc800078e00ff */
[----:B------:R-:W-:-:S05]  /*2d50*/  VIADD R7, R69, 0xed9eba14 ;  /* 0xed9eba1445077836 */ /* 0x000fca0000000000 */
[----:B------:R-:W-:-:S05]  /*2d60*/  LOP3.LUT R7, R7, R6, R11, 0x96, !PT ;  /* 0x0000000607077212 */ /* 0x000fca00078e960b */
        /* <DEDUP_REMOVED lines=11> */
[----:B------:R-:W-:Y:S02]  /*2e20*/  VIADD R7, R69, 0x1fd5c5a3 ;  /* 0x1fd5c5a345077836 */ /* 0x000fe40000000000 */
[----:B------:R-:W-:Y:S02]  /*2e30*/  VIADD R8, R68, 0xf1bbcdc8 ;  /* 0xf1bbcdc844087836 */ /* 0x000fe40000000000 */
[----:B------:R-:W-:-:S05]  /*2e40*/  IMAD.WIDE.U32 R66, R66, -0x326172a9, RZ ;  /* 0xcd9e8d5742427825 */ /* 0x000fca00078e00ff */
[----:B------:R-:W-:Y:S01]  /*2e50*/  LOP3.LUT R82, R82, R10, R67, 0x96, !PT ;  /* 0x0000000a52527212 */ /* 0x000fe200078e9643 */
[----:B------:R-:W-:-:S04]  /*2e60*/  IMAD.WIDE.U32 R10, R11, -0x2daee0ad, RZ ;  /* 0xd2511f530b0a7825 */ /* 0x000fc800078e00ff */
[----:B------:R-:W-:Y:S01]  /*2e70*/  IMAD.WIDE.U32 R82, R82, -0x2daee0ad, RZ ;  /* 0xd2511f5352527825 */ /* 0x000fe200078e00ff */
[----:B------:R-:W-:-:S05]  /*2e80*/  LOP3.LUT R7, R7, R6, R11, 0x96, !PT ;  /* 0x0000000607077212 */ /* 0x000fca00078e960b */
[----:B------:R-:W-:-:S05]  /*2e90*/  IMAD.WIDE.U32 R6, R7, -0x326172a9, RZ ;  /* 0xcd9e8d5707067825 */ /* 0x000fca00078e00ff */
[----:B------:R-:W-:Y:S02]  /*2ea0*/  LOP3.LUT R66, R8, R66, R7, 0x96, !PT ;  /* 0x0000004208427212 */ /* 0x000fe400078e9607 */
[----:B------:R-:W-:Y:S02]  /*2eb0*/  IADD3 R7, PT, PT, R69, -0x24c28bd8, RZ ;  /* 0xdb3d742845077810 */ /* 0x000fe40007ffe0ff */
[----:B------:R-:W-:Y:S01]  /*2ec0*/  MOV R8, R80 ;  /* 0x0000005000087202 */ /* 0x000fe20000000f00 */
[----:B------:R-:W-:Y:S01]  /*2ed0*/  IMAD.WIDE.U32 R66, R66, -0x2daee0ad, RZ ;  /* 0xd2511f5342427825 */ /* 0x000fe200078e00ff */
[----:B------:R-:W-:-:S03]  /*2ee0*/  LOP3.LUT R10, R7, R10, R83, 0x96, !PT ;  /* 0x0000000a070a7212 */ /* 0x000fc600078e9653 */
[----:B------:R-:W-:Y:S02]  /*2ef0*/  VIADD R7, R68, 0x8ff34781 ;  /* 0x8ff3478144077836 */ /* 0x000fe40000000000 */
[----:B------:R-:W-:-:S04]  /*2f00*/  IMAD.WIDE.U32 R10, R10, -0x326172a9, RZ ;  /* 0xcd9e8d570a0a7825 */ /* 0x000fc800078e00ff */
[----:B------:R-:W-:Y:S01]  /*2f10*/  IMAD.MOV.U32 R80, RZ, RZ, R66 ;  /* 0x000000ffff507224 */ /* 0x000fe200078e0042 */
[----:B------:R-:W-:Y:S01]  /*2f20*/  LOP3.LUT R6, R7, R6, R11, 0x96, !PT ;  /* 0x0000000607067212 */ /* 0x000fe200078e960b */
[----:B------:R-:W-:Y:S02]  /*2f30*/  VIADD R7, R69, 0x96a522ad ;  /* 0x96a522ad45077836 */ /* 0x000fe40000000000 */
[----:B------:R-:W-:-:S03]  /*2f40*/  IMAD.MOV.U32 R66, RZ, RZ, RZ ;  /* 0x000000ffff427224 */ /* 0x000fc600078e00ff */
[----:B------:R-:W-:-:S07]  /*2f50*/  LOP3.LUT R7, R7, R82, R67, 0x96, !PT ;  /* 0x0000005207077212 */ /* 0x000fce00078e9643 */
.L_x_23166:
[----:B------:R-:W-:Y:S05]  /*2f60*/  BSYNC.RECONVERGENT B1 ;  /* 0x0000000000017941 */ /* 0x000fea0003800200 */
.L_x_23165:
[----:B------:R-:W-:Y:S01]  /*2f70*/  I2FP.F32.U32 R8, R8 ;  /* 0x0000000800087245 */ /* 0x000fe20000201000 */
[----:B------:R-:W-:Y:S01]  /*2f80*/  FMUL.FTZ R34, R34, R64 ;  /* 0x0000004022227220 */ /* 0x000fe20000410000 */
[----:B------:R-:W-:Y:S01]  /*2f90*/  ISETP.NE.AND P4, PT, R66, 0x1, PT ;  /* 0x000000014200780c */ /* 0x000fe20003f85270 */
[----:B------:R-:W-:Y:S01]  /*2fa0*/  BSSY.RECONVERGENT B1, `(.L_x_23170) ;  /* 0x000005d000017945 */ /* 0x000fe20003800200 */
[----:B------:R-:W-:Y:S02]  /*2fb0*/  IMAD.MOV.U32 R11, RZ, RZ, R10 ;  /* 0x000000ffff0b7224 */ /* 0x000fe400078e000a */
[----:B------:R-:W-:Y:S01]  /*2fc0*/  FFMA.FTZ R8, R8, R84, 1.1641532182693481445e-10 ;  /* 0x2f00000008087423 */ /* 0x000fe20000010054 */
[----:B------:R-:W-:-:S04]  /*2fd0*/  FMUL.FTZ R34, R34, R65 ;  /* 0x0000004122227220 */ /* 0x000fc80000410000 */
        /* <DEDUP_REMOVED lines=15> */
.L_x_23172:
        /* <DEDUP_REMOVED lines=13> */
.L_x_23174:
[----:B------:R-:W-:Y:S05]  /*31a0*/  BSYNC.RECONVERGENT B2 ;  /* 0x0000000000027941 */ /* 0x000fea0003800200 */
.L_x_23173:
        /* <DEDUP_REMOVED lines=50> */
[----:B------:R-:W-:Y:S02]  /*34d0*/  HFMA2 R8, -RZ, RZ, 0, 0 ;  /* 0x00000000ff087431 */ /* 0x000fe400000001ff */
[----:B------:R-:W-:Y:S01]  /*34e0*/  IMAD.WIDE.U32 R66, R66, -0x2daee0ad, RZ ;  /* 0xd2511f5342427825 */ /* 0x000fe200078e00ff */
[----:B------:R-:W-:-:S03]  /*34f0*/  LOP3.LUT R10, R7, R10, R83, 0x96, !PT ;  /* 0x0000000a070a7212 */ /* 0x000fc600078e9653 */
[----:B------:R-:W-:Y:S02]  /*3500*/  VIADD R7, R68, 0x8ff34781 ;  /* 0x8ff3478144077836 */ /* 0x000fe40000000000 */
[----:B------:R-:W-:-:S05]  /*3510*/  IMAD.WIDE.U32 R10, R10, -0x326172a9, RZ ;  /* 0xcd9e8d570a0a7825 */ /* 0x000fca00078e00ff */
[----:B------:R-:W-:Y:S01]  /*3520*/  LOP3.LUT R6, R7, R6, R11, 0x96, !PT ;  /* 0x0000000607067212 */ /* 0x000fe200078e960b */
[----:B------:R-:W-:Y:S01]  /*3530*/  IMAD.MOV.U32 R11, RZ, RZ, R80 ;  /* 0x000000ffff0b7224 */ /* 0x000fe200078e0050 */
[----:B------:R-:W-:Y:S01]  /*3540*/  IADD3 R7, PT, PT, R69, -0x695add53, RZ ;  /* 0x96a522ad45077810 */ /* 0x000fe20007ffe0ff */
[----:B------:R-:W-:-:S03]  /*3550*/  IMAD.MOV.U32 R80, RZ, RZ, R66 ;  /* 0x000000ffff507224 */ /* 0x000fc600078e0042 */
[----:B------:R-:W-:-:S07]  /*3560*/  LOP3.LUT R7, R7, R82, R67, 0x96, !PT ;  /* 0x0000005207077212 */ /* 0x000fce00078e9643 */
.L_x_23171:
[----:B------:R-:W-:Y:S05]  /*3570*/  BSYNC.RECONVERGENT B1 ;  /* 0x0000000000017941 */ /* 0x000fea0003800200 */
.L_x_23170:
[----:B------:R-:W-:Y:S01]  /*3580*/  I2FP.F32.U32 R11, R11 ;  /* 0x0000000b000b7245 */ /* 0x000fe20000201000 */
[----:B------:R-:W-:-:S04]  /*3590*/  FMUL.FTZ R35, R35, R64 ;  /* 0x0000004023237220 */ /* 0x000fc80000410000 */
[----:B------:R-:W-:Y:S01]  /*35a0*/  FFMA.FTZ R11, R11, R84, 1.1641532182693481445e-10 ;  /* 0x2f0000000b0b7423 */ /* 0x000fe20000010054 */
[----:B------:R-:W-:-:S04]  /*35b0*/  FMUL.FTZ R35, R35, R65 ;  /* 0x0000004123237220 */ /* 0x000fc80000410000 */
[----:B------:R-:W-:Y:S01]  /*35c0*/  FSETP.GTU.FTZ.AND P4, PT, R11, R79, PT ;  /* 0x0000004f0b00720b */ /* 0x000fe20003f9c000 */
[----:B------:R-:W-:-:S03]  /*35d0*/  HADD2.F32 R11, -RZ, R13.H1_H1 ;  /* 0x3000000dff0b7230 */ /* 0x000fc60000004100 */
[----:B------:R-:W-:Y:S02]  /*35e0*/  FSEL R35, R35, RZ, !P4 ;  /* 0x000000ff23237208 */ /* 0x000fe40006000000 */
[----:B------:R-:W-:-:S03]  /*35f0*/  PLOP3.LUT P4, PT, P4, PT, PT, 0x8, 0x80 ;  /* 0x000000000080781c */ /* 0x000fc6000278e170 */
[----:B------:R-:W-:Y:S01]  /*3600*/  FFMA.FTZ R35, R35, R11, R31 ;  /* 0x0000000b23237223 */ /* 0x000fe2000001001f */
[----:B------:R-:W-:Y:S09]  /*3610*/  BRA `(.L_x_23175) ;  /* 0x00000018002c7947 */ /* 0x000ff20003800000 */
.L_x_23155:
        /* <DEDUP_REMOVED lines=16> */
.L_x_23178:
        /* <DEDUP_REMOVED lines=13> */
.L_x_23180:
[----:B------:R-:W-:Y:S05]  /*37f0*/  BSYNC.RECONVERGENT B2 ;  /* 0x0000000000027941 */ /* 0x000fea0003800200 */
.L_x_23179:
        /* <DEDUP_REMOVED lines=61> */
.L_x_23177:
[----:B------:R-:W-:Y:S05]  /*3bd0*/  BSYNC.RECONVERGENT B1 ;  /* 0x0000000000017941 */ /* 0x000fea0003800200 */
.L_x_23176:
        /* <DEDUP_REMOVED lines=25> */
.L_x_23183:
        /* <DEDUP_REMOVED lines=13> */
.L_x_23185:
[----:B------:R-:W-:Y:S05]  /*3e40*/  BSYNC.RECONVERGENT B2 ;  /* 0x0000000000027941 */ /* 0x000fea0003800200 */
.L_x_23184:
        /* <DEDUP_REMOVED lines=60> */
.L_x_23182:
[----:B------:R-:W-:Y:S05]  /*4210*/  BSYNC.RECONVERGENT B1 ;  /* 0x0000000000017941 */ /* 0x000fea0003800200 */
.L_x_23181:
        /* <DEDUP_REMOVED lines=22> */
.L_x_23188:
        /* <DEDUP_REMOVED lines=13> */
.L_x_23190:
[----:B------:R-:W-:Y:S05]  /*4450*/  BSYNC.RECONVERGENT B2 ;  /* 0x0000000000027941 */ /* 0x000fea0003800200 */
.L_x_23189:
        /* <DEDUP_REMOVED lines=60> */
.L_x_23187:
[----:B------:R-:W-:Y:S05]  /*4820*/  BSYNC.RECONVERGENT B1 ;  /* 0x0000000000017941 */ /* 0x000fea0003800200 */
.L_x_23186:
        /* <DEDUP_REMOVED lines=22> */
.L_x_23193:
        /* <DEDUP_REMOVED lines=13> */
.L_x_23195:
[----:B------:R-:W-:Y:S05]  /*4a60*/  BSYNC.RECONVERGENT B2 ;  /* 0x0000000000027941 */ /* 0x000fea0003800200 */
.L_x_23194:
        /* <DEDUP_REMOVED lines=60> */
.L_x_23192:
[----:B------:R-:W-:Y:S05]  /*4e30*/  BSYNC.RECONVERGENT B1 ;  /* 0x0000000000017941 */ /* 0x000fea0003800200 */
.L_x_23191:
        /* <DEDUP_REMOVED lines=8> */
[----:B------:R-:W-:-:S10]  /*4ec0*/  FMUL.FTZ R35, R35, R11 ;  /* 0x0000000b23237220 */ /* 0x000fd40000410000 */
.L_x_23175:
[----:B------:R-:W0:Y:S01]  /*4ed0*/  LDC.64 R66, c[0x0][0x3a8] ;  /* 0x0000ea00ff427b82 */ /* 0x000e220000000a00 */
[----:B------:R-:W-:Y:S02]  /*4ee0*/  SEL R11, RZ, 0x1000000, !P4 ;  /* 0x01000000ff0b7807 */ /* 0x000fe40006000000 */
[----:B------:R-:W-:-:S05]  /*4ef0*/  SEL R65, RZ, 0x10000, !P3 ;  /* 0x00010000ff417807 */ /* 0x000fca0005800000 */
[----:B------:R-:W1:Y:S01]  /*4f00*/  LDC.64 R82, c[0x0][0x3b0] ;  /* 0x0000ec00ff527b82 */ /* 0x000e620000000a00 */
[----:B0-----:R-:W-:-:S05]  /*4f10*/  IMAD.WIDE.U32 R66, R12, 0x10, R66 ;  /* 0x000000100c427825 */ /* 0x001fca00078e0042 */
[----:B------:R0:W-:Y:S02]  /*4f20*/  STG.E.128 desc[UR6][R66.64], R32 ;  /* 0x0000002042007986 */ /* 0x0001e4000c101d06 */
[----:B0-----:R-:W-:-:S04]  /*4f30*/  SEL R66, RZ, 0x100, !P2 ;  /* 0x00000100ff427807 */ /* 0x001fc80005000000 */
[----:B------:R-:W-:Y:S01]  /*4f40*/  IADD3 R11, PT, PT, R66, R11, R65 ;  /* 0x0000000b420b7210 */ /* 0x000fe20007ffe041 */
[----:B-1----:R-:W-:Y:S01]  /*4f50*/  IMAD.WIDE.U32 R66, R12, 0x4, R82 ;  /* 0x000000040c427825 */ /* 0x002fe200078e0052 */
[----:B------:R-:W-:-:S05]  /*4f60*/  SEL R65, RZ, 0x1, !P5 ;  /* 0x00000001ff417807 */ /* 0x000fca0006800000 */
[----:B------:R-:W-:Y:S01]  /*4f70*/  IMAD.IADD R11, R11, 0x1, R65 ;  /* 0x000000010b0b7824 */ /* 0x000fe200078e0241 */
[----:B------:R-:W-:-:S04]  /*4f80*/  IADD3 R65, PT, PT, R12, 0x100, RZ ;  /* 0x000001000c417810 */ /* 0x000fc80007ffe0ff */
[----:B------:R0:W-:Y:S02]  /*4f90*/  STG.E desc[UR6][R66.64], R11 ;  /* 0x0000000b42007986 */ /* 0x0001e4000c101906 */
[----:B0-----:R-:W-:-:S07]  /*4fa0*/  IMAD.MOV.U32 R11, RZ, RZ, R80 ;  /* 0x000000ffff0b7224 */ /* 0x001fce00078e0050 */
.L_x_23154:
[----:B------:R-:W-:Y:S05]  /*4fb0*/  BSYNC.RECONVERGENT B0 ;  /* 0x0000000000007941 */ /* 0x000fea0003800200 */
.L_x_23153:
        /* <DEDUP_REMOVED lines=8> */
[----:B0-----:R-:W-:-:S04]  /*5040*/  IMAD.WIDE.U32 R38, R65, 0x10, R38 ;  /* 0x0000001041267825 */ /* 0x001fc800078e0026 */
[----:B-1----:R-:W-:-:S05]  /*5050*/  @P2 IMAD.WIDE.U32 R36, R65, 0x10, R36 ;  /* 0x0000001041242825 */ /* 0x002fca00078e0024 */
[----:B------:R0:W5:Y:S04]  /*5060*/  @P2 LDG.E.128 R28, desc[UR6][R36.64] ;  /* 0x00000006241c2981 */ /* 0x000168000c1e1d00 */
[----:B------:R-:W5:Y:S01]  /*5070*/  LDG.E.128 R36, desc[UR6][R38.64] ;  /* 0x0000000626247981 */ /* 0x000f62000c1e1d00 */
[----:B0-----:R-:W-:Y:S05]  /*5080*/  @!P2 BRA `(.L_x_23198) ;  /* 0x000000180030a947 */ /* 0x001fea0003800000 */
        /* <DEDUP_REMOVED lines=16> */
.L_x_23201:
        /* <DEDUP_REMOVED lines=13> */
.L_x_23203:
[----:B------:R-:W-:Y:S05]  /*5260*/  BSYNC.RECONVERGENT B2 ;  /* 0x0000000000027941 */ /* 0x000fea0003800200 */
.L_x_23202:
        /* <DEDUP_REMOVED lines=61> */
.L_x_23200:
[----:B------:R-:W-:Y:S05]  /*5640*/  BSYNC.RECONVERGENT B1 ;  /* 0x0000000000017941 */ /* 0x000fea0003800200 */
.L_x_23199:
        /* <DEDUP_REMOVED lines=25> */
.L_x_23206:
        /* <DEDUP_REMOVED lines=13> */
.L_x_23208:
[----:B------:R-:W-:Y:S05]  /*58b0*/  BSYNC.RECONVERGENT B2 ;  /* 0x0000000000027941 */ /* 0x000fea0003800200 */
.L_x_23207:
        /* <DEDUP_REMOVED lines=60> */
.L_x_23205:
[----:B------:R-:W-:Y:S05]  /*5c80*/  BSYNC.RECONVERGENT B1 ;  /* 0x0000000000017941 */ /* 0x000fea0003800200 */
.L_x_23204:
        /* <DEDUP_REMOVED lines=22> */
.L_x_23211:
        /* <DEDUP_REMOVED lines=13> */
.L_x_23213:
[----:B------:R-:W-:Y:S05]  /*5ec0*/  BSYNC.RECONVERGENT B2 ;  /* 0x0000000000027941 */ /* 0x000fea0003800200 */
.L_x_23212:
        /* <DEDUP_REMOVED lines=60> */
.L_x_23210:
[----:B------:R-:W-:Y:S05]  /*6290*/  BSYNC.RECONVERGENT B1 ;  /* 0x0000000000017941 */ /* 0x000fea0003800200 */
.L_x_23209:
        /* <DEDUP_REMOVED lines=22> */
.L_x_23216:
        /* <DEDUP_REMOVED lines=13> */
.L_x_23218:
[----:B------:R-:W-:Y:S05]  /*64d0*/  BSYNC.RECONVERGENT B2 ;  /* 0x0000000000027941 */ /* 0x000fea0003800200 */
.L_x_23217:
        /* <DEDUP_REMOVED lines=60> */
.L_x_23215:
[----:B------:R-:W-:Y:S05]  /*68a0*/  BSYNC.RECONVERGENT B1 ;  /* 0x0000000000017941 */ /* 0x000fea0003800200 */
.L_x_23214:
        /* <DEDUP_REMOVED lines=10> */
.L_x_23198:
        /* <DEDUP_REMOVED lines=16> */
.L_x_23222:
        /* <DEDUP_REMOVED lines=13> */
.L_x_23224:
[----:B------:R-:W-:Y:S05]  /*6b20*/  BSYNC.RECONVERGENT B2 ;  /* 0x0000000000027941 */ /* 0x000fea0003800200 */
.L_x_23223:
        /* <DEDUP_REMOVED lines=35> */
[----:B------:R-:W-:Y:S01]  /*6d60*/  IMAD.WIDE.U32 R82, R83, -0x2daee0ad, RZ ;  /* 0xd2511f5353527825 */ /* 0x000fe200078e00ff */
[----:B------:R-:W-:-:S04]  /*6d70*/  IADD3 R8, PT, PT, R68, -0x4ab325aa, RZ ;  /* 0xb54cda5644087810 */ /* 0x000fc80007ffe0ff */
        /* <DEDUP_REMOVED lines=19> */
[----:B------:R-:W-:Y:S02]  /*6eb0*/  IADD3 R7, PT, PT, R69, -0x695add53, RZ ;  /* 0x96a522ad45077810 */ /* 0x000fe40007ffe0ff */
[----:B------:R-:W-:Y:S01]  /*6ec0*/  MOV R79, R66 ;  /* 0x00000042004f7202 */ /* 0x000fe20000000f00 */
[----:B------:R-:W-:Y:S01]  /*6ed0*/  HFMA2 R66, -RZ, RZ, 0, 0 ;  /* 0x00000000ff427431 */ /* 0x000fe200000001ff */
[----:B------:R-:W-:Y:S01]  /*6ee0*/  LOP3.LUT R7, R7, R84, R67, 0x96, !PT ;  /* 0x0000005407077212 */ /* 0x000fe200078e9643 */
[----:B------:R-:W-:-:S07]  /*6ef0*/  IMAD.MOV.U32 R67, RZ, RZ, R11 ;  /* 0x000000ffff437224 */ /* 0x000fce00078e000b */
.L_x_23221:
[----:B------:R-:W-:Y:S05]  /*6f00*/  BSYNC.RECONVERGENT B1 ;  /* 0x0000000000017941 */ /* 0x000fea0003800200 */
.L_x_23220:
[----:B------:R-:W0:Y:S01]  /*6f10*/  LDC R80, c[0x0][0x408] ;  /* 0x00010200ff507b82 */ /* 0x000e220000000800 */
[----:B------:R-:W-:Y:S01]  /*6f20*/  I2FP.F32.U32 R8, R67 ;  /* 0x0000004300087245 */ /* 0x000fe20000201000 */
[----:B------:R-:W-:Y:S02]  /*6f30*/  IMAD.MOV.U32 R85, RZ, RZ, 0x2f800000 ;  /* 0x2f800000ff557424 */ /* 0x000fe400078e00ff */
[----:B-----5:R-:W-:Y:S01]  /*6f40*/  FMUL.FTZ R36, R36, R64 ;  /* 0x0000004024247220 */ /* 0x020fe20000410000 */
[----:B------:R-:W-:Y:S01]  /*6f50*/  ISETP.NE.AND P4, PT, R66, 0x1, PT ;  /* 0x000000014200780c */ /* 0x000fe20003f85270 */
[----:B------:R-:W-:Y:S01]  /*6f60*/  BSSY.RECONVERGENT B1, `(.L_x_23225) ;  /* 0x000005e000017945 */ /* 0x000fe20003800200 */
[----:B------:R-:W-:Y:S01]  /*6f70*/  FFMA.FTZ R8, R8, R85, 1.1641532182693481445e-10 ;  /* 0x2f00000008087423 */ /* 0x000fe20000010055 */
[----:B------:R-:W-:Y:S01]  /*6f80*/  HFMA2 R11, -RZ, RZ, 0, 1.1920928955078125e-07 ;  /* 0x00000002ff0b7431 */ /* 0x000fe200000001ff */
[----:B------:R-:W1:Y:S01]  /*6f90*/  LDC R84, c[0x0][0x404] ;  /* 0x00010100ff547b82 */ /* 0x000e620000000800 */
[----:B0-----:R-:W-:-:S02]  /*6fa0*/  FMUL.FTZ R36, R36, R80 ;  /* 0x0000005024247220 */ /* 0x001fc40000410000 */
        /* <DEDUP_REMOVED lines=15> */
.L_x_23227:
        /* <DEDUP_REMOVED lines=13> */
.L_x_23229:
[----:B------:R-:W-:Y:S05]  /*7170*/  BSYNC.RECONVERGENT B2 ;  /* 0x0000000000027941 */ /* 0x000fea0003800200 */
.L_x_23228:
        /* <DEDUP_REMOVED lines=49> */
[----:B------:R-:W-:Y:S01]  /*7490*/  IMAD.MOV.U32 R8, RZ, RZ, R79 ;  /* 0x000000ffff087224 */ /* 0x000fe200078e004f */
[----:B------:R-:W-:-:S03]  /*74a0*/  IADD3 R7, PT, PT, R69, -0x24c28bd8, RZ ;  /* 0xdb3d742845077810 */ /* 0x000fc60007ffe0ff */
[----:B------:R-:W-:Y:S01]  /*74b0*/  IMAD.WIDE.U32 R66, R66, -0x2daee0ad, RZ ;  /* 0xd2511f5342427825 */ /* 0x000fe200078e00ff */
[----:B------:R-:W-:-:S03]  /*74c0*/  LOP3.LUT R10, R7, R10, R83, 0x96, !PT ;  /* 0x0000000a070a7212 */ /* 0x000fc600078e9653 */
[----:B------:R-:W-:Y:S01]  /*74d0*/  VIADD R7, R68, 0x8ff34781 ;  /* 0x8ff3478144077836 */ /* 0x000fe20000000000 */
[----:B------:R-:W-:Y:S01]  /*74e0*/  MOV R79, R66 ;  /* 0x00000042004f7202 */ /* 0x000fe20000000f00 */
[----:B------:R-:W-:-:S05]  /*74f0*/  IMAD.WIDE.U32 R10, R10, -0x326172a9, RZ ;  /* 0xcd9e8d570a0a7825 */ /* 0x000fca00078e00ff */
[----:B------:R-:W-:Y:S01]  /*7500*/  LOP3.LUT R6, R7, R6, R11, 0x96, !PT ;  /* 0x0000000607067212 */ /* 0x000fe200078e960b */
[----:B------:R-:W-:Y:S01]  /*7510*/  IMAD.MOV.U32 R11, RZ, RZ, RZ ;  /* 0x000000ffff0b7224 */ /* 0x000fe200078e00ff */
[----:B------:R-:W-:-:S04]  /*7520*/  IADD3 R7, PT, PT, R69, -0x695add53, RZ ;  /* 0x96a522ad45077810 */ /* 0x000fc80007ffe0ff */
[----:B------:R-:W-:-:S07]  /*7530*/  LOP3.LUT R7, R7, R82, R67, 0x96, !PT ;  /* 0x0000005207077212 */ /* 0x000fce00078e9643 */
.L_x_23226:
[----:B------:R-:W-:Y:S05]  /*7540*/  BSYNC.RECONVERGENT B1 ;  /* 0x0000000000017941 */ /* 0x000fea0003800200 */
.L_x_23225:
[----:B------:R-:W-:Y:S01]  /*7550*/  I2FP.F32.U32 R8, R8 ;  /* 0x0000000800087245 */ /* 0x000fe20000201000 */
[----:B------:R-:W-:Y:S01]  /*7560*/  FMUL.FTZ R37, R37, R64 ;  /* 0x0000004025257220 */ /* 0x000fe20000410000 */
[----:B------:R-:W-:Y:S01]  /*7570*/  ISETP.NE.AND P4, PT, R11, 0x1, PT ;  /* 0x000000010b00780c */ /* 0x000fe20003f85270 */
[----:B------:R-:W-:Y:S01]  /*7580*/  BSSY.RECONVERGENT B1, `(.L_x_23230) ;  /* 0x000005d000017945 */ /* 0x000fe20003800200 */
[----:B------:R-:W-:Y:S02]  /*7590*/  HFMA2 R66, -RZ, RZ, 0, 1.1920928955078125e-07 ;  /* 0x00000002ff427431 */ /* 0x000fe400000001ff */
[----:B------:R-:W-:Y:S01]  /*75a0*/  FFMA.FTZ R8, R8, R85, 1.1641532182693481445e-10 ;  /* 0x2f00000008087423 */ /* 0x000fe20000010055 */
[----:B------:R-:W-:-:S04]  /*75b0*/  FMUL.FTZ R37, R37, R80 ;  /* 0x0000005025257220 */ /* 0x000fc80000410000 */
        /* <DEDUP_REMOVED lines=15> */
.L_x_23232:
        /* <DEDUP_REMOVED lines=13> */
.L_x_23234:
[----:B------:R-:W-:Y:S05]  /*7780*/  BSYNC.RECONVERGENT B2 ;  /* 0x0000000000027941 */ /* 0x000fea0003800200 */
.L_x_23233:
        /* <DEDUP_REMOVED lines=55> */
[----:B------:R-:W-:-:S04]  /*7b00*/  IMAD.WIDE.U32 R10, R10, -0x326172a9, RZ ;  /* 0xcd9e8d570a0a7825 */ /* 0x000fc800078e00ff */
[----:B------:R-:W-:Y:S01]  /*7b10*/  IMAD.MOV.U32 R66, RZ, RZ, RZ ;  /* 0x000000ffff427224 */ /* 0x000fe200078e00ff */
[----:B------:R-:W-:Y:S02]  /*7b20*/  LOP3.LUT R6, R7, R6, R11, 0x96, !PT ;  /* 0x0000000607067212 */ /* 0x000fe400078e960b */
[----:B------:R-:W-:-:S04]  /*7b30*/  IADD3 R7, PT, PT, R69, -0x695add53, RZ ;  /* 0x96a522ad45077810 */ /* 0x000fc80007ffe0ff */
[----:B------:R-:W-:-:S07]  /*7b40*/  LOP3.LUT R7, R7, R82, R67, 0x96, !PT ;  /* 0x0000005207077212 */ /* 0x000fce00078e9643 */
.L_x_23231:
[----:B------:R-:W-:Y:S05]  /*7b50*/  BSYNC.RECONVERGENT B1 ;  /* 0x0000000000017941 */ /* 0x000fea0003800200 */
.L_x_23230:
        /* <DEDUP_REMOVED lines=22> */
.L_x_23237:
        /* <DEDUP_REMOVED lines=13> */
.L_x_23239:
[----:B------:R-:W-:Y:S05]  /*7d90*/  BSYNC.RECONVERGENT B2 ;  /* 0x0000000000027941 */ /* 0x000fea0003800200 */
.L_x_23238:
        /* <DEDUP_REMOVED lines=49> */
[----:B------:R-:W-:Y:S01]  /*80b0*/  IMAD.MOV.U32 R8, RZ, RZ, RZ ;  /* 0x000000ffff087224 */ /* 0x000fe200078e00ff */
[----:B------:R-:W-:-:S03]  /*80c0*/  IADD3 R7, PT, PT, R69, -0x24c28bd8, RZ ;  /* 0xdb3d742845077810 */ /* 0x000fc60007ffe0ff */
[----:B------:R-:W-:Y:S01]  /*80d0*/  IMAD.WIDE.U32 R66, R66, -0x2daee0ad, RZ ;  /* 0xd2511f5342427825 */ /* 0x000fe200078e00ff */
[----:B------:R-:W-:-:S03]  /*80e0*/  LOP3.LUT R10, R7, R10, R83, 0x96, !PT ;  /* 0x0000000a070a7212 */ /* 0x000fc600078e9653 */
[----:B------:R-:W-:Y:S02]  /*80f0*/  VIADD R7, R68, 0x8ff34781 ;  /* 0x8ff3478144077836 */ /* 0x000fe40000000000 */
[----:B------:R-:W-:-:S05]  /*8100*/  IMAD.WIDE.U32 R10, R10, -0x326172a9, RZ ;  /* 0xcd9e8d570a0a7825 */ /* 0x000fca00078e00ff */
[----:B------:R-:W-:Y:S01]  /*8110*/  LOP3.LUT R6, R7, R6, R11, 0x96, !PT ;  /* 0x0000000607067212 */ /* 0x000fe200078e960b */
[----:B------:R-:W-:Y:S01]  /*8120*/  IMAD.MOV.U32 R11, RZ, RZ, R79 ;  /* 0x000000ffff0b7224 */ /* 0x000fe200078e004f */
[----:B------:R-:W-:Y:S02]  /*8130*/  IADD3 R7, PT, PT, R69, -0x695add53, RZ ;  /* 0x96a522ad45077810 */ /* 0x000fe40007ffe0ff */
[----:B------:R-:W-:Y:S02]  /*8140*/  MOV R79, R66 ;  /* 0x00000042004f7202 */ /* 0x000fe40000000f00 */
[----:B------:R-:W-:-:S07]  /*8150*/  LOP3.LUT R7, R7, R82, R67, 0x96, !PT ;  /* 0x0000005207077212 */ /* 0x000fce00078e9643 */
.L_x_23236:
[----:B------:R-:W-:Y:S05]  /*8160*/  BSYNC.RECONVERGENT B1 ;  /* 0x0000000000017941 */ /* 0x000fea0003800200 */
.L_x_23235:
        /* <DEDUP_REMOVED lines=9> */
.L_x_23219:
[----:B------:R-:W0:Y:S01]  /*8200*/  LDC.64 R66, c[0x0][0x3a8] ;  /* 0x0000ea00ff427b82 */ /* 0x000e220000000a00 */
[----:B------:R-:W-:-:S07]  /*8210*/  SEL R11, RZ, 0x1000000, !P5 ;  /* 0x01000000ff0b7807 */ /* 0x000fce0006800000 */
[----:B------:R-:W1:Y:S01]  /*8220*/  LDC.64 R82, c[0x0][0x3b0] ;  /* 0x0000ec00ff527b82 */ /* 0x000e620000000a00 */
[----:B0-----:R-:W-:-:S05]  /*8230*/  IMAD.WIDE.U32 R66, R65, 0x10, R66 ;  /* 0x0000001041427825 */ /* 0x001fca00078e0042 */
[----:B------:R0:W-:Y:S02]  /*8240*/  STG.E.128 desc[UR6][R66.64], R36 ;  /* 0x0000002442007986 */ /* 0x0001e4000c101d06 */
[----:B0-----:R-:W-:Y:S02]  /*8250*/  SEL R66, RZ, 0x10000, !P4 ;  /* 0x00010000ff427807 */ /* 0x001fe40006000000 */
[----:B------:R-:W-:-:S04]  /*8260*/  SEL R67, RZ, 0x100, !P3 ;  /* 0x00000100ff437807 */ /* 0x000fc80005800000 */
[----:B------:R-:W-:Y:S02]  /*8270*/  IADD3 R11, PT, PT, R67, R11, R66 ;  /* 0x0000000b430b7210 */ /* 0x000fe40007ffe042 */
[----:B------:R-:W-:-:S04]  /*8280*/  SEL R66, RZ, 0x1, !P2 ;  /* 0x00000001ff427807 */ /* 0x000fc80005000000 */
[----:B------:R-:W-:Y:S01]  /*8290*/  IADD3 R11, PT, PT, R11, R66, RZ ;  /* 0x000000420b0b7210 */ /* 0x000fe20007ffe0ff */
[C---:B-1----:R-:W-:Y:S01]  /*82a0*/  IMAD.WIDE.U32 R66, R65.reuse, 0x4, R82 ;  /* 0x0000000441427825 */ /* 0x042fe200078e0052 */
[----:B------:R-:W-:-:S04]  /*82b0*/  IADD3 R65, PT, PT, R65, 0x100, RZ ;  /* 0x0000010041417810 */ /* 0x000fc80007ffe0ff */
[----:B------:R0:W-:Y:S02]  /*82c0*/  STG.E desc[UR6][R66.64], R11 ;  /* 0x0000000b42007986 */ /* 0x0001e4000c101906 */
[----:B0-----:R-:W-:-:S07]  /*82d0*/  IMAD.MOV.U32 R11, RZ, RZ, R79 ;  /* 0x000000ffff0b7224 */ /* 0x001fce00078e004f */
.L_x_23197:
[----:B------:R-:W-:Y:S05]  /*82e0*/  BSYNC.RECONVERGENT B0 ;  /* 0x0000000000007941 */ /* 0x000fea0003800200 */
.L_x_23196:
        /* <DEDUP_REMOVED lines=29> */
.L_x_23245:
        /* <DEDUP_REMOVED lines=13> */
.L_x_23247:
[----:B------:R-:W-:Y:S05]  /*8590*/  BSYNC.RECONVERGENT B2 ;  /* 0x0000000000027941 */ /* 0x000fea0003800200 */
.L_x_23246:
        /* <DEDUP_REMOVED lines=61> */
.L_x_23244:
[----:B------:R-:W-:Y:S05]  /*8970*/  BSYNC.RECONVERGENT B1 ;  /* 0x0000000000017941 */ /* 0x000fea0003800200 */
.L_x_23243:
        /* <DEDUP_REMOVED lines=25> */
.L_x_23250:
        /* <DEDUP_REMOVED lines=13> */
.L_x_23252:
[----:B------:R-:W-:Y:S05]  /*8be0*/  BSYNC.RECONVERGENT B2 ;  /* 0x0000000000027941 */ /* 0x000fea0003800200 */
.L_x_23251:
        /* <DEDUP_REMOVED lines=60> */
.L_x_23249:
[----:B------:R-:W-:Y:S05]  /*8fb0*/  BSYNC.RECONVERGENT B1 ;  /* 0x0000000000017941 */ /* 0x000fea0003800200 */
.L_x_23248:
        /* <DEDUP_REMOVED lines=22> */
.L_x_23255:
        /* <DEDUP_REMOVED lines=13> */
.L_x_23257:
[----:B------:R-:W-:Y:S05]  /*91f0*/  BSYNC.RECONVERGENT B2 ;  /* 0x0000000000027941 */ /* 0x000fea0003800200 */
.L_x_23256:
        /* <DEDUP_REMOVED lines=60> */
.L_x_23254:
[----:B------:R-:W-:Y:S05]  /*95c0*/  BSYNC.RECONVERGENT B1 ;  /* 0x0000000000017941 */ /* 0x000fea0003800200 */
.L_x_23253:
        /* <DEDUP_REMOVED lines=22> */
.L_x_23260:
        /* <DEDUP_REMOVED lines=13> */
.L_x_23262:
[----:B------:R-:W-:Y:S05]  /*9800*/  BSYNC.RECONVERGENT B2 ;  /* 0x0000000000027941 */ /* 0x000fea0003800200 */
.L_x_23261:
        /* <DEDUP_REMOVED lines=60> */
.L_x_23259:
[----:B------:R-:W-:Y:S05]  /*9bd0*/  BSYNC.RECONVERGENT B1 ;  /* 0x0000000000017941 */ /* 0x000fea0003800200 */
.L_x_23258:
        /* <DEDUP_REMOVED lines=10> */
.L_x_23242:
        /* <DEDUP_REMOVED lines=16> */
.L_x_23266:
        /* <DEDUP_REMOVED lines=13> */
.L_x_23268:
[----:B------:R-:W-:Y:S05]  /*9e50*/  BSYNC.RECONVERGENT B2 ;  /* 0x0000000000027941 */ /* 0x000fea0003800200 */
.L_x_23267:
        /* <DEDUP_REMOVED lines=8> */
[----:B------:R-:W-:Y:S01]  /*9ee0*/  IMAD.WIDE.U32 R6, R7, -0x2daee0ad, RZ ;  /* 0xd2511f5307067825 */ /* 0x000fe200078e00ff */
[----:B------:R-:W-:-:S04]  /*9ef0*/  IADD3 R67, PT, PT, R69, 0x76cf5d0a, RZ ;  /* 0x76cf5d0a45437810 */ /* 0x000fc80007ffe0ff */
        /* <DEDUP_REMOVED lines=30> */
[----:B------:R-:W-:-:S04]  /*a0e0*/  IMAD.WIDE.U32 R66, R67, -0x326172a9, RZ ;  /* 0xcd9e8d5743427825 */ /* 0x000fc800078e00ff */
[----:B------:R-:W-:Y:S01]  /*a0f0*/  VIADD R8, R69, 0x1fd5c5a3 ;  /* 0x1fd5c5a345087836 */ /* 0x000fe20000000000 */
[----:B------:R-:W-:Y:S01]  /*a100*/  LOP3.LUT R84, R84, R6, R67, 0x96, !PT ;  /* 0x0000000654547212 */ /* 0x000fe200078e9643 */
[----:B------:R-:W-:-:S04]  /*a110*/  IMAD.WIDE.U32 R6, R7, -0x2daee0ad, RZ ;  /* 0xd2511f5307067825 */ /* 0x000fc800078e00ff */
[----:B------:R-:W-:Y:S01]  /*a120*/  IMAD.WIDE.U32 R84, R84, -0x2daee0ad, RZ ;  /* 0xd2511f5354547825 */ /* 0x000fe200078e00ff */
[----:B------:R-:W-:Y:S02]  /*a130*/  LOP3.LUT R7, R8, R82, R7, 0x96, !PT ;  /* 0x0000005208077212 */ /* 0x000fe400078e9607 */
[----:B------:R-:W-:Y:S01]  /*a140*/  IADD3 R82, PT, PT, R69, -0x24c28bd8, RZ ;  /* 0xdb3d742845527810 */ /* 0x000fe20007ffe0ff */
[----:B------:R-:W-:-:S03]  /*a150*/  VIADD R8, R68, 0xf1bbcdc8 ;  /* 0xf1bbcdc844087836 */ /* 0x000fc60000000000 */
[----:B------:R-:W-:Y:S01]  /*a160*/  LOP3.LUT R82, R82, R6, R85, 0x96, !PT ;  /* 0x0000000652527212 */ /* 0x000fe200078e9655 */
[----:B------:R-:W-:-:S04]  /*a170*/  IMAD.WIDE.U32 R6, R7, -0x326172a9, RZ ;  /* 0xcd9e8d5707067825 */ /* 0x000fc800078e00ff */
[----:B------:R-:W-:Y:S01]  /*a180*/  IMAD.WIDE.U32 R82, R82, -0x326172a9, RZ ;  /* 0xcd9e8d5752527825 */ /* 0x000fe200078e00ff */
[----:B------:R-:W-:Y:S02]  /*a190*/  LOP3.LUT R66, R8, R66, R7, 0x96, !PT ;  /* 0x0000004208427212 */ /* 0x000fe400078e9607 */
[----:B------:R-:W-:Y:S02]  /*a1a0*/  IADD3 R7, PT, PT, R68, -0x700cb87f, RZ ;  /* 0x8ff3478144077810 */ /* 0x000fe40007ffe0ff */
[----:B------:R-:W-:Y:S01]  /*a1b0*/  MOV R10, R82 ;  /* 0x00000052000a7202 */ /* 0x000fe20000000f00 */
[----:B------:R-:W-:Y:S01]  /*a1c0*/  IMAD.WIDE.U32 R66, R66, -0x2daee0ad, RZ ;  /* 0xd2511f5342427825 */ /* 0x000fe200078e00ff */
[----:B------:R-:W-:-:S03]  /*a1d0*/  LOP3.LUT R6, R7, R6, R83, 0x96, !PT ;  /* 0x0000000607067212 */ /* 0x000fc600078e9653 */
[----:B------:R-:W-:Y:S02]  /*a1e0*/  VIADD R7, R69, 0x96a522ad ;  /* 0x96a522ad45077836 */ /* 0x000fe40000000000 */
[----:B------:R-:W-:Y:S02]  /*a1f0*/  IMAD.MOV.U32 R79, RZ, RZ, R66 ;  /* 0x000000ffff4f7224 */ /* 0x000fe400078e0042 */
[----:B------:R-:W-:Y:S01]  /*a200*/  IMAD.MOV.U32 R66, RZ, RZ, RZ ;  /* 0x000000ffff427224 */ /* 0x000fe200078e00ff */
[----:B------:R-:W-:Y:S02]  /*a210*/  LOP3.LUT R7, R7, R84, R67, 0x96, !PT ;  /* 0x0000005407077212 */ /* 0x000fe400078e9643 */
[----:B------:R-:W-:-:S07]  /*a220*/  MOV R67, R11 ;  /* 0x0000000b00437202 */ /* 0x000fce0000000f00 */
.L_x_23265:
[----:B------:R-:W-:Y:S05]  /*a230*/  BSYNC.RECONVERGENT B1 ;  /* 0x0000000000017941 */ /* 0x000fea0003800200 */
.L_x_23264:
        /* <DEDUP_REMOVED lines=25> */
.L_x_23271:
        /* <DEDUP_REMOVED lines=13> */
.L_x_23273:
[----:B------:R-:W-:Y:S05]  /*a4a0*/  BSYNC.RECONVERGENT B2 ;  /* 0x0000000000027941 */ /* 0x000fea0003800200 */
.L_x_23272:
        /* <DEDUP_REMOVED lines=21> */
[----:B------:R-:W-:Y:S02]  /*a600*/  LOP3.LUT R66, R8, R66, R7, 0x96, !PT ;  /* 0x0000004208427212 */ /* 0x000fe400078e9607 */
[C---:B------:R-:W-:Y:S02]  /*a610*/  IADD3 R7, PT, PT, R68.reuse, 0x78dde6e4, RZ ;  /* 0x78dde6e444077810 */ /* 0x040fe40007ffe0ff */
[----:B------:R-:W-:Y:S01]  /*a620*/  IADD3 R8, PT, PT, R68, 0x1715609d, RZ ;  /* 0x1715609d44087810 */ /* 0x000fe20007ffe0ff */
        /* <DEDUP_REMOVED lines=25> */
[----:B------:R-:W-:Y:S01]  /*a7c0*/  VIADD R7, R69, 0xdb3d7428 ;  /* 0xdb3d742845077836 */ /* 0x000fe20000000000 */
[----:B------:R-:W-:-:S03]  /*a7d0*/  MOV R8, R79 ;  /* 0x0000004f00087202 */ /* 0x000fc60000000f00 */
[----:B------:R-:W-:Y:S01]  /*a7e0*/  IMAD.WIDE.U32 R66, R66, -0x2daee0ad, RZ ;  /* 0xd2511f5342427825 */ /* 0x000fe200078e00ff */
[----:B------:R-:W-:Y:S02]  /*a7f0*/  LOP3.LUT R10, R7, R10, R83, 0x96, !PT ;  /* 0x0000000a070a7212 */ /* 0x000fe400078e9653 */
[----:B------:R-:W-:Y:S01]  /*a800*/  IADD3 R7, PT, PT, R68, -0x700cb87f, RZ ;  /* 0x8ff3478144077810 */ /* 0x000fe20007ffe0ff */
[----:B------:R-:W-:Y:S02]  /*a810*/  IMAD.MOV.U32 R79, RZ, RZ, R66 ;  /* 0x000000ffff4f7224 */ /* 0x000fe400078e0042 */
[----:B------:R-:W-:-:S05]  /*a820*/  IMAD.WIDE.U32 R10, R10, -0x326172a9, RZ ;  /* 0xcd9e8d570a0a7825 */ /* 0x000fca00078e00ff */
[----:B------:R-:W-:Y:S01]  /*a830*/  LOP3.LUT R6, R7, R6, R11, 0x96, !PT ;  /* 0x0000000607067212 */ /* 0x000fe200078e960b */
[----:B------:R-:W-:Y:S02]  /*a840*/  VIADD R7, R69, 0x96a522ad ;  /* 0x96a522ad45077836 */ /* 0x000fe40000000000 */
[----:B------:R-:W-:-:S03]  /*a850*/  HFMA2 R11, -RZ, RZ, 0, 0 ;  /* 0x00000000ff0b7431 */ /* 0x000fc600000001ff */
[----:B------:R-:W-:-:S07]  /*a860*/  LOP3.LUT R7, R7, R82, R67, 0x96, !PT ;  /* 0x0000005207077212 */ /* 0x000fce00078e9643 */
.L_x_23270:
[----:B------:R-:W-:Y:S05]  /*a870*/  BSYNC.RECONVERGENT B1 ;  /* 0x0000000000017941 */ /* 0x000fea0003800200 */
.L_x_23269:
        /* <DEDUP_REMOVED lines=22> */
.L_x_23276:
        /* <DEDUP_REMOVED lines=13> */
.L_x_23278:
[----:B------:R-:W-:Y:S05]  /*aab0*/  BSYNC.RECONVERGENT B2 ;  /* 0x0000000000027941 */ /* 0x000fea0003800200 */
.L_x_23277:
        /* <DEDUP_REMOVED lines=55> */
[----:B------:R-:W-:Y:S02]  /*ae30*/  HFMA2 R66, -RZ, RZ, 0, 0 ;  /* 0x00000000ff427431 */ /* 0x000fe400000001ff */
[----:B------:R-:W-:-:S05]  /*ae40*/  IMAD.WIDE.U32 R10, R10, -0x326172a9, RZ ;  /* 0xcd9e8d570a0a7825 */ /* 0x000fca00078e00ff */
[----:B------:R-:W-:Y:S01]  /*ae50*/  LOP3.LUT R6, R7, R6, R11, 0x96, !PT ;  /* 0x0000000607067212 */ /* 0x000fe200078e960b */
[----:B------:R-:W-:-:S05]  /*ae60*/  VIADD R7, R69, 0x96a522ad ;  /* 0x96a522ad45077836 */ /* 0x000fca0000000000 */
[----:B------:R-:W-:-:S07]  /*ae70*/  LOP3.LUT R7, R7, R82, R67, 0x96, !PT ;  /* 0x0000005207077212 */ /* 0x000fce00078e9643 */
.L_x_23275:
[----:B------:R-:W-:Y:S05]  /*ae80*/  BSYNC.RECONVERGENT B1 ;  /* 0x0000000000017941 */ /* 0x000fea0003800200 */
.L_x_23274:
[----:B------:R-:W-:Y:S01]  /*ae90*/  I2FP.F32.U32 R8, R8 ;  /* 0x0000000800087245 */ /* 0x000fe20000201000 */
[----:B------:R-:W-:Y:S01]  /*aea0*/  FMUL.FTZ R42, R42, R64 ;  /* 0x000000402a2a7220 */ /* 0x000fe20000410000 */
[----:B------:R-:W-:Y:S01]  /*aeb0*/  ISETP.NE.AND P5, PT, R66, 0x1, PT ;  /* 0x000000014200780c */ /* 0x000fe20003fa5270 */
[----:B------:R-:W-:Y:S01]  /*aec0*/  BSSY.RECONVERGENT B1, `(.L_x_23279) ;  /* 0x000005d000017945 */ /* 0x000fe20003800200 */
[----:B------:R-:W-:Y:S01]  /*aed0*/  MOV R11, R10 ;  /* 0x0000000a000b7202 */ /* 0x000fe20000000f00 */
[----:B------:R-:W-:Y:S01]  /*aee0*/  FFMA.FTZ R8, R8, R85, 1.1641532182693481445e-10 ;  /* 0x2f00000008087423 */ /* 0x000fe20000010055 */
[----:B------:R-:W-:-:S04]  /*aef0*/  FMUL.FTZ R42, R42, R80 ;  /* 0x000000502a2a7220 */ /* 0x000fc80000410000 */
[----:B------:R-:W-:Y:S01]  /*af00*/  FSETP.GTU.FTZ.AND P4, PT, R8, R84, PT ;  /* 0x000000540800720b */ /* 0x000fe20003f9c000 */
[----:B------:R-:W-:-:S03]  /*af10*/  HADD2.F32 R8, -RZ, R95.H0_H0 ;  /* 0x2000005fff087230 */ /* 0x000fc60000004100 */
        /* <DEDUP_REMOVED lines=13> */
.L_x_23281:
        /* <DEDUP_REMOVED lines=13> */
.L_x_23283:
[----:B------:R-:W-:Y:S05]  /*b0c0*/  BSYNC.RECONVERGENT B2 ;  /* 0x0000000000027941 */ /* 0x000fea0003800200 */
.L_x_23282:
        /* <DEDUP_REMOVED lines=52> */
[----:B------:R-:W-:Y:S02]  /*b410*/  LOP3.LUT R10, R7, R10, R83, 0x96, !PT ;  /* 0x0000000a070a7212 */ /* 0x000fe400078e9653 */
[----:B------:R-:W-:-:S03]  /*b420*/  IADD3 R7, PT, PT, R68, -0x700cb87f, RZ ;  /* 0x8ff3478144077810 */ /* 0x000fc60007ffe0ff */
[----:B------:R-:W-:-:S05]  /*b430*/  IMAD.WIDE.U32 R10, R10, -0x326172a9, RZ ;  /* 0xcd9e8d570a0a7825 */ /* 0x000fca00078e00ff */
[----:B------:R-:W-:Y:S01]  /*b440*/  LOP3.LUT R6, R7, R6, R11, 0x96, !PT ;  /* 0x0000000607067212 */ /* 0x000fe200078e960b */
[----:B------:R-:W-:Y:S01]  /*b450*/  VIADD R7, R69, 0x96a522ad ;  /* 0x96a522ad45077836 */ /* 0x000fe20000000000 */
[----:B------:R-:W-:Y:S01]  /*b460*/  MOV R11, R79 ;  /* 0x0000004f000b7202 */ /* 0x000fe20000000f00 */
[----:B------:R-:W-:-:S03]  /*b470*/  IMAD.MOV.U32 R79, RZ, RZ, R66 ;  /* 0x000000ffff4f7224 */ /* 0x000fc600078e0042 */
[----:B------:R-:W-:-:S07]  /*b480*/  LOP3.LUT R7, R7, R82, R67, 0x96, !PT ;  /* 0x0000005207077212 */ /* 0x000fce00078e9643 */
.L_x_23280:
[----:B------:R-:W-:Y:S05]  /*b490*/  BSYNC.RECONVERGENT B1 ;  /* 0x0000000000017941 */ /* 0x000fea0003800200 */
.L_x_23279:
        /* <DEDUP_REMOVED lines=9> */
.L_x_23263:
        /* <DEDUP_REMOVED lines=8> */
[----:B------:R-:W-:-:S05]  /*b5b0*/  SEL R66, RZ, 0x1, !P2 ;  /* 0x00000001ff427807 */ /* 0x000fca0005000000 */
[----:B------:R-:W-:Y:S02]  /*b5c0*/  IMAD.IADD R11, R11, 0x1, R66 ;  /* 0x000000010b0b7824 */ /* 0x000fe400078e0242 */
[----:B-1----:R-:W-:-:S04]  /*b5d0*/  IMAD.WIDE.U32 R66, R65, 0x4, R82 ;  /* 0x0000000441427825 */ /* 0x002fc800078e0052 */
[----:B------:R-:W-:Y:S01]  /*b5e0*/  VIADD R65, R65, 0x100 ;  /* 0x0000010041417836 */ /* 0x000fe20000000000 */
[----:B------:R0:W-:Y:S02]  /*b5f0*/  STG.E desc[UR6][R66.64], R11 ;  /* 0x0000000b42007986 */ /* 0x0001e4000c101906 */
[----:B0-----:R-:W-:-:S07]  /*b600*/  MOV R11, R79 ;  /* 0x0000004f000b7202 */ /* 0x001fce0000000f00 */
.L_x_23241:
[----:B------:R-:W-:Y:S05]  /*b610*/  BSYNC.RECONVERGENT B0 ;  /* 0x0000000000007941 */ /* 0x000fea0003800200 */
.L_x_23240:
        /* <DEDUP_REMOVED lines=29> */
.L_x_23289:
        /* <DEDUP_REMOVED lines=13> */
.L_x_23291:
[----:B------:R-:W-:Y:S05]  /*b8c0*/  BSYNC.RECONVERGENT B2 ;  /* 0x0000000000027941 */ /* 0x000fea0003800200 */
.L_x_23290:
        /* <DEDUP_REMOVED lines=61> */
.L_x_23288:
[----:B------:R-:W-:Y:S05]  /*bca0*/  BSYNC.RECONVERGENT B1 ;  /* 0x0000000000017941 */ /* 0x000fea0003800200 */
.L_x_23287:
        /* <DEDUP_REMOVED lines=25> */
.L_x_23294:
        /* <DEDUP_REMOVED lines=13> */
.L_x_23296:
[----:B------:R-:W-:Y:S05]  /*bf10*/  BSYNC.RECONVERGENT B2 ;  /* 0x0000000000027941 */ /* 0x000fea0003800200 */
.L_x_23295:
        /* <DEDUP_REMOVED lines=60> */
.L_x_23293:
[----:B------:R-:W-:Y:S05]  /*c2e0*/  BSYNC.RECONVERGENT B1 ;  /* 0x0000000000017941 */ /* 0x000fea0003800200 */
.L_x_23292:
        /* <DEDUP_REMOVED lines=22> */
.L_x_23299:
        /* <DEDUP_REMOVED lines=13> */
.L_x_23301:
[----:B------:R-:W-:Y:S05]  /*c520*/  BSYNC.RECONVERGENT B2 ;  /* 0x0000000000027941 */ /* 0x000fea0003800200 */
.L_x_23300:
        /* <DEDUP_REMOVED lines=60> */
.L_x_23298:
[----:B------:R-:W-:Y:S05]  /*c8f0*/  BSYNC.RECONVERGENT B1 ;  /* 0x0000000000017941 */ /* 0x000fea0003800200 */
.L_x_23297:
        /* <DEDUP_REMOVED lines=22> */
.L_x_23304:
        /* <DEDUP_REMOVED lines=13> */
.L_x_23306:
[----:B------:R-:W-:Y:S05]  /*cb30*/  BSYNC.RECONVERGENT B2 ;  /* 0x0000000000027941 */ /* 0x000fea0003800200 */
.L_x_23305:
        /* <DEDUP_REMOVED lines=60> */
.L_x_23303:
[----:B------:R-:W-:Y:S05]  /*cf00*/  BSYNC.RECONVERGENT B1 ;  /* 0x0000000000017941 */ /* 0x000fea0003800200 */
.L_x_23302:
        /* <DEDUP_REMOVED lines=10> */
.L_x_23286:
        /* <DEDUP_REMOVED lines=16> */
.L_x_23310:
        /* <DEDUP_REMOVED lines=13> */
.L_x_23312:
[----:B------:R-:W-:Y:S05]  /*d180*/  BSYNC.RECONVERGENT B2 ;  /* 0x0000000000027941 */ /* 0x000fea0003800200 */
.L_x_23311:
        /* <DEDUP_REMOVED lines=61> */
.L_x_23309:
[----:B------:R-:W-:Y:S05]  /*d560*/  BSYNC.RECONVERGENT B1 ;  /* 0x0000000000017941 */ /* 0x000fea0003800200 */
.L_x_23308:
        /* <DEDUP_REMOVED lines=25> */
.L_x_23315:
        /* <DEDUP_REMOVED lines=13> */
.L_x_23317:
[----:B------:R-:W-:Y:S05]  /*d7d0*/  BSYNC.RECONVERGENT B2 ;  /* 0x0000000000027941 */ /* 0x000fea0003800200 */
.L_x_23316:
        /* <DEDUP_REMOVED lines=60> */
.L_x_23314:
[----:B------:R-:W-:Y:S05]  /*dba0*/  BSYNC.RECONVERGENT B1 ;  /* 0x0000000000017941 */ /* 0x000fea0003800200 */
.L_x_23313:
        /* <DEDUP_REMOVED lines=22> */
.L_x_23320:
        /* <DEDUP_REMOVED lines=13> */
.L_x_23322:
[----:B------:R-:W-:Y:S05]  /*dde0*/  BSYNC.RECONVERGENT B2 ;  /* 0x0000000000027941 */ /* 0x000fea0003800200 */
.L_x_23321:
        /* <DEDUP_REMOVED lines=60> */
.L_x_23319:
[----:B------:R-:W-:Y:S05]  /*e1b0*/  BSYNC.RECONVERGENT B1 ;  /* 0x0000000000017941 */ /* 0x000fea0003800200 */
.L_x_23318:
        /* <DEDUP_REMOVED lines=22> */
.L_x_23325:
        /* <DEDUP_REMOVED lines=13> */
.L_x_23327:
[----:B------:R-:W-:Y:S05]  /*e3f0*/  BSYNC.RECONVERGENT B2 ;  /* 0x0000000000027941 */ /* 0x000fea0003800200 */
.L_x_23326:
        /* <DEDUP_REMOVED lines=60> */
.L_x_23324:
[----:B------:R-:W-:Y:S05]  /*e7c0*/  BSYNC.RECONVERGENT B1 ;  /* 0x0000000000017941 */ /* 0x000fea0003800200 */
.L_x_23323:
        /* <DEDUP_REMOVED lines=9> */
.L_x_23307:
[----:B------:R-:W0:Y:S01]  /*e860*/  LDC.64 R66, c[0x0][0x3a8] ;  /* 0x0000ea00ff427b82 */ /* 0x000e220000000a00 */
[----:B------:R-:W-:Y:S02]  /*e870*/  SEL R11, RZ, 0x1000000, !P5 ;  /* 0x01000000ff0b7807 */ /* 0x000fe40006800000 */
[----:B------:R-:W-:-:S05]  /*e880*/  SEL R80, RZ, 0x10000, !P4 ;  /* 0x00010000ff507807 */ /* 0x000fca0006000000 */
[----:B------:R-:W1:Y:S01]  /*e890*/  LDC.64 R82, c[0x0][0x3b0] ;  /* 0x0000ec00ff527b82 */ /* 0x000e620000000a00 */
[----:B0-----:R-:W-:-:S05]  /*e8a0*/  IMAD.WIDE.U32 R66, R65, 0x10, R66 ;  /* 0x0000001041427825 */ /* 0x001fca00078e0042 */
[----:B------:R0:W-:Y:S02]  /*e8b0*/  STG.E.128 desc[UR6][R66.64], R44 ;  /* 0x0000002c42007986 */ /* 0x0001e4000c101d06 */
[----:B0-----:R-:W-:-:S04]  /*e8c0*/  SEL R66, RZ, 0x100, !P3 ;  /* 0x00000100ff427807 */ /* 0x001fc80005800000 */
[----:B------:R-:W-:Y:S02]  /*e8d0*/  IADD3 R11, PT, PT, R66, R11, R80 ;  /* 0x0000000b420b7210 */ /* 0x000fe40007ffe050 */
[----:B------:R-:W-:-:S04]  /*e8e0*/  SEL R66, RZ, 0x1, !P2 ;  /* 0x00000001ff427807 */ /* 0x000fc80005000000 */
[----:B------:R-:W-:Y:S01]  /*e8f0*/  IADD3 R11, PT, PT, R11, R66, RZ ;  /* 0x000000420b0b7210 */ /* 0x000fe20007ffe0ff */
[C---:B-1----:R-:W-:Y:S01]  /*e900*/  IMAD.WIDE.U32 R66, R65.reuse, 0x4, R82 ;  /* 0x0000000441427825 */ /* 0x042fe200078e0052 */
[----:B------:R-:W-:-:S04]  /*e910*/  IADD3 R65, PT, PT, R65, 0x100, RZ ;  /* 0x0000010041417810 */ /* 0x000fc80007ffe0ff */
[----:B------:R0:W-:Y:S02]  /*e920*/  STG.E desc[UR6][R66.64], R11 ;  /* 0x0000000b42007986 */ /* 0x0001e4000c101906 */
[----:B0-----:R-:W-:-:S07]  /*e930*/  IMAD.MOV.U32 R11, RZ, RZ, R79 ;  /* 0x000000ffff0b7224 */ /* 0x001fce00078e004f */
.L_x_23285:
[----:B------:R-:W-:Y:S05]  /*e940*/  BSYNC.RECONVERGENT B0 ;  /* 0x0000000000007941 */ /* 0x000fea0003800200 */
.L_x_23284:
        /* <DEDUP_REMOVED lines=23> */
[--C-:B------:R-:W-:Y:S01]  /*eac0*/  @!P2 IMAD.MOV.U32 R79, RZ, RZ, R11.reuse ;  /* 0x000000ffff4fa224 */ /* 0x100fe200078e000b */
[----:B------:R-:W-:Y:S01]  /*ead0*/  @!P2 MOV R67, R7 ;  /* 0x000000070043a202 */ /* 0x000fe20000000f00 */
[----:B------:R-:W-:Y:S01]  /*eae0*/  @P2 VIADD R66, R8, 0x1 ;  /* 0x0000000108422836 */ /* 0x000fe20000000000 */
[----:B------:R-:W-:Y:S01]  /*eaf0*/  @P2 MOV R67, R6 ;  /* 0x0000000600432202 */ /* 0x000fe20000000f00 */
[----:B------:R-:W-:Y:S01]  /*eb00*/  @P2 IMAD.MOV.U32 R79, RZ, RZ, R11 ;  /* 0x000000ffff4f2224 */ /* 0x000fe200078e000b */
[----:B------:R-:W-:Y:S06]  /*eb10*/  BRA `(.L_x_23332) ;  /* 0x00000004002c7947 */ /* 0x000fec0003800000 */
.L_x_23333:
        /* <DEDUP_REMOVED lines=13> */
.L_x_23335:
[----:B------:R-:W-:Y:S05]  /*ebf0*/  BSYNC.RECONVERGENT B2 ;  /* 0x0000000000027941 */ /* 0x000fea0003800200 */
.L_x_23334:
        /* <DEDUP_REMOVED lines=61> */
.L_x_23332:
[----:B------:R-:W-:Y:S05]  /*efd0*/  BSYNC.RECONVERGENT B1 ;  /* 0x0000000000017941 */ /* 0x000fea0003800200 */
.L_x_23331:
        /* <DEDUP_REMOVED lines=25> */
.L_x_23338:
        /* <DEDUP_REMOVED lines=13> */
.L_x_23340:
[----:B------:R-:W-:Y:S05]  /*f240*/  BSYNC.RECONVERGENT B2 ;  /* 0x0000000000027941 */ /* 0x000fea0003800200 */
.L_x_23339:
        /* <DEDUP_REMOVED lines=60> */
.L_x_23337:
[----:B------:R-:W-:Y:S05]  /*f610*/  BSYNC.RECONVERGENT B1 ;  /* 0x0000000000017941 */ /* 0x000fea0003800200 */
.L_x_23336:
        /* <DEDUP_REMOVED lines=22> */
.L_x_23343:
        /* <DEDUP_REMOVED lines=13> */
.L_x_23345:
[----:B------:R-:W-:Y:S05]  /*f850*/  BSYNC.RECONVERGENT B2 ;  /* 0x0000000000027941 */ /* 0x000fea0003800200 */
.L_x_23344:
        /* <DEDUP_REMOVED lines=60> */
.L_x_23342:
[----:B------:R-:W-:Y:S05]  /*fc20*/  BSYNC.RECONVERGENT B1 ;  /* 0x0000000000017941 */ /* 0x000fea0003800200 */
.L_x_23341:
        /* <DEDUP_REMOVED lines=22> */
.L_x_23348:
        /* <DEDUP_REMOVED lines=13> */
.L_x_23350:
[----:B------:R-:W-:Y:S05]  /*fe60*/  BSYNC.RECONVERGENT B2 ;  /* 0x0000000000027941 */ /* 0x000fea0003800200 */
.L_x_23349:
        /* <DEDUP_REMOVED lines=60> */
.L_x_23347:
[----:B------:R-:W-:Y:S05]  /*10230*/  BSYNC.RECONVERGENT B1 ;  /* 0x0000000000017941 */ /* 0x000fea0003800200 */
.L_x_23346:
        /* <DEDUP_REMOVED lines=10> */
.L_x_23330:
        /* <DEDUP_REMOVED lines=10> */
[-C--:B------:R-:W-:Y:S01]  /*10380*/  @!P2 MOV R79, R11.reuse ;  /* 0x0000000b004fa202 */ /* 0x080fe20000000f00 */
[----:B------:R-:W-:Y:S01]  /*10390*/  @!P2 IMAD.MOV.U32 R67, RZ, RZ, R7 ;  /* 0x000000ffff43a224 */ /* 0x000fe200078e0007 */
[----:B------:R-:W-:Y:S01]  /*103a0*/  @P2 IADD3 R66, PT, PT, R8, 0x1, RZ ;  /* 0x0000000108422810 */ /* 0x000fe20007ffe0ff */
[----:B------:R-:W-:Y:S01]  /*103b0*/  @P2 IMAD.MOV.U32 R67, RZ, RZ, R6 ;  /* 0x000000ffff432224 */ /* 0x000fe200078e0006 */
[----:B------:R-:W-:Y:S01]  /*103c0*/  @P2 MOV R79, R11 ;  /* 0x0000000b004f2202 */ /* 0x000fe20000000f00 */
[----:B------:R-:W-:Y:S06]  /*103d0*/  BRA `(.L_x_23353) ;  /* 0x00000004002c7947 */ /* 0x000fec0003800000 */
.L_x_23354:
        /* <DEDUP_REMOVED lines=13> */
.L_x_23356:
[----:B------:R-:W-:Y:S05]  /*104b0*/  BSYNC.RECONVERGENT B2 ;  /* 0x0000000000027941 */ /* 0x000fea0003800200 */
.L_x_23355:
        /* <DEDUP_REMOVED lines=61> */
.L_x_23353:
[----:B------:R-:W-:Y:S05]  /*10890*/  BSYNC.RECONVERGENT B1 ;  /* 0x0000000000017941 */ /* 0x000fea0003800200 */
.L_x_23352:
        /* <DEDUP_REMOVED lines=25> */
.L_x_23359:
        /* <DEDUP_REMOVED lines=13> */
.L_x_23361:
[----:B------:R-:W-:Y:S05]  /*10b00*/  BSYNC.RECONVERGENT B2 ;  /* 0x0000000000027941 */ /* 0x000fea0003800200 */
.L_x_23360:
        /* <DEDUP_REMOVED lines=60> */
.L_x_23358:
[----:B------:R-:W-:Y:S05]  /*10ed0*/  BSYNC.RECONVERGENT B1 ;  /* 0x0000000000017941 */ /* 0x000fea0003800200 */
.L_x_23357:
        /* <DEDUP_REMOVED lines=22> */
.L_x_23364:
        /* <DEDUP_REMOVED lines=13> */
.L_x_23366:
[----:B------:R-:W-:Y:S05]  /*11110*/  BSYNC.RECONVERGENT B2 ;  /* 0x0000000000027941 */ /* 0x000fea0003800200 */
.L_x_23365:
        /* <DEDUP_REMOVED lines=60> */
.L_x_23363:
[----:B------:R-:W-:Y:S05]  /*114e0*/  BSYNC.RECONVERGENT B1 ;  /* 0x0000000000017941 */ /* 0x000fea0003800200 */
.L_x_23362:
        /* <DEDUP_REMOVED lines=22> */
.L_x_23369:
        /* <DEDUP_REMOVED lines=13> */
.L_x_23371:
[----:B------:R-:W-:Y:S05]  /*11720*/  BSYNC.RECONVERGENT B2 ;  /* 0x0000000000027941 */ /* 0x000fea0003800200 */
.L_x_23370:
        /* <DEDUP_REMOVED lines=60> */
.L_x_23368:
[----:B------:R-:W-:Y:S05]  /*11af0*/  BSYNC.RECONVERGENT B1 ;  /* 0x0000000000017941 */ /* 0x000fea0003800200 */
.L_x_23367:
        /* <DEDUP_REMOVED lines=9> */
.L_x_23351:
[----:B------:R-:W0:Y:S01]  /*11b90*/  LDC.64 R66, c[0x0][0x3a8] ;  /* 0x0000ea00ff427b82 */ /* 0x000e220000000a00 */
[----:B------:R-:W-:Y:S02]  /*11ba0*/  SEL R11, RZ, 0x1000000, !P5 ;  /* 0x01000000ff0b7807 */ /* 0x000fe40006800000 */
[----:B------:R-:W-:Y:S02]  /*11bb0*/  SEL R80, RZ, 0x10000, !P4 ;  /* 0x00010000ff507807 */ /* 0x000fe40006000000 */
[----:B------:R-:W-:-:S03]  /*11bc0*/  SEL R84, RZ, 0x100, !P3 ;  /* 0x00000100ff547807 */ /* 0x000fc60005800000 */
[----:B------:R-:W1:Y:S01]  /*11bd0*/  LDC.64 R82, c[0x0][0x3b0] ;  /* 0x0000ec00ff527b82 */ /* 0x000e620000000a00 */
[----:B------:R-:W-:Y:S01]  /*11be0*/  IADD3 R11, PT, PT, R84, R11, R80 ;  /* 0x0000000b540b7210 */ /* 0x000fe20007ffe050 */
[----:B0-----:R-:W-:-:S05]  /*11bf0*/  IMAD.WIDE.U32 R66, R65, 0x10, R66 ;  /* 0x0000001041427825 */ /* 0x001fca00078e0042 */
[----:B------:R0:W-:Y:S02]  /*11c00*/  STG.E.128 desc[UR6][R66.64], R48 ;  /* 0x0000003042007986 */ /* 0x0001e4000c101d06 */
[----:B0-----:R-:W-:-:S05]  /*11c10*/  SEL R66, RZ, 0x1, !P2 ;  /* 0x00000001ff427807 */ /* 0x001fca0005000000 */
[----:B------:R-:W-:Y:S02]  /*11c20*/  IMAD.IADD R11, R11, 0x1, R66 ;  /* 0x000000010b0b7824 */ /* 0x000fe400078e0242 */
[----:B-1----:R-:W-:-:S04]  /*11c30*/  IMAD.WIDE.U32 R66, R65, 0x4, R82 ;  /* 0x0000000441427825 */ /* 0x002fc800078e0052 */
[----:B------:R-:W-:Y:S01]  /*11c40*/  VIADD R65, R65, 0x100 ;  /* 0x0000010041417836 */ /* 0x000fe20000000000 */
[----:B------:R0:W-:Y:S02]  /*11c50*/  STG.E desc[UR6][R66.64], R11 ;  /* 0x0000000b42007986 */ /* 0x0001e4000c101906 */
[----:B0-----:R-:W-:-:S07]  /*11c60*/  MOV R11, R79 ;  /* 0x0000004f000b7202 */ /* 0x001fce0000000f00 */
.L_x_23329:
[----:B------:R-:W-:Y:S05]  /*11c70*/  BSYNC.RECONVERGENT B0 ;  /* 0x0000000000007941 */ /* 0x000fea0003800200 */
.L_x_23328:
        /* <DEDUP_REMOVED lines=29> */
.L_x_23377:
        /* <DEDUP_REMOVED lines=13> */
.L_x_23379:
[----:B------:R-:W-:Y:S05]  /*11f20*/  BSYNC.RECONVERGENT B2 ;  /* 0x0000000000027941 */ /* 0x000fea0003800200 */
.L_x_23378:
        /* <DEDUP_REMOVED lines=61> */
.L_x_23376:
[----:B------:R-:W-:Y:S05]  /*12300*/  BSYNC.RECONVERGENT B1 ;  /* 0x0000000000017941 */ /* 0x000fea0003800200 */
.L_x_23375:
        /* <DEDUP_REMOVED lines=25> */
.L_x_23382:
        /* <DEDUP_REMOVED lines=13> */
.L_x_23384:
[----:B------:R-:W-:Y:S05]  /*12570*/  BSYNC.RECONVERGENT B2 ;  /* 0x0000000000027941 */ /* 0x000fea0003800200 */
.L_x_23383:
        /* <DEDUP_REMOVED lines=60> */
.L_x_23381:
[----:B------:R-:W-:Y:S05]  /*12940*/  BSYNC.RECONVERGENT B1 ;  /* 0x0000000000017941 */ /* 0x000fea0003800200 */
.L_x_23380:
        /* <DEDUP_REMOVED lines=22> */
.L_x_23387:
        /* <DEDUP_REMOVED lines=13> */
.L_x_23389:
[----:B------:R-:W-:Y:S05]  /*12b80*/  BSYNC.RECONVERGENT B2 ;  /* 0x0000000000027941 */ /* 0x000fea0003800200 */
.L_x_23388:
        /* <DEDUP_REMOVED lines=60> */
.L_x_23386:
[----:B------:R-:W-:Y:S05]  /*12f50*/  BSYNC.RECONVERGENT B1 ;  /* 0x0000000000017941 */ /* 0x000fea0003800200 */
.L_x_23385:
        /* <DEDUP_REMOVED lines=22> */
.L_x_23392:
        /* <DEDUP_REMOVED lines=13> */
.L_x_23394:
[----:B------:R-:W-:Y:S05]  /*13190*/  BSYNC.RECONVERGENT B2 ;  /* 0x0000000000027941 */ /* 0x000fea0003800200 */
.L_x_23393:
        /* <DEDUP_REMOVED lines=60> */
.L_x_23391:
[----:B------:R-:W-:Y:S05]  /*13560*/  BSYNC.RECONVERGENT B1 ;  /* 0x0000000000017941 */ /* 0x000fea0003800200 */
.L_x_23390:
        /* <DEDUP_REMOVED lines=10> */
.L_x_23374:
        /* <DEDUP_REMOVED lines=16> */
.L_x_23398:
        /* <DEDUP_REMOVED lines=13> */
.L_x_23400:
[----:B------:R-:W-:Y:S05]  /*137e0*/  BSYNC.RECONVERGENT B2 ;  /* 0x0000000000027941 */ /* 0x000fea0003800200 */
.L_x_23399:
        /* <DEDUP_REMOVED lines=61> */
.L_x_23397:
[----:B------:R-:W-:Y:S05]  /*13bc0*/  BSYNC.RECONVERGENT B1 ;  /* 0x0000000000017941 */ /* 0x000fea0003800200 */
.L_x_23396:
        /* <DEDUP_REMOVED lines=25> */
.L_x_23403:
        /* <DEDUP_REMOVED lines=13> */
.L_x_23405:
[----:B------:R-:W-:Y:S05]  /*13e30*/  BSYNC.RECONVERGENT B2 ;  /* 0x0000000000027941 */ /* 0x000fea0003800200 */
.L_x_23404:
        /* <DEDUP_REMOVED lines=60> */
.L_x_23402:
[----:B------:R-:W-:Y:S05]  /*14200*/  BSYNC.RECONVERGENT B1 ;  /* 0x0000000000017941 */ /* 0x000fea0003800200 */
.L_x_23401:
        /* <DEDUP_REMOVED lines=22> */
.L_x_23408:
        /* <DEDUP_REMOVED lines=13> */
.L_x_23410:
[----:B------:R-:W-:Y:S05]  /*14440*/  BSYNC.RECONVERGENT B2 ;  /* 0x0000000000027941 */ /* 0x000fea0003800200 */
.L_x_23409:
        /* <DEDUP_REMOVED lines=60> */
.L_x_23407:
[----:B------:R-:W-:Y:S05]  /*14810*/  BSYNC.RECONVERGENT B1 ;  /* 0x0000000000017941 */ /* 0x000fea0003800200 */
.L_x_23406:
        /* <DEDUP_REMOVED lines=8> */
[----:B------:R-:W-:-:S03]  /*148a0*/  HADD2.F32 R8, -RZ, R74.H1_H1 ;  /* 0x3000004aff087230 */ /* 0x000fc60000004100 */
        /* <DEDUP_REMOVED lines=13> */
.L_x_23413:
        /* <DEDUP_REMOVED lines=13> */
.L_x_23415:
[----:B------:R-:W-:Y:S05]  /*14a50*/  BSYNC.RECONVERGENT B2 ;  /* 0x0000000000027941 */ /* 0x000fea0003800200 */
.L_x_23414:
        /* <DEDUP_REMOVED lines=60> */
.L_x_23412:
[----:B------:R-:W-:Y:S05]  /*14e20*/  BSYNC.RECONVERGENT B1 ;  /* 0x0000000000017941 */ /* 0x000fea0003800200 */
.L_x_23411:
        /* <DEDUP_REMOVED lines=9> */
.L_x_23395:
[----:B------:R-:W-:Y:S01]  /*14ec0*/  SEL R66, RZ, 0x10000, !P4 ;  /* 0x00010000ff427807 */ /* 0x000fe20006000000 */
[----:B------:R-:W0:Y:S01]  /*14ed0*/  LDC.64 R82, c[0x0][0x3b0] ;  /* 0x0000ec00ff527b82 */ /* 0x000e220000000a00 */
[----:B------:R-:W-:Y:S02]  /*14ee0*/  SEL R67, RZ, 0x100, !P3 ;  /* 0x00000100ff437807 */ /* 0x000fe40005800000 */
[----:B------:R-:W-:Y:S02]  /*14ef0*/  SEL R80, RZ, 0x1000000, !P5 ;  /* 0x01000000ff507807 */ /* 0x000fe40006800000 */
[----:B------:R-:W-:Y:S02]  /*14f00*/  SEL R11, RZ, 0x1, !P2 ;  /* 0x00000001ff0b7807 */ /* 0x000fe40005000000 */
[----:B------:R-:W-:Y:S02]  /*14f10*/  IADD3 R80, PT, PT, R67, R80, R66 ;  /* 0x0000005043507210 */ /* 0x000fe40007ffe042 */
[----:B------:R-:W1:Y:S02]  /*14f20*/  LDC.64 R66, c[0x0][0x3a8] ;  /* 0x0000ea00ff427b82 */ /* 0x000e640000000a00 */
[----:B------:R-:W-:Y:S01]  /*14f30*/  IADD3 R11, PT, PT, R80, R11, RZ ;  /* 0x0000000b500b7210 */ /* 0x000fe20007ffe0ff */
[----:B-1----:R-:W-:-:S05]  /*14f40*/  IMAD.WIDE.U32 R66, R65, 0x10, R66 ;  /* 0x0000001041427825 */ /* 0x002fca00078e0042 */
[----:B------:R0:W-:Y:S02]  /*14f50*/  STG.E.128 desc[UR6][R66.64], R52 ;  /* 0x0000003442007986 */ /* 0x0001e4000c101d06 */
[C---:B0-----:R-:W-:Y:S01]  /*14f60*/  IMAD.WIDE.U32 R66, R65.reuse, 0x4, R82 ;  /* 0x0000000441427825 */ /* 0x041fe200078e0052 */
[----:B------:R-:W-:-:S04]  /*14f70*/  IADD3 R65, PT, PT, R65, 0x100, RZ ;  /* 0x0000010041417810 */ /* 0x000fc80007ffe0ff */
[----:B------:R0:W-:Y:S02]  /*14f80*/  STG.E desc[UR6][R66.64], R11 ;  /* 0x0000000b42007986 */ /* 0x0001e4000c101906 */
[----:B0-----:R-:W-:-:S07]  /*14f90*/  IMAD.MOV.U32 R11, RZ, RZ, R79 ;  /* 0x000000ffff0b7224 */ /* 0x001fce00078e004f */
.L_x_23373:
[----:B------:R-:W-:Y:S05]  /*14fa0*/  BSYNC.RECONVERGENT B0 ;  /* 0x0000000000007941 */ /* 0x000fea0003800200 */
.L_x_23372:
        /* <DEDUP_REMOVED lines=29> */
.L_x_23421:
        /* <DEDUP_REMOVED lines=13> */
.L_x_23423:
[----:B------:R-:W-:Y:S05]  /*15250*/  BSYNC.RECONVERGENT B2 ;  /* 0x0000000000027941 */ /* 0x000fea0003800200 */
.L_x_23422:
        /* <DEDUP_REMOVED lines=61> */
.L_x_23420:
[----:B------:R-:W-:Y:S05]  /*15630*/  BSYNC.RECONVERGENT B1 ;  /* 0x0000000000017941 */ /* 0x000fea0003800200 */
.L_x_23419:
        /* <DEDUP_REMOVED lines=25> */
.L_x_23426:
        /* <DEDUP_REMOVED lines=13> */
.L_x_23428:
[----:B------:R-:W-:Y:S05]  /*158a0*/  BSYNC.RECONVERGENT B2 ;  /* 0x0000000000027941 */ /* 0x000fea0003800200 */
.L_x_23427:
        /* <DEDUP_REMOVED lines=60> */
.L_x_23425:
[----:B------:R-:W-:Y:S05]  /*15c70*/  BSYNC.RECONVERGENT B1 ;  /* 0x0000000000017941 */ /* 0x000fea0003800200 */
.L_x_23424:
        /* <DEDUP_REMOVED lines=22> */
.L_x_23431:
        /* <DEDUP_REMOVED lines=13> */
.L_x_23433:
[----:B------:R-:W-:Y:S05]  /*15eb0*/  BSYNC.RECONVERGENT B2 ;  /* 0x0000000000027941 */ /* 0x000fea0003800200 */
.L_x_23432:
        /* <DEDUP_REMOVED lines=60> */
.L_x_23430:
[----:B------:R-:W-:Y:S05]  /*16280*/  BSYNC.RECONVERGENT B1 ;  /* 0x0000000000017941 */ /* 0x000fea0003800200 */
.L_x_23429:
        /* <DEDUP_REMOVED lines=22> */
.L_x_23436:
        /* <DEDUP_REMOVED lines=13> */
.L_x_23438:
[----:B------:R-:W-:Y:S05]  /*164c0*/  BSYNC.RECONVERGENT B2 ;  /* 0x0000000000027941 */ /* 0x000fea0003800200 */
.L_x_23437:
        /* <DEDUP_REMOVED lines=60> */
.L_x_23435:
[----:B------:R-:W-:Y:S05]  /*16890*/  BSYNC.RECONVERGENT B1 ;  /* 0x0000000000017941 */ /* 0x000fea0003800200 */
.L_x_23434:
        /* <DEDUP_REMOVED lines=10> */
.L_x_23418:
        /* <DEDUP_REMOVED lines=16> */
.L_x_23442:
        /* <DEDUP_REMOVED lines=13> */
.L_x_23444:
[----:B------:R-:W-:Y:S05]  /*16b10*/  BSYNC.RECONVERGENT B2 ;  /* 0x0000000000027941 */ /* 0x000fea0003800200 */
.L_x_23443:
        /* <DEDUP_REMOVED lines=61> */
.L_x_23441:
[----:B------:R-:W-:Y:S05]  /*16ef0*/  BSYNC.RECONVERGENT B1 ;  /* 0x0000000000017941 */ /* 0x000fea0003800200 */
.L_x_23440:
        /* <DEDUP_REMOVED lines=25> */
.L_x_23447:
        /* <DEDUP_REMOVED lines=13> */
.L_x_23449:
[----:B------:R-:W-:Y:S05]  /*17160*/  BSYNC.RECONVERGENT B2 ;  /* 0x0000000000027941 */ /* 0x000fea0003800200 */
.L_x_23448:
        /* <DEDUP_REMOVED lines=60> */
.L_x_23446:
[----:B------:R-:W-:Y:S05]  /*17530*/  BSYNC.RECONVERGENT B1 ;  /* 0x0000000000017941 */ /* 0x000fea0003800200 */
.L_x_23445:
        /* <DEDUP_REMOVED lines=22> */
.L_x_23452:
        /* <DEDUP_REMOVED lines=13> */
.L_x_23454:
[----:B------:R-:W-:Y:S05]  /*17770*/  BSYNC.RECONVERGENT B2 ;  /* 0x0000000000027941 */ /* 0x000fea0003800200 */
.L_x_23453:
        /* <DEDUP_REMOVED lines=60> */
.L_x_23451:
[----:B------:R-:W-:Y:S05]  /*17b40*/  BSYNC.RECONVERGENT B1 ;  /* 0x0000000000017941 */ /* 0x000fea0003800200 */
.L_x_23450:
        /* <DEDUP_REMOVED lines=22> */
.L_x_23457:
        /* <DEDUP_REMOVED lines=13> */
.L_x_23459:
[----:B------:R-:W-:Y:S05]  /*17d80*/  BSYNC.RECONVERGENT B2 ;  /* 0x0000000000027941 */ /* 0x000fea0003800200 */
.L_x_23458:
        /* <DEDUP_REMOVED lines=60> */
.L_x_23456:
[----:B------:R-:W-:Y:S05]  /*18150*/  BSYNC.RECONVERGENT B1 ;  /* 0x0000000000017941 */ /* 0x000fea0003800200 */
.L_x_23455:
        /* <DEDUP_REMOVED lines=9> */
.L_x_23439:
[----:B------:R-:W-:Y:S01]  /*181f0*/  SEL R66, RZ, 0x10000, !P4 ;  /* 0x00010000ff427807 */ /* 0x000fe20006000000 */
[----:B------:R-:W0:Y:S01]  /*18200*/  LDC.64 R82, c[0x0][0x3b0] ;  /* 0x0000ec00ff527b82 */ /* 0x000e220000000a00 */
[----:B------:R-:W-:Y:S02]  /*18210*/  SEL R67, RZ, 0x100, !P3 ;  /* 0x00000100ff437807 */ /* 0x000fe40005800000 */
[----:B------:R-:W-:Y:S02]  /*18220*/  SEL R80, RZ, 0x1000000, !P5 ;  /* 0x01000000ff507807 */ /* 0x000fe40006800000 */
[----:B------:R-:W-:Y:S02]  /*18230*/  SEL R11, RZ, 0x1, !P2 ;  /* 0x00000001ff0b7807 */ /* 0x000fe40005000000 */
[----:B------:R-:W-:Y:S02]  /*18240*/  IADD3 R80, PT, PT, R67, R80, R66 ;  /* 0x0000005043507210 */ /* 0x000fe40007ffe042 */
[----:B------:R-:W1:Y:S03]  /*18250*/  LDC.64 R66, c[0x0][0x3a8] ;  /* 0x0000ea00ff427b82 */ /* 0x000e660000000a00 */
[----:B------:R-:W-:-:S02]  /*18260*/  IMAD.IADD R11, R80, 0x1, R11 ;  /* 0x00000001500b7824 */ /* 0x000fc400078e020b */
[----:B-1----:R-:W-:-:S05]  /*18270*/  IMAD.WIDE.U32 R66, R65, 0x10, R66 ;  /* 0x0000001041427825 */ /* 0x002fca00078e0042 */
[----:B------:R0:W-:Y:S02]  /*18280*/  STG.E.128 desc[UR6][R66.64], R56 ;  /* 0x0000003842007986 */ /* 0x0001e4000c101d06 */
[----:B0-----:R-:W-:-:S04]  /*18290*/  IMAD.WIDE.U32 R66, R65, 0x4, R82 ;  /* 0x0000000441427825 */ /* 0x001fc800078e0052 */
[----:B------:R-:W-:Y:S01]  /*182a0*/  VIADD R65, R65, 0x100 ;  /* 0x0000010041417836 */ /* 0x000fe20000000000 */
[----:B------:R0:W-:Y:S02]  /*182b0*/  STG.E desc[UR6][R66.64], R11 ;  /* 0x0000000b42007986 */ /* 0x0001e4000c101906 */
[----:B0-----:R-:W-:-:S07]  /*182c0*/  MOV R11, R79 ;  /* 0x0000004f000b7202 */ /* 0x001fce0000000f00 */
.L_x_23417:
[----:B------:R-:W-:Y:S05]  /*182d0*/  BSYNC.RECONVERGENT B0 ;  /* 0x0000000000007941 */ /* 0x000fea0003800200 */
.L_x_23416:
        /* <DEDUP_REMOVED lines=29> */
.L_x_23465:
        /* <DEDUP_REMOVED lines=13> */
.L_x_23467:
[----:B------:R-:W-:Y:S05]  /*18580*/  BSYNC.RECONVERGENT B2 ;  /* 0x0000000000027941 */ /* 0x000fea0003800200 */
.L_x_23466:
        /* <DEDUP_REMOVED lines=61> */
.L_x_23464:
[----:B------:R-:W-:Y:S05]  /*18960*/  BSYNC.RECONVERGENT B1 ;  /* 0x0000000000017941 */ /* 0x000fea0003800200 */
.L_x_23463:
        /* <DEDUP_REMOVED lines=25> */
.L_x_23470:
        /* <DEDUP_REMOVED lines=13> */
.L_x_23472:
[----:B------:R-:W-:Y:S05]  /*18bd0*/  BSYNC.RECONVERGENT B2 ;  /* 0x0000000000027941 */ /* 0x000fea0003800200 */
.L_x_23471:
        /* <DEDUP_REMOVED lines=60> */
.L_x_23469:
[----:B------:R-:W-:Y:S05]  /*18fa0*/  BSYNC.RECONVERGENT B1 ;  /* 0x0000000000017941 */ /* 0x000fea0003800200 */
.L_x_23468:
        /* <DEDUP_REMOVED lines=22> */
.L_x_23475:
        /* <DEDUP_REMOVED lines=13> */
.L_x_23477:
[----:B------:R-:W-:Y:S05]  /*191e0*/  BSYNC.RECONVERGENT B2 ;  /* 0x0000000000027941 */ /* 0x000fea0003800200 */
.L_x_23476:
        /* <DEDUP_REMOVED lines=60> */
.L_x_23474:
[----:B------:R-:W-:Y:S05]  /*195b0*/  BSYNC.RECONVERGENT B1 ;  /* 0x0000000000017941 */ /* 0x000fea0003800200 */
.L_x_23473:
        /* <DEDUP_REMOVED lines=22> */
.L_x_23480:
        /* <DEDUP_REMOVED lines=13> */
.L_x_23482:
[----:B------:R-:W-:Y:S05]  /*197f0*/  BSYNC.RECONVERGENT B2 ;  /* 0x0000000000027941 */ /* 0x000fea0003800200 */
.L_x_23481:
        /* <DEDUP_REMOVED lines=60> */
.L_x_23479:
[----:B------:R-:W-:Y:S05]  /*19bc0*/  BSYNC.RECONVERGENT B1 ;  /* 0x0000000000017941 */ /* 0x000fea0003800200 */
.L_x_23478:
        /* <DEDUP_REMOVED lines=10> */
.L_x_23462:
        /* <DEDUP_REMOVED lines=16> */
.L_x_23486:
        /* <DEDUP_REMOVED lines=13> */
.L_x_23488:
[----:B------:R-:W-:Y:S05]  /*19e40*/  BSYNC.RECONVERGENT B2 ;  /* 0x0000000000027941 */ /* 0x000fea0003800200 */
.L_x_23487:
        /* <DEDUP_REMOVED lines=61> */
.L_x_23485:
[----:B------:R-:W-:Y:S05]  /*1a220*/  BSYNC.RECONVERGENT B1 ;  /* 0x0000000000017941 */ /* 0x000fea0003800200 */
.L_x_23484:
        /* <DEDUP_REMOVED lines=25> */
.L_x_23491:
        /* <DEDUP_REMOVED lines=13> */
.L_x_23493:
[----:B------:R-:W-:Y:S05]  /*1a490*/  BSYNC.RECONVERGENT B2 ;  /* 0x0000000000027941 */ /* 0x000fea0003800200 */
.L_x_23492:
        /* <DEDUP_REMOVED lines=60> */
.L_x_23490:
[----:B------:R-:W-:Y:S05]  /*1a860*/  BSYNC.RECONVERGENT B1 ;  /* 0x0000000000017941 */ /* 0x000fea0003800200 */
.L_x_23489:
        /* <DEDUP_REMOVED lines=22> */
.L_x_23496:
        /* <DEDUP_REMOVED lines=13> */
.L_x_23498:
[----:B------:R-:W-:Y:S05]  /*1aaa0*/  BSYNC.RECONVERGENT B2 ;  /* 0x0000000000027941 */ /* 0x000fea0003800200 */
.L_x_23497:
        /* <DEDUP_REMOVED lines=60> */
.L_x_23495:
[----:B------:R-:W-:Y:S05]  /*1ae70*/  BSYNC.RECONVERGENT B1 ;  /* 0x0000000000017941 */ /* 0x000fea0003800200 */
.L_x_23494:
        /* <DEDUP_REMOVED lines=22> */
.L_x_23501:
        /* <DEDUP_REMOVED lines=13> */
.L_x_23503:
[----:B------:R-:W-:Y:S05]  /*1b0b0*/  BSYNC.RECONVERGENT B2 ;  /* 0x0000000000027941 */ /* 0x000fea0003800200 */
.L_x_23502:
        /* <DEDUP_REMOVED lines=60> */
.L_x_23500:
[----:B------:R-:W-:Y:S05]  /*1b480*/  BSYNC.RECONVERGENT B1 ;  /* 0x0000000000017941 */ /* 0x000fea0003800200 */
.L_x_23499:
        /* <DEDUP_REMOVED lines=9> */
.L_x_23483:
        /* <DEDUP_REMOVED lines=8> */
[----:B0-----:R-:W-:-:S05]  /*1b5a0*/  IMAD.WIDE.U32 R66, R65, 0x10, R66 ;  /* 0x0000001041427825 */ /* 0x001fca00078e0042 */
[----:B------:R-:W-:Y:S01]  /*1b5b0*/  STG.E.128 desc[UR6][R66.64], R60 ;  /* 0x0000003c42007986 */ /* 0x000fe2000c101d06 */
[----:B-1----:R-:W-:-:S05]  /*1b5c0*/  IMAD.WIDE.U32 R64, R65, 0x4, R82 ;  /* 0x0000000441407825 */ /* 0x002fca00078e0052 */
[----:B------:R0:W-:Y:S02]  /*1b5d0*/  STG.E desc[UR6][R64.64], R11 ;  /* 0x0000000b40007986 */ /* 0x0001e4000c101906 */
[----:B0-----:R-:W-:-:S07]  /*1b5e0*/  IMAD.MOV.U32 R11, RZ, RZ, R79 ;  /* 0x000000ffff0b7224 */ /* 0x001fce00078e004f */
.L_x_23461:
[----:B------:R-:W-:Y:S05]  /*1b5f0*/  BSYNC.RECONVERGENT B0 ;  /* 0x0000000000007941 */ /* 0x000fea0003800200 */
.L_x_23460:
[----:B-----5:R-:W-:Y:S01]  /*1b600*/  FADD.FTZ R64, RZ, R32 ;  /* 0x00000020ff407221 */ /* 0x020fe20000010000 */
[C---:B------:R-:W-:Y:S01]  /*1b610*/  ISETP.GT.U32.AND P2, PT, R2.reuse, 0x1ff, PT ;  /* 0x000001ff0200780c */ /* 0x040fe20003f44070 */
[----:B------:R-:W0:Y:S01]  /*1b620*/  S2R R85, SR_TID.X ;  /* 0x0000000000557919 */ /* 0x000e220000002100 */
[C---:B------:R-:W-:Y:S01]  /*1b630*/  ISETP.GT.U32.AND P6, PT, R2.reuse, 0x2ff, PT ;  /* 0x000002ff0200780c */ /* 0x040fe20003fc4070 */
[----:B------:R-:W-:Y:S01]  /*1b640*/  FADD.FTZ R64, R33, R64 ;  /* 0x0000004021407221 */ /* 0x000fe20000010000 */
[C---:B------:R-:W-:Y:S01]  /*1b650*/  ISETP.GT.U32.AND P5, PT, R2.reuse, 0x3ff, PT ;  /* 0x000003ff0200780c */ /* 0x040fe20003fa4070 */
[----:B------:R-:W-:Y:S01]  /*1b660*/  BSSY.RECONVERGENT B0, `(.L_x_23504) ;  /* 0x0000087000007945 */ /* 0x000fe20003800200 */
        /* <DEDUP_REMOVED lines=115> */
[----:B0-----:R-:W-:-:S04]  /*1bda0*/  LOP3.LUT P2, RZ, R85, 0x1f, RZ, 0xc0, !PT ;  /* 0x0000001f55ff7812 */ /* 0x001fc8000784c0ff */
        /* <DEDUP_REMOVED lines=18> */
.L_x_23505:
[----:B------:R-:W-:Y:S05]  /*1bed0*/  BSYNC.RECONVERGENT B0 ;  /* 0x0000000000007941 */ /* 0x000fea0003800200 */
.L_x_23504:
[----:B0-----:R-:W-:Y:S01]  /*1bee0*/  LOP3.LUT R66, R85, 0x1f, RZ, 0xc0, !PT ;  /* 0x0000001f55427812 */ /* 0x001fe200078ec0ff */
[----:B------:R-:W-:Y:S01]  /*1bef0*/  BAR.SYNC.DEFER_BLOCKING 0x0 ;  /* 0x0000000000007b1d */ /* 0x000fe20000010000 */
[----:B------:R-:W-:Y:S01]  /*1bf00*/  HFMA2 R83, -RZ, RZ, 0, 0 ;  /* 0x00000000ff537431 */ /* 0x000fe200000001ff */
[----:B------:R-:W-:Y:S02]  /*1bf10*/  CS2R R64, SRZ ;  /* 0x0000000000407805 */ /* 0x000fe4000001ff00 */
[----:B------:R-:W-:Y:S02]  /*1bf20*/  ISETP.GT.U32.AND P2, PT, R66, 0x7, PT ;  /* 0x000000074200780c */ /* 0x000fe40003f44070 */
[----:B------:R-:W-:Y:S11]  /*1bf30*/  BSSY.RECONVERGENT B0, `(.L_x_23506) ;  /* 0x000000a000007945 */ /* 0x000ff60003800200 */
[----:B------:R-:W-:Y:S05]  /*1bf40*/  @P2 BRA `(.L_x_23507) ;  /* 0x0000000000202947 */ /* 0x000fea0003800000 */
[----:B------:R0:W5:Y:S01]  /*1bf50*/  LDL R83, [R1+0x8] ;  /* 0x0000080001537983 */ /* 0x0001620000100800 */
[----:B------:R-:W1:Y:S01]  /*1bf60*/  S2UR UR5, SR_CgaCtaId ;  /* 0x00000000000579c3 */ /* 0x000e620000008800 */
[----:B------:R-:W-:Y:S01]  /*1bf70*/  UMOV UR4, 0x400 ;  /* 0x0000040000047882 */ /* 0x000fe20000000000 */
[----:B------:R-:W-:-:S05]  /*1bf80*/  IMAD.SHL.U32 R64, R85, 0x8, RZ ;  /* 0x0000000855407824 */ /* 0x000fca00078e00ff */
[----:B------:R-:W-:Y:S01]  /*1bf90*/  LOP3.LUT R64, R64, 0xf8, RZ, 0xc0, !PT ;  /* 0x000000f840407812 */ /* 0x000fe200078ec0ff */
[----:B-1----:R-:W-:-:S04]  /*1bfa0*/  ULEA UR4, UR5, UR4, 0x18 ;  /* 0x0000000405047291 */ /* 0x002fc8000f8ec0ff */
[----:B------:R-:W-:-:S09]  /*1bfb0*/  @UP1 UIADD3 UR4, UPT, UPT, UR4, 0x40, URZ ;  /* 0x0000004004041890 */ /* 0x000fd2000fffe0ff */
[----:B0-----:R-:W1:Y:S03]  /*1bfc0*/  LDS.64 R64, [R64+UR4] ;  /* 0x0000000440407984 */ /* 0x001e660008000a00 */
.L_x_23507:
[----:B------:R-:W-:Y:S05]  /*1bfd0*/  BSYNC.RECONVERGENT B0 ;  /* 0x0000000000007941 */ /* 0x000fea0003800200 */
.L_x_23506:
[----:B-----5:R-:W0:Y:S01]  /*1bfe0*/  SHFL.DOWN PT, R82, R83, 0x4, 0x1f ;  /* 0x08801f0053527f89 */ /* 0x020e2200000e0000 */
[----:B------:R-:W-:Y:S01]  /*1bff0*/  ISETP.NE.AND P2, PT, R85, RZ, PT ;  /* 0x000000ff5500720c */ /* 0x000fe20003f45270 */
[----:B------:R-:W-:Y:S01]  /*1c000*/  BSSY.RECONVERGENT B0, `(.L_x_23508) ;  /* 0x000005c000007945 */ /* 0x000fe20003800200 */
[----:B------:R-:W-:Y:S01]  /*1c010*/  ISETP.NE.AND P3, PT, RZ, UR10, PT ;  /* 0x0000000aff007c0c */ /* 0x000fe2000bf65270 */
[----:B-1----:R-:W1:Y:S01]  /*1c020*/  SHFL.DOWN PT, R80, R64, 0x4, 0x1f ;  /* 0x08801f0040507f89 */ /* 0x002e6200000e0000 */
[----:B0-----:R-:W-:Y:S02]  /*1c030*/  IADD3 R67, PT, PT, R82, R83, RZ ;  /* 0x0000005352437210 */ /* 0x001fe40007ffe0ff */
[----:B------:R-:W-:Y:S02]  /*1c040*/  I2FP.F32.S32 R82, R82 ;  /* 0x0000005200527245 */ /* 0x000fe40000201400 */
[----:B------:R-:W-:Y:S01]  /*1c050*/  I2FP.F32.S32 R66, R67 ;  /* 0x0000004300427245 */ /* 0x000fe20000201400 */
[C---:B-1----:R-:W-:Y:S01]  /*1c060*/  FADD.FTZ R84, -R80.reuse, R64 ;  /* 0x0000004050547221 */ /* 0x042fe20000010100 */
[----:B------:R-:W-:Y:S01]  /*1c070*/  I2FP.F32.S32 R83, R83 ;  /* 0x0000005300537245 */ /* 0x000fe20000201400 */
[----:B------:R-:W-:Y:S01]  /*1c080*/  FMUL.FTZ R80, R80, R82 ;  /* 0x0000005250507220 */ /* 0x000fe20000410000 */
[----:B------:R-:W0:Y:S01]  /*1c090*/  MUFU.RCP R79, R66 ;  /* 0x00000042004f7308 */ /* 0x000e220000001000 */
[----:B------:R-:W-:-:S02]  /*1c0a0*/  FMUL.FTZ R84, R84, R84 ;  /* 0x0000005454547220 */ /* 0x000fc40000410000 */
[----:B------:R-:W-:Y:S02]  /*1c0b0*/  FFMA.FTZ R64, R83, R64, R80 ;  /* 0x0000004053407223 */ /* 0x000fe40000010050 */
[----:B------:R-:W-:Y:S02]  /*1c0c0*/  FMUL.FTZ R84, R84, R83 ;  /* 0x0000005354547220 */ /* 0x000fe40000410000 */
[----:B------:R-:W1:Y:S02]  /*1c0d0*/  SHFL.DOWN PT, R83, R65, 0x4, 0x1f ;  /* 0x08801f0041537f89 */ /* 0x000e6400000e0000 */
[----:B------:R-:W-:Y:S02]  /*1c0e0*/  FMUL.FTZ R84, R84, R82 ;  /* 0x0000005254547220 */ /* 0x000fe40000410000 */
[----:B------:R-:W2:Y:S01]  /*1c0f0*/  SHFL.DOWN PT, R82, R67, 0x2, 0x1f ;  /* 0x08401f0043527f89 */ /* 0x000ea200000e0000 */
[----:B0-----:R-:W-:-:S05]  /*1c100*/  FMUL.FTZ R64, R79, R64 ;  /* 0x000000404f407220 */ /* 0x001fca0000410000 */
[----:B------:R-:W0:Y:S01]  /*1c110*/  SHFL.DOWN PT, R80, R64, 0x2, 0x1f ;  /* 0x08401f0040507f89 */ /* 0x000e2200000e0000 */
[----:B-1----:R-:W-:Y:S01]  /*1c120*/  FADD.FTZ R83, R83, R65 ;  /* 0x0000004153537221 */ /* 0x002fe20000010000 */
[----:B--2---:R-:W-:-:S03]  /*1c130*/  I2FP.F32.S32 R65, R82 ;  /* 0x0000005200417245 */ /* 0x004fc60000201400 */
[----:B------:R-:W-:Y:S01]  /*1c140*/  FFMA.FTZ R79, R79, R84, R83 ;  /* 0x000000544f4f7223 */ /* 0x000fe20000010053 */
[----:B------:R-:W-:-:S04]  /*1c150*/  IMAD.IADD R67, R67, 0x1, R82 ;  /* 0x0000000143437824 */ /* 0x000fc800078e0252 */
[----:B------:R-:W1:Y:S01]  /*1c160*/  SHFL.DOWN PT, R82, R79, 0x2, 0x1f ;  /* 0x08401f004f527f89 */ /* 0x000e6200000e0000 */
[----:B0-----:R-:W-:Y:S01]  /*1c170*/  FMUL.FTZ R84, R80, R65 ;  /* 0x0000004150547220 */ /* 0x001fe20000410000 */
[----:B------:R-:W-:-:S03]  /*1c180*/  FADD.FTZ R80, R64, -R80 ;  /* 0x8000005040507221 */ /* 0x000fc60000010000 */
[----:B------:R-:W-:Y:S01]  /*1c190*/  FFMA.FTZ R84, R66, R64, R84 ;  /* 0x0000004042547223 */ /* 0x000fe20000010054 */
[----:B------:R-:W-:Y:S01]  /*1c1a0*/  I2FP.F32.S32 R64, R67 ;  /* 0x0000004300407245 */ /* 0x000fe20000201400 */
[----:B------:R-:W-:-:S03]  /*1c1b0*/  FMUL.FTZ R80, R80, R80 ;  /* 0x0000005050507220 */ /* 0x000fc60000410000 */
[----:B------:R-:W0:Y:S01]  /*1c1c0*/  MUFU.RCP R83, R64 ;  /* 0x0000004000537308 */ /* 0x000e220000001000 */
[----:B------:R-:W-:Y:S02]  /*1c1d0*/  FMUL.FTZ R80, R66, R80 ;  /* 0x0000005042507220 */ /* 0x000fe40000410000 */
[----:B------:R-:W2:Y:S02]  /*1c1e0*/  SHFL.DOWN PT, R66, R67, 0x1, 0x1f ;  /* 0x08201f0043427f89 */ /* 0x000ea400000e0000 */
[----:B------:R-:W-:Y:S01]  /*1c1f0*/  FMUL.FTZ R80, R80, R65 ;  /* 0x0000004150507220 */ /* 0x000fe20000410000 */
[----:B-1----:R-:W-:Y:S01]  /*1c200*/  FADD.FTZ R82, R79, R82 ;  /* 0x000000524f527221 */ /* 0x002fe20000010000 */
[----:B0-----:R-:W-:-:S03]  /*1c210*/  FMUL.FTZ R84, R83, R84 ;  /* 0x0000005453547220 */ /* 0x001fc60000410000 */
[----:B------:R-:W-:Y:S02]  /*1c220*/  FFMA.FTZ R80, R83, R80, R82 ;  /* 0x0000005053507223 */ /* 0x000fe40000010052 */
[----:B------:R-:W0:Y:S04]  /*1c230*/  SHFL.DOWN PT, R65, R84, 0x1, 0x1f ;  /* 0x08201f0054417f89 */ /* 0x000e2800000e0000 */
[----:B------:R-:W1:Y:S01]  /*1c240*/  SHFL.DOWN PT, R79, R80, 0x1, 0x1f ;  /* 0x08201f00504f7f89 */ /* 0x000e6200000e0000 */
[-C--:B--2---:R-:W-:Y:S02]  /*1c250*/  IADD3 R67, PT, PT, R67, R66.reuse, RZ ;  /* 0x0000004243437210 */ /* 0x084fe40007ffe0ff */
[----:B------:R-:W-:Y:S02]  /*1c260*/  I2FP.F32.S32 R66, R66 ;  /* 0x0000004200427245 */ /* 0x000fe40000201400 */
[----:B------:R-:W-:-:S06]  /*1c270*/  I2FP.F32.S32 R67, R67 ;  /* 0x0000004300437245 */ /* 0x000fcc0000201400 */
        /* <DEDUP_REMOVED lines=8> */
[----:B------:R-:W0:Y:S02]  /*1c300*/  LDC R64, c[0x0][0x448] ;  /* 0x00011200ff407b82 */ /* 0x000e240000000800 */
[----:B------:R-:W-:Y:S02]  /*1c310*/  FMUL.FTZ R82, R82, R66 ;  /* 0x0000004252527220 */ /* 0x000fe40000410000 */
[----:B------:R-:W1:Y:S02]  /*1c320*/  SHFL.IDX PT, R80, R65, RZ, 0x1f ;  /* 0x00001fff41507589 */ /* 0x000e6400000e0000 */
[----:B------:R-:W-:-:S02]  /*1c330*/  FFMA.FTZ R79, R67, R82, R79 ;  /* 0x00000052434f7223 */ /* 0x000fc4000001004f */
[----:B------:R-:W2:Y:S04]  /*1c340*/  @!P2 LDC.64 R66, c[0x0][0x3c0] ;  /* 0x0000f000ff42ab82 */ /* 0x000ea80000000a00 */
[----:B------:R-:W0:Y:S01]  /*1c350*/  SHFL.IDX PT, R79, R79, RZ, 0x1f ;  /* 0x00001fff4f4f7589 */ /* 0x000e2200000e0000 */
[----:B-1----:R-:W-:Y:S01]  /*1c360*/  FMUL.FTZ R82, R80, R80 ;  /* 0x0000005050527220 */ /* 0x002fe20000410000 */
[----:B--2---:R-:W-:-:S04]  /*1c370*/  @!P2 IMAD.WIDE R66, R0, 0x4, R66 ;  /* 0x000000040042a825 */ /* 0x004fc800078e0242 */
[----:B------:R-:W-:Y:S01]  /*1c380*/  FSEL R82, R82, RZ, P3 ;  /* 0x000000ff52527208 */ /* 0x000fe20001800000 */
[----:B0-----:R-:W-:Y:S01]  /*1c390*/  FFMA.FTZ R79, R79, UR11, R64 ;  /* 0x0000000b4f4f7c23 */ /* 0x001fe20008010040 */
[----:B------:R0:W-:Y:S01]  /*1c3a0*/  @!P2 STG.E desc[UR6][R66.64], R80 ;  /* 0x000000504200a986 */ /* 0x0001e2000c101906 */
[----:B------:R-:W1:Y:S02]  /*1c3b0*/  @!P2 LDC.64 R64, c[0x0][0x3c8] ;  /* 0x0000f200ff40ab82 */ /* 0x000e640000000a00 */
[----:B------:R-:W-:-:S06]  /*1c3c0*/  FADD.FTZ R79, R79, R82 ;  /* 0x000000524f4f7221 */ /* 0x000fcc0000010000 */
[----:B------:R-:W2:Y:S01]  /*1c3d0*/  MUFU.RSQ R79, R79 ;  /* 0x0000004f004f7308 */ /* 0x000ea20000001400 */
[----:B0-----:R-:W-:Y:S01]  /*1c3e0*/  FSEL R80, R80, RZ, !P3 ;  /* 0x000000ff50507208 */ /* 0x001fe20005800000 */
[----:B-1----:R-:W-:-:S05]  /*1c3f0*/  @!P2 IMAD.WIDE R64, R0, 0x4, R64 ;  /* 0x000000040040a825 */ /* 0x002fca00078e0240 */
[----:B--2---:R0:W-:Y:S01]  /*1c400*/  @!P2 STG.E desc[UR6][R64.64], R79 ;  /* 0x0000004f4000a986 */ /* 0x0041e2000c101906 */
[----:B------:R-:W-:Y:S05]  /*1c410*/  @!P1 BRA `(.L_x_23509) ;  /* 0x0000000000689947 */ /* 0x000fea0003800000 */
[----:B------:R-:W2:Y:S04]  /*1c420*/  LDL.S16 R85, [R1+0x6] ;  /* 0x0000060001557983 */ /* 0x000ea80000100600 */
[----:B------:R-:W3:Y:S01]  /*1c430*/  LDL.S16 R83, [R1+0x4] ;  /* 0x0000040001537983 */ /* 0x000ee20000100600 */
[----:B0-----:R-:W-:Y:S01]  /*1c440*/  FADD.FTZ R64, R32, -R80 ;  /* 0x8000005020407221 */ /* 0x001fe20000010000 */
[----:B------:R-:W-:Y:S02]  /*1c450*/  HADD2.F32 R66, -RZ, R26.H0_H0 ;  /* 0x2000001aff427230 */ /* 0x000fe40000004100 */
[----:B------:R-:W-:Y:S02]  /*1c460*/  HADD2.F32 R67, -RZ, R120.H0_H0 ;  /* 0x20000078ff437230 */ /* 0x000fe40000004100 */
[----:B------:R-:W-:Y:S01]  /*1c470*/  FMUL.FTZ R64, R79, R64 ;  /* 0x000000404f407220 */ /* 0x000fe20000410000 */
[----:B------:R-:W-:-:S02]  /*1c480*/  HADD2.F32 R82, -RZ, R27.H0_H0 ;  /* 0x2000001bff527230 */ /* 0x000fc40000004100 */
[----:B--2---:R-:W-:Y:S02]  /*1c490*/  HADD2.F32 R65, -RZ, R85.H0_H0 ;  /* 0x20000055ff417230 */ /* 0x004fe40000004100 */
[----:B------:R-:W0:Y:S03]  /*1c4a0*/  LDC.64 R84, c[0x0][0x428] ;  /* 0x00010a00ff547b82 */ /* 0x000e260000000a00 */
[----:B------:R-:W-:Y:S01]  /*1c4b0*/  FFMA.FTZ R64, R64, R65, R66 ;  /* 0x0000004140407223 */ /* 0x000fe20000010042 */
[----:B------:R-:W-:Y:S01]  /*1c4c0*/  FADD.FTZ R65, R33, -R80 ;  /* 0x8000005021417221 */ /* 0x000fe20000010000 */
[----:B------:R-:W-:-:S03]  /*1c4d0*/  HADD2.F32 R66, -RZ, R120.H1_H1 ;  /* 0x30000078ff427230 */ /* 0x000fc60000004100 */
[----:B------:R-:W-:-:S04]  /*1c4e0*/  FMUL.FTZ R65, R79, R65 ;  /* 0x000000414f417220 */ /* 0x000fc80000410000 */
[----:B------:R-:W-:Y:S01]  /*1c4f0*/  FFMA.FTZ R65, R65, R66, R67 ;  /* 0x0000004241417223 */ /* 0x000fe20000010043 */
[----:B------:R-:W-:Y:S01]  /*1c500*/  FADD.FTZ R66, R34, -R80 ;  /* 0x8000005022427221 */ /* 0x000fe20000010000 */
[----:B---3--:R-:W-:Y:S02]  /*1c510*/  HADD2.F32 R67, -RZ, R83.H0_H0 ;  /* 0x20000053ff437230 */ /* 0x008fe40000004100 */
[----:B------:R-:W-:Y:S02]  /*1c520*/  HADD2.F32 R83, -RZ, R119.H0_H0 ;  /* 0x20000077ff537230 */ /* 0x000fe40000004100 */
[----:B------:R-:W-:-:S04]  /*1c530*/  FMUL.FTZ R66, R79, R66 ;  /* 0x000000424f427220 */ /* 0x000fc80000410000 */
[----:B------:R-:W-:Y:S01]  /*1c540*/  FFMA.FTZ R66, R66, R67, R82 ;  /* 0x0000004342427223 */ /* 0x000fe20000010052 */
[----:B------:R-:W-:Y:S01]  /*1c550*/  FADD.FTZ R67, R35, -R80 ;  /* 0x8000005023437221 */ /* 0x000fe20000010000 */
[----:B------:R-:W-:-:S03]  /*1c560*/  HADD2.F32 R82, -RZ, R119.H1_H1 ;  /* 0x30000077ff527230 */ /* 0x000fc60000004100 */
[----:B------:R-:W-:-:S04]  /*1c570*/  FMUL.FTZ R67, R79, R67 ;  /* 0x000000434f437220 */ /* 0x000fc80000410000 */
[----:B------:R-:W-:Y:S01]  /*1c580*/  FFMA.FTZ R67, R67, R82, R83 ;  /* 0x0000005243437223 */ /* 0x000fe20000010053 */
[----:B0-----:R-:W-:-:S04]  /*1c590*/  IMAD.WIDE.U32 R82, R12, 0x10, R84 ;  /* 0x000000100c527825 */ /* 0x001fc800078e0054 */
[----:B------:R-:W-:Y:S01]  /*1c5a0*/  VIADD R12, R12, 0x100 ;  /* 0x000001000c0c7836 */ /* 0x000fe20000000000 */
[----:B------:R1:W-:Y:S06]  /*1c5b0*/  STG.E.128 desc[UR6][R82.64], R64 ;  /* 0x0000004052007986 */ /* 0x0003ec000c101d06 */
.L_x_23509:
[----:B------:R-:W-:Y:S05]  /*1c5c0*/  BSYNC.RECONVERGENT B0 ;  /* 0x0000000000007941 */ /* 0x000fea0003800200 */
.L_x_23508:
[----:B------:R-:W-:Y:S01]  /*1c5d0*/  ISETP.NE.AND P1, PT, R93, RZ, PT ;  /* 0x000000ff5d00720c */ /* 0x000fe20003f25270 */
[----:B------:R-:W-:-:S12]  /*1c5e0*/  BSSY.RECONVERGENT B0, `(.L_x_23510) ;  /* 0x000001c000007945 */ /* 0x000fd80003800200 */
[----:B------:R-:W-:Y:S05]  /*1c5f0*/  @!P1 BRA `(.L_x_23511) ;  /* 0x0000000000689947 */ /* 0x000fea0003800000 */
[----:B01----:R-:W2:Y:S04]  /*1c600*/  LDL.S16 R65, [R1+0x2] ;  /* 0x0000020001417983 */ /* 0x003ea80000100600 */
[----:B------:R-:W3:Y:S01]  /*1c610*/  LDL.S16 R84, [R1] ;  /* 0x0000000001547983 */ /* 0x000ee20000100600 */
[----:B------:R-:W-:Y:S01]  /*1c620*/  FADD.FTZ R64, R36, -R80 ;  /* 0x8000005024407221 */ /* 0x000fe20000010000 */
[----:B------:R-:W-:Y:S01]  /*1c630*/  HADD2.F32 R66, -RZ, R24.H0_H0 ;  /* 0x20000018ff427230 */ /* 0x000fe20000004100 */
[----:B------:R-:W0:Y:S01]  /*1c640*/  LDC.64 R82, c[0x0][0x428] ;  /* 0x00010a00ff527b82 */ /* 0x000e220000000a00 */
[----:B------:R-:W-:Y:S02]  /*1c650*/  HADD2.F32 R67, -RZ, R118.H0_H0 ;  /* 0x20000076ff437230 */ /* 0x000fe40000004100 */
[----:B------:R-:W-:Y:S01]  /*1c660*/  FMUL.FTZ R64, R79, R64 ;  /* 0x000000404f407220 */ /* 0x000fe20000410000 */
[----:B------:R-:W-:-:S02]  /*1c670*/  HADD2.F32 R85, -RZ, R117.H0_H0 ;  /* 0x20000075ff557230 */ /* 0x000fc40000004100 */
[C---:B0-----:R-:W-:Y:S01]  /*1c680*/  IMAD.WIDE.U32 R82, R12.reuse, 0x10, R82 ;  /* 0x000000100c527825 */ /* 0x041fe200078e0052 */
[----:B------:R-:W-:-:S03]  /*1c690*/  IADD3 R12, PT, PT, R12, 0x100, RZ ;  /* 0x000001000c0c7810 */ /* 0x000fc60007ffe0ff */
[----:B--2---:R-:W-:-:S05]  /*1c6a0*/  HADD2.F32 R65, -RZ, R65.H0_H0 ;  /* 0x20000041ff417230 */ /* 0x004fca0000004100 */
        /* <DEDUP_REMOVED lines=13> */
[----:B------:R-:W-:-:S05]  /*1c780*/  FFMA.FTZ R67, R67, R84, R85 ;  /* 0x0000005443437223 */ /* 0x000fca0000010055 */
[----:B------:R2:W-:Y:S02]  /*1c790*/  STG.E.128 desc[UR6][R82.64], R64 ;  /* 0x0000004052007986 */ /* 0x0005e4000c101d06 */
.L_x_23511:
[----:B------:R-:W-:Y:S05]  /*1c7a0*/  BSYNC.RECONVERGENT B0 ;  /* 0x0000000000007941 */ /* 0x000fea0003800200 */
.L_x_23510:
[----:B------:R-:W-:Y:S01]  /*1c7b0*/  ISETP.NE.AND P1, PT, R91, RZ, PT ;  /* 0x000000ff5b00720c */ /* 0x000fe20003f25270 */
[----:B------:R-:W-:-:S12]  /*1c7c0*/  BSSY.RECONVERGENT B0, `(.L_x_23512) ;  /* 0x000001a000007945 */ /* 0x000fd80003800200 */
[----:B------:R-:W-:Y:S05]  /*1c7d0*/  @!P1 BRA `(.L_x_23513) ;  /* 0x0000000000609947 */ /* 0x000fea0003800000 */
[----:B012---:R-:W-:Y:S01]  /*1c7e0*/  FADD.FTZ R64, R40, -R80 ;  /* 0x8000005028407221 */ /* 0x007fe20000010000 */
[----:B------:R-:W-:Y:S01]  /*1c7f0*/  HADD2.F32 R65, -RZ, R125.H1_H1 ;  /* 0x3000007dff417230 */ /* 0x000fe20000004100 */
[----:B------:R-:W0:Y:S01]  /*1c800*/  LDC.64 R82, c[0x0][0x428] ;  /* 0x00010a00ff527b82 */ /* 0x000e220000000a00 */
[----:B------:R-:W-:Y:S02]  /*1c810*/  HADD2.F32 R66, -RZ, R22.H0_H0 ;  /* 0x20000016ff427230 */ /* 0x000fe40000004100 */
[----:B------:R-:W-:Y:S01]  /*1c820*/  FMUL.FTZ R64, R79, R64 ;  /* 0x000000404f407220 */ /* 0x000fe20000410000 */
[--C-:B------:R-:W-:Y:S02]  /*1c830*/  HADD2.F32 R67, -RZ, R116.reuse.H0_H0 ;  /* 0x20000074ff437230 */ /* 0x100fe40000004100 */
[----:B------:R-:W-:Y:S02]  /*1c840*/  HADD2.F32 R84, -RZ, R23.H0_H0 ;  /* 0x20000017ff547230 */ /* 0x000fe40000004100 */
[----:B------:R-:W-:Y:S01]  /*1c850*/  FFMA.FTZ R64, R64, R65, R66 ;  /* 0x0000004140407223 */ /* 0x000fe20000010042 */
[----:B------:R-:W-:Y:S01]  /*1c860*/  FADD.FTZ R65, R41, -R80 ;  /* 0x8000005029417221 */ /* 0x000fe20000010000 */
[----:B------:R-:W-:-:S02]  /*1c870*/  HADD2.F32 R66, -RZ, R116.H1_H1 ;  /* 0x30000074ff427230 */ /* 0x000fc40000004100 */
[----:B------:R-:W-:Y:S02]  /*1c880*/  HADD2.F32 R85, -RZ, R115.H0_H0 ;  /* 0x20000073ff557230 */ /* 0x000fe40000004100 */
[----:B------:R-:W-:-:S04]  /*1c890*/  FMUL.FTZ R65, R79, R65 ;  /* 0x000000414f417220 */ /* 0x000fc80000410000 */
[----:B------:R-:W-:Y:S01]  /*1c8a0*/  FFMA.FTZ R65, R65, R66, R67 ;  /* 0x0000004241417223 */ /* 0x000fe20000010043 */
[----:B------:R-:W-:Y:S01]  /*1c8b0*/  FADD.FTZ R66, R42, -R80 ;  /* 0x800000502a427221 */ /* 0x000fe20000010000 */
[----:B------:R-:W-:-:S03]  /*1c8c0*/  HADD2.F32 R67, -RZ, R125.H0_H0 ;  /* 0x2000007dff437230 */ /* 0x000fc60000004100 */
[----:B------:R-:W-:-:S04]  /*1c8d0*/  FMUL.FTZ R66, R79, R66 ;  /* 0x000000424f427220 */ /* 0x000fc80000410000 */
[----:B------:R-:W-:Y:S01]  /*1c8e0*/  FFMA.FTZ R66, R66, R67, R84 ;  /* 0x0000004342427223 */ /* 0x000fe20000010054 */
[----:B------:R-:W-:Y:S01]  /*1c8f0*/  FADD.FTZ R67, R43, -R80 ;  /* 0x800000502b437221 */ /* 0x000fe20000010000 */
[----:B------:R-:W-:Y:S02]  /*1c900*/  HADD2.F32 R84, -RZ, R115.H1_H1 ;  /* 0x30000073ff547230 */ /* 0x000fe40000004100 */
[----:B0-----:R-:W-:-:S04]  /*1c910*/  IMAD.WIDE.U32 R82, R12, 0x10, R82 ;  /* 0x000000100c527825 */ /* 0x001fc800078e0052 */
[----:B------:R-:W-:Y:S01]  /*1c920*/  FMUL.FTZ R67, R79, R67 ;  /* 0x000000434f437220 */ /* 0x000fe20000410000 */
[----:B------:R-:W-:-:S03]  /*1c930*/  VIADD R12, R12, 0x100 ;  /* 0x000001000c0c7836 */ /* 0x000fc60000000000 */
[----:B------:R-:W-:-:S05]  /*1c940*/  FFMA.FTZ R67, R67, R84, R85 ;  /* 0x0000005443437223 */ /* 0x000fca0000010055 */
[----:B------:R3:W-:Y:S02]  /*1c950*/  STG.E.128 desc[UR6][R82.64], R64 ;  /* 0x0000004052007986 */ /* 0x0007e4000c101d06 */
.L_x_23513:
[----:B------:R-:W-:Y:S05]  /*1c960*/  BSYNC.RECONVERGENT B0 ;  /* 0x0000000000007941 */ /* 0x000fea0003800200 */
.L_x_23512:
[----:B------:R-:W-:Y:S01]  /*1c970*/  ISETP.NE.AND P1, PT, R90, RZ, PT ;  /* 0x000000ff5a00720c */ /* 0x000fe20003f25270 */
[----:B------:R-:W-:-:S12]  /*1c980*/  BSSY.RECONVERGENT B0, `(.L_x_23514) ;  /* 0x000001a000007945 */ /* 0x000fd80003800200 */
[----:B------:R-:W-:Y:S05]  /*1c990*/  @!P1 BRA `(.L_x_23515) ;  /* 0x0000000000609947 */ /* 0x000fea0003800000 */
[----:B0123--:R-:W-:Y:S01]  /*1c9a0*/  FADD.FTZ R64, R44, -R80 ;  /* 0x800000502c407221 */ /* 0x00ffe20000010000 */
        /* <DEDUP_REMOVED lines=20> */
[----:B------:R-:W-:-:S03]  /*1caf0*/  IADD3 R12, PT, PT, R12, 0x100, RZ ;  /* 0x000001000c0c7810 */ /* 0x000fc60007ffe0ff */
[----:B------:R-:W-:-:S05]  /*1cb00*/  FFMA.FTZ R67, R67, R84, R85 ;  /* 0x0000005443437223 */ /* 0x000fca0000010055 */
[----:B------:R4:W-:Y:S02]  /*1cb10*/  STG.E.128 desc[UR6][R82.64], R64 ;  /* 0x0000004052007986 */ /* 0x0009e4000c101d06 */
.L_x_23515:
[----:B------:R-:W-:Y:S05]  /*1cb20*/  BSYNC.RECONVERGENT B0 ;  /* 0x0000000000007941 */ /* 0x000fea0003800200 */
.L_x_23514:
[----:B------:R-:W-:Y:S01]  /*1cb30*/  ISETP.NE.AND P1, PT, R89, RZ, PT ;  /* 0x000000ff5900720c */ /* 0x000fe20003f25270 */
[----:B------:R-:W-:-:S12]  /*1cb40*/  BSSY.RECONVERGENT B0, `(.L_x_23516) ;  /* 0x000001a000007945 */ /* 0x000fd80003800200 */
[----:B------:R-:W-:Y:S05]  /*1cb50*/  @!P1 BRA `(.L_x_23517) ;  /* 0x0000000000609947 */ /* 0x000fea0003800000 */
[----:B01234-:R-:W-:Y:S01]  /*1cb60*/  FADD.FTZ R64, R48, -R80 ;  /* 0x8000005030407221 */ /* 0x01ffe20000010000 */
[----:B------:R-:W-:Y:S01]  /*1cb70*/  HADD2.F32 R65, -RZ, R123.H1_H1 ;  /* 0x3000007bff417230 */ /* 0x000fe20000004100 */
[----:B------:R-:W0:Y:S01]  /*1cb80*/  LDC.64 R82, c[0x0][0x428] ;  /* 0x00010a00ff527b82 */ /* 0x000e220000000a00 */
[----:B------:R-:W-:Y:S02]  /*1cb90*/  HADD2.F32 R66, -RZ, R18.H0_H0 ;  /* 0x20000012ff427230 */ /* 0x000fe40000004100 */
[----:B------:R-:W-:Y:S01]  /*1cba0*/  FMUL.FTZ R64, R79, R64 ;  /* 0x000000404f407220 */ /* 0x000fe20000410000 */
[----:B------:R-:W-:Y:S02]  /*1cbb0*/  HADD2.F32 R67, -RZ, R103.H0_H0 ;  /* 0x20000067ff437230 */ /* 0x000fe40000004100 */
        /* <DEDUP_REMOVED lines=18> */
.L_x_23517:
[----:B------:R-:W-:Y:S05]  /*1cce0*/  BSYNC.RECONVERGENT B0 ;  /* 0x0000000000007941 */ /* 0x000fea0003800200 */
.L_x_23516:
        /* <DEDUP_REMOVED lines=27> */
.L_x_23519:
[----:B------:R-:W-:Y:S05]  /*1cea0*/  BSYNC.RECONVERGENT B0 ;  /* 0x0000000000007941 */ /* 0x000fea0003800200 */
.L_x_23518:
        /* <DEDUP_REMOVED lines=27> */
.L_x_23521:
[----:B------:R-:W-:Y:S05]  /*1d060*/  BSYNC.RECONVERGENT B0 ;  /* 0x0000000000007941 */ /* 0x000fea0003800200 */
.L_x_23520:
[----:B------:R-:W-:Y:S01]  /*1d070*/  ISETP.NE.AND P1, PT, R86, RZ, PT ;  /* 0x000000ff5600720c */ /* 0x000fe20003f25270 */
[----:B------:R-:W-:-:S12]  /*1d080*/  BSSY.RECONVERGENT B0, `(.L_x_23522) ;  /* 0x0000011000007945 */ /* 0x000fd80003800200 */
        /* <DEDUP_REMOVED lines=16> */
.L_x_23523:
[----:B------:R-:W-:Y:S05]  /*1d190*/  BSYNC.RECONVERGENT B0 ;  /* 0x0000000000007941 */ /* 0x000fea0003800200 */
.L_x_23522:
[----:B01234-:R-:W0:Y:S01]  /*1d1a0*/  LDC.64 R64, c[0x0][0x380] ;  /* 0x0000e000ff407b82 */ /* 0x01fe220000000a00 */
[----:B------:R-:W-:Y:S01]  /*1d1b0*/  UPLOP3.LUT UP1, UPT, UPT, UPT, UP1, 0x40, 0x4 ;  /* 0x000000000004789c */ /* 0x000fe20003f2e810 */
[----:B0-----:R-:W-:-:S04]  /*1d1c0*/  IADD3 R0, PT, PT, R0, R64, RZ ;  /* 0x0000004000007210 */ /* 0x001fc80007ffe0ff */
[----:B------:R-:W-:-:S13]  /*1d1d0*/  ISETP.GE.AND P1, PT, R0, R65, PT ;  /* 0x000000410000720c */ /* 0x000fda0003f26270 */
[----:B------:R-:W-:Y:S05]  /*1d1e0*/  @!P1 BRA `(.L_x_23524) ;  /* 0xfffffe4800749947 */ /* 0x000fea000383ffff */
[----:B------:R-:W-:Y:S05]  /*1d1f0*/  EXIT ;  /* 0x000000000000794d */ /* 0x000fea0003800000 */
.L_x_23525:
        /* <DEDUP_REMOVED lines=16> */
.L_x_27600:


//--------------------- .text._ZN10layer_norm13ln_fwd_kernelINS_13Kernel_traitsI6__halfffffjLj8192ELj1ELj1ELj8ELj16ENS_18Kernel_traits_baseILj8192ES2_ffffjLj256EEEEELb1ELb1ELb0ELb1EEEvNS_9FwdParamsE --------------------------
	.section	.text._ZN10layer_norm13ln_fwd_kernelINS_13Kernel_traitsI6__halfffffjLj8192ELj1ELj1ELj8ELj16ENS_18Kernel_traits_baseILj8192ES2_ffffjLj256EEEEELb1ELb1ELb0ELb1EEEvNS_9FwdParamsE,"ax",@progbits
	.align	128
        .global         _ZN10layer_norm13ln_fwd_kernelINS_13Kernel_traitsI6__halfffffjLj8192ELj1ELj1ELj8ELj16ENS_18Kernel_traits_baseILj8192ES2_ffffjLj256EEEEELb1ELb1ELb0ELb1EEEvNS_9FwdParamsE
        .type           _ZN10layer_norm13ln_fwd_kernelINS_13Kernel_traitsI6__halfffffjLj8192ELj1ELj1ELj8ELj16ENS_18Kernel_traits_baseILj8192ES2_ffffjLj256EEEEELb1ELb1ELb0ELb1EEEvNS_9FwdParamsE,@function
        .size           _ZN10layer_norm13ln_fwd_kernelINS_13Kernel_traitsI6__halfffffjLj8192ELj1ELj1ELj8ELj16ENS_18Kernel_traits_baseILj8192ES2_ffffjLj256EEEEELb1ELb1ELb0ELb1EEEvNS_9FwdParamsE,(.L_x_27601 - _ZN10layer_norm13ln_fwd_kernelINS_13Kernel_traitsI6__halfffffjLj8192ELj1ELj1ELj8ELj16ENS_18Kernel_traits_baseILj8192ES2_ffffjLj256EEEEELb1ELb1ELb0ELb1EEEvNS_9FwdParamsE)
        .other          _ZN10layer_norm13ln_fwd_kernelINS_13Kernel_traitsI6__halfffffjLj8192ELj1ELj1ELj8ELj16ENS_18Kernel_traits_baseILj8192ES2_ffffjLj256EEEEELb1ELb1ELb0ELb1EEEvNS_9FwdParamsE,@"STO_CUDA_ENTRY STV_DEFAULT"
_ZN10layer_norm13ln_fwd_kernelINS_13Kernel_traitsI6__halfffffjLj8192ELj1ELj1ELj8ELj16ENS_18Kernel_traits_baseILj8192ES2_ffffjLj256EEEEELb1ELb1ELb0ELb1EEEvNS_9FwdParamsE:
.text._ZN10layer_norm13ln_fwd_kernelINS_13Kernel_traitsI6__halfffffjLj8192ELj1ELj1ELj8ELj16ENS_18Kernel_traits_baseILj8192ES2_ffffjLj256EEEEELb1ELb1ELb0ELb1EEEvNS_9FwdParamsE:
[----:B------:R-:W-:Y:S01]  /*0000*/  LDC R1, c[0x0][0x37c] ;  /* 0x0000df00ff017b82 */ /* 0x000fe20000000800 */
[----:B------:R-:W0:Y:S07]  /*0010*/  LDCU.U8 UR4, c[0x0][0x464] ;  /* 0x00008c80ff0477ac */ /* 0x000e2e0008000000 */
[----:B------:R-:W1:Y:S01]  /*0020*/  LDC R20, c[0x0][0x458] ;  /* 0x00011600ff147b82 */ /* 0x000e620000000800 */
[----:B------:R-:W2:Y:S01]  /*0030*/  LDCU.64 UR8, c[0x0][0x358] ;  /* 0x00006b00ff0877ac */ /* 0x000ea20008000a00 */
[----:B------:R-:W3:Y:S06]  /*0040*/  LDCU.64 UR6, c[0x0][0x438] ;  /* 0x00008700ff0677ac */ /* 0x000eec0008000a00 */
[----:B------:R-:W4:Y:S01]  /*0050*/  LDC R45, c[0x0][0x45c] ;  /* 0x00011700ff2d7b82 */ /* 0x000f220000000800 */
[----:B0-----:R-:W-:Y:S01]  /*0060*/  ISETP.NE.AND P0, PT, RZ, UR4, PT ;  /* 0x00000004ff007c0c */ /* 0x001fe2000bf05270 */
[----:B------:R-:W0:-:S12]  /*0070*/  LDCU.64 UR4, c[0x0][0x450] ;  /* 0x00008a00ff0477ac */ /* 0x000e180008000a00 */
[----:B-1----:R-:W-:Y:S01]  /*0080*/  @P0 IMAD.MOV.U32 R4, RZ, RZ, R20 ;  /* 0x000000ffff040224 */ /* 0x002fe200078e0014 */
[----:B------:R-:W1:Y:S01]  /*0090*/  @P0 LDC R7, c[0x0][0x460] ;  /* 0x00011800ff070b82 */ /* 0x000e620000000800 */
[----:B----4-:R-:W-:-:S06]  /*00a0*/  @P0 IMAD.MOV.U32 R5, RZ, RZ, R45 ;  /* 0x000000ffff050224 */ /* 0x010fcc00078e002d */
[----:B--2---:R-:W1:Y:S01]  /*00b0*/  @P0 LDG.E.64 R4, desc[UR8][R4.64] ;  /* 0x0000000804040981 */ /* 0x004e62000c1e1b00 */
[----:B0-----:R-:W-:Y:S01]  /*00c0*/  MOV R2, UR4 ;  /* 0x0000000400027c02 */ /* 0x001fe20008000f00 */
[----:B------:R-:W-:-:S06]  /*00d0*/  IMAD.U32 R3, RZ, RZ, UR5 ;  /* 0x00000005ff037e24 */ /* 0x000fcc000f8e00ff */
[----:B------:R-:W5:Y:S01]  /*00e0*/  @P0 LDG.E.64 R2, desc[UR8][R2.64] ;  /* 0x0000000802020981 */ /* 0x000f62000c1e1b00 */
[----:B------:R-:W0:Y:S01]  /*00f0*/  S2UR UR4, SR_CTAID.X ;  /* 0x00000000000479c3 */ /* 0x000e220000002500 */
[----:B---3--:R-:W-:Y:S01]  /*0100*/  UISETP.NE.U32.AND UP0, UPT, UR6, URZ, UPT ;  /* 0x000000ff0600728c */ /* 0x008fe2000bf05070 */
[----:B------:R-:W2:Y:S03]  /*0110*/  S2R R21, SR_TID.X ;  /* 0x0000000000157919 */ /* 0x000ea60000002100 */
[----:B------:R-:W-:Y:S01]  /*0120*/  UISETP.NE.AND.EX UP0, UPT, UR7, URZ, UPT, UP0 ;  /* 0x000000ff0700728c */ /* 0x000fe2000bf05300 */
[----:B0-----:R-:W-:Y:S02]  /*0130*/  MOV R0, UR4 ;  /* 0x0000000400007c02 */ /* 0x001fe40008000f00 */
        /* <DEDUP_REMOVED lines=9> */
[----:B------:R0:W5:Y:S01]  /*01d0*/  LDG.E.64 R22, desc[UR8][R4.64] ;  /* 0x0000000804167981 */ /* 0x000162000c1e1b00 */
[----:B-1----:R-:W-:-:S03]  /*01e0*/  IMAD.WIDE.U32 R56, R21, 0x8, R56 ;  /* 0x0000000815387825 */ /* 0x002fc600078e0038 */
[----:B------:R0:W5:Y:S04]  /*01f0*/  LDG.E.64 R26, desc[UR8][R4.64+0x800] ;  /* 0x00080008041a7981 */ /* 0x000168000c1e1b00 */
[----:B------:R0:W5:Y:S01]  /*0200*/  LDG.E.64 R30, desc[UR8][R4.64+0x1000] ;  /* 0x00100008041e7981 */ /* 0x000162000c1e1b00 */
[----:B--2---:R-:W-:-:S03]  /*0210*/  IMAD.WIDE.U32 R58, R21, 0x8, R58 ;  /* 0x00000008153a7825 */ /* 0x004fc600078e003a */
        /* <DEDUP_REMOVED lines=22> */
.L_x_23526:
[----:B------:R-:W0:Y:S08]  /*0380*/  LDC.64 R4, c[0x0][0x3d0] ;  /* 0x0000f400ff047b82 */ /* 0x000e300000000a00 */
[----:B------:R-:W1:Y:S01]  /*0390*/  LDC.64 R8, c[0x0][0x3e8] ;  /* 0x0000fa00ff087b82 */ /* 0x000e620000000a00 */
[----:B------:R-:W-:Y:S02]  /*03a0*/  CS2R R10, SRZ ;  /* 0x00000000000a7805 */ /* 0x000fe4000001ff00 */
[----:B------:R-:W-:-:S02]  /*03b0*/  CS2R R12, SRZ ;  /* 0x00000000000c7805 */ /* 0x000fc4000001ff00 */
[----:B------:R-:W-:Y:S02]  /*03c0*/  CS2R R16, SRZ ;  /* 0x0000000000107805 */ /* 0x000fe4000001ff00 */
[----:B------:R-:W-:Y:S01]  /*03d0*/  CS2R R18, SRZ ;  /* 0x0000000000127805 */ /* 0x000fe2000001ff00 */
[----:B0-----:R-:W-:Y:S01]  /*03e0*/  IMAD.WIDE.U32 R6, R21, 0x8, R4 ;  /* 0x0000000815067825 */ /* 0x001fe200078e0004 */
[----:B------:R-:W-:-:S04]  /*03f0*/  CS2R R4, SRZ ;  /* 0x0000000000047805 */ /* 0x000fc8000001ff00 */
[----:B------:R-:W5:Y:S01]  /*0400*/  LDG.E.64 R22, desc[UR8][R6.64] ;  /* 0x0000000806167981 */ /* 0x000f62000c1e1b00 */
[----:B-1----:R-:W-:-:S03]  /*0410*/  IMAD.WIDE.U32 R14, R21, 0x8, R8 ;  /* 0x00000008150e7825 */ /* 0x002fc600078e0008 */
        /* <DEDUP_REMOVED lines=18> */
.L_x_23527:
[----:B------:R-:W1:Y:S02]  /*0540*/  LDCU UR4, c[0x0][0x384] ;  /* 0x00007080ff0477ac */ /* 0x000e640008000800 */
[----:B-1----:R-:W-:-:S13]  /*0550*/  ISETP.GE.AND P0, PT, R0, UR4, PT ;  /* 0x0000000400007c0c */ /* 0x002fda000bf06270 */
[----:B------:R-:W-:Y:S05]  /*0560*/  @P0 EXIT ;  /* 0x000000000000094d */ /* 0x000fea0003800000 */
[----:B------:R-:W1:Y:S01]  /*0570*/  LDCU UR4, c[0x0][0x360] ;  /* 0x00006c00ff0477ac */ /* 0x000e620008000800 */
[----:B-----5:R-:W-:Y:S01]  /*0580*/  IMAD.MOV.U32 R115, RZ, RZ, R46 ;  /* 0x000000ffff737224 */ /* 0x020fe200078e002e */
[----:B------:R-:W-:Y:S01]  /*0590*/  SHF.R.U64 R116, R46, 0x10, R47 ;  /* 0x000000102e747819 */ /* 0x000fe2000000122f */
[----:B------:R-:W-:Y:S01]  /*05a0*/  IMAD.MOV.U32 R146, RZ, RZ, R24 ;  /* 0x000000ffff927224 */ /* 0x000fe200078e0018 */
[----:B------:R-:W-:Y:S01]  /*05b0*/  MOV R65, R23 ;  /* 0x0000001700417202 */ /* 0x000fe20000000f00 */
[----:B0-----:R-:W-:Y:S01]  /*05c0*/  IMAD.MOV.U32 R56, RZ, RZ, R25 ;  /* 0x000000ffff387224 */ /* 0x001fe200078e0019 */
[--C-:B------:R-:W-:Y:S01]  /*05d0*/  SHF.R.U64 R66, R22, 0x10, R23.reuse ;  /* 0x0000001016427819 */ /* 0x100fe20000001217 */
[----:B------:R-:W-:Y:S01]  /*05e0*/  IMAD.MOV.U32 R138, RZ, RZ, R32 ;  /* 0x000000ffff8a7224 */ /* 0x000fe200078e0020 */
[----:B------:R-:W-:Y:S01]  /*05f0*/  SHF.R.U32.HI R67, RZ, 0x10, R23 ;  /* 0x00000010ff437819 */ /* 0x000fe20000011617 */
[----:B------:R-:W-:Y:S01]  /*0600*/  IMAD.HI.U32 R23, R44, -0x2daee0ad, RZ ;  /* 0xd2511f532c177827 */ /* 0x000fe200078e00ff */
[----:B------:R-:W-:-:S03]  /*0610*/  MOV R142, R28 ;  /* 0x0000001c008e7202 */ /* 0x000fc60000000f00 */
[----:B------:R-:W-:Y:S01]  /*0620*/  HFMA2 R63, -RZ, RZ, 0, 0 ;  /* 0x00000000ff3f7431 */ /* 0x000fe200000001ff */
[----:B------:R-:W-:Y:S01]  /*0630*/  SHF.R.U64 R140, R28, 0x10, R29 ;  /* 0x000000101c8c7819 */ /* 0x000fe2000000121d */
[----:B------:R-:W-:Y:S01]  /*0640*/  IMAD.MOV.U32 R134, RZ, RZ, R36 ;  /* 0x000000ffff867224 */ /* 0x000fe200078e0024 */
[----:B------:R-:W-:Y:S01]  /*0650*/  SHF.R.U64 R144, R24, 0x10, R25 ;  /* 0x0000001018907819 */ /* 0x000fe20000001219 */
[----:B------:R-:W-:Y:S01]  /*0660*/  IMAD.MOV.U32 R28, RZ, RZ, R37 ;  /* 0x000000ffff1c7224 */ /* 0x000fe200078e0025 */
[----:B------:R-:W-:Y:S01]  /*0670*/  SHF.R.U32.HI R57, RZ, 0x10, R25 ;  /* 0x00000010ff397819 */ /* 0x000fe20000011619 */
[----:B------:R-:W-:Y:S01]  /*0680*/  IMAD.MOV.U32 R24, RZ, RZ, R29 ;  /* 0x000000ffff187224 */ /* 0x000fe200078e001d */
[----:B------:R-:W-:Y:S01]  /*0690*/  MOV R25, R33 ;  /* 0x0000002100197202 */ /* 0x000fe20000000f00 */
[----:B-1----:R-:W-:Y:S01]  /*06a0*/  IMAD R46, R0, UR4, R21 ;  /* 0x00000004002e7c24 */ /* 0x002fe2000f8e0215 */
[----:B------:R-:W-:Y:S01]  /*06b0*/  LOP3.LUT R23, R23, R3, RZ, 0x3c, !PT ;  /* 0x0000000317177212 */ /* 0x000fe200078e3cff */
[----:B------:R-:W-:Y:S01]  /*06c0*/  IMAD.MOV.U32 R64, RZ, RZ, R22 ;  /* 0x000000ffff407224 */ /* 0x000fe200078e0016 */
[--C-:B------:R-:W-:Y:S01]  /*06d0*/  SHF.R.U64 R70, R26, 0x10, R27.reuse ;  /* 0x000000101a467819 */ /* 0x100fe2000000121b */
[----:B------:R-:W-:Y:S01]  /*06e0*/  IMAD.HI.U32 R21, R46, -0x326172a9, RZ ;  /* 0xcd9e8d572e157827 */ /* 0x000fe200078e00ff */
[--C-:B------:R-:W-:Y:S01]  /*06f0*/  SHF.R.U32.HI R71, RZ, 0x10, R27.reuse ;  /* 0x00000010ff477819 */ /* 0x100fe2000001161b */
[----:B------:R-:W-:Y:S01]  /*0700*/  UPLOP3.LUT UP0, UPT, UPT, UPT, UPT, 0x40, 0x4 ;  /* 0x000000000004789c */ /* 0x000fe20003f0e870 */
[----:B------:R-:W-:Y:S01]  /*0710*/  PRMT R138, R25, 0x5410, R138 ;  /* 0x00005410198a7816 */ /* 0x000fe2000000008a */
[----:B------:R-:W-:Y:S01]  /*0720*/  IMAD.MOV.U32 R68, RZ, RZ, R26 ;  /* 0x000000ffff447224 */ /* 0x000fe200078e001a */
[----:B------:R-:W-:Y:S01]  /*0730*/  LOP3.LUT R21, R45, R21, R2, 0x96, !PT ;  /* 0x000000152d157212 */ /* 0x000fe200078e9602 */
[----:B------:R-:W-:Y:S01]  /*0740*/  IMAD.MOV.U32 R69, RZ, RZ, R27 ;  /* 0x000000ffff457224 */ /* 0x000fe200078e001b */
[----:B------:R-:W-:Y:S01]  /*0750*/  PRMT R134, R28, 0x5410, R134 ;  /* 0x000054101c867816 */ /* 0x000fe20000000086 */
[----:B------:R-:W-:Y:S01]  /*0760*/  IMAD R27, R44, -0x2daee0ad, RZ ;  /* 0xd2511f532c1b7824 */ /* 0x000fe200078e02ff */
[----:B------:R-:W-:Y:S01]  /*0770*/  PRMT R142, R24, 0x5410, R142 ;  /* 0x00005410188e7816 */ /* 0x000fe2000000008e */
[----:B------:R-:W-:Y:S01]  /*0780*/  IMAD.HI.U32 R22, R23, -0x326172a9, RZ ;  /* 0xcd9e8d5717167827 */ /* 0x000fe200078e00ff */
[----:B------:R-:W-:Y:S01]  /*0790*/  IADD3 R24, PT, PT, R2, -0x61c88647, RZ ;  /* 0x9e3779b902187810 */ /* 0x000fe20007ffe0ff */
[----:B------:R-:W0:Y:S01]  /*07a0*/  LDCU UR6, c[0x0][0x404] ;  /* 0x00008080ff0677ac */ /* 0x000e220008000800 */
[----:B------:R-:W-:Y:S01]  /*07b0*/  MOV R72, R30 ;  /* 0x0000001e00487202 */ /* 0x000fe20000000f00 */
[----:B------:R-:W-:Y:S01]  /*07c0*/  IMAD R25, R46, -0x326172a9, RZ ;  /* 0xcd9e8d572e197824 */ /* 0x000fe200078e02ff */
[--C-:B------:R-:W-:Y:S01]  /*07d0*/  SHF.R.U64 R74, R30, 0x10, R31.reuse ;  /* 0x000000101e4a7819 */ /* 0x100fe2000000121f */
[----:B------:R-:W-:Y:S01]  /*07e0*/  IMAD.HI.U32 R26, R21, -0x2daee0ad, RZ ;  /* 0xd2511f53151a7827 */ /* 0x000fe200078e00ff */
[----:B------:R-:W-:Y:S01]  /*07f0*/  SHF.R.U32.HI R75, RZ, 0x10, R31 ;  /* 0x00000010ff4b7819 */ /* 0x000fe2000001161f */
[----:B------:R-:W1:Y:S01]  /*0800*/  LDCU UR7, c[0x0][0x408] ;  /* 0x00008100ff0777ac */ /* 0x000e620008000800 */
[----:B------:R-:W-:Y:S01]  /*0810*/  LOP3.LUT R22, R24, R25, R22, 0x96, !PT ;  /* 0x0000001918167212 */ /* 0x000fe200078e9616 */
[----:B------:R-:W-:Y:S01]  /*0820*/  VIADD R28, R3, 0xbb67ae85 ;  /* 0xbb67ae85031c7836 */ /* 0x000fe20000000000 */
[----:B------:R-:W-:Y:S01]  /*0830*/  SHF.R.U32.HI R58, RZ, 0x10, R29 ;  /* 0x00000010ff3a7819 */ /* 0x000fe2000001161d */
[----:B------:R-:W-:Y:S01]  /*0840*/  IMAD R24, R23, -0x326172a9, RZ ;  /* 0xcd9e8d5717187824 */ /* 0x000fe200078e02ff */
[----:B------:R-:W-:Y:S01]  /*0850*/  IADD3 R23, PT, PT, R2, 0x3c6ef372, RZ ;  /* 0x3c6ef37202177810 */ /* 0x000fe20007ffe0ff */
[----:B------:R-:W-:Y:S01]  /*0860*/  IMAD.HI.U32 R25, R22, -0x2daee0ad, RZ ;  /* 0xd2511f5316197827 */ /* 0x000fe200078e00ff */
[----:B------:R-:W-:Y:S01]  /*0870*/  LOP3.LUT R26, R28, R27, R26, 0x96, !PT ;  /* 0x0000001b1c1a7212 */ /* 0x000fe200078e961a */
[----:B------:R-:W2:Y:S01]  /*0880*/  LDCU UR12, c[0x0][0x388] ;  /* 0x00007100ff0c77ac */ /* 0x000ea20008000800 */
[----:B------:R-:W-:Y:S01]  /*0890*/  MOV R113, R40 ;  /* 0x0000002800717202 */ /* 0x000fe20000000f00 */
[----:B------:R-:W-:Y:S01]  /*08a0*/  IMAD R28, R21, -0x2daee0ad, RZ ;  /* 0xd2511f53151c7824 */ /* 0x000fe200078e02ff */
[----:B------:R-:W-:Y:S01]  /*08b0*/  SHF.R.U64 R114, R40, 0x10, R41 ;  /* 0x0000001028727819 */ /* 0x000fe20000001229 */
[----:B------:R-:W-:Y:S01]  /*08c0*/  VIADD R27, R3, 0x76cf5d0a ;  /* 0x76cf5d0a031b7836 */ /* 0x000fe20000000000 */
[----:B------:R-:W-:Y:S01]  /*08d0*/  SHF.R.U64 R136, R32, 0x10, R33 ;  /* 0x0000001020887819 */ /* 0x000fe20000001221 */
[----:B------:R-:W-:Y:S01]  /*08e0*/  IMAD.HI.U32 R21, R26, -0x326172a9, RZ ;  /* 0xcd9e8d571a157827 */ /* 0x000fe200078e00ff */
[----:B------:R-:W-:Y:S01]  /*08f0*/  SHF.R.U32.HI R40, RZ, 0x10, R41 ;  /* 0x00000010ff287819 */ /* 0x000fe20000011629 */
[----:B------:R-:W3:Y:S01]  /*0900*/  LDCU.U8 UR14, c[0x0][0x410] ;  /* 0x00008200ff0e77ac */ /* 0x000ee20008000000 */
[----:B------:R-:W-:Y:S01]  /*0910*/  LOP3.LUT R25, R27, R28, R25, 0x96, !PT ;  /* 0x0000001c1b197212 */ /* 0x000fe200078e9619 */
[----:B------:R-:W-:Y:S01]  /*0920*/  IMAD R27, R22, -0x2daee0ad, RZ ;  /* 0xd2511f53161b7824 */ /* 0x000fe200078e02ff */
[----:B------:R-:W-:Y:S01]  /*0930*/  LOP3.LUT R21, R23, R24, R21, 0x96, !PT ;  /* 0x0000001817157212 */ /* 0x000fe200078e9615 */
[----:B------:R-:W-:Y:S01]  /*0940*/  IMAD R23, R26, -0x326172a9, RZ ;  /* 0xcd9e8d571a177824 */ /* 0x000fe200078e02ff */
[----:B------:R-:W-:Y:S01]  /*0950*/  SHF.R.U32.HI R59, RZ, 0x10, R33 ;  /* 0x00000010ff3b7819 */ /* 0x000fe20000011621 */
[----:B------:R-:W-:Y:S01]  /*0960*/  VIADD R24, R2, 0xdaa66d2b ;  /* 0xdaa66d2b02187836 */ /* 0x000fe20000000000 */
[----:B------:R-:W-:Y:S01]  /*0970*/  SHF.R.U64 R112, R36, 0x10, R37 ;  /* 0x0000001024707819 */ /* 0x000fe20000001225 */
[----:B------:R-:W-:Y:S01]  /*0980*/  IMAD.HI.U32 R22, R25, -0x326172a9, RZ ;  /* 0xcd9e8d5719167827 */ /* 0x000fe200078e00ff */
[----:B------:R-:W-:Y:S01]  /*0990*/  MOV R32, R47 ;  /* 0x0000002f00207202 */ /* 0x000fe20000000f00 */
[----:B------:R-:W4:Y:S01]  /*09a0*/  LDCU UR13, c[0x0][0x400] ;  /* 0x00008000ff0d77ac */ /* 0x000f220008000800 */
[----:B------:R-:W-:Y:S01]  /*09b0*/  SHF.R.U64 R118, R50, 0x10, R51 ;  /* 0x0000001032767819 */ /* 0x000fe20000001233 */
[----:B------:R-:W-:Y:S01]  /*09c0*/  IMAD.HI.U32 R26, R21, -0x2daee0ad, RZ ;  /* 0xd2511f53151a7827 */ /* 0x000fe200078e00ff */
[----:B------:R-:W-:Y:S01]  /*09d0*/  LOP3.LUT R22, R24, R23, R22, 0x96, !PT ;  /* 0x0000001718167212 */ /* 0x000fe200078e9616 */
[----:B------:R-:W0:Y:S01]  /*09e0*/  LDCU.64 UR10, c[0x0][0x3a0] ;  /* 0x00007400ff0a77ac */ /* 0x000e220008000a00 */
[----:B------:R-:W-:Y:S01]  /*09f0*/  SHF.R.U64 R120, R54, 0x10, R55 ;  /* 0x0000001036787819 */ /* 0x000fe20000001237 */
[----:B------:R-:W-:Y:S01]  /*0a00*/  VIADD R28, R3, 0x32370b8f ;  /* 0x32370b8f031c7836 */ /* 0x000fe20000000000 */
[----:B------:R-:W-:Y:S01]  /*0a10*/  MOV R77, R35 ;  /* 0x00000023004d7202 */ /* 0x000fe20000000f00 */
[----:B------:R-:W-:Y:S01]  /*0a20*/  IMAD R24, R25, -0x326172a9, RZ ;  /* 0xcd9e8d5719187824 */ /* 0x000fe200078e02ff */
[----:B------:R-:W-:Y:S01]  /*0a30*/  SHF.R.U64 R78, R34, 0x10, R35 ;  /* 0x00000010224e7819 */ /* 0x000fe20000001223 */
[----:B------:R-:W-:Y:S01]  /*0a40*/  IMAD.HI.U32 R25, R22, -0x2daee0ad, RZ ;  /* 0xd2511f5316197827 */ /* 0x000fe200078e00ff */
[----:B------:R-:W-:-:S02]  /*0a50*/  LOP3.LUT R26, R28, R27, R26, 0x96, !PT ;  /* 0x0000001b1c1a7212 */ /* 0x000fc400078e961a */
[----:B------:R-:W-:Y:S01]  /*0a60*/  IADD3 R27, PT, PT, R3, -0x126145ec, RZ ;  /* 0xed9eba14031b7810 */ /* 0x000fe20007ffe0ff */
[----:B------:R-:W-:Y:S01]  /*0a70*/  IMAD R28, R21, -0x2daee0ad, RZ ;  /* 0xd2511f53151c7824 */ /* 0x000fe200078e02ff */
[----:B------:R-:W-:Y:S01]  /*0a80*/  SHF.R.U32.HI R79, RZ, 0x10, R35 ;  /* 0x00000010ff4f7819 */ /* 0x000fe20000011623 */
[----:B------:R-:W-:Y:S01]  /*0a90*/  IMAD.HI.U32 R21, R26, -0x326172a9, RZ ;  /* 0xcd9e8d571a157827 */ /* 0x000fe200078e00ff */
[----:B------:R-:W-:Y:S02]  /*0aa0*/  SHF.R.U64 R82, R38, 0x10, R39 ;  /* 0x0000001026527819 */ /* 0x000fe40000001227 */
[----:B------:R-:W-:Y:S01]  /*0ab0*/  LOP3.LUT R25, R27, R28, R25, 0x96, !PT ;  /* 0x0000001c1b197212 */ /* 0x000fe200078e9619 */
[----:B------:R-:W-:Y:S01]  /*0ac0*/  VIADD R23, R2, 0x78dde6e4 ;  /* 0x78dde6e402177836 */ /* 0x000fe20000000000 */
[----:B------:R-:W-:Y:S01]  /*0ad0*/  IADD3 R28, PT, PT, R3, -0x56f99767, RZ ;  /* 0xa9066899031c7810 */ /* 0x000fe20007ffe0ff */
[----:B------:R-:W-:Y:S01]  /*0ae0*/  IMAD R27, R22, -0x2daee0ad, RZ ;  /* 0xd2511f53161b7824 */ /* 0x000fe200078e02ff */
[----:B------:R-:W-:Y:S01]  /*0af0*/  SHF.R.U32.HI R83, RZ, 0x10, R39 ;  /* 0x00000010ff537819 */ /* 0x000fe20000011627 */
[----:B------:R-:W-:Y:S01]  /*0b00*/  IMAD.HI.U32 R22, R25, -0x326172a9, RZ ;  /* 0xcd9e8d5719167827 */ /* 0x000fe200078e00ff */
[----:B------:R-:W-:-:S02]  /*0b10*/  LOP3.LUT R21, R23, R24, R21, 0x96, !PT ;  /* 0x0000001817157212 */ /* 0x000fc400078e9615 */
[----:B------:R-:W-:Y:S01]  /*0b20*/  MOV R84, R42 ;  /* 0x0000002a00547202 */ /* 0x000fe20000000f00 */
[----:B------:R-:W-:Y:S01]  /*0b30*/  IMAD R23, R26, -0x326172a9, RZ ;  /* 0xcd9e8d571a177824 */ /* 0x000fe200078e02ff */
[--C-:B------:R-:W-:Y:S01]  /*0b40*/  SHF.R.U64 R86, R42, 0x10, R43.reuse ;  /* 0x000000102a567819 */ /* 0x100fe2000000122b */
[----:B------:R-:W-:Y:S01]  /*0b50*/  VIADD R24, R2, 0x1715609d ;  /* 0x1715609d02187836 */ /* 0x000fe20000000000 */
[----:B------:R-:W-:Y:S01]  /*0b60*/  SHF.R.U32.HI R87, RZ, 0x10, R43 ;  /* 0x00000010ff577819 */ /* 0x000fe2000001162b */
[----:B------:R-:W-:Y:S01]  /*0b70*/  IMAD.HI.U32 R26, R21, -0x2daee0ad, RZ ;  /* 0xd2511f53151a7827 */ /* 0x000fe200078e00ff */
[----:B------:R-:W-:Y:S02]  /*0b80*/  MOV R89, R49 ;  /* 0x0000003100597202 */ /* 0x000fe40000000f00 */
[----:B------:R-:W-:Y:S01]  /*0b90*/  LOP3.LUT R22, R24, R23, R22, 0x96, !PT ;  /* 0x0000001718167212 */ /* 0x000fe200078e9616 */
[----:B------:R-:W-:Y:S01]  /*0ba0*/  IMAD R24, R25, -0x326172a9, RZ ;  /* 0xcd9e8d5719187824 */ /* 0x000fe200078e02ff */
[----:B------:R-:W-:Y:S01]  /*0bb0*/  LOP3.LUT R26, R28, R27, R26, 0x96, !PT ;  /* 0x0000001b1c1a7212 */ /* 0x000fe200078e961a */
[----:B------:R-:W-:Y:S01]  /*0bc0*/  IMAD R28, R21, -0x2daee0ad, RZ ;  /* 0xd2511f53151c7824 */ /* 0x000fe200078e02ff */
[--C-:B------:R-:W-:Y:S01]  /*0bd0*/  SHF.R.U64 R90, R48, 0x10, R49.reuse ;  /* 0x00000010305a7819 */ /* 0x100fe20000001231 */
[----:B------:R-:W-:Y:S01]  /*0be0*/  VIADD R27, R3, 0x646e171e ;  /* 0x646e171e031b7836 */ /* 0x000fe20000000000 */
[----:B------:R-:W-:Y:S01]  /*0bf0*/  SHF.R.U32.HI R91, RZ, 0x10, R49 ;  /* 0x00000010ff5b7819 */ /* 0x000fe20000011631 */
[----:B------:R-:W-:Y:S01]  /*0c00*/  IMAD.HI.U32 R25, R22, -0x2daee0ad, RZ ;  /* 0xd2511f5316197827 */ /* 0x000fe200078e00ff */
[----:B------:R-:W-:-:S02]  /*0c10*/  SHF.R.U64 R94, R52, 0x10, R53 ;  /* 0x00000010345e7819 */ /* 0x000fc40000001235 */
[----:B------:R-:W-:Y:S01]  /*0c20*/  SHF.R.U32.HI R95, RZ, 0x10, R53 ;  /* 0x00000010ff5f7819 */ /* 0x000fe20000011635 */
[----:B------:R-:W-:Y:S01]  /*0c30*/  IMAD.HI.U32 R21, R26, -0x326172a9, RZ ;  /* 0xcd9e8d571a157827 */ /* 0x000fe200078e00ff */
[----:B------:R-:W-:Y:S02]  /*0c40*/  LOP3.LUT R25, R27, R28, R25, 0x96, !PT ;  /* 0x0000001c1b197212 */ /* 0x000fe400078e9619 */
[--C-:B------:R-:W-:Y:S01]  /*0c50*/  SHF.R.U64 R97, R18, 0x10, R19.reuse ;  /* 0x0000001012617819 */ /* 0x100fe20000001213 */
[----:B------:R-:W-:Y:S01]  /*0c60*/  VIADD R23, R2, 0xb54cda56 ;  /* 0xb54cda5602177836 */ /* 0x000fe20000000000 */
[----:B------:R-:W-:Y:S01]  /*0c70*/  SHF.R.U32.HI R96, RZ, 0x10, R19 ;  /* 0x00000010ff607819 */ /* 0x000fe20000011613 */
[----:B------:R-:W-:Y:S01]  /*0c80*/  IMAD.MOV.U32 R73, RZ, RZ, R31 ;  /* 0x000000ffff497224 */ /* 0x000fe200078e001f */
[----:B------:R-:W-:Y:S01]  /*0c90*/  SHF.R.U64 R99, R16, 0x10, R17 ;  /* 0x0000001010637819 */ /* 0x000fe20000001211 */
[----:B------:R-:W1:Y:S01]  /*0ca0*/  LDC.64 R30, c[0x0][0x3e0] ;  /* 0x0000f800ff1e7b82 */ /* 0x000e620000000a00 */
[----:B------:R-:W-:Y:S01]  /*0cb0*/  LOP3.LUT R21, R23, R24, R21, 0x96, !PT ;  /* 0x0000001817157212 */ /* 0x000fe200078e9615 */
[----:B------:R-:W-:Y:S01]  /*0cc0*/  IMAD R27, R22, -0x2daee0ad, RZ ;  /* 0xd2511f53161b7824 */ /* 0x000fe200078e02ff */
[----:B------:R-:W-:Y:S01]  /*0cd0*/  IADD3 R24, PT, PT, R2, 0x5384540f, RZ ;  /* 0x5384540f02187810 */ /* 0x000fe20007ffe0ff */
[----:B------:R-:W-:Y:S01]  /*0ce0*/  IMAD R23, R26, -0x326172a9, RZ ;  /* 0xcd9e8d571a177824 */ /* 0x000fe200078e02ff */
[----:B------:R-:W-:Y:S01]  /*0cf0*/  SHF.R.U32.HI R98, RZ, 0x10, R17 ;  /* 0x00000010ff627819 */ /* 0x000fe20000011611 */
[----:B------:R-:W-:Y:S01]  /*0d00*/  IMAD.HI.U32 R22, R25, -0x326172a9, RZ ;  /* 0xcd9e8d5719167827 */ /* 0x000fe200078e00ff */
[----:B------:R-:W-:-:S02]  /*0d10*/  SHF.R.U64 R101, R14, 0x10, R15 ;  /* 0x000000100e657819 */ /* 0x000fc4000000120f */
[----:B------:R-:W-:Y:S01]  /*0d20*/  SHF.R.U32.HI R100, RZ, 0x10, R15 ;  /* 0x00000010ff647819 */ /* 0x000fe2000001160f */
[----:B------:R-:W-:Y:S01]  /*0d30*/  IMAD.HI.U32 R26, R21, -0x2daee0ad, RZ ;  /* 0xd2511f53151a7827 */ /* 0x000fe200078e00ff */
[----:B------:R-:W-:Y:S02]  /*0d40*/  LOP3.LUT R22, R24, R23, R22, 0x96, !PT ;  /* 0x0000001718167212 */ /* 0x000fe400078e9616 */
[----:B------:R-:W-:Y:S01]  /*0d50*/  IADD3 R23, PT, PT, R2, -0xe443238, RZ ;  /* 0xf1bbcdc802177810 */ /* 0x000fe20007ffe0ff */
[----:B------:R-:W-:Y:S01]  /*0d60*/  VIADD R28, R3, 0x1fd5c5a3 ;  /* 0x1fd5c5a3031c7836 */ /* 0x000fe20000000000 */
[--C-:B------:R-:W-:Y:S01]  /*0d70*/  SHF.R.U64 R103, R12, 0x10, R13.reuse ;  /* 0x000000100c677819 */ /* 0x100fe2000000120d */
[----:B------:R-:W-:Y:S01]  /*0d80*/  IMAD R24, R25, -0x326172a9, RZ ;  /* 0xcd9e8d5719187824 */ /* 0x000fe200078e02ff */
[----:B------:R-:W-:Y:S01]  /*0d90*/  SHF.R.U32.HI R102, RZ, 0x10, R13 ;  /* 0x00000010ff667819 */ /* 0x000fe2000001160d */
[----:B------:R-:W-:Y:S01]  /*0da0*/  IMAD.HI.U32 R25, R22, -0x2daee0ad, RZ ;  /* 0xd2511f5316197827 */ /* 0x000fe200078e00ff */
[----:B------:R-:W-:-:S02]  /*0db0*/  LOP3.LUT R26, R28, R27, R26, 0x96, !PT ;  /* 0x0000001b1c1a7212 */ /* 0x000fc400078e961a */
[--C-:B------:R-:W-:Y:S01]  /*0dc0*/  SHF.R.U64 R105, R10, 0x10, R11.reuse ;  /* 0x000000100a697819 */ /* 0x100fe2000000120b */
[----:B------:R-:W-:Y:S01]  /*0dd0*/  IMAD R28, R21, -0x2daee0ad, RZ ;  /* 0xd2511f53151c7824 */ /* 0x000fe200078e02ff */
[----:B------:R-:W-:Y:S01]  /*0de0*/  SHF.R.U32.HI R104, RZ, 0x10, R11 ;  /* 0x00000010ff687819 */ /* 0x000fe2000001160b */
[----:B------:R-:W-:Y:S01]  /*0df0*/  VIADD R27, R3, 0xdb3d7428 ;  /* 0xdb3d7428031b7836 */ /* 0x000fe20000000000 */
[--C-:B------:R-:W-:Y:S01]  /*0e00*/  SHF.R.U64 R107, R8, 0x10, R9.reuse ;  /* 0x00000010086b7819 */ /* 0x100fe20000001209 */
[----:B------:R-:W-:Y:S01]  /*0e10*/  IMAD.HI.U32 R21, R26, -0x326172a9, RZ ;  /* 0xcd9e8d571a157827 */ /* 0x000fe200078e00ff */
[----:B------:R-:W-:Y:S02]  /*0e20*/  SHF.R.U32.HI R106, RZ, 0x10, R9 ;  /* 0x00000010ff6a7819 */ /* 0x000fe40000011609 */
[----:B------:R-:W-:Y:S01]  /*0e30*/  LOP3.LUT R25, R27, R28, R25, 0x96, !PT ;  /* 0x0000001c1b197212 */ /* 0x000fe200078e9619 */
[----:B------:R-:W-:Y:S01]  /*0e40*/  IMAD.MOV.U32 R29, RZ, RZ, R41 ;  /* 0x000000ffff1d7224 */ /* 0x000fe200078e0029 */
[----:B------:R-:W-:Y:S01]  /*0e50*/  LOP3.LUT R21, R23, R24, R21, 0x96, !PT ;  /* 0x0000001817157212 */ /* 0x000fe200078e9615 */
[----:B------:R-:W-:Y:S01]  /*0e60*/  IMAD.MOV.U32 R117, RZ, RZ, R50 ;  /* 0x000000ffff757224 */ /* 0x000fe200078e0032 */
[----:B------:R-:W-:Y:S01]  /*0e70*/  SHF.R.U32.HI R41, RZ, 0x10, R47 ;  /* 0x00000010ff297819 */ /* 0x000fe2000001162f */
[--C-:B------:R-:W-:Y:S01]  /*0e80*/  IMAD.MOV.U32 R33, RZ, RZ, R51.reuse ;  /* 0x000000ffff217224 */ /* 0x100fe200078e0033 */
[----:B------:R-:W-:Y:S01]  /*0e90*/  SHF.R.U32.HI R47, RZ, 0x10, R51 ;  /* 0x00000010ff2f7819 */ /* 0x000fe20000011633 */
[--C-:B------:R-:W-:Y:S01]  /*0ea0*/  IMAD.MOV.U32 R36, RZ, RZ, R55.reuse ;  /* 0x000000ffff247224 */ /* 0x100fe200078e0037 */
[----:B------:R-:W-:Y:S01]  /*0eb0*/  SHF.R.U32.HI R50, RZ, 0x10, R55 ;  /* 0x00000010ff327819 */ /* 0x000fe20000011637 */
[----:B------:R-:W-:Y:S01]  /*0ec0*/  IMAD.MOV.U32 R76, RZ, RZ, R34 ;  /* 0x000000ffff4c7224 */ /* 0x000fe200078e0022 */
[--C-:B------:R-:W-:Y:S01]  /*0ed0*/  SHF.R.U64 R109, R6, 0x10, R7.reuse ;  /* 0x00000010066d7819 */ /* 0x100fe20000001207 */
[----:B------:R-:W-:Y:S01]  /*0ee0*/  IMAD.MOV.U32 R80, RZ, RZ, R38 ;  /* 0x000000ffff507224 */ /* 0x000fe200078e0026 */
[----:B------:R-:W-:Y:S01]  /*0ef0*/  SHF.R.U32.HI R108, RZ, 0x10, R7 ;  /* 0x00000010ff6c7819 */ /* 0x000fe20000011607 */
[----:B------:R-:W-:Y:S01]  /*0f00*/  IMAD.MOV.U32 R81, RZ, RZ, R39 ;  /* 0x000000ffff517224 */ /* 0x000fe200078e0027 */
[----:B------:R-:W-:Y:S01]  /*0f10*/  SHF.R.U64 R111, R4, 0x10, R5 ;  /* 0x00000010046f7819 */ /* 0x000fe20000001205 */
[----:B------:R-:W-:Y:S01]  /*0f20*/  IMAD.MOV.U32 R85, RZ, RZ, R43 ;  /* 0x000000ffff557224 */ /* 0x000fe200078e002b */
[----:B------:R-:W-:Y:S01]  /*0f30*/  SHF.R.U32.HI R110, RZ, 0x10, R5 ;  /* 0x00000010ff6e7819 */ /* 0x000fe20000011605 */
[----:B------:R-:W-:Y:S01]  /*0f40*/  IMAD.MOV.U32 R88, RZ, RZ, R48 ;  /* 0x000000ffff587224 */ /* 0x000fe200078e0030 */
[----:B------:R-:W-:Y:S01]  /*0f50*/  SHF.R.U32.HI R37, RZ, 0x10, R37 ;  /* 0x00000010ff257819 */ /* 0x000fe20000011625 */
[----:B------:R-:W-:Y:S01]  /*0f60*/  IMAD.MOV.U32 R92, RZ, RZ, R52 ;  /* 0x000000ffff5c7224 */ /* 0x000fe200078e0034 */
[----:B------:R-:W-:Y:S01]  /*0f70*/  MOV R119, R54 ;  /* 0x0000003600777202 */ /* 0x000fe20000000f00 */
[----:B------:R-:W-:Y:S01]  /*0f80*/  IMAD.MOV.U32 R93, RZ, RZ, R53 ;  /* 0x000000ffff5d7224 */ /* 0x000fe200078e0035 */
[----:B-1----:R-:W-:Y:S01]  /*0f90*/  ISETP.NE.U32.AND P1, PT, R30, RZ, PT ;  /* 0x000000ff1e00720c */ /* 0x002fe20003f25070 */
[----:B------:R-:W-:Y:S01]  /*0fa0*/  VIADD R24, R2, 0x8ff34781 ;  /* 0x8ff3478102187836 */ /* 0x000fe20000000000 */
[----:B------:R-:W-:Y:S01]  /*0fb0*/  PRMT R146, R56, 0x5410, R146 ;  /* 0x0000541038927816 */ /* 0x000fe20000000092 */
[----:B------:R-:W-:Y:S01]  /*0fc0*/  IMAD R22, R22, -0x2daee0ad, RZ ;  /* 0xd2511f5316167824 */ /* 0x000fe200078e02ff */
[----:B------:R-:W-:Y:S01]  /*0fd0*/  PRMT R144, R57, 0x5410, R144 ;  /* 0x0000541039907816 */ /* 0x000fe20000000090 */
[----:B------:R-:W-:Y:S01]  /*0fe0*/  IMAD R27, R26, -0x326172a9, RZ ;  /* 0xcd9e8d571a1b7824 */ /* 0x000fe200078e02ff */
[----:B------:R-:W-:Y:S01]  /*0ff0*/  PRMT R140, R58, 0x5410, R140 ;  /* 0x000054103a8c7816 */ /* 0x000fe2000000008c */
[----:B------:R-:W-:Y:S01]  /*1000*/  IMAD.HI.U32 R124, R25, -0x326172a9, RZ ;  /* 0xcd9e8d57197c7827 */ /* 0x000fe200078e00ff */
[----:B------:R-:W-:-:S02]  /*1010*/  PRMT R136, R59, 0x5410, R136 ;  /* 0x000054103b887816 */ /* 0x000fc40000000088 */
[----:B------:R-:W-:Y:S01]  /*1020*/  PRMT R118, R118, 0x5410, R47 ;  /* 0x0000541076767816 */ /* 0x000fe2000000002f */
[----:B------:R-:W-:Y:S01]  /*1030*/  IMAD.HI.U32 R125, R21, -0x2daee0ad, RZ ;  /* 0xd2511f53157d7827 */ /* 0x000fe200078e00ff */
[----:B------:R-:W-:Y:S02]  /*1040*/  PRMT R120, R120, 0x5410, R50 ;  /* 0x0000541078787816 */ /* 0x000fe40000000032 */
[----:B------:R-:W-:Y:S01]  /*1050*/  PRMT R112, R112, 0x5410, R37 ;  /* 0x0000541070707816 */ /* 0x000fe20000000025 */
[----:B------:R-:W-:Y:S01]  /*1060*/  VIADD R23, R3, 0x96a522ad ;  /* 0x96a522ad03177836 */ /* 0x000fe20000000000 */
        /* <DEDUP_REMOVED lines=12> */
[----:B------:R-:W-:Y:S01]  /*1130*/  LOP3.LUT R124, R24, R27, R124, 0x96, !PT ;  /* 0x0000001b187c7212 */ /* 0x000fe200078e967c */
[----:B------:R-:W-:Y:S01]  /*1140*/  HADD2.F32 R53, -RZ, R12.H0_H0 ;  /* 0x2000000cff357230 */ /* 0x000fe20000004100 */
[----:B------:R-:W-:Y:S01]  /*1150*/  LOP3.LUT R125, R23, R22, R125, 0x96, !PT ;  /* 0x00000016177d7212 */ /* 0x000fe200078e967d */
[----:B------:R-:W-:Y:S01]  /*1160*/  HADD2.F32 R54, -RZ, R13.H0_H0 ;  /* 0x2000000dff367230 */ /* 0x000fe20000004100 */
[----:B------:R-:W-:Y:S01]  /*1170*/  ISETP.NE.AND.EX P1, PT, R31, RZ, PT, P1 ;  /* 0x000000ff1f00720c */ /* 0x000fe20003f25310 */
[----:B------:R-:W-:Y:S01]  /*1180*/  HADD2.F32 R55, -RZ, R10.H0_H0 ;  /* 0x2000000aff377230 */ /* 0x000fe20000004100 */
[----:B------:R-:W-:Y:S01]  /*1190*/  LOP3.LUT R127, R20, 0x3, RZ, 0xc0, !PT ;  /* 0x00000003147f7812 */ /* 0x000fe200078ec0ff */
        /* <DEDUP_REMOVED lines=55> */
[----:B------:R-:W-:Y:S02]  /*1510*/  IMAD R126, R25, -0x326172a9, RZ ;  /* 0xcd9e8d57197e7824 */ /* 0x000fe400078e02ff */
[----:B0-234-:R-:W-:-:S07]  /*1520*/  IMAD R130, R21, -0x2daee0ad, RZ ;  /* 0xd2511f5315827824 */ /* 0x01dfce00078e02ff */
.L_x_23739:
[----:B------:R-:W0:Y:S01]  /*1530*/  S2R R121, SR_TID.X ;  /* 0x0000000000797919 */ /* 0x000e220000002100 */
[----:B---3--:R-:W1:Y:S01]  /*1540*/  LDC.64 R36, c[0x0][0x390] ;  /* 0x0000e400ff247b82 */ /* 0x008e620000000a00 */
[----:B------:R-:W-:Y:S02]  /*1550*/  IMAD R8, R0, UR12, RZ ;  /* 0x0000000c00087c24 */ /* 0x000fe4000f8e02ff */
[----:B------:R-:W-:-:S03]  /*1560*/  IMAD.MOV.U32 R132, RZ, RZ, 0x3f800000 ;  /* 0x3f800000ff847424 */ /* 0x000fc600078e00ff */
[----:B------:R-:W-:Y:S02]  /*1570*/  SHF.R.S32.HI R9, RZ, 0x1f, R8 ;  /* 0x0000001fff097819 */ /* 0x000fe40000011408 */
[----:B------:R-:W2:Y:S02]  /*1580*/  @P1 LDC.64 R12, c[0x0][0x3e0] ;  /* 0x0000f800ff0c1b82 */ /* 0x000ea40000000a00 */
[----:B------:R-:W-:-:S04]  /*1590*/  LEA.HI R8, R9, R8, RZ, 0x2 ;  /* 0x0000000809087211 */ /* 0x000fc800078f10ff */
[----:B0-----:R-:W-:Y:S01]  /*15a0*/  LEA.HI.SX32 R131, R8, R121, 0x1e ;  /* 0x0000007908837211 */ /* 0x001fe200078ff2ff */
[----:B--2---:R-:W-:-:S04]  /*15b0*/  @P1 IMAD.WIDE R12, R0, 0x4, R12 ;  /* 0x00000004000c1825 */ /* 0x004fc800078e020c */
[----:B-1----:R-:W-:Y:S01]  /*15c0*/  IMAD.WIDE.U32 R8, R131, 0x10, R36 ;  /* 0x0000001083087825 */ /* 0x002fe200078e0024 */
[----:B------:R0:W5:Y:S05]  /*15d0*/  @P1 LDG.E R132, desc[UR8][R12.64] ;  /* 0x000000080c841981 */ /* 0x00016a000c1e1900 */
[----:B------:R-:W5:Y:S01]  /*15e0*/  LDG.E.128 R8, desc[UR8][R8.64] ;  /* 0x0000000808087981 */ /* 0x000f62000c1e1d00 */
[----:B------:R-:W-:Y:S01]  /*15f0*/  ISETP.NE.U32.AND P0, PT, RZ, UR10, PT ;  /* 0x0000000aff007c0c */ /* 0x000fe2000bf05070 */
[----:B------:R-:W-:-:S03]  /*1600*/  IMAD.MOV.U32 R133, RZ, RZ, 0x2f800000 ;  /* 0x2f800000ff857424 */ /* 0x000fc600078e00ff */
[----:B------:R-:W-:-:S13]  /*1610*/  ISETP.NE.AND.EX P0, PT, RZ, UR11, PT, P0 ;  /* 0x0000000bff007c0c */ /* 0x000fda000bf05300 */
[----:B0-----:R-:W-:Y:S05]  /*1620*/  @!P0 BRA `(.L_x_23528) ;  /* 0x0000001800008947 */ /* 0x001fea0003800000 */
        /* <DEDUP_REMOVED lines=8> */
[----:B------:R-:W-:-:S05]  /*16b0*/  HFMA2 R12, -RZ, RZ, 0, 1.1920928955078125e-07 ;  /* 0x00000002ff0c7431 */ /* 0x000fca00000001ff */
[----:B------:R-:W-:-:S05]  /*16c0*/  VIADDMNMX.U32 R12, R127, 0xfffffffe, R12, PT ;  /* 0xfffffffe7f0c7846 */ /* 0x000fca000380000c */
[----:B------:R-:W-:-:S04]  /*16d0*/  IMAD.SHL.U32 R14, R12, 0x4, RZ ;  /* 0x000000040c0e7824 */ /* 0x000fc800078e00ff */
[----:B------:R-:W0:Y:S02]  /*16e0*/  LDC R12, c[0x2][R14] ;  /* 0x008000000e0c7b82 */ /* 0x000e240000000800 */
[----:B0-----:R-:W-:-:S04]  /*16f0*/  SHF.R.S32.HI R13, RZ, 0x1f, R12 ;  /* 0x0000001fff0d7819 */ /* 0x001fc8000001140c */
.L_x_27440:
[----:B------:R-:W-:Y:S05]  /*1700*/  BRX R12 -0x1710                                        (*"BRANCH_TARGETS .L_x_27441,.L_x_27442,.L_x_27443"*) ;  /* 0xffffffe80c3c7949 */ /* 0x000fea000383ffff */
.L_x_27443:
[----:B------:R-:W-:Y:S01]  /*1710*/  VIADD R12, R127, 0x1 ;  /* 0x000000017f0c7836 */ /* 0x000fe20000000000 */
[----:B------:R-:W-:Y:S01]  /*1720*/  MOV R16, R130 ;  /* 0x0000008200107202 */ /* 0x000fe20000000f00 */
[----:B------:R-:W-:Y:S01]  /*1730*/  IMAD.MOV.U32 R13, RZ, RZ, R124 ;  /* 0x000000ffff0d7224 */ /* 0x000fe200078e007c */
[----:B------:R-:W-:Y:S06]  /*1740*/  BRA `(.L_x_23529) ;  /* 0x00000004002c7947 */ /* 0x000fec0003800000 */
.L_x_27441:
[----:B------:R-:W-:Y:S01]  /*1750*/  IMAD.MOV.U32 R16, RZ, RZ, R130 ;  /* 0x000000ffff107224 */ /* 0x000fe200078e0082 */
[----:B------:R-:W-:Y:S01]  /*1760*/  MOV R12, 0x3 ;  /* 0x00000003000c7802 */ /* 0x000fe20000000f00 */
[----:B------:R-:W-:Y:S01]  /*1770*/  IMAD.MOV.U32 R13, RZ, RZ, R125 ;  /* 0x000000ffff0d7224 */ /* 0x000fe200078e007d */
[----:B------:R-:W-:Y:S06]  /*1780*/  BRA `(.L_x_23529) ;  /* 0x00000004001c7947 */ /* 0x000fec0003800000 */
.L_x_27442:
        /* <DEDUP_REMOVED lines=12> */
.L_x_23530:
        /* <DEDUP_REMOVED lines=57> */
[----:B------:R-:W-:-:S03]  /*1be0*/  IMAD.MOV.U32 R12, RZ, RZ, RZ ;  /* 0x000000ffff0c7224 */ /* 0x000fc600078e00ff */
[----:B------:R-:W-:-:S07]  /*1bf0*/  LOP3.LUT R125, R125, R14, R17, 0x96, !PT ;  /* 0x0000000e7d7d7212 */ /* 0x000fce00078e9611 */
.L_x_23529:
[----:B------:R-:W-:Y:S01]  /*1c00*/  I2FP.F32.U32 R14, R13 ;  /* 0x0000000d000e7245 */ /* 0x000fe20000201000 */
[----:B-----5:R-:W-:Y:S01]  /*1c10*/  FMUL.FTZ R8, R8, R132 ;  /* 0x0000008408087220 */ /* 0x020fe20000410000 */
[----:B------:R-:W-:Y:S01]  /*1c20*/  ISETP.NE.AND P3, PT, R12, 0x1, PT ;  /* 0x000000010c00780c */ /* 0x000fe20003f65270 */
[----:B------:R-:W-:Y:S01]  /*1c30*/  UMOV UR5, UR7 ;  /* 0x0000000700057c82 */ /* 0x000fe20008000000 */
[----:B------:R-:W-:Y:S01]  /*1c40*/  UMOV UR4, UR6 ;  /* 0x0000000600047c82 */ /* 0x000fe20008000000 */
[----:B------:R-:W-:Y:S01]  /*1c50*/  FFMA.FTZ R14, R14, R133, 1.1641532182693481445e-10 ;  /* 0x2f0000000e0e7423 */ /* 0x000fe20000010085 */
[----:B------:R-:W-:-:S04]  /*1c60*/  FMUL.FTZ R8, R8, UR5 ;  /* 0x0000000508087c20 */ /* 0x000fc80008410000 */
[----:B------:R-:W-:Y:S01]  /*1c70*/  FSETP.GTU.FTZ.AND P2, PT, R14, UR4, PT ;  /* 0x000000040e007c0b */ /* 0x000fe2000bf5c000 */
[----:B------:R-:W-:-:S03]  /*1c80*/  HADD2.F32 R14, -RZ, R146.H1_H1 ;  /* 0x30000092ff0e7230 */ /* 0x000fc60000004100 */
        /* <DEDUP_REMOVED lines=14> */
.L_x_23532:
        /* <DEDUP_REMOVED lines=12> */
.L_x_23533:
        /* <DEDUP_REMOVED lines=57> */
[----:B------:R-:W-:Y:S01]  /*21c0*/  IMAD.MOV.U32 R14, RZ, RZ, RZ ;  /* 0x000000ffff0e7224 */ /* 0x000fe200078e00ff */
[----:B------:R-:W-:Y:S01]  /*21d0*/  MOV R13, R16 ;  /* 0x00000010000d7202 */ /* 0x000fe20000000f00 */
[----:B------:R-:W-:-:S07]  /*21e0*/  IMAD.MOV.U32 R16, RZ, RZ, R12 ;  /* 0x000000ffff107224 */ /* 0x000fce00078e000c */
.L_x_23531:
[----:B------:R-:W-:Y:S01]  /*21f0*/  I2FP.F32.U32 R12, R13 ;  /* 0x0000000d000c7245 */ /* 0x000fe20000201000 */
[----:B------:R-:W-:Y:S01]  /*2200*/  FMUL.FTZ R9, R9, R132 ;  /* 0x0000008409097220 */ /* 0x000fe20000410000 */
[----:B------:R-:W-:Y:S01]  /*2210*/  ISETP.NE.AND P4, PT, R14, 0x1, PT ;  /* 0x000000010e00780c */ /* 0x000fe20003f85270 */
[----:B------:R-:W-:Y:S02]  /*2220*/  HADD2.F32 R13, -RZ, R144.H1_H1 ;  /* 0x30000090ff0d7230 */ /* 0x000fe40000004100 */
[----:B------:R-:W-:Y:S02]  /*2230*/  HFMA2 R15, -RZ, RZ, 0, 1.1920928955078125e-07 ;  /* 0x00000002ff0f7431 */ /* 0x000fe400000001ff */
[----:B------:R-:W-:Y:S01]  /*2240*/  FFMA.FTZ R12, R12, R133, 1.1641532182693481445e-10 ;  /* 0x2f0000000c0c7423 */ /* 0x000fe20000010085 */
[----:B------:R-:W-:-:S04]  /*2250*/  FMUL.FTZ R9, R9, UR5 ;  /* 0x0000000509097c20 */ /* 0x000fc80008410000 */
        /* <DEDUP_REMOVED lines=14> */
.L_x_23535:
        /* <DEDUP_REMOVED lines=12> */
.L_x_23536:
        /* <DEDUP_REMOVED lines=40> */
[C---:B------:R-:W-:Y:S01]  /*2680*/  VIADD R17, R3.reuse, 0x1fd5c5a3 ;  /* 0x1fd5c5a303117836 */ /* 0x040fe20000000000 */
        /* <DEDUP_REMOVED lines=16> */
[----:B------:R-:W-:Y:S01]  /*2790*/  LOP3.LUT R125, R125, R14, R13, 0x96, !PT ;  /* 0x0000000e7d7d7212 */ /* 0x000fe200078e960d */
[----:B------:R-:W-:Y:S02]  /*27a0*/  IMAD.MOV.U32 R13, RZ, RZ, R16 ;  /* 0x000000ffff0d7224 */ /* 0x000fe400078e0010 */
[----:B------:R-:W-:-:S07]  /*27b0*/  IMAD.MOV.U32 R16, RZ, RZ, R12 ;  /* 0x000000ffff107224 */ /* 0x000fce00078e000c */
.L_x_23534:
[----:B------:R-:W-:Y:S01]  /*27c0*/  I2FP.F32.U32 R12, R13 ;  /* 0x0000000d000c7245 */ /* 0x000fe20000201000 */
[----:B------:R-:W-:Y:S01]  /*27d0*/  FMUL.FTZ R10, R10, R132 ;  /* 0x000000840a0a7220 */ /* 0x000fe20000410000 */
[----:B------:R-:W-:Y:S01]  /*27e0*/  ISETP.NE.AND P5, PT, R15, 0x1, PT ;  /* 0x000000010f00780c */ /* 0x000fe20003fa5270 */
[----:B------:R-:W-:Y:S02]  /*27f0*/  IMAD.MOV.U32 R24, RZ, RZ, 0x2 ;  /* 0x00000002ff187424 */ /* 0x000fe400078e00ff */
[----:B------:R-:W-:Y:S01]  /*2800*/  FFMA.FTZ R12, R12, R133, 1.1641532182693481445e-10 ;  /* 0x2f0000000c0c7423 */ /* 0x000fe20000010085 */
[----:B------:R-:W-:-:S04]  /*2810*/  FMUL.FTZ R10, R10, UR5 ;  /* 0x000000050a0a7c20 */ /* 0x000fc80008410000 */
        /* <DEDUP_REMOVED lines=15> */
.L_x_23538:
        /* <DEDUP_REMOVED lines=12> */
.L_x_23539:
        /* <DEDUP_REMOVED lines=60> */
.L_x_23537:
[----:B------:R-:W-:Y:S01]  /*2d90*/  I2FP.F32.U32 R12, R13 ;  /* 0x0000000d000c7245 */ /* 0x000fe20000201000 */
[----:B------:R-:W-:Y:S01]  /*2da0*/  FMUL.FTZ R11, R11, R132 ;  /* 0x000000840b0b7220 */ /* 0x000fe20000410000 */
[----:B------:R-:W-:-:S03]  /*2db0*/  HADD2.F32 R13, -RZ, R144.H0_H0 ;  /* 0x20000090ff0d7230 */ /* 0x000fc60000004100 */
[----:B------:R-:W-:Y:S01]  /*2dc0*/  FFMA.FTZ R12, R12, R133, 1.1641532182693481445e-10 ;  /* 0x2f0000000c0c7423 */ /* 0x000fe20000010085 */
[----:B------:R-:W-:-:S04]  /*2dd0*/  FMUL.FTZ R11, R11, UR5 ;  /* 0x000000050b0b7c20 */ /* 0x000fc80008410000 */
[----:B------:R-:W-:-:S04]  /*2de0*/  FSETP.GTU.FTZ.AND P6, PT, R12, UR4, PT ;  /* 0x000000040c007c0b */ /* 0x000fc8000bfdc000 */
[----:B------:R-:W-:Y:S02]  /*2df0*/  FSEL R12, R11, RZ, !P6 ;  /* 0x000000ff0b0c7208 */ /* 0x000fe40007000000 */
[----:B------:R-:W-:-:S03]  /*2e00*/  PLOP3.LUT P5, PT, P6, PT, PT, 0x8, 0x80 ;  /* 0x000000000080781c */ /* 0x000fc600037ae170 */
[----:B------:R-:W-:Y:S01]  /*2e10*/  FFMA.FTZ R11, R12, R13, R7 ;  /* 0x0000000d0c0b7223 */ /* 0x000fe20000010007 */
[----:B------:R-:W-:Y:S09]  /*2e20*/  BRA `(.L_x_23540) ;  /* 0x0000001400e07947 */ /* 0x000ff20003800000 */
.L_x_23528:
        /* <DEDUP_REMOVED lines=15> */
.L_x_23542:
        /* <DEDUP_REMOVED lines=12> */
.L_x_23543:
        /* <DEDUP_REMOVED lines=50> */
[----:B------:R-:W-:Y:S01]  /*3300*/  VIADD R125, R3, 0x96a522ad ;  /* 0x96a522ad037d7836 */ /* 0x000fe20000000000 */
[----:B------:R-:W-:Y:S02]  /*3310*/  MOV R12, R130 ;  /* 0x00000082000c7202 */ /* 0x000fe40000000f00 */
[----:B------:R-:W-:Y:S01]  /*3320*/  LOP3.LUT R19, R19, R18, R15, 0x96, !PT ;  /* 0x0000001213137212 */ /* 0x000fe200078e960f */
[----:B------:R-:W-:-:S04]  /*3330*/  IMAD.WIDE.U32 R16, R13, -0x2daee0ad, RZ ;  /* 0xd2511f530d107825 */ /* 0x000fc800078e00ff */
[----:B------:R-:W-:Y:S01]  /*3340*/  IMAD.WIDE.U32 R126, R19, -0x326172a9, RZ ;  /* 0xcd9e8d57137e7825 */ /* 0x000fe200078e00ff */
[----:B------:R-:W-:-:S03]  /*3350*/  LOP3.LUT R125, R125, R14, R17, 0x96, !PT ;  /* 0x0000000e7d7d7212 */ /* 0x000fc600078e9611 */
[----:B------:R-:W-:Y:S02]  /*3360*/  VIADD R15, R2, 0x8ff34781 ;  /* 0x8ff34781020f7836 */ /* 0x000fe40000000000 */
[----:B------:R-:W-:-:S03]  /*3370*/  IMAD.MOV.U32 R14, RZ, RZ, RZ ;  /* 0x000000ffff0e7224 */ /* 0x000fc600078e00ff */
[----:B------:R-:W-:-:S07]  /*3380*/  LOP3.LUT R124, R15, R124, R127, 0x96, !PT ;  /* 0x0000007c0f7c7212 */ /* 0x000fce00078e967f */
.L_x_23541:
[----:B------:R-:W-:Y:S01]  /*3390*/  I2FP.F32.U32 R12, R12 ;  /* 0x0000000c000c7245 */ /* 0x000fe20000201000 */
[----:B-----5:R-:W-:Y:S01]  /*33a0*/  FMUL.FTZ R8, R8, R132 ;  /* 0x0000008408087220 */ /* 0x020fe20000410000 */
[----:B------:R-:W-:Y:S01]  /*33b0*/  ISETP.NE.AND P3, PT, R14, 0x1, PT ;  /* 0x000000010e00780c */ /* 0x000fe20003f65270 */
[----:B------:R-:W-:Y:S01]  /*33c0*/  UMOV UR5, UR7 ;  /* 0x0000000700057c82 */ /* 0x000fe20008000000 */
[----:B------:R-:W-:Y:S01]  /*33d0*/  UMOV UR4, UR6 ;  /* 0x0000000600047c82 */ /* 0x000fe20008000000 */
[----:B------:R-:W-:Y:S01]  /*33e0*/  FFMA.FTZ R12, R12, R133, 1.1641532182693481445e-10 ;  /* 0x2f0000000c0c7423 */ /* 0x000fe20000010085 */
[----:B------:R-:W-:Y:S01]  /*33f0*/  FMUL.FTZ R8, R8, UR5 ;  /* 0x0000000508087c20 */ /* 0x000fe20008410000 */
[----:B------:R-:W-:Y:S02]  /*3400*/  HADD2.F32 R13, -RZ, R146.H1_H1 ;  /* 0x30000092ff0d7230 */ /* 0x000fe40000004100 */
[----:B------:R-:W-:Y:S01]  /*3410*/  IMAD.MOV.U32 R15, RZ, RZ, 0x2 ;  /* 0x00000002ff0f7424 */ /* 0x000fe200078e00ff */
        /* <DEDUP_REMOVED lines=14> */
.L_x_23545:
        /* <DEDUP_REMOVED lines=12> */
.L_x_23546:
        /* <DEDUP_REMOVED lines=60> */
.L_x_23544:
[----:B------:R-:W-:Y:S01]  /*3980*/  I2FP.F32.U32 R12, R13 ;  /* 0x0000000d000c7245 */ /* 0x000fe20000201000 */
[----:B------:R-:W-:Y:S01]  /*3990*/  FMUL.FTZ R9, R9, R132 ;  /* 0x0000008409097220 */ /* 0x000fe20000410000 */
[----:B------:R-:W-:Y:S01]  /*39a0*/  ISETP.NE.AND P4, PT, R15, 0x1, PT ;  /* 0x000000010f00780c */ /* 0x000fe20003f85270 */
[----:B------:R-:W-:Y:S02]  /*39b0*/  HFMA2 R14, -RZ, RZ, 0, 1.1920928955078125e-07 ;  /* 0x00000002ff0e7431 */ /* 0x000fe400000001ff */
[----:B------:R-:W-:Y:S02]  /*39c0*/  IMAD.MOV.U32 R13, RZ, RZ, R126 ;  /* 0x000000ffff0d7224 */ /* 0x000fe400078e007e */
[----:B------:R-:W-:Y:S01]  /*39d0*/  FFMA.FTZ R12, R12, R133, 1.1641532182693481445e-10 ;  /* 0x2f0000000c0c7423 */ /* 0x000fe20000010085 */
[----:B------:R-:W-:-:S04]  /*39e0*/  FMUL.FTZ R9, R9, UR5 ;  /* 0x0000000509097c20 */ /* 0x000fc80008410000 */
[----:B------:R-:W-:Y:S01]  /*39f0*/  FSETP.GTU.FTZ.AND P3, PT, R12, UR4, PT ;  /* 0x000000040c007c0b */ /* 0x000fe2000bf7c000 */
        /* <DEDUP_REMOVED lines=13> */
.L_x_23548:
        /* <DEDUP_REMOVED lines=12> */
.L_x_23549:
        /* <DEDUP_REMOVED lines=57> */
[----:B------:R-:W-:Y:S01]  /*3f20*/  HFMA2 R14, -RZ, RZ, 0, 0 ;  /* 0x00000000ff0e7431 */ /* 0x000fe200000001ff */
[----:B------:R-:W-:Y:S01]  /*3f30*/  MOV R13, R16 ;  /* 0x00000010000d7202 */ /* 0x000fe20000000f00 */
[----:B------:R-:W-:-:S07]  /*3f40*/  IMAD.MOV.U32 R16, RZ, RZ, R12 ;  /* 0x000000ffff107224 */ /* 0x000fce00078e000c */
.L_x_23547:
[----:B------:R-:W-:Y:S01]  /*3f50*/  I2FP.F32.U32 R12, R13 ;  /* 0x0000000d000c7245 */ /* 0x000fe20000201000 */
[----:B------:R-:W-:Y:S01]  /*3f60*/  FMUL.FTZ R10, R10, R132 ;  /* 0x000000840a0a7220 */ /* 0x000fe20000410000 */
[----:B------:R-:W-:Y:S01]  /*3f70*/  ISETP.NE.AND P5, PT, R14, 0x1, PT ;  /* 0x000000010e00780c */ /* 0x000fe20003fa5270 */
[----:B------:R-:W-:Y:S02]  /*3f80*/  HADD2.F32 R13, -RZ, R146.H0_H0 ;  /* 0x20000092ff0d7230 */ /* 0x000fe40000004100 */
[----:B------:R-:W-:Y:S01]  /*3f90*/  FFMA.FTZ R12, R12, R133, 1.1641532182693481445e-10 ;  /* 0x2f0000000c0c7423 */ /* 0x000fe20000010085 */
[----:B------:R-:W-:Y:S01]  /*3fa0*/  FMUL.FTZ R10, R10, UR5 ;  /* 0x000000050a0a7c20 */ /* 0x000fe20008410000 */
[----:B------:R-:W-:-:S03]  /*3fb0*/  IMAD.MOV.U32 R24, RZ, RZ, 0x2 ;  /* 0x00000002ff187424 */ /* 0x000fc600078e00ff */
        /* <DEDUP_REMOVED lines=14> */
.L_x_23551:
        /* <DEDUP_REMOVED lines=12> */
.L_x_23552:
        /* <DEDUP_REMOVED lines=57> */
[----:B------:R-:W-:Y:S02]  /*44f0*/  LOP3.LUT R125, R125, R14, R13, 0x96, !PT ;  /* 0x0000000e7d7d7212 */ /* 0x000fe400078e960d */
[----:B------:R-:W-:Y:S01]  /*4500*/  MOV R13, R16 ;  /* 0x00000010000d7202 */ /* 0x000fe20000000f00 */
[----:B------:R-:W-:-:S07]  /*4510*/  IMAD.MOV.U32 R16, RZ, RZ, R12 ;  /* 0x000000ffff107224 */ /* 0x000fce00078e000c */
.L_x_23550:
[----:B------:R-:W-:Y:S01]  /*4520*/  I2FP.F32.U32 R12, R13 ;  /* 0x0000000d000c7245 */ /* 0x000fe20000201000 */
[----:B------:R-:W-:-:S04]  /*4530*/  FMUL.FTZ R11, R11, R132 ;  /* 0x000000840b0b7220 */ /* 0x000fc80000410000 */
[----:B------:R-:W-:Y:S01]  /*4540*/  FFMA.FTZ R12, R12, R133, 1.1641532182693481445e-10 ;  /* 0x2f0000000c0c7423 */ /* 0x000fe20000010085 */
[----:B------:R-:W-:-:S04]  /*4550*/  FMUL.FTZ R11, R11, UR5 ;  /* 0x000000050b0b7c20 */ /* 0x000fc80008410000 */
[----:B------:R-:W-:Y:S01]  /*4560*/  FSETP.GTU.FTZ.AND P6, PT, R12, UR4, PT ;  /* 0x000000040c007c0b */ /* 0x000fe2000bfdc000 */
[----:B------:R-:W-:-:S03]  /*4570*/  HADD2.F32 R12, -RZ, R144.H0_H0 ;  /* 0x20000090ff0c7230 */ /* 0x000fc60000004100 */
[----:B------:R-:W-:Y:S02]  /*4580*/  FSEL R11, R11, RZ, !P6 ;  /* 0x000000ff0b0b7208 */ /* 0x000fe40007000000 */
[----:B------:R-:W-:-:S03]  /*4590*/  PLOP3.LUT P5, PT, P6, PT, PT, 0x8, 0x80 ;  /* 0x000000000080781c */ /* 0x000fc600037ae170 */
[----:B------:R-:W-:-:S10]  /*45a0*/  FMUL.FTZ R11, R11, R12 ;  /* 0x0000000c0b0b7220 */ /* 0x000fd40000410000 */
.L_x_23540:
[----:B------:R-:W0:Y:S01]  /*45b0*/  LDC.64 R40, c[0x0][0x3a8] ;  /* 0x0000ea00ff287b82 */ /* 0x000e220000000a00 */
[----:B------:R-:W-:Y:S01]  /*45c0*/  SEL R14, RZ, 0x1000000, !P5 ;  /* 0x01000000ff0e7807 */ /* 0x000fe20006800000 */
[----:B------:R-:W-:Y:S01]  /*45d0*/  VIADD R135, R131, 0x100 ;  /* 0x0000010083877836 */ /* 0x000fe20000000000 */
[----:B------:R-:W-:Y:S02]  /*45e0*/  SEL R15, RZ, 0x10000, !P4 ;  /* 0x00010000ff0f7807 */ /* 0x000fe40006000000 */
[----:B------:R-:W-:-:S03]  /*45f0*/  SEL R17, RZ, 0x100, !P3 ;  /* 0x00000100ff117807 */ /* 0x000fc60005800000 */
[----:B------:R-:W1:Y:S01]  /*4600*/  @P0 LDC.64 R12, c[0x0][0x3a0] ;  /* 0x0000e800ff0c0b82 */ /* 0x000e620000000a00 */
[----:B------:R-:W-:Y:S02]  /*4610*/  IADD3 R14, PT, PT, R17, R14, R15 ;  /* 0x0000000e110e7210 */ /* 0x000fe40007ffe00f */
[----:B------:R-:W-:-:S04]  /*4620*/  SEL R15, RZ, 0x1, !P2 ;  /* 0x00000001ff0f7807 */ /* 0x000fc80005000000 */
[----:B------:R-:W-:Y:S01]  /*4630*/  IADD3 R17, PT, PT, R14, R15, RZ ;  /* 0x0000000f0e117210 */ /* 0x000fe20007ffe0ff */
[----:B------:R-:W2:Y:S01]  /*4640*/  LDC.64 R42, c[0x0][0x3b0] ;  /* 0x0000ec00ff2a7b82 */ /* 0x000ea20000000a00 */
[----:B0-----:R-:W-:-:S05]  /*4650*/  IMAD.WIDE.U32 R18, R131, 0x10, R40 ;  /* 0x0000001083127825 */ /* 0x001fca00078e0028 */
[----:B------:R0:W-:Y:S01]  /*4660*/  STG.E.128 desc[UR8][R18.64], R8 ;  /* 0x0000000812007986 */ /* 0x0001e2000c101d08 */
[----:B-1----:R-:W-:-:S04]  /*4670*/  @P0 IMAD.WIDE.U32 R22, R135, 0x10, R12 ;  /* 0x0000001087160825 */ /* 0x002fc800078e000c */
[----:B------:R-:W-:-:S04]  /*4680*/  IMAD.WIDE.U32 R12, R135, 0x10, R36 ;  /* 0x00000010870c7825 */ /* 0x000fc800078e0024 */
[----:B--2---:R-:W-:-:S05]  /*4690*/  IMAD.WIDE.U32 R20, R131, 0x4, R42 ;  /* 0x0000000483147825 */ /* 0x004fca00078e002a */
[----:B------:R0:W-:Y:S04]  /*46a0*/  STG.E desc[UR8][R20.64], R17 ;  /* 0x0000001114007986 */ /* 0x0001e8000c101908 */
        /* <DEDUP_REMOVED lines=18> */
.L_x_23555:
        /* <DEDUP_REMOVED lines=12> */
.L_x_23556:
        /* <DEDUP_REMOVED lines=51> */
[----:B------:R-:W-:Y:S01]  /*4bc0*/  HFMA2 R18, -RZ, RZ, 0, 0 ;  /* 0x00000000ff127431 */ /* 0x000fe200000001ff */
[----:B------:R-:W-:Y:S01]  /*4bd0*/  IADD3 R125, PT, PT, R3, -0x695add53, RZ ;  /* 0x96a522ad037d7810 */ /* 0x000fe20007ffe0ff */
[----:B------:R-:W-:-:S04]  /*4be0*/  IMAD.WIDE.U32 R126, R19, -0x326172a9, RZ ;  /* 0xcd9e8d57137e7825 */ /* 0x000fc800078e00ff */
[----:B------:R-:W-:Y:S02]  /*4bf0*/  VIADD R19, R2, 0x8ff34781 ;  /* 0x8ff3478102137836 */ /* 0x000fe40000000000 */
[----:B------:R-:W-:-:S03]  /*4c00*/  IMAD.WIDE.U32 R30, R17, -0x2daee0ad, RZ ;  /* 0xd2511f53111e7825 */ /* 0x000fc600078e00ff */
[----:B------:R-:W-:Y:S01]  /*4c10*/  LOP3.LUT R124, R19, R124, R127, 0x96, !PT ;  /* 0x0000007c137c7212 */ /* 0x000fe200078e967f */
[----:B------:R-:W-:Y:S01]  /*4c20*/  IMAD.MOV.U32 R17, RZ, RZ, R16 ;  /* 0x000000ffff117224 */ /* 0x000fe200078e0010 */
[----:B------:R-:W-:-:S07]  /*4c30*/  LOP3.LUT R125, R125, R20, R31, 0x96, !PT ;  /* 0x000000147d7d7212 */ /* 0x000fce00078e961f */
.L_x_23554:
[----:B------:R-:W-:Y:S01]  /*4c40*/  I2FP.F32.U32 R16, R17 ;  /* 0x0000001100107245 */ /* 0x000fe20000201000 */
[----:B-----5:R-:W-:Y:S01]  /*4c50*/  FMUL.FTZ R12, R12, R132 ;  /* 0x000000840c0c7220 */ /* 0x020fe20000410000 */
[----:B------:R-:W-:Y:S01]  /*4c60*/  ISETP.NE.AND P3, PT, R18, 0x1, PT ;  /* 0x000000011200780c */ /* 0x000fe20003f65270 */
[----:B------:R-:W-:Y:S02]  /*4c70*/  IMAD.MOV.U32 R19, RZ, RZ, 0x2 ;  /* 0x00000002ff137424 */ /* 0x000fe400078e00ff */
[----:B------:R-:W-:Y:S01]  /*4c80*/  FFMA.FTZ R16, R16, R133, 1.1641532182693481445e-10 ;  /* 0x2f00000010107423 */ /* 0x000fe20000010085 */
[----:B------:R-:W-:-:S04]  /*4c90*/  FMUL.FTZ R12, R12, UR5 ;  /* 0x000000050c0c7c20 */ /* 0x000fc80008410000 */
        /* <DEDUP_REMOVED lines=15> */
.L_x_23558:
        /* <DEDUP_REMOVED lines=12> */
.L_x_23559:
        /* <DEDUP_REMOVED lines=60> */
.L_x_23557:
[----:B------:R-:W-:Y:S01]  /*5210*/  I2FP.F32.U32 R16, R16 ;  /* 0x0000001000107245 */ /* 0x000fe20000201000 */
[----:B------:R-:W-:Y:S01]  /*5220*/  FMUL.FTZ R13, R13, R132 ;  /* 0x000000840d0d7220 */ /* 0x000fe20000410000 */
[----:B------:R-:W-:Y:S01]  /*5230*/  ISETP.NE.AND P4, PT, R19, 0x1, PT ;  /* 0x000000011300780c */ /* 0x000fe20003f85270 */
[----:B------:R-:W-:Y:S02]  /*5240*/  HADD2.F32 R17, -RZ, R140.H1_H1 ;  /* 0x3000008cff117230 */ /* 0x000fe40000004100 */
[----:B------:R-:W-:Y:S01]  /*5250*/  FFMA.FTZ R16, R16, R133, 1.1641532182693481445e-10 ;  /* 0x2f00000010107423 */ /* 0x000fe20000010085 */
[----:B------:R-:W-:Y:S01]  /*5260*/  FMUL.FTZ R13, R13, UR5 ;  /* 0x000000050d0d7c20 */ /* 0x000fe20008410000 */
[----:B------:R-:W-:-:S03]  /*5270*/  IMAD.MOV.U32 R18, RZ, RZ, 0x2 ;  /* 0x00000002ff127424 */ /* 0x000fc600078e00ff */
        /* <DEDUP_REMOVED lines=14> */
.L_x_23561:
        /* <DEDUP_REMOVED lines=12> */
.L_x_23562:
        /* <DEDUP_REMOVED lines=60> */
.L_x_23560:
        /* <DEDUP_REMOVED lines=21> */
.L_x_23564:
        /* <DEDUP_REMOVED lines=12> */
.L_x_23565:
[----:B------:R-:W-:Y:S01]  /*59f0*/  IMAD.WIDE.U32 R22, R46, -0x326172a9, RZ ;  /* 0xcd9e8d572e167825 */ /* 0x000fe200078e00ff */
[----:B------:R-:W-:-:S03]  /*5a00*/  LOP3.LUT R16, R63, R21, R3, 0x96, !PT ;  /* 0x000000153f107212 */ /* 0x000fc600078e9603 */
[----:B------:R-:W-:Y:S01]  /*5a10*/  HFMA2 R26, -RZ, RZ, 0, 0 ;  /* 0x00000000ff1a7431 */ /* 0x000fe200000001ff */
        /* <DEDUP_REMOVED lines=57> */
.L_x_23563:
        /* <DEDUP_REMOVED lines=10> */
.L_x_23553:
        /* <DEDUP_REMOVED lines=15> */
.L_x_23568:
        /* <DEDUP_REMOVED lines=12> */
.L_x_23569:
        /* <DEDUP_REMOVED lines=59> */
.L_x_23567:
[----:B------:R-:W-:Y:S01]  /*63b0*/  I2FP.F32.U32 R16, R17 ;  /* 0x0000001100107245 */ /* 0x000fe20000201000 */
[----:B-----5:R-:W-:Y:S01]  /*63c0*/  FMUL.FTZ R12, R12, R132 ;  /* 0x000000840c0c7220 */ /* 0x020fe20000410000 */
[----:B------:R-:W-:Y:S01]  /*63d0*/  ISETP.NE.AND P3, PT, R18, 0x1, PT ;  /* 0x000000011200780c */ /* 0x000fe20003f65270 */
[----:B------:R-:W-:Y:S02]  /*63e0*/  HADD2.F32 R17, -RZ, R142.H1_H1 ;  /* 0x3000008eff117230 */ /* 0x000fe40000004100 */
[----:B------:R-:W-:Y:S01]  /*63f0*/  FFMA.FTZ R16, R16, R133, 1.1641532182693481445e-10 ;  /* 0x2f00000010107423 */ /* 0x000fe20000010085 */
[----:B------:R-:W-:Y:S01]  /*6400*/  FMUL.FTZ R12, R12, UR5 ;  /* 0x000000050c0c7c20 */ /* 0x000fe20008410000 */
[----:B------:R-:W-:-:S03]  /*6410*/  IMAD.MOV.U32 R19, RZ, RZ, 0x2 ;  /* 0x00000002ff137424 */ /* 0x000fc600078e00ff */
        /* <DEDUP_REMOVED lines=14> */
.L_x_23571:
        /* <DEDUP_REMOVED lines=12> */
.L_x_23572:
        /* <DEDUP_REMOVED lines=60> */
.L_x_23570:
[----:B------:R-:W-:Y:S01]  /*6980*/  I2FP.F32.U32 R16, R16 ;  /* 0x0000001000107245 */ /* 0x000fe20000201000 */
[----:B------:R-:W-:Y:S01]  /*6990*/  FMUL.FTZ R13, R13, R132 ;  /* 0x000000840d0d7220 */ /* 0x000fe20000410000 */
[----:B------:R-:W-:Y:S01]  /*69a0*/  ISETP.NE.AND P4, PT, R19, 0x1, PT ;  /* 0x000000011300780c */ /* 0x000fe20003f85270 */
[----:B------:R-:W-:Y:S01]  /*69b0*/  IMAD.MOV.U32 R18, RZ, RZ, 0x2 ;  /* 0x00000002ff127424 */ /* 0x000fe200078e00ff */
[----:B------:R-:W-:Y:S01]  /*69c0*/  MOV R17, R126 ;  /* 0x0000007e00117202 */ /* 0x000fe20000000f00 */
        /* <DEDUP_REMOVED lines=16> */
.L_x_23574:
        /* <DEDUP_REMOVED lines=12> */
.L_x_23575:
        /* <DEDUP_REMOVED lines=60> */
.L_x_23573:
[----:B------:R-:W-:Y:S01]  /*6f50*/  I2FP.F32.U32 R16, R17 ;  /* 0x0000001100107245 */ /* 0x000fe20000201000 */
[----:B------:R-:W-:Y:S01]  /*6f60*/  FMUL.FTZ R14, R14, R132 ;  /* 0x000000840e0e7220 */ /* 0x000fe20000410000 */
[----:B------:R-:W-:Y:S01]  /*6f70*/  ISETP.NE.AND P5, PT, R18, 0x1, PT ;  /* 0x000000011200780c */ /* 0x000fe20003fa5270 */
[----:B------:R-:W-:Y:S02]  /*6f80*/  HADD2.F32 R17, -RZ, R142.H0_H0 ;  /* 0x2000008eff117230 */ /* 0x000fe40000004100 */
        /* <DEDUP_REMOVED lines=17> */
.L_x_23577:
        /* <DEDUP_REMOVED lines=12> */
.L_x_23578:
        /* <DEDUP_REMOVED lines=60> */
.L_x_23576:
        /* <DEDUP_REMOVED lines=9> */
.L_x_23566:
[----:B------:R-:W0:Y:S01]  /*75b0*/  @P0 LDC.64 R16, c[0x0][0x3a0] ;  /* 0x0000e800ff100b82 */ /* 0x000e220000000a00 */
[----:B------:R-:W-:Y:S01]  /*75c0*/  SEL R18, RZ, 0x1000000, !P5 ;  /* 0x01000000ff127807 */ /* 0x000fe20006800000 */
[----:B------:R-:W-:Y:S01]  /*75d0*/  VIADD R137, R131, 0x200 ;  /* 0x0000020083897836 */ /* 0x000fe20000000000 */
[----:B------:R-:W-:Y:S01]  /*75e0*/  SEL R19, RZ, 0x10000, !P4 ;  /* 0x00010000ff137807 */ /* 0x000fe20006000000 */
[C---:B------:R-:W-:Y:S01]  /*75f0*/  IMAD.WIDE.U32 R22, R135.reuse, 0x10, R40 ;  /* 0x0000001087167825 */ /* 0x040fe200078e0028 */
[----:B------:R-:W-:Y:S02]  /*7600*/  SEL R20, RZ, 0x100, !P3 ;  /* 0x00000100ff147807 */ /* 0x000fe40005800000 */
[----:B------:R-:W-:Y:S02]  /*7610*/  SEL R21, RZ, 0x1, !P2 ;  /* 0x00000001ff157807 */ /* 0x000fe40005000000 */
[----:B------:R-:W-:Y:S01]  /*7620*/  IADD3 R18, PT, PT, R20, R18, R19 ;  /* 0x0000001214127210 */ /* 0x000fe20007ffe013 */
[----:B------:R1:W-:Y:S03]  /*7630*/  STG.E.128 desc[UR8][R22.64], R12 ;  /* 0x0000000c16007986 */ /* 0x0003e6000c101d08 */
[----:B------:R-:W-:Y:S01]  /*7640*/  IADD3 R27, PT, PT, R18, R21, RZ ;  /* 0x00000015121b7210 */ /* 0x000fe20007ffe0ff */
[----:B------:R-:W-:-:S05]  /*7650*/  IMAD.WIDE.U32 R20, R135, 0x4, R42 ;  /* 0x0000000487147825 */ /* 0x000fca00078e002a */
[----:B------:R1:W-:Y:S01]  /*7660*/  STG.E desc[UR8][R20.64], R27 ;  /* 0x0000001b14007986 */ /* 0x0003e2000c101908 */
[----:B0-----:R-:W-:-:S04]  /*7670*/  @P0 IMAD.WIDE.U32 R24, R137, 0x10, R16 ;  /* 0x0000001089180825 */ /* 0x001fc800078e0010 */
[----:B------:R-:W-:Y:S01]  /*7680*/  IMAD.WIDE.U32 R16, R137, 0x10, R36 ;  /* 0x0000001089107825 */ /* 0x000fe200078e0024 */
[----:B------:R1:W5:Y:S05]  /*7690*/  @P0 LDG.E.128 R4, desc[UR8][R24.64] ;  /* 0x0000000818040981 */ /* 0x00036a000c1e1d00 */
        /* <DEDUP_REMOVED lines=17> */
.L_x_23581:
        /* <DEDUP_REMOVED lines=12> */
.L_x_23582:
        /* <DEDUP_REMOVED lines=59> */
.L_x_23580:
        /* <DEDUP_REMOVED lines=21> */
.L_x_23584:
        /* <DEDUP_REMOVED lines=12> */
.L_x_23585:
        /* <DEDUP_REMOVED lines=56> */
[----:B------:R-:W-:-:S05]  /*81b0*/  VIADD R125, R3, 0x96a522ad ;  /* 0x96a522ad037d7836 */ /* 0x000fca0000000000 */
[----:B------:R-:W-:Y:S02]  /*81c0*/  LOP3.LUT R125, R125, R22, R21, 0x96, !PT ;  /* 0x000000167d7d7212 */ /* 0x000fe400078e9615 */
[----:B------:R-:W-:Y:S01]  /*81d0*/  MOV R21, R32 ;  /* 0x0000002000157202 */ /* 0x000fe20000000f00 */
[----:B------:R-:W-:-:S07]  /*81e0*/  IMAD.MOV.U32 R32, RZ, RZ, R20 ;  /* 0x000000ffff207224 */ /* 0x000fce00078e0014 */
.L_x_23583:
        /* <DEDUP_REMOVED lines=21> */
.L_x_23587:
        /* <DEDUP_REMOVED lines=12> */
.L_x_23588:
        /* <DEDUP_REMOVED lines=60> */
.L_x_23586:
        /* <DEDUP_REMOVED lines=21> */
.L_x_23590:
        /* <DEDUP_REMOVED lines=12> */
.L_x_23591:
        /* <DEDUP_REMOVED lines=60> */
.L_x_23589:
        /* <DEDUP_REMOVED lines=10> */
.L_x_23579:
        /* <DEDUP_REMOVED lines=15> */
.L_x_23594:
        /* <DEDUP_REMOVED lines=12> */
.L_x_23595:
        /* <DEDUP_REMOVED lines=59> */
.L_x_23593:
[----:B------:R-:W-:Y:S01]  /*9390*/  I2FP.F32.U32 R20, R20 ;  /* 0x0000001400147245 */ /* 0x000fe20000201000 */
[----:B-----5:R-:W-:Y:S01]  /*93a0*/  FMUL.FTZ R16, R16, R132 ;  /* 0x0000008410107220 */ /* 0x020fe20000410000 */
        /* <DEDUP_REMOVED lines=19> */
.L_x_23597:
        /* <DEDUP_REMOVED lines=12> */
.L_x_23598:
        /* <DEDUP_REMOVED lines=60> */
.L_x_23596:
[----:B------:R-:W-:Y:S01]  /*9960*/  I2FP.F32.U32 R20, R21 ;  /* 0x0000001500147245 */ /* 0x000fe20000201000 */
[----:B------:R-:W-:Y:S01]  /*9970*/  FMUL.FTZ R17, R17, R132 ;  /* 0x0000008411117220 */ /* 0x000fe20000410000 */
        /* <DEDUP_REMOVED lines=19> */
.L_x_23600:
        /* <DEDUP_REMOVED lines=12> */
.L_x_23601:
        /* <DEDUP_REMOVED lines=60> */
.L_x_23599:
        /* <DEDUP_REMOVED lines=21> */
.L_x_23603:
        /* <DEDUP_REMOVED lines=12> */
.L_x_23604:
        /* <DEDUP_REMOVED lines=60> */
.L_x_23602:
        /* <DEDUP_REMOVED lines=9> */
.L_x_23592:
[----:B------:R-:W0:Y:S01]  /*a590*/  @P0 LDC.64 R24, c[0x0][0x3a0] ;  /* 0x0000e800ff180b82 */ /* 0x000e220000000a00 */
        /* <DEDUP_REMOVED lines=13> */
[----:B0-----:R-:W-:-:S05]  /*a670*/  @P0 IMAD.WIDE.U32 R24, R139, 0x10, R24 ;  /* 0x000000108b180825 */ /* 0x001fca00078e0018 */
        /* <DEDUP_REMOVED lines=17> */
.L_x_23607:
        /* <DEDUP_REMOVED lines=12> */
.L_x_23608:
        /* <DEDUP_REMOVED lines=59> */
.L_x_23606:
        /* <DEDUP_REMOVED lines=21> */
.L_x_23610:
        /* <DEDUP_REMOVED lines=12> */
.L_x_23611:
        /* <DEDUP_REMOVED lines=60> */
.L_x_23609:
        /* <DEDUP_REMOVED lines=21> */
.L_x_23613:
        /* <DEDUP_REMOVED lines=12> */
.L_x_23614:
        /* <DEDUP_REMOVED lines=60> */
.L_x_23612:
        /* <DEDUP_REMOVED lines=21> */
.L_x_23616:
        /* <DEDUP_REMOVED lines=12> */
.L_x_23617:
        /* <DEDUP_REMOVED lines=60> */
.L_x_23615:
[----:B------:R-:W-:Y:S01]  /*bd70*/  I2FP.F32.U32 R24, R25 ;  /* 0x0000001900187245 */ /* 0x000fe20000201000 */
[----:B------:R-:W-:Y:S01]  /*bd80*/  FMUL.FTZ R23, R23, R132 ;  /* 0x0000008417177220 */ /* 0x000fe20000410000 */
[----:B------:R-:W-:-:S03]  /*bd90*/  HADD2.F32 R25, -RZ, R112.H1_H1 ;  /* 0x30000070ff197230 */ /* 0x000fc60000004100 */
[----:B------:R-:W-:Y:S01]  /*bda0*/  FFMA.FTZ R24, R24, R133, 1.1641532182693481445e-10 ;  /* 0x2f00000018187423 */ /* 0x000fe20000010085 */
[----:B------:R-:W-:-:S04]  /*bdb0*/  FMUL.FTZ R23, R23, UR5 ;  /* 0x0000000517177c20 */ /* 0x000fc80008410000 */
[----:B------:R-:W-:-:S04]  /*bdc0*/  FSETP.GTU.FTZ.AND P6, PT, R24, UR4, PT ;  /* 0x0000000418007c0b */ /* 0x000fc8000bfdc000 */
[----:B------:R-:W-:Y:S02]  /*bdd0*/  FSEL R24, R23, RZ, !P6 ;  /* 0x000000ff17187208 */ /* 0x000fe40007000000 */
[----:B------:R-:W-:-:S03]  /*bde0*/  PLOP3.LUT P5, PT, P6, PT, PT, 0x8, 0x80 ;  /* 0x000000000080781c */ /* 0x000fc600037ae170 */
[----:B------:R-:W-:Y:S01]  /*bdf0*/  FFMA.FTZ R23, R24, R25, R7 ;  /* 0x0000001918177223 */ /* 0x000fe20000010007 */
[----:B------:R-:W-:Y:S09]  /*be00*/  BRA `(.L_x_23618) ;  /* 0x0000001400d87947 */ /* 0x000ff20003800000 */
.L_x_23605:
        /* <DEDUP_REMOVED lines=15> */
.L_x_23620:
        /* <DEDUP_REMOVED lines=12> */
.L_x_23621:
        /* <DEDUP_REMOVED lines=59> */
.L_x_23619:
        /* <DEDUP_REMOVED lines=21> */
.L_x_23623:
        /* <DEDUP_REMOVED lines=12> */
.L_x_23624:
        /* <DEDUP_REMOVED lines=60> */
.L_x_23622:
        /* <DEDUP_REMOVED lines=21> */
.L_x_23626:
        /* <DEDUP_REMOVED lines=12> */
.L_x_23627:
        /* <DEDUP_REMOVED lines=60> */
.L_x_23625:
        /* <DEDUP_REMOVED lines=21> */
.L_x_23629:
        /* <DEDUP_REMOVED lines=12> */
.L_x_23630:
        /* <DEDUP_REMOVED lines=60> */
.L_x_23628:
[----:B------:R-:W-:Y:S01]  /*d4e0*/  I2FP.F32.U32 R24, R25 ;  /* 0x0000001900187245 */ /* 0x000fe20000201000 */
[----:B------:R-:W-:-:S04]  /*d4f0*/  FMUL.FTZ R23, R23, R132 ;  /* 0x0000008417177220 */ /* 0x000fc80000410000 */
[----:B------:R-:W-:Y:S01]  /*d500*/  FFMA.FTZ R24, R24, R133, 1.1641532182693481445e-10 ;  /* 0x2f00000018187423 */ /* 0x000fe20000010085 */
[----:B------:R-:W-:-:S04]  /*d510*/  FMUL.FTZ R23, R23, UR5 ;  /* 0x0000000517177c20 */ /* 0x000fc80008410000 */
[----:B------:R-:W-:Y:S01]  /*d520*/  FSETP.GTU.FTZ.AND P6, PT, R24, UR4, PT ;  /* 0x0000000418007c0b */ /* 0x000fe2000bfdc000 */
[----:B------:R-:W-:-:S03]  /*d530*/  HADD2.F32 R24, -RZ, R112.H1_H1 ;  /* 0x30000070ff187230 */ /* 0x000fc60000004100 */
[----:B------:R-:W-:Y:S02]  /*d540*/  FSEL R23, R23, RZ, !P6 ;  /* 0x000000ff17177208 */ /* 0x000fe40007000000 */
[----:B------:R-:W-:-:S03]  /*d550*/  PLOP3.LUT P5, PT, P6, PT, PT, 0x8, 0x80 ;  /* 0x000000000080781c */ /* 0x000fc600037ae170 */
[----:B------:R-:W-:-:S10]  /*d560*/  FMUL.FTZ R23, R24, R23 ;  /* 0x0000001718177220 */ /* 0x000fd40000410000 */
.L_x_23618:
        /* <DEDUP_REMOVED lines=32> */
.L_x_23633:
        /* <DEDUP_REMOVED lines=12> */
.L_x_23634:
        /* <DEDUP_REMOVED lines=59> */
.L_x_23632:
[----:B------:R-:W-:Y:S01]  /*dbe0*/  I2FP.F32.U32 R28, R28 ;  /* 0x0000001c001c7245 */ /* 0x000fe20000201000 */
[----:B-----5:R-:W-:Y:S01]  /*dbf0*/  FMUL.FTZ R24, R24, R132 ;  /* 0x0000008418187220 */ /* 0x020fe20000410000 */
        /* <DEDUP_REMOVED lines=19> */
.L_x_23636:
        /* <DEDUP_REMOVED lines=12> */
.L_x_23637:
        /* <DEDUP_REMOVED lines=60> */
.L_x_23635:
        /* <DEDUP_REMOVED lines=21> */
.L_x_23639:
        /* <DEDUP_REMOVED lines=12> */
.L_x_23640:
        /* <DEDUP_REMOVED lines=60> */
.L_x_23638:
        /* <DEDUP_REMOVED lines=21> */
.L_x_23642:
        /* <DEDUP_REMOVED lines=12> */
.L_x_23643:
        /* <DEDUP_REMOVED lines=60> */
.L_x_23641:
        /* <DEDUP_REMOVED lines=10> */
.L_x_23631:
        /* <DEDUP_REMOVED lines=15> */
.L_x_23646:
        /* <DEDUP_REMOVED lines=12> */
.L_x_23647:
        /* <DEDUP_REMOVED lines=59> */
.L_x_23645:
[----:B------:R-:W-:Y:S01]  /*f350*/  I2FP.F32.U32 R28, R28 ;  /* 0x0000001c001c7245 */ /* 0x000fe20000201000 */
[----:B-----5:R-:W-:Y:S01]  /*f360*/  FMUL.FTZ R24, R24, R132 ;  /* 0x0000008418187220 */ /* 0x020fe20000410000 */
        /* <DEDUP_REMOVED lines=19> */
.L_x_23649:
        /* <DEDUP_REMOVED lines=12> */
.L_x_23650:
        /* <DEDUP_REMOVED lines=60> */
.L_x_23648:
        /* <DEDUP_REMOVED lines=21> */
.L_x_23652:
        /* <DEDUP_REMOVED lines=12> */
.L_x_23653:
        /* <DEDUP_REMOVED lines=60> */
.L_x_23651:
        /* <DEDUP_REMOVED lines=21> */
.L_x_23655:
        /* <DEDUP_REMOVED lines=12> */
.L_x_23656:
        /* <DEDUP_REMOVED lines=60> */
.L_x_23654:
        /* <DEDUP_REMOVED lines=9> */
.L_x_23644:
        /* <DEDUP_REMOVED lines=32> */
.L_x_23659:
        /* <DEDUP_REMOVED lines=12> */
.L_x_23660:
        /* <DEDUP_REMOVED lines=60> */
.L_x_23658:
[----:B------:R-:W-:Y:S01]  /*10bd0*/  I2FP.F32.U32 R32, R32 ;  /* 0x0000002000207245 */ /* 0x000fe20000201000 */
[----:B-----5:R-:W-:Y:S01]  /*10be0*/  FMUL.FTZ R28, R28, R132 ;  /* 0x000000841c1c7220 */ /* 0x020fe20000410000 */
[----:B------:R-:W-:Y:S01]  /*10bf0*/  ISETP.NE.AND P3, PT, R34, 0x1, PT ;  /* 0x000000012200780c */ /* 0x000fe20003f65270 */
[----:B------:R-:W-:Y:S02]  /*10c00*/  HFMA2 R35, -RZ, RZ, 0, 1.1920928955078125e-07 ;  /* 0x00000002ff237431 */ /* 0x000fe400000001ff */
        /* <DEDUP_REMOVED lines=17> */
.L_x_23662:
        /* <DEDUP_REMOVED lines=12> */
.L_x_23663:
        /* <DEDUP_REMOVED lines=60> */
.L_x_23661:
[----:B------:R-:W-:Y:S01]  /*111a0*/  I2FP.F32.U32 R32, R33 ;  /* 0x0000002100207245 */ /* 0x000fe20000201000 */
[----:B------:R-:W-:Y:S01]  /*111b0*/  FMUL.FTZ R29, R29, R132 ;  /* 0x000000841d1d7220 */ /* 0x000fe20000410000 */
[----:B------:R-:W-:Y:S01]  /*111c0*/  ISETP.NE.AND P4, PT, R35, 0x1, PT ;  /* 0x000000012300780c */ /* 0x000fe20003f85270 */
[----:B------:R-:W-:Y:S01]  /*111d0*/  HADD2.F32 R33, -RZ, R116.H0_H0 ;  /* 0x20000074ff217230 */ /* 0x000fe20000004100 */
[----:B------:R-:W-:Y:S01]  /*111e0*/  MOV R34, 0x2 ;  /* 0x0000000200227802 */ /* 0x000fe20000000f00 */
        /* <DEDUP_REMOVED lines=16> */
.L_x_23665:
        /* <DEDUP_REMOVED lines=12> */
.L_x_23666:
        /* <DEDUP_REMOVED lines=60> */
.L_x_23664:
[----:B------:R-:W-:Y:S01]  /*11770*/  I2FP.F32.U32 R32, R33 ;  /* 0x0000002100207245 */ /* 0x000fe20000201000 */
[----:B------:R-:W-:Y:S01]  /*11780*/  FMUL.FTZ R30, R30, R132 ;  /* 0x000000841e1e7220 */ /* 0x000fe20000410000 */
[----:B------:R-:W-:Y:S01]  /*11790*/  ISETP.NE.AND P5, PT, R34, 0x1, PT ;  /* 0x000000012200780c */ /* 0x000fe20003fa5270 */
[----:B------:R-:W-:Y:S02]  /*117a0*/  HFMA2 R145, -RZ, RZ, 0, 1.1920928955078125e-07 ;  /* 0x00000002ff917431 */ /* 0x000fe400000001ff */
[----:B------:R-:W-:Y:S01]  /*117b0*/  FFMA.FTZ R32, R32, R133, 1.1641532182693481445e-10 ;  /* 0x2f00000020207423 */ /* 0x000fe20000010085 */
[----:B------:R-:W-:-:S04]  /*117c0*/  FMUL.FTZ R30, R30, UR5 ;  /* 0x000000051e1e7c20 */ /* 0x000fc80008410000 */
        /* <DEDUP_REMOVED lines=15> */
.L_x_23668:
        /* <DEDUP_REMOVED lines=12> */
.L_x_23669:
        /* <DEDUP_REMOVED lines=60> */
.L_x_23667:
        /* <DEDUP_REMOVED lines=10> */
.L_x_23657:
        /* <DEDUP_REMOVED lines=15> */
.L_x_23672:
        /* <DEDUP_REMOVED lines=12> */
.L_x_23673:
        /* <DEDUP_REMOVED lines=60> */
.L_x_23671:
        /* <DEDUP_REMOVED lines=21> */
.L_x_23675:
        /* <DEDUP_REMOVED lines=12> */
.L_x_23676:
        /* <DEDUP_REMOVED lines=60> */
.L_x_23674:
        /* <DEDUP_REMOVED lines=21> */
.L_x_23678:
        /* <DEDUP_REMOVED lines=12> */
.L_x_23679:
        /* <DEDUP_REMOVED lines=60> */
.L_x_23677:
        /* <DEDUP_REMOVED lines=21> */
.L_x_23681:
        /* <DEDUP_REMOVED lines=12> */
.L_x_23682:
        /* <DEDUP_REMOVED lines=60> */
.L_x_23680:
        /* <DEDUP_REMOVED lines=9> */
.L_x_23670:
        /* <DEDUP_REMOVED lines=32> */
.L_x_23685:
        /* <DEDUP_REMOVED lines=12> */
.L_x_23686:
        /* <DEDUP_REMOVED lines=59> */
.L_x_23684:
        /* <DEDUP_REMOVED lines=21> */
.L_x_23688:
        /* <DEDUP_REMOVED lines=12> */
.L_x_23689:
        /* <DEDUP_REMOVED lines=60> */
.L_x_23687:
        /* <DEDUP_REMOVED lines=21> */
.L_x_23691:
        /* <DEDUP_REMOVED lines=12> */
.L_x_23692:
        /* <DEDUP_REMOVED lines=60> */
.L_x_23690:
        /* <DEDUP_REMOVED lines=21> */
.L_x_23694:
        /* <DEDUP_REMOVED lines=12> */
.L_x_23695:
        /* <DEDUP_REMOVED lines=60> */
.L_x_23693:
        /* <DEDUP_REMOVED lines=10> */
.L_x_23683:
        /* <DEDUP_REMOVED lines=15> */
.L_x_23698:
        /* <DEDUP_REMOVED lines=12> */
.L_x_23699:
        /* <DEDUP_REMOVED lines=59> */
.L_x_23697:
        /* <DEDUP_REMOVED lines=21> */
.L_x_23701:
        /* <DEDUP_REMOVED lines=12> */
.L_x_23702:
        /* <DEDUP_REMOVED lines=60> */
.L_x_23700:
        /* <DEDUP_REMOVED lines=21> */
.L_x_23704:
        /* <DEDUP_REMOVED lines=12> */
.L_x_23705:
        /* <DEDUP_REMOVED lines=60> */
.L_x_23703:
        /* <DEDUP_REMOVED lines=21> */
.L_x_23707:
        /* <DEDUP_REMOVED lines=12> */
.L_x_23708:
        /* <DEDUP_REMOVED lines=60> */
.L_x_23706:
        /* <DEDUP_REMOVED lines=9> */
.L_x_23696:
[----:B------:R-:W0:Y:S01]  /*16530*/  @P0 LDC.64 R38, c[0x0][0x3a0] ;  /* 0x0000e800ff260b82 */ /* 0x000e220000000a00 */
[----:B------:R-:W-:Y:S01]  /*16540*/  SEL R122, RZ, 0x1000000, !P5 ;  /* 0x01000000ff7a7807 */ /* 0x000fe20006800000 */
[----:B------:R-:W-:Y:S01]  /*16550*/  VIADD R145, R131, 0x700 ;  /* 0x0000070083917836 */ /* 0x000fe20000000000 */
[----:B------:R-:W-:Y:S02]  /*16560*/  SEL R123, RZ, 0x10000, !P4 ;  /* 0x00010000ff7b7807 */ /* 0x000fe40006000000 */
[----:B------:R-:W-:Y:S01]  /*16570*/  SEL R127, RZ, 0x100, !P3 ;  /* 0x00000100ff7f7807 */ /* 0x000fe20005800000 */
[----:B------:R-:W-:Y:S01]  /*16580*/  IMAD.WIDE.U32 R36, R145, 0x10, R36 ;  /* 0x0000001091247825 */ /* 0x000fe200078e0024 */
[----:B------:R-:W-:Y:S02]  /*16590*/  SEL R129, RZ, 0x1, !P2 ;  /* 0x00000001ff817807 */ /* 0x000fe40005000000 */
[----:B------:R-:W-:-:S04]  /*165a0*/  IADD3 R122, PT, PT, R127, R122, R123 ;  /* 0x0000007a7f7a7210 */ /* 0x000fc80007ffe07b */
[----:B------:R-:W-:Y:S01]  /*165b0*/  IADD3 R127, PT, PT, R122, R129, RZ ;  /* 0x000000817a7f7210 */ /* 0x000fe20007ffe0ff */
[----:B------:R-:W-:-:S04]  /*165c0*/  IMAD.WIDE.U32 R128, R141, 0x10, R40 ;  /* 0x000000108d807825 */ /* 0x000fc800078e0028 */
[----:B------:R-:W-:Y:S01]  /*165d0*/  IMAD.WIDE.U32 R122, R141, 0x4, R42 ;  /* 0x000000048d7a7825 */ /* 0x000fe200078e002a */
[----:B------:R1:W-:Y:S04]  /*165e0*/  STG.E.128 desc[UR8][R128.64], R32 ;  /* 0x0000002080007986 */ /* 0x0003e8000c101d08 */
[----:B------:R1:W-:Y:S01]  /*165f0*/  STG.E desc[UR8][R122.64], R127 ;  /* 0x0000007f7a007986 */ /* 0x0003e2000c101908 */
[----:B0-----:R-:W-:-:S03]  /*16600*/  @P0 IMAD.WIDE.U32 R148, R145, 0x10, R38 ;  /* 0x0000001091940825 */ /* 0x001fc600078e0026 */
[----:B------:R-:W5:Y:S04]  /*16610*/  LDG.E.128 R36, desc[UR8][R36.64] ;  /* 0x0000000824247981 */ /* 0x000f68000c1e1d00 */
        /* <DEDUP_REMOVED lines=17> */
.L_x_23711:
        /* <DEDUP_REMOVED lines=12> */
.L_x_23712:
        /* <DEDUP_REMOVED lines=60> */
.L_x_23710:
        /* <DEDUP_REMOVED lines=21> */
.L_x_23714:
        /* <DEDUP_REMOVED lines=12> */
.L_x_23715:
        /* <DEDUP_REMOVED lines=57> */
[----:B------:R-:W-:Y:S01]  /*17150*/  IMAD.MOV.U32 R122, RZ, RZ, R130 ;  /* 0x000000ffff7a7224 */ /* 0x000fe200078e0082 */
[----:B------:R-:W-:Y:S01]  /*17160*/  MOV R130, R128 ;  /* 0x0000008000827202 */ /* 0x000fe20000000f00 */
[----:B------:R-:W-:-:S07]  /*17170*/  IMAD.MOV.U32 R128, RZ, RZ, RZ ;  /* 0x000000ffff807224 */ /* 0x000fce00078e00ff */
.L_x_23713:
        /* <DEDUP_REMOVED lines=21> */
.L_x_23717:
        /* <DEDUP_REMOVED lines=12> */
.L_x_23718:
        /* <DEDUP_REMOVED lines=60> */
.L_x_23716:
        /* <DEDUP_REMOVED lines=21> */
.L_x_23720:
        /* <DEDUP_REMOVED lines=12> */
.L_x_23721:
        /* <DEDUP_REMOVED lines=60> */
.L_x_23719:
        /* <DEDUP_REMOVED lines=10> */
.L_x_23709:
        /* <DEDUP_REMOVED lines=15> */
.L_x_23724:
        /* <DEDUP_REMOVED lines=12> */
.L_x_23725:
        /* <DEDUP_REMOVED lines=59> */
[----:B------:R-:W-:-:S07]  /*18320*/  IMAD.MOV.U32 R122, RZ, RZ, R150 ;  /* 0x000000ffff7a7224 */ /* 0x000fce00078e0096 */
.L_x_23723:
[----:B------:R-:W-:Y:S01]  /*18330*/  I2FP.F32.U32 R122, R122 ;  /* 0x0000007a007a7245 */ /* 0x000fe20000201000 */
[----:B-----5:R-:W-:Y:S01]  /*18340*/  FMUL.FTZ R36, R36, R132 ;  /* 0x0000008424247220 */ /* 0x020fe20000410000 */
[----:B------:R-:W-:Y:S01]  /*18350*/  ISETP.NE.AND P2, PT, R127, 0x1, PT ;  /* 0x000000017f00780c */ /* 0x000fe20003f45270 */
[----:B------:R-:W-:Y:S02]  /*18360*/  HADD2.F32 R123, -RZ, R119.H0_H0 ;  /* 0x20000077ff7b7230 */ /* 0x000fe40000004100 */
[----:B------:R-:W-:Y:S01]  /*18370*/  FFMA.FTZ R122, R122, R133, 1.1641532182693481445e-10 ;  /* 0x2f0000007a7a7423 */ /* 0x000fe20000010085 */
[----:B------:R-:W-:-:S04]  /*18380*/  FMUL.FTZ R36, R36, UR5 ;  /* 0x0000000524247c20 */ /* 0x000fc80008410000 */
[----:B------:R-:W-:Y:S02]  /*18390*/  FSETP.GTU.FTZ.AND P0, PT, R122, UR4, PT ;  /* 0x000000047a007c0b */ /* 0x000fe4000bf1c000 */
        /* <DEDUP_REMOVED lines=14> */
.L_x_23727:
        /* <DEDUP_REMOVED lines=12> */
.L_x_23728:
        /* <DEDUP_REMOVED lines=60> */
.L_x_23726:
        /* <DEDUP_REMOVED lines=21> */
.L_x_23730:
        /* <DEDUP_REMOVED lines=12> */
.L_x_23731:
        /* <DEDUP_REMOVED lines=55> */
[----:B------:R-:W-:-:S05]  /*18e80*/  VIADD R125, R3, 0x96a522ad ;  /* 0x96a522ad037d7836 */ /* 0x000fca0000000000 */
[----:B------:R-:W-:Y:S02]  /*18e90*/  LOP3.LUT R125, R125, R122, R129, 0x96, !PT ;  /* 0x0000007a7d7d7212 */ /* 0x000fe400078e9681 */
[----:B------:R-:W-:Y:S01]  /*18ea0*/  MOV R122, R130 ;  /* 0x00000082007a7202 */ /* 0x000fe20000000f00 */
[----:B------:R-:W-:Y:S02]  /*18eb0*/  IMAD.MOV.U32 R130, RZ, RZ, R128 ;  /* 0x000000ffff827224 */ /* 0x000fe400078e0080 */
[----:B------:R-:W-:-:S07]  /*18ec0*/  HFMA2 R128, -RZ, RZ, 0, 0 ;  /* 0x00000000ff807431 */ /* 0x000fce00000001ff */
.L_x_23729:
[----:B------:R-:W-:Y:S01]  /*18ed0*/  I2FP.F32.U32 R122, R122 ;  /* 0x0000007a007a7245 */ /* 0x000fe20000201000 */
[----:B------:R-:W-:Y:S01]  /*18ee0*/  FMUL.FTZ R38, R38, R132 ;  /* 0x0000008426267220 */ /* 0x000fe20000410000 */
        /* <DEDUP_REMOVED lines=19> */
.L_x_23733:
        /* <DEDUP_REMOVED lines=12> */
.L_x_23734:
        /* <DEDUP_REMOVED lines=60> */
.L_x_23732:
        /* <DEDUP_REMOVED lines=9> */
.L_x_23722:
        /* <DEDUP_REMOVED lines=113> */
[----:B------:R-:W-:Y:S02]  /*19c40*/  LOP3.LUT P0, RZ, R121, 0x1f, RZ, 0xc0, !PT ;  /* 0x0000001f79ff7812 */ /* 0x000fe4000780c0ff */
[----:B------:R-:W0:Y:S02]  /*19c50*/  SHFL.BFLY PT, R128, R133, 0x1, 0x1f ;  /* 0x0c201f0085807f89 */ /* 0x000e2400000e0000 */
[----:B0-----:R-:W-:-:S05]  /*19c60*/  FADD.FTZ R148, R133, R128 ;  /* 0x0000008085947221 */ /* 0x001fca0000010000 */
[----:B------:R-:W0:Y:S02]  /*19c70*/  SHFL.BFLY PT, R123, R148, 0x2, 0x1f ;  /* 0x0c401f00947b7f89 */ /* 0x000e2400000e0000 */
[----:B0-----:R-:W-:Y:S01]  /*19c80*/  FADD.FTZ R149, R148, R123 ;  /* 0x0000007b94957221 */ /* 0x001fe20000010000 */
[----:B------:R-:W-:-:S04]  /*19c90*/  SEL R123, RZ, 0x1000000, !P4 ;  /* 0x01000000ff7b7807 */ /* 0x000fc80006000000 */
[----:B------:R-:W0:Y:S02]  /*19ca0*/  SHFL.BFLY PT, R128, R149, 0x4, 0x1f ;  /* 0x0c801f0095807f89 */ /* 0x000e2400000e0000 */
[----:B0-----:R-:W-:Y:S01]  /*19cb0*/  FADD.FTZ R150, R149, R128 ;  /* 0x0000008095967221 */ /* 0x001fe20000010000 */
[----:B------:R-:W-:-:S04]  /*19cc0*/  SEL R128, RZ, 0x10000, !P3 ;  /* 0x00010000ff807807 */ /* 0x000fc80005800000 */
[----:B------:R-:W0:Y:S01]  /*19cd0*/  SHFL.BFLY PT, R151, R150, 0x8, 0x1f ;  /* 0x0d001f0096977f89 */ /* 0x000e2200000e0000 */
[----:B------:R-:W-:-:S05]  /*19ce0*/  IADD3 R123, PT, PT, R129, R123, R128 ;  /* 0x0000007b817b7210 */ /* 0x000fca0007ffe080 */
[----:B------:R-:W-:-:S05]  /*19cf0*/  IMAD.IADD R129, R123, 0x1, R132 ;  /* 0x000000017b817824 */ /* 0x000fca00078e0284 */
        /* <DEDUP_REMOVED lines=12> */
.L_x_23736:
[----:B------:R-:W-:Y:S05]  /*19dc0*/  BSYNC.RECONVERGENT B0 ;  /* 0x0000000000007941 */ /* 0x000fea0003800200 */
.L_x_23735:
        /* <DEDUP_REMOVED lines=15> */
.L_x_23738:
[----:B------:R-:W-:Y:S05]  /*19ec0*/  BSYNC.RECONVERGENT B0 ;  /* 0x0000000000007941 */ /* 0x000fea0003800200 */
.L_x_23737:
[----:B------:R-:W1:Y:S01]  /*19ed0*/  SHFL.DOWN PT, R43, R42, 0x4, 0x1f ;  /* 0x08801f002a2b7f89 */ /* 0x000e6200000e0000 */
[----:B------:R-:W-:Y:S01]  /*19ee0*/  ISETP.NE.AND P2, PT, RZ, UR14, PT ;  /* 0x0000000eff007c0c */ /* 0x000fe2000bf45270 */
[----:B------:R-:W-:Y:S01]  /*19ef0*/  UPLOP3.LUT UP0, UPT, UPT, UPT, UP0, 0x40, 0x4 ;  /* 0x000000000004789c */ /* 0x000fe20003f0e800 */
[----:B------:R-:W-:Y:S01]  /*19f00*/  ISETP.NE.AND P0, PT, R121, RZ, PT ;  /* 0x000000ff7900720c */ /* 0x000fe20003f05270 */
[----:B0-----:R-:W0:Y:S04]  /*19f10*/  SHFL.DOWN PT, R123, R40, 0x4, 0x1f ;  /* 0x08801f00287b7f89 */ /* 0x001e2800000e0000 */
[----:B------:R-:W2:Y:S01]  /*19f20*/  SHFL.DOWN PT, R122, R41, 0x4, 0x1f ;  /* 0x08801f00297a7f89 */ /* 0x000ea200000e0000 */
[----:B-1----:R-:W-:Y:S01]  /*19f30*/  IMAD.IADD R128, R43, 0x1, R42 ;  /* 0x000000012b807824 */ /* 0x002fe200078e022a */
[----:B------:R-:W-:-:S02]  /*19f40*/  I2FP.F32.S32 R133, R43 ;  /* 0x0000002b00857245 */ /* 0x000fc40000201400 */
[----:B------:R-:W-:Y:S02]  /*19f50*/  I2FP.F32.U32 R43, R42 ;  /* 0x0000002a002b7245 */ /* 0x000fe40000201000 */
[----:B------:R-:W-:Y:S01]  /*19f60*/  I2FP.F32.S32 R129, R128 ;  /* 0x0000008000817245 */ /* 0x000fe20000201400 */
[----:B------:R-:W1:Y:S01]  /*19f70*/  SHFL.DOWN PT, R151, R128, 0x2, 0x1f ;  /* 0x08401f0080977f89 */ /* 0x000e6200000e0000 */
[----:B0-----:R-:W-:Y:S02]  /*19f80*/  FMUL.FTZ R148, R123, R133 ;  /* 0x000000857b947220 */ /* 0x001fe40000410000 */
[----:B------:R-:W0:Y:S02]  /*19f90*/  MUFU.RCP R132, R129 ;  /* 0x0000008100847308 */ /* 0x000e240000001000 */
        /* <DEDUP_REMOVED lines=15> */
[----:B0-----:R-:W-:-:S04]  /*1a090*/  FMUL.FTZ R132, R149, R151 ;  /* 0x0000009795847220 */ /* 0x001fc80000410000 */
[----:B------:R-:W-:Y:S01]  /*1a0a0*/  FFMA.FTZ R43, R129, R42, R132 ;  /* 0x0000002a812b7223 */ /* 0x000fe20000010084 */
[----:B------:R-:W-:Y:S01]  /*1a0b0*/  FADD.FTZ R42, R42, -R149 ;  /* 0x800000952a2a7221 */ /* 0x000fe20000010000 */
[----:B-1----:R-:W-:Y:S01]  /*1a0c0*/  IMAD.IADD R133, R123, 0x1, R148 ;  /* 0x000000017b857824 */ /* 0x002fe200078e0294 */
[----:B------:R-:W-:Y:S01]  /*1a0d0*/  I2FP.F32.S32 R148, R148 ;  /* 0x0000009400947245 */ /* 0x000fe20000201400 */
[----:B--2---:R-:W-:Y:S01]  /*1a0e0*/  FMUL.FTZ R43, R122, R43 ;  /* 0x0000002b7a2b7220 */ /* 0x004fe20000410000 */
[----:B------:R-:W-:Y:S01]  /*1a0f0*/  FMUL.FTZ R42, R42, R42 ;  /* 0x0000002a2a2a7220 */ /* 0x000fe20000410000 */
[----:B---3--:R-:W-:Y:S01]  /*1a100*/  FADD.FTZ R41, R40, R41 ;  /* 0x0000002928297221 */ /* 0x008fe20000010000 */
[----:B------:R-:W-:Y:S02]  /*1a110*/  I2FP.F32.S32 R133, R133 ;  /* 0x0000008500857245 */ /* 0x000fe40000201400 */
[----:B------:R-:W0:Y:S01]  /*1a120*/  SHFL.DOWN PT, R132, R43, 0x1, 0x1f ;  /* 0x08201f002b847f89 */ /* 0x000e2200000e0000 */
[----:B------:R-:W-:-:S03]  /*1a130*/  FMUL.FTZ R42, R129, R42 ;  /* 0x0000002a812a7220 */ /* 0x000fc60000410000 */
[----:B------:R-:W1:Y:S01]  /*1a140*/  MUFU.RCP R133, R133 ;  /* 0x0000008500857308 */ /* 0x000e620000001000 */
[----:B------:R-:W-:-:S04]  /*1a150*/  FMUL.FTZ R42, R42, R151 ;  /* 0x000000972a2a7220 */ /* 0x000fc80000410000 */
[----:B------:R-:W-:-:S05]  /*1a160*/  FFMA.FTZ R41, R122, R42, R41 ;  /* 0x0000002a7a297223 */ /* 0x000fca0000010029 */
[----:B------:R-:W2:Y:S01]  /*1a170*/  SHFL.DOWN PT, R40, R41, 0x1, 0x1f ;  /* 0x08201f0029287f89 */ /* 0x000ea200000e0000 */
[----:B0-----:R-:W-:-:S04]  /*1a180*/  FMUL.FTZ R123, R132, R148 ;  /* 0x00000094847b7220 */ /* 0x001fc80000410000 */
[----:B------:R-:W-:Y:S01]  /*1a190*/  FFMA.FTZ R42, R128, R43, R123 ;  /* 0x0000002b802a7223 */ /* 0x000fe2000001007b */
[----:B------:R-:W-:Y:S02]  /*1a1a0*/  FADD.FTZ R43, R43, -R132 ;  /* 0x800000842b2b7221 */ /* 0x000fe40000010000 */
[----:B------:R-:W0:Y:S01]  /*1a1b0*/  LDC R132, c[0x0][0x448] ;  /* 0x00011200ff847b82 */ /* 0x000e220000000800 */
[----:B-1----:R-:W-:Y:S01]  /*1a1c0*/  FMUL.FTZ R42, R133, R42 ;  /* 0x0000002a852a7220 */ /* 0x002fe20000410000 */
[----:B------:R-:W-:-:S04]  /*1a1d0*/  FMUL.FTZ R43, R43, R43 ;  /* 0x0000002b2b2b7220 */ /* 0x000fc80000410000 */
[----:B------:R-:W-:Y:S01]  /*1a1e0*/  FMUL.FTZ R43, R128, R43 ;  /* 0x0000002b802b7220 */ /* 0x000fe20000410000 */
[----:B------:R-:W1:Y:S01]  /*1a1f0*/  SHFL.IDX PT, R149, R42, RZ, 0x1f ;  /* 0x00001fff2a957589 */ /* 0x000e6200000e0000 */
[----:B--2---:R-:W-:Y:S02]  /*1a200*/  FADD.FTZ R40, R41, R40 ;  /* 0x0000002829287221 */ /* 0x004fe40000010000 */
[----:B------:R-:W-:-:S04]  /*1a210*/  FMUL.FTZ R43, R43, R148 ;  /* 0x000000942b2b7220 */ /* 0x000fc80000410000 */
[----:B------:R-:W-:-:S05]  /*1a220*/  FFMA.FTZ R40, R133, R43, R40 ;  /* 0x0000002b85287223 */ /* 0x000fca0000010028 */
[----:B------:R-:W0:Y:S01]  /*1a230*/  SHFL.IDX PT, R133, R40, RZ, 0x1f ;  /* 0x00001fff28857589 */ /* 0x000e2200000e0000 */
[----:B-1----:R-:W-:-:S05]  /*1a240*/  FSEL R41, R149, RZ, !P2 ;  /* 0x000000ff95297208 */ /* 0x002fca0005000000 */
[----:B------:R-:W-:Y:S01]  /*1a250*/  FADD.FTZ R128, -R41, R13 ;  /* 0x0000000d29807221 */ /* 0x000fe20000010100 */
[----:B------:R-:W-:Y:S01]  /*1a260*/  FMUL.FTZ R13, R149, R149 ;  /* 0x00000095950d7220 */ /* 0x000fe20000410000 */
[C---:B------:R-:W-:Y:S01]  /*1a270*/  FADD.FTZ R123, -R41.reuse, R12 ;  /* 0x0000000c297b7221 */ /* 0x040fe20000010100 */
[C---:B------:R-:W-:Y:S01]  /*1a280*/  FADD.FTZ R42, -R41.reuse, R8 ;  /* 0x00000008292a7221 */ /* 0x040fe20000010100 */
[C---:B------:R-:W-:Y:S01]  /*1a290*/  FADD.FTZ R43, -R41.reuse, R9 ;  /* 0x00000009292b7221 */ /* 0x040fe20000010100 */
[----:B------:R-:W-:Y:S01]  /*1a2a0*/  FADD.FTZ R121, -R41, R10 ;  /* 0x0000000a29797221 */ /* 0x000fe20000010100 */
[----:B------:R-:W-:Y:S01]  /*1a2b0*/  FSEL R13, R13, RZ, P2 ;  /* 0x000000ff0d0d7208 */ /* 0x000fe20001000000 */
[----:B0-----:R-:W-:Y:S01]  /*1a2c0*/  FFMA.FTZ R12, R133, UR13, R132 ;  /* 0x0000000d850c7c23 */ /* 0x001fe20008010084 */
[----:B------:R-:W0:Y:S01]  /*1a2d0*/  @!P0 LDC.64 R8, c[0x0][0x3c0] ;  /* 0x0000f000ff088b82 */ /* 0x000e220000000a00 */
[C---:B------:R-:W-:Y:S01]  /*1a2e0*/  FADD.FTZ R122, -R41.reuse, R11 ;  /* 0x0000000b297a7221 */ /* 0x040fe20000010100 */
[C---:B------:R-:W-:Y:S01]  /*1a2f0*/  FADD.FTZ R160, -R41.reuse, R36 ;  /* 0x0000002429a07221 */ /* 0x040fe20000010100 */
[----:B------:R-:W-:Y:S01]  /*1a300*/  FADD.FTZ R12, R12, R13 ;  /* 0x0000000d0c0c7221 */ /* 0x000fe20000010000 */
[C---:B------:R-:W-:Y:S01]  /*1a310*/  FADD.FTZ R161, -R41.reuse, R37 ;  /* 0x0000002529a17221 */ /* 0x040fe20000010100 */
[C---:B------:R-:W-:Y:S01]  /*1a320*/  FADD.FTZ R129, -R41.reuse, R19 ;  /* 0x0000001329817221 */ /* 0x040fe20000010100 */
[C---:B------:R-:W-:Y:S01]  /*1a330*/  FADD.FTZ R132, -R41.reuse, R20 ;  /* 0x0000001429847221 */ /* 0x040fe20000010100 */
[----:B------:R-:W1:Y:S01]  /*1a340*/  MUFU.RSQ R165, R12 ;  /* 0x0000000c00a57308 */ /* 0x000e620000001400 */
[----:B------:R-:W2:Y:S01]  /*1a350*/  @!P0 LDC.64 R10, c[0x0][0x3c8] ;  /* 0x0000f200ff0a8b82 */ /* 0x000ea20000000a00 */
[C---:B------:R-:W-:Y:S01]  /*1a360*/  FADD.FTZ R14, -R41.reuse, R14 ;  /* 0x0000000e290e7221 */ /* 0x040fe20000010100 */
[C---:B------:R-:W-:Y:S01]  /*1a370*/  FADD.FTZ R15, -R41.reuse, R15 ;  /* 0x0000000f290f7221 */ /* 0x040fe20000010100 */
[C---:B------:R-:W-:Y:S01]  /*1a380*/  FADD.FTZ R40, -R41.reuse, R16 ;  /* 0x0000001029287221 */ /* 0x040fe20000010100 */
[C---:B------:R-:W-:Y:S01]  /*1a390*/  FADD.FTZ R17, -R41.reuse, R17 ;  /* 0x0000001129117221 */ /* 0x040fe20000010100 */
[C---:B------:R-:W-:Y:S01]  /*1a3a0*/  FADD.FTZ R18, -R41.reuse, R18 ;  /* 0x0000001229127221 */ /* 0x040fe20000010100 */
[C---:B------:R-:W-:Y:S01]  /*1a3b0*/  FADD.FTZ R38, -R41.reuse, R38 ;  /* 0x0000002629267221 */ /* 0x040fe20000010100 */
[C---:B------:R-:W-:Y:S01]  /*1a3c0*/  FADD.FTZ R39, -R41.reuse, R39 ;  /* 0x0000002729277221 */ /* 0x040fe20000010100 */
[----:B------:R-:W3:Y:S01]  /*1a3d0*/  LDC.64 R36, c[0x0][0x428] ;  /* 0x00010a00ff247b82 */ /* 0x000ee20000000a00 */
        /* <DEDUP_REMOVED lines=9> */
[C---:B0-----:R-:W-:Y:S01]  /*1a470*/  @!P0 IMAD.WIDE R8, R0.reuse, 0x4, R8 ;  /* 0x0000000400088825 */ /* 0x041fe200078e0208 */
[----:B------:R-:W0:Y:S03]  /*1a480*/  LDC.64 R122, c[0x0][0x380] ;  /* 0x0000e000ff7a7b82 */ /* 0x000e260000000a00 */
        /* <DEDUP_REMOVED lines=11> */
[----:B--2---:R-:W-:-:S04]  /*1a540*/  @!P0 IMAD.WIDE R10, R0, 0x4, R10 ;  /* 0x00000004000a8825 */ /* 0x004fc800078e020a */
[C---:B------:R-:W-:Y:S01]  /*1a550*/  FMUL.FTZ R24, R165.reuse, R40 ;  /* 0x00000028a5187220 */ /* 0x040fe20000410000 */
[C---:B------:R-:W-:Y:S01]  /*1a560*/  FMUL.FTZ R27, R165.reuse, R129 ;  /* 0x00000081a51b7220 */ /* 0x040fe20000410000 */
[C---:B------:R-:W-:Y:S01]  /*1a570*/  FMUL.FTZ R162, R165.reuse, R161 ;  /* 0x000000a1a5a27220 */ /* 0x040fe20000410000 */
[C---:B-1----:R-:W-:Y:S01]  /*1a580*/  FMUL.FTZ R8, R165.reuse, R17 ;  /* 0x00000011a5087220 */ /* 0x042fe20000410000 */
        /* <DEDUP_REMOVED lines=11> */
[----:B---3--:R-:W-:-:S04]  /*1a640*/  IMAD.WIDE.U32 R38, R131, 0x10, R36 ;  /* 0x0000001083267825 */ /* 0x008fc800078e0024 */
        /* <DEDUP_REMOVED lines=26> */
[----:B------:R1:W-:Y:S01]  /*1a7f0*/  @!P0 STG.E desc[UR8][R10.64], R165 ;  /* 0x000000a50a008986 */ /* 0x0003e2000c101908 */
        /* <DEDUP_REMOVED lines=10> */
[----:B------:R-:W-:-:S04]  /*1a8a0*/  IMAD.WIDE.U32 R32, R147, 0x10, R36 ;  /* 0x0000001093207825 */ /* 0x000fc800078e0024 */
[----:B-1----:R-:W-:Y:S01]  /*1a8b0*/  FFMA.FTZ R10, R129, R77, R54 ;  /* 0x0000004d810a7223 */ /* 0x002fe20000010036 */
[----:B------:R-:W-:Y:S01]  /*1a8c0*/  FFMA.FTZ R11, R133, R79, R102 ;  /* 0x0000004f850b7223 */ /* 0x000fe20000010066 */
[----:B------:R1:W-:Y:S01]  /*1a8d0*/  STG.E.128 desc[UR8][R40.64], R20 ;  /* 0x0000001428007986 */ /* 0x0003e2000c101d08 */
[--C-:B------:R-:W-:Y:S01]  /*1a8e0*/  IMAD.WIDE.U32 R34, R141, 0x10, R36.reuse ;  /* 0x000000108d227825 */ /* 0x100fe200078e0024 */
[----:B0-----:R-:W-:Y:S02]  /*1a8f0*/  IADD3 R0, PT, PT, R0, R122, RZ ;  /* 0x0000007a00007210 */ /* 0x001fe40007ffe0ff */
[----:B------:R0:W-:Y:S01]  /*1a900*/  STG.E.128 desc[UR8][R42.64], R24 ;  /* 0x000000182a007986 */ /* 0x0001e2000c101d08 */
[----:B------:R-:W-:Y:S01]  /*1a910*/  IMAD.WIDE.U32 R36, R145, 0x10, R36 ;  /* 0x0000001091247825 */ /* 0x000fe200078e0024 */
[----:B------:R-:W-:Y:S02]  /*1a920*/  ISETP.GE.AND P0, PT, R0, R123, PT ;  /* 0x0000007b0000720c */ /* 0x000fe40003f06270 */
[----:B------:R3:W-:Y:S01]  /*1a930*/  STG.E.128 desc[UR8][R28.64], R8 ;  /* 0x000000081c007986 */ /* 0x0007e2000c101d08 */
[----:B--2---:R-:W-:Y:S01]  /*1a940*/  FFMA.FTZ R16, R152, R84, R57 ;  /* 0x0000005498107223 */ /* 0x004fe20000010039 */
[----:B------:R-:W-:Y:S01]  /*1a950*/  FFMA.FTZ R17, R154, R86, R107 ;  /* 0x000000569a117223 */ /* 0x000fe2000001006b */
[----:B------:R-:W-:Y:S01]  /*1a960*/  FFMA.FTZ R18, R153, R85, R58 ;  /* 0x0000005599127223 */ /* 0x000fe2000001003a */
[----:B------:R-:W-:Y:S01]  /*1a970*/  FFMA.FTZ R19, R155, R87, R106 ;  /* 0x000000579b137223 */ /* 0x000fe2000001006a */
[----:B------:R3:W-:Y:S04]  /*1a980*/  STG.E.128 desc[UR8][R30.64], R12 ;  /* 0x0000000c1e007986 */ /* 0x0007e8000c101d08 */
[----:B------:R3:W-:Y:S01]  /*1a990*/  STG.E.128 desc[UR8][R32.64], R16 ;  /* 0x0000001020007986 */ /* 0x0007e2000c101d08 */
[----:B-1----:R-:W-:Y:S01]  /*1a9a0*/  FFMA.FTZ R20, R156, R88, R59 ;  /* 0x000000589c147223 */ /* 0x002fe2000001003b */
[----:B------:R-:W-:Y:S01]  /*1a9b0*/  FFMA.FTZ R21, R158, R90, R109 ;  /* 0x0000005a9e157223 */ /* 0x000fe2000001006d */
[----:B------:R-:W-:Y:S01]  /*1a9c0*/  FFMA.FTZ R22, R157, R89, R60 ;  /* 0x000000599d167223 */ /* 0x000fe2000001003c */
[----:B------:R-:W-:Y:S01]  /*1a9d0*/  FFMA.FTZ R23, R159, R91, R108 ;  /* 0x0000005b9f177223 */ /* 0x000fe2000001006c */
[----:B0-----:R-:W-:Y:S01]  /*1a9e0*/  FFMA.FTZ R24, R160, R92, R61 ;  /* 0x0000005ca0187223 */ /* 0x001fe2000001003d */
[----:B------:R-:W-:Y:S01]  /*1a9f0*/  FFMA.FTZ R25, R162, R94, R111 ;  /* 0x0000005ea2197223 */ /* 0x000fe2000001006f */
[----:B------:R-:W-:Y:S01]  /*1aa00*/  FFMA.FTZ R26, R161, R93, R62 ;  /* 0x0000005da11a7223 */ /* 0x000fe2000001003e */
[----:B------:R-:W-:Y:S01]  /*1aa10*/  FFMA.FTZ R27, R163, R95, R110 ;  /* 0x0000005fa31b7223 */ /* 0x000fe2000001006e */
[----:B------:R3:W-:Y:S04]  /*1aa20*/  STG.E.128 desc[UR8][R34.64], R20 ;  /* 0x0000001422007986 */ /* 0x0007e8000c101d08 */
[----:B------:R3:W-:Y:S01]  /*1aa30*/  STG.E.128 desc[UR8][R36.64], R24 ;  /* 0x0000001824007986 */ /* 0x0007e2000c101d08 */
[----:B------:R-:W-:Y:S05]  /*1aa40*/  @!P0 BRA `(.L_x_23739) ;  /* 0xfffffe6800b88947 */ /* 0x000fea000383ffff */
[----:B------:R-:W-:Y:S05]  /*1aa50*/  EXIT ;  /* 0x000000000000794d */ /* 0x000fea0003800000 */
.L_x_23740:
        /* <DEDUP_REMOVED lines=10> */
.L_x_27601:


//--------------------- .text._ZN10layer_norm13ln_fwd_kernelINS_13Kernel_traitsI6__halfffffjLj8192ELj1ELj1ELj8ELj16ENS_18Kernel_traits_baseILj8192ES2_ffffjLj256EEEEELb1ELb1ELb1ELb0EEEvNS_9FwdParamsE --------------------------
	.section	.text._ZN10layer_norm13ln_fwd_kernelINS_13Kernel_traitsI6__halfffffjLj8192ELj1ELj1ELj8ELj16ENS_18Kernel_traits_baseILj8192ES2_ffffjLj256EEEEELb1ELb1ELb1ELb0EEEvNS_9FwdParamsE,"ax",@progbits
	.align	128
        .global         _ZN10layer_norm13ln_fwd_kernelINS_13Kernel_traitsI6__halfffffjLj8192ELj1ELj1ELj8ELj16ENS_18Kernel_traits_baseILj8192ES2_ffffjLj256EEEEELb1ELb1ELb1ELb0EEEvNS_9FwdParamsE
        .type           _ZN10layer_norm13ln_fwd_kernelINS_13Kernel_traitsI6__halfffffjLj8192ELj1ELj1ELj8ELj16ENS_18Kernel_traits_baseILj8192ES2_ffffjLj256EEEEELb1ELb1ELb1ELb0EEEvNS_9FwdParamsE,@function
        .size           _ZN10layer_norm13ln_fwd_kernelINS_13Kernel_traitsI6__halfffffjLj8192ELj1ELj1ELj8ELj16ENS_18Kernel_traits_baseILj8192ES2_ffffjLj256EEEEELb1ELb1ELb1ELb0EEEvNS_9FwdParamsE,(.L_x_27602 - _ZN10layer_norm13ln_fwd_kernelINS_13Kernel_traitsI6__halfffffjLj8192ELj1ELj1ELj8ELj16ENS_18Kernel_traits_baseILj8192ES2_ffffjLj256EEEEELb1ELb1ELb1ELb0EEEvNS_9FwdParamsE)
        .other          _ZN10layer_norm13ln_fwd_kernelINS_13Kernel_traitsI6__halfffffjLj8192ELj1ELj1ELj8ELj16ENS_18Kernel_traits_baseILj8192ES2_ffffjLj256EEEEELb1ELb1ELb1ELb0EEEvNS_9FwdParamsE,@"STO_CUDA_ENTRY STV_DEFAULT"
_ZN10layer_norm13ln_fwd_kernelINS_13Kernel_traitsI6__halfffffjLj8192ELj1ELj1ELj8ELj16ENS_18Kernel_traits_baseILj8192ES2_ffffjLj256EEEEELb1ELb1ELb1ELb0EEEvNS_9FwdParamsE:
.text._ZN10layer_norm13ln_fwd_kernelINS_13Kernel_traitsI6__halfffffjLj8192ELj1ELj1ELj8ELj16ENS_18Kernel_traits_baseILj8192ES2_ffffjLj256EEEEELb1ELb1ELb1ELb0EEEvNS_9FwdParamsE:
[----:B------:R-:W-:Y:S01]  /*0000*/  LDC R1, c[0x0][0x37c] ;  /* 0x0000df00ff017b82 */ /* 0x000fe20000000800 */
[----:B------:R-:W0:Y:S07]  /*0010*/  LDCU.U8 UR4, c[0x0][0x464] ;  /* 0x00008c80ff0477ac */ /* 0x000e2e0008000000 */
[----:B------:R-:W1:Y:S01]  /*0020*/  LDC R4, c[0x0][0x458] ;  /* 0x00011600ff047b82 */ /* 0x000e620000000800 */
[----:B------:R-:W2:Y:S07]  /*0030*/  LDCU.64 UR6, c[0x0][0x358] ;  /* 0x00006b00ff0677ac */ /* 0x000eae0008000a00 */
[----:B------:R-:W3:Y:S01]  /*0040*/  LDC R77, c[0x0][0x45c] ;  /* 0x00011700ff4d7b82 */ /* 0x000ee20000000800 */
[----:B------:R-:W4:Y:S01]  /*0050*/  S2R R6, SR_TID.X ;  /* 0x0000000000067919 */ /* 0x000f220000002100 */
[----:B------:R-:W2:Y:S06]  /*0060*/  LDCU.64 UR8, c[0x0][0x438] ;  /* 0x00008700ff0877ac */ /* 0x000eac0008000a00 */
        /* <DEDUP_REMOVED lines=8> */
[----:B------:R-:W-:-:S06]  /*00f0*/  IMAD.U32 R61, RZ, RZ, UR5 ;  /* 0x00000005ff3d7e24 */ /* 0x000fcc000f8e00ff */
[----:B------:R-:W5:Y:S01]  /*0100*/  @P0 LDG.E.64 R60, desc[UR6][R60.64] ;  /* 0x000000063c3c0981 */ /* 0x000f62000c1e1b00 */
[----:B------:R-:W0:Y:S01]  /*0110*/  S2UR UR4, SR_CTAID.X ;  /* 0x00000000000479c3 */ /* 0x000e220000002500 */
[----:B------:R-:W-:Y:S01]  /*0120*/  UISETP.NE.U32.AND UP0, UPT, UR8, URZ, UPT ;  /* 0x000000ff0800728c */ /* 0x000fe2000bf05070 */
[----:B----4-:R-:W-:Y:S01]  /*0130*/  IMAD.MOV.U32 R7, RZ, RZ, R6 ;  /* 0x000000ffff077224 */ /* 0x010fe200078e0006 */
[----:B------:R-:W-:Y:S01]  /*0140*/  SHF.R.S32.HI R5, RZ, 0x1f, R0 ;  /* 0x0000001fff057819 */ /* 0x000fe20000011400 */
[----:B------:R-:W-:Y:S01]  /*0150*/  BSSY.RECONVERGENT B0, `(.L_x_23741) ;  /* 0x00000ab000007945 */ /* 0x000fe20003800200 */
[----:B------:R-:W-:Y:S02]  /*0160*/  UISETP.NE.AND.EX UP0, UPT, UR9, URZ, UPT, UP0 ;  /* 0x000000ff0900728c */ /* 0x000fe4000bf05300 */
[----:B------:R-:W-:Y:S02]  /*0170*/  LEA.HI R5, R5, R0, RZ, 0x2 ;  /* 0x0000000005057211 */ /* 0x000fe400078f10ff */
[----:B------:R-:W-:-:S04]  /*0180*/  LOP3.LUT R78, R7, 0xff, RZ, 0x3c, !PT ;  /* 0x000000ff074e7812 */ /* 0x000fc800078e3cff */
[----:B------:R-:W-:Y:S01]  /*0190*/  LEA.HI.SX32 R78, R5, R78, 0x1e ;  /* 0x0000004e054e7211 */ /* 0x000fe200078ff2ff */
[----:B0-----:R-:W-:Y:S01]  /*01a0*/  IMAD.U32 R79, RZ, RZ, UR4 ;  /* 0x00000004ff4f7e24 */ /* 0x001fe2000f8e00ff */
[----:B-1----:R-:W-:-:S04]  /*01b0*/  @P0 IADD3 R4, P1, PT, R2, R9, RZ ;  /* 0x0000000902040210 */ /* 0x002fc80007f3e0ff */
[----:B------:R-:W-:-:S04]  /*01c0*/  @P0 IADD3.X R77, PT, PT, RZ, R3, RZ, P1, !PT ;  /* 0x00000003ff4d0210 */ /* 0x000fc80000ffe4ff */
        /* <DEDUP_REMOVED lines=30> */
[----:B-1----:R-:W-:-:S04]  /*03b0*/  @P2 IMAD.WIDE.U32 R46, R7, 0x8, R46 ;  /* 0x00000008072e2825 */ /* 0x002fc800078e002e */
[----:B------:R-:W-:Y:S01]  /*03c0*/  @P2 VIADD R7, R7, 0x100 ;  /* 0x0000010007072836 */ /* 0x000fe20000000000 */
        /* <DEDUP_REMOVED lines=31> */
[----:B------:R1:W5:Y:S03]  /*05c0*/  @P5 LD.E.64 R50, desc[UR6][R80.64] ;  /* 0x0000000650325980 */ /* 0x000366000c101b00 */
[----:B------:R-:W-:Y:S01]  /*05d0*/  @P5 VIADD R7, R7, 0x100 ;  /* 0x0000010007075836 */ /* 0x000fe20000000000 */
[----:B------:R1:W5:Y:S03]  /*05e0*/  @P5 LDG.E.64 R26, desc[UR6][R82.64] ;  /* 0x00000006521a5981 */ /* 0x000366000c1e1b00 */
[----:B---3--:R-:W-:-:S04]  /*05f0*/  @P6 IMAD.WIDE.U32 R84, R7, 0x8, R84 ;  /* 0x0000000807546825 */ /* 0x008fc800078e0054 */
        /* <DEDUP_REMOVED lines=25> */
.L_x_23742:
        /* <DEDUP_REMOVED lines=25> */
[C---:B---3--:R-:W-:Y:S01]  /*0920*/  @P5 IMAD.WIDE.U32 R46, R7.reuse, 0x8, R46 ;  /* 0x00000008072e5825 */ /* 0x048fe200078e002e */
[----:B------:R2:W5:Y:S02]  /*0930*/  @P5 LDG.E.64 R18, desc[UR6][R44.64] ;  /* 0x000000062c125981 */ /* 0x000564000c1e1b00 */
[----:B0-----:R-:W0:Y:S01]  /*0940*/  @P1 LDC.64 R38, c[0x0][0x3d0] ;  /* 0x0000f400ff261b82 */ /* 0x001e220000000a00 */
[----:B------:R-:W-:Y:S01]  /*0950*/  @P5 VIADD R7, R7, 0x100 ;  /* 0x0000010007075836 */ /* 0x000fe20000000000 */
[----:B------:R2:W5:Y:S06]  /*0960*/  @P5 LDG.E.64 R34, desc[UR6][R46.64] ;  /* 0x000000062e225981 */ /* 0x00056c000c1e1b00 */
[----:B------:R-:W3:Y:S01]  /*0970*/  @P1 LDC.64 R40, c[0x0][0x3e8] ;  /* 0x0000fa00ff281b82 */ /* 0x000ee20000000a00 */
[----:B----4-:R-:W-:-:S04]  /*0980*/  @P4 IMAD.WIDE.U32 R62, R7, 0x8, R62 ;  /* 0x00000008073e4825 */ /* 0x010fc800078e003e */
[----:B-1----:R-:W-:-:S03]  /*0990*/  @P4 IMAD.WIDE.U32 R64, R7, 0x8, R64 ;  /* 0x0000000807404825 */ /* 0x002fc600078e0040 */
[----:B------:R-:W1:Y:S01]  /*09a0*/  @P0 LDC.64 R84, c[0x0][0x3d0] ;  /* 0x0000f400ff540b82 */ /* 0x000e620000000a00 */
[----:B------:R-:W-:Y:S01]  /*09b0*/  @P4 IADD3 R7, PT, PT, R7, 0x100, RZ ;  /* 0x0000010007074810 */ /* 0x000fe20007ffe0ff */
[----:B------:R2:W5:Y:S06]  /*09c0*/  @P4 LDG.E.64 R16, desc[UR6][R62.64] ;  /* 0x000000063e104981 */ /* 0x00056c000c1e1b00 */
[----:B------:R-:W4:Y:S01]  /*09d0*/  @P0 LDC.64 R86, c[0x0][0x3e8] ;  /* 0x0000fa00ff560b82 */ /* 0x000f220000000a00 */
[C---:B------:R-:W-:Y:S01]  /*09e0*/  @P3 IMAD.WIDE.U32 R66, R7.reuse, 0x8, R66 ;  /* 0x0000000807423825 */ /* 0x040fe200078e0042 */
[----:B------:R2:W5:Y:S03]  /*09f0*/  @P4 LDG.E.64 R36, desc[UR6][R64.64] ;  /* 0x0000000640244981 */ /* 0x000566000c1e1b00 */
        /* <DEDUP_REMOVED lines=8> */
[----:B------:R1:W5:Y:S03]  /*0a80*/  @P2 LDG.E.64 R12, desc[UR6][R70.64] ;  /* 0x00000006460c2981 */ /* 0x000366000c1e1b00 */
[----:B------:R-:W-:Y:S01]  /*0a90*/  @P2 VIADD R7, R7, 0x100 ;  /* 0x0000010007072836 */ /* 0x000fe20000000000 */
[----:B------:R1:W5:Y:S03]  /*0aa0*/  @P2 LDG.E.64 R26, desc[UR6][R74.64] ;  /* 0x000000064a1a2981 */ /* 0x000366000c1e1b00 */
[----:B0-----:R-:W-:-:S04]  /*0ab0*/  @P1 IMAD.WIDE.U32 R80, R7, 0x8, R38 ;  /* 0x0000000807501825 */ /* 0x001fc800078e0026 */
[C---:B---3--:R-:W-:Y:S01]  /*0ac0*/  @P1 IMAD.WIDE.U32 R82, R7.reuse, 0x8, R40 ;  /* 0x0000000807521825 */ /* 0x048fe200078e0028 */
[----:B------:R-:W-:Y:S01]  /*0ad0*/  @P1 IADD3 R7, PT, PT, R7, 0x100, RZ ;  /* 0x0000010007071810 */ /* 0x000fe20007ffe0ff */
[----:B------:R0:W5:Y:S04]  /*0ae0*/  @P1 LDG.E.64 R14, desc[UR6][R80.64] ;  /* 0x00000006500e1981 */ /* 0x000168000c1e1b00 */
[C---:B-1----:R-:W-:Y:S01]  /*0af0*/  @P0 IMAD.WIDE.U32 R84, R7.reuse, 0x8, R84 ;  /* 0x0000000807540825 */ /* 0x042fe200078e0054 */
[----:B------:R0:W5:Y:S03]  /*0b00*/  @P1 LDG.E.64 R24, desc[UR6][R82.64] ;  /* 0x0000000652181981 */ /* 0x000166000c1e1b00 */
        /* <DEDUP_REMOVED lines=15> */
.L_x_23743:
[----:B------:R-:W-:Y:S05]  /*0c00*/  BSYNC.RECONVERGENT B0 ;  /* 0x0000000000007941 */ /* 0x000fea0003800200 */
.L_x_23741:
[----:B------:R-:W0:Y:S02]  /*0c10*/  LDCU UR4, c[0x0][0x384] ;  /* 0x00007080ff0477ac */ /* 0x000e240008000800 */
[----:B0-----:R-:W-:-:S13]  /*0c20*/  ISETP.GE.AND P0, PT, R79, UR4, PT ;  /* 0x000000044f007c0c */ /* 0x001fda000bf06270 */
[----:B------:R-:W-:Y:S05]  /*0c30*/  @P0 EXIT ;  /* 0x000000000000094d */ /* 0x000fea0003800000 */
[----:B------:R-:W0:Y:S01]  /*0c40*/  LDCU UR4, c[0x0][0x360] ;  /* 0x00006c00ff0477ac */ /* 0x000e220008000800 */
[----:B-----5:R-:W-:Y:S01]  /*0c50*/  IMAD.MOV.U32 R89, RZ, RZ, R16 ;  /* 0x000000ffff597224 */ /* 0x020fe200078e0010 */
[----:B------:R-:W-:Y:S01]  /*0c60*/  SHF.R.U64 R88, R16, 0x10, R17 ;  /* 0x0000001010587819 */ /* 0x000fe20000001211 */
[--C-:B------:R-:W-:Y:S01]  /*0c70*/  IMAD.MOV.U32 R16, RZ, RZ, R9.reuse ;  /* 0x000000ffff107224 */ /* 0x100fe200078e0009 */
[--C-:B------:R-:W-:Y:S01]  /*0c80*/  SHF.R.U64 R86, R8, 0x10, R9.reuse ;  /* 0x0000001008567819 */ /* 0x100fe20000001209 */
[----:B------:R-:W-:Y:S01]  /*0c90*/  IMAD.MOV.U32 R83, RZ, RZ, R14 ;  /* 0x000000ffff537224 */ /* 0x000fe200078e000e */
[----:B------:R-:W-:Y:S01]  /*0ca0*/  SHF.R.U32.HI R41, RZ, 0x10, R9 ;  /* 0x00000010ff297819 */ /* 0x000fe20000011609 */
[----:B------:R-:W-:Y:S01]  /*0cb0*/  IMAD.MOV.U32 R9, RZ, RZ, R15 ;  /* 0x000000ffff097224 */ /* 0x000fe200078e000f */
[----:B------:R-:W-:Y:S01]  /*0cc0*/  MOV R87, R8 ;  /* 0x0000000800577202 */ /* 0x000fe20000000f00 */
[----:B------:R-:W-:Y:S01]  /*0cd0*/  IMAD.MOV.U32 R85, RZ, RZ, R12 ;  /* 0x000000ffff557224 */ /* 0x000fe200078e000c */
[----:B------:R-:W-:Y:S01]  /*0ce0*/  MOV R8, R13 ;  /* 0x0000000d00087202 */ /* 0x000fe20000000f00 */
[----:B------:R-:W-:Y:S01]  /*0cf0*/  IMAD.MOV.U32 R0, RZ, RZ, R30 ;  /* 0x000000ffff007224 */ /* 0x000fe200078e001e */
[----:B------:R-:W-:Y:S01]  /*0d00*/  PRMT R83, R9, 0x5410, R83 ;  /* 0x0000541009537816 */ /* 0x000fe20000000053 */
[----:B------:R-:W-:Y:S01]  /*0d10*/  IMAD.HI.U32 R9, R76, -0x2daee0ad, RZ ;  /* 0xd2511f534c097827 */ /* 0x000fe200078e00ff */
[----:B------:R-:W-:Y:S01]  /*0d20*/  PRMT R85, R8, 0x5410, R85 ;  /* 0x0000541008557816 */ /* 0x000fe20000000055 */
[----:B------:R-:W1:Y:S01]  /*0d30*/  LDCU UR10, c[0x0][0x404] ;  /* 0x00008080ff0a77ac */ /* 0x000e620008000800 */
[----:B------:R-:W-:Y:S01]  /*0d40*/  SHF.R.U64 R84, R12, 0x10, R13 ;  /* 0x000000100c547819 */ /* 0x000fe2000000120d */
[--C-:B------:R-:W-:Y:S01]  /*0d50*/  IMAD.MOV.U32 R12, RZ, RZ, R11.reuse ;  /* 0x000000ffff0c7224 */ /* 0x100fe200078e000b */
[----:B------:R-:W-:Y:S01]  /*0d60*/  MOV R81, R10 ;  /* 0x0000000a00517202 */ /* 0x000fe20000000f00 */
[----:B0-----:R-:W-:Y:S01]  /*0d70*/  IMAD R75, R79, UR4, R6 ;  /* 0x000000044f4b7c24 */ /* 0x001fe2000f8e0206 */
[--C-:B------:R-:W-:Y:S01]  /*0d80*/  SHF.R.U64 R80, R10, 0x10, R11.reuse ;  /* 0x000000100a507819 */ /* 0x100fe2000000120b */
[----:B------:R-:W-:Y:S01]  /*0d90*/  IMAD.MOV.U32 R91, RZ, RZ, R18 ;  /* 0x000000ffff5b7224 */ /* 0x000fe200078e0012 */
[----:B------:R-:W-:Y:S01]  /*0da0*/  SHF.R.U32.HI R10, RZ, 0x10, R11 ;  /* 0x00000010ff0a7819 */ /* 0x000fe2000001160b */
[----:B------:R-:W-:Y:S01]  /*0db0*/  IMAD.HI.U32 R8, R75, -0x326172a9, RZ ;  /* 0xcd9e8d574b087827 */ /* 0x000fe200078e00ff */
[----:B------:R-:W-:Y:S01]  /*0dc0*/  LOP3.LUT R9, R9, R61, RZ, 0x3c, !PT ;  /* 0x0000003d09097212 */ /* 0x000fe200078e3cff */
[----:B------:R-:W0:Y:S01]  /*0dd0*/  LDCU.U8 UR11, c[0x0][0x410] ;  /* 0x00008200ff0b77ac */ /* 0x000e220008000000 */
[----:B------:R-:W-:Y:S01]  /*0de0*/  SHF.R.U64 R82, R14, 0x10, R15 ;  /* 0x000000100e527819 */ /* 0x000fe2000000120f */
[----:B------:R-:W-:Y:S01]  /*0df0*/  IMAD R11, R75, -0x326172a9, RZ ;  /* 0xcd9e8d574b0b7824 */ /* 0x000fe200078e02ff */
[----:B------:R-:W-:Y:S01]  /*0e00*/  SHF.R.U32.HI R13, RZ, 0x10, R13 ;  /* 0x00000010ff0d7819 */ /* 0x000fe2000001160d */
[----:B------:R-:W-:Y:S01]  /*0e10*/  IMAD.MOV.U32 R109, RZ, RZ, R32 ;  /* 0x000000ffff6d7224 */ /* 0x000fe200078e0020 */
[----:B------:R-:W-:Y:S01]  /*0e20*/  SHF.R.U32.HI R14, RZ, 0x10, R15 ;  /* 0x00000010ff0e7819 */ /* 0x000fe2000001160f */
[----:B------:R-:W-:Y:S01]  /*0e30*/  VIADD R15, R61, 0xbb67ae85 ;  /* 0xbb67ae853d0f7836 */ /* 0x000fe20000000000 */
[----:B------:R-:W-:Y:S01]  /*0e40*/  LOP3.LUT R8, R77, R8, R60, 0x96, !PT ;  /* 0x000000084d087212 */ /* 0x000fe200078e963c */
[----:B------:R-:W-:Y:S01]  /*0e50*/  IMAD.MOV.U32 R107, RZ, RZ, R34 ;  /* 0x000000ffff6b7224 */ /* 0x000fe200078e0022 */
[----:B------:R-:W-:Y:S01]  /*0e60*/  PRMT R81, R12, 0x5410, R81 ;  /* 0x000054100c517816 */ /* 0x000fe20000000051 */
[----:B------:R-:W-:Y:S01]  /*0e70*/  VIADD R12, R60, 0x9e3779b9 ;  /* 0x9e3779b93c0c7836 */ /* 0x000fe20000000000 */
[----:B------:R-:W-:Y:S01]  /*0e80*/  PRMT R80, R10, 0x5410, R80 ;  /* 0x000054100a507816 */ /* 0x000fe20000000050 */
[----:B------:R-:W-:Y:S01]  /*0e90*/  IMAD.HI.U32 R10, R9, -0x326172a9, RZ ;  /* 0xcd9e8d57090a7827 */ /* 0x000fe200078e00ff */
[----:B------:R-:W-:Y:S01]  /*0ea0*/  PRMT R84, R13, 0x5410, R84 ;  /* 0x000054100d547816 */ /* 0x000fe20000000054 */
[----:B------:R-:W2:Y:S01]  /*0eb0*/  LDCU UR14, c[0x0][0x400] ;  /* 0x00008000ff0e77ac */ /* 0x000ea20008000800 */
[----:B------:R-:W-:Y:S01]  /*0ec0*/  PRMT R82, R14, 0x5410, R82 ;  /* 0x000054100e527816 */ /* 0x000fe20000000052 */
[----:B------:R-:W-:Y:S01]  /*0ed0*/  IMAD R14, R76, -0x2daee0ad, RZ ;  /* 0xd2511f534c0e7824 */ /* 0x000fe200078e02ff */
[----:B------:R-:W-:Y:S01]  /*0ee0*/  LOP3.LUT R10, R12, R11, R10, 0x96, !PT ;  /* 0x0000000b0c0a7212 */ /* 0x000fe200078e960a */
[----:B------:R-:W-:Y:S01]  /*0ef0*/  IMAD.HI.U32 R13, R8, -0x2daee0ad, RZ ;  /* 0xd2511f53080d7827 */ /* 0x000fe200078e00ff */
[----:B------:R-:W-:Y:S01]  /*0f00*/  PRMT R87, R16, 0x5410, R87 ;  /* 0x0000541010577816 */ /* 0x000fe20000000057 */
[----:B------:R-:W3:Y:S01]  /*0f10*/  LDCU.64 UR12, c[0x0][0x408] ;  /* 0x00008100ff0c77ac */ /* 0x000ee20008000a00 */
[----:B------:R-:W-:Y:S01]  /*0f20*/  SHF.R.U64 R16, R56, 0x10, R57 ;  /* 0x0000001038107819 */ /* 0x000fe20000001239 */
[----:B------:R-:W-:Y:S01]  /*0f30*/  IMAD.HI.U32 R12, R10, -0x2daee0ad, RZ ;  /* 0xd2511f530a0c7827 */ /* 0x000fe200078e00ff */
[----:B------:R-:W-:Y:S01]  /*0f40*/  LOP3.LUT R13, R15, R14, R13, 0x96, !PT ;  /* 0x0000000e0f0d7212 */ /* 0x000fe200078e960d */
[----:B------:R-:W4:Y:S01]  /*0f50*/  LDCU.64 UR8, c[0x0][0x3a0] ;  /* 0x00007400ff0877ac */ /* 0x000f220008000a00 */
[----:B------:R-:W-:Y:S01]  /*0f60*/  IADD3 R14, PT, PT, R61, 0x76cf5d0a, RZ ;  /* 0x76cf5d0a3d0e7810 */ /* 0x000fe20007ffe0ff */
[----:B------:R-:W-:Y:S01]  /*0f70*/  IMAD R15, R8, -0x2daee0ad, RZ ;  /* 0xd2511f53080f7824 */ /* 0x000fe200078e02ff */
[----:B------:R-:W-:Y:S01]  /*0f80*/  PRMT R0, R0, 0x5410, R16 ;  /* 0x0000541000007816 */ /* 0x000fe20000000010 */
[----:B------:R-:W-:Y:S01]  /*0f90*/  IMAD R9, R9, -0x326172a9, RZ ;  /* 0xcd9e8d5709097824 */ /* 0x000fe200078e02ff */
[----:B------:R-:W-:Y:S01]  /*0fa0*/  SHF.R.U32.HI R129, RZ, 0x10, R57 ;  /* 0x00000010ff817819 */ /* 0x000fe20000011639 */
[----:B------:R-:W-:Y:S01]  /*0fb0*/  IMAD.HI.U32 R8, R13, -0x326172a9, RZ ;  /* 0xcd9e8d570d087827 */ /* 0x000fe200078e00ff */
[----:B------:R-:W-:Y:S01]  /*0fc0*/  LOP3.LUT R12, R14, R15, R12, 0x96, !PT ;  /* 0x0000000f0e0c7212 */ /* 0x000fe200078e960c */
[----:B------:R-:W-:Y:S01]  /*0fd0*/  UPLOP3.LUT UP1, UPT, UPT, UPT, UPT, 0x40, 0x4 ;  /* 0x000000000004789c */ /* 0x000fe20003f2e870 */
[----:B------:R-:W-:Y:S01]  /*0fe0*/  IADD3 R15, PT, PT, R61, 0x32370b8f, RZ ;  /* 0x32370b8f3d0f7810 */ /* 0x000fe20007ffe0ff */
[----:B------:R-:W-:Y:S01]  /*0ff0*/  VIADD R11, R60, 0x3c6ef372 ;  /* 0x3c6ef3723c0b7836 */ /* 0x000fe20000000000 */
[--C-:B------:R-:W-:Y:S01]  /*1000*/  SHF.R.U64 R16, R54, 0x10, R55.reuse ;  /* 0x0000001036107819 */ /* 0x100fe20000001237 */
[----:B------:R-:W-:Y:S01]  /*1010*/  IMAD R14, R10, -0x2daee0ad, RZ ;  /* 0xd2511f530a0e7824 */ /* 0x000fe200078e02ff */
[----:B------:R-:W-:Y:S01]  /*1020*/  SHF.R.U32.HI R130, RZ, 0x10, R55 ;  /* 0x00000010ff827819 */ /* 0x000fe20000011637 */
[----:B------:R-:W-:Y:S01]  /*1030*/  IMAD R10, R13, -0x326172a9, RZ ;  /* 0xcd9e8d570d0a7824 */ /* 0x000fe200078e02ff */
[----:B------:R-:W-:Y:S01]  /*1040*/  LOP3.LUT R8, R11, R9, R8, 0x96, !PT ;  /* 0x000000090b087212 */ /* 0x000fe200078e9608 */
[----:B------:R-:W-:Y:S01]  /*1050*/  VIADD R11, R60, 0xdaa66d2b ;  /* 0xdaa66d2b3c0b7836 */ /* 0x000fe20000000000 */
[----:B------:R-:W-:Y:S01]  /*1060*/  PRMT R129, R129, 0x5410, R16 ;  /* 0x0000541081817816 */ /* 0x000fe20000000010 */
[----:B------:R-:W-:Y:S01]  /*1070*/  IMAD.HI.U32 R9, R12, -0x326172a9, RZ ;  /* 0xcd9e8d570c097827 */ /* 0x000fe200078e00ff */
[----:B------:R-:W-:-:S02]  /*1080*/  SHF.R.U64 R16, R52, 0x10, R53 ;  /* 0x0000001034107819 */ /* 0x000fc40000001235 */
[----:B------:R-:W-:Y:S01]  /*1090*/  SHF.R.U32.HI R131, RZ, 0x10, R53 ;  /* 0x00000010ff837819 */ /* 0x000fe20000011635 */
[----:B------:R-:W-:Y:S01]  /*10a0*/  IMAD.HI.U32 R13, R8, -0x2daee0ad, RZ ;  /* 0xd2511f53080d7827 */ /* 0x000fe200078e00ff */
[----:B------:R-:W-:Y:S02]  /*10b0*/  LOP3.LUT R9, R11, R10, R9, 0x96, !PT ;  /* 0x0000000a0b097212 */ /* 0x000fe400078e9609 */
[----:B------:R-:W-:Y:S01]  /*10c0*/  PRMT R130, R130, 0x5410, R16 ;  /* 0x0000541082827816 */ /* 0x000fe20000000010 */
[----:B------:R-:W-:Y:S01]  /*10d0*/  IMAD R11, R12, -0x326172a9, RZ ;  /* 0xcd9e8d570c0b7824 */ /* 0x000fe200078e02ff */
[----:B------:R-:W-:Y:S01]  /*10e0*/  LOP3.LUT R13, R15, R14, R13, 0x96, !PT ;  /* 0x0000000e0f0d7212 */ /* 0x000fe200078e960d */
[----:B------:R-:W-:Y:S01]  /*10f0*/  VIADD R14, R61, 0xed9eba14 ;  /* 0xed9eba143d0e7836 */ /* 0x000fe20000000000 */
[--C-:B------:R-:W-:Y:S01]  /*1100*/  SHF.R.U64 R16, R50, 0x10, R51.reuse ;  /* 0x0000001032107819 */ /* 0x100fe20000001233 */
[----:B------:R-:W-:Y:S01]  /*1110*/  IMAD R15, R8, -0x2daee0ad, RZ ;  /* 0xd2511f53080f7824 */ /* 0x000fe200078e02ff */
[----:B------:R-:W-:Y:S01]  /*1120*/  SHF.R.U32.HI R132, RZ, 0x10, R51 ;  /* 0x00000010ff847819 */ /* 0x000fe20000011633 */
[----:B------:R-:W-:Y:S01]  /*1130*/  IMAD.HI.U32 R12, R9, -0x2daee0ad, RZ ;  /* 0xd2511f53090c7827 */ /* 0x000fe200078e00ff */
[----:B------:R-:W-:-:S02]  /*1140*/  PRMT R131, R131, 0x5410, R16 ;  /* 0x0000541083837816 */ /* 0x000fc40000000010 */
[--C-:B------:R-:W-:Y:S01]  /*1150*/  SHF.R.U64 R16, R48, 0x10, R49.reuse ;  /* 0x0000001030107819 */ /* 0x100fe20000001231 */
[----:B------:R-:W-:Y:S01]  /*1160*/  IMAD.HI.U32 R8, R13, -0x326172a9, RZ ;  /* 0xcd9e8d570d087827 */ /* 0x000fe200078e00ff */
[----:B------:R-:W-:Y:S02]  /*1170*/  LOP3.LUT R12, R14, R15, R12, 0x96, !PT ;  /* 0x0000000f0e0c7212 */ /* 0x000fe400078e960c */
[----:B------:R-:W-:Y:S01]  /*1180*/  PRMT R132, R132, 0x5410, R16 ;  /* 0x0000541084847816 */ /* 0x000fe20000000010 */
[----:B------:R-:W-:Y:S01]  /*1190*/  VIADD R10, R60, 0x78dde6e4 ;  /* 0x78dde6e43c0a7836 */ /* 0x000fe20000000000 */
[----:B------:R-:W-:Y:S01]  /*11a0*/  SHF.R.U32.HI R133, RZ, 0x10, R49 ;  /* 0x00000010ff857819 */ /* 0x000fe20000011631 */
[----:B------:R-:W-:Y:S01]  /*11b0*/  IMAD R14, R9, -0x2daee0ad, RZ ;  /* 0xd2511f53090e7824 */ /* 0x000fe200078e02ff */
[----:B------:R-:W-:Y:S01]  /*11c0*/  SHF.R.U64 R16, R2, 0x10, R3 ;  /* 0x0000001002107819 */ /* 0x000fe20000001203 */
[----:B------:R-:W-:Y:S01]  /*11d0*/  IMAD.HI.U32 R9, R12, -0x326172a9, RZ ;  /* 0xcd9e8d570c097827 */ /* 0x000fe200078e00ff */
[----:B------:R-:W-:-:S02]  /*11e0*/  LOP3.LUT R8, R10, R11, R8, 0x96, !PT ;  /* 0x0000000b0a087212 */ /* 0x000fc400078e9608 */
[----:B------:R-:W-:Y:S01]  /*11f0*/  IADD3 R11, PT, PT, R60, 0x1715609d, RZ ;  /* 0x1715609d3c0b7810 */ /* 0x000fe20007ffe0ff */
[----:B------:R-:W-:Y:S01]  /*1200*/  IMAD R10, R13, -0x326172a9, RZ ;  /* 0xcd9e8d570d0a7824 */ /* 0x000fe200078e02ff */
[----:B------:R-:W-:Y:S01]  /*1210*/  PRMT R133, R133, 0x5410, R16 ;  /* 0x0000541085857816 */ /* 0x000fe20000000010 */
[----:B------:R-:W-:Y:S01]  /*1220*/  IMAD.HI.U32 R13, R8, -0x2daee0ad, RZ ;  /* 0xd2511f53080d7827 */ /* 0x000fe200078e00ff */
[----:B------:R-:W-:Y:S02]  /*1230*/  LOP3.LUT R16, R6, 0xe0, RZ, 0xc0, !PT ;  /* 0x000000e006107812 */ /* 0x000fe400078ec0ff */
[----:B------:R-:W-:Y:S01]  /*1240*/  LOP3.LUT R9, R11, R10, R9, 0x96, !PT ;  /* 0x0000000a0b097212 */ /* 0x000fe200078e9609 */
[----:B------:R-:W-:Y:S01]  /*1250*/  VIADD R15, R61, 0xa9066899 ;  /* 0xa90668993d0f7836 */ /* 0x000fe20000000000 */
[----:B------:R-:W-:Y:S01]  /*1260*/  IADD3 R10, PT, PT, R60, -0x4ab325aa, RZ ;  /* 0xb54cda563c0a7810 */ /* 0x000fe20007ffe0ff */
[----:B------:R-:W-:Y:S01]  /*1270*/  IMAD R11, R12, -0x326172a9, RZ ;  /* 0xcd9e8d570c0b7824 */ /* 0x000fe200078e02ff */
[----:B------:R-:W-:Y:S01]  /*1280*/  SHF.R.U64 R90, R18, 0x10, R19 ;  /* 0x00000010125a7819 */ /* 0x000fe20000001213 */
[----:B------:R-:W-:Y:S01]  /*1290*/  IMAD.HI.U32 R12, R9, -0x2daee0ad, RZ ;  /* 0xd2511f53090c7827 */ /* 0x000fe200078e00ff */
[----:B------:R-:W-:-:S02]  /*12a0*/  LOP3.LUT R13, R15, R14, R13, 0x96, !PT ;  /* 0x0000000e0f0d7212 */ /* 0x000fc400078e960d */
[----:B------:R-:W-:Y:S01]  /*12b0*/  MOV R38, R33 ;  /* 0x0000002100267202 */ /* 0x000fe20000000f00 */
[----:B------:R-:W-:Y:S01]  /*12c0*/  VIADD R14, R61, 0x646e171e ;  /* 0x646e171e3d0e7836 */ /* 0x000fe20000000000 */
[--C-:B------:R-:W-:Y:S01]  /*12d0*/  SHF.R.U64 R108, R32, 0x10, R33.reuse ;  /* 0x00000010206c7819 */ /* 0x100fe20000001221 */
[----:B------:R-:W-:Y:S01]  /*12e0*/  IMAD R15, R8, -0x2daee0ad, RZ ;  /* 0xd2511f53080f7824 */ /* 0x000fe200078e02ff */
[----:B------:R-:W-:Y:S01]  /*12f0*/  SHF.R.U32.HI R39, RZ, 0x10, R33 ;  /* 0x00000010ff277819 */ /* 0x000fe20000011621 */
[----:B------:R-:W-:Y:S01]  /*1300*/  IMAD.HI.U32 R8, R13, -0x326172a9, RZ ;  /* 0xcd9e8d570d087827 */ /* 0x000fe200078e00ff */
[----:B------:R-:W-:Y:S02]  /*1310*/  MOV R105, R36 ;  /* 0x0000002400697202 */ /* 0x000fe40000000f00 */
[----:B------:R-:W-:Y:S01]  /*1320*/  LOP3.LUT R12, R14, R15, R12, 0x96, !PT ;  /* 0x0000000f0e0c7212 */ /* 0x000fe200078e960c */
[----:B------:R-:W-:Y:S01]  /*1330*/  IMAD.MOV.U32 R18, RZ, RZ, R17 ;  /* 0x000000ffff127224 */ /* 0x000fe200078e0011 */
[----:B------:R-:W-:Y:S01]  /*1340*/  SHF.R.S32.HI R15, RZ, 0x2, R5 ;  /* 0x00000002ff0f7819 */ /* 0x000fe20000011405 */
[----:B------:R-:W-:Y:S01]  /*1350*/  IMAD R14, R9, -0x2daee0ad, RZ ;  /* 0xd2511f53090e7824 */ /* 0x000fe200078e02ff */
[----:B------:R-:W-:Y:S01]  /*1360*/  LOP3.LUT R8, R10, R11, R8, 0x96, !PT ;  /* 0x0000000b0a087212 */ /* 0x000fe200078e9608 */
[----:B------:R-:W-:Y:S01]  /*1370*/  IMAD.SHL.U32 R11, R6, 0x20, RZ ;  /* 0x00000020060b7824 */ /* 0x000fe200078e00ff */
[----:B------:R-:W-:Y:S01]  /*1380*/  PRMT R89, R18, 0x5410, R89 ;  /* 0x0000541012597816 */ /* 0x000fe20000000059 */
[----:B------:R-:W-:Y:S01]  /*1390*/  IMAD R6, R13, -0x326172a9, RZ ;  /* 0xcd9e8d570d067824 */ /* 0x000fe200078e02ff */
[----:B------:R-:W-:Y:S01]  /*13a0*/  LOP3.LUT R13, R15, 0xff, RZ, 0xc0, !PT ;  /* 0x000000ff0f0d7812 */ /* 0x000fe200078ec0ff */
[----:B------:R-:W-:Y:S01]  /*13b0*/  VIADD R10, R60, 0x5384540f ;  /* 0x5384540f3c0a7836 */ /* 0x000fe20000000000 */
[----:B------:R-:W-:Y:S01]  /*13c0*/  SHF.R.U32.HI R15, RZ, 0x1, R15 ;  /* 0x00000001ff0f7819 */ /* 0x000fe2000001160f */
[----:B------:R-:W-:Y:S01]  /*13d0*/  IMAD.HI.U32 R5, R12, -0x326172a9, RZ ;  /* 0xcd9e8d570c057827 */ /* 0x000fe200078e00ff */
[----:B------:R-:W-:-:S02]  /*13e0*/  VIADDMNMX R16, R13, -R16, RZ, !PT ;  /* 0x800000100d107246 */ /* 0x000fc400078001ff */
[----:B------:R-:W-:Y:S01]  /*13f0*/  LOP3.LUT R15, R15, 0x7fffff80, RZ, 0xc0, !PT ;  /* 0x7fffff800f0f7812 */ /* 0x000fe200078ec0ff */
[----:B------:R-:W-:Y:S01]  /*1400*/  IMAD.HI.U32 R9, R8, -0x2daee0ad, RZ ;  /* 0xd2511f5308097827 */ /* 0x000fe200078e00ff */
[----:B------:R-:W-:Y:S02]  /*1410*/  VIMNMX R16, PT, PT, R16, 0x20, PT ;  /* 0x0000002010107848 */ /* 0x000fe40003fe0100 */
[----:B------:R-:W-:Y:S01]  /*1420*/  LOP3.LUT R18, R11, 0x3e0, RZ, 0xc0, !PT ;  /* 0x000003e00b127812 */ /* 0x000fe200078ec0ff */
[----:B------:R-:W-:Y:S01]  /*1430*/  IMAD.MOV.U32 R33, RZ, RZ, R37 ;  /* 0x000000ffff217224 */ /* 0x000fe200078e0025 */
[----:B------:R-:W-:Y:S01]  /*1440*/  IADD3 R11, PT, PT, R61, 0x1fd5c5a3, RZ ;  /* 0x1fd5c5a33d0b7810 */ /* 0x000fe20007ffe0ff */
[----:B------:R-:W-:Y:S01]  /*1450*/  IMAD R16, R16, 0x4, R15 ;  /* 0x0000000410107824 */ /* 0x000fe200078e020f */
[----:B------:R-:W-:Y:S01]  /*1460*/  LOP3.LUT R5, R10, R6, R5, 0x96, !PT ;  /* 0x000000060a057212 */ /* 0x000fe200078e9605 */
[----:B------:R-:W-:Y:S01]  /*1470*/  IMAD.MOV.U32 R103, RZ, RZ, R28 ;  /* 0x000000ffff677224 */ /* 0x000fe200078e001c */
[----:B------:R-:W-:Y:S01]  /*1480*/  LOP3.LUT R9, R11, R14, R9, 0x96, !PT ;  /* 0x0000000e0b097212 */ /* 0x000fe200078e9609 */
[----:B------:R-:W-:Y:S01]  /*1490*/  VIADD R14, R61, 0xdb3d7428 ;  /* 0xdb3d74283d0e7836 */ /* 0x000fe20000000000 */
[----:B------:R-:W-:Y:S01]  /*14a0*/  VIADDMNMX R18, R13, -R18, RZ, !PT ;  /* 0x800000120d127246 */ /* 0x000fe200078001ff */
[----:B------:R-:W-:Y:S01]  /*14b0*/  IMAD R13, R8, -0x2daee0ad, RZ ;  /* 0xd2511f53080d7824 */ /* 0x000fe200078e02ff */
[----:B------:R-:W-:Y:S01]  /*14c0*/  I2FP.F32.U32 R16, R16 ;  /* 0x0000001000107245 */ /* 0x000fe20000201000 */
[----:B------:R-:W-:Y:S01]  /*14d0*/  IMAD.HI.U32 R10, R5, -0x2daee0ad, RZ ;  /* 0xd2511f53050a7827 */ /* 0x000fe200078e00ff */
[----:B------:R-:W-:-:S02]  /*14e0*/  SHF.R.U64 R104, R36, 0x10, R37 ;  /* 0x0000001024687819 */ /* 0x000fc40000001225 */
[----:B------:R0:W0:Y:S01]  /*14f0*/  MUFU.RCP R70, R16 ;  /* 0x0000001000467308 */ /* 0x0000220000001000 */
[----:B------:R-:W-:Y:S01]  /*1500*/  IMAD R11, R12, -0x326172a9, RZ ;  /* 0xcd9e8d570c0b7824 */ /* 0x000fe200078e02ff */
[----:B------:R-:W-:Y:S01]  /*1510*/  LOP3.LUT R10, R14, R13, R10, 0x96, !PT ;  /* 0x0000000d0e0a7212 */ /* 0x000fe200078e960a */
[----:B------:R-:W-:Y:S01]  /*1520*/  IMAD.HI.U32 R6, R9, -0x326172a9, RZ ;  /* 0xcd9e8d5709067827 */ /* 0x000fe200078e00ff */
[----:B------:R-:W-:Y:S02]  /*1530*/  SHF.R.U32.HI R36, RZ, 0x10, R37 ;  /* 0x00000010ff247819 */ /* 0x000fe40000011625 */
[----:B------:R-:W-:Y:S01]  /*1540*/  MOV R99, R24 ;  /* 0x0000001800637202 */ /* 0x000fe20000000f00 */
[----:B------:R-:W-:Y:S01]  /*1550*/  VIADD R8, R60, 0xf1bbcdc8 ;  /* 0xf1bbcdc83c087836 */ /* 0x000fe20000000000 */
[----:B------:R-:W-:Y:S01]  /*1560*/  SHF.R.U64 R98, R24, 0x10, R25 ;  /* 0x0000001018627819 */ /* 0x000fe20000001219 */
[----:B------:R-:W-:Y:S01]  /*1570*/  IMAD.MOV.U32 R101, RZ, RZ, R26 ;  /* 0x000000ffff657224 */ /* 0x000fe200078e001a */
[--C-:B------:R-:W-:Y:S01]  /*1580*/  SHF.R.U64 R106, R34, 0x10, R35.reuse ;  /* 0x00000010226a7819 */ /* 0x100fe20000001223 */
[----:B------:R-:W-:Y:S01]  /*1590*/  IMAD.MOV.U32 R97, RZ, RZ, R22 ;  /* 0x000000ffff617224 */ /* 0x000fe200078e0016 */
[----:B------:R-:W-:Y:S01]  /*15a0*/  LOP3.LUT R6, R8, R11, R6, 0x96, !PT ;  /* 0x0000000b08067212 */ /* 0x000fe200078e9606 */
[----:B------:R-:W-:Y:S01]  /*15b0*/  IMAD.MOV.U32 R32, RZ, RZ, R35 ;  /* 0x000000ffff207224 */ /* 0x000fe200078e0023 */
[----:B------:R-:W-:Y:S01]  /*15c0*/  SHF.R.U64 R102, R28, 0x10, R29 ;  /* 0x000000101c667819 */ /* 0x000fe2000000121d */
[--C-:B------:R-:W-:Y:S01]  /*15d0*/  IMAD.MOV.U32 R28, RZ, RZ, R27.reuse ;  /* 0x000000ffff1c7224 */ /* 0x100fe200078e001b */
[----:B------:R-:W-:Y:S01]  /*15e0*/  SHF.R.U64 R100, R26, 0x10, R27 ;  /* 0x000000101a647819 */ /* 0x000fe2000000121b */
[----:B------:R-:W-:Y:S01]  /*15f0*/  IMAD.MOV.U32 R26, RZ, RZ, R25 ;  /* 0x000000ffff1a7224 */ /* 0x000fe200078e0019 */
[----:B------:R-:W-:Y:S01]  /*1600*/  MOV R24, R23 ;  /* 0x0000001700187202 */ /* 0x000fe20000000f00 */
[----:B------:R-:W-:Y:S01]  /*1610*/  IMAD.MOV.U32 R95, RZ, RZ, R42 ;  /* 0x000000ffff5f7224 */ /* 0x000fe200078e002a */
[----:B------:R-:W-:Y:S01]  /*1620*/  SHF.R.U64 R96, R22, 0x10, R23 ;  /* 0x0000001016607819 */ /* 0x000fe20000001217 */
[----:B------:R-:W-:Y:S01]  /*1630*/  IMAD.MOV.U32 R22, RZ, RZ, R21 ;  /* 0x000000ffff167224 */ /* 0x000fe200078e0015 */
[----:B------:R-:W-:Y:S01]  /*1640*/  SHF.R.U32.HI R37, RZ, 0x10, R23 ;  /* 0x00000010ff257819 */ /* 0x000fe20000011617 */
[----:B------:R-:W-:Y:S01]  /*1650*/  IMAD.MOV.U32 R23, RZ, RZ, R43 ;  /* 0x000000ffff177224 */ /* 0x000fe200078e002b */
[----:B------:R-:W-:Y:S01]  /*1660*/  MOV R93, R20 ;  /* 0x00000014005d7202 */ /* 0x000fe20000000f00 */
[----:B------:R-:W-:Y:S01]  /*1670*/  IMAD R5, R5, -0x2daee0ad, RZ ;  /* 0xd2511f5305057824 */ /* 0x000fe200078e02ff */
[----:B------:R-:W-:Y:S01]  /*1680*/  SHF.R.U64 R92, R20, 0x10, R21 ;  /* 0x00000010145c7819 */ /* 0x000fe20000001215 */
[----:B------:R-:W-:Y:S01]  /*1690*/  IMAD R12, R9, -0x326172a9, RZ ;  /* 0xcd9e8d57090c7824 */ /* 0x000fe200078e02ff */
[----:B------:R-:W-:Y:S01]  /*16a0*/  MOV R34, R29 ;  /* 0x0000001d00227202 */ /* 0x000fe20000000f00 */
[----:B------:R-:W-:Y:S01]  /*16b0*/  IMAD.HI.U32 R111, R10, -0x326172a9, RZ ;  /* 0xcd9e8d570a6f7827 */ /* 0x000fe200078e00ff */
[----:B------:R-:W-:-:S02]  /*16c0*/  MOV R20, R19 ;  /* 0x0000001300147202 */ /* 0x000fc40000000f00 */
[----:B------:R-:W-:Y:S01]  /*16d0*/  MOV R7, R31 ;  /* 0x0000001f00077202 */ /* 0x000fe20000000f00 */
[----:B------:R-:W-:Y:S01]  /*16e0*/  IMAD.HI.U32 R110, R6, -0x2daee0ad, RZ ;  /* 0xd2511f53066e7827 */ /* 0x000fe200078e00ff */
[--C-:B------:R-:W-:Y:S02]  /*16f0*/  SHF.R.U64 R66, R30, 0x10, R31.reuse ;  /* 0x000000101e427819 */ /* 0x100fe4000000121f */
[----:B------:R-:W-:Y:S01]  /*1700*/  SHF.R.U32.HI R67, RZ, 0x10, R31 ;  /* 0x00000010ff437819 */ /* 0x000fe2000001161f */
[----:B------:R-:W-:Y:S01]  /*1710*/  VIADD R8, R61, 0x96a522ad ;  /* 0x96a522ad3d087836 */ /* 0x000fe20000000000 */
[--C-:B------:R-:W-:Y:S01]  /*1720*/  SHF.R.U64 R65, R72, 0x10, R73.reuse ;  /* 0x0000001048417819 */ /* 0x100fe20000001249 */
[----:B------:R-:W-:Y:S01]  /*1730*/  HADD2.F32 R72, -RZ, R72.H0_H0 ;  /* 0x20000048ff487230 */ /* 0x000fe20000004100 */
[----:B------:R-:W-:Y:S01]  /*1740*/  SHF.R.U32.HI R64, RZ, 0x10, R73 ;  /* 0x00000010ff407819 */ /* 0x000fe20000011649 */
[----:B------:R-:W-:Y:S01]  /*1750*/  HADD2.F32 R73, -RZ, R73.H0_H0 ;  /* 0x20000049ff497230 */ /* 0x000fe20000004100 */
[----:B------:R-:W-:Y:S01]  /*1760*/  SHF.R.U32.HI R35, RZ, 0x10, R35 ;  /* 0x00000010ff237819 */ /* 0x000fe20000011623 */
[----:B------:R-:W-:Y:S01]  /*1770*/  IMAD.MOV.U32 R71, RZ, RZ, RZ ;  /* 0x000000ffff477224 */ /* 0x000fe200078e00ff */
[----:B------:R-:W-:Y:S01]  /*1780*/  SHF.R.U32.HI R29, RZ, 0x10, R29 ;  /* 0x00000010ff1d7819 */ /* 0x000fe2000001161d */
[----:B------:R-:W-:Y:S01]  /*1790*/  HADD2.F32 R69, -RZ, R0.H0_H0 ;  /* 0x20000000ff457230 */ /* 0x000fe20000004100 */
[----:B------:R-:W-:Y:S01]  /*17a0*/  SHF.R.U32.HI R27, RZ, 0x10, R27 ;  /* 0x00000010ff1b7819 */ /* 0x000fe2000001161b */
        /* <DEDUP_REMOVED lines=9> */
[----:B------:R-:W-:Y:S01]  /*1840*/  SHF.R.U32.HI R19, RZ, 0x10, R19 ;  /* 0x00000010ff137819 */ /* 0x000fe20000011613 */
[----:B------:R-:W-:Y:S01]  /*1850*/  IMAD R126, R10, -0x326172a9, RZ ;  /* 0xcd9e8d570a7e7824 */ /* 0x000fe200078e02ff */
[----:B------:R-:W-:Y:S01]  /*1860*/  SHF.R.U32.HI R17, RZ, 0x10, R17 ;  /* 0x00000010ff117819 */ /* 0x000fe20000011611 */
[----:B------:R-:W-:Y:S01]  /*1870*/  IMAD R128, R6, -0x2daee0ad, RZ ;  /* 0xd2511f5306807824 */ /* 0x000fe200078e02ff */
[----:B------:R-:W-:-:S02]  /*1880*/  SHF.R.U64 R63, R58, 0x10, R59 ;  /* 0x000000103a3f7819 */ /* 0x000fc4000000123b */
[----:B------:R-:W-:Y:S02]  /*1890*/  SHF.R.U32.HI R62, RZ, 0x10, R59 ;  /* 0x00000010ff3e7819 */ /* 0x000fe4000001163b */
[----:B------:R-:W-:Y:S02]  /*18a0*/  IADD3 R11, PT, PT, R60, -0x700cb87f, RZ ;  /* 0x8ff347813c0b7810 */ /* 0x000fe40007ffe0ff */
[----:B------:R-:W-:Y:S02]  /*18b0*/  VIMNMX R18, PT, PT, R18, 0x20, PT ;  /* 0x0000002012127848 */ /* 0x000fe40003fe0100 */
        /* <DEDUP_REMOVED lines=24> */
[----:B------:R-:W-:Y:S02]  /*1a40*/  SHF.R.U32.HI R134, RZ, 0x10, R3 ;  /* 0x00000010ff867819 */ /* 0x000fe40000011603 */
[----:B------:R-:W-:Y:S02]  /*1a50*/  LEA R74, R18, R15, 0x2 ;  /* 0x0000000f124a7211 */ /* 0x000fe400078e10ff */
[----:B------:R-:W-:-:S02]  /*1a60*/  LOP3.LUT R111, R11, R12, R111, 0x96, !PT ;  /* 0x0000000c0b6f7212 */ /* 0x000fc400078e966f */
[----:B------:R-:W-:Y:S02]  /*1a70*/  LOP3.LUT R110, R8, R5, R110, 0x96, !PT ;  /* 0x00000005086e7212 */ /* 0x000fe400078e966e */
[----:B01234-:R-:W-:-:S07]  /*1a80*/  LOP3.LUT R113, R4, 0x3, RZ, 0xc0, !PT ;  /* 0x0000000304717812 */ /* 0x01ffce00078ec0ff */
.L_x_24172:
[----:B------:R-:W0:Y:S08]  /*1a90*/  LDC.64 R44, c[0x0][0x3f0] ;  /* 0x0000fc00ff2c7b82 */ /* 0x000e300000000a00 */
[----:B------:R-:W1:Y:S01]  /*1aa0*/  LDC R122, c[0x0][0x388] ;  /* 0x0000e200ff7a7b82 */ /* 0x000e620000000800 */
[----:B0-----:R-:W-:-:S07]  /*1ab0*/  IMAD.WIDE R46, R79, 0x4, R44 ;  /* 0x000000044f2e7825 */ /* 0x001fce00078e022c */
[----:B------:R-:W0:Y:S01]  /*1ac0*/  LDC.64 R44, c[0x0][0x3f8] ;  /* 0x0000fe00ff2c7b82 */ /* 0x000e220000000a00 */
[----:B------:R2:W3:Y:S01]  /*1ad0*/  LDG.E R119, desc[UR6][R46.64] ;  /* 0x000000062e777981 */ /* 0x0004e2000c1e1900 */
[----:B0-----:R-:W-:-:S05]  /*1ae0*/  IMAD.WIDE R44, R79, 0x4, R44 ;  /* 0x000000044f2c7825 */ /* 0x001fca00078e022c */
[----:B------:R0:W5:Y:S01]  /*1af0*/  LDG.E R121, desc[UR6][R44.64] ;  /* 0x000000062c797981 */ /* 0x000162000c1e1900 */
[----:B------:R-:W-:Y:S01]  /*1b00*/  ISETP.GE.U32.AND P0, PT, R78, 0x100, PT ;  /* 0x000001004e00780c */ /* 0x000fe20003f06070 */
[----:B-1----:R-:W-:Y:S02]  /*1b10*/  IMAD R114, R79, R122, RZ ;  /* 0x0000007a4f727224 */ /* 0x002fe400078e02ff */
[----:B------:R-:W-:Y:S01]  /*1b20*/  HFMA2 R124, -RZ, RZ, 0, 0 ;  /* 0x00000000ff7c7431 */ /* 0x000fe200000001ff */
[----:B------:R-:W1:Y:S01]  /*1b30*/  S2R R123, SR_TID.X ;  /* 0x00000000007b7919 */ /* 0x000e620000002100 */
[----:B------:R-:W-:Y:S01]  /*1b40*/  BSSY.RECONVERGENT B0, `(.L_x_23744) ;  /* 0x000035d000007945 */ /* 0x000fe20003800200 */
[----:B--2---:R-:W-:-:S04]  /*1b50*/  SHF.R.S32.HI R47, RZ, 0x1f, R114 ;  /* 0x0000001fff2f7819 */ /* 0x004fc80000011472 */
[----:B------:R-:W-:-:S04]  /*1b60*/  LEA.HI R114, R47, R114, RZ, 0x2 ;  /* 0x000000722f727211 */ /* 0x000fc800078f10ff */
[----:B-1----:R-:W-:Y:S02]  /*1b70*/  LEA.HI.SX32 R125, R114, R123, 0x1e ;  /* 0x0000007b727d7211 */ /* 0x002fe400078ff2ff */
[----:B---3--:R-:W-:-:S13]  /*1b80*/  ISETP.GE.AND P3, PT, R119, 0x1, PT ;  /* 0x000000017700780c */ /* 0x008fda0003f66270 */
[----:B------:R-:W-:-:S04]  /*1b90*/  @P3 VIADD R115, R119, 0xffffffff ;  /* 0xffffffff77733836 */ /* 0x000fc80000000000 */
[----:B------:R-:W-:-:S05]  /*1ba0*/  @P3 IMAD R115, R115, R122, RZ ;  /* 0x0000007a73733224 */ /* 0x000fca00078e02ff */
[----:B------:R-:W-:-:S04]  /*1bb0*/  @P3 SHF.R.S32.HI R116, RZ, 0x1f, R115 ;  /* 0x0000001fff743819 */ /* 0x000fc80000011473 */
[----:B------:R-:W-:-:S04]  /*1bc0*/  @P3 LEA.HI R116, R116, R115, RZ, 0x2 ;  /* 0x0000007374743211 */ /* 0x000fc800078f10ff */
        /* <DEDUP_REMOVED lines=8> */
.L_x_23746:
[----:B------:R-:W-:Y:S05]  /*1c50*/  BRA.U !UP0, `(.L_x_23747) ;  /* 0x00000019087c7547 */ /* 0x000fea000b800000 */
[----:B------:R-:W0:Y:S02]  /*1c60*/  LDC.64 R8, c[0x0][0x3a0] ;  /* 0x0000e800ff087b82 */ /* 0x000e240000000a00 */
[----:B0-----:R-:W-:-:S06]  /*1c70*/  IMAD.WIDE.U32 R8, R125, 0x10, R8 ;  /* 0x000000107d087825 */ /* 0x001fcc00078e0008 */
[----:B------:R-:W2:Y:S01]  /*1c80*/  LDG.E.128 R8, desc[UR6][R8.64] ;  /* 0x0000000608087981 */ /* 0x000ea2000c1e1d00 */
[----:B------:R-:W-:-:S13]  /*1c90*/  ISETP.GT.AND P1, PT, R119, RZ, PT ;  /* 0x000000ff7700720c */ /* 0x000fda0003f24270 */
[----:B------:R-:W-:Y:S02]  /*1ca0*/  @!P1 IMAD.MOV.U32 R14, RZ, RZ, R113 ;  /* 0x000000ffff0e9224 */ /* 0x000fe400078e0071 */
[----:B------:R-:W-:Y:S01]  /*1cb0*/  @!P1 IMAD.MOV.U32 R114, RZ, RZ, R128 ;  /* 0x000000ffff729224 */ /* 0x000fe200078e0080 */
[----:B--2---:R-:W-:Y:S01]  /*1cc0*/  @!P1 MOV R12, R8 ;  /* 0x00000008000c9202 */ /* 0x004fe20000000f00 */
        /* <DEDUP_REMOVED lines=17> */
.L_x_23751:
        /* <DEDUP_REMOVED lines=13> */
.L_x_23753:
[----:B------:R-:W-:Y:S05]  /*1eb0*/  BSYNC.RECONVERGENT B2 ;  /* 0x0000000000027941 */ /* 0x000fea0003800200 */
.L_x_23752:
        /* <DEDUP_REMOVED lines=53> */
[----:B------:R-:W-:Y:S02]  /*2210*/  HFMA2 R14, -RZ, RZ, 0, 0 ;  /* 0x00000000ff0e7431 */ /* 0x000fe400000001ff */
[----:B------:R-:W-:Y:S01]  /*2220*/  IMAD.WIDE.U32 R114, R114, -0x2daee0ad, RZ ;  /* 0xd2511f5372727825 */ /* 0x000fe200078e00ff */
[----:B------:R-:W-:-:S03]  /*2230*/  LOP3.LUT R111, R111, R12, R127, 0x96, !PT ;  /* 0x0000000c6f6f7212 */ /* 0x000fc600078e967f */
[----:B------:R-:W-:Y:S02]  /*2240*/  VIADD R13, R61, 0x96a522ad ;  /* 0x96a522ad3d0d7836 */ /* 0x000fe40000000000 */
[----:B------:R-:W-:-:S03]  /*2250*/  IMAD.MOV.U32 R12, RZ, RZ, R128 ;  /* 0x000000ffff0c7224 */ /* 0x000fc600078e0080 */
[----:B------:R-:W-:-:S07]  /*2260*/  LOP3.LUT R110, R13, R110, R115, 0x96, !PT ;  /* 0x0000006e0d6e7212 */ /* 0x000fce00078e9673 */
.L_x_23750:
[----:B------:R-:W-:Y:S05]  /*2270*/  BSYNC.RECONVERGENT B1 ;  /* 0x0000000000017941 */ /* 0x000fea0003800200 */
.L_x_23749:
[----:B------:R-:W-:Y:S01]  /*2280*/  I2FP.F32.U32 R12, R12 ;  /* 0x0000000c000c7245 */ /* 0x000fe20000201000 */
[----:B------:R-:W-:Y:S02]  /*2290*/  IMAD.MOV.U32 R15, RZ, RZ, 0x2f800000 ;  /* 0x2f800000ff0f7424 */ /* 0x000fe400078e00ff */
[----:B-----5:R-:W-:Y:S02]  /*22a0*/  FMUL.FTZ R13, R4, UR13 ;  /* 0x0000000d040d7c20 */ /* 0x020fe40008410000 */
[----:B------:R-:W-:Y:S02]  /*22b0*/  FFMA.FTZ R12, R12, R15, 1.1641532182693481445e-10 ;  /* 0x2f0000000c0c7423 */ /* 0x000fe4000001000f */
[----:B------:R-:W-:-:S03]  /*22c0*/  FMUL.FTZ R13, R13, UR12 ;  /* 0x0000000c0d0d7c20 */ /* 0x000fc60008410000 */
[----:B------:R-:W-:Y:S01]  /*22d0*/  FSETP.GTU.FTZ.AND P2, PT, R12, UR10, PT ;  /* 0x0000000a0c007c0b */ /* 0x000fe2000bf5c000 */
[----:B------:R-:W-:-:S03]  /*22e0*/  HADD2.F32 R12, -RZ, R109.H1_H1 ;  /* 0x3000006dff0c7230 */ /* 0x000fc60000004100 */
[----:B------:R-:W-:Y:S02]  /*22f0*/  FSEL R15, R13, RZ, !P2 ;  /* 0x000000ff0d0f7208 */ /* 0x000fe40005000000 */
[----:B------:R-:W-:-:S03]  /*2300*/  SEL R13, RZ, 0x1, P2 ;  /* 0x00000001ff0d7807 */ /* 0x000fc60001000000 */
[----:B------:R-:W-:Y:S01]  /*2310*/  FFMA.FTZ R12, R15, R12, R8 ;  /* 0x0000000c0f0c7223 */ /* 0x000fe20000010008 */
[----:B------:R-:W-:-:S07]  /*2320*/  PRMT R63, R13, 0x7610, R63 ;  /* 0x000076100d3f7816 */ /* 0x000fce000000003f */
.L_x_23748:
        /* <DEDUP_REMOVED lines=16> */
.L_x_23757:
        /* <DEDUP_REMOVED lines=13> */
.L_x_23759:
[----:B------:R-:W-:Y:S05]  /*2500*/  BSYNC.RECONVERGENT B2 ;  /* 0x0000000000027941 */ /* 0x000fea0003800200 */
.L_x_23758:
        /* <DEDUP_REMOVED lines=57> */
[----:B------:R-:W-:Y:S01]  /*28a0*/  IMAD.MOV.U32 R13, RZ, RZ, R114 ;  /* 0x000000ffff0d7224 */ /* 0x000fe200078e0072 */
[----:B------:R-:W-:Y:S01]  /*28b0*/  MOV R114, R14 ;  /* 0x0000000e00727202 */ /* 0x000fe20000000f00 */
[----:B------:R-:W-:-:S07]  /*28c0*/  IMAD.MOV.U32 R15, RZ, RZ, RZ ;  /* 0x000000ffff0f7224 */ /* 0x000fce00078e00ff */
.L_x_23756:
[----:B------:R-:W-:Y:S05]  /*28d0*/  BSYNC.RECONVERGENT B1 ;  /* 0x0000000000017941 */ /* 0x000fea0003800200 */
.L_x_23755:
        /* <DEDUP_REMOVED lines=11> */
.L_x_23754:
        /* <DEDUP_REMOVED lines=16> */
.L_x_23763:
        /* <DEDUP_REMOVED lines=13> */
.L_x_23765:
[----:B------:R-:W-:Y:S05]  /*2b60*/  BSYNC.RECONVERGENT B2 ;  /* 0x0000000000027941 */ /* 0x000fea0003800200 */
.L_x_23764:
        /* <DEDUP_REMOVED lines=60> */
.L_x_23762:
[----:B------:R-:W-:Y:S05]  /*2f30*/  BSYNC.RECONVERGENT B1 ;  /* 0x0000000000017941 */ /* 0x000fea0003800200 */
.L_x_23761:
[----:B------:R-:W-:Y:S01]  /*2f40*/  I2FP.F32.U32 R14, R45 ;  /* 0x0000002d000e7245 */ /* 0x000fe20000201000 */
[----:B------:R-:W-:Y:S02]  /*2f50*/  HFMA2 R45, -RZ, RZ, 0.1171875, 0 ;  /* 0x2f800000ff2d7431 */ /* 0x000fe400000001ff */
[----:B-----5:R-:W-:-:S04]  /*2f60*/  FMUL.FTZ R15, R6, UR13 ;  /* 0x0000000d060f7c20 */ /* 0x020fc80008410000 */
[----:B------:R-:W-:Y:S01]  /*2f70*/  FMUL.FTZ R15, R15, UR12 ;  /* 0x0000000c0f0f7c20 */ /* 0x000fe20008410000 */
[----:B------:R-:W-:-:S05]  /*2f80*/  FFMA.FTZ R14, R14, R45, 1.1641532182693481445e-10 ;  /* 0x2f0000000e0e7423 */ /* 0x000fca000001002d */
[----:B------:R-:W-:Y:S01]  /*2f90*/  FSETP.GTU.FTZ.AND P2, PT, R14, UR10, PT ;  /* 0x0000000a0e007c0b */ /* 0x000fe2000bf5c000 */
[----:B------:R-:W-:-:S03]  /*2fa0*/  HADD2.F32 R14, -RZ, R109.H0_H0 ;  /* 0x2000006dff0e7230 */ /* 0x000fc60000004100 */
[----:B------:R-:W-:Y:S02]  /*2fb0*/  FSEL R45, R15, RZ, !P2 ;  /* 0x000000ff0f2d7208 */ /* 0x000fe40005000000 */
[----:B------:R-:W-:-:S03]  /*2fc0*/  SEL R15, RZ, 0x1, P2 ;  /* 0x00000001ff0f7807 */ /* 0x000fc60001000000 */
[----:B------:R-:W-:Y:S01]  /*2fd0*/  FFMA.FTZ R14, R45, R14, R10 ;  /* 0x0000000e2d0e7223 */ /* 0x000fe2000001000a */
[----:B------:R-:W-:-:S07]  /*2fe0*/  PRMT R0, R15, 0x7610, R0 ;  /* 0x000076100f007816 */ /* 0x000fce0000000000 */
.L_x_23760:
        /* <DEDUP_REMOVED lines=16> */
.L_x_23769:
        /* <DEDUP_REMOVED lines=13> */
.L_x_23771:
[----:B------:R-:W-:Y:S05]  /*31c0*/  BSYNC.RECONVERGENT B2 ;  /* 0x0000000000027941 */ /* 0x000fea0003800200 */
.L_x_23770:
        /* <DEDUP_REMOVED lines=60> */
.L_x_23768:
[----:B------:R-:W-:Y:S05]  /*3590*/  BSYNC.RECONVERGENT B1 ;  /* 0x0000000000017941 */ /* 0x000fea0003800200 */
.L_x_23767:
[----:B------:R-:W-:Y:S01]  /*35a0*/  I2FP.F32.U32 R15, R15 ;  /* 0x0000000f000f7245 */ /* 0x000fe20000201000 */
[----:B------:R-:W-:Y:S02]  /*35b0*/  IMAD.MOV.U32 R46, RZ, RZ, 0x2f800000 ;  /* 0x2f800000ff2e7424 */ /* 0x000fe400078e00ff */
[----:B-----5:R-:W-:Y:S02]  /*35c0*/  FMUL.FTZ R44, R7, UR13 ;  /* 0x0000000d072c7c20 */ /* 0x020fe40008410000 */
[----:B------:R-:W-:Y:S02]  /*35d0*/  FFMA.FTZ R15, R15, R46, 1.1641532182693481445e-10 ;  /* 0x2f0000000f0f7423 */ /* 0x000fe4000001002e */
[----:B------:R-:W-:-:S03]  /*35e0*/  FMUL.FTZ R44, R44, UR12 ;  /* 0x0000000c2c2c7c20 */ /* 0x000fc60008410000 */
[----:B------:R-:W-:Y:S01]  /*35f0*/  FSETP.GTU.FTZ.AND P1, PT, R15, UR10, PT ;  /* 0x0000000a0f007c0b */ /* 0x000fe2000bf3c000 */
[----:B------:R-:W-:-:S03]  /*3600*/  HADD2.F32 R15, -RZ, R108.H0_H0 ;  /* 0x2000006cff0f7230 */ /* 0x000fc60000004100 */
[----:B------:R-:W-:Y:S02]  /*3610*/  FSEL R44, R44, RZ, !P1 ;  /* 0x000000ff2c2c7208 */ /* 0x000fe40004800000 */
[----:B------:R-:W-:-:S03]  /*3620*/  SEL R112, RZ, 0x1, P1 ;  /* 0x00000001ff707807 */ /* 0x000fc60000800000 */
[----:B------:R-:W-:Y:S01]  /*3630*/  FFMA.FTZ R15, R44, R15, R11 ;  /* 0x0000000f2c0f7223 */ /* 0x000fe2000001000b */
[----:B------:R-:W-:Y:S06]  /*3640*/  BRA `(.L_x_23766) ;  /* 0x0000001800687947 */ /* 0x000fec0003800000 */
.L_x_23747:
        /* <DEDUP_REMOVED lines=20> */
.L_x_23775:
        /* <DEDUP_REMOVED lines=13> */
.L_x_23777:
[----:B------:R-:W-:Y:S05]  /*3860*/  BSYNC.RECONVERGENT B2 ;  /* 0x0000000000027941 */ /* 0x000fea0003800200 */
.L_x_23776:
        /* <DEDUP_REMOVED lines=57> */
[----:B------:R-:W-:Y:S01]  /*3c00*/  IMAD.MOV.U32 R14, RZ, RZ, RZ ;  /* 0x000000ffff0e7224 */ /* 0x000fe200078e00ff */
[----:B------:R-:W-:-:S07]  /*3c10*/  LOP3.LUT R110, R13, R110, R115, 0x96, !PT ;  /* 0x0000006e0d6e7212 */ /* 0x000fce00078e9673 */
.L_x_23774:
[----:B------:R-:W-:Y:S05]  /*3c20*/  BSYNC.RECONVERGENT B1 ;  /* 0x0000000000017941 */ /* 0x000fea0003800200 */
.L_x_23773:
[----:B------:R-:W-:Y:S01]  /*3c30*/  I2FP.F32.U32 R12, R12 ;  /* 0x0000000c000c7245 */ /* 0x000fe20000201000 */
[----:B------:R-:W-:Y:S02]  /*3c40*/  IMAD.MOV.U32 R13, RZ, RZ, 0x2f800000 ;  /* 0x2f800000ff0d7424 */ /* 0x000fe400078e00ff */
[----:B-----5:R-:W-:Y:S01]  /*3c50*/  FMUL.FTZ R15, R4, UR13 ;  /* 0x0000000d040f7c20 */ /* 0x020fe20008410000 */
[----:B------:R-:W-:Y:S02]  /*3c60*/  HADD2.F32 R45, -RZ, R109.H1_H1 ;  /* 0x3000006dff2d7230 */ /* 0x000fe40000004100 */
[----:B------:R-:W-:Y:S01]  /*3c70*/  FFMA.FTZ R12, R12, R13, 1.1641532182693481445e-10 ;  /* 0x2f0000000c0c7423 */ /* 0x000fe2000001000d */
[----:B------:R-:W-:-:S04]  /*3c80*/  FMUL.FTZ R15, R15, UR12 ;  /* 0x0000000c0f0f7c20 */ /* 0x000fc80008410000 */
[----:B------:R-:W-:-:S04]  /*3c90*/  FSETP.GTU.FTZ.AND P1, PT, R12, UR10, PT ;  /* 0x0000000a0c007c0b */ /* 0x000fc8000bf3c000 */
[----:B------:R-:W-:Y:S02]  /*3ca0*/  FSEL R12, R15, RZ, !P1 ;  /* 0x000000ff0f0c7208 */ /* 0x000fe40004800000 */
[----:B------:R-:W-:-:S03]  /*3cb0*/  SEL R13, RZ, 0x1, P1 ;  /* 0x00000001ff0d7807 */ /* 0x000fc60000800000 */
[----:B------:R-:W-:Y:S01]  /*3cc0*/  FMUL.FTZ R12, R12, R45 ;  /* 0x0000002d0c0c7220 */ /* 0x000fe20000410000 */
[----:B------:R-:W-:-:S07]  /*3cd0*/  PRMT R63, R13, 0x7610, R63 ;  /* 0x000076100d3f7816 */ /* 0x000fce000000003f */
.L_x_23772:
        /* <DEDUP_REMOVED lines=16> */
.L_x_23781:
        /* <DEDUP_REMOVED lines=13> */
.L_x_23783:
[----:B------:R-:W-:Y:S05]  /*3eb0*/  BSYNC.RECONVERGENT B2 ;  /* 0x0000000000027941 */ /* 0x000fea0003800200 */
.L_x_23782:
        /* <DEDUP_REMOVED lines=60> */
.L_x_23780:
[----:B------:R-:W-:Y:S05]  /*4280*/  BSYNC.RECONVERGENT B1 ;  /* 0x0000000000017941 */ /* 0x000fea0003800200 */
.L_x_23779:
[----:B------:R-:W-:Y:S01]  /*4290*/  HFMA2 R14, -RZ, RZ, 0.1171875, 0 ;  /* 0x2f800000ff0e7431 */ /* 0x000fe200000001ff */
[----:B------:R-:W-:Y:S01]  /*42a0*/  I2FP.F32.U32 R13, R13 ;  /* 0x0000000d000d7245 */ /* 0x000fe20000201000 */
[----:B-----5:R-:W-:Y:S01]  /*42b0*/  FMUL.FTZ R44, R5, UR13 ;  /* 0x0000000d052c7c20 */ /* 0x020fe20008410000 */
[----:B------:R-:W-:-:S03]  /*42c0*/  HADD2.F32 R46, -RZ, R108.H1_H1 ;  /* 0x3000006cff2e7230 */ /* 0x000fc60000004100 */
[----:B------:R-:W-:Y:S01]  /*42d0*/  FMUL.FTZ R44, R44, UR12 ;  /* 0x0000000c2c2c7c20 */ /* 0x000fe20008410000 */
[----:B------:R-:W-:-:S05]  /*42e0*/  FFMA.FTZ R13, R13, R14, 1.1641532182693481445e-10 ;  /* 0x2f0000000d0d7423 */ /* 0x000fca000001000e */
[----:B------:R-:W-:-:S04]  /*42f0*/  FSETP.GTU.FTZ.AND P1, PT, R13, UR10, PT ;  /* 0x0000000a0d007c0b */ /* 0x000fc8000bf3c000 */
[----:B------:R-:W-:Y:S02]  /*4300*/  FSEL R13, R44, RZ, !P1 ;  /* 0x000000ff2c0d7208 */ /* 0x000fe40004800000 */
[----:B------:R-:W-:-:S03]  /*4310*/  SEL R14, RZ, 0x1, P1 ;  /* 0x00000001ff0e7807 */ /* 0x000fc60000800000 */
[----:B------:R-:W-:Y:S01]  /*4320*/  FMUL.FTZ R13, R13, R46 ;  /* 0x0000002e0d0d7220 */ /* 0x000fe20000410000 */
[----:B------:R-:W-:-:S07]  /*4330*/  PRMT R62, R14, 0x7610, R62 ;  /* 0x000076100e3e7816 */ /* 0x000fce000000003e */
.L_x_23778:
        /* <DEDUP_REMOVED lines=16> */
.L_x_23787:
        /* <DEDUP_REMOVED lines=13> */
.L_x_23789:
[----:B------:R-:W-:Y:S05]  /*4510*/  BSYNC.RECONVERGENT B2 ;  /* 0x0000000000027941 */ /* 0x000fea0003800200 */
.L_x_23788:
        /* <DEDUP_REMOVED lines=60> */
.L_x_23786:
[----:B------:R-:W-:Y:S05]  /*48e0*/  BSYNC.RECONVERGENT B1 ;  /* 0x0000000000017941 */ /* 0x000fea0003800200 */
.L_x_23785:
[----:B------:R-:W-:Y:S01]  /*48f0*/  I2FP.F32.U32 R14, R45 ;  /* 0x0000002d000e7245 */ /* 0x000fe20000201000 */
[----:B------:R-:W-:Y:S02]  /*4900*/  IMAD.MOV.U32 R15, RZ, RZ, 0x2f800000 ;  /* 0x2f800000ff0f7424 */ /* 0x000fe400078e00ff */
[----:B-----5:R-:W-:Y:S01]  /*4910*/  FMUL.FTZ R45, R6, UR13 ;  /* 0x0000000d062d7c20 */ /* 0x020fe20008410000 */
[----:B------:R-:W-:Y:S02]  /*4920*/  HADD2.F32 R47, -RZ, R109.H0_H0 ;  /* 0x2000006dff2f7230 */ /* 0x000fe40000004100 */
[----:B------:R-:W-:Y:S01]  /*4930*/  FFMA.FTZ R14, R14, R15, 1.1641532182693481445e-10 ;  /* 0x2f0000000e0e7423 */ /* 0x000fe2000001000f */
[----:B------:R-:W-:-:S04]  /*4940*/  FMUL.FTZ R45, R45, UR12 ;  /* 0x0000000c2d2d7c20 */ /* 0x000fc80008410000 */
[----:B------:R-:W-:-:S04]  /*4950*/  FSETP.GTU.FTZ.AND P1, PT, R14, UR10, PT ;  /* 0x0000000a0e007c0b */ /* 0x000fc8000bf3c000 */
[----:B------:R-:W-:Y:S02]  /*4960*/  FSEL R14, R45, RZ, !P1 ;  /* 0x000000ff2d0e7208 */ /* 0x000fe40004800000 */
[----:B------:R-:W-:-:S03]  /*4970*/  SEL R15, RZ, 0x1, P1 ;  /* 0x00000001ff0f7807 */ /* 0x000fc60000800000 */
[----:B------:R-:W-:Y:S01]  /*4980*/  FMUL.FTZ R14, R14, R47 ;  /* 0x0000002f0e0e7220 */ /* 0x000fe20000410000 */
[----:B------:R-:W-:-:S07]  /*4990*/  PRMT R0, R15, 0x7610, R0 ;  /* 0x000076100f007816 */ /* 0x000fce0000000000 */
.L_x_23784:
        /* <DEDUP_REMOVED lines=16> */
.L_x_23792:
        /* <DEDUP_REMOVED lines=13> */
.L_x_23794:
[----:B------:R-:W-:Y:S05]  /*4b70*/  BSYNC.RECONVERGENT B2 ;  /* 0x0000000000027941 */ /* 0x000fea0003800200 */
.L_x_23793:
        /* <DEDUP_REMOVED lines=45> */
[----:B------:R-:W-:Y:S01]  /*4e50*/  LOP3.LUT R15, R15, R110, R113, 0x96, !PT ;  /* 0x0000006e0f0f7212 */ /* 0x000fe200078e9671 */
[----:B------:R-:W-:Y:S02]  /*4e60*/  IMAD.MOV.U32 R113, RZ, RZ, RZ ;  /* 0x000000ffff717224 */ /* 0x000fe400078e00ff */
        /* <DEDUP_REMOVED lines=12> */
[----:B------:R-:W-:-:S07]  /*4f30*/  MOV R114, R44 ;  /* 0x0000002c00727202 */ /* 0x000fce0000000f00 */
.L_x_23791:
[----:B------:R-:W-:Y:S05]  /*4f40*/  BSYNC.RECONVERGENT B1 ;  /* 0x0000000000017941 */ /* 0x000fea0003800200 */
.L_x_23790:
[----:B------:R-:W-:Y:S01]  /*4f50*/  I2FP.F32.U32 R15, R15 ;  /* 0x0000000f000f7245 */ /* 0x000fe20000201000 */
[----:B------:R-:W-:Y:S02]  /*4f60*/  IMAD.MOV.U32 R44, RZ, RZ, 0x2f800000 ;  /* 0x2f800000ff2c7424 */ /* 0x000fe400078e00ff */
[----:B-----5:R-:W-:Y:S02]  /*4f70*/  FMUL.FTZ R45, R7, UR13 ;  /* 0x0000000d072d7c20 */ /* 0x020fe40008410000 */
[----:B------:R-:W-:Y:S02]  /*4f80*/  FFMA.FTZ R15, R15, R44, 1.1641532182693481445e-10 ;  /* 0x2f0000000f0f7423 */ /* 0x000fe4000001002c */
[----:B------:R-:W-:Y:S01]  /*4f90*/  FMUL.FTZ R45, R45, UR12 ;  /* 0x0000000c2d2d7c20 */ /* 0x000fe20008410000 */
[----:B------:R-:W-:Y:S02]  /*4fa0*/  HADD2.F32 R44, -RZ, R108.H0_H0 ;  /* 0x2000006cff2c7230 */ /* 0x000fe40000004100 */
[----:B------:R-:W-:-:S04]  /*4fb0*/  FSETP.GTU.FTZ.AND P1, PT, R15, UR10, PT ;  /* 0x0000000a0f007c0b */ /* 0x000fc8000bf3c000 */
[----:B------:R-:W-:Y:S02]  /*4fc0*/  FSEL R15, R45, RZ, !P1 ;  /* 0x000000ff2d0f7208 */ /* 0x000fe40004800000 */
[----:B------:R-:W-:-:S03]  /*4fd0*/  SEL R112, RZ, 0x1, P1 ;  /* 0x00000001ff707807 */ /* 0x000fc60000800000 */
[----:B------:R-:W-:-:S07]  /*4fe0*/  FMUL.FTZ R15, R15, R44 ;  /* 0x0000002c0f0f7220 */ /* 0x000fce0000410000 */
.L_x_23766:
[----:B------:R-:W0:Y:S01]  /*4ff0*/  LDC.64 R44, c[0x0][0x3a8] ;  /* 0x0000ea00ff2c7b82 */ /* 0x000e220000000a00 */
[----:B------:R-:W-:Y:S01]  /*5000*/  MOV R128, R114 ;  /* 0x0000007200807202 */ /* 0x000fe20000000f00 */
[----:B0-----:R-:W-:-:S05]  /*5010*/  IMAD.WIDE.U32 R44, R125, 0x10, R44 ;  /* 0x000000107d2c7825 */ /* 0x001fca00078e002c */
[----:B------:R0:W-:Y:S01]  /*5020*/  STG.E.128 desc[UR6][R44.64], R12 ;  /* 0x0000000c2c007986 */ /* 0x0001e2000c101d06 */
        /* <DEDUP_REMOVED lines=12> */
.L_x_23795:
[----:B------:R-:W-:Y:S01]  /*50f0*/  VIADD R125, R125, 0x100 ;  /* 0x000001007d7d7836 */ /* 0x000fe20000000000 */
[----:B------:R-:W-:-:S07]  /*5100*/  IADD3 R124, PT, PT, R124, 0x100, RZ ;  /* 0x000001007c7c7810 */ /* 0x000fce0007ffe0ff */
.L_x_23745:
[----:B------:R-:W-:Y:S05]  /*5110*/  BSYNC.RECONVERGENT B0 ;  /* 0x0000000000007941 */ /* 0x000fea0003800200 */
.L_x_23744:
        /* <DEDUP_REMOVED lines=13> */
[----:B------:R-:W-:Y:S01]  /*51f0*/  ISETP.GT.AND P1, PT, R119, RZ, PT ;  /* 0x000000ff7700720c */ /* 0x000fe20003f24270 */
[----:B--2---:R-:W-:Y:S01]  /*5200*/  IMAD.MOV.U32 R18, RZ, RZ, R113 ;  /* 0x000000ffff127224 */ /* 0x004fe200078e0071 */
[----:B-----5:R-:W-:Y:S01]  /*5210*/  MOV R16, R8 ;  /* 0x0000000800107202 */ /* 0x020fe20000000f00 */
[----:B------:R-:W-:-:S10]  /*5220*/  IMAD.MOV.U32 R114, RZ, RZ, R128 ;  /* 0x000000ffff727224 */ /* 0x000fd400078e0080 */
        /* <DEDUP_REMOVED lines=17> */
.L_x_23802:
[----:B------:R-:W-:Y:S01]  /*5340*/  VIADD R76, R76, 0x1 ;  /* 0x000000014c4c7836 */ /* 0x000fe20000000000 */
[----:B------:R-:W-:Y:S03]  /*5350*/  BSSY.RECONVERGENT B2, `(.L_x_23803) ;  /* 0x000000c000027945 */ /* 0x000fe60003800200 */
[C---:B-1----:R-:W-:Y:S01]  /*5360*/  IMAD.WIDE.U32 R46, R76.reuse, -0x2daee0ad, RZ ;  /* 0xd2511f534c2e7825 */ /* 0x042fe200078e00ff */
        /* <DEDUP_REMOVED lines=10> */
.L_x_23804:
[----:B------:R-:W-:Y:S05]  /*5410*/  BSYNC.RECONVERGENT B2 ;  /* 0x0000000000027941 */ /* 0x000fea0003800200 */
.L_x_23803:
[----:B------:R-:W-:Y:S01]  /*5420*/  IMAD.WIDE.U32 R16, R75, -0x326172a9, RZ ;  /* 0xcd9e8d574b107825 */ /* 0x000fe200078e00ff */
[----:B------:R-:W-:Y:S02]  /*5430*/  LOP3.LUT R18, R71, R47, R61, 0x96, !PT ;  /* 0x0000002f47127212 */ /* 0x000fe400078e963d */
[----:B------:R-:W-:Y:S02]  /*5440*/  IADD3 R47, PT, PT, R61, -0x4498517b, RZ ;  /* 0xbb67ae853d2f7810 */ /* 0x000fe40007ffe0ff */
[----:B0-----:R-:W-:Y:S01]  /*5450*/  LOP3.LUT R44, R77, R17, R60, 0x96, !PT ;  /* 0x000000114d2c7212 */ /* 0x001fe200078e963c */
        /* <DEDUP_REMOVED lines=55> */
.L_x_23801:
[----:B------:R-:W-:Y:S05]  /*57d0*/  BSYNC.RECONVERGENT B1 ;  /* 0x0000000000017941 */ /* 0x000fea0003800200 */
.L_x_23800:
[----:B------:R-:W-:Y:S01]  /*57e0*/  I2FP.F32.U32 R16, R16 ;  /* 0x0000001000107245 */ /* 0x000fe20000201000 */
[----:B------:R-:W-:Y:S02]  /*57f0*/  IMAD.MOV.U32 R17, RZ, RZ, 0x2f800000 ;  /* 0x2f800000ff117424 */ /* 0x000fe400078e00ff */
[----:B------:R-:W-:Y:S02]  /*5800*/  FMUL.FTZ R19, R4, UR13 ;  /* 0x0000000d04137c20 */ /* 0x000fe40008410000 */
        /* <DEDUP_REMOVED lines=8> */
.L_x_23799:
        /* <DEDUP_REMOVED lines=16> */
.L_x_23808:
        /* <DEDUP_REMOVED lines=13> */
.L_x_23810:
[----:B------:R-:W-:Y:S05]  /*5a60*/  BSYNC.RECONVERGENT B2 ;  /* 0x0000000000027941 */ /* 0x000fea0003800200 */
.L_x_23809:
[----:B01----:R-:W-:Y:S01]  /*5a70*/  IMAD.WIDE.U32 R44, R75, -0x326172a9, RZ ;  /* 0xcd9e8d574b2c7825 */ /* 0x003fe200078e00ff */
        /* <DEDUP_REMOVED lines=59> */
.L_x_23807:
[----:B------:R-:W-:Y:S05]  /*5e30*/  BSYNC.RECONVERGENT B1 ;  /* 0x0000000000017941 */ /* 0x000fea0003800200 */
.L_x_23806:
[----:B------:R-:W-:Y:S01]  /*5e40*/  I2FP.F32.U32 R17, R17 ;  /* 0x0000001100117245 */ /* 0x000fe20000201000 */
[----:B------:R-:W-:Y:S02]  /*5e50*/  IMAD.MOV.U32 R18, RZ, RZ, 0x2f800000 ;  /* 0x2f800000ff127424 */ /* 0x000fe400078e00ff */
[----:B01----:R-:W-:Y:S02]  /*5e60*/  FMUL.FTZ R44, R5, UR13 ;  /* 0x0000000d052c7c20 */ /* 0x003fe40008410000 */
        /* <DEDUP_REMOVED lines=8> */
.L_x_23805:
[----:B01----:R-:W-:Y:S01]  /*5ef0*/  MOV R44, R19 ;  /* 0x00000013002c7202 */ /* 0x003fe20000000f00 */
        /* <DEDUP_REMOVED lines=15> */
.L_x_23814:
        /* <DEDUP_REMOVED lines=13> */
.L_x_23816:
[----:B------:R-:W-:Y:S05]  /*60c0*/  BSYNC.RECONVERGENT B2 ;  /* 0x0000000000027941 */ /* 0x000fea0003800200 */
.L_x_23815:
        /* <DEDUP_REMOVED lines=60> */
.L_x_23813:
[----:B------:R-:W-:Y:S05]  /*6490*/  BSYNC.RECONVERGENT B1 ;  /* 0x0000000000017941 */ /* 0x000fea0003800200 */
.L_x_23812:
[----:B------:R-:W-:Y:S01]  /*64a0*/  HFMA2 R19, -RZ, RZ, 0.1171875, 0 ;  /* 0x2f800000ff137431 */ /* 0x000fe200000001ff */
[----:B------:R-:W-:Y:S01]  /*64b0*/  I2FP.F32.U32 R18, R45 ;  /* 0x0000002d00127245 */ /* 0x000fe20000201000 */
[----:B------:R-:W-:-:S04]  /*64c0*/  FMUL.FTZ R45, R6, UR13 ;  /* 0x0000000d062d7c20 */ /* 0x000fc80008410000 */
        /* <DEDUP_REMOVED lines=8> */
.L_x_23811:
        /* <DEDUP_REMOVED lines=16> */
.L_x_23820:
        /* <DEDUP_REMOVED lines=13> */
.L_x_23822:
[----:B------:R-:W-:Y:S05]  /*6720*/  BSYNC.RECONVERGENT B2 ;  /* 0x0000000000027941 */ /* 0x000fea0003800200 */
.L_x_23821:
        /* <DEDUP_REMOVED lines=60> */
.L_x_23819:
[----:B------:R-:W-:Y:S05]  /*6af0*/  BSYNC.RECONVERGENT B1 ;  /* 0x0000000000017941 */ /* 0x000fea0003800200 */
.L_x_23818:
[----:B------:R-:W-:Y:S01]  /*6b00*/  I2FP.F32.U32 R19, R19 ;  /* 0x0000001300137245 */ /* 0x000fe20000201000 */
[----:B------:R-:W-:Y:S02]  /*6b10*/  IMAD.MOV.U32 R44, RZ, RZ, 0x2f800000 ;  /* 0x2f800000ff2c7424 */ /* 0x000fe400078e00ff */
[----:B------:R-:W-:Y:S02]  /*6b20*/  FMUL.FTZ R45, R7, UR13 ;  /* 0x0000000d072d7c20 */ /* 0x000fe40008410000 */
        /* <DEDUP_REMOVED lines=8> */
.L_x_23798:
[----:B--2---:R-:W-:Y:S01]  /*6bb0*/  IMAD.MOV.U32 R18, RZ, RZ, R113 ;  /* 0x000000ffff127224 */ /* 0x004fe200078e0071 */
        /* <DEDUP_REMOVED lines=19> */
.L_x_23826:
[----:B------:R-:W-:Y:S01]  /*6cf0*/  VIADD R76, R76, 0x1 ;  /* 0x000000014c4c7836 */ /* 0x000fe20000000000 */
[----:B------:R-:W-:Y:S03]  /*6d00*/  BSSY.RECONVERGENT B2, `(.L_x_23827) ;  /* 0x000000c000027945 */ /* 0x000fe60003800200 */
[C---:B-1----:R-:W-:Y:S01]  /*6d10*/  IMAD.WIDE.U32 R46, R76.reuse, -0x2daee0ad, RZ ;  /* 0xd2511f534c2e7825 */ /* 0x042fe200078e00ff */
        /* <DEDUP_REMOVED lines=10> */
.L_x_23828:
[----:B------:R-:W-:Y:S05]  /*6dc0*/  BSYNC.RECONVERGENT B2 ;  /* 0x0000000000027941 */ /* 0x000fea0003800200 */
.L_x_23827:
[----:B------:R-:W-:Y:S01]  /*6dd0*/  IMAD.WIDE.U32 R16, R75, -0x326172a9, RZ ;  /* 0xcd9e8d574b107825 */ /* 0x000fe200078e00ff */
[----:B------:R-:W-:-:S03]  /*6de0*/  LOP3.LUT R18, R71, R47, R61, 0x96, !PT ;  /* 0x0000002f47127212 */ /* 0x000fc600078e963d */
[----:B------:R-:W-:Y:S01]  /*6df0*/  VIADD R47, R61, 0xbb67ae85 ;  /* 0xbb67ae853d2f7836 */ /* 0x000fe20000000000 */
[----:B0-----:R-:W-:Y:S01]  /*6e00*/  LOP3.LUT R44, R77, R17, R60, 0x96, !PT ;  /* 0x000000114d2c7212 */ /* 0x001fe200078e963c */
        /* <DEDUP_REMOVED lines=55> */
.L_x_23825:
[----:B------:R-:W-:Y:S05]  /*7180*/  BSYNC.RECONVERGENT B1 ;  /* 0x0000000000017941 */ /* 0x000fea0003800200 */
.L_x_23824:
[----:B------:R-:W-:Y:S01]  /*7190*/  I2FP.F32.U32 R16, R16 ;  /* 0x0000001000107245 */ /* 0x000fe20000201000 */
[----:B------:R-:W-:Y:S02]  /*71a0*/  IMAD.MOV.U32 R17, RZ, RZ, 0x2f800000 ;  /* 0x2f800000ff117424 */ /* 0x000fe400078e00ff */
[----:B-----5:R-:W-:Y:S01]  /*71b0*/  FMUL.FTZ R19, R4, UR13 ;  /* 0x0000000d04137c20 */ /* 0x020fe20008410000 */
[----:B01----:R-:W-:Y:S02]  /*71c0*/  HADD2.F32 R45, -RZ, R107.H1_H1 ;  /* 0x3000006bff2d7230 */ /* 0x003fe40000004100 */
[----:B------:R-:W-:Y:S01]  /*71d0*/  FFMA.FTZ R16, R16, R17, 1.1641532182693481445e-10 ;  /* 0x2f00000010107423 */ /* 0x000fe20000010011 */
[----:B------:R-:W-:-:S04]  /*71e0*/  FMUL.FTZ R19, R19, UR12 ;  /* 0x0000000c13137c20 */ /* 0x000fc80008410000 */
[----:B------:R-:W-:-:S04]  /*71f0*/  FSETP.GTU.FTZ.AND P1, PT, R16, UR10, PT ;  /* 0x0000000a10007c0b */ /* 0x000fc8000bf3c000 */
[----:B------:R-:W-:Y:S02]  /*7200*/  FSEL R16, R19, RZ, !P1 ;  /* 0x000000ff13107208 */ /* 0x000fe40004800000 */
[----:B------:R-:W-:-:S03]  /*7210*/  SEL R17, RZ, 0x1, P1 ;  /* 0x00000001ff117807 */ /* 0x000fc60000800000 */
[----:B------:R-:W-:Y:S01]  /*7220*/  FMUL.FTZ R16, R45, R16 ;  /* 0x000000102d107220 */ /* 0x000fe20000410000 */
[----:B------:R-:W-:-:S07]  /*7230*/  PRMT R63, R17, 0x7610, R63 ;  /* 0x00007610113f7816 */ /* 0x000fce000000003f */
.L_x_23823:
        /* <DEDUP_REMOVED lines=16> */
.L_x_23832:
        /* <DEDUP_REMOVED lines=13> */
.L_x_23834:
[----:B------:R-:W-:Y:S05]  /*7410*/  BSYNC.RECONVERGENT B2 ;  /* 0x0000000000027941 */ /* 0x000fea0003800200 */
.L_x_23833:
[----:B01----:R-:W-:Y:S01]  /*7420*/  IMAD.WIDE.U32 R44, R75, -0x326172a9, RZ ;  /* 0xcd9e8d574b2c7825 */ /* 0x003fe200078e00ff */
        /* <DEDUP_REMOVED lines=59> */
.L_x_23831:
[----:B------:R-:W-:Y:S05]  /*77e0*/  BSYNC.RECONVERGENT B1 ;  /* 0x0000000000017941 */ /* 0x000fea0003800200 */
.L_x_23830:
[----:B------:R-:W-:Y:S01]  /*77f0*/  HFMA2 R18, -RZ, RZ, 0.1171875, 0 ;  /* 0x2f800000ff127431 */ /* 0x000fe200000001ff */
[----:B------:R-:W-:Y:S01]  /*7800*/  I2FP.F32.U32 R17, R17 ;  /* 0x0000001100117245 */ /* 0x000fe20000201000 */
[----:B01---5:R-:W-:Y:S01]  /*7810*/  FMUL.FTZ R44, R5, UR13 ;  /* 0x0000000d052c7c20 */ /* 0x023fe20008410000 */
        /* <DEDUP_REMOVED lines=8> */
.L_x_23829:
[----:B01----:R-:W-:Y:S02]  /*78a0*/  IMAD.MOV.U32 R44, RZ, RZ, R19 ;  /* 0x000000ffff2c7224 */ /* 0x003fe400078e0013 */
        /* <DEDUP_REMOVED lines=15> */
.L_x_23838:
        /* <DEDUP_REMOVED lines=13> */
.L_x_23840:
[----:B------:R-:W-:Y:S05]  /*7a70*/  BSYNC.RECONVERGENT B2 ;  /* 0x0000000000027941 */ /* 0x000fea0003800200 */
.L_x_23839:
        /* <DEDUP_REMOVED lines=60> */
.L_x_23837:
[----:B------:R-:W-:Y:S05]  /*7e40*/  BSYNC.RECONVERGENT B1 ;  /* 0x0000000000017941 */ /* 0x000fea0003800200 */
.L_x_23836:
        /* <DEDUP_REMOVED lines=11> */
.L_x_23835:
        /* <DEDUP_REMOVED lines=16> */
.L_x_23843:
        /* <DEDUP_REMOVED lines=13> */
.L_x_23845:
[----:B------:R-:W-:Y:S05]  /*80d0*/  BSYNC.RECONVERGENT B2 ;  /* 0x0000000000027941 */ /* 0x000fea0003800200 */
.L_x_23844:
        /* <DEDUP_REMOVED lines=60> */
.L_x_23842:
[----:B------:R-:W-:Y:S05]  /*84a0*/  BSYNC.RECONVERGENT B1 ;  /* 0x0000000000017941 */ /* 0x000fea0003800200 */
.L_x_23841:
[----:B------:R-:W-:Y:S01]  /*84b0*/  HFMA2 R44, -RZ, RZ, 0.1171875, 0 ;  /* 0x2f800000ff2c7431 */ /* 0x000fe200000001ff */
[----:B------:R-:W-:Y:S01]  /*84c0*/  I2FP.F32.U32 R19, R19 ;  /* 0x0000001300137245 */ /* 0x000fe20000201000 */
[----:B-----5:R-:W-:-:S04]  /*84d0*/  FMUL.FTZ R45, R7, UR13 ;  /* 0x0000000d072d7c20 */ /* 0x020fc80008410000 */
[----:B------:R-:W-:Y:S01]  /*84e0*/  FMUL.FTZ R45, R45, UR12 ;  /* 0x0000000c2d2d7c20 */ /* 0x000fe20008410000 */
[----:B------:R-:W-:Y:S01]  /*84f0*/  FFMA.FTZ R19, R19, R44, 1.1641532182693481445e-10 ;  /* 0x2f00000013137423 */ /* 0x000fe2000001002c */
[----:B------:R-:W-:-:S04]  /*8500*/  HADD2.F32 R44, -RZ, R106.H0_H0 ;  /* 0x2000006aff2c7230 */ /* 0x000fc80000004100 */
[----:B------:R-:W-:-:S04]  /*8510*/  FSETP.GTU.FTZ.AND P1, PT, R19, UR10, PT ;  /* 0x0000000a13007c0b */ /* 0x000fc8000bf3c000 */
[----:B------:R-:W-:Y:S02]  /*8520*/  FSEL R19, R45, RZ, !P1 ;  /* 0x000000ff2d137208 */ /* 0x000fe40004800000 */
[----:B------:R-:W-:-:S03]  /*8530*/  SEL R112, RZ, 0x1, P1 ;  /* 0x00000001ff707807 */ /* 0x000fc60000800000 */
[----:B------:R-:W-:-:S07]  /*8540*/  FMUL.FTZ R19, R44, R19 ;  /* 0x000000132c137220 */ /* 0x000fce0000410000 */
.L_x_23817:
[----:B------:R-:W0:Y:S01]  /*8550*/  LDC.64 R44, c[0x0][0x3a8] ;  /* 0x0000ea00ff2c7b82 */ /* 0x000e220000000a00 */
[----:B------:R-:W-:Y:S02]  /*8560*/  IMAD.MOV.U32 R128, RZ, RZ, R114 ;  /* 0x000000ffff807224 */ /* 0x000fe400078e0072 */
[----:B0-----:R-:W-:-:S05]  /*8570*/  IMAD.WIDE.U32 R44, R125, 0x10, R44 ;  /* 0x000000107d2c7825 */ /* 0x001fca00078e002c */
[----:B------:R0:W-:Y:S01]  /*8580*/  STG.E.128 desc[UR6][R44.64], R16 ;  /* 0x000000102c007986 */ /* 0x0001e2000c101d06 */
[----:B------:R-:W-:Y:S05]  /*8590*/  @!P3 BRA `(.L_x_23846) ;  /* 0x00000000002cb947 */ /* 0x000fea0003800000 */
[----:B0-----:R-:W0:Y:S01]  /*85a0*/  LDC.64 R44, c[0x0][0x3b0] ;  /* 0x0000ec00ff2c7b82 */ /* 0x001e220000000a00 */
[----:B------:R-:W-:Y:S02]  /*85b0*/  SHF.L.U32 R47, R0, 0x10, RZ ;  /* 0x00000010002f7819 */ /* 0x000fe400000006ff */
[----:B------:R-:W-:Y:S02]  /*85c0*/  LOP3.LUT R46, R112, 0xffff, RZ, 0xc0, !PT ;  /* 0x0000ffff702e7812 */ /* 0x000fe400078ec0ff */
[----:B------:R-:W-:Y:S02]  /*85d0*/  LOP3.LUT R47, R47, 0xff0000, RZ, 0xc0, !PT ;  /* 0x00ff00002f2f7812 */ /* 0x000fe400078ec0ff */
[----:B------:R-:W-:-:S03]  /*85e0*/  LOP3.LUT R115, R62, 0xff, RZ, 0xc0, !PT ;  /* 0x000000ff3e737812 */ /* 0x000fc600078ec0ff */
[----:B------:R-:W-:Y:S01]  /*85f0*/  IMAD R46, R46, 0x1000000, R47 ;  /* 0x010000002e2e7824 */ /* 0x000fe200078e022f */
[----:B------:R-:W-:-:S04]  /*8600*/  LOP3.LUT R47, R63, 0xff, RZ, 0xc0, !PT ;  /* 0x000000ff3f2f7812 */ /* 0x000fc800078ec0ff */
[----:B------:R-:W-:-:S05]  /*8610*/  LEA R46, R115, R46, 0x8 ;  /* 0x0000002e732e7211 */ /* 0x000fca00078e40ff */
[----:B------:R-:W-:Y:S02]  /*8620*/  IMAD.IADD R47, R46, 0x1, R47 ;  /* 0x000000012e2f7824 */ /* 0x000fe400078e022f */
[----:B0-----:R-:W-:-:S05]  /*8630*/  IMAD.WIDE.U32 R44, R124, 0x4, R44 ;  /* 0x000000047c2c7825 */ /* 0x001fca00078e002c */
[----:B------:R1:W-:Y:S02]  /*8640*/  STG.E desc[UR6][R44.64], R47 ;  /* 0x0000002f2c007986 */ /* 0x0003e4000c101906 */
.L_x_23846:
[----:B------:R-:W-:Y:S01]  /*8650*/  IADD3 R125, PT, PT, R125, 0x100, RZ ;  /* 0x000001007d7d7810 */ /* 0x000fe20007ffe0ff */
[----:B------:R-:W-:-:S07]  /*8660*/  VIADD R124, R124, 0x100 ;  /* 0x000001007c7c7836 */ /* 0x000fce0000000000 */
.L_x_23797:
[----:B------:R-:W-:Y:S05]  /*8670*/  BSYNC.RECONVERGENT B0 ;  /* 0x0000000000007941 */ /* 0x000fea0003800200 */
.L_x_23796:
        /* <DEDUP_REMOVED lines=14> */
[----:B------:R-:W-:Y:S01]  /*8760*/  IMAD.MOV.U32 R114, RZ, RZ, R128 ;  /* 0x000000ffff727224 */ /* 0x000fe200078e0080 */
        /* <DEDUP_REMOVED lines=19> */
.L_x_23853:
        /* <DEDUP_REMOVED lines=13> */
.L_x_23855:
[----:B------:R-:W-:Y:S05]  /*8970*/  BSYNC.RECONVERGENT B2 ;  /* 0x0000000000027941 */ /* 0x000fea0003800200 */
.L_x_23854:
[----:B------:R-:W-:Y:S01]  /*8980*/  IMAD.WIDE.U32 R20, R75, -0x326172a9, RZ ;  /* 0xcd9e8d574b147825 */ /* 0x000fe200078e00ff */
[----:B------:R-:W-:Y:S02]  /*8990*/  LOP3.LUT R22, R71, R47, R61, 0x96, !PT ;  /* 0x0000002f47167212 */ /* 0x000fe400078e963d */
[----:B------:R-:W-:Y:S02]  /*89a0*/  IADD3 R47, PT, PT, R61, -0x4498517b, RZ ;  /* 0xbb67ae853d2f7810 */ /* 0x000fe40007ffe0ff */
[----:B0-----:R-:W-:Y:S01]  /*89b0*/  LOP3.LUT R44, R77, R21, R60, 0x96, !PT ;  /* 0x000000154d2c7212 */ /* 0x001fe200078e963c */
        /* <DEDUP_REMOVED lines=50> */
[----:B------:R-:W-:Y:S02]  /*8ce0*/  HFMA2 R22, -RZ, RZ, 0, 0 ;  /* 0x00000000ff167431 */ /* 0x000fe400000001ff */
[----:B------:R-:W-:Y:S01]  /*8cf0*/  IMAD.WIDE.U32 R114, R23, -0x2daee0ad, RZ ;  /* 0xd2511f5317727825 */ /* 0x000fe200078e00ff */
[----:B------:R-:W-:-:S03]  /*8d00*/  LOP3.LUT R111, R111, R20, R127, 0x96, !PT ;  /* 0x000000146f6f7212 */ /* 0x000fc600078e967f */
[----:B------:R-:W-:Y:S01]  /*8d10*/  IMAD.MOV.U32 R20, RZ, RZ, R128 ;  /* 0x000000ffff147224 */ /* 0x000fe200078e0080 */
[----:B------:R-:W-:-:S07]  /*8d20*/  LOP3.LUT R110, R21, R110, R115, 0x96, !PT ;  /* 0x0000006e156e7212 */ /* 0x000fce00078e9673 */
.L_x_23852:
[----:B------:R-:W-:Y:S05]  /*8d30*/  BSYNC.RECONVERGENT B1 ;  /* 0x0000000000017941 */ /* 0x000fea0003800200 */
.L_x_23851:
        /* <DEDUP_REMOVED lines=11> */
.L_x_23850:
        /* <DEDUP_REMOVED lines=16> */
.L_x_23859:
        /* <DEDUP_REMOVED lines=13> */
.L_x_23861:
[----:B------:R-:W-:Y:S05]  /*8fc0*/  BSYNC.RECONVERGENT B2 ;  /* 0x0000000000027941 */ /* 0x000fea0003800200 */
.L_x_23860:
        /* <DEDUP_REMOVED lines=60> */
.L_x_23858:
[----:B------:R-:W-:Y:S05]  /*9390*/  BSYNC.RECONVERGENT B1 ;  /* 0x0000000000017941 */ /* 0x000fea0003800200 */
.L_x_23857:
[----:B------:R-:W-:Y:S01]  /*93a0*/  HFMA2 R22, -RZ, RZ, 0.1171875, 0 ;  /* 0x2f800000ff167431 */ /* 0x000fe200000001ff */
[----:B------:R-:W-:Y:S01]  /*93b0*/  I2FP.F32.U32 R21, R21 ;  /* 0x0000001500157245 */ /* 0x000fe20000201000 */
[----:B01----:R-:W-:-:S04]  /*93c0*/  FMUL.FTZ R44, R5, UR13 ;  /* 0x0000000d052c7c20 */ /* 0x003fc80008410000 */
[----:B------:R-:W-:Y:S01]  /*93d0*/  FMUL.FTZ R44, R44, UR12 ;  /* 0x0000000c2c2c7c20 */ /* 0x000fe20008410000 */
[----:B------:R-:W-:-:S05]  /*93e0*/  FFMA.FTZ R21, R21, R22, 1.1641532182693481445e-10 ;  /* 0x2f00000015157423 */ /* 0x000fca0000010016 */
[----:B------:R-:W-:Y:S01]  /*93f0*/  FSETP.GTU.FTZ.AND P2, PT, R21, UR10, PT ;  /* 0x0000000a15007c0b */ /* 0x000fe2000bf5c000 */
[----:B------:R-:W-:-:S03]  /*9400*/  HADD2.F32 R21, -RZ, R104.H1_H1 ;  /* 0x30000068ff157230 */ /* 0x000fc60000004100 */
[----:B------:R-:W-:Y:S02]  /*9410*/  FSEL R44, R44, RZ, !P2 ;  /* 0x000000ff2c2c7208 */ /* 0x000fe40005000000 */
[----:B------:R-:W-:-:S03]  /*9420*/  SEL R22, RZ, 0x1, P2 ;  /* 0x00000001ff167807 */ /* 0x000fc60001000000 */
[----:B------:R-:W-:Y:S01]  /*9430*/  FFMA.FTZ R21, R44, R21, R9 ;  /* 0x000000152c157223 */ /* 0x000fe20000010009 */
[----:B------:R-:W-:-:S07]  /*9440*/  PRMT R62, R22, 0x7610, R62 ;  /* 0x00007610163e7816 */ /* 0x000fce000000003e */
.L_x_23856:
[----:B01----:R-:W-:Y:S01]  /*9450*/  IMAD.MOV.U32 R44, RZ, RZ, R23 ;  /* 0x000000ffff2c7224 */ /* 0x003fe200078e0017 */
        /* <DEDUP_REMOVED lines=15> */
.L_x_23865:
        /* <DEDUP_REMOVED lines=13> */
.L_x_23867:
[----:B------:R-:W-:Y:S05]  /*9620*/  BSYNC.RECONVERGENT B2 ;  /* 0x0000000000027941 */ /* 0x000fea0003800200 */
.L_x_23866:
        /* <DEDUP_REMOVED lines=60> */
.L_x_23864:
[----:B------:R-:W-:Y:S05]  /*99f0*/  BSYNC.RECONVERGENT B1 ;  /* 0x0000000000017941 */ /* 0x000fea0003800200 */
.L_x_23863:
        /* <DEDUP_REMOVED lines=10> */
[----:B------:R-:W-:-:S07]  /*9aa0*/  PRMT R0, R23, 0x7610, R0 ;  /* 0x0000761017007816 */ /* 0x000fce0000000000 */
.L_x_23862:
        /* <DEDUP_REMOVED lines=16> */
.L_x_23871:
        /* <DEDUP_REMOVED lines=13> */
.L_x_23873:
[----:B------:R-:W-:Y:S05]  /*9c80*/  BSYNC.RECONVERGENT B2 ;  /* 0x0000000000027941 */ /* 0x000fea0003800200 */
.L_x_23872:
        /* <DEDUP_REMOVED lines=60> */
.L_x_23870:
[----:B------:R-:W-:Y:S05]  /*a050*/  BSYNC.RECONVERGENT B1 ;  /* 0x0000000000017941 */ /* 0x000fea0003800200 */
.L_x_23869:
[----:B------:R-:W-:Y:S01]  /*a060*/  HFMA2 R44, -RZ, RZ, 0.1171875, 0 ;  /* 0x2f800000ff2c7431 */ /* 0x000fe200000001ff */
[----:B------:R-:W-:Y:S01]  /*a070*/  I2FP.F32.U32 R23, R23 ;  /* 0x0000001700177245 */ /* 0x000fe20000201000 */
[----:B------:R-:W-:-:S04]  /*a080*/  FMUL.FTZ R45, R7, UR13 ;  /* 0x0000000d072d7c20 */ /* 0x000fc80008410000 */
[----:B------:R-:W-:Y:S01]  /*a090*/  FFMA.FTZ R23, R23, R44, 1.1641532182693481445e-10 ;  /* 0x2f00000017177423 */ /* 0x000fe2000001002c */
[----:B------:R-:W-:-:S04]  /*a0a0*/  FMUL.FTZ R44, R45, UR12 ;  /* 0x0000000c2d2c7c20 */ /* 0x000fc80008410000 */
[----:B------:R-:W-:Y:S01]  /*a0b0*/  FSETP.GTU.FTZ.AND P1, PT, R23, UR10, PT ;  /* 0x0000000a17007c0b */ /* 0x000fe2000bf3c000 */
[----:B------:R-:W-:-:S03]  /*a0c0*/  HADD2.F32 R23, -RZ, R104.H0_H0 ;  /* 0x20000068ff177230 */ /* 0x000fc60000004100 */
[----:B------:R-:W-:Y:S02]  /*a0d0*/  FSEL R44, R44, RZ, !P1 ;  /* 0x000000ff2c2c7208 */ /* 0x000fe40004800000 */
[----:B------:R-:W-:-:S03]  /*a0e0*/  SEL R112, RZ, 0x1, P1 ;  /* 0x00000001ff707807 */ /* 0x000fc60000800000 */
[----:B------:R-:W-:Y:S01]  /*a0f0*/  FFMA.FTZ R23, R44, R23, R11 ;  /* 0x000000172c177223 */ /* 0x000fe2000001000b */
[----:B------:R-:W-:Y:S06]  /*a100*/  BRA `(.L_x_23868) ;  /* 0x0000001800687947 */ /* 0x000fec0003800000 */
.L_x_23849:
        /* <DEDUP_REMOVED lines=20> */
.L_x_23877:
        /* <DEDUP_REMOVED lines=13> */
.L_x_23879:
[----:B------:R-:W-:Y:S05]  /*a320*/  BSYNC.RECONVERGENT B2 ;  /* 0x0000000000027941 */ /* 0x000fea0003800200 */
.L_x_23878:
[----:B------:R-:W-:Y:S01]  /*a330*/  IMAD.WIDE.U32 R20, R75, -0x326172a9, RZ ;  /* 0xcd9e8d574b147825 */ /* 0x000fe200078e00ff */
[----:B------:R-:W-:-:S03]  /*a340*/  LOP3.LUT R22, R71, R47, R61, 0x96, !PT ;  /* 0x0000002f47167212 */ /* 0x000fc600078e963d */
        /* <DEDUP_REMOVED lines=57> */
.L_x_23876:
[----:B------:R-:W-:Y:S05]  /*a6e0*/  BSYNC.RECONVERGENT B1 ;  /* 0x0000000000017941 */ /* 0x000fea0003800200 */
.L_x_23875:
[----:B------:R-:W-:Y:S01]  /*a6f0*/  HFMA2 R21, -RZ, RZ, 0.1171875, 0 ;  /* 0x2f800000ff157431 */ /* 0x000fe200000001ff */
[----:B------:R-:W-:Y:S01]  /*a700*/  I2FP.F32.U32 R20, R20 ;  /* 0x0000001400147245 */ /* 0x000fe20000201000 */
[----:B-----5:R-:W-:Y:S01]  /*a710*/  FMUL.FTZ R23, R4, UR13 ;  /* 0x0000000d04177c20 */ /* 0x020fe20008410000 */
[----:B01----:R-:W-:-:S03]  /*a720*/  HADD2.F32 R45, -RZ, R105.H1_H1 ;  /* 0x30000069ff2d7230 */ /* 0x003fc60000004100 */
[----:B------:R-:W-:Y:S01]  /*a730*/  FMUL.FTZ R23, R23, UR12 ;  /* 0x0000000c17177c20 */ /* 0x000fe20008410000 */
[----:B------:R-:W-:-:S05]  /*a740*/  FFMA.FTZ R20, R20, R21, 1.1641532182693481445e-10 ;  /* 0x2f00000014147423 */ /* 0x000fca0000010015 */
[----:B------:R-:W-:-:S04]  /*a750*/  FSETP.GTU.FTZ.AND P1, PT, R20, UR10, PT ;  /* 0x0000000a14007c0b */ /* 0x000fc8000bf3c000 */
[----:B------:R-:W-:Y:S02]  /*a760*/  FSEL R20, R23, RZ, !P1 ;  /* 0x000000ff17147208 */ /* 0x000fe40004800000 */
[----:B------:R-:W-:-:S03]  /*a770*/  SEL R21, RZ, 0x1, P1 ;  /* 0x00000001ff157807 */ /* 0x000fc60000800000 */
[----:B------:R-:W-:Y:S01]  /*a780*/  FMUL.FTZ R20, R45, R20 ;  /* 0x000000142d147220 */ /* 0x000fe20000410000 */
[----:B------:R-:W-:-:S07]  /*a790*/  PRMT R63, R21, 0x7610, R63 ;  /* 0x00007610153f7816 */ /* 0x000fce000000003f */
.L_x_23874:
        /* <DEDUP_REMOVED lines=16> */
.L_x_23883:
        /* <DEDUP_REMOVED lines=13> */
.L_x_23885:
[----:B------:R-:W-:Y:S05]  /*a970*/  BSYNC.RECONVERGENT B2 ;  /* 0x0000000000027941 */ /* 0x000fea0003800200 */
.L_x_23884:
[----:B01----:R-:W-:Y:S01]  /*a980*/  IMAD.WIDE.U32 R44, R75, -0x326172a9, RZ ;  /* 0xcd9e8d574b2c7825 */ /* 0x003fe200078e00ff */
        /* <DEDUP_REMOVED lines=56> */
[----:B------:R-:W-:Y:S01]  /*ad10*/  HFMA2 R23, -RZ, RZ, 0, 0 ;  /* 0x00000000ff177431 */ /* 0x000fe200000001ff */
[----:B------:R-:W-:Y:S01]  /*ad20*/  MOV R21, R114 ;  /* 0x0000007200157202 */ /* 0x000fe20000000f00 */
[----:B------:R-:W-:-:S07]  /*ad30*/  IMAD.MOV.U32 R114, RZ, RZ, R22 ;  /* 0x000000ffff727224 */ /* 0x000fce00078e0016 */
.L_x_23882:
[----:B------:R-:W-:Y:S05]  /*ad40*/  BSYNC.RECONVERGENT B1 ;  /* 0x0000000000017941 */ /* 0x000fea0003800200 */
.L_x_23881:
[----:B------:R-:W-:Y:S01]  /*ad50*/  I2FP.F32.U32 R21, R21 ;  /* 0x0000001500157245 */ /* 0x000fe20000201000 */
[----:B------:R-:W-:Y:S02]  /*ad60*/  IMAD.MOV.U32 R22, RZ, RZ, 0x2f800000 ;  /* 0x2f800000ff167424 */ /* 0x000fe400078e00ff */
[----:B01---5:R-:W-:Y:S01]  /*ad70*/  FMUL.FTZ R44, R5, UR13 ;  /* 0x0000000d052c7c20 */ /* 0x023fe20008410000 */
        /* <DEDUP_REMOVED lines=8> */
.L_x_23880:
[----:B01----:R-:W-:Y:S01]  /*ae00*/  MOV R44, R23 ;  /* 0x00000017002c7202 */ /* 0x003fe20000000f00 */
        /* <DEDUP_REMOVED lines=15> */
.L_x_23889:
        /* <DEDUP_REMOVED lines=13> */
.L_x_23891:
[----:B------:R-:W-:Y:S05]  /*afd0*/  BSYNC.RECONVERGENT B2 ;  /* 0x0000000000027941 */ /* 0x000fea0003800200 */
.L_x_23890:
        /* <DEDUP_REMOVED lines=60> */
.L_x_23888:
[----:B------:R-:W-:Y:S05]  /*b3a0*/  BSYNC.RECONVERGENT B1 ;  /* 0x0000000000017941 */ /* 0x000fea0003800200 */
.L_x_23887:
[----:B------:R-:W-:Y:S01]  /*b3b0*/  HFMA2 R23, -RZ, RZ, 0.1171875, 0 ;  /* 0x2f800000ff177431 */ /* 0x000fe200000001ff */
[----:B------:R-:W-:Y:S01]  /*b3c0*/  I2FP.F32.U32 R22, R45 ;  /* 0x0000002d00167245 */ /* 0x000fe20000201000 */
[----:B-----5:R-:W-:Y:S01]  /*b3d0*/  FMUL.FTZ R45, R6, UR13 ;  /* 0x0000000d062d7c20 */ /* 0x020fe20008410000 */
[----:B------:R-:W-:-:S03]  /*b3e0*/  HADD2.F32 R47, -RZ, R105.H0_H0 ;  /* 0x20000069ff2f7230 */ /* 0x000fc60000004100 */
[----:B------:R-:W-:Y:S01]  /*b3f0*/  FMUL.FTZ R45, R45, UR12 ;  /* 0x0000000c2d2d7c20 */ /* 0x000fe20008410000 */
[----:B------:R-:W-:-:S05]  /*b400*/  FFMA.FTZ R22, R22, R23, 1.1641532182693481445e-10 ;  /* 0x2f00000016167423 */ /* 0x000fca0000010017 */
[----:B------:R-:W-:-:S04]  /*b410*/  FSETP.GTU.FTZ.AND P1, PT, R22, UR10, PT ;  /* 0x0000000a16007c0b */ /* 0x000fc8000bf3c000 */
[----:B------:R-:W-:Y:S02]  /*b420*/  FSEL R22, R45, RZ, !P1 ;  /* 0x000000ff2d167208 */ /* 0x000fe40004800000 */
[----:B------:R-:W-:-:S03]  /*b430*/  SEL R23, RZ, 0x1, P1 ;  /* 0x00000001ff177807 */ /* 0x000fc60000800000 */
[----:B------:R-:W-:Y:S01]  /*b440*/  FMUL.FTZ R22, R47, R22 ;  /* 0x000000162f167220 */ /* 0x000fe20000410000 */
[----:B------:R-:W-:-:S07]  /*b450*/  PRMT R0, R23, 0x7610, R0 ;  /* 0x0000761017007816 */ /* 0x000fce0000000000 */
.L_x_23886:
        /* <DEDUP_REMOVED lines=16> */
.L_x_23894:
        /* <DEDUP_REMOVED lines=13> */
.L_x_23896:
[----:B------:R-:W-:Y:S05]  /*b630*/  BSYNC.RECONVERGENT B2 ;  /* 0x0000000000027941 */ /* 0x000fea0003800200 */
.L_x_23895:
        /* <DEDUP_REMOVED lines=60> */
.L_x_23893:
[----:B------:R-:W-:Y:S05]  /*ba00*/  BSYNC.RECONVERGENT B1 ;  /* 0x0000000000017941 */ /* 0x000fea0003800200 */
.L_x_23892:
        /* <DEDUP_REMOVED lines=10> */
.L_x_23868:
        /* <DEDUP_REMOVED lines=16> */
.L_x_23897:
[----:B------:R-:W-:Y:S01]  /*bbb0*/  VIADD R125, R125, 0x100 ;  /* 0x000001007d7d7836 */ /* 0x000fe20000000000 */
[----:B------:R-:W-:-:S07]  /*bbc0*/  IADD3 R124, PT, PT, R124, 0x100, RZ ;  /* 0x000001007c7c7810 */ /* 0x000fce0007ffe0ff */
.L_x_23848:
[----:B------:R-:W-:Y:S05]  /*bbd0*/  BSYNC.RECONVERGENT B0 ;  /* 0x0000000000007941 */ /* 0x000fea0003800200 */
.L_x_23847:
        /* <DEDUP_REMOVED lines=34> */
.L_x_23904:
        /* <DEDUP_REMOVED lines=13> */
.L_x_23906:
[----:B------:R-:W-:Y:S05]  /*bed0*/  BSYNC.RECONVERGENT B2 ;  /* 0x0000000000027941 */ /* 0x000fea0003800200 */
.L_x_23905:
        /* <DEDUP_REMOVED lines=59> */
.L_x_23903:
[----:B------:R-:W-:Y:S05]  /*c290*/  BSYNC.RECONVERGENT B1 ;  /* 0x0000000000017941 */ /* 0x000fea0003800200 */
.L_x_23902:
[----:B------:R-:W-:Y:S01]  /*c2a0*/  HFMA2 R25, -RZ, RZ, 0.1171875, 0 ;  /* 0x2f800000ff197431 */ /* 0x000fe200000001ff */
[----:B------:R-:W-:Y:S01]  /*c2b0*/  I2FP.F32.U32 R24, R24 ;  /* 0x0000001800187245 */ /* 0x000fe20000201000 */
[----:B------:R-:W-:-:S04]  /*c2c0*/  FMUL.FTZ R27, R4, UR13 ;  /* 0x0000000d041b7c20 */ /* 0x000fc80008410000 */
        /* <DEDUP_REMOVED lines=8> */
.L_x_23901:
        /* <DEDUP_REMOVED lines=16> */
.L_x_23910:
        /* <DEDUP_REMOVED lines=13> */
.L_x_23912:
[----:B------:R-:W-:Y:S05]  /*c520*/  BSYNC.RECONVERGENT B2 ;  /* 0x0000000000027941 */ /* 0x000fea0003800200 */
.L_x_23911:
        /* <DEDUP_REMOVED lines=60> */
.L_x_23909:
[----:B------:R-:W-:Y:S05]  /*c8f0*/  BSYNC.RECONVERGENT B1 ;  /* 0x0000000000017941 */ /* 0x000fea0003800200 */
.L_x_23908:
        /* <DEDUP_REMOVED lines=11> */
.L_x_23907:
[----:B01----:R-:W-:Y:S01]  /*c9b0*/  MOV R44, R27 ;  /* 0x0000001b002c7202 */ /* 0x003fe20000000f00 */
        /* <DEDUP_REMOVED lines=15> */
.L_x_23916:
        /* <DEDUP_REMOVED lines=13> */
.L_x_23918:
[----:B------:R-:W-:Y:S05]  /*cb80*/  BSYNC.RECONVERGENT B2 ;  /* 0x0000000000027941 */ /* 0x000fea0003800200 */
.L_x_23917:
        /* <DEDUP_REMOVED lines=60> */
.L_x_23915:
[----:B------:R-:W-:Y:S05]  /*cf50*/  BSYNC.RECONVERGENT B1 ;  /* 0x0000000000017941 */ /* 0x000fea0003800200 */
.L_x_23914:
        /* <DEDUP_REMOVED lines=11> */
.L_x_23913:
        /* <DEDUP_REMOVED lines=16> */
.L_x_23922:
        /* <DEDUP_REMOVED lines=13> */
.L_x_23924:
[----:B------:R-:W-:Y:S05]  /*d1e0*/  BSYNC.RECONVERGENT B2 ;  /* 0x0000000000027941 */ /* 0x000fea0003800200 */
.L_x_23923:
        /* <DEDUP_REMOVED lines=60> */
.L_x_23921:
[----:B------:R-:W-:Y:S05]  /*d5b0*/  BSYNC.RECONVERGENT B1 ;  /* 0x0000000000017941 */ /* 0x000fea0003800200 */
.L_x_23920:
        /* <DEDUP_REMOVED lines=11> */
.L_x_23900:
[----:B--2---:R-:W-:Y:S01]  /*d670*/  HFMA2 R24, -RZ, RZ, 0, 0 ;  /* 0x00000000ff187431 */ /* 0x004fe200000001ff */
        /* <DEDUP_REMOVED lines=19> */
.L_x_23928:
        /* <DEDUP_REMOVED lines=13> */
.L_x_23930:
[----:B------:R-:W-:Y:S05]  /*d880*/  BSYNC.RECONVERGENT B2 ;  /* 0x0000000000027941 */ /* 0x000fea0003800200 */
.L_x_23929:
        /* <DEDUP_REMOVED lines=59> */
.L_x_23927:
[----:B------:R-:W-:Y:S05]  /*dc40*/  BSYNC.RECONVERGENT B1 ;  /* 0x0000000000017941 */ /* 0x000fea0003800200 */
.L_x_23926:
        /* <DEDUP_REMOVED lines=11> */
.L_x_23925:
        /* <DEDUP_REMOVED lines=16> */
.L_x_23934:
        /* <DEDUP_REMOVED lines=13> */
.L_x_23936:
[----:B------:R-:W-:Y:S05]  /*ded0*/  BSYNC.RECONVERGENT B2 ;  /* 0x0000000000027941 */ /* 0x000fea0003800200 */
.L_x_23935:
        /* <DEDUP_REMOVED lines=60> */
.L_x_23933:
[----:B------:R-:W-:Y:S05]  /*e2a0*/  BSYNC.RECONVERGENT B1 ;  /* 0x0000000000017941 */ /* 0x000fea0003800200 */
.L_x_23932:
        /* <DEDUP_REMOVED lines=11> */
.L_x_23931:
[----:B01----:R-:W-:Y:S01]  /*e360*/  IMAD.MOV.U32 R44, RZ, RZ, R27 ;  /* 0x000000ffff2c7224 */ /* 0x003fe200078e001b */
        /* <DEDUP_REMOVED lines=15> */
.L_x_23940:
        /* <DEDUP_REMOVED lines=13> */
.L_x_23942:
[----:B------:R-:W-:Y:S05]  /*e530*/  BSYNC.RECONVERGENT B2 ;  /* 0x0000000000027941 */ /* 0x000fea0003800200 */
.L_x_23941:
        /* <DEDUP_REMOVED lines=60> */
.L_x_23939:
[----:B------:R-:W-:Y:S05]  /*e900*/  BSYNC.RECONVERGENT B1 ;  /* 0x0000000000017941 */ /* 0x000fea0003800200 */
.L_x_23938:
        /* <DEDUP_REMOVED lines=11> */
.L_x_23937:
        /* <DEDUP_REMOVED lines=16> */
.L_x_23945:
        /* <DEDUP_REMOVED lines=13> */
.L_x_23947:
[----:B------:R-:W-:Y:S05]  /*eb90*/  BSYNC.RECONVERGENT B2 ;  /* 0x0000000000027941 */ /* 0x000fea0003800200 */
.L_x_23946:
        /* <DEDUP_REMOVED lines=60> */
.L_x_23944:
[----:B------:R-:W-:Y:S05]  /*ef60*/  BSYNC.RECONVERGENT B1 ;  /* 0x0000000000017941 */ /* 0x000fea0003800200 */
.L_x_23943:
        /* <DEDUP_REMOVED lines=10> */
.L_x_23919:
        /* <DEDUP_REMOVED lines=16> */
.L_x_23948:
[----:B------:R-:W-:Y:S01]  /*f110*/  IADD3 R125, PT, PT, R125, 0x100, RZ ;  /* 0x000001007d7d7810 */ /* 0x000fe20007ffe0ff */
[----:B------:R-:W-:-:S07]  /*f120*/  VIADD R124, R124, 0x100 ;  /* 0x000001007c7c7836 */ /* 0x000fce0000000000 */
.L_x_23899:
[----:B------:R-:W-:Y:S05]  /*f130*/  BSYNC.RECONVERGENT B0 ;  /* 0x0000000000007941 */ /* 0x000fea0003800200 */
.L_x_23898:
        /* <DEDUP_REMOVED lines=34> */
.L_x_23955:
        /* <DEDUP_REMOVED lines=13> */
.L_x_23957:
[----:B------:R-:W-:Y:S05]  /*f430*/  BSYNC.RECONVERGENT B2 ;  /* 0x0000000000027941 */ /* 0x000fea0003800200 */
.L_x_23956:
        /* <DEDUP_REMOVED lines=60> */
.L_x_23954:
[----:B------:R-:W-:Y:S05]  /*f800*/  BSYNC.RECONVERGENT B1 ;  /* 0x0000000000017941 */ /* 0x000fea0003800200 */
.L_x_23953:
        /* <DEDUP_REMOVED lines=11> */
.L_x_23952:
        /* <DEDUP_REMOVED lines=16> */
.L_x_23961:
        /* <DEDUP_REMOVED lines=13> */
.L_x_23963:
[----:B------:R-:W-:Y:S05]  /*fa90*/  BSYNC.RECONVERGENT B2 ;  /* 0x0000000000027941 */ /* 0x000fea0003800200 */
.L_x_23962:
        /* <DEDUP_REMOVED lines=60> */
.L_x_23960:
[----:B------:R-:W-:Y:S05]  /*fe60*/  BSYNC.RECONVERGENT B1 ;  /* 0x0000000000017941 */ /* 0x000fea0003800200 */
.L_x_23959:
        /* <DEDUP_REMOVED lines=11> */
.L_x_23958:
        /* <DEDUP_REMOVED lines=16> */
.L_x_23967:
        /* <DEDUP_REMOVED lines=13> */
.L_x_23969:
[----:B------:R-:W-:Y:S05]  /*100f0*/  BSYNC.RECONVERGENT B2 ;  /* 0x0000000000027941 */ /* 0x000fea0003800200 */
.L_x_23968:
        /* <DEDUP_REMOVED lines=60> */
.L_x_23966:
[----:B------:R-:W-:Y:S05]  /*104c0*/  BSYNC.RECONVERGENT B1 ;  /* 0x0000000000017941 */ /* 0x000fea0003800200 */
.L_x_23965:
        /* <DEDUP_REMOVED lines=11> */
.L_x_23964:
        /* <DEDUP_REMOVED lines=16> */
.L_x_23973:
        /* <DEDUP_REMOVED lines=13> */
.L_x_23975:
[----:B------:R-:W-:Y:S05]  /*10750*/  BSYNC.RECONVERGENT B2 ;  /* 0x0000000000027941 */ /* 0x000fea0003800200 */
.L_x_23974:
        /* <DEDUP_REMOVED lines=60> */
.L_x_23972:
[----:B------:R-:W-:Y:S05]  /*10b20*/  BSYNC.RECONVERGENT B1 ;  /* 0x0000000000017941 */ /* 0x000fea0003800200 */
.L_x_23971:
        /* <DEDUP_REMOVED lines=11> */
.L_x_23951:
        /* <DEDUP_REMOVED lines=20> */
.L_x_23979:
        /* <DEDUP_REMOVED lines=13> */
.L_x_23981:
[----:B------:R-:W-:Y:S05]  /*10df0*/  BSYNC.RECONVERGENT B2 ;  /* 0x0000000000027941 */ /* 0x000fea0003800200 */
.L_x_23980:
        /* <DEDUP_REMOVED lines=60> */
.L_x_23978:
[----:B------:R-:W-:Y:S05]  /*111c0*/  BSYNC.RECONVERGENT B1 ;  /* 0x0000000000017941 */ /* 0x000fea0003800200 */
.L_x_23977:
        /* <DEDUP_REMOVED lines=11> */
.L_x_23976:
        /* <DEDUP_REMOVED lines=16> */
.L_x_23985:
        /* <DEDUP_REMOVED lines=13> */
.L_x_23987:
[----:B------:R-:W-:Y:S05]  /*11450*/  BSYNC.RECONVERGENT B2 ;  /* 0x0000000000027941 */ /* 0x000fea0003800200 */
.L_x_23986:
        /* <DEDUP_REMOVED lines=60> */
.L_x_23984:
[----:B------:R-:W-:Y:S05]  /*11820*/  BSYNC.RECONVERGENT B1 ;  /* 0x0000000000017941 */ /* 0x000fea0003800200 */
.L_x_23983:
        /* <DEDUP_REMOVED lines=11> */
.L_x_23982:
        /* <DEDUP_REMOVED lines=16> */
.L_x_23991:
        /* <DEDUP_REMOVED lines=13> */
.L_x_23993:
[----:B------:R-:W-:Y:S05]  /*11ab0*/  BSYNC.RECONVERGENT B2 ;  /* 0x0000000000027941 */ /* 0x000fea0003800200 */
.L_x_23992:
        /* <DEDUP_REMOVED lines=60> */
.L_x_23990:
[----:B------:R-:W-:Y:S05]  /*11e80*/  BSYNC.RECONVERGENT B1 ;  /* 0x0000000000017941 */ /* 0x000fea0003800200 */
.L_x_23989:
        /* <DEDUP_REMOVED lines=11> */
.L_x_23988:
        /* <DEDUP_REMOVED lines=16> */
.L_x_23996:
        /* <DEDUP_REMOVED lines=13> */
.L_x_23998:
[----:B------:R-:W-:Y:S05]  /*12110*/  BSYNC.RECONVERGENT B2 ;  /* 0x0000000000027941 */ /* 0x000fea0003800200 */
.L_x_23997:
        /* <DEDUP_REMOVED lines=60> */
.L_x_23995:
[----:B------:R-:W-:Y:S05]  /*124e0*/  BSYNC.RECONVERGENT B1 ;  /* 0x0000000000017941 */ /* 0x000fea0003800200 */
.L_x_23994:
        /* <DEDUP_REMOVED lines=10> */
.L_x_23970:
        /* <DEDUP_REMOVED lines=16> */
.L_x_23999:
[----:B------:R-:W-:Y:S01]  /*12690*/  VIADD R125, R125, 0x100 ;  /* 0x000001007d7d7836 */ /* 0x000fe20000000000 */
[----:B------:R-:W-:-:S07]  /*126a0*/  IADD3 R124, PT, PT, R124, 0x100, RZ ;  /* 0x000001007c7c7810 */ /* 0x000fce0007ffe0ff */
.L_x_23950:
[----:B------:R-:W-:Y:S05]  /*126b0*/  BSYNC.RECONVERGENT B0 ;  /* 0x0000000000007941 */ /* 0x000fea0003800200 */
.L_x_23949:
        /* <DEDUP_REMOVED lines=34> */
.L_x_24006:
        /* <DEDUP_REMOVED lines=13> */
.L_x_24008:
[----:B------:R-:W-:Y:S05]  /*129b0*/  BSYNC.RECONVERGENT B2 ;  /* 0x0000000000027941 */ /* 0x000fea0003800200 */
.L_x_24007:
        /* <DEDUP_REMOVED lines=60> */
.L_x_24005:
[----:B------:R-:W-:Y:S05]  /*12d80*/  BSYNC.RECONVERGENT B1 ;  /* 0x0000000000017941 */ /* 0x000fea0003800200 */
.L_x_24004:
        /* <DEDUP_REMOVED lines=11> */
.L_x_24003:
        /* <DEDUP_REMOVED lines=16> */
.L_x_24012:
        /* <DEDUP_REMOVED lines=13> */
.L_x_24014:
[----:B------:R-:W-:Y:S05]  /*13010*/  BSYNC.RECONVERGENT B2 ;  /* 0x0000000000027941 */ /* 0x000fea0003800200 */
.L_x_24013:
        /* <DEDUP_REMOVED lines=60> */
.L_x_24011:
[----:B------:R-:W-:Y:S05]  /*133e0*/  BSYNC.RECONVERGENT B1 ;  /* 0x0000000000017941 */ /* 0x000fea0003800200 */
.L_x_24010:
        /* <DEDUP_REMOVED lines=11> */
.L_x_24009:
        /* <DEDUP_REMOVED lines=16> */
.L_x_24018:
        /* <DEDUP_REMOVED lines=13> */
.L_x_24020:
[----:B------:R-:W-:Y:S05]  /*13670*/  BSYNC.RECONVERGENT B2 ;  /* 0x0000000000027941 */ /* 0x000fea0003800200 */
.L_x_24019:
        /* <DEDUP_REMOVED lines=60> */
.L_x_24017:
[----:B------:R-:W-:Y:S05]  /*13a40*/  BSYNC.RECONVERGENT B1 ;  /* 0x0000000000017941 */ /* 0x000fea0003800200 */
.L_x_24016:
        /* <DEDUP_REMOVED lines=11> */
.L_x_24015:
        /* <DEDUP_REMOVED lines=16> */
.L_x_24024:
        /* <DEDUP_REMOVED lines=13> */
.L_x_24026:
[----:B------:R-:W-:Y:S05]  /*13cd0*/  BSYNC.RECONVERGENT B2 ;  /* 0x0000000000027941 */ /* 0x000fea0003800200 */
.L_x_24025:
        /* <DEDUP_REMOVED lines=60> */
.L_x_24023:
[----:B------:R-:W-:Y:S05]  /*140a0*/  BSYNC.RECONVERGENT B1 ;  /* 0x0000000000017941 */ /* 0x000fea0003800200 */
.L_x_24022:
        /* <DEDUP_REMOVED lines=11> */
.L_x_24002:
        /* <DEDUP_REMOVED lines=20> */
.L_x_24030:
        /* <DEDUP_REMOVED lines=13> */
.L_x_24032:
[----:B------:R-:W-:Y:S05]  /*14370*/  BSYNC.RECONVERGENT B2 ;  /* 0x0000000000027941 */ /* 0x000fea0003800200 */
.L_x_24031:
        /* <DEDUP_REMOVED lines=60> */
.L_x_24029:
[----:B------:R-:W-:Y:S05]  /*14740*/  BSYNC.RECONVERGENT B1 ;  /* 0x0000000000017941 */ /* 0x000fea0003800200 */
.L_x_24028:
[----:B------:R-:W-:Y:S01]  /*14750*/  I2FP.F32.U32 R32, R32 ;  /* 0x0000002000207245 */ /* 0x000fe20000201000 */
[----:B------:R-:W-:Y:S02]  /*14760*/  IMAD.MOV.U32 R33, RZ, RZ, 0x2f800000 ;  /* 0x2f800000ff217424 */ /* 0x000fe400078e00ff */
[----:B-----5:R-:W-:Y:S02]  /*14770*/  FMUL.FTZ R35, R4, UR13 ;  /* 0x0000000d04237c20 */ /* 0x020fe40008410000 */
[----:B------:R-:W-:Y:S02]  /*14780*/  FFMA.FTZ R32, R32, R33, 1.1641532182693481445e-10 ;  /* 0x2f00000020207423 */ /* 0x000fe40000010021 */
[----:B------:R-:W-:-:S03]  /*14790*/  FMUL.FTZ R35, R35, UR12 ;  /* 0x0000000c23237c20 */ /* 0x000fc60008410000 */
[----:B------:R-:W-:-:S04]  /*147a0*/  FSETP.GTU.FTZ.AND P1, PT, R32, UR10, PT ;  /* 0x0000000a20007c0b */ /* 0x000fc8000bf3c000 */
[----:B------:R-:W-:Y:S01]  /*147b0*/  FSEL R32, R35, RZ, !P1 ;  /* 0x000000ff23207208 */ /* 0x000fe20004800000 */
[----:B------:R-:W-:Y:S01]  /*147c0*/  HADD2.F32 R35, -RZ, R99.H1_H1 ;  /* 0x30000063ff237230 */ /* 0x000fe20000004100 */
[----:B------:R-:W-:-:S04]  /*147d0*/  SEL R33, RZ, 0x1, P1 ;  /* 0x00000001ff217807 */ /* 0x000fc80000800000 */
[----:B------:R-:W-:Y:S01]  /*147e0*/  FMUL.FTZ R32, R35, R32 ;  /* 0x0000002023207220 */ /* 0x000fe20000410000 */
[----:B------:R-:W-:-:S07]  /*147f0*/  PRMT R63, R33, 0x7610, R63 ;  /* 0x00007610213f7816 */ /* 0x000fce000000003f */
.L_x_24027:
        /* <DEDUP_REMOVED lines=16> */
.L_x_24036:
        /* <DEDUP_REMOVED lines=13> */
.L_x_24038:
[----:B------:R-:W-:Y:S05]  /*149d0*/  BSYNC.RECONVERGENT B2 ;  /* 0x0000000000027941 */ /* 0x000fea0003800200 */
.L_x_24037:
        /* <DEDUP_REMOVED lines=60> */
.L_x_24035:
[----:B------:R-:W-:Y:S05]  /*14da0*/  BSYNC.RECONVERGENT B1 ;  /* 0x0000000000017941 */ /* 0x000fea0003800200 */
.L_x_24034:
[----:B------:R-:W-:Y:S01]  /*14db0*/  HFMA2 R34, -RZ, RZ, 0.1171875, 0 ;  /* 0x2f800000ff227431 */ /* 0x000fe200000001ff */
[----:B------:R-:W-:Y:S01]  /*14dc0*/  I2FP.F32.U32 R33, R33 ;  /* 0x0000002100217245 */ /* 0x000fe20000201000 */
[----:B01---5:R-:W-:-:S04]  /*14dd0*/  FMUL.FTZ R44, R5, UR13 ;  /* 0x0000000d052c7c20 */ /* 0x023fc80008410000 */
[----:B------:R-:W-:Y:S01]  /*14de0*/  FMUL.FTZ R44, R44, UR12 ;  /* 0x0000000c2c2c7c20 */ /* 0x000fe20008410000 */
[----:B------:R-:W-:-:S05]  /*14df0*/  FFMA.FTZ R33, R33, R34, 1.1641532182693481445e-10 ;  /* 0x2f00000021217423 */ /* 0x000fca0000010022 */
[----:B------:R-:W-:-:S04]  /*14e00*/  FSETP.GTU.FTZ.AND P1, PT, R33, UR10, PT ;  /* 0x0000000a21007c0b */ /* 0x000fc8000bf3c000 */
[----:B------:R-:W-:Y:S01]  /*14e10*/  FSEL R33, R44, RZ, !P1 ;  /* 0x000000ff2c217208 */ /* 0x000fe20004800000 */
[----:B------:R-:W-:Y:S01]  /*14e20*/  HADD2.F32 R44, -RZ, R98.H1_H1 ;  /* 0x30000062ff2c7230 */ /* 0x000fe20000004100 */
[----:B------:R-:W-:-:S04]  /*14e30*/  SEL R34, RZ, 0x1, P1 ;  /* 0x00000001ff227807 */ /* 0x000fc80000800000 */
[----:B------:R-:W-:Y:S01]  /*14e40*/  FMUL.FTZ R33, R44, R33 ;  /* 0x000000212c217220 */ /* 0x000fe20000410000 */
[----:B------:R-:W-:-:S07]  /*14e50*/  PRMT R62, R34, 0x7610, R62 ;  /* 0x00007610223e7816 */ /* 0x000fce000000003e */
.L_x_24033:
        /* <DEDUP_REMOVED lines=16> */
.L_x_24042:
        /* <DEDUP_REMOVED lines=13> */
.L_x_24044:
[----:B------:R-:W-:Y:S05]  /*15030*/  BSYNC.RECONVERGENT B2 ;  /* 0x0000000000027941 */ /* 0x000fea0003800200 */
.L_x_24043:
        /* <DEDUP_REMOVED lines=60> */
.L_x_24041:
[----:B------:R-:W-:Y:S05]  /*15400*/  BSYNC.RECONVERGENT B1 ;  /* 0x0000000000017941 */ /* 0x000fea0003800200 */
.L_x_24040:
[----:B------:R-:W-:Y:S01]  /*15410*/  I2FP.F32.U32 R34, R45 ;  /* 0x0000002d00227245 */ /* 0x000fe20000201000 */
[----:B------:R-:W-:Y:S02]  /*15420*/  IMAD.MOV.U32 R35, RZ, RZ, 0x2f800000 ;  /* 0x2f800000ff237424 */ /* 0x000fe400078e00ff */
[----:B-----5:R-:W-:Y:S02]  /*15430*/  FMUL.FTZ R45, R6, UR13 ;  /* 0x0000000d062d7c20 */ /* 0x020fe40008410000 */
[----:B------:R-:W-:Y:S02]  /*15440*/  FFMA.FTZ R34, R34, R35, 1.1641532182693481445e-10 ;  /* 0x2f00000022227423 */ /* 0x000fe40000010023 */
[----:B------:R-:W-:-:S03]  /*15450*/  FMUL.FTZ R45, R45, UR12 ;  /* 0x0000000c2d2d7c20 */ /* 0x000fc60008410000 */
[----:B------:R-:W-:-:S04]  /*15460*/  FSETP.GTU.FTZ.AND P1, PT, R34, UR10, PT ;  /* 0x0000000a22007c0b */ /* 0x000fc8000bf3c000 */
[----:B------:R-:W-:Y:S01]  /*15470*/  FSEL R34, R45, RZ, !P1 ;  /* 0x000000ff2d227208 */ /* 0x000fe20004800000 */
[----:B------:R-:W-:Y:S01]  /*15480*/  HADD2.F32 R45, -RZ, R99.H0_H0 ;  /* 0x20000063ff2d7230 */ /* 0x000fe20000004100 */
[----:B------:R-:W-:-:S04]  /*15490*/  SEL R35, RZ, 0x1, P1 ;  /* 0x00000001ff237807 */ /* 0x000fc80000800000 */
[----:B------:R-:W-:Y:S01]  /*154a0*/  FMUL.FTZ R34, R45, R34 ;  /* 0x000000222d227220 */ /* 0x000fe20000410000 */
[----:B------:R-:W-:-:S07]  /*154b0*/  PRMT R0, R35, 0x7610, R0 ;  /* 0x0000761023007816 */ /* 0x000fce0000000000 */
.L_x_24039:
        /* <DEDUP_REMOVED lines=16> */
.L_x_24047:
        /* <DEDUP_REMOVED lines=13> */
.L_x_24049:
[----:B------:R-:W-:Y:S05]  /*15690*/  BSYNC.RECONVERGENT B2 ;  /* 0x0000000000027941 */ /* 0x000fea0003800200 */
.L_x_24048:
        /* <DEDUP_REMOVED lines=60> */
.L_x_24046:
[----:B------:R-:W-:Y:S05]  /*15a60*/  BSYNC.RECONVERGENT B1 ;  /* 0x0000000000017941 */ /* 0x000fea0003800200 */
.L_x_24045:
        /* <DEDUP_REMOVED lines=10> */
.L_x_24021:
        /* <DEDUP_REMOVED lines=16> */
.L_x_24050:
[----:B------:R-:W-:Y:S01]  /*15c10*/  IADD3 R125, PT, PT, R125, 0x100, RZ ;  /* 0x000001007d7d7810 */ /* 0x000fe20007ffe0ff */
[----:B------:R-:W-:-:S07]  /*15c20*/  VIADD R124, R124, 0x100 ;  /* 0x000001007c7c7836 */ /* 0x000fce0000000000 */
.L_x_24001:
[----:B------:R-:W-:Y:S05]  /*15c30*/  BSYNC.RECONVERGENT B0 ;  /* 0x0000000000007941 */ /* 0x000fea0003800200 */
.L_x_24000:
        /* <DEDUP_REMOVED lines=33> */
.L_x_24057:
        /* <DEDUP_REMOVED lines=13> */
.L_x_24059:
[----:B------:R-:W-:Y:S05]  /*15f20*/  BSYNC.RECONVERGENT B2 ;  /* 0x0000000000027941 */ /* 0x000fea0003800200 */
.L_x_24058:
        /* <DEDUP_REMOVED lines=60> */
.L_x_24056:
[----:B------:R-:W-:Y:S05]  /*162f0*/  BSYNC.RECONVERGENT B1 ;  /* 0x0000000000017941 */ /* 0x000fea0003800200 */
.L_x_24055:
        /* <DEDUP_REMOVED lines=11> */
.L_x_24054:
        /* <DEDUP_REMOVED lines=16> */
.L_x_24063:
        /* <DEDUP_REMOVED lines=13> */
.L_x_24065:
[----:B------:R-:W-:Y:S05]  /*16580*/  BSYNC.RECONVERGENT B2 ;  /* 0x0000000000027941 */ /* 0x000fea0003800200 */
.L_x_24064:
[----:B------:R-:W-:Y:S01]  /*16590*/  IMAD.WIDE.U32 R38, R75, -0x326172a9, RZ ;  /* 0xcd9e8d574b267825 */ /* 0x000fe200078e00ff */
[----:B0-----:R-:W-:Y:S02]  /*165a0*/  LOP3.LUT R44, R71, R47, R61, 0x96, !PT ;  /* 0x0000002f472c7212 */ /* 0x001fe400078e963d */
        /* <DEDUP_REMOVED lines=58> */
.L_x_24062:
[----:B------:R-:W-:Y:S05]  /*16950*/  BSYNC.RECONVERGENT B1 ;  /* 0x0000000000017941 */ /* 0x000fea0003800200 */
.L_x_24061:
        /* <DEDUP_REMOVED lines=11> */
.L_x_24060:
        /* <DEDUP_REMOVED lines=16> */
.L_x_24069:
        /* <DEDUP_REMOVED lines=13> */
.L_x_24071:
[----:B------:R-:W-:Y:S05]  /*16be0*/  BSYNC.RECONVERGENT B2 ;  /* 0x0000000000027941 */ /* 0x000fea0003800200 */
.L_x_24070:
        /* <DEDUP_REMOVED lines=57> */
[----:B------:R-:W-:Y:S01]  /*16f80*/  MOV R38, R120 ;  /* 0x0000007800267202 */ /* 0x000fe20000000f00 */
[----:B------:R-:W-:Y:S02]  /*16f90*/  IMAD.MOV.U32 R120, RZ, RZ, R44 ;  /* 0x000000ffff787224 */ /* 0x000fe400078e002c */
[----:B------:R-:W-:Y:S01]  /*16fa0*/  HFMA2 R44, -RZ, RZ, 0, 0 ;  /* 0x00000000ff2c7431 */ /* 0x000fe200000001ff */
[----:B------:R-:W-:-:S07]  /*16fb0*/  LOP3.LUT R110, R47, R46, R45, 0x96, !PT ;  /* 0x0000002e2f6e7212 */ /* 0x000fce00078e962d */
.L_x_24068:
[----:B------:R-:W-:Y:S05]  /*16fc0*/  BSYNC.RECONVERGENT B1 ;  /* 0x0000000000017941 */ /* 0x000fea0003800200 */
.L_x_24067:
        /* <DEDUP_REMOVED lines=11> */
.L_x_24066:
        /* <DEDUP_REMOVED lines=16> */
.L_x_24075:
        /* <DEDUP_REMOVED lines=13> */
.L_x_24077:
[----:B------:R-:W-:Y:S05]  /*17250*/  BSYNC.RECONVERGENT B2 ;  /* 0x0000000000027941 */ /* 0x000fea0003800200 */
.L_x_24076:
        /* <DEDUP_REMOVED lines=61> */
.L_x_24074:
[----:B------:R-:W-:Y:S05]  /*17630*/  BSYNC.RECONVERGENT B1 ;  /* 0x0000000000017941 */ /* 0x000fea0003800200 */
.L_x_24073:
        /* <DEDUP_REMOVED lines=11> */
.L_x_24053:
        /* <DEDUP_REMOVED lines=20> */
.L_x_24081:
        /* <DEDUP_REMOVED lines=13> */
.L_x_24083:
[----:B------:R-:W-:Y:S05]  /*17900*/  BSYNC.RECONVERGENT B2 ;  /* 0x0000000000027941 */ /* 0x000fea0003800200 */
.L_x_24082:
        /* <DEDUP_REMOVED lines=60> */
.L_x_24080:
[----:B------:R-:W-:Y:S05]  /*17cd0*/  BSYNC.RECONVERGENT B1 ;  /* 0x0000000000017941 */ /* 0x000fea0003800200 */
.L_x_24079:
[----:B------:R-:W-:Y:S01]  /*17ce0*/  HFMA2 R37, -RZ, RZ, 0.1171875, 0 ;  /* 0x2f800000ff257431 */ /* 0x000fe200000001ff */
[----:B------:R-:W-:Y:S01]  /*17cf0*/  I2FP.F32.U32 R36, R36 ;  /* 0x0000002400247245 */ /* 0x000fe20000201000 */
[----:B-----5:R-:W-:-:S04]  /*17d00*/  FMUL.FTZ R39, R4, UR13 ;  /* 0x0000000d04277c20 */ /* 0x020fc80008410000 */
        /* <DEDUP_REMOVED lines=8> */
.L_x_24078:
        /* <DEDUP_REMOVED lines=16> */
.L_x_24087:
        /* <DEDUP_REMOVED lines=13> */
.L_x_24089:
[----:B------:R-:W-:Y:S05]  /*17f60*/  BSYNC.RECONVERGENT B2 ;  /* 0x0000000000027941 */ /* 0x000fea0003800200 */
.L_x_24088:
        /* <DEDUP_REMOVED lines=61> */
.L_x_24086:
[----:B------:R-:W-:Y:S05]  /*18340*/  BSYNC.RECONVERGENT B1 ;  /* 0x0000000000017941 */ /* 0x000fea0003800200 */
.L_x_24085:
        /* <DEDUP_REMOVED lines=11> */
.L_x_24084:
        /* <DEDUP_REMOVED lines=16> */
.L_x_24093:
        /* <DEDUP_REMOVED lines=13> */
.L_x_24095:
[----:B------:R-:W-:Y:S05]  /*185d0*/  BSYNC.RECONVERGENT B2 ;  /* 0x0000000000027941 */ /* 0x000fea0003800200 */
.L_x_24094:
        /* <DEDUP_REMOVED lines=58> */
[----:B------:R-:W-:Y:S01]  /*18980*/  MOV R120, R44 ;  /* 0x0000002c00787202 */ /* 0x000fe20000000f00 */
[----:B------:R-:W-:Y:S01]  /*18990*/  IMAD.MOV.U32 R44, RZ, RZ, RZ ;  /* 0x000000ffff2c7224 */ /* 0x000fe200078e00ff */
[----:B------:R-:W-:-:S07]  /*189a0*/  LOP3.LUT R110, R47, R46, R45, 0x96, !PT ;  /* 0x0000002e2f6e7212 */ /* 0x000fce00078e962d */
.L_x_24092:
[----:B------:R-:W-:Y:S05]  /*189b0*/  BSYNC.RECONVERGENT B1 ;  /* 0x0000000000017941 */ /* 0x000fea0003800200 */
.L_x_24091:
[----:B------:R-:W-:Y:S01]  /*189c0*/  HFMA2 R39, -RZ, RZ, 0.1171875, 0 ;  /* 0x2f800000ff277431 */ /* 0x000fe200000001ff */
[----:B------:R-:W-:Y:S01]  /*189d0*/  I2FP.F32.U32 R38, R38 ;  /* 0x0000002600267245 */ /* 0x000fe20000201000 */
[----:B-----5:R-:W-:-:S04]  /*189e0*/  FMUL.FTZ R45, R6, UR13 ;  /* 0x0000000d062d7c20 */ /* 0x020fc80008410000 */
[----:B------:R-:W-:Y:S01]  /*189f0*/  FMUL.FTZ R45, R45, UR12 ;  /* 0x0000000c2d2d7c20 */ /* 0x000fe20008410000 */
[----:B------:R-:W-:-:S05]  /*18a00*/  FFMA.FTZ R38, R38, R39, 1.1641532182693481445e-10 ;  /* 0x2f00000026267423 */ /* 0x000fca0000010027 */
[----:B------:R-:W-:-:S04]  /*18a10*/  FSETP.GTU.FTZ.AND P2, PT, R38, UR10, PT ;  /* 0x0000000a26007c0b */ /* 0x000fc8000bf5c000 */
[----:B------:R-:W-:Y:S01]  /*18a20*/  FSEL R38, R45, RZ, !P2 ;  /* 0x000000ff2d267208 */ /* 0x000fe20005000000 */
[----:B------:R-:W-:Y:S01]  /*18a30*/  HADD2.F32 R45, -RZ, R97.H0_H0 ;  /* 0x20000061ff2d7230 */ /* 0x000fe20000004100 */
[----:B------:R-:W-:-:S04]  /*18a40*/  SEL R39, RZ, 0x1, P2 ;  /* 0x00000001ff277807 */ /* 0x000fc80001000000 */
[----:B------:R-:W-:Y:S01]  /*18a50*/  FMUL.FTZ R38, R45, R38 ;  /* 0x000000262d267220 */ /* 0x000fe20000410000 */
[----:B------:R-:W-:-:S07]  /*18a60*/  PRMT R0, R39, 0x7610, R0 ;  /* 0x0000761027007816 */ /* 0x000fce0000000000 */
.L_x_24090:
        /* <DEDUP_REMOVED lines=16> */
.L_x_24098:
        /* <DEDUP_REMOVED lines=13> */
.L_x_24100:
[----:B------:R-:W-:Y:S05]  /*18c40*/  BSYNC.RECONVERGENT B2 ;  /* 0x0000000000027941 */ /* 0x000fea0003800200 */
.L_x_24099:
        /* <DEDUP_REMOVED lines=61> */
.L_x_24097:
[----:B------:R-:W-:Y:S05]  /*19020*/  BSYNC.RECONVERGENT B1 ;  /* 0x0000000000017941 */ /* 0x000fea0003800200 */
.L_x_24096:
        /* <DEDUP_REMOVED lines=10> */
.L_x_24072:
        /* <DEDUP_REMOVED lines=16> */
.L_x_24101:
[----:B------:R-:W-:Y:S01]  /*191d0*/  IADD3 R125, PT, PT, R125, 0x100, RZ ;  /* 0x000001007d7d7810 */ /* 0x000fe20007ffe0ff */
[----:B------:R-:W-:-:S07]  /*191e0*/  VIADD R124, R124, 0x100 ;  /* 0x000001007c7c7836 */ /* 0x000fce0000000000 */
.L_x_24052:
[----:B------:R-:W-:Y:S05]  /*191f0*/  BSYNC.RECONVERGENT B0 ;  /* 0x0000000000007941 */ /* 0x000fea0003800200 */
.L_x_24051:
        /* <DEDUP_REMOVED lines=33> */
.L_x_24108:
        /* <DEDUP_REMOVED lines=13> */
.L_x_24110:
[----:B------:R-:W-:Y:S05]  /*194e0*/  BSYNC.RECONVERGENT B2 ;  /* 0x0000000000027941 */ /* 0x000fea0003800200 */
.L_x_24109:
        /* <DEDUP_REMOVED lines=60> */
.L_x_24107:
[----:B------:R-:W-:Y:S05]  /*198b0*/  BSYNC.RECONVERGENT B1 ;  /* 0x0000000000017941 */ /* 0x000fea0003800200 */
.L_x_24106:
        /* <DEDUP_REMOVED lines=11> */
.L_x_24105:
        /* <DEDUP_REMOVED lines=16> */
.L_x_24114:
        /* <DEDUP_REMOVED lines=13> */
.L_x_24116:
[----:B------:R-:W-:Y:S05]  /*19b40*/  BSYNC.RECONVERGENT B2 ;  /* 0x0000000000027941 */ /* 0x000fea0003800200 */
.L_x_24115:
        /* <DEDUP_REMOVED lines=60> */
.L_x_24113:
[----:B------:R-:W-:Y:S05]  /*19f10*/  BSYNC.RECONVERGENT B1 ;  /* 0x0000000000017941 */ /* 0x000fea0003800200 */
.L_x_24112:
        /* <DEDUP_REMOVED lines=11> */
.L_x_24111:
        /* <DEDUP_REMOVED lines=16> */
.L_x_24120:
        /* <DEDUP_REMOVED lines=13> */
.L_x_24122:
[----:B------:R-:W-:Y:S05]  /*1a1a0*/  BSYNC.RECONVERGENT B2 ;  /* 0x0000000000027941 */ /* 0x000fea0003800200 */
.L_x_24121:
        /* <DEDUP_REMOVED lines=60> */
.L_x_24119:
[----:B------:R-:W-:Y:S05]  /*1a570*/  BSYNC.RECONVERGENT B1 ;  /* 0x0000000000017941 */ /* 0x000fea0003800200 */
.L_x_24118:
        /* <DEDUP_REMOVED lines=11> */
.L_x_24117:
        /* <DEDUP_REMOVED lines=20> */
.L_x_24126:
        /* <DEDUP_REMOVED lines=13> */
.L_x_24128:
[----:B------:R-:W-:Y:S05]  /*1a840*/  BSYNC.RECONVERGENT B2 ;  /* 0x0000000000027941 */ /* 0x000fea0003800200 */
.L_x_24127:
        /* <DEDUP_REMOVED lines=60> */
.L_x_24125:
[----:B------:R-:W-:Y:S05]  /*1ac10*/  BSYNC.RECONVERGENT B1 ;  /* 0x0000000000017941 */ /* 0x000fea0003800200 */
.L_x_24124:
        /* <DEDUP_REMOVED lines=11> */
.L_x_24104:
        /* <DEDUP_REMOVED lines=20> */
.L_x_24132:
        /* <DEDUP_REMOVED lines=13> */
.L_x_24134:
[----:B------:R-:W-:Y:S05]  /*1aee0*/  BSYNC.RECONVERGENT B2 ;  /* 0x0000000000027941 */ /* 0x000fea0003800200 */
.L_x_24133:
        /* <DEDUP_REMOVED lines=60> */
.L_x_24131:
[----:B------:R-:W-:Y:S05]  /*1b2b0*/  BSYNC.RECONVERGENT B1 ;  /* 0x0000000000017941 */ /* 0x000fea0003800200 */
.L_x_24130:
        /* <DEDUP_REMOVED lines=11> */
.L_x_24129:
        /* <DEDUP_REMOVED lines=16> */
.L_x_24138:
        /* <DEDUP_REMOVED lines=13> */
.L_x_24140:
[----:B------:R-:W-:Y:S05]  /*1b540*/  BSYNC.RECONVERGENT B2 ;  /* 0x0000000000027941 */ /* 0x000fea0003800200 */
.L_x_24139:
        /* <DEDUP_REMOVED lines=60> */
.L_x_24137:
[----:B------:R-:W-:Y:S05]  /*1b910*/  BSYNC.RECONVERGENT B1 ;  /* 0x0000000000017941 */ /* 0x000fea0003800200 */
.L_x_24136:
[----:B------:R-:W-:Y:S01]  /*1b920*/  I2FP.F32.U32 R41, R41 ;  /* 0x0000002900297245 */ /* 0x000fe20000201000 */
[----:B------:R-:W-:Y:S02]  /*1b930*/  IMAD.MOV.U32 R42, RZ, RZ, 0x2f800000 ;  /* 0x2f800000ff2a7424 */ /* 0x000fe400078e00ff */
[----:B01---5:R-:W-:Y:S02]  /*1b940*/  FMUL.FTZ R44, R5, UR13 ;  /* 0x0000000d052c7c20 */ /* 0x023fe40008410000 */
        /* <DEDUP_REMOVED lines=8> */
.L_x_24135:
        /* <DEDUP_REMOVED lines=16> */
.L_x_24144:
        /* <DEDUP_REMOVED lines=13> */
.L_x_24146:
[----:B------:R-:W-:Y:S05]  /*1bba0*/  BSYNC.RECONVERGENT B2 ;  /* 0x0000000000027941 */ /* 0x000fea0003800200 */
.L_x_24145:
        /* <DEDUP_REMOVED lines=60> */
.L_x_24143:
[----:B------:R-:W-:Y:S05]  /*1bf70*/  BSYNC.RECONVERGENT B1 ;  /* 0x0000000000017941 */ /* 0x000fea0003800200 */
.L_x_24142:
        /* <DEDUP_REMOVED lines=11> */
.L_x_24141:
        /* <DEDUP_REMOVED lines=20> */
.L_x_24149:
        /* <DEDUP_REMOVED lines=13> */
.L_x_24151:
[----:B------:R-:W-:Y:S05]  /*1c240*/  BSYNC.RECONVERGENT B2 ;  /* 0x0000000000027941 */ /* 0x000fea0003800200 */
.L_x_24150:
        /* <DEDUP_REMOVED lines=60> */
.L_x_24148:
[----:B------:R-:W-:Y:S05]  /*1c610*/  BSYNC.RECONVERGENT B1 ;  /* 0x0000000000017941 */ /* 0x000fea0003800200 */
.L_x_24147:
        /* <DEDUP_REMOVED lines=10> */
.L_x_24123:
[----:B------:R-:W0:Y:S02]  /*1c6c0*/  LDC.64 R44, c[0x0][0x3a8] ;  /* 0x0000ea00ff2c7b82 */ /* 0x000e240000000a00 */
[----:B0-----:R-:W-:-:S05]  /*1c6d0*/  IMAD.WIDE.U32 R44, R125, 0x10, R44 ;  /* 0x000000107d2c7825 */ /* 0x001fca00078e002c */
[----:B------:R2:W-:Y:S01]  /*1c6e0*/  STG.E.128 desc[UR6][R44.64], R40 ;  /* 0x000000282c007986 */ /* 0x0005e2000c101d06 */
[----:B------:R-:W-:Y:S05]  /*1c6f0*/  @!P3 BRA `(.L_x_24103) ;  /* 0x00000000002cb947 */ /* 0x000fea0003800000 */
[----:B--2---:R-:W0:Y:S01]  /*1c700*/  LDC.64 R44, c[0x0][0x3b0] ;  /* 0x0000ec00ff2c7b82 */ /* 0x004e220000000a00 */
        /* <DEDUP_REMOVED lines=10> */
.L_x_24103:
[----:B------:R-:W-:Y:S05]  /*1c7b0*/  BSYNC.RECONVERGENT B0 ;  /* 0x0000000000007941 */ /* 0x000fea0003800200 */
.L_x_24102:
[----:B0123--:R-:W-:Y:S01]  /*1c7c0*/  FADD.FTZ R44, RZ, R12 ;  /* 0x0000000cff2c7221 */ /* 0x00ffe20000010000 */
[C---:B------:R-:W-:Y:S01]  /*1c7d0*/  ISETP.GT.U32.AND P3, PT, R78.reuse, 0x1ff, PT ;  /* 0x000001ff4e00780c */ /* 0x040fe20003f64070 */
[----:B------:R-:W-:Y:S01]  /*1c7e0*/  BSSY.RECONVERGENT B0, `(.L_x_24152) ;  /* 0x000008d000007945 */ /* 0x000fe20003800200 */
[C---:B------:R-:W-:Y:S01]  /*1c7f0*/  ISETP.GT.U32.AND P4, PT, R78.reuse, 0x2ff, PT ;  /* 0x000002ff4e00780c */ /* 0x040fe20003f84070 */
[----:B------:R-:W-:Y:S01]  /*1c800*/  FADD.FTZ R45, R13, R44 ;  /* 0x0000002c0d2d7221 */ /* 0x000fe20000010000 */
[C---:B------:R-:W-:Y:S02]  /*1c810*/  ISETP.GT.U32.AND P6, PT, R78.reuse, 0x3ff, PT ;  /* 0x000003ff4e00780c */ /* 0x040fe40003fc4070 */
[----:B------:R-:W-:Y:S01]  /*1c820*/  ISETP.GT.U32.AND P5, PT, R78, 0x4ff, PT ;  /* 0x000004ff4e00780c */ /* 0x000fe20003fa4070 */
[----:B------:R-:W-:Y:S01]  /*1c830*/  FADD.FTZ R44, R14, R45 ;  /* 0x0000002d0e2c7221 */ /* 0x000fe20000010000 */
[----:B------:R-:W-:Y:S02]  /*1c840*/  P2R R46, PR, RZ, 0x2 ;  /* 0x00000002ff2e7803 */ /* 0x000fe40000000000 */
[----:B------:R-:W-:Y:S01]  /*1c850*/  ISETP.GT.U32.AND P1, PT, R78, 0x5ff, PT ;  /* 0x000005ff4e00780c */ /* 0x000fe20003f24070 */
[----:B------:R-:W-:Y:S01]  /*1c860*/  FADD.FTZ R44, R15, R44 ;  /* 0x0000002c0f2c7221 */ /* 0x000fe20000010000 */
[----:B------:R-:W-:-:S04]  /*1c870*/  MOV R127, RZ ;  /* 0x000000ff007f7202 */ /* 0x000fc80000000f00 */
        /* <DEDUP_REMOVED lines=131> */
.L_x_24153:
[----:B------:R-:W-:Y:S05]  /*1d0b0*/  BSYNC.RECONVERGENT B0 ;  /* 0x0000000000007941 */ /* 0x000fea0003800200 */
.L_x_24152:
[----:B------:R-:W-:Y:S01]  /*1d0c0*/  BAR.SYNC.DEFER_BLOCKING 0x0 ;  /* 0x0000000000007b1d */ /* 0x000fe20000010000 */
[----:B------:R-:W-:Y:S02]  /*1d0d0*/  ISETP.GT.U32.AND P3, PT, R125, 0x7, PT ;  /* 0x000000077d00780c */ /* 0x000fe40003f64070 */
[----:B0-----:R-:W-:-:S03]  /*1d0e0*/  CS2R R44, SRZ ;  /* 0x00000000002c7805 */ /* 0x001fc6000001ff00 */
        /* <DEDUP_REMOVED lines=10> */
.L_x_24155:
[----:B------:R-:W-:Y:S05]  /*1d190*/  BSYNC.RECONVERGENT B0 ;  /* 0x0000000000007941 */ /* 0x000fea0003800200 */
.L_x_24154:
        /* <DEDUP_REMOVED lines=79> */
[----:B------:R-:W-:Y:S01]  /*1d690*/  FADD.FTZ R136, R15, -R124 ;  /* 0x8000007c0f887221 */ /* 0x000fe20000010000 */
[----:B------:R-:W-:Y:S02]  /*1d6a0*/  HADD2.F32 R45, -RZ, R93.H1_H1 ;  /* 0x3000005dff2d7230 */ /* 0x000fe40000004100 */
[C---:B------:R-:W-:Y:S01]  /*1d6b0*/  FMUL.FTZ R44, R125.reuse, R44 ;  /* 0x0000002c7d2c7220 */ /* 0x040fe20000410000 */
[----:B------:R-:W-:Y:S02]  /*1d6c0*/  HADD2.F32 R47, -RZ, R58.H0_H0 ;  /* 0x2000003aff2f7230 */ /* 0x000fe40000004100 */
[----:B------:R-:W-:Y:S01]  /*1d6d0*/  FMUL.FTZ R46, R125, R46 ;  /* 0x0000002e7d2e7220 */ /* 0x000fe20000410000 */
[----:B------:R-:W-:-:S02]  /*1d6e0*/  HADD2.F32 R119, -RZ, R92.H1_H1 ;  /* 0x3000005cff777230 */ /* 0x000fc40000004100 */
[C---:B------:R-:W-:Y:S01]  /*1d6f0*/  FMUL.FTZ R122, R125.reuse, R122 ;  /* 0x0000007a7d7a7220 */ /* 0x040fe20000410000 */
[----:B------:R-:W-:Y:S02]  /*1d700*/  HADD2.F32 R127, -RZ, R63.H1_H1 ;  /* 0x3000003fff7f7230 */ /* 0x000fe40000004100 */
[----:B------:R-:W-:Y:S01]  /*1d710*/  FMUL.FTZ R136, R125, R136 ;  /* 0x000000887d887220 */ /* 0x000fe20000410000 */
[----:B------:R-:W-:Y:S02]  /*1d720*/  HADD2.F32 R135, -RZ, R93.H0_H0 ;  /* 0x2000005dff877230 */ /* 0x000fe40000004100 */
[----:B------:R-:W-:Y:S01]  /*1d730*/  FFMA.FTZ R44, R44, R45, R47 ;  /* 0x0000002d2c2c7223 */ /* 0x000fe2000001002f */
[----:B------:R-:W-:Y:S02]  /*1d740*/  HADD2.F32 R137, -RZ, R59.H0_H0 ;  /* 0x2000003bff897230 */ /* 0x000fe40000004100 */
[----:B------:R-:W-:Y:S01]  /*1d750*/  FFMA.FTZ R45, R46, R119, R127 ;  /* 0x000000772e2d7223 */ /* 0x000fe2000001007f */
[----:B------:R-:W-:-:S02]  /*1d760*/  HADD2.F32 R139, -RZ, R92.H0_H0 ;  /* 0x2000005cff8b7230 */ /* 0x000fc40000004100 */
[----:B------:R-:W-:Y:S02]  /*1d770*/  HADD2.F32 R141, -RZ, R62.H1_H1 ;  /* 0x3000003eff8d7230 */ /* 0x000fe40000004100 */
[----:B------:R-:W-:-:S03]  /*1d780*/  FFMA.FTZ R46, R122, R135, R137 ;  /* 0x000000877a2e7223 */ /* 0x000fc60000010089 */
[----:B------:R-:W-:Y:S01]  /*1d790*/  FFMA.FTZ R47, R136, R139, R141 ;  /* 0x0000008b882f7223 */ /* 0x000fe2000001008d */
[----:B0-----:R-:W-:-:S04]  /*1d7a0*/  IMAD.WIDE.U32 R120, R123, 0x10, R120 ;  /* 0x000000107b787825 */ /* 0x001fc800078e0078 */
[----:B------:R-:W-:Y:S01]  /*1d7b0*/  VIADD R123, R123, 0x100 ;  /* 0x000001007b7b7836 */ /* 0x000fe20000000000 */
[----:B------:R0:W-:Y:S06]  /*1d7c0*/  STG.E.128 desc[UR6][R120.64], R44 ;  /* 0x0000002c78007986 */ /* 0x0001ec000c101d06 */
.L_x_24158:
[----:B------:R-:W-:Y:S05]  /*1d7d0*/  BSYNC.RECONVERGENT B0 ;  /* 0x0000000000007941 */ /* 0x000fea0003800200 */
.L_x_24157:
[----:B------:R-:W-:Y:S01]  /*1d7e0*/  ISETP.NE.AND P0, PT, R118, RZ, PT ;  /* 0x000000ff7600720c */ /* 0x000fe20003f05270 */
[----:B------:R-:W-:-:S12]  /*1d7f0*/  BSSY.RECONVERGENT B0, `(.L_x_24159) ;  /* 0x000001a000007945 */ /* 0x000fd80003800200 */
[----:B------:R-:W-:Y:S05]  /*1d800*/  @!P0 BRA `(.L_x_24160) ;  /* 0x0000000000608947 */ /* 0x000fea0003800000 */
[----:B------:R-:W1:Y:S01]  /*1d810*/  LDC.64 R118, c[0x0][0x428] ;  /* 0x00010a00ff767b82 */ /* 0x000e620000000a00 */
[--C-:B0-----:R-:W-:Y:S01]  /*1d820*/  FADD.FTZ R44, R16, -R124.reuse ;  /* 0x8000007c102c7221 */ /* 0x101fe20000010000 */
        /* <DEDUP_REMOVED lines=16> */
[----:B------:R-:W-:Y:S02]  /*1d930*/  HADD2.F32 R141, -RZ, R129.H0_H0 ;  /* 0x20000081ff8d7230 */ /* 0x000fe40000004100 */
[----:B------:R-:W-:-:S03]  /*1d940*/  FFMA.FTZ R46, R120, R135, R137 ;  /* 0x00000087782e7223 */ /* 0x000fc60000010089 */
[----:B------:R-:W-:Y:S01]  /*1d950*/  FFMA.FTZ R47, R122, R139, R141 ;  /* 0x0000008b7a2f7223 */ /* 0x000fe2000001008d */
[C---:B-1----:R-:W-:Y:S01]  /*1d960*/  IMAD.WIDE.U32 R118, R123.reuse, 0x10, R118 ;  /* 0x000000107b767825 */ /* 0x042fe200078e0076 */
[----:B------:R-:W-:-:S04]  /*1d970*/  IADD3 R123, PT, PT, R123, 0x100, RZ ;  /* 0x000001007b7b7810 */ /* 0x000fc80007ffe0ff */
[----:B------:R1:W-:Y:S03]  /*1d980*/  STG.E.128 desc[UR6][R118.64], R44 ;  /* 0x0000002c76007986 */ /* 0x0003e6000c101d06 */
.L_x_24160:
[----:B------:R-:W-:Y:S05]  /*1d990*/  BSYNC.RECONVERGENT B0 ;  /* 0x0000000000007941 */ /* 0x000fea0003800200 */
.L_x_24159:
[----:B------:R-:W-:Y:S01]  /*1d9a0*/  ISETP.NE.AND P0, PT, R117, RZ, PT ;  /* 0x000000ff7500720c */ /* 0x000fe20003f05270 */
[----:B------:R-:W-:-:S12]  /*1d9b0*/  BSSY.RECONVERGENT B0, `(.L_x_24161) ;  /* 0x000001a000007945 */ /* 0x000fd80003800200 */
[----:B------:R-:W-:Y:S05]  /*1d9c0*/  @!P0 BRA `(.L_x_24162) ;  /* 0x0000000000608947 */ /* 0x000fea0003800000 */
[----:B-1----:R-:W1:Y:S01]  /*1d9d0*/  LDC.64 R118, c[0x0][0x428] ;  /* 0x00010a00ff767b82 */ /* 0x002e620000000a00 */
        /* <DEDUP_REMOVED lines=20> */
[----:B-1----:R-:W-:-:S04]  /*1db20*/  IMAD.WIDE.U32 R118, R123, 0x10, R118 ;  /* 0x000000107b767825 */ /* 0x002fc800078e0076 */
[----:B------:R-:W-:Y:S01]  /*1db30*/  VIADD R123, R123, 0x100 ;  /* 0x000001007b7b7836 */ /* 0x000fe20000000000 */
[----:B------:R2:W-:Y:S06]  /*1db40*/  STG.E.128 desc[UR6][R118.64], R44 ;  /* 0x0000002c76007986 */ /* 0x0005ec000c101d06 */
.L_x_24162:
[----:B------:R-:W-:Y:S05]  /*1db50*/  BSYNC.RECONVERGENT B0 ;  /* 0x0000000000007941 */ /* 0x000fea0003800200 */
.L_x_24161:
[----:B------:R-:W-:Y:S01]  /*1db60*/  ISETP.NE.AND P0, PT, R116, RZ, PT ;  /* 0x000000ff7400720c */ /* 0x000fe20003f05270 */
[----:B------:R-:W-:-:S12]  /*1db70*/  BSSY.RECONVERGENT B0, `(.L_x_24163) ;  /* 0x000001a000007945 */ /* 0x000fd80003800200 */
[----:B------:R-:W-:Y:S05]  /*1db80*/  @!P0 BRA `(.L_x_24164) ;  /* 0x0000000000608947 */ /* 0x000fea0003800000 */
[----:B------:R-:W3:Y:S01]  /*1db90*/  LDC.64 R116, c[0x0][0x428] ;  /* 0x00010a00ff747b82 */ /* 0x000ee20000000a00 */
[--C-:B012---:R-:W-:Y:S01]  /*1dba0*/  FADD.FTZ R44, R24, -R124.reuse ;  /* 0x8000007c182c7221 */ /* 0x107fe20000010000 */
        /* <DEDUP_REMOVED lines=19> */
[C---:B---3--:R-:W-:Y:S01]  /*1dce0*/  IMAD.WIDE.U32 R116, R123.reuse, 0x10, R116 ;  /* 0x000000107b747825 */ /* 0x048fe200078e0074 */
[----:B------:R-:W-:-:S04]  /*1dcf0*/  IADD3 R123, PT, PT, R123, 0x100, RZ ;  /* 0x000001007b7b7810 */ /* 0x000fc80007ffe0ff */
[----:B------:R3:W-:Y:S03]  /*1dd00*/  STG.E.128 desc[UR6][R116.64], R44 ;  /* 0x0000002c74007986 */ /* 0x0007e6000c101d06 */
.L_x_24164:
[----:B------:R-:W-:Y:S05]  /*1dd10*/  BSYNC.RECONVERGENT B0 ;  /* 0x0000000000007941 */ /* 0x000fea0003800200 */
.L_x_24163:
[----:B------:R-:W-:Y:S01]  /*1dd20*/  ISETP.NE.AND P0, PT, R115, RZ, PT ;  /* 0x000000ff7300720c */ /* 0x000fe20003f05270 */
[----:B------:R-:W-:-:S12]  /*1dd30*/  BSSY.RECONVERGENT B0, `(.L_x_24165) ;  /* 0x000001a000007945 */ /* 0x000fd80003800200 */
[----:B------:R-:W-:Y:S05]  /*1dd40*/  @!P0 BRA `(.L_x_24166) ;  /* 0x0000000000608947 */ /* 0x000fea0003800000 */
[----:B---3--:R-:W3:Y:S01]  /*1dd50*/  LDC.64 R116, c[0x0][0x428] ;  /* 0x00010a00ff747b82 */ /* 0x008ee20000000a00 */
        /* <DEDUP_REMOVED lines=20> */
[----:B---3--:R-:W-:-:S04]  /*1dea0*/  IMAD.WIDE.U32 R116, R123, 0x10, R116 ;  /* 0x000000107b747825 */ /* 0x008fc800078e0074 */
[----:B------:R-:W-:Y:S01]  /*1deb0*/  VIADD R123, R123, 0x100 ;  /* 0x000001007b7b7836 */ /* 0x000fe20000000000 */
[----:B------:R4:W-:Y:S06]  /*1dec0*/  STG.E.128 desc[UR6][R116.64], R44 ;  /* 0x0000002c74007986 */ /* 0x0009ec000c101d06 */
.L_x_24166:
[----:B------:R-:W-:Y:S05]  /*1ded0*/  BSYNC.RECONVERGENT B0 ;  /* 0x0000000000007941 */ /* 0x000fea0003800200 */
.L_x_24165:
[----:B------:R-:W-:Y:S01]  /*1dee0*/  ISETP.NE.AND P0, PT, R114, RZ, PT ;  /* 0x000000ff7200720c */ /* 0x000fe20003f05270 */
[----:B------:R-:W-:-:S12]  /*1def0*/  BSSY.RECONVERGENT B0, `(.L_x_24167) ;  /* 0x000001a000007945 */ /* 0x000fd80003800200 */
[----:B------:R-:W-:Y:S05]  /*1df00*/  @!P0 BRA `(.L_x_24168) ;  /* 0x0000000000608947 */ /* 0x000fea0003800000 */
[----:B------:R-:W5:Y:S01]  /*1df10*/  LDC.64 R114, c[0x0][0x428] ;  /* 0x00010a00ff727b82 */ /* 0x000f620000000a00 */
[--C-:B01234-:R-:W-:Y:S01]  /*1df20*/  FADD.FTZ R44, R32, -R124.reuse ;  /* 0x8000007c202c7221 */ /* 0x11ffe20000010000 */
        /* <DEDUP_REMOVED lines=19> */
[C---:B-----5:R-:W-:Y:S01]  /*1e060*/  IMAD.WIDE.U32 R114, R123.reuse, 0x10, R114 ;  /* 0x000000107b727825 */ /* 0x060fe200078e0072 */
[----:B------:R-:W-:-:S04]  /*1e070*/  IADD3 R123, PT, PT, R123, 0x100, RZ ;  /* 0x000001007b7b7810 */ /* 0x000fc80007ffe0ff */
[----:B------:R0:W-:Y:S03]  /*1e080*/  STG.E.128 desc[UR6][R114.64], R44 ;  /* 0x0000002c72007986 */ /* 0x0001e6000c101d06 */
.L_x_24168:
[----:B------:R-:W-:Y:S05]  /*1e090*/  BSYNC.RECONVERGENT B0 ;  /* 0x0000000000007941 */ /* 0x000fea0003800200 */
.L_x_24167:
[----:B------:R-:W-:Y:S04]  /*1e0a0*/  BSSY.RECONVERGENT B0, `(.L_x_24169) ;  /* 0x000001a000007945 */ /* 0x000fe80003800200 */
[----:B------:R-:W-:Y:S05]  /*1e0b0*/  @!P1 BRA `(.L_x_24170) ;  /* 0x0000000000609947 */ /* 0x000fea0003800000 */
[----:B0-----:R-:W0:Y:S01]  /*1e0c0*/  LDC.64 R114, c[0x0][0x428] ;  /* 0x00010a00ff727b82 */ /* 0x001e220000000a00 */
[--C-:B-1234-:R-:W-:Y:S01]  /*1e0d0*/  FADD.FTZ R44, R36, -R124.reuse ;  /* 0x8000007c242c7221 */ /* 0x11efe20000010000 */
        /* <DEDUP_REMOVED lines=19> */
[----:B0-----:R-:W-:-:S04]  /*1e210*/  IMAD.WIDE.U32 R114, R123, 0x10, R114 ;  /* 0x000000107b727825 */ /* 0x001fc800078e0072 */
[----:B------:R-:W-:Y:S01]  /*1e220*/  VIADD R123, R123, 0x100 ;  /* 0x000001007b7b7836 */ /* 0x000fe20000000000 */
[----:B------:R0:W-:Y:S06]  /*1e230*/  STG.E.128 desc[UR6][R114.64], R44 ;  /* 0x0000002c72007986 */ /* 0x0001ec000c101d06 */
.L_x_24170:
[----:B------:R-:W-:Y:S05]  /*1e240*/  BSYNC.RECONVERGENT B0 ;  /* 0x0000000000007941 */ /* 0x000fea0003800200 */
.L_x_24169:
[----:B------:R-:W-:Y:S04]  /*1e250*/  BSSY.RECONVERGENT B0, `(.L_x_24156) ;  /* 0x0000011000007945 */ /* 0x000fe80003800200 */
[----:B------:R-:W-:Y:S05]  /*1e260*/  @!P2 BRA `(.L_x_24171) ;  /* 0x00000000003ca947 */ /* 0x000fea0003800000 */
[----:B0-----:R-:W0:Y:S01]  /*1e270*/  LDC.64 R114, c[0x0][0x428] ;  /* 0x00010a00ff727b82 */ /* 0x001e220000000a00 */
[--C-:B-1234-:R-:W-:Y:S01]  /*1e280*/  FADD.FTZ R44, R40, -R124.reuse ;  /* 0x8000007c282c7221 */ /* 0x11efe20000010000 */
        /* <DEDUP_REMOVED lines=13> */
.L_x_24171:
[----:B------:R-:W-:Y:S05]  /*1e360*/  BSYNC.RECONVERGENT B0 ;  /* 0x0000000000007941 */ /* 0x000fea0003800200 */
.L_x_24156:
[----:B01234-:R-:W0:Y:S01]  /*1e370*/  LDC.64 R44, c[0x0][0x380] ;  /* 0x0000e000ff2c7b82 */ /* 0x01fe220000000a00 */
[----:B------:R-:W-:Y:S01]  /*1e380*/  UPLOP3.LUT UP1, UPT, UPT, UPT, UP1, 0x40, 0x4 ;  /* 0x000000000004789c */ /* 0x000fe20003f2e810 */
[----:B0-----:R-:W-:-:S04]  /*1e390*/  IADD3 R79, PT, PT, R79, R44, RZ ;  /* 0x0000002c4f4f7210 */ /* 0x001fc80007ffe0ff */
[----:B------:R-:W-:-:S13]  /*1e3a0*/  ISETP.GE.AND P0, PT, R79, R45, PT ;  /* 0x0000002d4f00720c */ /* 0x000fda0003f06270 */
[----:B------:R-:W-:Y:S05]  /*1e3b0*/  @!P0 BRA `(.L_x_24172) ;  /* 0xfffffe3400b48947 */ /* 0x000fea000383ffff */
[----:B------:R-:W-:Y:S05]  /*1e3c0*/  EXIT ;  /* 0x000000000000794d */ /* 0x000fea0003800000 */
.L_x_24173:
        /* <DEDUP_REMOVED lines=11> */
.L_x_27602:


//--------------------- .text._ZN10layer_norm13ln_fwd_kernelINS_13Kernel_traitsI6__halfffffjLj8192ELj1ELj1ELj8ELj16ENS_18Kernel_traits_baseILj8192ES2_ffffjLj256EEEEELb1ELb1ELb1ELb1EEEvNS_9FwdParamsE --------------------------
	.section	.text._ZN10layer_norm13ln_fwd_kernelINS_13Kernel_traitsI6__halfffffjLj8192ELj1ELj1ELj8ELj16ENS_18Kernel_traits_baseILj8192ES2_ffffjLj256EEEEELb1ELb1ELb1ELb1EEEvNS_9FwdParamsE,"ax",@progbits
	.align	128
        .global         _ZN10layer_norm13ln_fwd_kernelINS_13Kernel_traitsI6__halfffffjLj8192ELj1ELj1ELj8ELj16ENS_18Kernel_traits_baseILj8192ES2_ffffjLj256EEEEELb1ELb1ELb1ELb1EEEvNS_9FwdParamsE
        .type           _ZN10layer_norm13ln_fwd_kernelINS_13Kernel_traitsI6__halfffffjLj8192ELj1ELj1ELj8ELj16ENS_18Kernel_traits_baseILj8192ES2_ffffjLj256EEEEELb1ELb1ELb1ELb1EEEvNS_9FwdParamsE,@function
        .size           _ZN10layer_norm13ln_fwd_kernelINS_13Kernel_traitsI6__halfffffjLj8192ELj1ELj1ELj8ELj16ENS_18Kernel_traits_baseILj8192ES2_ffffjLj256EEEEELb1ELb1ELb1ELb1EEEvNS_9FwdParamsE,(.L_x_27603 - _ZN10layer_norm13ln_fwd_kernelINS_13Kernel_traitsI6__halfffffjLj8192ELj1ELj1ELj8ELj16ENS_18Kernel_traits_baseILj8192ES2_ffffjLj256EEEEELb1ELb1ELb1ELb1EEEvNS_9FwdParamsE)
        .other          _ZN10layer_norm13ln_fwd_kernelINS_13Kernel_traitsI6__halfffffjLj8192ELj1ELj1ELj8ELj16ENS_18Kernel_traits_baseILj8192ES2_ffffjLj256EEEEELb1ELb1ELb1ELb1EEEvNS_9FwdParamsE,@"STO_CUDA_ENTRY STV_DEFAULT"
_ZN10layer_norm13ln_fwd_kernelINS_13Kernel_traitsI6__halfffffjLj8192ELj1ELj1ELj8ELj16ENS_18Kernel_traits_baseILj8192ES2_ffffjLj256EEEEELb1ELb1ELb1ELb1EEEvNS_9FwdParamsE:
.text._ZN10layer_norm13ln_fwd_kernelINS_13Kernel_traitsI6__halfffffjLj8192ELj1ELj1ELj8ELj16ENS_18Kernel_traits_baseILj8192ES2_ffffjLj256EEEEELb1ELb1ELb1ELb1EEEvNS_9FwdParamsE:
        /* <DEDUP_REMOVED lines=56> */
.L_x_24174:
        /* <DEDUP_REMOVED lines=28> */
.L_x_24175:
[----:B------:R-:W1:Y:S02]  /*0540*/  LDCU UR4, c[0x0][0x384] ;  /* 0x00007080ff0477ac */ /* 0x000e640008000800 */
[----:B-1----:R-:W-:-:S13]  /*0550*/  ISETP.GE.AND P0, PT, R74, UR4, PT ;  /* 0x000000044a007c0c */ /* 0x002fda000bf06270 */
[----:B------:R-:W-:Y:S05]  /*0560*/  @P0 EXIT ;  /* 0x000000000000094d */ /* 0x000fea0003800000 */
[----:B------:R-:W1:Y:S01]  /*0570*/  LDCU UR4, c[0x0][0x360] ;  /* 0x00006c00ff0477ac */ /* 0x000e620008000800 */
[----:B-----5:R-:W-:Y:S01]  /*0580*/  IMAD.MOV.U32 R81, RZ, RZ, R20 ;  /* 0x000000ffff517224 */ /* 0x020fe200078e0014 */
[--C-:B------:R-:W-:Y:S01]  /*0590*/  SHF.R.U64 R80, R20, 0x10, R21.reuse ;  /* 0x0000001014507819 */ /* 0x100fe20000001215 */
[--C-:B0-----:R-:W-:Y:S01]  /*05a0*/  IMAD.MOV.U32 R38, RZ, RZ, R21.reuse ;  /* 0x000000ffff267224 */ /* 0x101fe200078e0015 */
[----:B------:R-:W-:Y:S01]  /*05b0*/  SHF.R.U32.HI R42, RZ, 0x10, R21 ;  /* 0x00000010ff2a7819 */ /* 0x000fe20000011615 */
[----:B------:R-:W-:Y:S01]  /*05c0*/  IMAD.MOV.U32 R90, RZ, RZ, R18 ;  /* 0x000000ffff5a7224 */ /* 0x000fe200078e0012 */
[----:B------:R-:W-:Y:S01]  /*05d0*/  MOV R21, R19 ;  /* 0x0000001300157202 */ /* 0x000fe20000000f00 */
[----:B------:R-:W-:Y:S01]  /*05e0*/  IMAD.MOV.U32 R95, RZ, RZ, R16 ;  /* 0x000000ffff5f7224 */ /* 0x000fe200078e0010 */
[--C-:B------:R-:W-:Y:S01]  /*05f0*/  SHF.R.U64 R91, R18, 0x10, R19.reuse ;  /* 0x00000010125b7819 */ /* 0x100fe20000001213 */
[----:B------:R-:W-:Y:S01]  /*0600*/  IMAD.MOV.U32 R100, RZ, RZ, R12 ;  /* 0x000000ffff647224 */ /* 0x000fe200078e000c */
[----:B------:R-:W-:Y:S01]  /*0610*/  SHF.R.U32.HI R20, RZ, 0x10, R19 ;  /* 0x00000010ff147819 */ /* 0x000fe20000011613 */
[--C-:B------:R-:W-:Y:S01]  /*0620*/  IMAD.MOV.U32 R19, RZ, RZ, R17.reuse ;  /* 0x000000ffff137224 */ /* 0x100fe200078e0011 */
[--C-:B------:R-:W-:Y:S01]  /*0630*/  SHF.R.U64 R96, R16, 0x10, R17.reuse ;  /* 0x0000001010607819 */ /* 0x100fe20000001211 */
[----:B------:R-:W-:Y:S01]  /*0640*/  IMAD.MOV.U32 R102, RZ, RZ, R10 ;  /* 0x000000ffff667224 */ /* 0x000fe200078e000a */
[----:B------:R-:W-:Y:S01]  /*0650*/  SHF.R.U32.HI R18, RZ, 0x10, R17 ;  /* 0x00000010ff127819 */ /* 0x000fe20000011611 */
[--C-:B------:R-:W-:Y:S01]  /*0660*/  IMAD.MOV.U32 R17, RZ, RZ, R15.reuse ;  /* 0x000000ffff117224 */ /* 0x100fe200078e000f */
[----:B------:R-:W-:Y:S01]  /*0670*/  MOV R16, R14 ;  /* 0x0000000e00107202 */ /* 0x000fe20000000f00 */
[----:B------:R-:W-:Y:S01]  /*0680*/  IMAD.MOV.U32 R106, RZ, RZ, R4 ;  /* 0x000000ffff6a7224 */ /* 0x000fe200078e0004 */
[--C-:B------:R-:W-:Y:S01]  /*0690*/  SHF.R.U64 R99, R14, 0x10, R15.reuse ;  /* 0x000000100e637819 */ /* 0x100fe2000000120f */
[----:B------:R-:W-:Y:S01]  /*06a0*/  IMAD.MOV.U32 R108, RZ, RZ, R6 ;  /* 0x000000ffff6c7224 */ /* 0x000fe200078e0006 */
[----:B------:R-:W-:Y:S01]  /*06b0*/  SHF.R.U32.HI R14, RZ, 0x10, R15 ;  /* 0x00000010ff0e7819 */ /* 0x000fe2000001160f */
[----:B-1----:R-:W-:Y:S01]  /*06c0*/  IMAD R71, R74, UR4, R71 ;  /* 0x000000044a477c24 */ /* 0x002fe2000f8e0247 */
[----:B------:R-:W-:Y:S01]  /*06d0*/  SHF.R.U64 R101, R12, 0x10, R13 ;  /* 0x000000100c657819 */ /* 0x000fe2000000120d */
[----:B------:R-:W-:Y:S01]  /*06e0*/  IMAD.MOV.U32 R29, RZ, RZ, R31 ;  /* 0x000000ffff1d7224 */ /* 0x000fe200078e001f */
[----:B------:R-:W-:Y:S01]  /*06f0*/  MOV R15, R13 ;  /* 0x0000000d000f7202 */ /* 0x000fe20000000f00 */
        /* <DEDUP_REMOVED lines=9> */
[----:B------:R-:W-:Y:S01]  /*0790*/  SHF.R.U64 R105, R8, 0x10, R9 ;  /* 0x0000001008697819 */ /* 0x000fe20000001209 */
[----:B------:R-:W-:Y:S01]  /*07a0*/  IMAD.MOV.U32 R75, RZ, RZ, R27 ;  /* 0x000000ffff4b7224 */ /* 0x000fe200078e001b */
[----:B------:R-:W-:Y:S01]  /*07b0*/  SHF.R.U32.HI R8, RZ, 0x10, R9 ;  /* 0x00000010ff087819 */ /* 0x000fe20000011609 */
[----:B------:R-:W-:Y:S01]  /*07c0*/  IMAD.MOV.U32 R28, RZ, RZ, R32 ;  /* 0x000000ffff1c7224 */ /* 0x000fe200078e0020 */
[--C-:B------:R-:W-:Y:S01]  /*07d0*/  SHF.R.U64 R107, R4, 0x10, R5.reuse ;  /* 0x00000010046b7819 */ /* 0x100fe20000001205 */
[----:B------:R-:W-:Y:S01]  /*07e0*/  IMAD.MOV.U32 R86, RZ, RZ, R34 ;  /* 0x000000ffff567224 */ /* 0x000fe200078e0022 */
[----:B------:R-:W-:Y:S01]  /*07f0*/  MOV R9, R5 ;  /* 0x0000000500097202 */ /* 0x000fe20000000f00 */
[----:B------:R-:W-:Y:S01]  /*0800*/  HFMA2 R67, -RZ, RZ, 0, 0 ;  /* 0x00000000ff437431 */ /* 0x000fe200000001ff */
[----:B------:R-:W-:Y:S01]  /*0810*/  SHF.R.U32.HI R4, RZ, 0x10, R5 ;  /* 0x00000010ff047819 */ /* 0x000fe20000011605 */
[--C-:B------:R-:W-:Y:S01]  /*0820*/  IMAD.MOV.U32 R5, RZ, RZ, R7.reuse ;  /* 0x000000ffff057224 */ /* 0x100fe200078e0007 */
[----:B------:R-:W-:Y:S01]  /*0830*/  SHF.R.U64 R109, R6, 0x10, R7 ;  /* 0x00000010066d7819 */ /* 0x000fe20000001207 */
[----:B------:R-:W0:Y:S01]  /*0840*/  LDCU UR10, c[0x0][0x404] ;  /* 0x00008080ff0a77ac */ /* 0x000e220008000800 */
[----:B------:R-:W-:Y:S01]  /*0850*/  PRMT R107, R107, 0x5410, R4 ;  /* 0x000054106b6b7816 */ /* 0x000fe20000000004 */
[----:B------:R-:W-:Y:S01]  /*0860*/  IMAD.HI.U32 R4, R71, -0x326172a9, RZ ;  /* 0xcd9e8d5747047827 */ /* 0x000fe200078e00ff */
[----:B------:R-:W-:Y:S01]  /*0870*/  PRMT R108, R108, 0x5410, R5 ;  /* 0x000054106c6c7816 */ /* 0x000fe20000000005 */
[----:B------:R-:W1:Y:S01]  /*0880*/  LDCU.U8 UR11, c[0x0][0x410] ;  /* 0x00008200ff0b77ac */ /* 0x000e620008000000 */
[----:B------:R-:W-:Y:S01]  /*0890*/  SHF.R.U32.HI R0, RZ, 0x10, R7 ;  /* 0x00000010ff007819 */ /* 0x000fe20000011607 */
[C---:B------:R-:W-:Y:S01]  /*08a0*/  IMAD.HI.U32 R5, R72.reuse, -0x2daee0ad, RZ ;  /* 0xd2511f5348057827 */ /* 0x040fe200078e00ff */
[----:B------:R-:W-:Y:S01]  /*08b0*/  LOP3.LUT R4, R73, R4, R58, 0x96, !PT ;  /* 0x0000000449047212 */ /* 0x000fe200078e963a */
[----:B------:R-:W2:Y:S01]  /*08c0*/  LDCU UR14, c[0x0][0x400] ;  /* 0x00008000ff0e77ac */ /* 0x000ea20008000800 */
[----:B------:R-:W-:Y:S01]  /*08d0*/  PRMT R103, R103, 0x5410, R10 ;  /* 0x0000541067677816 */ /* 0x000fe2000000000a */
[----:B------:R-:W-:Y:S01]  /*08e0*/  IMAD R10, R72, -0x2daee0ad, RZ ;  /* 0xd2511f53480a7824 */ /* 0x000fe200078e02ff */
[----:B------:R-:W-:Y:S01]  /*08f0*/  LOP3.LUT R5, R5, R59, RZ, 0x3c, !PT ;  /* 0x0000003b05057212 */ /* 0x000fe200078e3cff */
[----:B------:R-:W-:Y:S01]  /*0900*/  IMAD R7, R71, -0x326172a9, RZ ;  /* 0xcd9e8d5747077824 */ /* 0x000fe200078e02ff */
[----:B------:R-:W-:Y:S01]  /*0910*/  PRMT R104, R104, 0x5410, R11 ;  /* 0x0000541068687816 */ /* 0x000fe2000000000b */
[----:B------:R-:W-:Y:S01]  /*0920*/  VIADD R11, R59, 0xbb67ae85 ;  /* 0xbb67ae853b0b7836 */ /* 0x000fe20000000000 */
[----:B------:R-:W-:Y:S01]  /*0930*/  PRMT R106, R106, 0x5410, R9 ;  /* 0x000054106a6a7816 */ /* 0x000fe20000000009 */
[----:B------:R-:W-:Y:S01]  /*0940*/  IMAD.HI.U32 R6, R5, -0x326172a9, RZ ;  /* 0xcd9e8d5705067827 */ /* 0x000fe200078e00ff */
[----:B------:R-:W-:Y:S01]  /*0950*/  PRMT R105, R105, 0x5410, R8 ;  /* 0x0000541069697816 */ /* 0x000fe20000000008 */
[----:B------:R-:W3:Y:S01]  /*0960*/  LDCU.64 UR12, c[0x0][0x408] ;  /* 0x00008100ff0c77ac */ /* 0x000ee20008000a00 */
[----:B------:R-:W-:Y:S01]  /*0970*/  IADD3 R8, PT, PT, R58, -0x61c88647, RZ ;  /* 0x9e3779b93a087810 */ /* 0x000fe20007ffe0ff */
[----:B------:R-:W-:Y:S01]  /*0980*/  IMAD.HI.U32 R9, R4, -0x2daee0ad, RZ ;  /* 0xd2511f5304097827 */ /* 0x000fe200078e00ff */
[----:B------:R-:W-:Y:S01]  /*0990*/  PRMT R101, R101, 0x5410, R12 ;  /* 0x0000541065657816 */ /* 0x000fe2000000000c */
[----:B------:R-:W4:Y:S01]  /*09a0*/  LDCU.64 UR8, c[0x0][0x3a0] ;  /* 0x00007400ff0877ac */ /* 0x000f220008000a00 */
[----:B------:R-:W-:Y:S01]  /*09b0*/  LOP3.LUT R6, R8, R7, R6, 0x96, !PT ;  /* 0x0000000708067212 */ /* 0x000fe200078e9606 */
[----:B------:R-:W-:Y:S01]  /*09c0*/  IMAD R5, R5, -0x326172a9, RZ ;  /* 0xcd9e8d5705057824 */ /* 0x000fe200078e02ff */
[----:B------:R-:W-:Y:S01]  /*09d0*/  LOP3.LUT R9, R11, R10, R9, 0x96, !PT ;  /* 0x0000000a0b097212 */ /* 0x000fe200078e9609 */
[----:B------:R-:W-:Y:S01]  /*09e0*/  IMAD R11, R4, -0x2daee0ad, RZ ;  /* 0xd2511f53040b7824 */ /* 0x000fe200078e02ff */
[----:B------:R-:W-:Y:S01]  /*09f0*/  IADD3 R7, PT, PT, R58, 0x3c6ef372, RZ ;  /* 0x3c6ef3723a077810 */ /* 0x000fe20007ffe0ff */
[----:B------:R-:W-:Y:S01]  /*0a00*/  VIADD R10, R59, 0x76cf5d0a ;  /* 0x76cf5d0a3b0a7836 */ /* 0x000fe20000000000 */
[--C-:B------:R-:W-:Y:S01]  /*0a10*/  SHF.R.U64 R110, R56, 0x10, R57.reuse ;  /* 0x00000010386e7819 */ /* 0x100fe20000001239 */
[----:B------:R-:W-:Y:S01]  /*0a20*/  IMAD.HI.U32 R8, R6, -0x2daee0ad, RZ ;  /* 0xd2511f5306087827 */ /* 0x000fe200078e00ff */
[----:B------:R-:W-:Y:S01]  /*0a30*/  SHF.R.U32.HI R12, RZ, 0x10, R57 ;  /* 0x00000010ff0c7819 */ /* 0x000fe20000011639 */
[----:B------:R-:W-:Y:S01]  /*0a40*/  UPLOP3.LUT UP0, UPT, UPT, UPT, UPT, 0x40, 0x4 ;  /* 0x000000000004789c */ /* 0x000fe20003f0e870 */
[----:B------:R-:W-:Y:S01]  /*0a50*/  SHF.R.U64 R111, R54, 0x10, R55 ;  /* 0x00000010366f7819 */ /* 0x000fe20000001237 */
[----:B------:R-:W-:Y:S01]  /*0a60*/  IMAD.HI.U32 R4, R9, -0x326172a9, RZ ;  /* 0xcd9e8d5709047827 */ /* 0x000fe200078e00ff */
[----:B------:R-:W-:-:S02]  /*0a70*/  LOP3.LUT R8, R10, R11, R8, 0x96, !PT ;  /* 0x0000000b0a087212 */ /* 0x000fc400078e9608 */
[----:B------:R-:W-:Y:S01]  /*0a80*/  PRMT R110, R110, 0x5410, R12 ;  /* 0x000054106e6e7816 */ /* 0x000fe2000000000c */
[----:B------:R-:W-:Y:S01]  /*0a90*/  IMAD R10, R6, -0x2daee0ad, RZ ;  /* 0xd2511f53060a7824 */ /* 0x000fe200078e02ff */
[----:B------:R-:W-:Y:S01]  /*0aa0*/  LOP3.LUT R4, R7, R5, R4, 0x96, !PT ;  /* 0x0000000507047212 */ /* 0x000fe200078e9604 */
[----:B------:R-:W-:Y:S01]  /*0ab0*/  IMAD R6, R9, -0x326172a9, RZ ;  /* 0xcd9e8d5709067824 */ /* 0x000fe200078e02ff */
[----:B------:R-:W-:Y:S01]  /*0ac0*/  SHF.R.U32.HI R12, RZ, 0x10, R55 ;  /* 0x00000010ff0c7819 */ /* 0x000fe20000011637 */
[----:B------:R-:W-:Y:S01]  /*0ad0*/  VIADD R7, R58, 0xdaa66d2b ;  /* 0xdaa66d2b3a077836 */ /* 0x000fe20000000000 */
[--C-:B------:R-:W-:Y:S01]  /*0ae0*/  SHF.R.U64 R112, R52, 0x10, R53.reuse ;  /* 0x0000001034707819 */ /* 0x100fe20000001235 */
[----:B------:R-:W-:Y:S01]  /*0af0*/  IMAD.HI.U32 R5, R8, -0x326172a9, RZ ;  /* 0xcd9e8d5708057827 */ /* 0x000fe200078e00ff */
[----:B------:R-:W-:Y:S02]  /*0b00*/  PRMT R111, R111, 0x5410, R12 ;  /* 0x000054106f6f7816 */ /* 0x000fe4000000000c */
[----:B------:R-:W-:Y:S01]  /*0b10*/  SHF.R.U32.HI R12, RZ, 0x10, R53 ;  /* 0x00000010ff0c7819 */ /* 0x000fe20000011635 */
[----:B------:R-:W-:Y:S01]  /*0b20*/  IMAD.HI.U32 R9, R4, -0x2daee0ad, RZ ;  /* 0xd2511f5304097827 */ /* 0x000fe200078e00ff */
[----:B------:R-:W-:-:S02]  /*0b30*/  LOP3.LUT R5, R7, R6, R5, 0x96, !PT ;  /* 0x0000000607057212 */ /* 0x000fc400078e9605 */
[----:B------:R-:W-:Y:S01]  /*0b40*/  PRMT R112, R112, 0x5410, R12 ;  /* 0x0000541070707816 */ /* 0x000fe2000000000c */
[----:B------:R-:W-:Y:S01]  /*0b50*/  VIADD R11, R59, 0x32370b8f ;  /* 0x32370b8f3b0b7836 */ /* 0x000fe20000000000 */
[--C-:B------:R-:W-:Y:S01]  /*0b60*/  SHF.R.U64 R113, R50, 0x10, R51.reuse ;  /* 0x0000001032717819 */ /* 0x100fe20000001233 */
[----:B------:R-:W-:Y:S01]  /*0b70*/  IMAD R7, R8, -0x326172a9, RZ ;  /* 0xcd9e8d5708077824 */ /* 0x000fe200078e02ff */
[----:B------:R-:W-:Y:S01]  /*0b80*/  SHF.R.U32.HI R12, RZ, 0x10, R51 ;  /* 0x00000010ff0c7819 */ /* 0x000fe20000011633 */
[----:B------:R-:W-:Y:S01]  /*0b90*/  IMAD.HI.U32 R8, R5, -0x2daee0ad, RZ ;  /* 0xd2511f5305087827 */ /* 0x000fe200078e00ff */
[----:B------:R-:W-:Y:S02]  /*0ba0*/  LOP3.LUT R9, R11, R10, R9, 0x96, !PT ;  /* 0x0000000a0b097212 */ /* 0x000fe400078e9609 */
[----:B------:R-:W-:Y:S01]  /*0bb0*/  IADD3 R10, PT, PT, R59, -0x126145ec, RZ ;  /* 0xed9eba143b0a7810 */ /* 0x000fe20007ffe0ff */
[----:B------:R-:W-:Y:S01]  /*0bc0*/  IMAD R11, R4, -0x2daee0ad, RZ ;  /* 0xd2511f53040b7824 */ /* 0x000fe200078e02ff */
[----:B------:R-:W-:Y:S01]  /*0bd0*/  PRMT R113, R113, 0x5410, R12 ;  /* 0x0000541071717816 */ /* 0x000fe2000000000c */
[----:B------:R-:W-:Y:S01]  /*0be0*/  IMAD.HI.U32 R4, R9, -0x326172a9, RZ ;  /* 0xcd9e8d5709047827 */ /* 0x000fe200078e00ff */
[----:B------:R-:W-:-:S02]  /*0bf0*/  SHF.R.U64 R114, R48, 0x10, R49 ;  /* 0x0000001030727819 */ /* 0x000fc40000001231 */
[----:B------:R-:W-:Y:S01]  /*0c00*/  LOP3.LUT R8, R10, R11, R8, 0x96, !PT ;  /* 0x0000000b0a087212 */ /* 0x000fe200078e9608 */
[----:B------:R-:W-:Y:S01]  /*0c10*/  VIADD R6, R58, 0x78dde6e4 ;  /* 0x78dde6e43a067836 */ /* 0x000fe20000000000 */
[----:B------:R-:W-:Y:S01]  /*0c20*/  IADD3 R11, PT, PT, R59, -0x56f99767, RZ ;  /* 0xa90668993b0b7810 */ /* 0x000fe20007ffe0ff */
[----:B------:R-:W-:Y:S01]  /*0c30*/  IMAD R10, R5, -0x2daee0ad, RZ ;  /* 0xd2511f53050a7824 */ /* 0x000fe200078e02ff */
[----:B------:R-:W-:Y:S01]  /*0c40*/  SHF.R.U32.HI R12, RZ, 0x10, R49 ;  /* 0x00000010ff0c7819 */ /* 0x000fe20000011631 */
[----:B------:R-:W-:Y:S01]  /*0c50*/  IMAD.HI.U32 R5, R8, -0x326172a9, RZ ;  /* 0xcd9e8d5708057827 */ /* 0x000fe200078e00ff */
[----:B------:R-:W-:Y:S02]  /*0c60*/  LOP3.LUT R4, R6, R7, R4, 0x96, !PT ;  /* 0x0000000706047212 */ /* 0x000fe400078e9604 */
[----:B------:R-:W-:Y:S01]  /*0c70*/  PRMT R114, R114, 0x5410, R12 ;  /* 0x0000541072727816 */ /* 0x000fe2000000000c */
[----:B------:R-:W-:Y:S01]  /*0c80*/  IMAD R6, R9, -0x326172a9, RZ ;  /* 0xcd9e8d5709067824 */ /* 0x000fe200078e02ff */
[--C-:B------:R-:W-:Y:S01]  /*0c90*/  SHF.R.U64 R115, R46, 0x10, R47.reuse ;  /* 0x000000102e737819 */ /* 0x100fe2000000122f */
[----:B------:R-:W-:Y:S01]  /*0ca0*/  VIADD R7, R58, 0x1715609d ;  /* 0x1715609d3a077836 */ /* 0x000fe20000000000 */
[----:B------:R-:W-:Y:S01]  /*0cb0*/  SHF.R.U32.HI R12, RZ, 0x10, R47 ;  /* 0x00000010ff0c7819 */ /* 0x000fe2000001162f */
[----:B------:R-:W-:Y:S01]  /*0cc0*/  IMAD.HI.U32 R9, R4, -0x2daee0ad, RZ ;  /* 0xd2511f5304097827 */ /* 0x000fe200078e00ff */
[----:B------:R-:W-:-:S02]  /*0cd0*/  SHF.R.U64 R78, R22, 0x10, R23 ;  /* 0x00000010164e7819 */ /* 0x000fc40000001217 */
[----:B------:R-:W-:Y:S01]  /*0ce0*/  LOP3.LUT R5, R7, R6, R5, 0x96, !PT ;  /* 0x0000000607057212 */ /* 0x000fe200078e9605 */
[----:B------:R-:W-:Y:S01]  /*0cf0*/  IMAD R7, R8, -0x326172a9, RZ ;  /* 0xcd9e8d5708077824 */ /* 0x000fe200078e02ff */
[----:B------:R-:W-:Y:S01]  /*0d00*/  LOP3.LUT R9, R11, R10, R9, 0x96, !PT ;  /* 0x0000000a0b097212 */ /* 0x000fe200078e9609 */
[----:B------:R-:W-:Y:S01]  /*0d10*/  IMAD R11, R4, -0x2daee0ad, RZ ;  /* 0xd2511f53040b7824 */ /* 0x000fe200078e02ff */
[----:B------:R-:W-:Y:S01]  /*0d20*/  SHF.R.U32.HI R43, RZ, 0x10, R23 ;  /* 0x00000010ff2b7819 */ /* 0x000fe20000011617 */
[----:B------:R-:W-:Y:S01]  /*0d30*/  VIADD R10, R59, 0x646e171e ;  /* 0x646e171e3b0a7836 */ /* 0x000fe20000000000 */
[----:B------:R-:W-:Y:S01]  /*0d40*/  MOV R40, R25 ;  /* 0x0000001900287202 */ /* 0x000fe20000000f00 */
[----:B------:R-:W-:Y:S01]  /*0d50*/  IMAD.HI.U32 R8, R5, -0x2daee0ad, RZ ;  /* 0xd2511f5305087827 */ /* 0x000fe200078e00ff */
[--C-:B------:R-:W-:Y:S02]  /*0d60*/  SHF.R.U64 R76, R24, 0x10, R25.reuse ;  /* 0x00000010184c7819 */ /* 0x100fe40000001219 */
[----:B------:R-:W-:Y:S01]  /*0d70*/  SHF.R.U32.HI R60, RZ, 0x10, R25 ;  /* 0x00000010ff3c7819 */ /* 0x000fe20000011619 */
        /* <DEDUP_REMOVED lines=8> */
[----:B------:R-:W-:Y:S02]  /*0e00*/  LOP3.LUT R4, R6, R7, R4, 0x96, !PT ;  /* 0x0000000706047212 */ /* 0x000fe400078e9604 */
[----:B------:R-:W-:Y:S01]  /*0e10*/  IADD3 R7, PT, PT, R58, 0x5384540f, RZ ;  /* 0x5384540f3a077810 */ /* 0x000fe20007ffe0ff */
[----:B------:R-:W-:Y:S01]  /*0e20*/  IMAD R6, R9, -0x326172a9, RZ ;  /* 0xcd9e8d5709067824 */ /* 0x000fe200078e02ff */
[----:B------:R-:W-:Y:S01]  /*0e30*/  MOV R62, R30 ;  /* 0x0000001e003e7202 */ /* 0x000fe20000000f00 */
[----:B------:R-:W-:Y:S01]  /*0e40*/  IMAD.HI.U32 R9, R4, -0x2daee0ad, RZ ;  /* 0xd2511f5304097827 */ /* 0x000fe200078e00ff */
[----:B------:R-:W-:-:S02]  /*0e50*/  SHF.R.U64 R82, R30, 0x10, R31 ;  /* 0x000000101e527819 */ /* 0x000fc4000000121f */
[----:B------:R-:W-:Y:S01]  /*0e60*/  LOP3.LUT R5, R7, R6, R5, 0x96, !PT ;  /* 0x0000000607057212 */ /* 0x000fe200078e9605 */
[----:B------:R-:W-:Y:S01]  /*0e70*/  VIADD R11, R59, 0x1fd5c5a3 ;  /* 0x1fd5c5a33b0b7836 */ /* 0x000fe20000000000 */
[----:B------:R-:W-:Y:S01]  /*0e80*/  IADD3 R6, PT, PT, R58, -0xe443238, RZ ;  /* 0xf1bbcdc83a067810 */ /* 0x000fe20007ffe0ff */
[----:B------:R-:W-:Y:S01]  /*0e90*/  IMAD R7, R8, -0x326172a9, RZ ;  /* 0xcd9e8d5708077824 */ /* 0x000fe200078e02ff */
[----:B------:R-:W-:Y:S01]  /*0ea0*/  PRMT R115, R115, 0x5410, R12 ;  /* 0x0000541073737816 */ /* 0x000fe2000000000c */
[----:B------:R-:W-:Y:S01]  /*0eb0*/  IMAD.HI.U32 R8, R5, -0x2daee0ad, RZ ;  /* 0xd2511f5305087827 */ /* 0x000fe200078e00ff */
[----:B------:R-:W-:Y:S02]  /*0ec0*/  LOP3.LUT R9, R11, R10, R9, 0x96, !PT ;  /* 0x0000000a0b097212 */ /* 0x000fe400078e9609 */
[----:B------:R-:W-:Y:S01]  /*0ed0*/  SHF.R.U32.HI R30, RZ, 0x10, R31 ;  /* 0x00000010ff1e7819 */ /* 0x000fe2000001161f */
[----:B------:R-:W-:Y:S01]  /*0ee0*/  IMAD R11, R4, -0x2daee0ad, RZ ;  /* 0xd2511f53040b7824 */ /* 0x000fe200078e02ff */
[----:B------:R-:W-:Y:S01]  /*0ef0*/  MOV R27, R33 ;  /* 0x00000021001b7202 */ /* 0x000fe20000000f00 */
[----:B------:R-:W-:Y:S01]  /*0f00*/  VIADD R10, R59, 0xdb3d7428 ;  /* 0xdb3d74283b0a7836 */ /* 0x000fe20000000000 */
[--C-:B------:R-:W-:Y:S01]  /*0f10*/  SHF.R.U64 R84, R32, 0x10, R33.reuse ;  /* 0x0000001020547819 */ /* 0x100fe20000001221 */
[----:B------:R-:W-:Y:S01]  /*0f20*/  IMAD.HI.U32 R4, R9, -0x326172a9, RZ ;  /* 0xcd9e8d5709047827 */ /* 0x000fe200078e00ff */
[----:B------:R-:W-:-:S02]  /*0f30*/  SHF.R.U32.HI R26, RZ, 0x10, R33 ;  /* 0x00000010ff1a7819 */ /* 0x000fc40000011621 */
[----:B------:R-:W-:Y:S01]  /*0f40*/  LOP3.LUT R8, R10, R11, R8, 0x96, !PT ;  /* 0x0000000b0a087212 */ /* 0x000fe200078e9608 */
[--C-:B------:R-:W-:Y:S01]  /*0f50*/  IMAD.MOV.U32 R25, RZ, RZ, R35.reuse ;  /* 0x000000ffff197224 */ /* 0x100fe200078e0023 */
[----:B------:R-:W-:Y:S01]  /*0f60*/  LOP3.LUT R4, R6, R7, R4, 0x96, !PT ;  /* 0x0000000706047212 */ /* 0x000fe200078e9604 */
[----:B------:R-:W-:Y:S01]  /*0f70*/  IMAD R6, R5, -0x2daee0ad, RZ ;  /* 0xd2511f5305067824 */ /* 0x000fe200078e02ff */
[----:B------:R-:W-:Y:S01]  /*0f80*/  SHF.R.U64 R87, R34, 0x10, R35 ;  /* 0x0000001022577819 */ /* 0x000fe20000001223 */
[----:B------:R-:W-:Y:S01]  /*0f90*/  IMAD.MOV.U32 R23, RZ, RZ, R37 ;  /* 0x000000ffff177224 */ /* 0x000fe200078e0025 */
[----:B------:R-:W-:Y:S01]  /*0fa0*/  SHF.R.U32.HI R24, RZ, 0x10, R35 ;  /* 0x00000010ff187819 */ /* 0x000fe20000011623 */
[----:B------:R-:W-:Y:S01]  /*0fb0*/  VIADD R7, R58, 0x8ff34781 ;  /* 0x8ff347813a077836 */ /* 0x000fe20000000000 */
[----:B------:R-:W-:Y:S01]  /*0fc0*/  MOV R88, R36 ;  /* 0x0000002400587202 */ /* 0x000fe20000000f00 */
[----:B------:R-:W-:Y:S01]  /*0fd0*/  IMAD R9, R9, -0x326172a9, RZ ;  /* 0xcd9e8d5709097824 */ /* 0x000fe200078e02ff */
[--C-:B------:R-:W-:Y:S01]  /*0fe0*/  SHF.R.U64 R89, R36, 0x10, R37.reuse ;  /* 0x0000001024597819 */ /* 0x100fe20000001225 */
[----:B------:R-:W-:Y:S01]  /*0ff0*/  IMAD.HI.U32 R70, R8, -0x326172a9, RZ ;  /* 0xcd9e8d5708467827 */ /* 0x000fe200078e00ff */
[----:B------:R-:W-:-:S02]  /*1000*/  SHF.R.U32.HI R22, RZ, 0x10, R37 ;  /* 0x00000010ff167819 */ /* 0x000fc40000011625 */
[----:B------:R-:W-:Y:S01]  /*1010*/  PRMT R0, R0, 0x5410, R29 ;  /* 0x0000541000007816 */ /* 0x000fe2000000001d */
[----:B------:R-:W-:Y:S01]  /*1020*/  IMAD.HI.U32 R69, R4, -0x2daee0ad, RZ ;  /* 0xd2511f5304457827 */ /* 0x000fe200078e00ff */
[--C-:B------:R-:W-:Y:S02]  /*1030*/  SHF.R.U64 R116, R44, 0x10, R45.reuse ;  /* 0x000000102c747819 */ /* 0x100fe4000000122d */
[----:B------:R-:W-:Y:S01]  /*1040*/  SHF.R.U32.HI R12, RZ, 0x10, R45 ;  /* 0x00000010ff0c7819 */ /* 0x000fe2000001162d */
[----:B------:R-:W-:Y:S01]  /*1050*/  VIADD R5, R59, 0x96a522ad ;  /* 0x96a522ad3b057836 */ /* 0x000fe20000000000 */
[--C-:B------:R-:W-:Y:S01]  /*1060*/  SHF.R.U64 R117, R2, 0x10, R3.reuse ;  /* 0x0000001002757819 */ /* 0x100fe20000001203 */
[----:B------:R-:W-:Y:S01]  /*1070*/  IMAD R66, R8, -0x326172a9, RZ ;  /* 0xcd9e8d5708427824 */ /* 0x000fe200078e02ff */
[----:B------:R-:W-:Y:S01]  /*1080*/  SHF.R.U32.HI R10, RZ, 0x10, R3 ;  /* 0x00000010ff0a7819 */ /* 0x000fe20000011603 */
        /* <DEDUP_REMOVED lines=29> */
[----:B------:R-:W-:Y:S02]  /*1260*/  LOP3.LUT R70, R7, R9, R70, 0x96, !PT ;  /* 0x0000000907467212 */ /* 0x000fe400078e9646 */
[----:B------:R-:W-:Y:S02]  /*1270*/  LOP3.LUT R69, R5, R6, R69, 0x96, !PT ;  /* 0x0000000605457212 */ /* 0x000fe400078e9645 */
[----:B01234-:R-:W-:-:S07]  /*1280*/  LOP3.LUT R68, R68, 0x3, RZ, 0xc0, !PT ;  /* 0x0000000344447812 */ /* 0x01ffce00078ec0ff */
.L_x_24445:
[----:B------:R-:W0:Y:S01]  /*1290*/  LDC.64 R12, c[0x0][0x3f0] ;  /* 0x0000fc00ff0c7b82 */ /* 0x000e220000000a00 */
[----:B------:R-:W1:Y:S07]  /*12a0*/  S2R R85, SR_TID.X ;  /* 0x0000000000557919 */ /* 0x000e6e0000002100 */
[----:B------:R-:W2:Y:S08]  /*12b0*/  LDC R94, c[0x0][0x388] ;  /* 0x0000e200ff5e7b82 */ /* 0x000eb00000000800 */
[----:B------:R-:W3:Y:S01]  /*12c0*/  LDC.64 R16, c[0x0][0x3f8] ;  /* 0x0000fe00ff107b82 */ /* 0x000ee20000000a00 */
[----:B0-----:R-:W-:-:S06]  /*12d0*/  IMAD.WIDE R20, R74, 0x4, R12 ;  /* 0x000000044a147825 */ /* 0x001fcc00078e020c */
[----:B------:R-:W4:Y:S01]  /*12e0*/  LDG.E R20, desc[UR6][R20.64] ;  /* 0x0000000614147981 */ /* 0x000f22000c1e1900 */
[----:B------:R-:W-:Y:S02]  /*12f0*/  IMAD.MOV.U32 R60, RZ, RZ, RZ ;  /* 0x000000ffff3c7224 */ /* 0x000fe400078e00ff */
        /* <DEDUP_REMOVED lines=22> */
[----:B------:R-:W-:Y:S01]  /*1460*/  @!P2 MOV R12, R68 ;  /* 0x00000044000ca202 */ /* 0x000fe20000000f00 */
[----:B------:R-:W-:Y:S02]  /*1470*/  @!P2 IMAD.MOV.U32 R16, RZ, RZ, R65 ;  /* 0x000000ffff10a224 */ /* 0x000fe400078e0041 */
[----:B--2---:R-:W-:Y:S01]  /*1480*/  @!P2 IMAD.MOV.U32 R40, RZ, RZ, R4 ;  /* 0x000000ffff28a224 */ /* 0x004fe200078e0004 */
        /* <DEDUP_REMOVED lines=16> */
.L_x_24179:
        /* <DEDUP_REMOVED lines=12> */
.L_x_24180:
        /* <DEDUP_REMOVED lines=12> */
[C---:B------:R-:W-:Y:S01]  /*1710*/  IADD3 R14, PT, PT, R59.reuse, 0x76cf5d0a, RZ ;  /* 0x76cf5d0a3b0e7810 */ /* 0x040fe20007ffe0ff */
[----:B------:R-:W-:Y:S02]  /*1720*/  VIADD R70, R58, 0x8ff34781 ;  /* 0x8ff347813a467836 */ /* 0x000fe40000000000 */
        /* <DEDUP_REMOVED lines=47> */
.L_x_24178:
        /* <DEDUP_REMOVED lines=9> */
[----:B------:R-:W-:Y:S01]  /*1ab0*/  FFMA.FTZ R40, R14, R40, R4 ;  /* 0x000000280e287223 */ /* 0x000fe20000010004 */
[----:B------:R-:W-:-:S07]  /*1ac0*/  PRMT R64, R13, 0x7610, R64 ;  /* 0x000076100d407816 */ /* 0x000fce0000000040 */
.L_x_24177:
        /* <DEDUP_REMOVED lines=15> */
.L_x_24183:
        /* <DEDUP_REMOVED lines=12> */
.L_x_24184:
        /* <DEDUP_REMOVED lines=12> */
[----:B------:R-:W-:Y:S02]  /*1d40*/  VIADD R69, R59, 0x96a522ad ;  /* 0x96a522ad3b457836 */ /* 0x000fe40000000000 */
[----:B------:R-:W-:Y:S01]  /*1d50*/  IMAD.WIDE.U32 R26, R12, -0x326172a9, RZ ;  /* 0xcd9e8d570c1a7825 */ /* 0x000fe200078e00ff */
[----:B------:R-:W-:Y:S02]  /*1d60*/  IADD3 R12, PT, PT, R58, 0x3c6ef372, RZ ;  /* 0x3c6ef3723a0c7810 */ /* 0x000fe40007ffe0ff */
[----:B------:R-:W-:Y:S01]  /*1d70*/  LOP3.LUT R22, R22, R24, R15, 0x96, !PT ;  /* 0x0000001816167212 */ /* 0x000fe200078e960f */
[----:B------:R-:W-:Y:S01]  /*1d80*/  VIADD R70, R58, 0x8ff34781 ;  /* 0x8ff347813a467836 */ /* 0x000fe20000000000 */
[----:B------:R-:W-:Y:S01]  /*1d90*/  LOP3.LUT R12, R12, R18, R27, 0x96, !PT ;  /* 0x000000120c0c7212 */ /* 0x000fe200078e961b */
[----:B------:R-:W-:-:S02]  /*1da0*/  VIADD R18, R58, 0xdaa66d2b ;  /* 0xdaa66d2b3a127836 */ /* 0x000fc40000000000 */
        /* <DEDUP_REMOVED lines=26> */
[----:B------:R-:W-:-:S03]  /*1f50*/  LOP3.LUT R14, R14, R26, R19, 0x96, !PT ;  /* 0x0000001a0e0e7212 */ /* 0x000fc600078e9613 */
[----:B------:R-:W-:Y:S02]  /*1f60*/  VIADD R12, R59, 0x1fd5c5a3 ;  /* 0x1fd5c5a33b0c7836 */ /* 0x000fe40000000000 */
[----:B------:R-:W-:-:S03]  /*1f70*/  IMAD.WIDE.U32 R14, R14, -0x2daee0ad, RZ ;  /* 0xd2511f530e0e7825 */ /* 0x000fc600078e00ff */
[----:B------:R-:W-:Y:S02]  /*1f80*/  LOP3.LUT R12, R12, R22, R25, 0x96, !PT ;  /* 0x000000160c0c7212 */ /* 0x000fe400078e9619 */
[----:B------:R-:W-:-:S03]  /*1f90*/  LOP3.LUT R13, R13, R24, R15, 0x96, !PT ;  /* 0x000000180d0d7212 */ /* 0x000fc600078e960f */
[----:B------:R-:W-:Y:S01]  /*1fa0*/  IMAD.WIDE.U32 R22, R12, -0x326172a9, RZ ;  /* 0xcd9e8d570c167825 */ /* 0x000fe200078e00ff */
[----:B------:R-:W-:-:S04]  /*1fb0*/  IADD3 R12, PT, PT, R58, -0xe443238, RZ ;  /* 0xf1bbcdc83a0c7810 */ /* 0x000fc80007ffe0ff */
[----:B------:R-:W-:Y:S01]  /*1fc0*/  LOP3.LUT R12, R12, R18, R23, 0x96, !PT ;  /* 0x000000120c0c7212 */ /* 0x000fe200078e9617 */
        /* <DEDUP_REMOVED lines=8> */
.L_x_24182:
        /* <DEDUP_REMOVED lines=11> */
.L_x_24181:
        /* <DEDUP_REMOVED lines=15> */
.L_x_24187:
        /* <DEDUP_REMOVED lines=12> */
.L_x_24188:
[----:B------:R-:W-:Y:S01]  /*22b0*/  IMAD.WIDE.U32 R26, R71, -0x326172a9, RZ ;  /* 0xcd9e8d57471a7825 */ /* 0x000fe200078e00ff */
[----:B------:R-:W-:Y:S02]  /*22c0*/  LOP3.LUT R18, R67, R23, R59, 0x96, !PT ;  /* 0x0000001743127212 */ /* 0x000fe400078e963b */
[C---:B------:R-:W-:Y:S01]  /*22d0*/  IADD3 R70, PT, PT, R58.reuse, -0x700cb87f, RZ ;  /* 0x8ff347813a467810 */ /* 0x040fe20007ffe0ff */
[----:B------:R-:W-:Y:S01]  /*22e0*/  VIADD R14, R58, 0x9e3779b9 ;  /* 0x9e3779b93a0e7836 */ /* 0x000fe20000000000 */
[----:B------:R-:W-:Y:S01]  /*22f0*/  LOP3.LUT R12, R73, R27, R58, 0x96, !PT ;  /* 0x0000001b490c7212 */ /* 0x000fe200078e963a */
[----:B------:R-:W-:-:S04]  /*2300*/  IMAD.WIDE.U32 R18, R18, -0x326172a9, RZ ;  /* 0xcd9e8d5712127825 */ /* 0x000fc800078e00ff */
[----:B------:R-:W-:Y:S01]  /*2310*/  IMAD.WIDE.U32 R24, R12, -0x2daee0ad, RZ ;  /* 0xd2511f530c187825 */ /* 0x000fe200078e00ff */
[C---:B------:R-:W-:Y:S02]  /*2320*/  IADD3 R12, PT, PT, R59.reuse, -0x4498517b, RZ ;  /* 0xbb67ae853b0c7810 */ /* 0x040fe40007ffe0ff */
[----:B------:R-:W-:Y:S01]  /*2330*/  LOP3.LUT R14, R14, R26, R19, 0x96, !PT ;  /* 0x0000001a0e0e7212 */ /* 0x000fe200078e9613 */
[C---:B------:R-:W-:Y:S01]  /*2340*/  VIADD R13, R59.reuse, 0xdb3d7428 ;  /* 0xdb3d74283b0d7836 */ /* 0x040fe20000000000 */
        /* <DEDUP_REMOVED lines=51> */
.L_x_24186:
        /* <DEDUP_REMOVED lines=9> */
[----:B------:R-:W-:Y:S01]  /*2710*/  FFMA.FTZ R42, R14, R42, R6 ;  /* 0x0000002a0e2a7223 */ /* 0x000fe20000010006 */
[----:B------:R-:W-:-:S07]  /*2720*/  PRMT R62, R13, 0x7610, R62 ;  /* 0x000076100d3e7816 */ /* 0x000fce000000003e */
.L_x_24185:
        /* <DEDUP_REMOVED lines=15> */
.L_x_24191:
        /* <DEDUP_REMOVED lines=12> */
.L_x_24192:
[----:B------:R-:W-:Y:S01]  /*28e0*/  IMAD.WIDE.U32 R24, R71, -0x326172a9, RZ ;  /* 0xcd9e8d5747187825 */ /* 0x000fe200078e00ff */
[----:B------:R-:W-:Y:S02]  /*28f0*/  LOP3.LUT R13, R67, R15, R59, 0x96, !PT ;  /* 0x0000000f430d7212 */ /* 0x000fe400078e963b */
[----:B------:R-:W-:Y:S01]  /*2900*/  IADD3 R69, PT, PT, R59, -0x695add53, RZ ;  /* 0x96a522ad3b457810 */ /* 0x000fe20007ffe0ff */
[----:B------:R-:W-:Y:S01]  /*2910*/  VIADD R70, R58, 0x8ff34781 ;  /* 0x8ff347813a467836 */ /* 0x000fe20000000000 */
[----:B------:R-:W-:Y:S01]  /*2920*/  LOP3.LUT R12, R73, R25, R58, 0x96, !PT ;  /* 0x00000019490c7212 */ /* 0x000fe200078e963a */
        /* <DEDUP_REMOVED lines=56> */
.L_x_24190:
        /* <DEDUP_REMOVED lines=9> */
[----:B------:R-:W-:Y:S01]  /*2d40*/  FFMA.FTZ R43, R14, R43, R7 ;  /* 0x0000002b0e2b7223 */ /* 0x000fe20000010007 */
[----:B------:R-:W-:Y:S01]  /*2d50*/  PRMT R0, R12, 0x7610, R0 ;  /* 0x000076100c007816 */ /* 0x000fe20000000000 */
[----:B------:R-:W-:Y:S06]  /*2d60*/  BRA `(.L_x_24189) ;  /* 0x0000001800407947 */ /* 0x000fec0003800000 */
.L_x_24176:
[----:B------:R-:W-:Y:S01]  /*2d70*/  MOV R12, R68 ;  /* 0x00000044000c7202 */ /* 0x000fe20000000f00 */
[----:B------:R-:W-:Y:S02]  /*2d80*/  IMAD.MOV.U32 R16, RZ, RZ, R65 ;  /* 0x000000ffff107224 */ /* 0x000fe400078e0041 */
[----:B------:R-:W-:Y:S01]  /*2d90*/  IMAD.MOV.U32 R40, RZ, RZ, RZ ;  /* 0x000000ffff287224 */ /* 0x000fe200078e00ff */
        /* <DEDUP_REMOVED lines=16> */
.L_x_24195:
        /* <DEDUP_REMOVED lines=12> */
.L_x_24196:
        /* <DEDUP_REMOVED lines=61> */
.L_x_24194:
        /* <DEDUP_REMOVED lines=11> */
.L_x_24193:
        /* <DEDUP_REMOVED lines=15> */
.L_x_24199:
        /* <DEDUP_REMOVED lines=12> */
.L_x_24200:
        /* <DEDUP_REMOVED lines=61> */
.L_x_24198:
        /* <DEDUP_REMOVED lines=11> */
.L_x_24197:
        /* <DEDUP_REMOVED lines=15> */
.L_x_24203:
        /* <DEDUP_REMOVED lines=12> */
.L_x_24204:
        /* <DEDUP_REMOVED lines=61> */
.L_x_24202:
        /* <DEDUP_REMOVED lines=11> */
.L_x_24201:
        /* <DEDUP_REMOVED lines=15> */
.L_x_24206:
        /* <DEDUP_REMOVED lines=12> */
.L_x_24207:
        /* <DEDUP_REMOVED lines=61> */
.L_x_24205:
        /* <DEDUP_REMOVED lines=11> */
.L_x_24189:
        /* <DEDUP_REMOVED lines=10> */
[----:B0-----:R-:W0:Y:S01]  /*4710*/  LDC.64 R24, c[0x0][0x3b0] ;  /* 0x0000ec00ff187b82 */ /* 0x001e220000000a00 */
[----:B------:R-:W-:Y:S01]  /*4720*/  IMAD.U32 R15, R62, 0x10000, RZ ;  /* 0x000100003e0f7824 */ /* 0x000fe200078e00ff */
[----:B------:R-:W-:Y:S02]  /*4730*/  LOP3.LUT R12, R0, 0xffff, RZ, 0xc0, !PT ;  /* 0x0000ffff000c7812 */ /* 0x000fe400078ec0ff */
[----:B------:R-:W-:Y:S02]  /*4740*/  LOP3.LUT R14, R63, 0xff, RZ, 0xc0, !PT ;  /* 0x000000ff3f0e7812 */ /* 0x000fe400078ec0ff */
[----:B------:R-:W-:-:S04]  /*4750*/  LOP3.LUT R15, R15, 0xff0000, RZ, 0xc0, !PT ;  /* 0x00ff00000f0f7812 */ /* 0x000fc800078ec0ff */
[----:B------:R-:W-:Y:S02]  /*4760*/  LEA R15, R12, R15, 0x18 ;  /* 0x0000000f0c0f7211 */ /* 0x000fe400078ec0ff */
[----:B------:R-:W-:-:S03]  /*4770*/  LOP3.LUT R12, R64, 0xff, RZ, 0xc0, !PT ;  /* 0x000000ff400c7812 */ /* 0x000fc600078ec0ff */
[----:B------:R-:W-:-:S04]  /*4780*/  IMAD R14, R14, 0x100, R15 ;  /* 0x000001000e0e7824 */ /* 0x000fc800078e020f */
[----:B------:R-:W-:Y:S02]  /*4790*/  IMAD.IADD R12, R14, 0x1, R12 ;  /* 0x000000010e0c7824 */ /* 0x000fe400078e020c */
[----:B0-----:R-:W-:-:S05]  /*47a0*/  IMAD.WIDE.U32 R24, R60, 0x4, R24 ;  /* 0x000000043c187825 */ /* 0x001fca00078e0018 */
[----:B------:R1:W-:Y:S02]  /*47b0*/  STG.E desc[UR6][R24.64], R12 ;  /* 0x0000000c18007986 */ /* 0x0003e4000c101906 */
.L_x_24208:
[----:B-----5:R2:W5:Y:S04]  /*47c0*/  @P1 LDG.E.128 R8, desc[UR6][R18.64] ;  /* 0x0000000612081981 */ /* 0x020568000c1e1d00 */
[----:B------:R2:W5:Y:S01]  /*47d0*/  @P0 LDG.E.128 R4, desc[UR6][R22.64] ;  /* 0x0000000616040981 */ /* 0x000562000c1e1d00 */
[----:B------:R-:W-:Y:S05]  /*47e0*/  @!P0 BRA `(.L_x_24209) ;  /* 0x0000001800488947 */ /* 0x000fea0003800000 */
[----:B------:R-:W-:Y:S01]  /*47f0*/  ISETP.GT.AND P2, PT, R20, RZ, PT ;  /* 0x000000ff1400720c */ /* 0x000fe20003f44270 */
[----:B------:R-:W-:Y:S01]  /*4800*/  IMAD.MOV.U32 R14, RZ, RZ, R16 ;  /* 0x000000ffff0e7224 */ /* 0x000fe200078e0010 */
[----:B-1----:R-:W-:Y:S01]  /*4810*/  MOV R12, R13 ;  /* 0x0000000d000c7202 */ /* 0x002fe20000000f00 */
[----:B-----5:R-:W-:-:S10]  /*4820*/  IMAD.MOV.U32 R36, RZ, RZ, R4 ;  /* 0x000000ffff247224 */ /* 0x020fd400078e0004 */
[----:B------:R-:W-:Y:S05]  /*4830*/  @!P2 BRA `(.L_x_24210) ;  /* 0x00000004008ca947 */ /* 0x000fea0003800000 */
        /* <DEDUP_REMOVED lines=15> */
.L_x_24212:
        /* <DEDUP_REMOVED lines=12> */
.L_x_24213:
[----:B0-----:R-:W-:Y:S01]  /*49f0*/  IMAD.WIDE.U32 R24, R71, -0x326172a9, RZ ;  /* 0xcd9e8d5747187825 */ /* 0x001fe200078e00ff */
[----:B------:R-:W-:Y:S02]  /*4a00*/  LOP3.LUT R13, R67, R15, R59, 0x96, !PT ;  /* 0x0000000f430d7212 */ /* 0x000fe400078e963b */
[----:B------:R-:W-:Y:S01]  /*4a10*/  IADD3 R69, PT, PT, R59, -0x695add53, RZ ;  /* 0x96a522ad3b457810 */ /* 0x000fe20007ffe0ff */
[----:B------:R-:W-:Y:S01]  /*4a20*/  VIADD R70, R58, 0x8ff34781 ;  /* 0x8ff347813a467836 */ /* 0x000fe20000000000 */
[----:B------:R-:W-:Y:S01]  /*4a30*/  LOP3.LUT R12, R73, R25, R58, 0x96, !PT ;  /* 0x00000019490c7212 */ /* 0x000fe200078e963a */
[----:B--2---:R-:W-:-:S04]  /*4a40*/  IMAD.WIDE.U32 R18, R13, -0x326172a9, RZ ;  /* 0xcd9e8d570d127825 */ /* 0x004fc800078e00ff */
        /* <DEDUP_REMOVED lines=44> */
[----:B------:R-:W-:Y:S02]  /*4d10*/  LOP3.LUT R13, R13, R22, R15, 0x96, !PT ;  /* 0x000000160d0d7212 */ /* 0x000fe400078e960f */
[----:B------:R-:W-:Y:S01]  /*4d20*/  MOV R15, R16 ;  /* 0x00000010000f7202 */ /* 0x000fe20000000f00 */
[----:B------:R-:W-:-:S05]  /*4d30*/  VIADD R12, R58, 0xf1bbcdc8 ;  /* 0xf1bbcdc83a0c7836 */ /* 0x000fca0000000000 */
        /* <DEDUP_REMOVED lines=8> */
.L_x_24211:
[----:B------:R-:W-:Y:S01]  /*4dc0*/  I2FP.F32.U32 R16, R15 ;  /* 0x0000000f00107245 */ /* 0x000fe20000201000 */
[----:B------:R-:W-:Y:S02]  /*4dd0*/  IMAD.MOV.U32 R13, RZ, RZ, 0x2f800000 ;  /* 0x2f800000ff0d7424 */ /* 0x000fe400078e00ff */
[----:B------:R-:W-:Y:S01]  /*4de0*/  FMUL.FTZ R15, R8, UR13 ;  /* 0x0000000d080f7c20 */ /* 0x000fe20008410000 */
        /* <DEDUP_REMOVED lines=8> */
.L_x_24210:
        /* <DEDUP_REMOVED lines=15> */
.L_x_24216:
        /* <DEDUP_REMOVED lines=12> */
.L_x_24217:
[----:B0-----:R-:W-:Y:S01]  /*5020*/  IMAD.WIDE.U32 R24, R71, -0x326172a9, RZ ;  /* 0xcd9e8d5747187825 */ /* 0x001fe200078e00ff */
[----:B------:R-:W-:-:S03]  /*5030*/  LOP3.LUT R13, R67, R17, R59, 0x96, !PT ;  /* 0x00000011430d7212 */ /* 0x000fc600078e963b */
[----:B------:R-:W-:Y:S01]  /*5040*/  VIADD R69, R59, 0x96a522ad ;  /* 0x96a522ad3b457836 */ /* 0x000fe20000000000 */
[----:B------:R-:W-:Y:S01]  /*5050*/  LOP3.LUT R12, R73, R25, R58, 0x96, !PT ;  /* 0x00000019490c7212 */ /* 0x000fe200078e963a */
[----:B--2---:R-:W-:Y:S01]  /*5060*/  IMAD.WIDE.U32 R18, R13, -0x326172a9, RZ ;  /* 0xcd9e8d570d127825 */ /* 0x004fe200078e00ff */
[----:B------:R-:W-:-:S03]  /*5070*/  IADD3 R13, PT, PT, R58, -0x61c88647, RZ ;  /* 0x9e3779b93a0d7810 */ /* 0x000fc60007ffe0ff */
[----:B------:R-:W-:Y:S01]  /*5080*/  IMAD.WIDE.U32 R22, R12, -0x2daee0ad, RZ ;  /* 0xd2511f530c167825 */ /* 0x000fe200078e00ff */
[----:B------:R-:W-:-:S03]  /*5090*/  LOP3.LUT R13, R13, R24, R19, 0x96, !PT ;  /* 0x000000180d0d7212 */ /* 0x000fc600078e9613 */
[----:B------:R-:W-:Y:S02]  /*50a0*/  VIADD R12, R59, 0xbb67ae85 ;  /* 0xbb67ae853b0c7836 */ /* 0x000fe40000000000 */
[----:B------:R-:W-:Y:S02]  /*50b0*/  VIADD R70, R58, 0x8ff34781 ;  /* 0x8ff347813a467836 */ /* 0x000fe40000000000 */
[----:B------:R-:W-:Y:S01]  /*50c0*/  IMAD.MOV.U32 R15, RZ, RZ, R14 ;  /* 0x000000ffff0f7224 */ /* 0x000fe200078e000e */
        /* <DEDUP_REMOVED lines=50> */
.L_x_24215:
        /* <DEDUP_REMOVED lines=11> */
.L_x_24214:
        /* <DEDUP_REMOVED lines=15> */
.L_x_24220:
        /* <DEDUP_REMOVED lines=12> */
.L_x_24221:
[----:B0-----:R-:W-:Y:S01]  /*5650*/  IMAD.WIDE.U32 R24, R71, -0x326172a9, RZ ;  /* 0xcd9e8d5747187825 */ /* 0x001fe200078e00ff */
[----:B------:R-:W-:Y:S02]  /*5660*/  LOP3.LUT R13, R67, R17, R59, 0x96, !PT ;  /* 0x00000011430d7212 */ /* 0x000fe400078e963b */
[----:B------:R-:W-:Y:S01]  /*5670*/  IADD3 R70, PT, PT, R58, -0x700cb87f, RZ ;  /* 0x8ff347813a467810 */ /* 0x000fe20007ffe0ff */
[----:B------:R-:W-:Y:S01]  /*5680*/  VIADD R69, R59, 0x96a522ad ;  /* 0x96a522ad3b457836 */ /* 0x000fe20000000000 */
[----:B------:R-:W-:Y:S01]  /*5690*/  LOP3.LUT R12, R73, R25, R58, 0x96, !PT ;  /* 0x00000019490c7212 */ /* 0x000fe200078e963a */
[----:B--2---:R-:W-:Y:S01]  /*56a0*/  IMAD.WIDE.U32 R18, R13, -0x326172a9, RZ ;  /* 0xcd9e8d570d127825 */ /* 0x004fe200078e00ff */
[----:B------:R-:W-:-:S03]  /*56b0*/  MOV R15, R14 ;  /* 0x0000000e000f7202 */ /* 0x000fc60000000f00 */
        /* <DEDUP_REMOVED lines=54> */
.L_x_24219:
[----:B------:R-:W-:Y:S01]  /*5a20*/  HFMA2 R13, -RZ, RZ, 0.1171875, 0 ;  /* 0x2f800000ff0d7431 */ /* 0x000fe200000001ff */
[----:B------:R-:W-:Y:S01]  /*5a30*/  I2FP.F32.U32 R16, R15 ;  /* 0x0000000f00107245 */ /* 0x000fe20000201000 */
[----:B------:R-:W-:Y:S01]  /*5a40*/  FMUL.FTZ R15, R10, UR13 ;  /* 0x0000000d0a0f7c20 */ /* 0x000fe20008410000 */
        /* <DEDUP_REMOVED lines=8> */
.L_x_24218:
        /* <DEDUP_REMOVED lines=15> */
.L_x_24224:
        /* <DEDUP_REMOVED lines=12> */
.L_x_24225:
        /* <DEDUP_REMOVED lines=8> */
[----:B------:R-:W-:Y:S02]  /*5d00*/  VIADD R12, R59, 0xbb67ae85 ;  /* 0xbb67ae853b0c7836 */ /* 0x000fe40000000000 */
[----:B------:R-:W-:Y:S01]  /*5d10*/  IMAD.MOV.U32 R15, RZ, RZ, R14 ;  /* 0x000000ffff0f7224 */ /* 0x000fe200078e000e */
        /* <DEDUP_REMOVED lines=51> */
.L_x_24223:
[----:B------:R-:W-:Y:S01]  /*6050*/  I2FP.F32.U32 R16, R15 ;  /* 0x0000000f00107245 */ /* 0x000fe20000201000 */
[----:B------:R-:W-:Y:S02]  /*6060*/  IMAD.MOV.U32 R12, RZ, RZ, 0x2f800000 ;  /* 0x2f800000ff0c7424 */ /* 0x000fe400078e00ff */
[----:B------:R-:W-:Y:S01]  /*6070*/  FMUL.FTZ R15, R11, UR13 ;  /* 0x0000000d0b0f7c20 */ /* 0x000fe20008410000 */
        /* <DEDUP_REMOVED lines=9> */
.L_x_24209:
[----:B-1----:R-:W-:Y:S01]  /*6110*/  MOV R12, R13 ;  /* 0x0000000d000c7202 */ /* 0x002fe20000000f00 */
        /* <DEDUP_REMOVED lines=18> */
.L_x_24228:
        /* <DEDUP_REMOVED lines=12> */
.L_x_24229:
[----:B0-----:R-:W-:Y:S01]  /*6300*/  IMAD.WIDE.U32 R24, R71, -0x326172a9, RZ ;  /* 0xcd9e8d5747187825 */ /* 0x001fe200078e00ff */
[----:B------:R-:W-:Y:S02]  /*6310*/  LOP3.LUT R13, R67, R15, R59, 0x96, !PT ;  /* 0x0000000f430d7212 */ /* 0x000fe400078e963b */
[----:B------:R-:W-:Y:S01]  /*6320*/  IADD3 R69, PT, PT, R59, -0x695add53, RZ ;  /* 0x96a522ad3b457810 */ /* 0x000fe20007ffe0ff */
[----:B------:R-:W-:Y:S01]  /*6330*/  VIADD R70, R58, 0x8ff34781 ;  /* 0x8ff347813a467836 */ /* 0x000fe20000000000 */
[----:B------:R-:W-:Y:S01]  /*6340*/  LOP3.LUT R12, R73, R25, R58, 0x96, !PT ;  /* 0x00000019490c7212 */ /* 0x000fe200078e963a */
[----:B--2---:R-:W-:-:S04]  /*6350*/  IMAD.WIDE.U32 R18, R13, -0x326172a9, RZ ;  /* 0xcd9e8d570d127825 */ /* 0x004fc800078e00ff */
        /* <DEDUP_REMOVED lines=47> */
[----:B------:R-:W-:-:S03]  /*6650*/  LOP3.LUT R12, R12, R18, R25, 0x96, !PT ;  /* 0x000000120c0c7212 */ /* 0x000fc600078e9619 */
[----:B------:R-:W-:-:S04]  /*6660*/  IMAD.WIDE.U32 R18, R13, -0x326172a9, RZ ;  /* 0xcd9e8d570d127825 */ /* 0x000fc800078e00ff */
[----:B------:R-:W-:Y:S01]  /*6670*/  IMAD.WIDE.U32 R12, R12, -0x2daee0ad, RZ ;  /* 0xd2511f530c0c7825 */ /* 0x000fe200078e00ff */
[----:B------:R-:W-:-:S03]  /*6680*/  LOP3.LUT R70, R70, R24, R19, 0x96, !PT ;  /* 0x0000001846467212 */ /* 0x000fc600078e9613 */
[----:B------:R-:W-:Y:S01]  /*6690*/  IMAD.MOV.U32 R66, RZ, RZ, R18 ;  /* 0x000000ffff427224 */ /* 0x000fe200078e0012 */
[----:B------:R-:W-:Y:S02]  /*66a0*/  LOP3.LUT R69, R69, R14, R13, 0x96, !PT ;  /* 0x0000000e45457212 */ /* 0x000fe400078e960d */
[----:B------:R-:W-:Y:S01]  /*66b0*/  MOV R14, R12 ;  /* 0x0000000c000e7202 */ /* 0x000fe20000000f00 */
[----:B------:R-:W-:-:S07]  /*66c0*/  HFMA2 R12, -RZ, RZ, 0, 0 ;  /* 0x00000000ff0c7431 */ /* 0x000fce00000001ff */
.L_x_24227:
        /* <DEDUP_REMOVED lines=11> */
.L_x_24226:
        /* <DEDUP_REMOVED lines=15> */
.L_x_24232:
        /* <DEDUP_REMOVED lines=12> */
.L_x_24233:
        /* <DEDUP_REMOVED lines=57> */
[----:B------:R-:W-:Y:S01]  /*6cc0*/  IMAD.MOV.U32 R66, RZ, RZ, R18 ;  /* 0x000000ffff427224 */ /* 0x000fe200078e0012 */
[----:B------:R-:W-:Y:S01]  /*6cd0*/  LOP3.LUT R69, R69, R16, R13, 0x96, !PT ;  /* 0x0000001045457212 */ /* 0x000fe200078e960d */
[----:B------:R-:W-:Y:S02]  /*6ce0*/  HFMA2 R13, -RZ, RZ, 0, 0 ;  /* 0x00000000ff0d7431 */ /* 0x000fe400000001ff */
[----:B------:R-:W-:-:S07]  /*6cf0*/  IMAD.MOV.U32 R14, RZ, RZ, R12 ;  /* 0x000000ffff0e7224 */ /* 0x000fce00078e000c */
.L_x_24231:
        /* <DEDUP_REMOVED lines=11> */
.L_x_24230:
        /* <DEDUP_REMOVED lines=15> */
.L_x_24236:
        /* <DEDUP_REMOVED lines=12> */
.L_x_24237:
        /* <DEDUP_REMOVED lines=57> */
[----:B------:R-:W-:Y:S02]  /*72f0*/  IMAD.MOV.U32 R14, RZ, RZ, R12 ;  /* 0x000000ffff0e7224 */ /* 0x000fe400078e000c */
[----:B------:R-:W-:Y:S02]  /*7300*/  HFMA2 R12, -RZ, RZ, 0, 0 ;  /* 0x00000000ff0c7431 */ /* 0x000fe400000001ff */
[----:B------:R-:W-:Y:S01]  /*7310*/  IMAD.MOV.U32 R66, RZ, RZ, R18 ;  /* 0x000000ffff427224 */ /* 0x000fe200078e0012 */
[----:B------:R-:W-:-:S07]  /*7320*/  LOP3.LUT R69, R69, R16, R13, 0x96, !PT ;  /* 0x0000001045457212 */ /* 0x000fce00078e960d */
.L_x_24235:
        /* <DEDUP_REMOVED lines=11> */
.L_x_24234:
        /* <DEDUP_REMOVED lines=15> */
.L_x_24239:
        /* <DEDUP_REMOVED lines=12> */
.L_x_24240:
        /* <DEDUP_REMOVED lines=61> */
.L_x_24238:
        /* <DEDUP_REMOVED lines=11> */
.L_x_24222:
[C---:B------:R-:W-:Y:S01]  /*7a10*/  IADD3 R12, PT, PT, R61.reuse, 0x100, RZ ;  /* 0x000001003d0c7810 */ /* 0x040fe20007ffe0ff */
[----:B--2---:R-:W1:Y:S01]  /*7a20*/  @P1 LDC.64 R18, c[0x0][0x390] ;  /* 0x0000e400ff121b82 */ /* 0x004e620000000a00 */
[----:B------:R-:W-:Y:S01]  /*7a30*/  @P0 IADD3 R15, PT, PT, R61, 0x200, RZ ;  /* 0x000002003d0f0810 */ /* 0x000fe20007ffe0ff */
[----:B------:R-:W-:Y:S02]  /*7a40*/  @P1 VIADD R16, R60, 0x200 ;  /* 0x000002003c101836 */ /* 0x000fe40000000000 */
[----:B0-----:R-:W-:-:S04]  /*7a50*/  IMAD.WIDE.U32 R24, R12, 0x10, R118 ;  /* 0x000000100c187825 */ /* 0x001fc800078e0076 */
[----:B------:R-:W0:Y:S01]  /*7a60*/  @P0 LDC.64 R22, c[0x0][0x3a0] ;  /* 0x0000e800ff160b82 */ /* 0x000e220000000a00 */
[----:B------:R2:W-:Y:S01]  /*7a70*/  STG.E.128 desc[UR6][R24.64], R36 ;  /* 0x0000002418007986 */ /* 0x0005e2000c101d06 */
[----:B-1----:R-:W-:-:S04]  /*7a80*/  @P1 IMAD.WIDE.U32 R18, R16, 0x10, R18 ;  /* 0x0000001010121825 */ /* 0x002fc800078e0012 */
[----:B0-----:R-:W-:Y:S01]  /*7a90*/  @P0 IMAD.WIDE.U32 R22, R15, 0x10, R22 ;  /* 0x000000100f160825 */ /* 0x001fe200078e0016 */
[----:B--2---:R-:W-:Y:S06]  /*7aa0*/  @!P1 BRA `(.L_x_24241) ;  /* 0x0000000000309947 */ /* 0x004fec0003800000 */
[----:B------:R-:W0:Y:S01]  /*7ab0*/  LDC.64 R24, c[0x0][0x3b0] ;  /* 0x0000ec00ff187b82 */ /* 0x000e220000000a00 */
        /* <DEDUP_REMOVED lines=11> */
.L_x_24241:
[----:B-----5:R1:W5:Y:S04]  /*7b70*/  @P1 LDG.E.128 R8, desc[UR6][R18.64] ;  /* 0x0000000612081981 */ /* 0x020368000c1e1d00 */
        /* <DEDUP_REMOVED lines=22> */
.L_x_24245:
        /* <DEDUP_REMOVED lines=12> */
.L_x_24246:
[----:B------:R-:W-:Y:S01]  /*7da0*/  IMAD.WIDE.U32 R24, R71, -0x326172a9, RZ ;  /* 0xcd9e8d5747187825 */ /* 0x000fe200078e00ff */
[----:B------:R-:W-:Y:S02]  /*7db0*/  LOP3.LUT R13, R67, R17, R59, 0x96, !PT ;  /* 0x00000011430d7212 */ /* 0x000fe400078e963b */
[----:B------:R-:W-:Y:S01]  /*7dc0*/  IADD3 R69, PT, PT, R59, -0x695add53, RZ ;  /* 0x96a522ad3b457810 */ /* 0x000fe20007ffe0ff */
[----:B------:R-:W-:Y:S01]  /*7dd0*/  VIADD R70, R58, 0x8ff34781 ;  /* 0x8ff347813a467836 */ /* 0x000fe20000000000 */
[----:B------:R-:W-:Y:S01]  /*7de0*/  LOP3.LUT R12, R73, R25, R58, 0x96, !PT ;  /* 0x00000019490c7212 */ /* 0x000fe200078e963a */
[----:B-1----:R-:W-:-:S04]  /*7df0*/  IMAD.WIDE.U32 R18, R13, -0x326172a9, RZ ;  /* 0xcd9e8d570d127825 */ /* 0x002fc800078e00ff */
        /* <DEDUP_REMOVED lines=51> */
[----:B------:R-:W-:Y:S01]  /*8130*/  MOV R15, R12 ;  /* 0x0000000c000f7202 */ /* 0x000fe20000000f00 */
[----:B------:R-:W-:Y:S01]  /*8140*/  HFMA2 R12, -RZ, RZ, 0, 0 ;  /* 0x00000000ff0c7431 */ /* 0x000fe200000001ff */
[----:B------:R-:W-:Y:S01]  /*8150*/  LOP3.LUT R69, R69, R16, R13, 0x96, !PT ;  /* 0x0000001045457212 */ /* 0x000fe200078e960d */
[----:B------:R-:W-:-:S07]  /*8160*/  IMAD.MOV.U32 R16, RZ, RZ, R14 ;  /* 0x000000ffff107224 */ /* 0x000fce00078e000e */
.L_x_24244:
        /* <DEDUP_REMOVED lines=11> */
.L_x_24243:
        /* <DEDUP_REMOVED lines=15> */
.L_x_24249:
        /* <DEDUP_REMOVED lines=12> */
.L_x_24250:
[----:B------:R-:W-:Y:S01]  /*83d0*/  IMAD.WIDE.U32 R26, R71, -0x326172a9, RZ ;  /* 0xcd9e8d57471a7825 */ /* 0x000fe200078e00ff */
[----:B------:R-:W-:Y:S02]  /*83e0*/  LOP3.LUT R13, R67, R17, R59, 0x96, !PT ;  /* 0x00000011430d7212 */ /* 0x000fe400078e963b */
[----:B------:R-:W-:Y:S01]  /*83f0*/  IADD3 R69, PT, PT, R59, -0x695add53, RZ ;  /* 0x96a522ad3b457810 */ /* 0x000fe20007ffe0ff */
[----:B------:R-:W-:Y:S01]  /*8400*/  VIADD R70, R58, 0x8ff34781 ;  /* 0x8ff347813a467836 */ /* 0x000fe20000000000 */
[----:B------:R-:W-:Y:S01]  /*8410*/  LOP3.LUT R12, R73, R27, R58, 0x96, !PT ;  /* 0x0000001b490c7212 */ /* 0x000fe200078e963a */
[----:B-1----:R-:W-:Y:S01]  /*8420*/  IMAD.WIDE.U32 R18, R13, -0x326172a9, RZ ;  /* 0xcd9e8d570d127825 */ /* 0x002fe200078e00ff */
        /* <DEDUP_REMOVED lines=55> */
.L_x_24248:
        /* <DEDUP_REMOVED lines=11> */
.L_x_24247:
        /* <DEDUP_REMOVED lines=15> */
.L_x_24253:
        /* <DEDUP_REMOVED lines=12> */
.L_x_24254:
        /* <DEDUP_REMOVED lines=61> */
.L_x_24252:
        /* <DEDUP_REMOVED lines=10> */
[----:B------:R-:W-:-:S07]  /*8e70*/  PRMT R62, R13, 0x7610, R62 ;  /* 0x000076100d3e7816 */ /* 0x000fce000000003e */
.L_x_24251:
        /* <DEDUP_REMOVED lines=15> */
.L_x_24257:
        /* <DEDUP_REMOVED lines=12> */
.L_x_24258:
        /* <DEDUP_REMOVED lines=61> */
.L_x_24256:
        /* <DEDUP_REMOVED lines=12> */
.L_x_24242:
[----:B------:R-:W-:Y:S01]  /*94c0*/  HFMA2 R24, -RZ, RZ, 0, 0 ;  /* 0x00000000ff187431 */ /* 0x000fe200000001ff */
        /* <DEDUP_REMOVED lines=18> */
.L_x_24261:
        /* <DEDUP_REMOVED lines=12> */
.L_x_24262:
        /* <DEDUP_REMOVED lines=61> */
.L_x_24260:
        /* <DEDUP_REMOVED lines=11> */
.L_x_24259:
        /* <DEDUP_REMOVED lines=15> */
.L_x_24265:
        /* <DEDUP_REMOVED lines=12> */
.L_x_24266:
        /* <DEDUP_REMOVED lines=61> */
.L_x_24264:
        /* <DEDUP_REMOVED lines=11> */
.L_x_24263:
        /* <DEDUP_REMOVED lines=15> */
.L_x_24269:
        /* <DEDUP_REMOVED lines=12> */
.L_x_24270:
        /* <DEDUP_REMOVED lines=61> */
.L_x_24268:
        /* <DEDUP_REMOVED lines=11> */
.L_x_24267:
        /* <DEDUP_REMOVED lines=15> */
.L_x_24272:
        /* <DEDUP_REMOVED lines=12> */
.L_x_24273:
        /* <DEDUP_REMOVED lines=61> */
.L_x_24271:
        /* <DEDUP_REMOVED lines=11> */
.L_x_24255:
[C---:B------:R-:W-:Y:S01]  /*adc0*/  IADD3 R12, PT, PT, R61.reuse, 0x200, RZ ;  /* 0x000002003d0c7810 */ /* 0x040fe20007ffe0ff */
[----:B-1----:R-:W0:Y:S01]  /*add0*/  @P1 LDC.64 R18, c[0x0][0x390] ;  /* 0x0000e400ff121b82 */ /* 0x002e220000000a00 */
        /* <DEDUP_REMOVED lines=20> */
.L_x_24274:
        /* <DEDUP_REMOVED lines=23> */
.L_x_24278:
        /* <DEDUP_REMOVED lines=12> */
.L_x_24279:
        /* <DEDUP_REMOVED lines=61> */
.L_x_24277:
        /* <DEDUP_REMOVED lines=11> */
.L_x_24276:
        /* <DEDUP_REMOVED lines=15> */
.L_x_24282:
        /* <DEDUP_REMOVED lines=12> */
.L_x_24283:
        /* <DEDUP_REMOVED lines=61> */
.L_x_24281:
        /* <DEDUP_REMOVED lines=11> */
.L_x_24280:
        /* <DEDUP_REMOVED lines=15> */
.L_x_24286:
        /* <DEDUP_REMOVED lines=12> */
.L_x_24287:
        /* <DEDUP_REMOVED lines=61> */
.L_x_24285:
        /* <DEDUP_REMOVED lines=11> */
.L_x_24284:
        /* <DEDUP_REMOVED lines=15> */
.L_x_24290:
        /* <DEDUP_REMOVED lines=12> */
.L_x_24291:
        /* <DEDUP_REMOVED lines=61> */
.L_x_24289:
        /* <DEDUP_REMOVED lines=12> */
.L_x_24275:
        /* <DEDUP_REMOVED lines=19> */
.L_x_24294:
        /* <DEDUP_REMOVED lines=12> */
.L_x_24295:
        /* <DEDUP_REMOVED lines=61> */
.L_x_24293:
        /* <DEDUP_REMOVED lines=11> */
.L_x_24292:
        /* <DEDUP_REMOVED lines=15> */
.L_x_24298:
        /* <DEDUP_REMOVED lines=12> */
.L_x_24299:
        /* <DEDUP_REMOVED lines=61> */
.L_x_24297:
        /* <DEDUP_REMOVED lines=11> */
.L_x_24296:
        /* <DEDUP_REMOVED lines=15> */
.L_x_24302:
        /* <DEDUP_REMOVED lines=12> */
.L_x_24303:
        /* <DEDUP_REMOVED lines=61> */
.L_x_24301:
        /* <DEDUP_REMOVED lines=11> */
.L_x_24300:
        /* <DEDUP_REMOVED lines=15> */
.L_x_24305:
        /* <DEDUP_REMOVED lines=12> */
.L_x_24306:
        /* <DEDUP_REMOVED lines=61> */
.L_x_24304:
        /* <DEDUP_REMOVED lines=11> */
.L_x_24288:
        /* <DEDUP_REMOVED lines=22> */
.L_x_24307:
        /* <DEDUP_REMOVED lines=23> */
.L_x_24311:
        /* <DEDUP_REMOVED lines=12> */
.L_x_24312:
        /* <DEDUP_REMOVED lines=61> */
.L_x_24310:
        /* <DEDUP_REMOVED lines=11> */
.L_x_24309:
        /* <DEDUP_REMOVED lines=15> */
.L_x_24315:
        /* <DEDUP_REMOVED lines=12> */
.L_x_24316:
        /* <DEDUP_REMOVED lines=61> */
.L_x_24314:
        /* <DEDUP_REMOVED lines=11> */
.L_x_24313:
        /* <DEDUP_REMOVED lines=15> */
.L_x_24319:
        /* <DEDUP_REMOVED lines=12> */
.L_x_24320:
        /* <DEDUP_REMOVED lines=61> */
.L_x_24318:
        /* <DEDUP_REMOVED lines=11> */
.L_x_24317:
        /* <DEDUP_REMOVED lines=15> */
.L_x_24323:
        /* <DEDUP_REMOVED lines=12> */
.L_x_24324:
[----:B------:R-:W-:Y:S01]  /*f790*/  IMAD.WIDE.U32 R68, R71, -0x326172a9, RZ ;  /* 0xcd9e8d5747447825 */ /* 0x000fe200078e00ff */
[----:B------:R-:W-:Y:S02]  /*f7a0*/  LOP3.LUT R13, R67, R17, R59, 0x96, !PT ;  /* 0x00000011430d7212 */ /* 0x000fe400078e963b */
[----:B------:R-:W-:Y:S01]  /*f7b0*/  MOV R14, R15 ;  /* 0x0000000f000e7202 */ /* 0x000fe20000000f00 */
        /* <DEDUP_REMOVED lines=58> */
.L_x_24322:
        /* <DEDUP_REMOVED lines=12> */
.L_x_24308:
        /* <DEDUP_REMOVED lines=19> */
.L_x_24327:
        /* <DEDUP_REMOVED lines=12> */
.L_x_24328:
        /* <DEDUP_REMOVED lines=61> */
.L_x_24326:
        /* <DEDUP_REMOVED lines=11> */
.L_x_24325:
        /* <DEDUP_REMOVED lines=15> */
.L_x_24331:
        /* <DEDUP_REMOVED lines=12> */
.L_x_24332:
        /* <DEDUP_REMOVED lines=61> */
.L_x_24330:
        /* <DEDUP_REMOVED lines=11> */
.L_x_24329:
        /* <DEDUP_REMOVED lines=15> */
.L_x_24335:
        /* <DEDUP_REMOVED lines=12> */
.L_x_24336:
        /* <DEDUP_REMOVED lines=61> */
.L_x_24334:
        /* <DEDUP_REMOVED lines=11> */
.L_x_24333:
        /* <DEDUP_REMOVED lines=15> */
.L_x_24338:
        /* <DEDUP_REMOVED lines=12> */
.L_x_24339:
        /* <DEDUP_REMOVED lines=61> */
.L_x_24337:
        /* <DEDUP_REMOVED lines=11> */
.L_x_24321:
[----:B------:R-:W-:Y:S01]  /*11520*/  IADD3 R12, PT, PT, R61, 0x400, RZ ;  /* 0x000004003d0c7810 */ /* 0x000fe20007ffe0ff */
[----:B------:R-:W0:Y:S01]  /*11530*/  @P1 LDC.64 R16, c[0x0][0x390] ;  /* 0x0000e400ff101b82 */ /* 0x000e220000000a00 */
[----:B------:R-:W-:-:S03]  /*11540*/  @P1 VIADD R14, R60, 0x500 ;  /* 0x000005003c0e1836 */ /* 0x000fc60000000000 */
[----:B-1----:R-:W-:Y:S01]  /*11550*/  IMAD.WIDE.U32 R22, R12, 0x10, R118 ;  /* 0x000000100c167825 */ /* 0x002fe200078e0076 */
[----:B------:R-:W-:-:S03]  /*11560*/  @P0 IADD3 R12, PT, PT, R61, 0x500, RZ ;  /* 0x000005003d0c0810 */ /* 0x000fc60007ffe0ff */
[----:B------:R-:W1:Y:S01]  /*11570*/  @P0 LDC.64 R18, c[0x0][0x3a0] ;  /* 0x0000e800ff120b82 */ /* 0x000e620000000a00 */
[----:B------:R2:W-:Y:S01]  /*11580*/  STG.E.128 desc[UR6][R22.64], R32 ;  /* 0x0000002016007986 */ /* 0x0005e2000c101d06 */
[----:B0-----:R-:W-:-:S04]  /*11590*/  @P1 IMAD.WIDE.U32 R16, R14, 0x10, R16 ;  /* 0x000000100e101825 */ /* 0x001fc800078e0010 */
[----:B-1----:R-:W-:Y:S01]  /*115a0*/  @P0 IMAD.WIDE.U32 R18, R12, 0x10, R18 ;  /* 0x000000100c120825 */ /* 0x002fe200078e0012 */
[----:B--2---:R-:W-:Y:S06]  /*115b0*/  @!P1 BRA `(.L_x_24340) ;  /* 0x0000000000309947 */ /* 0x004fec0003800000 */
[----:B------:R-:W0:Y:S01]  /*115c0*/  LDC.64 R22, c[0x0][0x3b0] ;  /* 0x0000ec00ff167b82 */ /* 0x000e220000000a00 */
[----:B------:R-:W-:Y:S01]  /*115d0*/  VIADD R12, R60, 0x400 ;  /* 0x000004003c0c7836 */ /* 0x000fe20000000000 */
[----:B------:R-:W-:-:S03]  /*115e0*/  LOP3.LUT R14, R0, 0xffff, RZ, 0xc0, !PT ;  /* 0x0000ffff000e7812 */ /* 0x000fc600078ec0ff */
[----:B0-----:R-:W-:Y:S01]  /*115f0*/  IMAD.WIDE.U32 R22, R12, 0x4, R22 ;  /* 0x000000040c167825 */ /* 0x001fe200078e0016 */
[----:B------:R-:W-:-:S04]  /*11600*/  SHF.L.U32 R12, R62, 0x10, RZ ;  /* 0x000000103e0c7819 */ /* 0x000fc800000006ff */
[----:B------:R-:W-:-:S05]  /*11610*/  LOP3.LUT R12, R12, 0xff0000, RZ, 0xc0, !PT ;  /* 0x00ff00000c0c7812 */ /* 0x000fca00078ec0ff */
[----:B------:R-:W-:Y:S01]  /*11620*/  IMAD R12, R14, 0x1000000, R12 ;  /* 0x010000000e0c7824 */ /* 0x000fe200078e020c */
[----:B------:R-:W-:-:S04]  /*11630*/  LOP3.LUT R14, R63, 0xff, RZ, 0xc0, !PT ;  /* 0x000000ff3f0e7812 */ /* 0x000fc800078ec0ff */
[----:B------:R-:W-:Y:S02]  /*11640*/  LEA R14, R14, R12, 0x8 ;  /* 0x0000000c0e0e7211 */ /* 0x000fe400078e40ff */
[----:B------:R-:W-:-:S05]  /*11650*/  LOP3.LUT R12, R64, 0xff, RZ, 0xc0, !PT ;  /* 0x000000ff400c7812 */ /* 0x000fca00078ec0ff */
[----:B------:R-:W-:-:S05]  /*11660*/  IMAD.IADD R12, R14, 0x1, R12 ;  /* 0x000000010e0c7824 */ /* 0x000fca00078e020c */
[----:B------:R0:W-:Y:S02]  /*11670*/  STG.E desc[UR6][R22.64], R12 ;  /* 0x0000000c16007986 */ /* 0x0001e4000c101906 */
.L_x_24340:
[----:B-----5:R1:W5:Y:S04]  /*11680*/  @P1 LDG.E.128 R8, desc[UR6][R16.64] ;  /* 0x0000000610081981 */ /* 0x020368000c1e1d00 */
[----:B------:R1:W5:Y:S01]  /*11690*/  @P0 LDG.E.128 R4, desc[UR6][R18.64] ;  /* 0x0000000612040981 */ /* 0x000362000c1e1d00 */
[----:B------:R-:W-:Y:S05]  /*116a0*/  @!P0 BRA `(.L_x_24341) ;  /* 0x0000001800488947 */ /* 0x000fea0003800000 */
[----:B------:R-:W-:Y:S01]  /*116b0*/  ISETP.GT.AND P2, PT, R20, RZ, PT ;  /* 0x000000ff1400720c */ /* 0x000fe20003f44270 */
[----:B-1----:R-:W-:Y:S01]  /*116c0*/  IMAD.MOV.U32 R19, RZ, RZ, R15 ;  /* 0x000000ffff137224 */ /* 0x002fe200078e000f */
[----:B------:R-:W-:Y:S02]  /*116d0*/  MOV R14, R13 ;  /* 0x0000000d000e7202 */ /* 0x000fe40000000f00 */
        /* <DEDUP_REMOVED lines=17> */
.L_x_24344:
        /* <DEDUP_REMOVED lines=12> */
.L_x_24345:
[----:B------:R-:W-:Y:S01]  /*118b0*/  IMAD.WIDE.U32 R68, R71, -0x326172a9, RZ ;  /* 0xcd9e8d5747447825 */ /* 0x000fe200078e00ff */
[----:B------:R-:W-:-:S03]  /*118c0*/  LOP3.LUT R13, R67, R17, R59, 0x96, !PT ;  /* 0x00000011430d7212 */ /* 0x000fc600078e963b */
[----:B------:R-:W-:Y:S02]  /*118d0*/  HFMA2 R14, -RZ, RZ, 0, 0 ;  /* 0x00000000ff0e7431 */ /* 0x000fe400000001ff */
[----:B------:R-:W-:Y:S01]  /*118e0*/  VIADD R70, R58, 0x8ff34781 ;  /* 0x8ff347813a467836 */ /* 0x000fe20000000000 */
        /* <DEDUP_REMOVED lines=56> */
[----:B------:R-:W-:-:S07]  /*11c70*/  LOP3.LUT R69, R69, R16, R13, 0x96, !PT ;  /* 0x0000001045457212 */ /* 0x000fce00078e960d */
.L_x_24343:
        /* <DEDUP_REMOVED lines=11> */
.L_x_24342:
        /* <DEDUP_REMOVED lines=15> */
.L_x_24348:
        /* <DEDUP_REMOVED lines=12> */
.L_x_24349:
[----:B------:R-:W-:Y:S01]  /*11ee0*/  IMAD.WIDE.U32 R92, R71, -0x326172a9, RZ ;  /* 0xcd9e8d57475c7825 */ /* 0x000fe200078e00ff */
[----:B------:R-:W-:-:S03]  /*11ef0*/  LOP3.LUT R14, R67, R17, R59, 0x96, !PT ;  /* 0x00000011430e7212 */ /* 0x000fc600078e963b */
        /* <DEDUP_REMOVED lines=59> */
.L_x_24347:
        /* <DEDUP_REMOVED lines=11> */
.L_x_24346:
        /* <DEDUP_REMOVED lines=15> */
.L_x_24352:
        /* <DEDUP_REMOVED lines=12> */
.L_x_24353:
[----:B------:R-:W-:Y:S01]  /*12510*/  LOP3.LUT R14, R67, R17, R59, 0x96, !PT ;  /* 0x00000011430e7212 */ /* 0x000fe200078e963b */
[----:B------:R-:W-:-:S04]  /*12520*/  IMAD.WIDE.U32 R68, R71, -0x326172a9, RZ ;  /* 0xcd9e8d5747447825 */ /* 0x000fc800078e00ff */
[----:B------:R-:W-:Y:S02]  /*12530*/  VIADD R15, R58, 0x9e3779b9 ;  /* 0x9e3779b93a0f7836 */ /* 0x000fe40000000000 */
[----:B------:R-:W-:Y:S01]  /*12540*/  IMAD.WIDE.U32 R22, R14, -0x326172a9, RZ ;  /* 0xcd9e8d570e167825 */ /* 0x000fe200078e00ff */
[----:B------:R-:W-:-:S03]  /*12550*/  LOP3.LUT R14, R73, R69, R58, 0x96, !PT ;  /* 0x00000045490e7212 */ /* 0x000fc600078e963a */
        /* <DEDUP_REMOVED lines=50> */
[----:B------:R-:W-:Y:S01]  /*12880*/  IADD3 R69, PT, PT, R59, -0x695add53, RZ ;  /* 0x96a522ad3b457810 */ /* 0x000fe20007ffe0ff */
[----:B------:R-:W-:Y:S01]  /*12890*/  IMAD.MOV.U32 R66, RZ, RZ, R68 ;  /* 0x000000ffff427224 */ /* 0x000fe200078e0044 */
[----:B------:R-:W-:Y:S01]  /*128a0*/  MOV R14, R19 ;  /* 0x00000013000e7202 */ /* 0x000fe20000000f00 */
[----:B------:R-:W-:Y:S01]  /*128b0*/  IMAD.MOV.U32 R19, RZ, RZ, R22 ;  /* 0x000000ffff137224 */ /* 0x000fe200078e0016 */
[----:B------:R-:W-:Y:S01]  /*128c0*/  LOP3.LUT R69, R69, R16, R23, 0x96, !PT ;  /* 0x0000001045457212 */ /* 0x000fe200078e9617 */
[----:B------:R-:W-:-:S07]  /*128d0*/  HFMA2 R16, -RZ, RZ, 0, 0 ;  /* 0x00000000ff107431 */ /* 0x000fce00000001ff */
.L_x_24351:
        /* <DEDUP_REMOVED lines=11> */
.L_x_24350:
        /* <DEDUP_REMOVED lines=15> */
.L_x_24356:
        /* <DEDUP_REMOVED lines=12> */
.L_x_24357:
        /* <DEDUP_REMOVED lines=61> */
.L_x_24355:
        /* <DEDUP_REMOVED lines=10> */
[----:B------:R-:W-:Y:S01]  /*12fb0*/  PRMT R0, R16, 0x7610, R0 ;  /* 0x0000761010007816 */ /* 0x000fe20000000000 */
[----:B------:R-:W-:Y:S06]  /*12fc0*/  BRA `(.L_x_24354) ;  /* 0x0000001800407947 */ /* 0x000fec0003800000 */
.L_x_24341:
[----:B0-----:R-:W-:Y:S01]  /*12fd0*/  HFMA2 R12, -RZ, RZ, 0, 0 ;  /* 0x00000000ff0c7431 */ /* 0x001fe200000001ff */
[----:B------:R-:W-:Y:S01]  /*12fe0*/  MOV R14, R13 ;  /* 0x0000000d000e7202 */ /* 0x000fe20000000f00 */
[----:B-1----:R-:W-:Y:S01]  /*12ff0*/  IMAD.MOV.U32 R19, RZ, RZ, R15 ;  /* 0x000000ffff137224 */ /* 0x002fe200078e000f */
        /* <DEDUP_REMOVED lines=16> */
.L_x_24360:
        /* <DEDUP_REMOVED lines=12> */
.L_x_24361:
        /* <DEDUP_REMOVED lines=61> */
.L_x_24359:
        /* <DEDUP_REMOVED lines=9> */
[----:B------:R-:W-:Y:S01]  /*13620*/  FMUL.FTZ R12, R12, R15 ;  /* 0x0000000f0c0c7220 */ /* 0x000fe20000410000 */
[----:B------:R-:W-:-:S07]  /*13630*/  PRMT R64, R13, 0x7610, R64 ;  /* 0x000076100d407816 */ /* 0x000fce0000000040 */
.L_x_24358:
        /* <DEDUP_REMOVED lines=15> */
.L_x_24364:
        /* <DEDUP_REMOVED lines=12> */
.L_x_24365:
        /* <DEDUP_REMOVED lines=61> */
.L_x_24363:
        /* <DEDUP_REMOVED lines=11> */
.L_x_24362:
        /* <DEDUP_REMOVED lines=15> */
.L_x_24368:
        /* <DEDUP_REMOVED lines=12> */
.L_x_24369:
        /* <DEDUP_REMOVED lines=61> */
.L_x_24367:
        /* <DEDUP_REMOVED lines=9> */
[----:B------:R-:W-:Y:S01]  /*14280*/  FMUL.FTZ R14, R14, R17 ;  /* 0x000000110e0e7220 */ /* 0x000fe20000410000 */
[----:B------:R-:W-:-:S07]  /*14290*/  PRMT R62, R15, 0x7610, R62 ;  /* 0x000076100f3e7816 */ /* 0x000fce000000003e */
.L_x_24366:
        /* <DEDUP_REMOVED lines=15> */
.L_x_24371:
        /* <DEDUP_REMOVED lines=12> */
.L_x_24372:
        /* <DEDUP_REMOVED lines=61> */
.L_x_24370:
        /* <DEDUP_REMOVED lines=11> */
.L_x_24354:
[----:B------:R-:W-:-:S05]  /*148d0*/  IADD3 R16, PT, PT, R61, 0x500, RZ ;  /* 0x000005003d107810 */ /* 0x000fca0007ffe0ff */
[----:B------:R-:W-:-:S05]  /*148e0*/  IMAD.WIDE.U32 R22, R16, 0x10, R118 ;  /* 0x0000001010167825 */ /* 0x000fca00078e0076 */
[----:B------:R0:W-:Y:S01]  /*148f0*/  STG.E.128 desc[UR6][R22.64], R12 ;  /* 0x0000000c16007986 */ /* 0x0001e2000c101d06 */
[----:B------:R-:W-:Y:S05]  /*14900*/  @!P1 BRA `(.L_x_24373) ;  /* 0x0000000000309947 */ /* 0x000fea0003800000 */
[----:B0-----:R-:W0:Y:S01]  /*14910*/  LDC.64 R22, c[0x0][0x3b0] ;  /* 0x0000ec00ff167b82 */ /* 0x001e220000000a00 */
        /* <DEDUP_REMOVED lines=11> */
.L_x_24373:
[----:B------:R-:W2:Y:S01]  /*149d0*/  @P1 LDC.64 R92, c[0x0][0x390] ;  /* 0x0000e400ff5c1b82 */ /* 0x000ea20000000a00 */
[----:B------:R-:W-:Y:S01]  /*149e0*/  @P1 IADD3 R18, PT, PT, R60, 0x600, RZ ;  /* 0x000006003c121810 */ /* 0x000fe20007ffe0ff */
[----:B-1----:R-:W-:-:S06]  /*149f0*/  @P0 VIADD R16, R61, 0x600 ;  /* 0x000006003d100836 */ /* 0x002fcc0000000000 */
[----:B0-----:R-:W0:Y:S01]  /*14a00*/  @P0 LDC.64 R22, c[0x0][0x3a0] ;  /* 0x0000e800ff160b82 */ /* 0x001e220000000a00 */
[----:B--2---:R-:W-:-:S05]  /*14a10*/  @P1 IMAD.WIDE.U32 R92, R18, 0x10, R92 ;  /* 0x00000010125c1825 */ /* 0x004fca00078e005c */
[----:B-----5:R1:W5:Y:S01]  /*14a20*/  @P1 LDG.E.128 R8, desc[UR6][R92.64] ;  /* 0x000000065c081981 */ /* 0x020362000c1e1d00 */
[----:B0-----:R-:W-:-:S05]  /*14a30*/  @P0 IMAD.WIDE.U32 R22, R16, 0x10, R22 ;  /* 0x0000001010160825 */ /* 0x001fca00078e0016 */
[----:B------:R1:W5:Y:S01]  /*14a40*/  @P0 LDG.E.128 R4, desc[UR6][R22.64] ;  /* 0x0000000616040981 */ /* 0x000362000c1e1d00 */
[----:B------:R-:W-:Y:S05]  /*14a50*/  @!P0 BRA `(.L_x_24374) ;  /* 0x0000001800488947 */ /* 0x000fea0003800000 */
[----:B------:R-:W-:Y:S01]  /*14a60*/  ISETP.GT.AND P2, PT, R20, RZ, PT ;  /* 0x000000ff1400720c */ /* 0x000fe20003f44270 */
[----:B-1----:R-:W-:Y:S01]  /*14a70*/  IMAD.MOV.U32 R23, RZ, RZ, R19 ;  /* 0x000000ffff177224 */ /* 0x002fe200078e0013 */
[----:B------:R-:W-:Y:S02]  /*14a80*/  MOV R18, R17 ;  /* 0x0000001100127202 */ /* 0x000fe40000000f00 */
        /* <DEDUP_REMOVED lines=17> */
.L_x_24377:
        /* <DEDUP_REMOVED lines=12> */
.L_x_24378:
[----:B------:R-:W-:Y:S01]  /*14c60*/  LOP3.LUT R16, R67, R23, R59, 0x96, !PT ;  /* 0x0000001743107212 */ /* 0x000fe200078e963b */
[----:B------:R-:W-:-:S04]  /*14c70*/  IMAD.WIDE.U32 R92, R71, -0x326172a9, RZ ;  /* 0xcd9e8d57475c7825 */ /* 0x000fc800078e00ff */
[----:B------:R-:W-:Y:S02]  /*14c80*/  HFMA2 R18, -RZ, RZ, 0, 0 ;  /* 0x00000000ff127431 */ /* 0x000fe400000001ff */
        /* <DEDUP_REMOVED lines=57> */
[----:B------:R-:W-:-:S07]  /*15020*/  LOP3.LUT R69, R69, R22, R17, 0x96, !PT ;  /* 0x0000001645457212 */ /* 0x000fce00078e9611 */
.L_x_24376:
        /* <DEDUP_REMOVED lines=11> */
.L_x_24375:
        /* <DEDUP_REMOVED lines=15> */
.L_x_24381:
        /* <DEDUP_REMOVED lines=12> */
.L_x_24382:
        /* <DEDUP_REMOVED lines=51> */
[----:B------:R-:W-:Y:S01]  /*155c0*/  IADD3 R69, PT, PT, R59, -0x695add53, RZ ;  /* 0x96a522ad3b457810 */ /* 0x000fe20007ffe0ff */
[----:B------:R-:W-:Y:S01]  /*155d0*/  IMAD.WIDE.U32 R18, R18, -0x326172a9, RZ ;  /* 0xcd9e8d5712127825 */ /* 0x000fe200078e00ff */
[----:B------:R-:W-:-:S03]  /*155e0*/  LOP3.LUT R17, R17, R92, R121, 0x96, !PT ;  /* 0x0000005c11117212 */ /* 0x000fc600078e9679 */
[----:B------:R-:W-:Y:S01]  /*155f0*/  IMAD.MOV.U32 R66, RZ, RZ, R18 ;  /* 0x000000ffff427224 */ /* 0x000fe200078e0012 */
[----:B------:R-:W-:Y:S01]  /*15600*/  LOP3.LUT R70, R70, R120, R19, 0x96, !PT ;  /* 0x0000007846467212 */ /* 0x000fe200078e9613 */
[----:B------:R-:W-:-:S04]  /*15610*/  IMAD.WIDE.U32 R92, R17, -0x2daee0ad, RZ ;  /* 0xd2511f53115c7825 */ /* 0x000fc800078e00ff */
[----:B------:R-:W-:Y:S01]  /*15620*/  HFMA2 R19, -RZ, RZ, 0, 0 ;  /* 0x00000000ff137431 */ /* 0x000fe200000001ff */
[----:B------:R-:W-:Y:S01]  /*15630*/  MOV R17, R23 ;  /* 0x0000001700117202 */ /* 0x000fe20000000f00 */
[----:B------:R-:W-:Y:S01]  /*15640*/  IMAD.MOV.U32 R23, RZ, RZ, R92 ;  /* 0x000000ffff177224 */ /* 0x000fe200078e005c */
[----:B------:R-:W-:-:S07]  /*15650*/  LOP3.LUT R69, R69, R68, R93, 0x96, !PT ;  /* 0x0000004445457212 */ /* 0x000fce00078e965d */
.L_x_24380:
[----:B------:R-:W-:Y:S01]  /*15660*/  I2FP.F32.U32 R17, R17 ;  /* 0x0000001100117245 */ /* 0x000fe20000201000 */
[----:B------:R-:W-:-:S04]  /*15670*/  IMAD.MOV.U32 R18, RZ, RZ, 0x2f800000 ;  /* 0x2f800000ff127424 */ /* 0x000fc800078e00ff */
[----:B------:R-:W-:Y:S01]  /*15680*/  FFMA.FTZ R18, R17, R18, 1.1641532182693481445e-10 ;  /* 0x2f00000011127423 */ /* 0x000fe20000010012 */
[----:B------:R-:W-:-:S04]  /*15690*/  FMUL.FTZ R17, R9, UR13 ;  /* 0x0000000d09117c20 */ /* 0x000fc80008410000 */
[----:B------:R-:W-:Y:S01]  /*156a0*/  FMUL.FTZ R17, R17, UR12 ;  /* 0x0000000c11117c20 */ /* 0x000fe20008410000 */
[----:B------:R-:W-:-:S04]  /*156b0*/  FSETP.GTU.FTZ.AND P3, PT, R18, UR10, PT ;  /* 0x0000000a12007c0b */ /* 0x000fc8000bf7c000 */
[----:B------:R-:W-:Y:S01]  /*156c0*/  FSEL R21, R17, RZ, !P3 ;  /* 0x000000ff11157208 */ /* 0x000fe20005800000 */
[----:B------:R-:W-:Y:S01]  /*156d0*/  HADD2.F32 R17, -RZ, R87.H0_H0 ;  /* 0x20000057ff117230 */ /* 0x000fe20000004100 */
[----:B------:R-:W-:-:S04]  /*156e0*/  SEL R18, RZ, 0x1, P3 ;  /* 0x00000001ff127807 */ /* 0x000fc80001800000 */
[----:B------:R-:W-:Y:S01]  /*156f0*/  FFMA.FTZ R17, R21, R17, R5 ;  /* 0x0000001115117223 */ /* 0x000fe20000010005 */
[----:B------:R-:W-:-:S07]  /*15700*/  PRMT R63, R18, 0x7610, R63 ;  /* 0x00007610123f7816 */ /* 0x000fce000000003f */
.L_x_24379:
        /* <DEDUP_REMOVED lines=15> */
.L_x_24385:
        /* <DEDUP_REMOVED lines=12> */
.L_x_24386:
        /* <DEDUP_REMOVED lines=55> */
[----:B------:R-:W-:Y:S01]  /*15c30*/  IMAD.MOV.U32 R66, RZ, RZ, R92 ;  /* 0x000000ffff427224 */ /* 0x000fe200078e005c */
[----:B------:R-:W-:Y:S01]  /*15c40*/  LOP3.LUT R70, R70, R120, R93, 0x96, !PT ;  /* 0x0000007846467212 */ /* 0x000fe200078e965d */
[----:B------:R-:W-:Y:S01]  /*15c50*/  IMAD.WIDE.U32 R120, R18, -0x2daee0ad, RZ ;  /* 0xd2511f5312787825 */ /* 0x000fe200078e00ff */
[----:B------:R-:W-:-:S03]  /*15c60*/  MOV R18, R23 ;  /* 0x0000001700127202 */ /* 0x000fc60000000f00 */
[----:B------:R-:W-:Y:S01]  /*15c70*/  IMAD.MOV.U32 R23, RZ, RZ, R120 ;  /* 0x000000ffff177224 */ /* 0x000fe200078e0078 */
[----:B------:R-:W-:-:S07]  /*15c80*/  LOP3.LUT R69, R69, R68, R121, 0x96, !PT ;  /* 0x0000004445457212 */ /* 0x000fce00078e9679 */
.L_x_24384:
[----:B------:R-:W-:Y:S01]  /*15c90*/  I2FP.F32.U32 R19, R18 ;  /* 0x0000001200137245 */ /* 0x000fe20000201000 */
[----:B------:R-:W-:-:S04]  /*15ca0*/  IMAD.MOV.U32 R18, RZ, RZ, 0x2f800000 ;  /* 0x2f800000ff127424 */ /* 0x000fc800078e00ff */
[----:B------:R-:W-:Y:S01]  /*15cb0*/  FFMA.FTZ R18, R19, R18, 1.1641532182693481445e-10 ;  /* 0x2f00000013127423 */ /* 0x000fe20000010012 */
[----:B------:R-:W-:-:S04]  /*15cc0*/  FMUL.FTZ R19, R10, UR13 ;  /* 0x0000000d0a137c20 */ /* 0x000fc80008410000 */
[----:B------:R-:W-:Y:S01]  /*15cd0*/  FMUL.FTZ R19, R19, UR12 ;  /* 0x0000000c13137c20 */ /* 0x000fe20008410000 */
[----:B------:R-:W-:Y:S01]  /*15ce0*/  FSETP.GTU.FTZ.AND P3, PT, R18, UR10, PT ;  /* 0x0000000a12007c0b */ /* 0x000fe2000bf7c000 */
[----:B------:R-:W-:-:S03]  /*15cf0*/  HADD2.F32 R18, -RZ, R86.H1_H1 ;  /* 0x30000056ff127230 */ /* 0x000fc60000004100 */
[----:B------:R-:W-:-:S05]  /*15d00*/  FSEL R19, R19, RZ, !P3 ;  /* 0x000000ff13137208 */ /* 0x000fca0005800000 */
[----:B------:R-:W-:Y:S01]  /*15d10*/  FFMA.FTZ R18, R19, R18, R6 ;  /* 0x0000001213127223 */ /* 0x000fe20000010006 */
[----:B------:R-:W-:-:S04]  /*15d20*/  SEL R19, RZ, 0x1, P3 ;  /* 0x00000001ff137807 */ /* 0x000fc80001800000 */
[----:B------:R-:W-:-:S07]  /*15d30*/  PRMT R62, R19, 0x7610, R62 ;  /* 0x00007610133e7816 */ /* 0x000fce000000003e */
.L_x_24383:
        /* <DEDUP_REMOVED lines=15> */
.L_x_24389:
        /* <DEDUP_REMOVED lines=12> */
.L_x_24390:
        /* <DEDUP_REMOVED lines=54> */
[----:B------:R-:W-:Y:S02]  /*16250*/  HFMA2 R21, -RZ, RZ, 0, 0 ;  /* 0x00000000ff157431 */ /* 0x000fe400000001ff */
[----:B------:R-:W-:Y:S01]  /*16260*/  IMAD.MOV.U32 R66, RZ, RZ, R92 ;  /* 0x000000ffff427224 */ /* 0x000fe200078e005c */
[----:B------:R-:W-:Y:S01]  /*16270*/  LOP3.LUT R70, R70, R120, R93, 0x96, !PT ;  /* 0x0000007846467212 */ /* 0x000fe200078e965d */
[----:B------:R-:W-:Y:S01]  /*16280*/  IMAD.WIDE.U32 R120, R19, -0x2daee0ad, RZ ;  /* 0xd2511f5313787825 */ /* 0x000fe200078e00ff */
[----:B------:R-:W-:-:S03]  /*16290*/  MOV R19, R23 ;  /* 0x0000001700137202 */ /* 0x000fc60000000f00 */
[----:B------:R-:W-:Y:S01]  /*162a0*/  IMAD.MOV.U32 R23, RZ, RZ, R120 ;  /* 0x000000ffff177224 */ /* 0x000fe200078e0078 */
[----:B------:R-:W-:-:S07]  /*162b0*/  LOP3.LUT R69, R69, R68, R121, 0x96, !PT ;  /* 0x0000004445457212 */ /* 0x000fce00078e9679 */
.L_x_24388:
        /* <DEDUP_REMOVED lines=10> */
[----:B------:R-:W-:Y:S01]  /*16360*/  PRMT R0, R22, 0x7610, R0 ;  /* 0x0000761016007816 */ /* 0x000fe20000000000 */
[----:B------:R-:W-:Y:S06]  /*16370*/  BRA `(.L_x_24387) ;  /* 0x0000001800407947 */ /* 0x000fec0003800000 */
.L_x_24374:
[----:B------:R-:W-:Y:S01]  /*16380*/  HFMA2 R16, -RZ, RZ, 0, 0 ;  /* 0x00000000ff107431 */ /* 0x000fe200000001ff */
        /* <DEDUP_REMOVED lines=18> */
.L_x_24393:
        /* <DEDUP_REMOVED lines=12> */
.L_x_24394:
        /* <DEDUP_REMOVED lines=61> */
.L_x_24392:
        /* <DEDUP_REMOVED lines=11> */
.L_x_24391:
        /* <DEDUP_REMOVED lines=15> */
.L_x_24397:
        /* <DEDUP_REMOVED lines=12> */
.L_x_24398:
        /* <DEDUP_REMOVED lines=61> */
.L_x_24396:
[----:B------:R-:W-:Y:S01]  /*16f70*/  I2FP.F32.U32 R17, R17 ;  /* 0x0000001100117245 */ /* 0x000fe20000201000 */
[----:B------:R-:W-:-:S04]  /*16f80*/  IMAD.MOV.U32 R18, RZ, RZ, 0x2f800000 ;  /* 0x2f800000ff127424 */ /* 0x000fc800078e00ff */
[----:B------:R-:W-:Y:S01]  /*16f90*/  FFMA.FTZ R18, R17, R18, 1.1641532182693481445e-10 ;  /* 0x2f00000011127423 */ /* 0x000fe20000010012 */
[----:B-----5:R-:W-:-:S04]  /*16fa0*/  FMUL.FTZ R17, R9, UR13 ;  /* 0x0000000d09117c20 */ /* 0x020fc80008410000 */
[----:B------:R-:W-:Y:S01]  /*16fb0*/  FMUL.FTZ R17, R17, UR12 ;  /* 0x0000000c11117c20 */ /* 0x000fe20008410000 */
[----:B------:R-:W-:-:S04]  /*16fc0*/  FSETP.GTU.FTZ.AND P2, PT, R18, UR10, PT ;  /* 0x0000000a12007c0b */ /* 0x000fc8000bf5c000 */
[----:B------:R-:W-:Y:S01]  /*16fd0*/  FSEL R21, R17, RZ, !P2 ;  /* 0x000000ff11157208 */ /* 0x000fe20005000000 */
[----:B------:R-:W-:Y:S01]  /*16fe0*/  HADD2.F32 R17, -RZ, R87.H0_H0 ;  /* 0x20000057ff117230 */ /* 0x000fe20000004100 */
[----:B------:R-:W-:-:S04]  /*16ff0*/  SEL R18, RZ, 0x1, P2 ;  /* 0x00000001ff127807 */ /* 0x000fc80001000000 */
[----:B------:R-:W-:Y:S01]  /*17000*/  FMUL.FTZ R17, R17, R21 ;  /* 0x0000001511117220 */ /* 0x000fe20000410000 */
[----:B------:R-:W-:-:S07]  /*17010*/  PRMT R63, R18, 0x7610, R63 ;  /* 0x00007610123f7816 */ /* 0x000fce000000003f */
.L_x_24395:
        /* <DEDUP_REMOVED lines=15> */
.L_x_24401:
        /* <DEDUP_REMOVED lines=12> */
.L_x_24402:
        /* <DEDUP_REMOVED lines=61> */
.L_x_24400:
[----:B------:R-:W-:Y:S01]  /*175a0*/  I2FP.F32.U32 R19, R18 ;  /* 0x0000001200137245 */ /* 0x000fe20000201000 */
[----:B------:R-:W-:-:S04]  /*175b0*/  IMAD.MOV.U32 R18, RZ, RZ, 0x2f800000 ;  /* 0x2f800000ff127424 */ /* 0x000fc800078e00ff */
[----:B------:R-:W-:Y:S01]  /*175c0*/  FFMA.FTZ R18, R19, R18, 1.1641532182693481445e-10 ;  /* 0x2f00000013127423 */ /* 0x000fe20000010012 */
[----:B-----5:R-:W-:-:S04]  /*175d0*/  FMUL.FTZ R19, R10, UR13 ;  /* 0x0000000d0a137c20 */ /* 0x020fc80008410000 */
[----:B------:R-:W-:Y:S01]  /*175e0*/  FMUL.FTZ R19, R19, UR12 ;  /* 0x0000000c13137c20 */ /* 0x000fe20008410000 */
[----:B------:R-:W-:Y:S01]  /*175f0*/  FSETP.GTU.FTZ.AND P2, PT, R18, UR10, PT ;  /* 0x0000000a12007c0b */ /* 0x000fe2000bf5c000 */
[----:B------:R-:W-:-:S03]  /*17600*/  HADD2.F32 R18, -RZ, R86.H1_H1 ;  /* 0x30000056ff127230 */ /* 0x000fc60000004100 */
[----:B------:R-:W-:-:S05]  /*17610*/  FSEL R19, R19, RZ, !P2 ;  /* 0x000000ff13137208 */ /* 0x000fca0005000000 */
[----:B------:R-:W-:Y:S01]  /*17620*/  FMUL.FTZ R18, R18, R19 ;  /* 0x0000001312127220 */ /* 0x000fe20000410000 */
[----:B------:R-:W-:-:S04]  /*17630*/  SEL R19, RZ, 0x1, P2 ;  /* 0x00000001ff137807 */ /* 0x000fc80001000000 */
[----:B------:R-:W-:-:S07]  /*17640*/  PRMT R62, R19, 0x7610, R62 ;  /* 0x00007610133e7816 */ /* 0x000fce000000003e */
.L_x_24399:
        /* <DEDUP_REMOVED lines=15> */
.L_x_24404:
        /* <DEDUP_REMOVED lines=12> */
.L_x_24405:
        /* <DEDUP_REMOVED lines=61> */
.L_x_24403:
        /* <DEDUP_REMOVED lines=11> */
.L_x_24387:
        /* <DEDUP_REMOVED lines=16> */
.L_x_24406:
[----:B------:R-:W2:Y:S01]  /*17d80*/  @P1 LDC.64 R120, c[0x0][0x390] ;  /* 0x0000e400ff781b82 */ /* 0x000ea20000000a00 */
[----:B------:R-:W-:-:S07]  /*17d90*/  IADD3 R60, PT, PT, R60, 0x700, RZ ;  /* 0x000007003c3c7810 */ /* 0x000fce0007ffe0ff */
[----:B01----:R-:W0:Y:S01]  /*17da0*/  @P0 LDC.64 R92, c[0x0][0x3a0] ;  /* 0x0000e800ff5c0b82 */ /* 0x003e220000000a00 */
[----:B------:R-:W-:Y:S02]  /*17db0*/  VIADD R61, R61, 0x700 ;  /* 0x000007003d3d7836 */ /* 0x000fe40000000000 */
[----:B--2---:R-:W-:-:S05]  /*17dc0*/  @P1 IMAD.WIDE.U32 R120, R60, 0x10, R120 ;  /* 0x000000103c781825 */ /* 0x004fca00078e0078 */
[----:B-----5:R1:W5:Y:S01]  /*17dd0*/  @P1 LDG.E.128 R8, desc[UR6][R120.64] ;  /* 0x0000000678081981 */ /* 0x020362000c1e1d00 */
[----:B0-----:R-:W-:-:S05]  /*17de0*/  @P0 IMAD.WIDE.U32 R92, R61, 0x10, R92 ;  /* 0x000000103d5c0825 */ /* 0x001fca00078e005c */
[----:B------:R1:W5:Y:S01]  /*17df0*/  @P0 LDG.E.128 R4, desc[UR6][R92.64] ;  /* 0x000000065c040981 */ /* 0x000362000c1e1d00 */
[----:B------:R-:W-:Y:S05]  /*17e00*/  @!P0 BRA `(.L_x_24407) ;  /* 0x0000001800488947 */ /* 0x000fea0003800000 */
[----:B------:R-:W-:Y:S01]  /*17e10*/  ISETP.GT.AND P0, PT, R20, RZ, PT ;  /* 0x000000ff1400720c */ /* 0x000fe20003f04270 */
[----:B------:R-:W-:Y:S01]  /*17e20*/  IMAD.MOV.U32 R65, RZ, RZ, R23 ;  /* 0x000000ffff417224 */ /* 0x000fe200078e0017 */
        /* <DEDUP_REMOVED lines=18> */
.L_x_24410:
        /* <DEDUP_REMOVED lines=12> */
.L_x_24411:
[----:B------:R-:W-:Y:S01]  /*18010*/  LOP3.LUT R20, R67, R69, R59, 0x96, !PT ;  /* 0x0000004543147212 */ /* 0x000fe200078e963b */
[----:B-1----:R-:W-:-:S04]  /*18020*/  IMAD.WIDE.U32 R120, R71, -0x326172a9, RZ ;  /* 0xcd9e8d5747787825 */ /* 0x002fc800078e00ff */
        /* <DEDUP_REMOVED lines=53> */
[----:B------:R-:W-:Y:S01]  /*18380*/  IMAD.WIDE.U32 R20, R20, -0x2daee0ad, RZ ;  /* 0xd2511f5314147825 */ /* 0x000fe200078e00ff */
[----:B------:R-:W-:-:S03]  /*18390*/  LOP3.LUT R70, R70, R120, R93, 0x96, !PT ;  /* 0x0000007846467212 */ /* 0x000fc600078e965d */
[----:B------:R-:W-:Y:S01]  /*183a0*/  IMAD.MOV.U32 R66, RZ, RZ, R92 ;  /* 0x000000ffff427224 */ /* 0x000fe200078e005c */
[----:B------:R-:W-:Y:S01]  /*183b0*/  MOV R65, R20 ;  /* 0x0000001400417202 */ /* 0x000fe20000000f00 */
[----:B------:R-:W-:Y:S01]  /*183c0*/  IMAD.MOV.U32 R20, RZ, RZ, R23 ;  /* 0x000000ffff147224 */ /* 0x000fe200078e0017 */
[----:B------:R-:W-:-:S07]  /*183d0*/  LOP3.LUT R69, R69, R68, R21, 0x96, !PT ;  /* 0x0000004445457212 */ /* 0x000fce00078e9615 */
.L_x_24409:
[----:B------:R-:W-:Y:S01]  /*183e0*/  I2FP.F32.U32 R21, R20 ;  /* 0x0000001400157245 */ /* 0x000fe20000201000 */
[----:B------:R-:W-:-:S04]  /*183f0*/  IMAD.MOV.U32 R20, RZ, RZ, 0x2f800000 ;  /* 0x2f800000ff147424 */ /* 0x000fc800078e00ff */
[----:B------:R-:W-:Y:S01]  /*18400*/  FFMA.FTZ R20, R21, R20, 1.1641532182693481445e-10 ;  /* 0x2f00000015147423 */ /* 0x000fe20000010014 */
[----:B------:R-:W-:-:S04]  /*18410*/  FMUL.FTZ R21, R8, UR13 ;  /* 0x0000000d08157c20 */ /* 0x000fc80008410000 */
[----:B------:R-:W-:Y:S01]  /*18420*/  FMUL.FTZ R21, R21, UR12 ;  /* 0x0000000c15157c20 */ /* 0x000fe20008410000 */
[----:B------:R-:W-:Y:S01]  /*18430*/  FSETP.GTU.FTZ.AND P2, PT, R20, UR10, PT ;  /* 0x0000000a14007c0b */ /* 0x000fe2000bf5c000 */
[----:B------:R-:W-:-:S03]  /*18440*/  HADD2.F32 R20, -RZ, R88.H0_H0 ;  /* 0x20000058ff147230 */ /* 0x000fc60000004100 */
[----:B------:R-:W-:-:S05]  /*18450*/  FSEL R21, R21, RZ, !P2 ;  /* 0x000000ff15157208 */ /* 0x000fca0005000000 */
[----:B------:R-:W-:Y:S01]  /*18460*/  FFMA.FTZ R20, R21, R20, R4 ;  /* 0x0000001415147223 */ /* 0x000fe20000010004 */
[----:B------:R-:W-:-:S04]  /*18470*/  SEL R21, RZ, 0x1, P2 ;  /* 0x00000001ff157807 */ /* 0x000fc80001000000 */
[----:B------:R-:W-:-:S07]  /*18480*/  PRMT R64, R21, 0x7610, R64 ;  /* 0x0000761015407816 */ /* 0x000fce0000000040 */
.L_x_24408:
        /* <DEDUP_REMOVED lines=15> */
.L_x_24414:
        /* <DEDUP_REMOVED lines=12> */
.L_x_24415:
[----:B------:R-:W-:Y:S01]  /*18640*/  LOP3.LUT R21, R67, R69, R59, 0x96, !PT ;  /* 0x0000004543157212 */ /* 0x000fe200078e963b */
[----:B-1----:R-:W-:-:S04]  /*18650*/  IMAD.WIDE.U32 R120, R71, -0x326172a9, RZ ;  /* 0xcd9e8d5747787825 */ /* 0x002fc800078e00ff */
        /* <DEDUP_REMOVED lines=59> */
.L_x_24413:
        /* <DEDUP_REMOVED lines=11> */
.L_x_24412:
        /* <DEDUP_REMOVED lines=15> */
.L_x_24418:
        /* <DEDUP_REMOVED lines=12> */
.L_x_24419:
        /* <DEDUP_REMOVED lines=61> */
.L_x_24417:
        /* <DEDUP_REMOVED lines=11> */
.L_x_24416:
        /* <DEDUP_REMOVED lines=15> */
.L_x_24422:
        /* <DEDUP_REMOVED lines=12> */
.L_x_24423:
        /* <DEDUP_REMOVED lines=56> */
[----:B------:R-:W-:Y:S01]  /*19620*/  IMAD.WIDE.U32 R120, R23, -0x2daee0ad, RZ ;  /* 0xd2511f5317787825 */ /* 0x000fe200078e00ff */
[----:B------:R-:W-:-:S03]  /*19630*/  MOV R23, R65 ;  /* 0x0000004100177202 */ /* 0x000fc60000000f00 */
[----:B------:R-:W-:Y:S01]  /*19640*/  IMAD.MOV.U32 R65, RZ, RZ, R120 ;  /* 0x000000ffff417224 */ /* 0x000fe200078e0078 */
[----:B------:R-:W-:Y:S01]  /*19650*/  LOP3.LUT R69, R69, R68, R121, 0x96, !PT ;  /* 0x0000004445457212 */ /* 0x000fe200078e9679 */
[----:B------:R-:W-:-:S07]  /*19660*/  HFMA2 R68, -RZ, RZ, 0, 0 ;  /* 0x00000000ff447431 */ /* 0x000fce00000001ff */
.L_x_24421:
        /* <DEDUP_REMOVED lines=12> */
.L_x_24407:
        /* <DEDUP_REMOVED lines=19> */
.L_x_24426:
        /* <DEDUP_REMOVED lines=12> */
.L_x_24427:
        /* <DEDUP_REMOVED lines=61> */
.L_x_24425:
[----:B------:R-:W-:Y:S01]  /*19cf0*/  I2FP.F32.U32 R21, R20 ;  /* 0x0000001400157245 */ /* 0x000fe20000201000 */
[----:B------:R-:W-:-:S04]  /*19d00*/  IMAD.MOV.U32 R20, RZ, RZ, 0x2f800000 ;  /* 0x2f800000ff147424 */ /* 0x000fc800078e00ff */
[----:B------:R-:W-:Y:S01]  /*19d10*/  FFMA.FTZ R20, R21, R20, 1.1641532182693481445e-10 ;  /* 0x2f00000015147423 */ /* 0x000fe20000010014 */
[----:B-----5:R-:W-:-:S04]  /*19d20*/  FMUL.FTZ R21, R8, UR13 ;  /* 0x0000000d08157c20 */ /* 0x020fc80008410000 */
[----:B------:R-:W-:Y:S01]  /*19d30*/  FMUL.FTZ R21, R21, UR12 ;  /* 0x0000000c15157c20 */ /* 0x000fe20008410000 */
[----:B------:R-:W-:Y:S01]  /*19d40*/  FSETP.GTU.FTZ.AND P0, PT, R20, UR10, PT ;  /* 0x0000000a14007c0b */ /* 0x000fe2000bf1c000 */
[----:B------:R-:W-:-:S03]  /*19d50*/  HADD2.F32 R20, -RZ, R88.H0_H0 ;  /* 0x20000058ff147230 */ /* 0x000fc60000004100 */
[----:B------:R-:W-:-:S05]  /*19d60*/  FSEL R21, R21, RZ, !P0 ;  /* 0x000000ff15157208 */ /* 0x000fca0004000000 */
[----:B------:R-:W-:Y:S01]  /*19d70*/  FMUL.FTZ R20, R20, R21 ;  /* 0x0000001514147220 */ /* 0x000fe20000410000 */
[----:B------:R-:W-:-:S04]  /*19d80*/  SEL R21, RZ, 0x1, P0 ;  /* 0x00000001ff157807 */ /* 0x000fc80000000000 */
[----:B------:R-:W-:-:S07]  /*19d90*/  PRMT R64, R21, 0x7610, R64 ;  /* 0x0000761015407816 */ /* 0x000fce0000000040 */
.L_x_24424:
        /* <DEDUP_REMOVED lines=15> */
.L_x_24430:
        /* <DEDUP_REMOVED lines=12> */
.L_x_24431:
        /* <DEDUP_REMOVED lines=61> */
.L_x_24429:
        /* <DEDUP_REMOVED lines=11> */
.L_x_24428:
        /* <DEDUP_REMOVED lines=15> */
.L_x_24434:
        /* <DEDUP_REMOVED lines=12> */
.L_x_24435:
        /* <DEDUP_REMOVED lines=61> */
.L_x_24433:
        /* <DEDUP_REMOVED lines=11> */
.L_x_24432:
        /* <DEDUP_REMOVED lines=15> */
.L_x_24437:
        /* <DEDUP_REMOVED lines=12> */
.L_x_24438:
        /* <DEDUP_REMOVED lines=61> */
.L_x_24436:
        /* <DEDUP_REMOVED lines=11> */
.L_x_24420:
[----:B------:R-:W-:-:S05]  /*1b030*/  IMAD.WIDE.U32 R118, R61, 0x10, R118 ;  /* 0x000000103d767825 */ /* 0x000fca00078e0076 */
[----:B------:R0:W-:Y:S01]  /*1b040*/  STG.E.128 desc[UR6][R118.64], R20 ;  /* 0x0000001476007986 */ /* 0x0001e2000c101d06 */
[----:B------:R-:W-:Y:S05]  /*1b050*/  @!P1 BRA `(.L_x_24439) ;  /* 0x00000000002c9947 */ /* 0x000fea0003800000 */
[----:B------:R-:W1:Y:S01]  /*1b060*/  LDC.64 R92, c[0x0][0x3b0] ;  /* 0x0000ec00ff5c7b82 */ /* 0x000e620000000a00 */
[----:B------:R-:W-:Y:S01]  /*1b070*/  LOP3.LUT R61, R0, 0xffff, RZ, 0xc0, !PT ;  /* 0x0000ffff003d7812 */ /* 0x000fe200078ec0ff */
[----:B-1----:R-:W-:Y:S01]  /*1b080*/  IMAD.WIDE.U32 R92, R60, 0x4, R92 ;  /* 0x000000043c5c7825 */ /* 0x002fe200078e005c */
        /* <DEDUP_REMOVED lines=8> */
.L_x_24439:
        /* <DEDUP_REMOVED lines=34> */
[----:B-1----:R-:W1:Y:S02]  /*1b330*/  SHFL.BFLY PT, R60, R61, 0x1, 0x1f ;  /* 0x0c201f003d3c7f89 */ /* 0x002e6400000e0000 */
        /* <DEDUP_REMOVED lines=82> */
[----:B------:R-:W-:-:S04]  /*1b860*/  LOP3.LUT R61, R85, 0x1f, RZ, 0xc0, !PT ;  /* 0x0000001f553d7812 */ /* 0x000fc800078ec0ff */
[----:B------:R-:W1:Y:S01]  /*1b870*/  SHFL.BFLY PT, R92, R93, 0x10, 0x1f ;  /* 0x0e001f005d5c7f89 */ /* 0x000e6200000e0000 */
[----:B------:R-:W-:Y:S01]  /*1b880*/  ISETP.GT.U32.AND P1, PT, R61, 0x7, PT ;  /* 0x000000073d00780c */ /* 0x000fe20003f24070 */
[----:B-1----:R-:W-:Y:S01]  /*1b890*/  FADD.FTZ R61, R93, R92 ;  /* 0x0000005c5d3d7221 */ /* 0x002fe20000010000 */
[----:B------:R-:W-:Y:S11]  /*1b8a0*/  @P0 BRA `(.L_x_24441) ;  /* 0x00000000001c0947 */ /* 0x000ff60003800000 */
[----:B------:R-:W1:Y:S01]  /*1b8b0*/  S2UR UR5, SR_CgaCtaId ;  /* 0x00000000000579c3 */ /* 0x000e620000008800 */
[----:B------:R-:W-:Y:S01]  /*1b8c0*/  UMOV UR4, 0x400 ;  /* 0x0000040000047882 */ /* 0x000fe20000000000 */
[----:B------:R-:W-:-:S04]  /*1b8d0*/  SHF.R.U32.HI R92, RZ, 0x2, R85 ;  /* 0x00000002ff5c7819 */ /* 0x000fc80000011655 */
[----:B------:R-:W-:Y:S01]  /*1b8e0*/  LOP3.LUT R92, R92, 0x38, RZ, 0xc0, !PT ;  /* 0x000000385c5c7812 */ /* 0x000fe200078ec0ff */
[----:B-1----:R-:W-:-:S04]  /*1b8f0*/  ULEA UR4, UR5, UR4, 0x18 ;  /* 0x0000000405047291 */ /* 0x002fc8000f8ec0ff */
[----:B------:R-:W-:-:S09]  /*1b900*/  @UP0 UIADD3 UR4, UPT, UPT, UR4, 0x40, URZ ;  /* 0x0000004004040890 */ /* 0x000fd2000fffe0ff */
[----:B------:R1:W-:Y:S03]  /*1b910*/  STS.64 [R92+UR4], R60 ;  /* 0x0000003c5c007988 */ /* 0x0003e60008000a04 */
.L_x_24441:
[----:B------:R-:W-:Y:S05]  /*1b920*/  BSYNC.RECONVERGENT B0 ;  /* 0x0000000000007941 */ /* 0x000fea0003800200 */
.L_x_24440:
[----:B------:R-:W-:Y:S01]  /*1b930*/  BAR.SYNC.DEFER_BLOCKING 0x0 ;  /* 0x0000000000007b1d */ /* 0x000fe20000010000 */
[----:B-1----:R-:W-:Y:S02]  /*1b940*/  MOV R92, RZ ;  /* 0x000000ff005c7202 */ /* 0x002fe40000000f00 */
[----:B------:R-:W-:-:S03]  /*1b950*/  CS2R R60, SRZ ;  /* 0x00000000003c7805 */ /* 0x000fc6000001ff00 */
[----:B------:R-:W-:Y:S04]  /*1b960*/  BSSY.RECONVERGENT B0, `(.L_x_24442) ;  /* 0x000000a000007945 */ /* 0x000fe80003800200 */
[----:B------:R-:W-:Y:S05]  /*1b970*/  @P1 BRA `(.L_x_24443) ;  /* 0x0000000000201947 */ /* 0x000fea0003800000 */
[----:B------:R-:W1:Y:S01]  /*1b980*/  S2UR UR5, SR_CgaCtaId ;  /* 0x00000000000579c3 */ /* 0x000e620000008800 */
[----:B------:R-:W-:Y:S01]  /*1b990*/  UMOV UR4, 0x400 ;  /* 0x0000040000047882 */ /* 0x000fe20000000000 */
[----:B------:R-:W-:Y:S02]  /*1b9a0*/  IMAD.SHL.U32 R60, R85, 0x8, RZ ;  /* 0x00000008553c7824 */ /* 0x000fe400078e00ff */
[----:B------:R-:W-:-:S03]  /*1b9b0*/  HFMA2 R92, -RZ, RZ, 0, 6.103515625e-05 ;  /* 0x00000400ff5c7431 */ /* 0x000fc600000001ff */
[----:B------:R-:W-:Y:S01]  /*1b9c0*/  LOP3.LUT R60, R60, 0xf8, RZ, 0xc0, !PT ;  /* 0x000000f83c3c7812 */ /* 0x000fe200078ec0ff */
[----:B-1----:R-:W-:-:S04]  /*1b9d0*/  ULEA UR4, UR5, UR4, 0x18 ;  /* 0x0000000405047291 */ /* 0x002fc8000f8ec0ff */
[----:B------:R-:W-:-:S09]  /*1b9e0*/  @UP0 UIADD3 UR4, UPT, UPT, UR4, 0x40, URZ ;  /* 0x0000004004040890 */ /* 0x000fd2000fffe0ff */
[----:B------:R-:W1:Y:S03]  /*1b9f0*/  LDS.64 R60, [R60+UR4] ;  /* 0x000000043c3c7984 */ /* 0x000e660008000a00 */
.L_x_24443:
[----:B------:R-:W-:Y:S05]  /*1ba00*/  BSYNC.RECONVERGENT B0 ;  /* 0x0000000000007941 */ /* 0x000fea0003800200 */
.L_x_24442:
[----:B-1----:R-:W1:Y:S01]  /*1ba10*/  SHFL.DOWN PT, R120, R60, 0x4, 0x1f ;  /* 0x08801f003c787f89 */ /* 0x002e6200000e0000 */
[----:B0-----:R-:W-:Y:S02]  /*1ba20*/  I2FP.F32.U32 R118, R92 ;  /* 0x0000005c00767245 */ /* 0x001fe40000201000 */
[----:B------:R-:W-:Y:S01]  /*1ba30*/  ISETP.NE.AND P0, PT, R85, RZ, PT ;  /* 0x000000ff5500720c */ /* 0x000fe20003f05270 */
[----:B------:R-:W0:Y:S01]  /*1ba40*/  SHFL.DOWN PT, R93, R92, 0x4, 0x1f ;  /* 0x08801f005c5d7f89 */ /* 0x000e2200000e0000 */
[----:B------:R-:W-:Y:S01]  /*1ba50*/  ISETP.NE.AND P1, PT, RZ, UR11, PT ;  /* 0x0000000bff007c0c */ /* 0x000fe2000bf25270 */
[----:B-1----:R-:W-:-:S04]  /*1ba60*/  FADD.FTZ R119, -R120, R60 ;  /* 0x0000003c78777221 */ /* 0x002fc80000010100 */
[----:B------:R-:W-:Y:S01]  /*1ba70*/  FMUL.FTZ R119, R119, R119 ;  /* 0x0000007777777220 */ /* 0x000fe20000410000 */
[----:B0-----:R-:W-:Y:S01]  /*1ba80*/  IMAD.IADD R92, R93, 0x1, R92 ;  /* 0x000000015d5c7824 */ /* 0x001fe200078e025c */
[----:B------:R-:W-:Y:S02]  /*1ba90*/  I2FP.F32.S32 R93, R93 ;  /* 0x0000005d005d7245 */ /* 0x000fe40000201400 */
[----:B------:R-:W-:-:S04]  /*1baa0*/  FMUL.FTZ R119, R119, R118 ;  /* 0x0000007677777220 */ /* 0x000fc80000410000 */
[-C--:B------:R-:W-:Y:S01]  /*1bab0*/  FMUL.FTZ R119, R119, R93.reuse ;  /* 0x0000005d77777220 */ /* 0x080fe20000410000 */
[----:B------:R-:W-:Y:S01]  /*1bac0*/  FMUL.FTZ R93, R120, R93 ;  /* 0x0000005d785d7220 */ /* 0x000fe20000410000 */
[----:B------:R-:W-:-:S03]  /*1bad0*/  I2FP.F32.S32 R120, R92 ;  /* 0x0000005c00787245 */ /* 0x000fc60000201400 */
[----:B------:R-:W-:Y:S02]  /*1bae0*/  FFMA.FTZ R118, R118, R60, R93 ;  /* 0x0000003c76767223 */ /* 0x000fe4000001005d */
[----:B------:R-:W0:Y:S02]  /*1baf0*/  SHFL.DOWN PT, R60, R61, 0x4, 0x1f ;  /* 0x08801f003d3c7f89 */ /* 0x000e2400000e0000 */
[----:B0-----:R-:W-:Y:S02]  /*1bb00*/  FADD.FTZ R61, R60, R61 ;  /* 0x0000003d3c3d7221 */ /* 0x001fe40000010000 */
[----:B------:R-:W0:Y:S02]  /*1bb10*/  MUFU.RCP R60, R120 ;  /* 0x00000078003c7308 */ /* 0x000e240000001000 */
[C---:B0-----:R-:W-:Y:S01]  /*1bb20*/  FMUL.FTZ R118, R60.reuse, R118 ;  /* 0x000000763c767220 */ /* 0x041fe20000410000 */
[----:B------:R-:W-:Y:S02]  /*1bb30*/  FFMA.FTZ R119, R60, R119, R61 ;  /* 0x000000773c777223 */ /* 0x000fe4000001003d */
[----:B------:R-:W0:Y:S04]  /*1bb40*/  SHFL.DOWN PT, R61, R92, 0x2, 0x1f ;  /* 0x08401f005c3d7f89 */ /* 0x000e2800000e0000 */
[----:B------:R-:W1:Y:S01]  /*1bb50*/  SHFL.DOWN PT, R60, R118, 0x2, 0x1f ;  /* 0x08401f00763c7f89 */ /* 0x000e6200000e0000 */
[----:B0-----:R-:W-:-:S02]  /*1bb60*/  IADD3 R92, PT, PT, R92, R61, RZ ;  /* 0x0000003d5c5c7210 */ /* 0x001fc40007ffe0ff */
[----:B------:R-:W-:Y:S01]  /*1bb70*/  I2FP.F32.S32 R61, R61 ;  /* 0x0000003d003d7245 */ /* 0x000fe20000201400 */
[----:B-1----:R-:W-:-:S04]  /*1bb80*/  FADD.FTZ R93, R118, -R60 ;  /* 0x8000003c765d7221 */ /* 0x002fc80000010000 */
[----:B------:R-:W-:Y:S01]  /*1bb90*/  FMUL.FTZ R60, R60, R61 ;  /* 0x0000003d3c3c7220 */ /* 0x000fe20000410000 */
[----:B------:R-:W-:-:S03]  /*1bba0*/  FMUL.FTZ R93, R93, R93 ;  /* 0x0000005d5d5d7220 */ /* 0x000fc60000410000 */
[C---:B------:R-:W-:Y:S01]  /*1bbb0*/  FFMA.FTZ R60, R120.reuse, R118, R60 ;  /* 0x00000076783c7223 */ /* 0x040fe2000001003c */
[----:B------:R-:W-:Y:S02]  /*1bbc0*/  FMUL.FTZ R93, R120, R93 ;  /* 0x0000005d785d7220 */ /* 0x000fe40000410000 */
[----:B------:R-:W0:Y:S02]  /*1bbd0*/  SHFL.DOWN PT, R120, R119, 0x2, 0x1f ;  /* 0x08401f0077787f89 */ /* 0x000e2400000e0000 */
[----:B------:R-:W-:Y:S01]  /*1bbe0*/  FMUL.FTZ R93, R93, R61 ;  /* 0x0000003d5d5d7220 */ /* 0x000fe20000410000 */
[----:B------:R-:W-:-:S04]  /*1bbf0*/  I2FP.F32.S32 R61, R92 ;  /* 0x0000005c003d7245 */ /* 0x000fc80000201400 */
[----:B------:R-:W1:Y:S01]  /*1bc00*/  MUFU.RCP R118, R61 ;  /* 0x0000003d00767308 */ /* 0x000e620000001000 */
[----:B0-----:R-:W-:Y:S01]  /*1bc10*/  FADD.FTZ R120, R119, R120 ;  /* 0x0000007877787221 */ /* 0x001fe20000010000 */
[C---:B-1----:R-:W-:Y:S01]  /*1bc20*/  FMUL.FTZ R60, R118.reuse, R60 ;  /* 0x0000003c763c7220 */ /* 0x042fe20000410000 */
[----:B------:R-:W0:Y:S02]  /*1bc30*/  SHFL.DOWN PT, R119, R92, 0x1, 0x1f ;  /* 0x08201f005c777f89 */ /* 0x000e2400000e0000 */
[----:B------:R-:W-:Y:S02]  /*1bc40*/  FFMA.FTZ R120, R118, R93, R120 ;  /* 0x0000005d76787223 */ /* 0x000fe40000010078 */
[----:B------:R-:W1:Y:S01]  /*1bc50*/  SHFL.DOWN PT, R118, R60, 0x1, 0x1f ;  /* 0x08201f003c767f89 */ /* 0x000e6200000e0000 */
[----:B0-----:R-:W-:Y:S01]  /*1bc60*/  IMAD.IADD R92, R92, 0x1, R119 ;  /* 0x000000015c5c7824 */ /* 0x001fe200078e0277 */
[----:B------:R-:W-:Y:S01]  /*1bc70*/  I2FP.F32.S32 R119, R119 ;  /* 0x0000007700777245 */ /* 0x000fe20000201400 */
[----:B-1----:R-:W-:-:S04]  /*1bc80*/  FADD.FTZ R93, R60, -R118 ;  /* 0x800000763c5d7221 */ /* 0x002fc80000010000 */
[----:B------:R-:W-:Y:S01]  /*1bc90*/  FMUL.FTZ R118, R118, R119 ;  /* 0x0000007776767220 */ /* 0x000fe20000410000 */
[----:B------:R-:W-:-:S03]  /*1bca0*/  FMUL.FTZ R93, R93, R93 ;  /* 0x0000005d5d5d7220 */ /* 0x000fc60000410000 */
[C---:B------:R-:W-:Y:S01]  /*1bcb0*/  FFMA.FTZ R118, R61.reuse, R60, R118 ;  /* 0x0000003c3d767223 */ /* 0x040fe20000010076 */
[----:B------:R-:W-:Y:S01]  /*1bcc0*/  FMUL.FTZ R93, R61, R93 ;  /* 0x0000005d3d5d7220 */ /* 0x000fe20000410000 */
[----:B------:R-:W0:Y:S01]  /*1bcd0*/  SHFL.DOWN PT, R60, R120, 0x1, 0x1f ;  /* 0x08201f00783c7f89 */ /* 0x000e2200000e0000 */
[----:B------:R-:W-:Y:S02]  /*1bce0*/  I2FP.F32.S32 R61, R92 ;  /* 0x0000005c003d7245 */ /* 0x000fe40000201400 */
[----:B------:R-:W-:-:S04]  /*1bcf0*/  FMUL.FTZ R93, R93, R119 ;  /* 0x000000775d5d7220 */ /* 0x000fc80000410000 */
[----:B------:R-:W1:Y:S01]  /*1bd00*/  MUFU.RCP R61, R61 ;  /* 0x0000003d003d7308 */ /* 0x000e620000001000 */
[----:B0-----:R-:W-:Y:S01]  /*1bd10*/  FADD.FTZ R60, R120, R60 ;  /* 0x0000003c783c7221 */ /* 0x001fe20000010000 */
[----:B-1----:R-:W-:-:S03]  /*1bd20*/  FMUL.FTZ R118, R61, R118 ;  /* 0x000000763d767220 */ /* 0x002fc60000410000 */
[----:B------:R-:W-:Y:S02]  /*1bd30*/  FFMA.FTZ R60, R61, R93, R60 ;  /* 0x0000005d3d3c7223 */ /* 0x000fe4000001003c */
[----:B------:R0:W1:Y:S01]  /*1bd40*/  SHFL.IDX PT, R93, R118, RZ, 0x1f ;  /* 0x00001fff765d7589 */ /* 0x00006200000e0000 */
[----:B------:R-:W2:Y:S03]  /*1bd50*/  LDC R61, c[0x0][0x448] ;  /* 0x00011200ff3d7b82 */ /* 0x000ea60000000800 */
[----:B------:R-:W2:Y:S05]  /*1bd60*/  SHFL.IDX PT, R60, R60, RZ, 0x1f ;  /* 0x00001fff3c3c7589 */ /* 0x000eaa00000e0000 */
[----:B0-----:R-:W0:Y:S01]  /*1bd70*/  @!P0 LDC.64 R118, c[0x0][0x3c0] ;  /* 0x0000f000ff768b82 */ /* 0x001e220000000a00 */
[----:B-1----:R-:W-:Y:S01]  /*1bd80*/  FMUL.FTZ R92, R93, R93 ;  /* 0x0000005d5d5c7220 */ /* 0x002fe20000410000 */
[----:B--2---:R-:W-:-:S04]  /*1bd90*/  FFMA.FTZ R60, R60, UR14, R61 ;  /* 0x0000000e3c3c7c23 */ /* 0x004fc8000801003d */
[----:B------:R-:W-:Y:S01]  /*1bda0*/  FSEL R92, R92, RZ, P1 ;  /* 0x000000ff5c5c7208 */ /* 0x000fe20000800000 */
[----:B0-----:R-:W-:-:S04]  /*1bdb0*/  @!P0 IMAD.WIDE R118, R74, 0x4, R118 ;  /* 0x000000044a768825 */ /* 0x001fc800078e0276 */
[----:B------:R-:W-:Y:S02]  /*1bdc0*/  FADD.FTZ R92, R60, R92 ;  /* 0x0000005c3c5c7221 */ /* 0x000fe40000010000 */
[----:B------:R-:W0:Y:S01]  /*1bdd0*/  @!P0 LDC.64 R60, c[0x0][0x3c8] ;  /* 0x0000f200ff3c8b82 */ /* 0x000e220000000a00 */
[----:B------:R1:W-:Y:S03]  /*1bde0*/  @!P0 STG.E desc[UR6][R118.64], R93 ;  /* 0x0000005d76008986 */ /* 0x0003e6000c101906 */
[----:B------:R-:W2:Y:S01]  /*1bdf0*/  MUFU.RSQ R92, R92 ;  /* 0x0000005c005c7308 */ /* 0x000ea20000001400 */
[----:B0-----:R-:W-:-:S05]  /*1be00*/  @!P0 IMAD.WIDE R60, R74, 0x4, R60 ;  /* 0x000000044a3c8825 */ /* 0x001fca00078e023c */
[----:B--2---:R1:W-:Y:S01]  /*1be10*/  @!P0 STG.E desc[UR6][R60.64], R92 ;  /* 0x0000005c3c008986 */ /* 0x0043e2000c101906 */
[----:B------:R-:W-:-:S13]  /*1be20*/  ISETP.GE.AND P0, PT, R98, 0x1, PT ;  /* 0x000000016200780c */ /* 0x000fda0003f06270 */
[----:B-1----:R-:W-:Y:S05]  /*1be30*/  @!P0 BRA `(.L_x_24444) ;  /* 0x0000000800f88947 */ /* 0x002fea0003800000 */
[----:B------:R-:W-:Y:S01]  /*1be40*/  FSEL R93, R93, RZ, !P1 ;  /* 0x000000ff5d5d7208 */ /* 0x000fe20004800000 */
[----:B------:R-:W-:Y:S01]  /*1be50*/  HADD2.F32 R60, -RZ, R90.H0_H0 ;  /* 0x2000005aff3c7230 */ /* 0x000fe20000004100 */
[----:B------:R-:W-:-:S03]  /*1be60*/  IADD3 R98, PT, PT, R98, -0x1, RZ ;  /* 0xffffffff62627810 */ /* 0x000fc60007ffe0ff */
[C---:B------:R-:W-:Y:S01]  /*1be70*/  FADD.FTZ R61, -R93.reuse, R40 ;  /* 0x000000285d3d7221 */ /* 0x040fe20000010100 */
[----:B------:R-:W-:Y:S02]  /*1be80*/  HADD2.F32 R40, -RZ, R56.H0_H0 ;  /* 0x20000038ff287230 */ /* 0x000fe40000004100 */
[C---:B------:R-:W-:Y:S01]  /*1be90*/  FADD.FTZ R39, -R93.reuse, R39 ;  /* 0x000000275d277221 */ /* 0x040fe20000010100 */
[----:B------:R-:W-:Y:S02]  /*1bea0*/  IMAD R98, R98, R94, RZ ;  /* 0x0000005e62627224 */ /* 0x000fe400078e02ff */
[----:B------:R-:W-:Y:S01]  /*1beb0*/  FMUL.FTZ R61, R92, R61 ;  /* 0x0000003d5c3d7220 */ /* 0x000fe20000410000 */
[C---:B------:R-:W-:Y:S01]  /*1bec0*/  FADD.FTZ R24, -R93.reuse, R24 ;  /* 0x000000185d187221 */ /* 0x040fe20000010100 */
[C---:B------:R-:W-:Y:S01]  /*1bed0*/  FADD.FTZ R26, -R93.reuse, R26 ;  /* 0x0000001a5d1a7221 */ /* 0x040fe20000010100 */
[----:B------:R-:W-:Y:S01]  /*1bee0*/  FADD.FTZ R25, -R93, R25 ;  /* 0x000000195d197221 */ /* 0x000fe20000010100 */
[----:B------:R-:W-:Y:S01]  /*1bef0*/  FFMA.FTZ R40, R61, R60, R40 ;  /* 0x0000003c3d287223 */ /* 0x000fe20000010028 */
[----:B------:R-:W-:Y:S01]  /*1bf00*/  FADD.FTZ R61, -R93, R41 ;  /* 0x000000295d3d7221 */ /* 0x000fe20000010100 */
[----:B------:R-:W-:Y:S01]  /*1bf10*/  HADD2.F32 R60, -RZ, R91.H0_H0 ;  /* 0x2000005bff3c7230 */ /* 0x000fe20000004100 */
[----:B------:R-:W-:Y:S01]  /*1bf20*/  SHF.R.S32.HI R94, RZ, 0x1f, R98 ;  /* 0x0000001fff5e7819 */ /* 0x000fe20000011462 */
[----:B------:R-:W-:-:S02]  /*1bf30*/  HADD2.F32 R41, -RZ, R110.H0_H0 ;  /* 0x2000006eff297230 */ /* 0x000fc40000004100 */
[C---:B------:R-:W-:Y:S01]  /*1bf40*/  FMUL.FTZ R61, R92.reuse, R61 ;  /* 0x0000003d5c3d7220 */ /* 0x040fe20000410000 */
[----:B------:R-:W-:Y:S01]  /*1bf50*/  FMUL.FTZ R24, R92, R24 ;  /* 0x000000185c187220 */ /* 0x000fe20000410000 */
[----:B------:R-:W-:Y:S01]  /*1bf60*/  LEA.HI R94, R94, R98, RZ, 0x2 ;  /* 0x000000625e5e7211 */ /* 0x000fe200078f10ff */
[----:B------:R-:W-:Y:S01]  /*1bf70*/  FADD.FTZ R98, -R93, R43 ;  /* 0x0000002b5d627221 */ /* 0x000fe20000010100 */
[----:B------:R-:W-:Y:S01]  /*1bf80*/  FFMA.FTZ R41, R61, R60, R41 ;  /* 0x0000003c3d297223 */ /* 0x000fe20000010029 */
[----:B------:R-:W-:Y:S01]  /*1bf90*/  FADD.FTZ R61, -R93, R42 ;  /* 0x0000002a5d3d7221 */ /* 0x000fe20000010100 */
[----:B------:R-:W-:Y:S01]  /*1bfa0*/  HADD2.F32 R60, -RZ, R90.H1_H1 ;  /* 0x3000005aff3c7230 */ /* 0x000fe20000004100 */
[----:B------:R-:W-:Y:S01]  /*1bfb0*/  LEA.HI.SX32 R85, R94, R85, 0x1e ;  /* 0x000000555e557211 */ /* 0x000fe200078ff2ff */
[----:B------:R-:W-:Y:S02]  /*1bfc0*/  HADD2.F32 R42, -RZ, R57.H0_H0 ;  /* 0x20000039ff2a7230 */ /* 0x000fe40000004100 */
[----:B------:R-:W-:Y:S01]  /*1bfd0*/  FMUL.FTZ R61, R92, R61 ;  /* 0x0000003d5c3d7220 */ /* 0x000fe20000410000 */
[----:B------:R-:W-:-:S02]  /*1bfe0*/  HADD2.F32 R94, -RZ, R91.H1_H1 ;  /* 0x3000005bff5e7230 */ /* 0x000fc40000004100 */
[C---:B------:R-:W-:Y:S01]  /*1bff0*/  FMUL.FTZ R98, R92.reuse, R98 ;  /* 0x000000625c627220 */ /* 0x040fe20000410000 */
[----:B------:R-:W-:Y:S02]  /*1c000*/  HADD2.F32 R43, -RZ, R110.H1_H1 ;  /* 0x3000006eff2b7230 */ /* 0x000fe40000004100 */
[----:B------:R-:W-:Y:S01]  /*1c010*/  FFMA.FTZ R42, R61, R60, R42 ;  /* 0x0000003c3d2a7223 */ /* 0x000fe2000001002a */
[----:B------:R-:W-:Y:S01]  /*1c020*/  FMUL.FTZ R26, R92, R26 ;  /* 0x0000001a5c1a7220 */ /* 0x000fe20000410000 */
[----:B------:R-:W0:Y:S01]  /*1c030*/  LDC.64 R60, c[0x0][0x428] ;  /* 0x00010a00ff3c7b82 */ /* 0x000e220000000a00 */
[C---:B------:R-:W-:Y:S01]  /*1c040*/  FADD.FTZ R27, -R93.reuse, R27 ;  /* 0x0000001b5d1b7221 */ /* 0x040fe20000010100 */
[----:B------:R-:W-:Y:S01]  /*1c050*/  FFMA.FTZ R43, R98, R94, R43 ;  /* 0x0000005e622b7223 */ /* 0x000fe2000001002b */
[C---:B------:R-:W-:Y:S01]  /*1c060*/  FMUL.FTZ R25, R92.reuse, R25 ;  /* 0x000000195c197220 */ /* 0x040fe20000410000 */
[C---:B------:R-:W-:Y:S01]  /*1c070*/  FADD.FTZ R29, -R93.reuse, R29 ;  /* 0x0000001d5d1d7221 */ /* 0x040fe20000010100 */
[----:B------:R-:W-:Y:S01]  /*1c080*/  FMUL.FTZ R27, R92, R27 ;  /* 0x0000001b5c1b7220 */ /* 0x000fe20000410000 */
[C---:B------:R-:W-:Y:S01]  /*1c090*/  FADD.FTZ R30, -R93.reuse, R30 ;  /* 0x0000001e5d1e7221 */ /* 0x040fe20000010100 */
[C---:B------:R-:W-:Y:S01]  /*1c0a0*/  FADD.FTZ R31, -R93.reuse, R31 ;  /* 0x0000001f5d1f7221 */ /* 0x040fe20000010100 */
[C---:B------:R-:W-:Y:S01]  /*1c0b0*/  FADD.FTZ R28, -R93.reuse, R28 ;  /* 0x0000001c5d1c7221 */ /* 0x040fe20000010100 */
[C---:B------:R-:W-:Y:S01]  /*1c0c0*/  FADD.FTZ R32, -R93.reuse, R32 ;  /* 0x000000205d207221 */ /* 0x040fe20000010100 */
[----:B------:R-:W-:-:S02]  /*1c0d0*/  FADD.FTZ R33, -R93, R33 ;  /* 0x000000215d217221 */ /* 0x000fc40000010100 */
[C---:B------:R-:W-:Y:S01]  /*1c0e0*/  FMUL.FTZ R94, R92.reuse, R28 ;  /* 0x0000001c5c5e7220 */ /* 0x040fe20000410000 */
[C---:B------:R-:W-:Y:S01]  /*1c0f0*/  FMUL.FTZ R32, R92.reuse, R32 ;  /* 0x000000205c207220 */ /* 0x040fe20000410000 */
[----:B------:R-:W-:Y:S01]  /*1c100*/  FMUL.FTZ R33, R92, R33 ;  /* 0x000000215c217220 */ /* 0x000fe20000410000 */
[----:B0-----:R-:W-:-:S05]  /*1c110*/  IMAD.WIDE.U32 R118, R85, 0x10, R60 ;  /* 0x0000001055767825 */ /* 0x001fca00078e003c */
[----:B------:R0:W-:Y:S02]  /*1c120*/  STG.E.128 desc[UR6][R118.64], R40 ;  /* 0x0000002876007986 */ /* 0x0001e4000c101d06 */
[C---:B0-----:R-:W-:Y:S01]  /*1c130*/  FADD.FTZ R41, -R93.reuse, R36 ;  /* 0x000000245d297221 */ /* 0x041fe20000010100 */
[----:B------:R-:W-:Y:S02]  /*1c140*/  HADD2.F32 R40, -RZ, R95.H0_H0 ;  /* 0x2000005fff287230 */ /* 0x000fe40000004100 */
[----:B------:R-:W-:Y:S01]  /*1c150*/  FADD.FTZ R42, -R93, R37 ;  /* 0x000000255d2a7221 */ /* 0x000fe20000010100 */
[----:B------:R-:W-:Y:S02]  /*1c160*/  HADD2.F32 R36, -RZ, R54.H0_H0 ;  /* 0x20000036ff247230 */ /* 0x000fe40000004100 */
[C---:B------:R-:W-:Y:S01]  /*1c170*/  FMUL.FTZ R41, R92.reuse, R41 ;  /* 0x000000295c297220 */ /* 0x040fe20000410000 */
[----:B------:R-:W-:Y:S02]  /*1c180*/  HADD2.F32 R37, -RZ, R111.H0_H0 ;  /* 0x2000006fff257230 */ /* 0x000fe40000004100 */
[----:B------:R-:W-:Y:S01]  /*1c190*/  FMUL.FTZ R42, R92, R42 ;  /* 0x0000002a5c2a7220 */ /* 0x000fe20000410000 */
[----:B------:R-:W-:-:S02]  /*1c1a0*/  HADD2.F32 R43, -RZ, R99.H0_H0 ;  /* 0x20000063ff2b7230 */ /* 0x000fc40000004100 */
[----:B------:R-:W-:Y:S01]  /*1c1b0*/  FFMA.FTZ R36, R41, R40, R36 ;  /* 0x0000002829247223 */ /* 0x000fe20000010024 */
[----:B------:R-:W-:Y:S02]  /*1c1c0*/  HADD2.F32 R40, -RZ, R96.H0_H0 ;  /* 0x20000060ff287230 */ /* 0x000fe40000004100 */
[----:B------:R-:W-:Y:S01]  /*1c1d0*/  FADD.FTZ R41, -R93, R38 ;  /* 0x000000265d297221 */ /* 0x000fe20000010100 */
[----:B------:R-:W-:Y:S02]  /*1c1e0*/  HADD2.F32 R38, -RZ, R55.H0_H0 ;  /* 0x20000037ff267230 */ /* 0x000fe40000004100 */
[----:B------:R-:W-:Y:S01]  /*1c1f0*/  FFMA.FTZ R37, R42, R40, R37 ;  /* 0x000000282a257223 */ /* 0x000fe20000010025 */
[----:B------:R-:W-:Y:S02]  /*1c200*/  HADD2.F32 R40, -RZ, R95.H1_H1 ;  /* 0x3000005fff287230 */ /* 0x000fe40000004100 */
[----:B------:R-:W-:Y:S01]  /*1c210*/  FMUL.FTZ R41, R92, R41 ;  /* 0x000000295c297220 */ /* 0x000fe20000410000 */
[----:B------:R-:W-:-:S03]  /*1c220*/  HADD2.F32 R42, -RZ, R112.H0_H0 ;  /* 0x20000070ff2a7230 */ /* 0x000fc60000004100 */
[----:B------:R-:W-:Y:S01]  /*1c230*/  FFMA.FTZ R38, R41, R40, R38 ;  /* 0x0000002829267223 */ /* 0x000fe20000010026 */
[C---:B------:R-:W-:Y:S01]  /*1c240*/  FMUL.FTZ R41, R92.reuse, R39 ;  /* 0x000000275c297220 */ /* 0x040fe20000410000 */
[----:B------:R-:W-:Y:S02]  /*1c250*/  HADD2.F32 R40, -RZ, R96.H1_H1 ;  /* 0x30000060ff287230 */ /* 0x000fe40000004100 */
[----:B------:R-:W-:Y:S01]  /*1c260*/  FFMA.FTZ R25, R25, R43, R42 ;  /* 0x0000002b19197223 */ /* 0x000fe2000001002a */
[----:B------:R-:W-:Y:S02]  /*1c270*/  HADD2.F32 R39, -RZ, R111.H1_H1 ;  /* 0x3000006fff277230 */ /* 0x000fe40000004100 */
[C---:B------:R-:W-:Y:S01]  /*1c280*/  FMUL.FTZ R43, R92.reuse, R29 ;  /* 0x0000001d5c2b7220 */ /* 0x040fe20000410000 */
[----:B------:R-:W-:Y:S02]  /*1c290*/  FMUL.FTZ R42, R92, R30 ;  /* 0x0000001e5c2a7220 */ /* 0x000fe40000410000 */
[----:B------:R-:W-:Y:S01]  /*1c2a0*/  FFMA.FTZ R39, R41, R40, R39 ;  /* 0x0000002829277223 */ /* 0x000fe20000010027 */
[----:B------:R-:W-:-:S04]  /*1c2b0*/  VIADD R40, R85, 0x100 ;  /* 0x0000010055287836 */ /* 0x000fc80000000000 */
[----:B------:R-:W-:-:S05]  /*1c2c0*/  IMAD.WIDE.U32 R40, R40, 0x10, R60 ;  /* 0x0000001028287825 */ /* 0x000fca00078e003c */
[----:B------:R0:W-:Y:S02]  /*1c2d0*/  STG.E.128 desc[UR6][R40.64], R36 ;  /* 0x0000002428007986 */ /* 0x0001e4000c101d06 */
[--C-:B0-----:R-:W-:Y:S02]  /*1c2e0*/  HADD2.F32 R38, -RZ, R97.reuse.H0_H0 ;  /* 0x20000061ff267230 */ /* 0x101fe40000004100 */
[C---:B------:R-:W-:Y:S01]  /*1c2f0*/  FADD.FTZ R36, -R93.reuse, R34 ;  /* 0x000000225d247221 */ /* 0x040fe20000010100 */
[----:B------:R-:W-:Y:S02]  /*1c300*/  HADD2.F32 R37, -RZ, R52.H0_H0 ;  /* 0x20000034ff257230 */ /* 0x000fe40000004100 */
[C---:B------:R-:W-:Y:S01]  /*1c310*/  FADD.FTZ R34, -R93.reuse, R35 ;  /* 0x000000235d227221 */ /* 0x040fe20000010100 */
[----:B------:R-:W-:Y:S02]  /*1c320*/  HADD2.F32 R41, -RZ, R97.H1_H1 ;  /* 0x30000061ff297230 */ /* 0x000fe40000004100 */
[----:B------:R-:W-:Y:S01]  /*1c330*/  FADD.FTZ R35, -R93, R13 ;  /* 0x0000000d5d237221 */ /* 0x000fe20000010100 */
[----:B------:R-:W-:-:S02]  /*1c340*/  HADD2.F32 R13, -RZ, R112.H1_H1 ;  /* 0x30000070ff0d7230 */ /* 0x000fc40000004100 */
[----:B------:R-:W-:Y:S01]  /*1c350*/  FFMA.FTZ R24, R24, R38, R37 ;  /* 0x0000002618187223 */ /* 0x000fe20000010025 */
[----:B------:R-:W-:Y:S02]  /*1c360*/  HADD2.F32 R37, -RZ, R53.H0_H0 ;  /* 0x20000035ff257230 */ /* 0x000fe40000004100 */
[C---:B------:R-:W-:Y:S01]  /*1c370*/  FADD.FTZ R38, -R93.reuse, R15 ;  /* 0x0000000f5d267221 */ /* 0x040fe20000010100 */
[----:B------:R-:W-:Y:S02]  /*1c380*/  HADD2.F32 R15, -RZ, R99.H1_H1 ;  /* 0x30000063ff0f7230 */ /* 0x000fe40000004100 */
[C---:B------:R-:W-:Y:S01]  /*1c390*/  FADD.FTZ R39, -R93.reuse, R14 ;  /* 0x0000000e5d277221 */ /* 0x040fe20000010100 */
[C---:B------:R-:W-:Y:S01]  /*1c3a0*/  FADD.FTZ R40, -R93.reuse, R12 ;  /* 0x0000000c5d287221 */ /* 0x040fe20000010100 */
[----:B------:R-:W-:Y:S01]  /*1c3b0*/  FFMA.FTZ R26, R26, R41, R37 ;  /* 0x000000291a1a7223 */ /* 0x000fe20000010025 */
[----:B------:R-:W-:Y:S01]  /*1c3c0*/  FADD.FTZ R37, -R93, R16 ;  /* 0x000000105d257221 */ /* 0x000fe20000010100 */
[----:B------:R-:W-:Y:S01]  /*1c3d0*/  IADD3 R16, PT, PT, R85, 0x200, RZ ;  /* 0x0000020055107810 */ /* 0x000fe20007ffe0ff */
[C---:B------:R-:W-:Y:S01]  /*1c3e0*/  FADD.FTZ R14, -R93.reuse, R17 ;  /* 0x000000115d0e7221 */ /* 0x040fe20000010100 */
[C---:B------:R-:W-:Y:S01]  /*1c3f0*/  FADD.FTZ R17, -R93.reuse, R18 ;  /* 0x000000125d117221 */ /* 0x040fe20000010100 */
[----:B------:R-:W-:Y:S01]  /*1c400*/  FADD.FTZ R12, -R93, R19 ;  /* 0x000000135d0c7221 */ /* 0x000fe20000010100 */
[----:B------:R-:W-:Y:S01]  /*1c410*/  FFMA.FTZ R27, R27, R15, R13 ;  /* 0x0000000f1b1b7223 */ /* 0x000fe2000001000d */
[----:B------:R-:W-:-:S04]  /*1c420*/  IMAD.WIDE.U32 R18, R16, 0x10, R60 ;  /* 0x0000001010127825 */ /* 0x000fc800078e003c */
[C---:B------:R-:W-:Y:S01]  /*1c430*/  FADD.FTZ R16, -R93.reuse, R20 ;  /* 0x000000145d107221 */ /* 0x040fe20000010100 */
[C---:B------:R-:W-:Y:S01]  /*1c440*/  FADD.FTZ R15, -R93.reuse, R21 ;  /* 0x000000155d0f7221 */ /* 0x040fe20000010100 */
[C---:B------:R-:W-:Y:S01]  /*1c450*/  FADD.FTZ R13, -R93.reuse, R22 ;  /* 0x000000165d0d7221 */ /* 0x040fe20000010100 */
[----:B------:R-:W-:Y:S01]  /*1c460*/  FADD.FTZ R93, -R93, R23 ;  /* 0x000000175d5d7221 */ /* 0x000fe20000010100 */
[----:B------:R0:W-:Y:S01]  /*1c470*/  STG.E.128 desc[UR6][R18.64], R24 ;  /* 0x0000001812007986 */ /* 0x0001e2000c101d06 */
[----:B------:R-:W-:Y:S02]  /*1c480*/  HADD2.F32 R23, -RZ, R101.H0_H0 ;  /* 0x20000065ff177230 */ /* 0x000fe40000004100 */
[C---:B------:R-:W-:Y:S01]  /*1c490*/  FMUL.FTZ R41, R92.reuse, R31 ;  /* 0x0000001f5c297220 */ /* 0x040fe20000410000 */
[----:B------:R-:W-:Y:S02]  /*1c4a0*/  HADD2.F32 R22, -RZ, R113.H0_H0 ;  /* 0x20000071ff167230 */ /* 0x000fe40000004100 */
[----:B------:R-:W-:Y:S01]  /*1c4b0*/  FMUL.FTZ R31, R92, R14 ;  /* 0x0000000e5c1f7220 */ /* 0x000fe20000410000 */
[----:B------:R-:W-:-:S02]  /*1c4c0*/  HADD2.F32 R21, -RZ, R100.H1_H1 ;  /* 0x30000064ff157230 */ /* 0x000fc40000004100 */
[C---:B------:R-:W-:Y:S01]  /*1c4d0*/  FMUL.FTZ R29, R92.reuse, R15 ;  /* 0x0000000f5c1d7220 */ /* 0x040fe20000410000 */
[----:B------:R-:W-:Y:S02]  /*1c4e0*/  HADD2.F32 R20, -RZ, R51.H0_H0 ;  /* 0x20000033ff147230 */ /* 0x000fe40000004100 */
[C---:B------:R-:W-:Y:S01]  /*1c4f0*/  FMUL.FTZ R30, R92.reuse, R13 ;  /* 0x0000000d5c1e7220 */ /* 0x040fe20000410000 */
[----:B------:R-:W-:Y:S01]  /*1c500*/  FFMA.FTZ R13, R43, R23, R22 ;  /* 0x000000172b0d7223 */ /* 0x000fe20000010016 */
[----:B------:R-:W-:Y:S02]  /*1c510*/  HADD2.F32 R23, -RZ, R102.H1_H1 ;  /* 0x30000066ff177230 */ /* 0x000fe40000004100 */
[----:B------:R-:W-:Y:S01]  /*1c520*/  FMUL.FTZ R36, R92, R36 ;  /* 0x000000245c247220 */ /* 0x000fe20000410000 */
[----:B------:R-:W-:Y:S01]  /*1c530*/  FFMA.FTZ R14, R42, R21, R20 ;  /* 0x000000152a0e7223 */ /* 0x000fe20000010014 */
[----:B------:R-:W-:Y:S02]  /*1c540*/  HADD2.F32 R22, -RZ, R103.H1_H1 ;  /* 0x30000067ff167230 */ /* 0x000fe40000004100 */
[----:B------:R-:W-:Y:S01]  /*1c550*/  FMUL.FTZ R34, R92, R34 ;  /* 0x000000225c227220 */ /* 0x000fe20000410000 */
[----:B------:R-:W-:-:S02]  /*1c560*/  HADD2.F32 R21, -RZ, R104.H0_H0 ;  /* 0x20000068ff157230 */ /* 0x000fc40000004100 */
[C---:B------:R-:W-:Y:S01]  /*1c570*/  FMUL.FTZ R40, R92.reuse, R40 ;  /* 0x000000285c287220 */ /* 0x040fe20000410000 */
[----:B------:R-:W-:Y:S02]  /*1c580*/  HADD2.F32 R20, -RZ, R46.H0_H0 ;  /* 0x2000002eff147230 */ /* 0x000fe40000004100 */
[C---:B0-----:R-:W-:Y:S01]  /*1c590*/  FMUL.FTZ R27, R92.reuse, R12 ;  /* 0x0000000c5c1b7220 */ /* 0x041fe20000410000 */
[----:B------:R-:W-:Y:S02]  /*1c5a0*/  HADD2.F32 R19, -RZ, R101.H1_H1 ;  /* 0x30000065ff137230 */ /* 0x000fe40000004100 */
[C---:B------:R-:W-:Y:S01]  /*1c5b0*/  FMUL.FTZ R26, R92.reuse, R17 ;  /* 0x000000115c1a7220 */ /* 0x040fe20000410000 */
[----:B------:R-:W-:Y:S02]  /*1c5c0*/  HADD2.F32 R18, -RZ, R113.H1_H1 ;  /* 0x30000071ff127230 */ /* 0x000fe40000004100 */
[----:B------:R-:W-:Y:S01]  /*1c5d0*/  FMUL.FTZ R28, R92, R16 ;  /* 0x000000105c1c7220 */ /* 0x000fe20000410000 */
[----:B------:R-:W-:-:S02]  /*1c5e0*/  HADD2.F32 R25, -RZ, R100.H0_H0 ;  /* 0x20000064ff197230 */ /* 0x000fc40000004100 */
[----:B------:R-:W-:Y:S01]  /*1c5f0*/  FFMA.FTZ R20, R40, R21, R20 ;  /* 0x0000001528147223 */ /* 0x000fe20000010014 */
[----:B------:R-:W-:Y:S02]  /*1c600*/  HADD2.F32 R24, -RZ, R50.H0_H0 ;  /* 0x20000032ff187230 */ /* 0x000fe40000004100 */
[----:B------:R-:W-:Y:S01]  /*1c610*/  FFMA.FTZ R15, R41, R19, R18 ;  /* 0x00000013290f7223 */ /* 0x000fe20000010012 */
[----:B------:R-:W-:Y:S02]  /*1c620*/  HADD2.F32 R18, -RZ, R49.H0_H0 ;  /* 0x20000031ff127230 */ /* 0x000fe40000004100 */
[----:B------:R-:W-:Y:S01]  /*1c630*/  FMUL.FTZ R35, R92, R35 ;  /* 0x000000235c237220 */ /* 0x000fe20000410000 */
[----:B------:R-:W-:Y:S02]  /*1c640*/  HADD2.F32 R19, -RZ, R114.H1_H1 ;  /* 0x30000072ff137230 */ /* 0x000fe40000004100 */
[----:B------:R-:W-:Y:S01]  /*1c650*/  FFMA.FTZ R12, R94, R25, R24 ;  /* 0x000000195e0c7223 */ /* 0x000fe20000010018 */
        /* <DEDUP_REMOVED lines=16> */
[----:B------:R-:W-:-:S02]  /*1c760*/  HADD2.F32 R34, -RZ, R105.H1_H1 ;  /* 0x30000069ff227230 */ /* 0x000fc40000004100 */
[----:B------:R-:W-:Y:S01]  /*1c770*/  FMUL.FTZ R93, R92, R93 ;  /* 0x0000005d5c5d7220 */ /* 0x000fe20000410000 */
        /* <DEDUP_REMOVED lines=15> */
[----:B------:R-:W-:Y:S01]  /*1c870*/  IADD3 R35, PT, PT, R85, 0x400, RZ ;  /* 0x0000040055237810 */ /* 0x000fe20007ffe0ff */
[----:B------:R-:W-:-:S02]  /*1c880*/  HADD2.F32 R31, -RZ, R3.H0_H0 ;  /* 0x20000003ff1f7230 */ /* 0x000fc40000004100 */
[----:B------:R-:W-:Y:S01]  /*1c890*/  FFMA.FTZ R29, R29, R34, R33 ;  /* 0x000000221d1d7223 */ /* 0x000fe20000010021 */
[----:B------:R-:W-:Y:S01]  /*1c8a0*/  HADD2.F32 R38, -RZ, R107.H1_H1 ;  /* 0x3000006bff267230 */ /* 0x000fe20000004100 */
[----:B------:R-:W-:Y:S01]  /*1c8b0*/  IADD3 R33, PT, PT, R85, 0x600, RZ ;  /* 0x0000060055217810 */ /* 0x000fe20007ffe0ff */
[----:B------:R-:W-:Y:S02]  /*1c8c0*/  HADD2.F32 R37, -RZ, R116.H1_H1 ;  /* 0x30000074ff257230 */ /* 0x000fe40000004100 */
[----:B------:R-:W-:Y:S01]  /*1c8d0*/  FFMA.FTZ R30, R30, R32, R31 ;  /* 0x000000201e1e7223 */ /* 0x000fe2000001001f */
[----:B------:R-:W-:Y:S02]  /*1c8e0*/  HADD2.F32 R40, -RZ, R106.H1_H1 ;  /* 0x3000006aff287230 */ /* 0x000fe40000004100 */
[----:B------:R-:W-:Y:S02]  /*1c8f0*/  HADD2.F32 R39, -RZ, R45.H0_H0 ;  /* 0x2000002dff277230 */ /* 0x000fe40000004100 */
[----:B------:R-:W-:Y:S01]  /*1c900*/  FFMA.FTZ R27, R27, R38, R37 ;  /* 0x000000261b1b7223 */ /* 0x000fe20000010025 */
[----:B------:R-:W-:-:S02]  /*1c910*/  VIADD R36, R85, 0x300 ;  /* 0x0000030055247836 */ /* 0x000fc40000000000 */
[C---:B------:R-:W-:Y:S02]  /*1c920*/  VIADD R34, R85.reuse, 0x500 ;  /* 0x0000050055227836 */ /* 0x040fe40000000000 */
[----:B------:R-:W-:Y:S01]  /*1c930*/  FFMA.FTZ R26, R26, R40, R39 ;  /* 0x000000281a1a7223 */ /* 0x000fe20000010027 */
[----:B------:R-:W-:Y:S02]  /*1c940*/  HADD2.F32 R32, -RZ, R109.H1_H1 ;  /* 0x3000006dff207230 */ /* 0x000fe40000004100 */
[----:B------:R-:W-:Y:S02]  /*1c950*/  HADD2.F32 R31, -RZ, R117.H1_H1 ;  /* 0x30000075ff1f7230 */ /* 0x000fe40000004100 */
[----:B------:R-:W-:Y:S02]  /*1c960*/  VIADD R85, R85, 0x700 ;  /* 0x0000070055557836 */ /* 0x000fe40000000000 */
        /* <DEDUP_REMOVED lines=11> */
.L_x_24444:
[----:B0-----:R-:W0:Y:S01]  /*1ca20*/  LDC.64 R12, c[0x0][0x380] ;  /* 0x0000e000ff0c7b82 */ /* 0x001e220000000a00 */
[----:B------:R-:W-:Y:S01]  /*1ca30*/  UPLOP3.LUT UP0, UPT, UPT, UPT, UP0, 0x40, 0x4 ;  /* 0x000000000004789c */ /* 0x000fe20003f0e800 */
[----:B0-----:R-:W-:-:S04]  /*1ca40*/  IADD3 R74, PT, PT, R74, R12, RZ ;  /* 0x0000000c4a4a7210 */ /* 0x001fc80007ffe0ff */
[----:B------:R-:W-:-:S13]  /*1ca50*/  ISETP.GE.AND P0, PT, R74, R13, PT ;  /* 0x0000000d4a00720c */ /* 0x000fda0003f06270 */
[----:B------:R-:W-:Y:S05]  /*1ca60*/  @!P0 BRA `(.L_x_24445) ;  /* 0xfffffe4800088947 */ /* 0x000fea000383ffff */
[----:B------:R-:W-:Y:S05]  /*1ca70*/  EXIT ;  /* 0x000000000000794d */ /* 0x000fea0003800000 */
.L_x_24446:
        /* <DEDUP_REMOVED lines=16> */
.L_x_27603:


//--------------------- .text._ZN10layer_norm13ln_fwd_kernelINS_13Kernel_traitsIfffffjLj8192ELj1ELj1ELj8ELj16ENS_18Kernel_traits_baseILj8192EfffffjLj256EEEEELb0ELb0ELb0ELb0EEEvNS_9FwdParamsE --------------------------
	.section	.text._ZN10layer_norm13ln_fwd_kernelINS_13Kernel_traitsIfffffjLj8192ELj1ELj1ELj8ELj16ENS_18Kernel_traits_baseILj8192EfffffjLj256EEEEELb0ELb0ELb0ELb0EEEvNS_9FwdParamsE,"ax",@progbits
	.align	128
        .global         _ZN10layer_norm13ln_fwd_kernelINS_13Kernel_traitsIfffffjLj8192ELj1ELj1ELj8ELj16ENS_18Kernel_traits_baseILj8192EfffffjLj256EEEEELb0ELb0ELb0ELb0EEEvNS_9FwdParamsE
        .type           _ZN10layer_norm13ln_fwd_kernelINS_13Kernel_traitsIfffffjLj8192ELj1ELj1ELj8ELj16ENS_18Kernel_traits_baseILj8192EfffffjLj256EEEEELb0ELb0ELb0ELb0EEEvNS_9FwdParamsE,@function
        .size           _ZN10layer_norm13ln_fwd_kernelINS_13Kernel_traitsIfffffjLj8192ELj1ELj1ELj8ELj16ENS_18Kernel_traits_baseILj8192EfffffjLj256EEEEELb0ELb0ELb0ELb0EEEvNS_9FwdParamsE,(.L_x_27604 - _ZN10layer_norm13ln_fwd_kernelINS_13Kernel_traitsIfffffjLj8192ELj1ELj1ELj8ELj16ENS_18Kernel_traits_baseILj8192EfffffjLj256EEEEELb0ELb0ELb0ELb0EEEvNS_9FwdParamsE)
        .other          _ZN10layer_norm13ln_fwd_kernelINS_13Kernel_traitsIfffffjLj8192ELj1ELj1ELj8ELj16ENS_18Kernel_traits_baseILj8192EfffffjLj256EEEEELb0ELb0ELb0ELb0EEEvNS_9FwdParamsE,@"STO_CUDA_ENTRY STV_DEFAULT"
_ZN10layer_norm13ln_fwd_kernelINS_13Kernel_traitsIfffffjLj8192ELj1ELj1ELj8ELj16ENS_18Kernel_traits_baseILj8192EfffffjLj256EEEEELb0ELb0ELb0ELb0EEEvNS_9FwdParamsE:
.text._ZN10layer_norm13ln_fwd_kernelINS_13Kernel_traitsIfffffjLj8192ELj1ELj1ELj8ELj16ENS_18Kernel_traits_baseILj8192EfffffjLj256EEEEELb0ELb0ELb0ELb0EEEvNS_9FwdParamsE:
        /* <DEDUP_REMOVED lines=44> */
[----:B------:R0:W5:Y:S02]  /*02c0*/  @P3 LDG.E.128 R108, desc[UR6][R16.64] ;  /* 0x00000006106c3981 */ /* 0x000164000c1e1d00 */
[----:B------:R-:W4:Y:S01]  /*02d0*/  @P5 LDC.64 R24, c[0x0][0x3d0] ;  /* 0x0000f400ff185b82 */ /* 0x000f220000000a00 */
[C---:B-1----:R-:W-:Y:S01]  /*02e0*/  @P3 IMAD.WIDE.U32 R18, R6.reuse, 0x10, R18 ;  /* 0x0000001006123825 */ /* 0x042fe200078e0012 */
[----:B------:R-:W-:-:S04]  /*02f0*/  @P3 IADD3 R6, PT, PT, R6, 0x100, RZ ;  /* 0x0000010006063810 */ /* 0x000fc80007ffe0ff */
        /* <DEDUP_REMOVED lines=8> */
[----:B------:R-:W3:Y:S08]  /*0380*/  @P6 LDC.64 R30, c[0x0][0x438] ;  /* 0x00010e00ff1e6b82 */ /* 0x000ef00000000a00 */
[----:B------:R-:W0:Y:S08]  /*0390*/  @P0 LDC.64 R32, c[0x0][0x3d0] ;  /* 0x0000f400ff200b82 */ /* 0x000e300000000a00 */
[----:B------:R-:W0:Y:S01]  /*03a0*/  @P0 LDC.64 R34, c[0x0][0x438] ;  /* 0x00010e00ff220b82 */ /* 0x000e220000000a00 */
[----:B----4-:R-:W-:-:S04]  /*03b0*/  @P5 IMAD.WIDE.U32 R24, R6, 0x10, R24 ;  /* 0x0000001006185825 */ /* 0x010fc800078e0018 */
[C---:B-1----:R-:W-:Y:S01]  /*03c0*/  @P5 IMAD.WIDE.U32 R26, R6.reuse, 0x10, R26 ;  /* 0x00000010061a5825 */ /* 0x042fe200078e001a */
[----:B------:R-:W-:Y:S01]  /*03d0*/  @P5 IADD3 R6, PT, PT, R6, 0x100, RZ ;  /* 0x0000010006065810 */ /* 0x000fe20007ffe0ff */
[----:B------:R1:W5:Y:S04]  /*03e0*/  @P5 LDG.E.128 R100, desc[UR6][R24.64] ;  /* 0x0000000618645981 */ /* 0x000368000c1e1d00 */
[C---:B--2---:R-:W-:Y:S01]  /*03f0*/  @P6 IMAD.WIDE.U32 R28, R6.reuse, 0x10, R28 ;  /* 0x00000010061c6825 */ /* 0x044fe200078e001c */
[----:B------:R1:W5:Y:S03]  /*0400*/  @P5 LDG.E.128 R76, desc[UR6][R26.64] ;  /* 0x000000061a4c5981 */ /* 0x000366000c1e1d00 */
[C---:B---3--:R-:W-:Y:S01]  /*0410*/  @P6 IMAD.WIDE.U32 R30, R6.reuse, 0x10, R30 ;  /* 0x00000010061e6825 */ /* 0x048fe200078e001e */
[----:B------:R-:W-:Y:S01]  /*0420*/  @P6 IADD3 R6, PT, PT, R6, 0x100, RZ ;  /* 0x0000010006066810 */ /* 0x000fe20007ffe0ff */
[----:B------:R1:W5:Y:S04]  /*0430*/  @P6 LDG.E.128 R96, desc[UR6][R28.64] ;  /* 0x000000061c606981 */ /* 0x000368000c1e1d00 */
[C---:B0-----:R-:W-:Y:S01]  /*0440*/  @P0 IMAD.WIDE.U32 R32, R6.reuse, 0x10, R32 ;  /* 0x0000001006200825 */ /* 0x041fe200078e0020 */
[----:B------:R1:W5:Y:S03]  /*0450*/  @P6 LDG.E.128 R80, desc[UR6][R30.64] ;  /* 0x000000061e506981 */ /* 0x000366000c1e1d00 */
[----:B------:R-:W-:Y:S01]  /*0460*/  @P0 IMAD.WIDE.U32 R34, R6, 0x10, R34 ;  /* 0x0000001006220825 */ /* 0x000fe200078e0022 */
[----:B------:R1:W5:Y:S04]  /*0470*/  @P0 LDG.E.128 R88, desc[UR6][R32.64] ;  /* 0x0000000620580981 */ /* 0x000368000c1e1d00 */
[----:B------:R1:W5:Y:S01]  /*0480*/  @P0 LDG.E.128 R84, desc[UR6][R34.64] ;  /* 0x0000000622540981 */ /* 0x000362000c1e1d00 */
[----:B------:R-:W-:-:S02]  /*0490*/  ISETP.GE.U32.AND P1, PT, R2, 0x800, PT ;  /* 0x000008000200780c */ /* 0x000fc40003f26070 */
[----:B------:R-:W-:-:S11]  /*04a0*/  @P0 IADD3 R6, PT, PT, R6, 0x100, RZ ;  /* 0x0000010006060810 */ /* 0x000fd60007ffe0ff */
[----:B-1----:R-:W-:Y:S05]  /*04b0*/  @!P1 BRA `(.L_x_24449) ;  /* 0x0000000000f89947 */ /* 0x002fea0003800000 */
[----:B------:R-:W0:Y:S08]  /*04c0*/  LDC.64 R56, c[0x0][0x3d0] ;  /* 0x0000f400ff387b82 */ /* 0x000e300000000a00 */
[----:B------:R-:W1:Y:S01]  /*04d0*/  LDC.64 R8, c[0x0][0x438] ;  /* 0x00010e00ff087b82 */ /* 0x000e620000000a00 */
[----:B0-----:R-:W-:-:S06]  /*04e0*/  IMAD.WIDE.U32 R56, R6, 0x10, R56 ;  /* 0x0000001006387825 */ /* 0x001fcc00078e0038 */
[----:B------:R-:W5:Y:S01]  /*04f0*/  LDG.E.128 R56, desc[UR6][R56.64] ;  /* 0x0000000638387981 */ /* 0x000f62000c1e1d00 */
[----:B-1----:R-:W-:-:S05]  /*0500*/  IMAD.WIDE.U32 R6, R6, 0x10, R8 ;  /* 0x0000001006067825 */ /* 0x002fca00078e0008 */
[----:B------:R0:W5:Y:S01]  /*0510*/  LDG.E.128 R52, desc[UR6][R6.64] ;  /* 0x0000000606347981 */ /* 0x000162000c1e1d00 */
[----:B------:R-:W-:Y:S05]  /*0520*/  BRA `(.L_x_24449) ;  /* 0x0000000000dc7947 */ /* 0x000fea0003800000 */
.L_x_24448:
        /* <DEDUP_REMOVED lines=12> */
[----:B------:R-:W-:-:S04]  /*05f0*/  @P6 LOP3.LUT R6, R6, 0x100, RZ, 0xfc, !PT ;  /* 0x0000010006066812 */ /* 0x000fc800078efcff */
[----:B------:R0:W5:Y:S01]  /*0600*/  @P6 LDG.E.128 R116, desc[UR6][R8.64] ;  /* 0x0000000608746981 */ /* 0x000162000c1e1d00 */
[----:B------:R-:W-:Y:S01]  /*0610*/  ISETP.GE.U32.AND P6, PT, R2, 0x800, PT ;  /* 0x000008000200780c */ /* 0x000fe20003fc6070 */
[----:B------:R-:W4:Y:S01]  /*0620*/  @P2 LDC.64 R16, c[0x0][0x3d0] ;  /* 0x0000f400ff102b82 */ /* 0x000f220000000a00 */
[C---:B-1----:R-:W-:Y:S01]  /*0630*/  @P5 IMAD.WIDE.U32 R10, R6.reuse, 0x10, R10 ;  /* 0x00000010060a5825 */ /* 0x042fe200078e000a */
[----:B------:R-:W-:-:S04]  /*0640*/  @P5 IADD3 R6, PT, PT, R6, 0x100, RZ ;  /* 0x0000010006065810 */ /* 0x000fc80007ffe0ff */
[----:B------:R0:W5:Y:S02]  /*0650*/  @P5 LDG.E.128 R112, desc[UR6][R10.64] ;  /* 0x000000060a705981 */ /* 0x000164000c1e1d00 */
[----:B------:R-:W1:Y:S01]  /*0660*/  @P1 LDC.64 R18, c[0x0][0x3d0] ;  /* 0x0000f400ff121b82 */ /* 0x000e620000000a00 */
[C---:B--2---:R-:W-:Y:S01]  /*0670*/  @P4 IMAD.WIDE.U32 R12, R6.reuse, 0x10, R12 ;  /* 0x00000010060c4825 */ /* 0x044fe200078e000c */
[----:B------:R-:W-:-:S04]  /*0680*/  @P4 IADD3 R6, PT, PT, R6, 0x100, RZ ;  /* 0x0000010006064810 */ /* 0x000fc80007ffe0ff */
[----:B------:R0:W5:Y:S02]  /*0690*/  @P4 LDG.E.128 R108, desc[UR6][R12.64] ;  /* 0x000000060c6c4981 */ /* 0x000164000c1e1d00 */
[----:B------:R-:W2:Y:S01]  /*06a0*/  @P0 LDC.64 R20, c[0x0][0x3d0] ;  /* 0x0000f400ff140b82 */ /* 0x000ea20000000a00 */
[C---:B---3--:R-:W-:Y:S01]  /*06b0*/  @P3 IMAD.WIDE.U32 R14, R6.reuse, 0x10, R14 ;  /* 0x00000010060e3825 */ /* 0x048fe200078e000e */
[----:B------:R-:W-:-:S04]  /*06c0*/  @P3 IADD3 R6, PT, PT, R6, 0x100, RZ ;  /* 0x0000010006063810 */ /* 0x000fc80007ffe0ff */
[----:B------:R0:W5:Y:S02]  /*06d0*/  @P3 LDG.E.128 R104, desc[UR6][R14.64] ;  /* 0x000000060e683981 */ /* 0x000164000c1e1d00 */
[----:B------:R-:W3:Y:S01]  /*06e0*/  @P6 LDC.64 R22, c[0x0][0x3d0] ;  /* 0x0000f400ff166b82 */ /* 0x000ee20000000a00 */
[C---:B----4-:R-:W-:Y:S01]  /*06f0*/  @P2 IMAD.WIDE.U32 R16, R6.reuse, 0x10, R16 ;  /* 0x0000001006102825 */ /* 0x050fe200078e0010 */
[----:B------:R-:W-:-:S04]  /*0700*/  @P2 IADD3 R6, PT, PT, R6, 0x100, RZ ;  /* 0x0000010006062810 */ /* 0x000fc80007ffe0ff */
        /* <DEDUP_REMOVED lines=23> */
[----:B------:R-:W-:Y:S02]  /*0880*/  @P6 CS2R R54, SRZ ;  /* 0x0000000000366805 */ /* 0x000fe4000001ff00 */
[----:B0-----:R-:W-:-:S07]  /*0890*/  @P6 CS2R R52, SRZ ;  /* 0x0000000000346805 */ /* 0x001fce000001ff00 */
.L_x_24449:
[----:B------:R-:W-:Y:S05]  /*08a0*/  BSYNC.RECONVERGENT B0 ;  /* 0x0000000000007941 */ /* 0x000fea0003800200 */
.L_x_24447:
[----:B------:R-:W1:Y:S02]  /*08b0*/  LDCU UR4, c[0x0][0x384] ;  /* 0x00007080ff0477ac */ /* 0x000e640008000800 */
[----:B-1----:R-:W-:-:S13]  /*08c0*/  ISETP.GE.AND P0, PT, R0, UR4, PT ;  /* 0x0000000400007c0c */ /* 0x002fda000bf06270 */
[----:B------:R-:W-:Y:S05]  /*08d0*/  @P0 EXIT ;  /* 0x000000000000094d */ /* 0x000fea0003800000 */
[----:B------:R-:W-:Y:S01]  /*08e0*/  SHF.R.S32.HI R4, RZ, 0x2, R4 ;  /* 0x00000002ff047819 */ /* 0x000fe20000011404 */
[----:B------:R-:W1:Y:S03]  /*08f0*/  LDCU.64 UR4, c[0x0][0x3e0] ;  /* 0x00007c00ff0477ac */ /* 0x000e660008000a00 */
[----:B0-----:R-:W-:Y:S01]  /*0900*/  LOP3.LUT R6, R4, 0xff, RZ, 0xc0, !PT ;  /* 0x000000ff04067812 */ /* 0x001fe200078ec0ff */
[----:B------:R-:W0:Y:S01]  /*0910*/  LDCU UR12, c[0x0][0x388] ;  /* 0x00007100ff0c77ac */ /* 0x000e220008000800 */
[----:B------:R-:W-:Y:S02]  /*0920*/  SHF.R.U32.HI R4, RZ, 0x1, R4 ;  /* 0x00000001ff047819 */ /* 0x000fe40000011604 */
[----:B------:R-:W-:Y:S01]  /*0930*/  VIADDMNMX R3, R6, -R3, RZ, !PT ;  /* 0x8000000306037246 */ /* 0x000fe200078001ff */
[----:B------:R-:W-:Y:S01]  /*0940*/  IMAD R5, R5, -0x20, R6 ;  /* 0xffffffe005057824 */ /* 0x000fe200078e0206 */
[----:B------:R-:W-:Y:S01]  /*0950*/  LOP3.LUT R4, R4, 0x7fffff80, RZ, 0xc0, !PT ;  /* 0x7fffff8004047812 */ /* 0x000fe200078ec0ff */
[----:B------:R-:W2:Y:S01]  /*0960*/  LDCU.U8 UR10, c[0x0][0x410] ;  /* 0x00008200ff0a77ac */ /* 0x000ea20008000000 */
[----:B------:R-:W-:-:S02]  /*0970*/  VIMNMX R3, PT, PT, R3, 0x20, PT ;  /* 0x0000002003037848 */ /* 0x000fc40003fe0100 */
[----:B------:R-:W-:Y:S01]  /*0980*/  VIMNMX R5, PT, PT, RZ, R5, !PT ;  /* 0x00000005ff057248 */ /* 0x000fe20007fe0100 */
[----:B------:R-:W3:Y:S01]  /*0990*/  LDCU UR11, c[0x0][0x400] ;  /* 0x00008000ff0b77ac */ /* 0x000ee20008000800 */
[-C--:B------:R-:W-:Y:S02]  /*09a0*/  LEA R3, R3, R4.reuse, 0x2 ;  /* 0x0000000403037211 */ /* 0x080fe400078e10ff */
[----:B------:R-:W-:Y:S01]  /*09b0*/  VIMNMX R5, PT, PT, R5, 0x20, PT ;  /* 0x0000002005057848 */ /* 0x000fe20003fe0100 */
[----:B-1----:R-:W-:Y:S01]  /*09c0*/  UISETP.NE.U32.AND UP0, UPT, UR4, URZ, UPT ;  /* 0x000000ff0400728c */ /* 0x002fe2000bf05070 */
[----:B------:R-:W-:Y:S01]  /*09d0*/  I2FP.F32.U32 R3, R3 ;  /* 0x0000000300037245 */ /* 0x000fe20000201000 */
[----:B------:R-:W1:Y:S01]  /*09e0*/  LDCU.64 UR8, c[0x0][0x3a0] ;  /* 0x00007400ff0877ac */ /* 0x000e620008000a00 */
[----:B------:R-:W-:Y:S02]  /*09f0*/  LEA R122, R5, R4, 0x2 ;  /* 0x00000004057a7211 */ /* 0x000fe400078e10ff */
[----:B------:R4:W0:Y:S01]  /*0a00*/  MUFU.RCP R123, R3 ;  /* 0x00000003007b7308 */ /* 0x0008220000001000 */
[----:B------:R-:W-:-:S06]  /*0a10*/  UISETP.NE.AND.EX UP0, UPT, UR5, URZ, UPT, UP0 ;  /* 0x000000ff0500728c */ /* 0x000fcc000bf05300 */
[----:B------:R-:W-:Y:S01]  /*0a20*/  PLOP3.LUT P0, PT, PT, PT, UP0, 0x80, 0x8 ;  /* 0x000000000008781c */ /* 0x000fe20003f0f008 */
[----:B--2---:R-:W-:-:S12]  /*0a30*/  UPLOP3.LUT UP0, UPT, UPT, UPT, UPT, 0x40, 0x4 ;  /* 0x000000000004789c */ /* 0x004fd80003f0e870 */
.L_x_24494:
[----:B------:R-:W2:Y:S01]  /*0a40*/  @P0 LDC.64 R32, c[0x0][0x3e0] ;  /* 0x0000f800ff200b82 */ /* 0x000ea20000000a00 */
[----:B------:R-:W-:Y:S01]  /*0a50*/  HFMA2 R50, -RZ, RZ, 1.875, 0 ;  /* 0x3f800000ff327431 */ /* 0x000fe200000001ff */
[----:B------:R-:W3:Y:S06]  /*0a60*/  S2R R125, SR_TID.X ;  /* 0x00000000007d7919 */ /* 0x000eec0000002100 */
[----:B------:R-:W1:Y:S01]  /*0a70*/  LDC.64 R40, c[0x0][0x3e0] ;  /* 0x0000f800ff287b82 */ /* 0x000e620000000a00 */
[----:B--2---:R-:W-:-:S05]  /*0a80*/  @P0 IMAD.WIDE R32, R0, 0x4, R32 ;  /* 0x0000000400200825 */ /* 0x004fca00078e0220 */
[----:B-----5:R2:W5:Y:S01]  /*0a90*/  @P0 LDG.E R50, desc[UR6][R32.64] ;  /* 0x0000000620320981 */ /* 0x020562000c1e1900 */
[----:B0---4-:R-:W-:Y:S01]  /*0aa0*/  IMAD R3, R0, UR12, RZ ;  /* 0x0000000c00037c24 */ /* 0x011fe2000f8e02ff */
[----:B------:R-:W-:Y:S01]  /*0ab0*/  ISETP.GE.U32.AND P1, PT, R2, 0x100, PT ;  /* 0x000001000200780c */ /* 0x000fe20003f26070 */
[----:B------:R-:W-:Y:S01]  /*0ac0*/  BSSY.RECONVERGENT B0, `(.L_x_24450) ;  /* 0x000002b000007945 */ /* 0x000fe20003800200 */
[----:B-1----:R-:W-:Y:S02]  /*0ad0*/  LOP3.LUT P5, RZ, R40, UR8, RZ, 0xfc, !PT ;  /* 0x0000000828ff7c12 */ /* 0x002fe4000f8afcff */
[----:B------:R-:W-:Y:S02]  /*0ae0*/  SHF.R.S32.HI R34, RZ, 0x1f, R3 ;  /* 0x0000001fff227819 */ /* 0x000fe40000011403 */
[----:B------:R-:W-:Y:S02]  /*0af0*/  LOP3.LUT P5, RZ, R41, UR9, RZ, 0xfc, P5 ;  /* 0x0000000929ff7c12 */ /* 0x000fe4000a8afcff */
[----:B------:R-:W-:-:S04]  /*0b00*/  LEA.HI R34, R34, R3, RZ, 0x2 ;  /* 0x0000000322227211 */ /* 0x000fc800078f10ff */
[----:B---3--:R-:W-:-:S04]  /*0b10*/  LEA.HI.SX32 R3, R34, R125, 0x1e ;  /* 0x0000007d22037211 */ /* 0x008fc800078ff2ff */
[----:B------:R-:W-:Y:S01]  /*0b20*/  MOV R51, R3 ;  /* 0x0000000300337202 */ /* 0x000fe20000000f00 */
[----:B--2---:R-:W-:Y:S06]  /*0b30*/  @!P1 BRA `(.L_x_24451) ;  /* 0x00000000008c9947 */ /* 0x004fec0003800000 */
[----:B------:R-:W-:Y:S01]  /*0b40*/  ISETP.NE.U32.AND P2, PT, RZ, UR8, PT ;  /* 0x00000008ff007c0c */ /* 0x000fe2000bf45070 */
[----:B------:R-:W0:Y:S03]  /*0b50*/  LDC.64 R32, c[0x0][0x390] ;  /* 0x0000e400ff207b82 */ /* 0x000e260000000a00 */
[----:B------:R-:W-:-:S05]  /*0b60*/  ISETP.NE.AND.EX P2, PT, RZ, UR9, PT, P2 ;  /* 0x00000009ff007c0c */ /* 0x000fca000bf45320 */
[----:B------:R-:W1:Y:S08]  /*0b70*/  @P5 LDC.64 R92, c[0x0][0x3a8] ;  /* 0x0000ea00ff5c5b82 */ /* 0x000e700000000a00 */
[----:B------:R-:W2:Y:S01]  /*0b80*/  @P2 LDC.64 R6, c[0x0][0x3a0] ;  /* 0x0000e800ff062b82 */ /* 0x000ea20000000a00 */
[----:B0-----:R-:W-:-:S06]  /*0b90*/  IMAD.WIDE.U32 R32, R3, 0x10, R32 ;  /* 0x0000001003207825 */ /* 0x001fcc00078e0020 */
[----:B------:R-:W3:Y:S01]  /*0ba0*/  LDG.E.128 R32, desc[UR6][R32.64] ;  /* 0x0000000620207981 */ /* 0x000ee2000c1e1d00 */
[----:B--2---:R-:W-:-:S05]  /*0bb0*/  @P2 IMAD.WIDE.U32 R6, R3, 0x10, R6 ;  /* 0x0000001003062825 */ /* 0x004fca00078e0006 */
[----:B------:R-:W3:Y:S02]  /*0bc0*/  @P2 LDG.E.128 R36, desc[UR6][R6.64] ;  /* 0x0000000606242981 */ /* 0x000ee4000c1e1d00 */
[-C--:B---3-5:R-:W-:Y:S01]  /*0bd0*/  @P2 FFMA.FTZ R6, R32, R50.reuse, R36 ;  /* 0x0000003220062223 */ /* 0x0a8fe20000010024 */
[-C--:B------:R-:W-:Y:S01]  /*0be0*/  @P2 FFMA.FTZ R7, R33, R50.reuse, R37 ;  /* 0x0000003221072223 */ /* 0x080fe20000010025 */
[-C--:B------:R-:W-:Y:S01]  /*0bf0*/  @P2 FFMA.FTZ R14, R34, R50.reuse, R38 ;  /* 0x00000032220e2223 */ /* 0x080fe20000010026 */
[----:B------:R-:W-:Y:S01]  /*0c00*/  @P2 FFMA.FTZ R22, R35, R50, R39 ;  /* 0x0000003223162223 */ /* 0x000fe20000010027 */
[----:B-1----:R-:W-:Y:S01]  /*0c10*/  @P5 IMAD.WIDE.U32 R36, R3, 0x10, R92 ;  /* 0x0000001003245825 */ /* 0x002fe200078e005c */
        /* <DEDUP_REMOVED lines=19> */
.L_x_24452:
[----:B------:R0:W-:Y:S01]  /*0d50*/  @P5 STG.E.128 desc[UR6][R36.64], R28 ;  /* 0x0000001c24005986 */ /* 0x0001e2000c101d06 */
[----:B------:R-:W-:-:S07]  /*0d60*/  IADD3 R51, PT, PT, R3, 0x100, RZ ;  /* 0x0000010003337810 */ /* 0x000fce0007ffe0ff */
.L_x_24451:
[----:B------:R-:W-:Y:S05]  /*0d70*/  BSYNC.RECONVERGENT B0 ;  /* 0x0000000000007941 */ /* 0x000fea0003800200 */
.L_x_24450:
[----:B------:R-:W-:Y:S01]  /*0d80*/  ISETP.GE.U32.AND P2, PT, R2, 0x200, PT ;  /* 0x000002000200780c */ /* 0x000fe20003f46070 */
[----:B------:R-:W-:Y:S03]  /*0d90*/  BSSY.RECONVERGENT B0, `(.L_x_24453) ;  /* 0x0000022000007945 */ /* 0x000fe60003800200 */
[----:B------:R-:W-:-:S09]  /*0da0*/  P2R R121, PR, RZ, 0x4 ;  /* 0x00000004ff797803 */ /* 0x000fd20000000000 */
[----:B------:R-:W-:Y:S05]  /*0db0*/  @!P2 BRA `(.L_x_24454) ;  /* 0x00000000007ca947 */ /* 0x000fea0003800000 */
[----:B------:R-:W-:Y:S01]  /*0dc0*/  ISETP.NE.U32.AND P2, PT, RZ, UR8, PT ;  /* 0x00000008ff007c0c */ /* 0x000fe2000bf45070 */
[----:B------:R-:W1:Y:S03]  /*0dd0*/  LDC.64 R32, c[0x0][0x390] ;  /* 0x0000e400ff207b82 */ /* 0x000e660000000a00 */
[----:B------:R-:W-:-:S05]  /*0de0*/  ISETP.NE.AND.EX P2, PT, RZ, UR9, PT, P2 ;  /* 0x00000009ff007c0c */ /* 0x000fca000bf45320 */
[----:B------:R-:W2:Y:S08]  /*0df0*/  @P5 LDC.64 R92, c[0x0][0x3a8] ;  /* 0x0000ea00ff5c5b82 */ /* 0x000eb00000000a00 */
[----:B0-----:R-:W0:Y:S01]  /*0e00*/  @P2 LDC.64 R36, c[0x0][0x3a0] ;  /* 0x0000e800ff242b82 */ /* 0x001e220000000a00 */
[----:B-1----:R-:W-:-:S06]  /*0e10*/  IMAD.WIDE.U32 R32, R51, 0x10, R32 ;  /* 0x0000001033207825 */ /* 0x002fcc00078e0020 */
[----:B------:R-:W3:Y:S01]  /*0e20*/  LDG.E.128 R32, desc[UR6][R32.64] ;  /* 0x0000000620207981 */ /* 0x000ee2000c1e1d00 */
[----:B0-----:R-:W-:-:S06]  /*0e30*/  @P2 IMAD.WIDE.U32 R36, R51, 0x10, R36 ;  /* 0x0000001033242825 */ /* 0x001fcc00078e0024 */
[----:B------:R-:W3:Y:S02]  /*0e40*/  @P2 LDG.E.128 R36, desc[UR6][R36.64] ;  /* 0x0000000624242981 */ /* 0x000ee4000c1e1d00 */
[-C--:B---3-5:R-:W-:Y:S01]  /*0e50*/  @P2 FFMA.FTZ R5, R32, R50.reuse, R36 ;  /* 0x0000003220052223 */ /* 0x0a8fe20000010024 */
[-C--:B------:R-:W-:Y:S01]  /*0e60*/  @P2 FFMA.FTZ R8, R33, R50.reuse, R37 ;  /* 0x0000003221082223 */ /* 0x080fe20000010025 */
[-C--:B------:R-:W-:Y:S01]  /*0e70*/  @P2 FFMA.FTZ R15, R34, R50.reuse, R38 ;  /* 0x00000032220f2223 */ /* 0x080fe20000010026 */
[----:B------:R-:W-:Y:S02]  /*0e80*/  @P2 FFMA.FTZ R23, R35, R50, R39 ;  /* 0x0000003223172223 */ /* 0x000fe40000010027 */
[----:B------:R-:W-:Y:S02]  /*0e90*/  @P2 MOV R28, R5 ;  /* 0x00000005001c2202 */ /* 0x000fe40000000f00 */
[----:B------:R-:W-:Y:S02]  /*0ea0*/  @P2 MOV R29, R8 ;  /* 0x00000008001d2202 */ /* 0x000fe40000000f00 */
[----:B------:R-:W-:-:S02]  /*0eb0*/  @P2 MOV R30, R15 ;  /* 0x0000000f001e2202 */ /* 0x000fc40000000f00 */
[----:B------:R-:W-:Y:S01]  /*0ec0*/  @P2 MOV R31, R23 ;  /* 0x00000017001f2202 */ /* 0x000fe20000000f00 */
[----:B--2---:R-:W-:Y:S06]  /*0ed0*/  @P2 BRA `(.L_x_24455) ;  /* 0x0000000000282947 */ /* 0x004fec0003800000 */
        /* <DEDUP_REMOVED lines=10> */
.L_x_24455:
[C---:B------:R-:W-:Y:S01]  /*0f80*/  @P5 IMAD.WIDE.U32 R32, R51.reuse, 0x10, R92 ;  /* 0x0000001033205825 */ /* 0x040fe200078e005c */
[----:B------:R-:W-:-:S04]  /*0f90*/  IADD3 R51, PT, PT, R51, 0x100, RZ ;  /* 0x0000010033337810 */ /* 0x000fc80007ffe0ff */
[----:B------:R1:W-:Y:S03]  /*0fa0*/  @P5 STG.E.128 desc[UR6][R32.64], R28 ;  /* 0x0000001c20005986 */ /* 0x0003e6000c101d06 */
.L_x_24454:
[----:B------:R-:W-:Y:S05]  /*0fb0*/  BSYNC.RECONVERGENT B0 ;  /* 0x0000000000007941 */ /* 0x000fea0003800200 */
.L_x_24453:
[----:B------:R-:W-:Y:S01]  /*0fc0*/  ISETP.GE.U32.AND P2, PT, R2, 0x300, PT ;  /* 0x000003000200780c */ /* 0x000fe20003f46070 */
[----:B------:R-:W-:Y:S03]  /*0fd0*/  BSSY.RECONVERGENT B0, `(.L_x_24456) ;  /* 0x0000022000007945 */ /* 0x000fe60003800200 */
[----:B------:R-:W-:-:S09]  /*0fe0*/  P2R R120, PR, RZ, 0x4 ;  /* 0x00000004ff787803 */ /* 0x000fd20000000000 */
[----:B------:R-:W-:Y:S05]  /*0ff0*/  @!P2 BRA `(.L_x_24457) ;  /* 0x00000000007ca947 */ /* 0x000fea0003800000 */
[----:B------:R-:W-:Y:S01]  /*1000*/  ISETP.NE.U32.AND P2, PT, RZ, UR8, PT ;  /* 0x00000008ff007c0c */ /* 0x000fe2000bf45070 */
[----:B-1----:R-:W1:Y:S03]  /*1010*/  LDC.64 R32, c[0x0][0x390] ;  /* 0x0000e400ff207b82 */ /* 0x002e660000000a00 */
        /* <DEDUP_REMOVED lines=26> */
.L_x_24458:
[C---:B------:R-:W-:Y:S01]  /*11c0*/  @P5 IMAD.WIDE.U32 R32, R51.reuse, 0x10, R92 ;  /* 0x0000001033205825 */ /* 0x040fe200078e005c */
[----:B------:R-:W-:-:S04]  /*11d0*/  IADD3 R51, PT, PT, R51, 0x100, RZ ;  /* 0x0000010033337810 */ /* 0x000fc80007ffe0ff */
[----:B------:R2:W-:Y:S03]  /*11e0*/  @P5 STG.E.128 desc[UR6][R32.64], R28 ;  /* 0x0000001c20005986 */ /* 0x0005e6000c101d06 */
.L_x_24457:
[----:B------:R-:W-:Y:S05]  /*11f0*/  BSYNC.RECONVERGENT B0 ;  /* 0x0000000000007941 */ /* 0x000fea0003800200 */
.L_x_24456:
[----:B------:R-:W-:Y:S01]  /*1200*/  ISETP.GE.U32.AND P2, PT, R2, 0x400, PT ;  /* 0x000004000200780c */ /* 0x000fe20003f46070 */
[----:B------:R-:W-:Y:S03]  /*1210*/  BSSY.RECONVERGENT B0, `(.L_x_24459) ;  /* 0x0000022000007945 */ /* 0x000fe60003800200 */
[----:B------:R-:W-:-:S09]  /*1220*/  P2R R95, PR, RZ, 0x4 ;  /* 0x00000004ff5f7803 */ /* 0x000fd20000000000 */
[----:B------:R-:W-:Y:S05]  /*1230*/  @!P2 BRA `(.L_x_24460) ;  /* 0x00000000007ca947 */ /* 0x000fea0003800000 */
[----:B------:R-:W-:Y:S01]  /*1240*/  ISETP.NE.U32.AND P2, PT, RZ, UR8, PT ;  /* 0x00000008ff007c0c */ /* 0x000fe2000bf45070 */
[----:B-12---:R-:W1:Y:S03]  /*1250*/  LDC.64 R32, c[0x0][0x390] ;  /* 0x0000e400ff207b82 */ /* 0x006e660000000a00 */
        /* <DEDUP_REMOVED lines=26> */
.L_x_24461:
[C---:B------:R-:W-:Y:S01]  /*1400*/  @P5 IMAD.WIDE.U32 R32, R51.reuse, 0x10, R92 ;  /* 0x0000001033205825 */ /* 0x040fe200078e005c */
[----:B------:R-:W-:-:S04]  /*1410*/  IADD3 R51, PT, PT, R51, 0x100, RZ ;  /* 0x0000010033337810 */ /* 0x000fc80007ffe0ff */
[----:B------:R3:W-:Y:S03]  /*1420*/  @P5 STG.E.128 desc[UR6][R32.64], R28 ;  /* 0x0000001c20005986 */ /* 0x0007e6000c101d06 */
.L_x_24460:
[----:B------:R-:W-:Y:S05]  /*1430*/  BSYNC.RECONVERGENT B0 ;  /* 0x0000000000007941 */ /* 0x000fea0003800200 */
.L_x_24459:
[----:B------:R-:W-:Y:S01]  /*1440*/  ISETP.GE.U32.AND P2, PT, R2, 0x500, PT ;  /* 0x000005000200780c */ /* 0x000fe20003f46070 */
[----:B------:R-:W-:Y:S03]  /*1450*/  BSSY.RECONVERGENT B0, `(.L_x_24462) ;  /* 0x0000022000007945 */ /* 0x000fe60003800200 */
[----:B------:R-:W-:-:S09]  /*1460*/  P2R R94, PR, RZ, 0x4 ;  /* 0x00000004ff5e7803 */ /* 0x000fd20000000000 */
[----:B------:R-:W-:Y:S05]  /*1470*/  @!P2 BRA `(.L_x_24463) ;  /* 0x00000000007ca947 */ /* 0x000fea0003800000 */
[----:B------:R-:W-:Y:S01]  /*1480*/  ISETP.NE.U32.AND P2, PT, RZ, UR8, PT ;  /* 0x00000008ff007c0c */ /* 0x000fe2000bf45070 */
[----:B-123--:R-:W1:Y:S03]  /*1490*/  LDC.64 R32, c[0x0][0x390] ;  /* 0x0000e400ff207b82 */ /* 0x00ee660000000a00 */
        /* <DEDUP_REMOVED lines=26> */
.L_x_24464:
[C---:B------:R-:W-:Y:S01]  /*1640*/  @P5 IMAD.WIDE.U32 R32, R51.reuse, 0x10, R92 ;  /* 0x0000001033205825 */ /* 0x040fe200078e005c */
[----:B------:R-:W-:-:S04]  /*1650*/  IADD3 R51, PT, PT, R51, 0x100, RZ ;  /* 0x0000010033337810 */ /* 0x000fc80007ffe0ff */
[----:B------:R4:W-:Y:S03]  /*1660*/  @P5 STG.E.128 desc[UR6][R32.64], R28 ;  /* 0x0000001c20005986 */ /* 0x0009e6000c101d06 */
.L_x_24463:
[----:B------:R-:W-:Y:S05]  /*1670*/  BSYNC.RECONVERGENT B0 ;  /* 0x0000000000007941 */ /* 0x000fea0003800200 */
.L_x_24462:
[----:B------:R-:W-:Y:S01]  /*1680*/  ISETP.GE.U32.AND P2, PT, R2, 0x600, PT ;  /* 0x000006000200780c */ /* 0x000fe20003f46070 */
[----:B------:R-:W-:-:S12]  /*1690*/  BSSY.RECONVERGENT B0, `(.L_x_24465) ;  /* 0x0000021000007945 */ /* 0x000fd80003800200 */
[----:B------:R-:W-:Y:S05]  /*16a0*/  @!P2 BRA `(.L_x_24466) ;  /* 0x00000000007ca947 */ /* 0x000fea0003800000 */
[----:B------:R-:W-:Y:S01]  /*16b0*/  ISETP.NE.U32.AND P3, PT, RZ, UR8, PT ;  /* 0x00000008ff007c0c */ /* 0x000fe2000bf65070 */
[----:B-1234-:R-:W1:Y:S03]  /*16c0*/  LDC.64 R32, c[0x0][0x390] ;  /* 0x0000e400ff207b82 */ /* 0x01ee660000000a00 */
        /* <DEDUP_REMOVED lines=26> */
.L_x_24467:
[C---:B------:R-:W-:Y:S01]  /*1870*/  @P5 IMAD.WIDE.U32 R32, R51.reuse, 0x10, R92 ;  /* 0x0000001033205825 */ /* 0x040fe200078e005c */
[----:B------:R-:W-:-:S04]  /*1880*/  IADD3 R51, PT, PT, R51, 0x100, RZ ;  /* 0x0000010033337810 */ /* 0x000fc80007ffe0ff */
[----:B------:R0:W-:Y:S03]  /*1890*/  @P5 STG.E.128 desc[UR6][R32.64], R28 ;  /* 0x0000001c20005986 */ /* 0x0001e6000c101d06 */
.L_x_24466:
[----:B------:R-:W-:Y:S05]  /*18a0*/  BSYNC.RECONVERGENT B0 ;  /* 0x0000000000007941 */ /* 0x000fea0003800200 */
.L_x_24465:
[----:B------:R-:W-:Y:S01]  /*18b0*/  ISETP.GE.U32.AND P3, PT, R2, 0x700, PT ;  /* 0x000007000200780c */ /* 0x000fe20003f66070 */
[----:B------:R-:W-:-:S12]  /*18c0*/  BSSY.RECONVERGENT B0, `(.L_x_24468) ;  /* 0x0000021000007945 */ /* 0x000fd80003800200 */
[----:B------:R-:W-:Y:S05]  /*18d0*/  @!P3 BRA `(.L_x_24469) ;  /* 0x00000000007cb947 */ /* 0x000fea0003800000 */
[----:B------:R-:W-:Y:S01]  /*18e0*/  ISETP.NE.U32.AND P4, PT, RZ, UR8, PT ;  /* 0x00000008ff007c0c */ /* 0x000fe2000bf85070 */
[----:B01234-:R-:W0:Y:S03]  /*18f0*/  LDC.64 R32, c[0x0][0x390] ;  /* 0x0000e400ff207b82 */ /* 0x01fe260000000a00 */
[----:B------:R-:W-:-:S05]  /*1900*/  ISETP.NE.AND.EX P4, PT, RZ, UR9, PT, P4 ;  /* 0x00000009ff007c0c */ /* 0x000fca000bf85340 */
[----:B------:R-:W1:Y:S08]  /*1910*/  @P5 LDC.64 R92, c[0x0][0x3a8] ;  /* 0x0000ea00ff5c5b82 */ /* 0x000e700000000a00 */
[----:B------:R-:W2:Y:S01]  /*1920*/  @P4 LDC.64 R36, c[0x0][0x3a0] ;  /* 0x0000e800ff244b82 */ /* 0x000ea20000000a00 */
[----:B0-----:R-:W-:-:S06]  /*1930*/  IMAD.WIDE.U32 R32, R51, 0x10, R32 ;  /* 0x0000001033207825 */ /* 0x001fcc00078e0020 */
[----:B------:R-:W3:Y:S01]  /*1940*/  LDG.E.128 R32, desc[UR6][R32.64] ;  /* 0x0000000620207981 */ /* 0x000ee2000c1e1d00 */
[----:B--2---:R-:W-:-:S06]  /*1950*/  @P4 IMAD.WIDE.U32 R36, R51, 0x10, R36 ;  /* 0x0000001033244825 */ /* 0x004fcc00078e0024 */
        /* <DEDUP_REMOVED lines=9> */
[----:B-1----:R-:W-:Y:S06]  /*19f0*/  @P4 BRA `(.L_x_24470) ;  /* 0x0000000000284947 */ /* 0x002fec0003800000 */
        /* <DEDUP_REMOVED lines=10> */
.L_x_24470:
[C---:B------:R-:W-:Y:S01]  /*1aa0*/  @P5 IMAD.WIDE.U32 R32, R51.reuse, 0x10, R92 ;  /* 0x0000001033205825 */ /* 0x040fe200078e005c */
[----:B------:R-:W-:-:S04]  /*1ab0*/  IADD3 R51, PT, PT, R51, 0x100, RZ ;  /* 0x0000010033337810 */ /* 0x000fc80007ffe0ff */
[----:B------:R0:W-:Y:S03]  /*1ac0*/  @P5 STG.E.128 desc[UR6][R32.64], R28 ;  /* 0x0000001c20005986 */ /* 0x0001e6000c101d06 */
.L_x_24469:
[----:B------:R-:W-:Y:S05]  /*1ad0*/  BSYNC.RECONVERGENT B0 ;  /* 0x0000000000007941 */ /* 0x000fea0003800200 */
.L_x_24468:
        /* <DEDUP_REMOVED lines=11> */
[----:B------:R-:W3:Y:S01]  /*1b90*/  @P6 LDG.E.128 R36, desc[UR6][R36.64] ;  /* 0x0000000624246981 */ /* 0x000ee2000c1e1d00 */
[----:B-1----:R-:W-:-:S04]  /*1ba0*/  @P5 IMAD.WIDE.U32 R92, R51, 0x10, R92 ;  /* 0x00000010335c5825 */ /* 0x002fc800078e005c */
[-C--:B---3-5:R-:W-:Y:S01]  /*1bb0*/  @P6 FFMA.FTZ R49, R32, R50.reuse, R36 ;  /* 0x0000003220316223 */ /* 0x0a8fe20000010024 */
[-C--:B------:R-:W-:Y:S01]  /*1bc0*/  @P6 FFMA.FTZ R48, R33, R50.reuse, R37 ;  /* 0x0000003221306223 */ /* 0x080fe20000010025 */
[-C--:B------:R-:W-:Y:S01]  /*1bd0*/  @P6 FFMA.FTZ R21, R34, R50.reuse, R38 ;  /* 0x0000003222156223 */ /* 0x080fe20000010026 */
[----:B------:R-:W-:Y:S02]  /*1be0*/  @P6 FFMA.FTZ R43, R35, R50, R39 ;  /* 0x00000032232b6223 */ /* 0x000fe40000010027 */
[----:B------:R-:W-:Y:S02]  /*1bf0*/  @P6 MOV R28, R49 ;  /* 0x00000031001c6202 */ /* 0x000fe40000000f00 */
[----:B------:R-:W-:Y:S02]  /*1c00*/  @P6 MOV R29, R48 ;  /* 0x00000030001d6202 */ /* 0x000fe40000000f00 */
[----:B------:R-:W-:Y:S02]  /*1c10*/  @P6 MOV R30, R21 ;  /* 0x00000015001e6202 */ /* 0x000fe40000000f00 */
        /* <DEDUP_REMOVED lines=12> */
.L_x_24473:
[----:B------:R0:W-:Y:S02]  /*1ce0*/  @P5 STG.E.128 desc[UR6][R92.64], R28 ;  /* 0x0000001c5c005986 */ /* 0x0001e4000c101d06 */
.L_x_24472:
[----:B------:R-:W-:Y:S05]  /*1cf0*/  BSYNC.RECONVERGENT B0 ;  /* 0x0000000000007941 */ /* 0x000fea0003800200 */
.L_x_24471:
[----:B01234-:R-:W-:Y:S01]  /*1d00*/  FADD.FTZ R32, RZ, R6 ;  /* 0x00000006ff207221 */ /* 0x01ffe20000010000 */
        /* <DEDUP_REMOVED lines=62> */
[----:B------:R-:W-:-:S04]  /*20f0*/  FFMA.FTZ R33, R40, R40, R33 ;  /* 0x0000002828217223 */ /* 0x000fc80000010021 */
        /* <DEDUP_REMOVED lines=68> */
[----:B------:R-:W0:Y:S02]  /*2540*/  SHFL.BFLY PT, R35, R38, 0x8, 0x1f ;  /* 0x0d001f0026237f89 */ /* 0x000e2400000e0000 */
[----:B0-----:R-:W-:Y:S01]  /*2550*/  FADD.FTZ R40, R38, R35 ;  /* 0x0000002326287221 */ /* 0x001fe20000010000 */
[----:B------:R-:W-:-:S04]  /*2560*/  MOV R35, RZ ;  /* 0x000000ff00237202 */ /* 0x000fc80000000f00 */
        /* <DEDUP_REMOVED lines=10> */
.L_x_24475:
[----:B------:R-:W-:Y:S05]  /*2610*/  BSYNC.RECONVERGENT B0 ;  /* 0x0000000000007941 */ /* 0x000fea0003800200 */
.L_x_24474:
[----:B------:R-:W-:Y:S01]  /*2620*/  BAR.SYNC.DEFER_BLOCKING 0x0 ;  /* 0x0000000000007b1d */ /* 0x000fe20000010000 */
[----:B------:R-:W-:Y:S01]  /*2630*/  ISETP.GT.U32.AND P5, PT, R36, 0x7, PT ;  /* 0x000000072400780c */ /* 0x000fe20003fa4070 */
[----:B0-----:R-:W-:-:S04]  /*2640*/  HFMA2 R34, -RZ, RZ, 0, 0 ;  /* 0x00000000ff227431 */ /* 0x001fc800000001ff */
        /* <DEDUP_REMOVED lines=10> */
.L_x_24477:
[----:B------:R-:W-:Y:S05]  /*26f0*/  BSYNC.RECONVERGENT B0 ;  /* 0x0000000000007941 */ /* 0x000fea0003800200 */
.L_x_24476:
[----:B------:R-:W2:Y:S01]  /*2700*/  SHFL.DOWN PT, R38, R39, 0x4, 0x1f ;  /* 0x08801f0027267f89 */ /* 0x000ea200000e0000 */
[-C--:B------:R-:W-:Y:S01]  /*2710*/  I2FP.F32.S32 R37, R39.reuse ;  /* 0x0000002700257245 */ /* 0x080fe20000201400 */
[----:B------:R-:W-:Y:S01]  /*2720*/  BSSY.RECONVERGENT B0, `(.L_x_24478) ;  /* 0x0000052000007945 */ /* 0x000fe20003800200 */
[----:B------:R-:W-:Y:S01]  /*2730*/  ISETP.NE.AND P5, PT, RZ, UR10, PT ;  /* 0x0000000aff007c0c */ /* 0x000fe2000bfa5270 */
[----:B-1----:R-:W1:Y:S01]  /*2740*/  SHFL.DOWN PT, R124, R34, 0x4, 0x1f ;  /* 0x08801f00227c7f89 */ /* 0x002e6200000e0000 */
[----:B--2---:R-:W-:Y:S02]  /*2750*/  IADD3 R51, PT, PT, R38, R39, RZ ;  /* 0x0000002726337210 */ /* 0x004fe40007ffe0ff */
[----:B------:R-:W-:Y:S02]  /*2760*/  I2FP.F32.S32 R38, R38 ;  /* 0x0000002600267245 */ /* 0x000fe40000201400 */
[----:B0-----:R-:W-:Y:S01]  /*2770*/  I2FP.F32.S32 R32, R51 ;  /* 0x0000003300207245 */ /* 0x001fe20000201400 */
[----:B-----5:R-:W0:Y:S02]  /*2780*/  SHFL.DOWN PT, R50, R51, 0x2, 0x1f ;  /* 0x08401f0033327f89 */ /* 0x020e2400000e0000 */
[C---:B-1----:R-:W-:Y:S01]  /*2790*/  FMUL.FTZ R40, R124.reuse, R38 ;  /* 0x000000267c287220 */ /* 0x042fe20000410000 */
[----:B------:R-:W1:Y:S01]  /*27a0*/  MUFU.RCP R36, R32 ;  /* 0x0000002000247308 */ /* 0x000e620000001000 */
[----:B------:R-:W-:-:S02]  /*27b0*/  FADD.FTZ R124, -R124, R34 ;  /* 0x000000227c7c7221 */ /* 0x000fc40000010100 */
[----:B------:R-:W-:Y:S02]  /*27c0*/  FFMA.FTZ R33, R37, R34, R40 ;  /* 0x0000002225217223 */ /* 0x000fe40000010028 */
        /* <DEDUP_REMOVED lines=8> */
[----:B------:R-:W1:Y:S03]  /*2850*/  SHFL.DOWN PT, R93, R92, 0x1, 0x1f ;  /* 0x08201f005c5d7f89 */ /* 0x000e6600000e0000 */
[----:B------:R-:W2:Y:S01]  /*2860*/  MUFU.RCP R41, R40 ;  /* 0x0000002800297308 */ /* 0x000ea20000001000 */
[----:B0-----:R-:W-:-:S04]  /*2870*/  FMUL.FTZ R51, R39, R50 ;  /* 0x0000003227337220 */ /* 0x001fc80000410000 */
[----:B------:R-:W-:Y:S01]  /*2880*/  FFMA.FTZ R51, R32, R33, R51 ;  /* 0x0000002120337223 */ /* 0x000fe20000010033 */
[-C--:B-1----:R-:W-:Y:S01]  /*2890*/  IADD3 R92, PT, PT, R92, R93.reuse, RZ ;  /* 0x0000005d5c5c7210 */ /* 0x082fe20007ffe0ff */
[----:B------:R-:W-:Y:S01]  /*28a0*/  FADD.FTZ R33, R33, -R39 ;  /* 0x8000002721217221 */ /* 0x000fe20000010000 */
[----:B------:R-:W-:Y:S01]  /*28b0*/  I2FP.F32.S32 R93, R93 ;  /* 0x0000005d005d7245 */ /* 0x000fe20000201400 */
[----:B--2---:R-:W-:Y:S01]  /*28c0*/  FMUL.FTZ R51, R41, R51 ;  /* 0x0000003329337220 */ /* 0x004fe20000410000 */
[----:B------:R-:W-:Y:S01]  /*28d0*/  I2FP.F32.S32 R92, R92 ;  /* 0x0000005c005c7245 */ /* 0x000fe20000201400 */
[----:B------:R-:W-:-:S03]  /*28e0*/  FMUL.FTZ R33, R33, R33 ;  /* 0x0000002121217220 */ /* 0x000fc60000410000 */
[----:B------:R-:W0:Y:S01]  /*28f0*/  SHFL.DOWN PT, R34, R51, 0x1, 0x1f ;  /* 0x08201f0033227f89 */ /* 0x000e2200000e0000 */
[----:B------:R-:W-:Y:S01]  /*2900*/  FMUL.FTZ R33, R32, R33 ;  /* 0x0000002120217220 */ /* 0x000fe20000410000 */
[----:B------:R-:W1:Y:S03]  /*2910*/  MUFU.RCP R92, R92 ;  /* 0x0000005c005c7308 */ /* 0x000e660000001000 */
[----:B------:R-:W-:Y:S02]  /*2920*/  FMUL.FTZ R33, R33, R50 ;  /* 0x0000003221217220 */ /* 0x000fe40000410000 */
[----:B------:R-:W2:Y:S01]  /*2930*/  LDC R50, c[0x0][0x448] ;  /* 0x00011200ff327b82 */ /* 0x000ea20000000800 */
[----:B0-----:R-:W-:Y:S01]  /*2940*/  FMUL.FTZ R37, R34, R93 ;  /* 0x0000005d22257220 */ /* 0x001fe20000410000 */
[----:B------:R-:W-:-:S03]  /*2950*/  FADD.FTZ R34, R51, -R34 ;  /* 0x8000002233227221 */ /* 0x000fc60000010000 */
[----:B------:R-:W-:Y:S01]  /*2960*/  FFMA.FTZ R37, R40, R51, R37 ;  /* 0x0000003328257223 */ /* 0x000fe20000010025 */
[----:B------:R-:W-:-:S03]  /*2970*/  FMUL.FTZ R39, R34, R34 ;  /* 0x0000002222277220 */ /* 0x000fc60000410000 */
[----:B-1----:R-:W-:Y:S01]  /*2980*/  FMUL.FTZ R38, R92, R37 ;  /* 0x000000255c267220 */ /* 0x002fe20000410000 */
[----:B------:R-:W-:Y:S01]  /*2990*/  FMUL.FTZ R40, R40, R39 ;  /* 0x0000002728287220 */ /* 0x000fe20000410000 */
[----:B------:R-:W0:Y:S03]  /*29a0*/  SHFL.DOWN PT, R37, R35, 0x4, 0x1f ;  /* 0x08801f0023257f89 */ /* 0x000e2600000e0000 */
[----:B------:R-:W-:Y:S01]  /*29b0*/  FMUL.FTZ R40, R40, R93 ;  /* 0x0000005d28287220 */ /* 0x000fe20000410000 */
[----:B------:R-:W1:Y:S01]  /*29c0*/  SHFL.IDX PT, R38, R38, RZ, 0x1f ;  /* 0x00001fff26267589 */ /* 0x000e6200000e0000 */
[----:B0-----:R-:W-:-:S04]  /*29d0*/  FADD.FTZ R37, R37, R35 ;  /* 0x0000002325257221 */ /* 0x001fc80000010000 */
[----:B------:R-:W-:Y:S01]  /*29e0*/  FFMA.FTZ R35, R36, R124, R37 ;  /* 0x0000007c24237223 */ /* 0x000fe20000010025 */
[C---:B-1----:R-:W-:Y:S01]  /*29f0*/  FMUL.FTZ R37, R38.reuse, R38 ;  /* 0x0000002626257220 */ /* 0x042fe20000410000 */
[----:B------:R-:W-:-:S03]  /*2a00*/  FSEL R36, R38, RZ, !P5 ;  /* 0x000000ff26247208 */ /* 0x000fc60006800000 */
[----:B------:R-:W0:Y:S01]  /*2a10*/  SHFL.DOWN PT, R124, R35, 0x2, 0x1f ;  /* 0x08401f00237c7f89 */ /* 0x000e2200000e0000 */
[----:B------:R-:W-:Y:S02]  /*2a20*/  FSEL R37, R37, RZ, P5 ;  /* 0x000000ff25257208 */ /* 0x000fe40002800000 */
[----:B------:R-:W-:Y:S01]  /*2a30*/  ISETP.NE.AND P5, PT, R125, RZ, PT ;  /* 0x000000ff7d00720c */ /* 0x000fe20003fa5270 */
[----:B0-----:R-:W-:-:S12]  /*2a40*/  FADD.FTZ R124, R35, R124 ;  /* 0x0000007c237c7221 */ /* 0x001fd80000010000 */
[----:B------:R-:W0:Y:S01]  /*2a50*/  @!P5 LDC.64 R34, c[0x0][0x3c8] ;  /* 0x0000f200ff22db82 */ /* 0x000e220000000a00 */
[----:B------:R-:W-:-:S05]  /*2a60*/  FFMA.FTZ R124, R41, R33, R124 ;  /* 0x00000021297c7223 */ /* 0x000fca000001007c */
[----:B------:R-:W1:Y:S01]  /*2a70*/  SHFL.DOWN PT, R33, R124, 0x1, 0x1f ;  /* 0x08201f007c217f89 */ /* 0x000e6200000e0000 */
[----:B0-----:R-:W-:-:S04]  /*2a80*/  @!P5 IMAD.WIDE R34, R0, 0x4, R34 ;  /* 0x000000040022d825 */ /* 0x001fc800078e0222 */
[----:B-1----:R-:W-:-:S04]  /*2a90*/  FADD.FTZ R33, R124, R33 ;  /* 0x000000217c217221 */ /* 0x002fc80000010000 */
[----:B------:R-:W-:Y:S02]  /*2aa0*/  FFMA.FTZ R40, R92, R40, R33 ;  /* 0x000000285c287223 */ /* 0x000fe40000010021 */
[----:B------:R-:W0:Y:S03]  /*2ab0*/  @!P5 LDC.64 R32, c[0x0][0x3c0] ;  /* 0x0000f000ff20db82 */ /* 0x000e260000000a00 */
[----:B------:R-:W2:Y:S01]  /*2ac0*/  SHFL.IDX PT, R39, R40, RZ, 0x1f ;  /* 0x00001fff28277589 */ /* 0x000ea200000e0000 */
[----:B0-----:R-:W-:-:S04]  /*2ad0*/  @!P5 IMAD.WIDE R32, R0, 0x4, R32 ;  /* 0x000000040020d825 */ /* 0x001fc800078e0220 */
[----:B--2---:R-:W-:Y:S01]  /*2ae0*/  FFMA.FTZ R50, R39, UR11, R50 ;  /* 0x0000000b27327c23 */ /* 0x004fe20008010032 */
[----:B------:R0:W-:Y:S03]  /*2af0*/  @!P5 STG.E desc[UR6][R32.64], R38 ;  /* 0x000000262000d986 */ /* 0x0001e6000c101906 */
[----:B------:R-:W-:-:S06]  /*2b00*/  FADD.FTZ R37, R50, R37 ;  /* 0x0000002532257221 */ /* 0x000fcc0000010000 */
[----:B------:R-:W1:Y:S02]  /*2b10*/  MUFU.RSQ R37, R37 ;  /* 0x0000002500257308 */ /* 0x000e640000001400 */
[----:B-1----:R0:W-:Y:S01]  /*2b20*/  @!P5 STG.E desc[UR6][R34.64], R37 ;  /* 0x000000252200d986 */ /* 0x0021e2000c101906 */
[----:B------:R-:W-:Y:S05]  /*2b30*/  @!P1 BRA `(.L_x_24479) ;  /* 0x0000000000409947 */ /* 0x000fea0003800000 */
[----:B0-----:R-:W0:Y:S01]  /*2b40*/  LDC.64 R38, c[0x0][0x428] ;  /* 0x00010a00ff267b82 */ /* 0x001e220000000a00 */
        /* <DEDUP_REMOVED lines=12> */
[C---:B0-----:R-:W-:Y:S01]  /*2c10*/  IMAD.WIDE.U32 R38, R3.reuse, 0x10, R38 ;  /* 0x0000001003267825 */ /* 0x041fe200078e0026 */
[----:B------:R-:W-:-:S04]  /*2c20*/  IADD3 R3, PT, PT, R3, 0x100, RZ ;  /* 0x0000010003037810 */ /* 0x000fc80007ffe0ff */
[----:B------:R1:W-:Y:S03]  /*2c30*/  STG.E.128 desc[UR6][R38.64], R32 ;  /* 0x0000002026007986 */ /* 0x0003e6000c101d06 */
.L_x_24479:
[----:B------:R-:W-:Y:S05]  /*2c40*/  BSYNC.RECONVERGENT B0 ;  /* 0x0000000000007941 */ /* 0x000fea0003800200 */
.L_x_24478:
        /* <DEDUP_REMOVED lines=19> */
.L_x_24481:
[----:B------:R-:W-:Y:S05]  /*2d80*/  BSYNC.RECONVERGENT B0 ;  /* 0x0000000000007941 */ /* 0x000fea0003800200 */
.L_x_24480:
[----:B------:R-:W-:Y:S01]  /*2d90*/  ISETP.NE.AND P1, PT, R120, RZ, PT ;  /* 0x000000ff7800720c */ /* 0x000fe20003f25270 */
[----:B------:R-:W-:-:S12]  /*2da0*/  BSSY.RECONVERGENT B0, `(.L_x_24482) ;  /* 0x0000012000007945 */ /* 0x000fd80003800200 */
[----:B------:R-:W-:Y:S05]  /*2db0*/  @!P1 BRA `(.L_x_24483) ;  /* 0x0000000000409947 */ /* 0x000fea0003800000 */
[----:B012---:R-:W0:Y:S01]  /*2dc0*/  LDC.64 R38, c[0x0][0x428] ;  /* 0x00010a00ff267b82 */ /* 0x007e220000000a00 */
        /* <DEDUP_REMOVED lines=15> */
.L_x_24483:
[----:B------:R-:W-:Y:S05]  /*2ec0*/  BSYNC.RECONVERGENT B0 ;  /* 0x0000000000007941 */ /* 0x000fea0003800200 */
.L_x_24482:
[----:B------:R-:W-:Y:S01]  /*2ed0*/  ISETP.NE.AND P1, PT, R95, RZ, PT ;  /* 0x000000ff5f00720c */ /* 0x000fe20003f25270 */
[----:B------:R-:W-:-:S12]  /*2ee0*/  BSSY.RECONVERGENT B0, `(.L_x_24484) ;  /* 0x0000012000007945 */ /* 0x000fd80003800200 */
[----:B------:R-:W-:Y:S05]  /*2ef0*/  @!P1 BRA `(.L_x_24485) ;  /* 0x0000000000409947 */ /* 0x000fea0003800000 */
[----:B0123--:R-:W0:Y:S01]  /*2f00*/  LDC.64 R38, c[0x0][0x428] ;  /* 0x00010a00ff267b82 */ /* 0x00fe220000000a00 */
        /* <DEDUP_REMOVED lines=15> */
.L_x_24485:
[----:B------:R-:W-:Y:S05]  /*3000*/  BSYNC.RECONVERGENT B0 ;  /* 0x0000000000007941 */ /* 0x000fea0003800200 */
.L_x_24484:
        /* <DEDUP_REMOVED lines=19> */
.L_x_24487:
[----:B------:R-:W-:Y:S05]  /*3140*/  BSYNC.RECONVERGENT B0 ;  /* 0x0000000000007941 */ /* 0x000fea0003800200 */
.L_x_24486:
        /* <DEDUP_REMOVED lines=18> */
.L_x_24489:
[----:B------:R-:W-:Y:S05]  /*3270*/  BSYNC.RECONVERGENT B0 ;  /* 0x0000000000007941 */ /* 0x000fea0003800200 */
.L_x_24488:
        /* <DEDUP_REMOVED lines=18> */
.L_x_24491:
[----:B------:R-:W-:Y:S05]  /*33a0*/  BSYNC.RECONVERGENT B0 ;  /* 0x0000000000007941 */ /* 0x000fea0003800200 */
.L_x_24490:
        /* <DEDUP_REMOVED lines=10> */
[----:B------:R-:W-:-:S03]  /*3450*/  FMUL.FTZ R40, R37, R36 ;  /* 0x0000002425287220 */ /* 0x000fc60000410000 */
[----:B------:R-:W-:Y:S01]  /*3460*/  FFMA.FTZ R34, R39, R58, R54 ;  /* 0x0000003a27227223 */ /* 0x000fe20000010036 */
[----:B0-----:R-:W-:-:S04]  /*3470*/  IMAD.WIDE.U32 R36, R3, 0x10, R32 ;  /* 0x0000001003247825 */ /* 0x001fc800078e0020 */
[----:B------:R-:W-:Y:S01]  /*3480*/  FFMA.FTZ R32, R35, R56, R52 ;  /* 0x0000003823207223 */ /* 0x000fe20000010034 */
[----:B------:R-:W-:Y:S01]  /*3490*/  FFMA.FTZ R33, R38, R57, R53 ;  /* 0x0000003926217223 */ /* 0x000fe20000010035 */
[----:B------:R-:W-:-:S05]  /*34a0*/  FFMA.FTZ R35, R40, R59, R55 ;  /* 0x0000003b28237223 */ /* 0x000fca0000010037 */
[----:B------:R0:W-:Y:S02]  /*34b0*/  STG.E.128 desc[UR6][R36.64], R32 ;  /* 0x0000002024007986 */ /* 0x0001e4000c101d06 */
.L_x_24493:
[----:B------:R-:W-:Y:S05]  /*34c0*/  BSYNC.RECONVERGENT B0 ;  /* 0x0000000000007941 */ /* 0x000fea0003800200 */
.L_x_24492:
[----:B01234-:R-:W0:Y:S01]  /*34d0*/  LDC.64 R32, c[0x0][0x380] ;  /* 0x0000e000ff207b82 */ /* 0x01fe220000000a00 */
[----:B------:R-:W-:Y:S01]  /*34e0*/  UPLOP3.LUT UP0, UPT, UPT, UPT, UP0, 0x40, 0x4 ;  /* 0x000000000004789c */ /* 0x000fe20003f0e800 */
[----:B0-----:R-:W-:-:S04]  /*34f0*/  IADD3 R0, PT, PT, R0, R32, RZ ;  /* 0x0000002000007210 */ /* 0x001fc80007ffe0ff */
[----:B------:R-:W-:-:S13]  /*3500*/  ISETP.GE.AND P1, PT, R0, R33, PT ;  /* 0x000000210000720c */ /* 0x000fda0003f26270 */
[----:B------:R-:W-:Y:S05]  /*3510*/  @!P1 BRA `(.L_x_24494) ;  /* 0xffffffd400489947 */ /* 0x000fea000383ffff */
[----:B------:R-:W-:Y:S05]  /*3520*/  EXIT ;  /* 0x000000000000794d */ /* 0x000fea0003800000 */
.L_x_24495:
        /* <DEDUP_REMOVED lines=13> */
.L_x_27604:


//--------------------- .text._ZN10layer_norm13ln_fwd_kernelINS_13Kernel_traitsIfffffjLj8192ELj1ELj1ELj8ELj16ENS_18Kernel_traits_baseILj8192EfffffjLj256EEEEELb0ELb0ELb0ELb1EEEvNS_9FwdParamsE --------------------------
	.section	.text._ZN10layer_norm13ln_fwd_kernelINS_13Kernel_traitsIfffffjLj8192ELj1ELj1ELj8ELj16ENS_18Kernel_traits_baseILj8192EfffffjLj256EEEEELb0ELb0ELb0ELb1EEEvNS_9FwdParamsE,"ax",@progbits
	.align	128
        .global         _ZN10layer_norm13ln_fwd_kernelINS_13Kernel_traitsIfffffjLj8192ELj1ELj1ELj8ELj16ENS_18Kernel_traits_baseILj8192EfffffjLj256EEEEELb0ELb0ELb0ELb1EEEvNS_9FwdParamsE
        .type           _ZN10layer_norm13ln_fwd_kernelINS_13Kernel_traitsIfffffjLj8192ELj1ELj1ELj8ELj16ENS_18Kernel_traits_baseILj8192EfffffjLj256EEEEELb0ELb0ELb0ELb1EEEvNS_9FwdParamsE,@function
        .size           _ZN10layer_norm13ln_fwd_kernelINS_13Kernel_traitsIfffffjLj8192ELj1ELj1ELj8ELj16ENS_18Kernel_traits_baseILj8192EfffffjLj256EEEEELb0ELb0ELb0ELb1EEEvNS_9FwdParamsE,(.L_x_27605 - _ZN10layer_norm13ln_fwd_kernelINS_13Kernel_traitsIfffffjLj8192ELj1ELj1ELj8ELj16ENS_18Kernel_traits_baseILj8192EfffffjLj256EEEEELb0ELb0ELb0ELb1EEEvNS_9FwdParamsE)
        .other          _ZN10layer_norm13ln_fwd_kernelINS_13Kernel_traitsIfffffjLj8192ELj1ELj1ELj8ELj16ENS_18Kernel_traits_baseILj8192EfffffjLj256EEEEELb0ELb0ELb0ELb1EEEvNS_9FwdParamsE,@"STO_CUDA_ENTRY STV_DEFAULT"
_ZN10layer_norm13ln_fwd_kernelINS_13Kernel_traitsIfffffjLj8192ELj1ELj1ELj8ELj16ENS_18Kernel_traits_baseILj8192EfffffjLj256EEEEELb0ELb0ELb0ELb1EEEvNS_9FwdParamsE:
.text._ZN10layer_norm13ln_fwd_kernelINS_13Kernel_traitsIfffffjLj8192ELj1ELj1ELj8ELj16ENS_18Kernel_traits_baseILj8192EfffffjLj256EEEEELb0ELb0ELb0ELb1EEEvNS_9FwdParamsE:
        /* <DEDUP_REMOVED lines=34> */
.L_x_24496:
        /* <DEDUP_REMOVED lines=26> */
.L_x_24497:
        /* <DEDUP_REMOVED lines=11> */
.L_x_24510:
[----:B0-----:R-:W-:Y:S01]  /*0470*/  ISETP.NE.U32.AND P2, PT, RZ, UR10, PT ;  /* 0x0000000aff007c0c */ /* 0x001fe2000bf45070 */
[----:B------:R-:W0:Y:S01]  /*0480*/  LDC.64 R116, c[0x0][0x390] ;  /* 0x0000e400ff747b82 */ /* 0x000e220000000a00 */
[----:B-1----:R-:W-:Y:S02]  /*0490*/  IMAD R3, R2, UR8, RZ ;  /* 0x0000000802037c24 */ /* 0x002fe4000f8e02ff */
[----:B------:R-:W-:-:S03]  /*04a0*/  ISETP.NE.AND.EX P2, PT, RZ, UR11, PT, P2 ;  /* 0x0000000bff007c0c */ /* 0x000fc6000bf45320 */
[----:B------:R-:W-:Y:S02]  /*04b0*/  SHF.R.S32.HI R4, RZ, 0x1f, R3 ;  /* 0x0000001fff047819 */ /* 0x000fe40000011403 */
[----:B------:R-:W1:Y:S02]  /*04c0*/  @P1 LDC.64 R84, c[0x0][0x3e0] ;  /* 0x0000f800ff541b82 */ /* 0x000e640000000a00 */
[----:B------:R-:W-:Y:S01]  /*04d0*/  LEA.HI R3, R4, R3, RZ, 0x2 ;  /* 0x0000000304037211 */ /* 0x000fe200078f10ff */
[----:B------:R-:W-:-:S03]  /*04e0*/  HFMA2 R4, -RZ, RZ, 1.875, 0 ;  /* 0x3f800000ff047431 */ /* 0x000fc600000001ff */
[----:B------:R-:W-:Y:S02]  /*04f0*/  LEA.HI.SX32 R3, R3, R0, 0x1e ;  /* 0x0000000003037211 */ /* 0x000fe400078ff2ff */
[----:B------:R-:W2:Y:S03]  /*0500*/  @P2 LDC.64 R10, c[0x0][0x3a0] ;  /* 0x0000e800ff0a2b82 */ /* 0x000ea60000000a00 */
[----:B0-----:R-:W-:-:S05]  /*0510*/  IMAD.WIDE.U32 R80, R3, 0x10, R116 ;  /* 0x0000001003507825 */ /* 0x001fca00078e0074 */
[----:B------:R-:W0:Y:S01]  /*0520*/  @P0 LDC.64 R92, c[0x0][0x3a8] ;  /* 0x0000ea00ff5c0b82 */ /* 0x000e220000000a00 */
[----:B------:R-:W3:Y:S01]  /*0530*/  LDG.E.128 R80, desc[UR6][R80.64] ;  /* 0x0000000650507981 */ /* 0x000ee2000c1e1d00 */
[----:B-1----:R-:W-:-:S06]  /*0540*/  @P1 IMAD.WIDE R84, R2, 0x4, R84 ;  /* 0x0000000402541825 */ /* 0x002fcc00078e0254 */
[----:B------:R-:W1:Y:S01]  /*0550*/  @P2 LDC.64 R86, c[0x0][0x3a0] ;  /* 0x0000e800ff562b82 */ /* 0x000e620000000a00 */
[----:B------:R1:W3:Y:S01]  /*0560*/  @P1 LDG.E R4, desc[UR6][R84.64] ;  /* 0x0000000654041981 */ /* 0x0002e2000c1e1900 */
[----:B--2---:R-:W-:-:S06]  /*0570*/  @P2 IMAD.WIDE.U32 R10, R3, 0x10, R10 ;  /* 0x00000010030a2825 */ /* 0x004fcc00078e000a */
[----:B------:R-:W3:Y:S01]  /*0580*/  @P2 LDG.E.128 R8, desc[UR6][R10.64] ;  /* 0x000000060a082981 */ /* 0x000ee2000c1e1d00 */
[C---:B------:R-:W-:Y:S01]  /*0590*/  IADD3 R5, PT, PT, R3.reuse, 0x100, RZ ;  /* 0x0000010003057810 */ /* 0x040fe20007ffe0ff */
[----:B0-----:R-:W-:-:S04]  /*05a0*/  @P0 IMAD.WIDE.U32 R92, R3, 0x10, R92 ;  /* 0x00000010035c0825 */ /* 0x001fc800078e005c */
[----:B------:R-:W-:-:S04]  /*05b0*/  IMAD.WIDE.U32 R94, R5, 0x10, R116 ;  /* 0x00000010055e7825 */ /* 0x000fc800078e0074 */
[----:B-1----:R-:W-:-:S04]  /*05c0*/  @P2 IMAD.WIDE.U32 R84, R5, 0x10, R86 ;  /* 0x0000001005542825 */ /* 0x002fc800078e0056 */
[-C--:B---3--:R-:W-:Y:S01]  /*05d0*/  @P2 FFMA.FTZ R6, R80, R4.reuse, R8 ;  /* 0x0000000450062223 */ /* 0x088fe20000010008 */
        /* <DEDUP_REMOVED lines=23> */
.L_x_24498:
[----:B------:R0:W-:Y:S01]  /*0750*/  @P0 STG.E.128 desc[UR6][R92.64], R12 ;  /* 0x0000000c5c000986 */ /* 0x0001e2000c101d06 */
[----:B------:R-:W1:Y:S03]  /*0760*/  @P0 LDC.64 R96, c[0x0][0x3a8] ;  /* 0x0000ea00ff600b82 */ /* 0x000e660000000a00 */
[----:B------:R-:W2:Y:S04]  /*0770*/  LDG.E.128 R80, desc[UR6][R94.64] ;  /* 0x000000065e507981 */ /* 0x000ea8000c1e1d00 */
[----:B------:R-:W2:Y:S01]  /*0780*/  @P2 LDG.E.128 R84, desc[UR6][R84.64] ;  /* 0x0000000654542981 */ /* 0x000ea2000c1e1d00 */
[----:B------:R-:W3:Y:S01]  /*0790*/  @P2 LDC.64 R100, c[0x0][0x3a0] ;  /* 0x0000e800ff642b82 */ /* 0x000ee20000000a00 */
[----:B------:R-:W-:-:S05]  /*07a0*/  IADD3 R10, PT, PT, R3, 0x200, RZ ;  /* 0x00000200030a7810 */ /* 0x000fca0007ffe0ff */
[----:B------:R-:W-:-:S04]  /*07b0*/  IMAD.WIDE.U32 R98, R10, 0x10, R116 ;  /* 0x000000100a627825 */ /* 0x000fc800078e0074 */
[----:B-1----:R-:W-:-:S04]  /*07c0*/  @P0 IMAD.WIDE.U32 R96, R5, 0x10, R96 ;  /* 0x0000001005600825 */ /* 0x002fc800078e0060 */
[-C--:B--2---:R-:W-:Y:S01]  /*07d0*/  @P2 FFMA.FTZ R11, R80, R4.reuse, R84 ;  /* 0x00000004500b2223 */ /* 0x084fe20000010054 */
[-C--:B------:R-:W-:Y:S01]  /*07e0*/  @P2 FFMA.FTZ R88, R81, R4.reuse, R85 ;  /* 0x0000000451582223 */ /* 0x080fe20000010055 */
[-C--:B------:R-:W-:Y:S01]  /*07f0*/  @P2 FFMA.FTZ R89, R82, R4.reuse, R86 ;  /* 0x0000000452592223 */ /* 0x080fe20000010056 */
[----:B------:R-:W-:Y:S01]  /*0800*/  @P2 FFMA.FTZ R90, R83, R4, R87 ;  /* 0x00000004535a2223 */ /* 0x000fe20000010057 */
[----:B---3--:R-:W-:Y:S01]  /*0810*/  @P2 IMAD.WIDE.U32 R86, R10, 0x10, R100 ;  /* 0x000000100a562825 */ /* 0x008fe200078e0064 */
[----:B0-----:R-:W-:Y:S02]  /*0820*/  @P2 MOV R12, R11 ;  /* 0x0000000b000c2202 */ /* 0x001fe40000000f00 */
[----:B------:R-:W-:Y:S02]  /*0830*/  @P2 MOV R13, R88 ;  /* 0x00000058000d2202 */ /* 0x000fe40000000f00 */
[----:B------:R-:W-:Y:S02]  /*0840*/  @P2 MOV R14, R89 ;  /* 0x00000059000e2202 */ /* 0x000fe40000000f00 */
[----:B------:R-:W-:Y:S01]  /*0850*/  @P2 MOV R15, R90 ;  /* 0x0000005a000f2202 */ /* 0x000fe20000000f00 */
[----:B------:R-:W-:Y:S06]  /*0860*/  @P2 BRA `(.L_x_24499) ;  /* 0x0000000000282947 */ /* 0x000fec0003800000 */
[----:B----4-:R-:W-:Y:S01]  /*0870*/  ISETP.NE.U32.AND P3, PT, RZ, UR12, PT ;  /* 0x0000000cff007c0c */ /* 0x010fe2000bf65070 */
        /* <DEDUP_REMOVED lines=9> */
.L_x_24499:
        /* <DEDUP_REMOVED lines=8> */
[----:B---3--:R-:W-:-:S04]  /*0990*/  @P2 IMAD.WIDE.U32 R108, R91, 0x10, R108 ;  /* 0x000000105b6c2825 */ /* 0x008fc800078e006c */
[-C--:B--2---:R-:W-:Y:S01]  /*09a0*/  @P2 FFMA.FTZ R92, R80, R4.reuse, R84 ;  /* 0x00000004505c2223 */ /* 0x084fe20000010054 */
[-C--:B------:R-:W-:Y:S01]  /*09b0*/  @P2 FFMA.FTZ R93, R81, R4.reuse, R85 ;  /* 0x00000004515d2223 */ /* 0x080fe20000010055 */
[-C--:B------:R-:W-:Y:S01]  /*09c0*/  @P2 FFMA.FTZ R94, R82, R4.reuse, R86 ;  /* 0x00000004525e2223 */ /* 0x080fe20000010056 */
[----:B------:R-:W-:Y:S02]  /*09d0*/  @P2 FFMA.FTZ R95, R83, R4, R87 ;  /* 0x00000004535f2223 */ /* 0x000fe40000010057 */
        /* <DEDUP_REMOVED lines=15> */
.L_x_24500:
[----:B------:R0:W-:Y:S01]  /*0ad0*/  @P0 STG.E.128 desc[UR6][R110.64], R12 ;  /* 0x0000000c6e000986 */ /* 0x0001e2000c101d06 */
[----:B------:R-:W0:Y:S03]  /*0ae0*/  @P0 LDC.64 R104, c[0x0][0x3a8] ;  /* 0x0000ea00ff680b82 */ /* 0x000e260000000a00 */
[----:B------:R-:W2:Y:S04]  /*0af0*/  LDG.E.128 R80, desc[UR6][R106.64] ;  /* 0x000000066a507981 */ /* 0x000ea8000c1e1d00 */
[----:B------:R-:W2:Y:S01]  /*0b00*/  @P2 LDG.E.128 R84, desc[UR6][R108.64] ;  /* 0x000000066c542981 */ /* 0x000ea2000c1e1d00 */
[----:B------:R-:W1:Y:S01]  /*0b10*/  @P2 LDC.64 R102, c[0x0][0x3a0] ;  /* 0x0000e800ff662b82 */ /* 0x000e620000000a00 */
[----:B------:R-:W-:Y:S01]  /*0b20*/  IADD3 R96, PT, PT, R3, 0x400, RZ ;  /* 0x0000040003607810 */ /* 0x000fe20007ffe0ff */
[----:B0-----:R-:W-:-:S04]  /*0b30*/  @P0 IMAD.WIDE.U32 R110, R91, 0x10, R104 ;  /* 0x000000105b6e0825 */ /* 0x001fc800078e0068 */
[-C--:B--2---:R-:W-:Y:S01]  /*0b40*/  @P2 FFMA.FTZ R97, R80, R4.reuse, R84 ;  /* 0x0000000450612223 */ /* 0x084fe20000010054 */
[-C--:B------:R-:W-:Y:S01]  /*0b50*/  @P2 FFMA.FTZ R98, R81, R4.reuse, R85 ;  /* 0x0000000451622223 */ /* 0x080fe20000010055 */
[-C--:B------:R-:W-:Y:S01]  /*0b60*/  @P2 FFMA.FTZ R99, R82, R4.reuse, R86 ;  /* 0x0000000452632223 */ /* 0x080fe20000010056 */
[----:B------:R-:W-:Y:S01]  /*0b70*/  @P2 FFMA.FTZ R100, R83, R4, R87 ;  /* 0x0000000453642223 */ /* 0x000fe20000010057 */
[C---:B------:R-:W-:Y:S01]  /*0b80*/  IMAD.WIDE.U32 R86, R96.reuse, 0x10, R116 ;  /* 0x0000001060567825 */ /* 0x040fe200078e0074 */
[----:B------:R-:W-:Y:S02]  /*0b90*/  @P2 MOV R12, R97 ;  /* 0x00000061000c2202 */ /* 0x000fe40000000f00 */
[----:B------:R-:W-:Y:S01]  /*0ba0*/  @P2 MOV R13, R98 ;  /* 0x00000062000d2202 */ /* 0x000fe20000000f00 */
[----:B-1----:R-:W-:Y:S01]  /*0bb0*/  @P2 IMAD.WIDE.U32 R84, R96, 0x10, R102 ;  /* 0x0000001060542825 */ /* 0x002fe200078e0066 */
        /* <DEDUP_REMOVED lines=13> */
.L_x_24501:
        /* <DEDUP_REMOVED lines=10> */
[----:B------:R-:W-:Y:S01]  /*0d30*/  @P2 FFMA.FTZ R105, R83, R4, R87 ;  /* 0x0000000453692223 */ /* 0x000fe20000010057 */
[C---:B------:R-:W-:Y:S01]  /*0d40*/  IMAD.WIDE.U32 R86, R101.reuse, 0x10, R116 ;  /* 0x0000001065567825 */ /* 0x040fe200078e0074 */
[----:B0-----:R-:W-:Y:S02]  /*0d50*/  @P2 MOV R12, R102 ;  /* 0x00000066000c2202 */ /* 0x001fe40000000f00 */
[----:B------:R-:W-:Y:S01]  /*0d60*/  @P2 MOV R13, R103 ;  /* 0x00000067000d2202 */ /* 0x000fe20000000f00 */
[----:B---3--:R-:W-:Y:S01]  /*0d70*/  @P2 IMAD.WIDE.U32 R84, R101, 0x10, R106 ;  /* 0x0000001065542825 */ /* 0x008fe200078e006a */
        /* <DEDUP_REMOVED lines=13> */
.L_x_24502:
        /* <DEDUP_REMOVED lines=8> */
[-C--:B0-----:R-:W-:Y:S01]  /*0ed0*/  @P2 FFMA.FTZ R108, R81, R4.reuse, R85 ;  /* 0x00000004516c2223 */ /* 0x081fe20000010055 */
[-C--:B------:R-:W-:Y:S01]  /*0ee0*/  @P2 FFMA.FTZ R109, R82, R4.reuse, R86 ;  /* 0x00000004526d2223 */ /* 0x080fe20000010056 */
[----:B------:R-:W-:Y:S01]  /*0ef0*/  @P2 FFMA.FTZ R110, R83, R4, R87 ;  /* 0x00000004536e2223 */ /* 0x000fe20000010057 */
[C---:B---3--:R-:W-:Y:S01]  /*0f00*/  @P2 IMAD.WIDE.U32 R84, R106.reuse, 0x10, R112 ;  /* 0x000000106a542825 */ /* 0x048fe200078e0070 */
[----:B------:R-:W-:Y:S02]  /*0f10*/  @P2 MOV R12, R107 ;  /* 0x0000006b000c2202 */ /* 0x000fe40000000f00 */
[----:B------:R-:W-:Y:S01]  /*0f20*/  @P2 MOV R13, R108 ;  /* 0x0000006c000d2202 */ /* 0x000fe20000000f00 */
[----:B------:R-:W-:Y:S01]  /*0f30*/  IMAD.WIDE.U32 R86, R106, 0x10, R116 ;  /* 0x000000106a567825 */ /* 0x000fe200078e0074 */
        /* <DEDUP_REMOVED lines=13> */
.L_x_24503:
[----:B------:R0:W-:Y:S01]  /*1010*/  @P0 STG.E.128 desc[UR6][R114.64], R12 ;  /* 0x0000000c72000986 */ /* 0x0001e2000c101d06 */
[----:B------:R-:W1:Y:S03]  /*1020*/  @P0 LDC.64 R120, c[0x0][0x3a8] ;  /* 0x0000ea00ff780b82 */ /* 0x000e660000000a00 */
[----:B------:R-:W2:Y:S05]  /*1030*/  LDG.E.128 R80, desc[UR6][R86.64] ;  /* 0x0000000656507981 */ /* 0x000eaa000c1e1d00 */
[----:B------:R-:W3:Y:S01]  /*1040*/  @P2 LDC.64 R118, c[0x0][0x3a0] ;  /* 0x0000e800ff762b82 */ /* 0x000ee20000000a00 */
[----:B------:R-:W2:Y:S02]  /*1050*/  @P2 LDG.E.128 R84, desc[UR6][R84.64] ;  /* 0x0000000654542981 */ /* 0x000ea4000c1e1d00 */
[-C--:B--2---:R-:W-:Y:S01]  /*1060*/  @P2 FFMA.FTZ R111, R80, R4.reuse, R84 ;  /* 0x00000004506f2223 */ /* 0x084fe20000010054 */
[-C--:B------:R-:W-:Y:S01]  /*1070*/  @P2 FFMA.FTZ R112, R81, R4.reuse, R85 ;  /* 0x0000000451702223 */ /* 0x080fe20000010055 */
[-C--:B------:R-:W-:Y:S01]  /*1080*/  @P2 FFMA.FTZ R113, R82, R4.reuse, R86 ;  /* 0x0000000452712223 */ /* 0x080fe20000010056 */
[----:B0-----:R-:W-:-:S02]  /*1090*/  @P2 FFMA.FTZ R114, R83, R4, R87 ;  /* 0x0000000453722223 */ /* 0x001fc40000010057 */
[----:B------:R-:W-:Y:S02]  /*10a0*/  @P2 MOV R12, R111 ;  /* 0x0000006f000c2202 */ /* 0x000fe40000000f00 */
[----:B------:R-:W-:Y:S02]  /*10b0*/  @P2 MOV R13, R112 ;  /* 0x00000070000d2202 */ /* 0x000fe40000000f00 */
[----:B------:R-:W-:Y:S02]  /*10c0*/  @P2 MOV R14, R113 ;  /* 0x00000071000e2202 */ /* 0x000fe40000000f00 */
[----:B------:R-:W-:Y:S01]  /*10d0*/  @P2 MOV R15, R114 ;  /* 0x00000072000f2202 */ /* 0x000fe20000000f00 */
[----:B-1-3--:R-:W-:Y:S06]  /*10e0*/  @P2 BRA `(.L_x_24504) ;  /* 0x0000000000282947 */ /* 0x00afec0003800000 */
        /* <DEDUP_REMOVED lines=10> */
.L_x_24504:
        /* <DEDUP_REMOVED lines=26> */
.L_x_24505:
[----:B------:R-:W-:Y:S01]  /*1330*/  FADD.FTZ R4, RZ, R6 ;  /* 0x00000006ff047221 */ /* 0x000fe20000010000 */
[----:B------:R-:W-:Y:S03]  /*1340*/  BSSY.RECONVERGENT B0, `(.L_x_24506) ;  /* 0x0000081000007945 */ /* 0x000fe60003800200 */
        /* <DEDUP_REMOVED lines=108> */
[----:B------:R-:W-:-:S04]  /*1a10*/  LOP3.LUT P2, R4, R0, 0x1f, RZ, 0xc0, !PT ;  /* 0x0000001f00047812 */ /* 0x000fc8000784c0ff */
        /* <DEDUP_REMOVED lines=19> */
.L_x_24507:
[----:B----4-:R-:W-:Y:S05]  /*1b50*/  BSYNC.RECONVERGENT B0 ;  /* 0x0000000000007941 */ /* 0x010fea0003800200 */
.L_x_24506:
[----:B------:R-:W-:Y:S01]  /*1b60*/  BAR.SYNC.DEFER_BLOCKING 0x0 ;  /* 0x0000000000007b1d */ /* 0x000fe20000010000 */
[----:B------:R-:W-:Y:S01]  /*1b70*/  ISETP.GT.U32.AND P2, PT, R4, 0x7, PT ;  /* 0x000000070400780c */ /* 0x000fe20003f44070 */
[----:B------:R-:W-:Y:S01]  /*1b80*/  HFMA2 R83, -RZ, RZ, 0, 0 ;  /* 0x00000000ff537431 */ /* 0x000fe200000001ff */
[----:B0-----:R-:W-:-:S03]  /*1b90*/  CS2R R80, SRZ ;  /* 0x0000000000507805 */ /* 0x001fc6000001ff00 */
[----:B------:R-:W-:Y:S08]  /*1ba0*/  BSSY.RECONVERGENT B0, `(.L_x_24508) ;  /* 0x000000a000007945 */ /* 0x000ff00003800200 */
        /* <DEDUP_REMOVED lines=9> */
.L_x_24509:
[----:B------:R-:W-:Y:S05]  /*1c40*/  BSYNC.RECONVERGENT B0 ;  /* 0x0000000000007941 */ /* 0x000fea0003800200 */
.L_x_24508:
        /* <DEDUP_REMOVED lines=10> */
[----:B------:R-:W-:Y:S02]  /*1cf0*/  FMUL.FTZ R82, R117, R4 ;  /* 0x0000000475527220 */ /* 0x000fe40000410000 */
[----:B------:R-:W0:Y:S01]  /*1d00*/  SHFL.DOWN PT, R117, R116, 0x2, 0x1f ;  /* 0x08401f0074757f89 */ /* 0x000e2200000e0000 */
[----:B------:R-:W-:Y:S01]  /*1d10*/  FMUL.FTZ R119, R119, R119 ;  /* 0x0000007777777220 */ /* 0x000fe20000410000 */
[----:B------:R-:W-:Y:S01]  /*1d20*/  FFMA.FTZ R123, R121, R80, R82 ;  /* 0x00000050797b7223 */ /* 0x000fe20000010052 */
[----:B------:R-:W-:-:S02]  /*1d30*/  I2FP.F32.S32 R82, R116 ;  /* 0x0000007400527245 */ /* 0x000fc40000201400 */
[----:B------:R-:W-:Y:S02]  /*1d40*/  FMUL.FTZ R119, R119, R121 ;  /* 0x0000007977777220 */ /* 0x000fe40000410000 */
[----:B------:R-:W1:Y:S02]  /*1d50*/  MUFU.RCP R118, R82 ;  /* 0x0000005200767308 */ /* 0x000e640000001000 */
[----:B------:R-:W-:Y:S01]  /*1d60*/  FMUL.FTZ R4, R119, R4 ;  /* 0x0000000477047220 */ /* 0x000fe20000410000 */
[----:B--2---:R-:W-:Y:S01]  /*1d70*/  FADD.FTZ R119, R120, R81 ;  /* 0x0000005178777221 */ /* 0x004fe20000010000 */
[----:B-1----:R-:W-:-:S03]  /*1d80*/  FMUL.FTZ R83, R118, R123 ;  /* 0x0000007b76537220 */ /* 0x002fc60000410000 */
[----:B------:R-:W-:Y:S01]  /*1d90*/  FFMA.FTZ R119, R118, R4, R119 ;  /* 0x0000000476777223 */ /* 0x000fe20000010077 */
[-C--:B0-----:R-:W-:Y:S02]  /*1da0*/  IADD3 R118, PT, PT, R116, R117.reuse, RZ ;  /* 0x0000007574767210 */ /* 0x081fe40007ffe0ff */
        /* <DEDUP_REMOVED lines=9> */
[----:B------:R-:W0:Y:S03]  /*1e40*/  SHFL.DOWN PT, R83, R118, 0x1, 0x1f ;  /* 0x08201f0076537f89 */ /* 0x000e2600000e0000 */
[----:B------:R-:W-:Y:S01]  /*1e50*/  FMUL.FTZ R82, R82, R121 ;  /* 0x0000007952527220 */ /* 0x000fe20000410000 */
[----:B--2---:R-:W-:-:S03]  /*1e60*/  FMUL.FTZ R121, R81, R80 ;  /* 0x0000005051797220 */ /* 0x004fc60000410000 */
[----:B------:R-:W-:Y:S01]  /*1e70*/  FMUL.FTZ R117, R82, R117 ;  /* 0x0000007552757220 */ /* 0x000fe20000410000 */
[----:B-1----:R-:W-:Y:S01]  /*1e80*/  FADD.FTZ R82, R119, R116 ;  /* 0x0000007477527221 */ /* 0x002fe20000010000 */
[----:B------:R-:W1:Y:S03]  /*1e90*/  SHFL.DOWN PT, R80, R121, 0x1, 0x1f ;  /* 0x08201f0079507f89 */ /* 0x000e6600000e0000 */
        /* <DEDUP_REMOVED lines=10> */
[----:B------:R-:W-:Y:S01]  /*1f40*/  FMUL.FTZ R117, R4, R117 ;  /* 0x0000007504757220 */ /* 0x000fe20000410000 */
[----:B--2---:R-:W-:-:S03]  /*1f50*/  FADD.FTZ R81, R82, R81 ;  /* 0x0000005152517221 */ /* 0x004fc60000010000 */
[----:B------:R-:W-:Y:S02]  /*1f60*/  FMUL.FTZ R117, R117, R83 ;  /* 0x0000005375757220 */ /* 0x000fe40000410000 */
[----:B------:R-:W1:Y:S01]  /*1f70*/  @!P2 LDC.64 R82, c[0x0][0x3c8] ;  /* 0x0000f200ff52ab82 */ /* 0x000e620000000a00 */
[C---:B0-----:R-:W-:Y:S01]  /*1f80*/  FMUL.FTZ R119, R116.reuse, R119 ;  /* 0x0000007774777220 */ /* 0x041fe20000410000 */
[----:B------:R-:W-:-:S06]  /*1f90*/  FFMA.FTZ R117, R116, R117, R81 ;  /* 0x0000007574757223 */ /* 0x000fcc0000010051 */
[----:B------:R-:W0:Y:S01]  /*1fa0*/  @!P2 LDC.64 R80, c[0x0][0x3c0] ;  /* 0x0000f000ff50ab82 */ /* 0x000e220000000a00 */
[----:B------:R-:W2:Y:S04]  /*1fb0*/  SHFL.IDX PT, R119, R119, RZ, 0x1f ;  /* 0x00001fff77777589 */ /* 0x000ea800000e0000 */
[----:B------:R-:W3:Y:S03]  /*1fc0*/  SHFL.IDX PT, R117, R117, RZ, 0x1f ;  /* 0x00001fff75757589 */ /* 0x000ee600000e0000 */
[----:B------:R-:W3:Y:S01]  /*1fd0*/  LDC R116, c[0x0][0x448] ;  /* 0x00011200ff747b82 */ /* 0x000ee20000000800 */
[----:B-1----:R-:W-:-:S04]  /*1fe0*/  @!P2 IMAD.WIDE R82, R2, 0x4, R82 ;  /* 0x000000040252a825 */ /* 0x002fc800078e0252 */
[----:B0-----:R-:W-:-:S04]  /*1ff0*/  @!P2 IMAD.WIDE R80, R2, 0x4, R80 ;  /* 0x000000040250a825 */ /* 0x001fc800078e0250 */
[----:B--2---:R-:W-:Y:S01]  /*2000*/  FMUL.FTZ R4, R119, R119 ;  /* 0x0000007777047220 */ /* 0x004fe20000410000 */
[----:B------:R0:W-:Y:S04]  /*2010*/  @!P2 STG.E desc[UR6][R80.64], R119 ;  /* 0x000000775000a986 */ /* 0x0001e8000c101906 */
[----:B------:R-:W-:Y:S01]  /*2020*/  FSEL R121, R4, RZ, P3 ;  /* 0x000000ff04797208 */ /* 0x000fe20001800000 */
[----:B---3--:R-:W-:Y:S01]  /*2030*/  FFMA.FTZ R116, R117, UR9, R116 ;  /* 0x0000000975747c23 */ /* 0x008fe20008010074 */
[----:B------:R-:W-:-:S05]  /*2040*/  FSEL R4, R119, RZ, !P3 ;  /* 0x000000ff77047208 */ /* 0x000fca0005800000 */
[C---:B------:R-:W-:Y:S01]  /*2050*/  FADD.FTZ R6, -R4.reuse, R6 ;  /* 0x0000000604067221 */ /* 0x040fe20000010100 */
[C---:B------:R-:W-:Y:S01]  /*2060*/  FADD.FTZ R7, -R4.reuse, R7 ;  /* 0x0000000704077221 */ /* 0x040fe20000010100 */
[----:B------:R-:W-:Y:S01]  /*2070*/  FADD.FTZ R8, -R4, R8 ;  /* 0x0000000804087221 */ /* 0x000fe20000010100 */
[----:B0-----:R-:W-:Y:S01]  /*2080*/  FADD.FTZ R80, R116, R121 ;  /* 0x0000007974507221 */ /* 0x001fe20000010000 */
        /* <DEDUP_REMOVED lines=34> */
[----:B------:R1:W-:Y:S01]  /*22b0*/  @!P2 STG.E desc[UR6][R82.64], R80 ;  /* 0x000000505200a986 */ /* 0x0003e2000c101906 */
[----:B------:R-:W-:Y:S01]  /*22c0*/  FADD.FTZ R4, -R4, R87 ;  /* 0x0000005704047221 */ /* 0x000fe20000010100 */
[C---:B------:R-:W-:Y:S01]  /*22d0*/  FMUL.FTZ R81, R80.reuse, R92 ;  /* 0x0000005c50517220 */ /* 0x040fe20000410000 */
[----:B------:R-:W-:Y:S01]  /*22e0*/  FMUL.FTZ R87, R80, R95 ;  /* 0x0000005f50577220 */ /* 0x000fe20000410000 */
[----:B-----5:R-:W-:Y:S01]  /*22f0*/  FFMA.FTZ R92, R6, R76, R44 ;  /* 0x0000004c065c7223 */ /* 0x020fe2000001002c */
[----:B------:R-:W-:Y:S01]  /*2300*/  FFMA.FTZ R95, R9, R79, R47 ;  /* 0x0000004f095f7223 */ /* 0x000fe2000001002f */
[C---:B------:R-:W-:Y:S01]  /*2310*/  FMUL.FTZ R11, R80.reuse, R11 ;  /* 0x0000000b500b7220 */ /* 0x040fe20000410000 */
[C---:B------:R-:W-:Y:S01]  /*2320*/  FMUL.FTZ R88, R80.reuse, R88 ;  /* 0x0000005850587220 */ /* 0x040fe20000410000 */
[C---:B------:R-:W-:Y:S01]  /*2330*/  FMUL.FTZ R89, R80.reuse, R89 ;  /* 0x0000005950597220 */ /* 0x040fe20000410000 */
[C---:B------:R-:W-:Y:S01]  /*2340*/  FMUL.FTZ R90, R80.reuse, R90 ;  /* 0x0000005a505a7220 */ /* 0x040fe20000410000 */
[C---:B------:R-:W-:Y:S01]  /*2350*/  FMUL.FTZ R118, R80.reuse, R4 ;  /* 0x0000000450767220 */ /* 0x040fe20000410000 */
[C---:B------:R-:W-:Y:S01]  /*2360*/  FMUL.FTZ R116, R80.reuse, R85 ;  /* 0x0000005550747220 */ /* 0x040fe20000410000 */
[C---:B-1----:R-:W-:Y:S01]  /*2370*/  FMUL.FTZ R82, R80.reuse, R93 ;  /* 0x0000005d50527220 */ /* 0x042fe20000410000 */
[----:B------:R-:W-:Y:S01]  /*2380*/  FMUL.FTZ R83, R80, R94 ;  /* 0x0000005e50537220 */ /* 0x000fe20000410000 */
[----:B------:R-:W-:Y:S01]  /*2390*/  FFMA.FTZ R93, R7, R77, R45 ;  /* 0x0000004d075d7223 */ /* 0x000fe2000001002d */
[----:B------:R-:W-:Y:S01]  /*23a0*/  FFMA.FTZ R94, R8, R78, R46 ;  /* 0x0000004e085e7223 */ /* 0x000fe2000001002e */
[----:B0-----:R-:W-:-:S04]  /*23b0*/  IMAD.WIDE.U32 R6, R3, 0x10, R120 ;  /* 0x0000001003067825 */ /* 0x001fc800078e0078 */
[C---:B------:R-:W-:Y:S01]  /*23c0*/  FMUL.FTZ R3, R80.reuse, R84 ;  /* 0x0000005450037220 */ /* 0x040fe20000410000 */
[----:B------:R-:W-:Y:S01]  /*23d0*/  FMUL.FTZ R117, R80, R86 ;  /* 0x0000005650757220 */ /* 0x000fe20000410000 */
[----:B------:R-:W-:Y:S01]  /*23e0*/  FFMA.FTZ R4, R11, R72, R40 ;  /* 0x000000480b047223 */ /* 0x000fe20000010028 */
[----:B------:R-:W-:Y:S01]  /*23f0*/  IMAD.WIDE.U32 R8, R5, 0x10, R120 ;  /* 0x0000001005087825 */ /* 0x000fe200078e0078 */
[----:B------:R0:W-:Y:S03]  /*2400*/  STG.E.128 desc[UR6][R6.64], R92 ;  /* 0x0000005c06007986 */ /* 0x0001e6000c101d06 */
[----:B------:R-:W-:Y:S01]  /*2410*/  FFMA.FTZ R5, R88, R73, R41 ;  /* 0x0000004958057223 */ /* 0x000fe20000010029 */
[----:B------:R-:W-:Y:S01]  /*2420*/  FFMA.FTZ R84, R81, R68, R36 ;  /* 0x0000004451547223 */ /* 0x000fe20000010024 */
        /* <DEDUP_REMOVED lines=16> */
[----:B------:R-:W-:Y:S01]  /*2530*/  FFMA.FTZ R7, R90, R75, R43 ;  /* 0x0000004b5a077223 */ /* 0x000fe2000001002b */
[C---:B------:R-:W-:Y:S01]  /*2540*/  FMUL.FTZ R110, R80.reuse, R110 ;  /* 0x0000006e506e7220 */ /* 0x040fe20000410000 */
[C---:B------:R-:W-:Y:S01]  /*2550*/  FMUL.FTZ R111, R80.reuse, R111 ;  /* 0x0000006f506f7220 */ /* 0x040fe20000410000 */
[C---:B------:R-:W-:Y:S01]  /*2560*/  FMUL.FTZ R112, R80.reuse, R112 ;  /* 0x0000007050707220 */ /* 0x040fe20000410000 */
[C---:B------:R-:W-:Y:S01]  /*2570*/  FMUL.FTZ R113, R80.reuse, R113 ;  /* 0x0000007150717220 */ /* 0x040fe20000410000 */
[----:B------:R0:W-:Y:S01]  /*2580*/  STG.E.128 desc[UR6][R8.64], R4 ;  /* 0x0000000408007986 */ /* 0x0001e2000c101d06 */
[----:B------:R-:W-:Y:S01]  /*2590*/  FMUL.FTZ R114, R80, R114 ;  /* 0x0000007250727220 */ /* 0x000fe20000410000 */
[----:B------:R-:W-:-:S04]  /*25a0*/  IMAD.WIDE.U32 R92, R91, 0x10, R120 ;  /* 0x000000105b5c7825 */ /* 0x000fc800078e0078 */
[----:B------:R-:W-:Y:S01]  /*25b0*/  FFMA.FTZ R10, R104, R62, R30 ;  /* 0x0000003e680a7223 */ /* 0x000fe2000001001e */
[----:B------:R1:W-:Y:S01]  /*25c0*/  STG.E.128 desc[UR6][R124.64], R84 ;  /* 0x000000547c007986 */ /* 0x0003e2000c101d06 */
        /* <DEDUP_REMOVED lines=13> */
[----:B0-----:R-:W-:Y:S01]  /*26a0*/  FFMA.FTZ R4, R97, R64, R32 ;  /* 0x0000004061047223 */ /* 0x001fe20000010020 */
[----:B------:R-:W-:Y:S01]  /*26b0*/  FFMA.FTZ R5, R98, R65, R33 ;  /* 0x0000004162057223 */ /* 0x000fe20000010021 */
[----:B------:R-:W-:Y:S01]  /*26c0*/  FFMA.FTZ R6, R99, R66, R34 ;  /* 0x0000004263067223 */ /* 0x000fe20000010022 */
[----:B------:R-:W-:Y:S01]  /*26d0*/  FFMA.FTZ R7, R100, R67, R35 ;  /* 0x0000004364077223 */ /* 0x000fe20000010023 */
[----:B-1----:R-:W0:Y:S01]  /*26e0*/  LDC.64 R84, c[0x0][0x380] ;  /* 0x0000e000ff547b82 */ /* 0x002e220000000a00 */
[----:B------:R-:W-:Y:S01]  /*26f0*/  FFMA.FTZ R8, R102, R60, R28 ;  /* 0x0000003c66087223 */ /* 0x000fe2000001001c */
[----:B------:R-:W-:Y:S01]  /*2700*/  FFMA.FTZ R9, R103, R61, R29 ;  /* 0x0000003d67097223 */ /* 0x000fe2000001001d */
[----:B------:R-:W-:-:S04]  /*2710*/  IMAD.WIDE.U32 R120, R115, 0x10, R120 ;  /* 0x0000001073787825 */ /* 0x000fc800078e0078 */
[----:B------:R-:W-:Y:S01]  /*2720*/  FFMA.FTZ R97, R116, R49, R17 ;  /* 0x0000003174617223 */ /* 0x000fe20000010011 */
[----:B------:R-:W-:Y:S01]  /*2730*/  FFMA.FTZ R98, R117, R50, R18 ;  /* 0x0000003275627223 */ /* 0x000fe20000010012 */
[----:B------:R-:W-:Y:S01]  /*2740*/  FFMA.FTZ R99, R118, R51, R19 ;  /* 0x0000003376637223 */ /* 0x000fe20000010013 */
[----:B------:R1:W-:Y:S04]  /*2750*/  STG.E.128 desc[UR6][R92.64], R4 ;  /* 0x000000045c007986 */ /* 0x0003e8000c101d06 */
[----:B------:R1:W-:Y:S04]  /*2760*/  STG.E.128 desc[UR6][R94.64], R8 ;  /* 0x000000085e007986 */ /* 0x0003e8000c101d06 */
[----:B------:R1:W-:Y:S04]  /*2770*/  STG.E.128 desc[UR6][R122.64], R80 ;  /* 0x000000507a007986 */ /* 0x0003e8000c101d06 */
[----:B------:R1:W-:Y:S04]  /*2780*/  STG.E.128 desc[UR6][R126.64], R88 ;  /* 0x000000587e007986 */ /* 0x0003e8000c101d06 */
[----:B------:R1:W-:Y:S01]  /*2790*/  STG.E.128 desc[UR6][R120.64], R96 ;  /* 0x0000006078007986 */ /* 0x0003e2000c101d06 */
[----:B0-----:R-:W-:-:S04]  /*27a0*/  IADD3 R2, PT, PT, R2, R84, RZ ;  /* 0x0000005402027210 */ /* 0x001fc80007ffe0ff */
[----:B------:R-:W-:-:S13]  /*27b0*/  ISETP.GE.AND P2, PT, R2, R85, PT ;  /* 0x000000550200720c */ /* 0x000fda0003f46270 */
[----:B-1----:R-:W-:Y:S05]  /*27c0*/  @!P2 BRA `(.L_x_24510) ;  /* 0xffffffdc0028a947 */ /* 0x002fea000383ffff */
[----:B------:R-:W-:Y:S05]  /*27d0*/  EXIT ;  /* 0x000000000000794d */ /* 0x000fea0003800000 */
.L_x_24511:
        /* <DEDUP_REMOVED lines=10> */
.L_x_27605:


//--------------------- .text._ZN10layer_norm13ln_fwd_kernelINS_13Kernel_traitsIfffffjLj8192ELj1ELj1ELj8ELj16ENS_18Kernel_traits_baseILj8192EfffffjLj256EEEEELb0ELb0ELb1ELb0EEEvNS_9FwdParamsE --------------------------
	.section	.text._ZN10layer_norm13ln_fwd_kernelINS_13Kernel_traitsIfffffjLj8192ELj1ELj1ELj8ELj16ENS_18Kernel_traits_baseILj8192EfffffjLj256EEEEELb0ELb0ELb1ELb0EEEvNS_9FwdParamsE,"ax",@progbits
	.align	128
        .global         _ZN10layer_norm13ln_fwd_kernelINS_13Kernel_traitsIfffffjLj8192ELj1ELj1ELj8ELj16ENS_18Kernel_traits_baseILj8192EfffffjLj256EEEEELb0ELb0ELb1ELb0EEEvNS_9FwdParamsE
        .type           _ZN10layer_norm13ln_fwd_kernelINS_13Kernel_traitsIfffffjLj8192ELj1ELj1ELj8ELj16ENS_18Kernel_traits_baseILj8192EfffffjLj256EEEEELb0ELb0ELb1ELb0EEEvNS_9FwdParamsE,@function
        .size           _ZN10layer_norm13ln_fwd_kernelINS_13Kernel_traitsIfffffjLj8192ELj1ELj1ELj8ELj16ENS_18Kernel_traits_baseILj8192EfffffjLj256EEEEELb0ELb0ELb1ELb0EEEvNS_9FwdParamsE,(.L_x_27606 - _ZN10layer_norm13ln_fwd_kernelINS_13Kernel_traitsIfffffjLj8192ELj1ELj1ELj8ELj16ENS_18Kernel_traits_baseILj8192EfffffjLj256EEEEELb0ELb0ELb1ELb0EEEvNS_9FwdParamsE)
        .other          _ZN10layer_norm13ln_fwd_kernelINS_13Kernel_traitsIfffffjLj8192ELj1ELj1ELj8ELj16ENS_18Kernel_traits_baseILj8192EfffffjLj256EEEEELb0ELb0ELb1ELb0EEEvNS_9FwdParamsE,@"STO_CUDA_ENTRY STV_DEFAULT"
_ZN10layer_norm13ln_fwd_kernelINS_13Kernel_traitsIfffffjLj8192ELj1ELj1ELj8ELj16ENS_18Kernel_traits_baseILj8192EfffffjLj256EEEEELb0ELb0ELb1ELb0EEEvNS_9FwdParamsE:
.text._ZN10layer_norm13ln_fwd_kernelINS_13Kernel_traitsIfffffjLj8192ELj1ELj1ELj8ELj16ENS_18Kernel_traits_baseILj8192EfffffjLj256EEEEELb0ELb0ELb1ELb0EEEvNS_9FwdParamsE:
        /* <DEDUP_REMOVED lines=74> */
[----:B----4-:R-:W-:Y:S05]  /*04a0*/  @!P1 BRA `(.L_x_24514) ;  /* 0x0000000000f89947 */ /* 0x010fea0003800000 */
[----:B------:R-:W0:Y:S08]  /*04b0*/  LDC.64 R64, c[0x0][0x3d0] ;  /* 0x0000f400ff407b82 */ /* 0x000e300000000a00 */
[----:B------:R-:W1:Y:S01]  /*04c0*/  LDC.64 R66, c[0x0][0x438] ;  /* 0x00010e00ff427b82 */ /* 0x000e620000000a00 */
[----:B0-----:R-:W-:-:S04]  /*04d0*/  IMAD.WIDE.U32 R64, R4, 0x10, R64 ;  /* 0x0000001004407825 */ /* 0x001fc800078e0040 */
[----:B-1----:R-:W-:Y:S02]  /*04e0*/  IMAD.WIDE.U32 R4, R4, 0x10, R66 ;  /* 0x0000001004047825 */ /* 0x002fe400078e0042 */
[----:B------:R-:W5:Y:S04]  /*04f0*/  LDG.E.128 R64, desc[UR14][R64.64] ;  /* 0x0000000e40407981 */ /* 0x000f68000c1e1d00 */
[----:B------:R0:W5:Y:S01]  /*0500*/  LDG.E.128 R68, desc[UR14][R4.64] ;  /* 0x0000000e04447981 */ /* 0x000162000c1e1d00 */
[----:B------:R-:W-:Y:S05]  /*0510*/  BRA `(.L_x_24514) ;  /* 0x0000000000dc7947 */ /* 0x000fea0003800000 */
.L_x_24513:
        /* <DEDUP_REMOVED lines=13> */
[----:B------:R-:W5:Y:S01]  /*05f0*/  @P6 LDG.E.128 R8, desc[UR14][R12.64] ;  /* 0x0000000e0c086981 */ /* 0x000f62000c1e1d00 */
[----:B------:R-:W-:Y:S01]  /*0600*/  ISETP.GE.U32.AND P6, PT, R6, 0x800, PT ;  /* 0x000008000600780c */ /* 0x000fe20003fc6070 */
[----:B------:R-:W0:Y:S01]  /*0610*/  @P2 LDC.64 R28, c[0x0][0x3d0] ;  /* 0x0000f400ff1c2b82 */ /* 0x000e220000000a00 */
[C---:B-1----:R-:W-:Y:S01]  /*0620*/  @P5 IMAD.WIDE.U32 R14, R4.reuse, 0x10, R14 ;  /* 0x00000010040e5825 */ /* 0x042fe200078e000e */
[----:B------:R-:W-:Y:S02]  /*0630*/  @P5 IADD3 R4, PT, PT, R4, 0x100, RZ ;  /* 0x0000010004045810 */ /* 0x000fe40007ffe0ff */
[----:B------:R-:W-:Y:S02]  /*0640*/  CS2R R62, SRZ ;  /* 0x00000000003e7805 */ /* 0x000fe4000001ff00 */
[----:B------:R-:W-:Y:S02]  /*0650*/  CS2R R60, SRZ ;  /* 0x00000000003c7805 */ /* 0x000fe4000001ff00 */
[----:B------:R-:W-:Y:S01]  /*0660*/  CS2R R54, SRZ ;  /* 0x0000000000367805 */ /* 0x000fe2000001ff00 */
[----:B------:R-:W5:Y:S01]  /*0670*/  @P5 LDG.E.128 R16, desc[UR14][R14.64] ;  /* 0x0000000e0e105981 */ /* 0x000f62000c1e1d00 */
[----:B------:R-:W1:Y:S01]  /*0680*/  @P1 LDC.64 R30, c[0x0][0x3d0] ;  /* 0x0000f400ff1e1b82 */ /* 0x000e620000000a00 */
[C---:B--2---:R-:W-:Y:S01]  /*0690*/  @P4 IMAD.WIDE.U32 R20, R4.reuse, 0x10, R20 ;  /* 0x0000001004144825 */ /* 0x044fe200078e0014 */
[----:B------:R-:W-:-:S06]  /*06a0*/  @P4 IADD3 R4, PT, PT, R4, 0x100, RZ ;  /* 0x0000010004044810 */ /* 0x000fcc0007ffe0ff */
[----:B------:R-:W2:Y:S01]  /*06b0*/  @P0 LDC.64 R36, c[0x0][0x3d0] ;  /* 0x0000f400ff240b82 */ /* 0x000ea20000000a00 */
[C---:B---3--:R-:W-:Y:S01]  /*06c0*/  @P3 IMAD.WIDE.U32 R22, R4.reuse, 0x10, R22 ;  /* 0x0000001004163825 */ /* 0x048fe200078e0016 */
[----:B------:R-:W-:Y:S01]  /*06d0*/  @P3 IADD3 R4, PT, PT, R4, 0x100, RZ ;  /* 0x0000010004043810 */ /* 0x000fe20007ffe0ff */
[----:B------:R3:W5:Y:S05]  /*06e0*/  @P4 LDG.E.128 R24, desc[UR14][R20.64] ;  /* 0x0000000e14184981 */ /* 0x00076a000c1e1d00 */
[----:B------:R-:W4:Y:S01]  /*06f0*/  @P6 LDC.64 R38, c[0x0][0x3d0] ;  /* 0x0000f400ff266b82 */ /* 0x000f220000000a00 */
[C---:B0-----:R-:W-:Y:S01]  /*0700*/  @P2 IMAD.WIDE.U32 R28, R4.reuse, 0x10, R28 ;  /* 0x00000010041c2825 */ /* 0x041fe200078e001c */
[----:B------:R-:W-:Y:S01]  /*0710*/  @P2 IADD3 R4, PT, PT, R4, 0x100, RZ ;  /* 0x0000010004042810 */ /* 0x000fe20007ffe0ff */
[----:B------:R-:W5:Y:S01]  /*0720*/  @P3 LDG.E.128 R32, desc[UR14][R22.64] ;  /* 0x0000000e16203981 */ /* 0x000f62000c1e1d00 */
[----:B------:R-:W-:-:S02]  /*0730*/  CS2R R52, SRZ ;  /* 0x0000000000347805 */ /* 0x000fc4000001ff00 */
[----:B------:R-:W-:Y:S02]  /*0740*/  CS2R R46, SRZ ;  /* 0x00000000002e7805 */ /* 0x000fe4000001ff00 */
[----:B------:R-:W-:Y:S01]  /*0750*/  CS2R R44, SRZ ;  /* 0x00000000002c7805 */ /* 0x000fe2000001ff00 */
[----:B------:R0:W5:Y:S01]  /*0760*/  @P2 LDG.E.128 R40, desc[UR14][R28.64] ;  /* 0x0000000e1c282981 */ /* 0x000162000c1e1d00 */
[C---:B-1----:R-:W-:Y:S01]  /*0770*/  @P1 IMAD.WIDE.U32 R30, R4.reuse, 0x10, R30 ;  /* 0x00000010041e1825 */ /* 0x042fe200078e001e */
[----:B------:R-:W-:Y:S02]  /*0780*/  @P1 IADD3 R4, PT, PT, R4, 0x100, RZ ;  /* 0x0000010004041810 */ /* 0x000fe40007ffe0ff */
[----:B---3--:R-:W-:Y:S02]  /*0790*/  CS2R R20, SRZ ;  /* 0x0000000000147805 */ /* 0x008fe4000001ff00 */
[----:B------:R-:W-:Y:S02]  /*07a0*/  CS2R R14, SRZ ;  /* 0x00000000000e7805 */ /* 0x000fe4000001ff00 */
[----:B------:R-:W-:Y:S01]  /*07b0*/  CS2R R12, SRZ ;  /* 0x00000000000c7805 */ /* 0x000fe2000001ff00 */
[----:B------:R-:W5:Y:S01]  /*07c0*/  @P1 LDG.E.128 R48, desc[UR14][R30.64] ;  /* 0x0000000e1e301981 */ /* 0x000f62000c1e1d00 */
[C---:B--2---:R-:W-:Y:S01]  /*07d0*/  @P0 IMAD.WIDE.U32 R36, R4.reuse, 0x10, R36 ;  /* 0x0000001004240825 */ /* 0x044fe200078e0024 */
[----:B------:R-:W-:-:S02]  /*07e0*/  @P0 IADD3 R4, PT, PT, R4, 0x100, RZ ;  /* 0x0000010004040810 */ /* 0x000fc40007ffe0ff */
[----:B0-----:R-:W-:Y:S02]  /*07f0*/  CS2R R28, SRZ ;  /* 0x00000000001c7805 */ /* 0x001fe4000001ff00 */
[----:B------:R-:W-:Y:S02]  /*0800*/  CS2R R22, SRZ ;  /* 0x0000000000167805 */ /* 0x000fe4000001ff00 */
[----:B------:R-:W-:Y:S01]  /*0810*/  @P6 CS2R R70, SRZ ;  /* 0x0000000000466805 */ /* 0x000fe2000001ff00 */
[----:B------:R0:W5:Y:S01]  /*0820*/  @P0 LDG.E.128 R56, desc[UR14][R36.64] ;  /* 0x0000000e24380981 */ /* 0x000162000c1e1d00 */
[----:B----4-:R-:W-:-:S05]  /*0830*/  @P6 IMAD.WIDE.U32 R4, R4, 0x10, R38 ;  /* 0x0000001004046825 */ /* 0x010fca00078e0026 */
[----:B------:R1:W5:Y:S01]  /*0840*/  @P6 LDG.E.128 R64, desc[UR14][R4.64] ;  /* 0x0000000e04406981 */ /* 0x000362000c1e1d00 */
[----:B------:R-:W-:Y:S02]  /*0850*/  CS2R R38, SRZ ;  /* 0x0000000000267805 */ /* 0x000fe4000001ff00 */
[----:B0-----:R-:W-:Y:S02]  /*0860*/  CS2R R36, SRZ ;  /* 0x0000000000247805 */ /* 0x001fe4000001ff00 */
[----:B------:R-:W-:Y:S02]  /*0870*/  CS2R R30, SRZ ;  /* 0x00000000001e7805 */ /* 0x000fe4000001ff00 */
[----:B------:R-:W-:-:S07]  /*0880*/  @P6 CS2R R68, SRZ ;  /* 0x0000000000446805 */ /* 0x000fce000001ff00 */
.L_x_24514:
[----:B------:R-:W-:Y:S05]  /*0890*/  BSYNC.RECONVERGENT B0 ;  /* 0x0000000000007941 */ /* 0x000fea0003800200 */
.L_x_24512:
[----:B------:R-:W2:Y:S02]  /*08a0*/  LDCU UR4, c[0x0][0x384] ;  /* 0x00007080ff0477ac */ /* 0x000ea40008000800 */
[----:B--2---:R-:W-:-:S06]  /*08b0*/  UISETP.GE.AND UP0, UPT, UR6, UR4, UPT ;  /* 0x000000040600728c */ /* 0x004fcc000bf06270 */
[----:B------:R-:W-:-:S13]  /*08c0*/  PLOP3.LUT P0, PT, PT, PT, UP0, 0x80, 0x8 ;  /* 0x000000000008781c */ /* 0x000fda0003f0f008 */
[----:B------:R-:W-:Y:S05]  /*08d0*/  @P0 EXIT ;  /* 0x000000000000094d */ /* 0x000fea0003800000 */
[----:B------:R-:W-:Y:S01]  /*08e0*/  SHF.R.S32.HI R2, RZ, 0x2, R2 ;  /* 0x00000002ff027819 */ /* 0x000fe20000011402 */
[----:B------:R-:W2:Y:S03]  /*08f0*/  LDCU UR7, c[0x0][0x40c] ;  /* 0x00008180ff0777ac */ /* 0x000ea60008000800 */
[----:B01----:R-:W-:Y:S01]  /*0900*/  LOP3.LUT R4, R2, 0xff, RZ, 0xc0, !PT ;  /* 0x000000ff02047812 */ /* 0x003fe200078ec0ff */
[----:B------:R-:W0:Y:S01]  /*0910*/  LDCU UR22, c[0x0][0x388] ;  /* 0x00007100ff1677ac */ /* 0x000e220008000800 */
[----:B------:R-:W-:Y:S02]  /*0920*/  SHF.R.U32.HI R2, RZ, 0x1, R2 ;  /* 0x00000001ff027819 */ /* 0x000fe40000011602 */
[----:B------:R-:W-:Y:S01]  /*0930*/  VIADDMNMX R3, R4, -R3, RZ, !PT ;  /* 0x8000000304037246 */ /* 0x000fe200078001ff */
[----:B------:R-:W-:Y:S01]  /*0940*/  IMAD R4, R0, -0x20, R4 ;  /* 0xffffffe000047824 */ /* 0x000fe200078e0204 */
[----:B------:R-:W-:Y:S01]  /*0950*/  LOP3.LUT R2, R2, 0x7fffff80, RZ, 0xc0, !PT ;  /* 0x7fffff8002027812 */ /* 0x000fe200078ec0ff */
[----:B------:R-:W1:Y:S01]  /*0960*/  LDCU.U8 UR18, c[0x0][0x410] ;  /* 0x00008200ff1277ac */ /* 0x000e620008000000 */
[----:B------:R-:W-:-:S02]  /*0970*/  VIMNMX R3, PT, PT, R3, 0x20, PT ;  /* 0x0000002003037848 */ /* 0x000fc40003fe0100 */
[----:B------:R-:W-:Y:S01]  /*0980*/  VIMNMX R4, PT, PT, RZ, R4, !PT ;  /* 0x00000004ff047248 */ /* 0x000fe20007fe0100 */
[----:B------:R-:W3:Y:S01]  /*0990*/  LDCU UR19, c[0x0][0x400] ;  /* 0x00008000ff1377ac */ /* 0x000ee20008000800 */
[-C--:B------:R-:W-:Y:S02]  /*09a0*/  LEA R3, R3, R2.reuse, 0x2 ;  /* 0x0000000203037211 */ /* 0x080fe400078e10ff */
[----:B------:R-:W-:Y:S01]  /*09b0*/  VIMNMX R5, PT, PT, R4, 0x20, PT ;  /* 0x0000002004057848 */ /* 0x000fe20003fe0100 */
[----:B------:R-:W4:Y:S01]  /*09c0*/  LDCU.64 UR16, c[0x0][0x3a0] ;  /* 0x00007400ff1077ac */ /* 0x000f220008000a00 */
[----:B------:R-:W-:Y:S02]  /*09d0*/  I2FP.F32.U32 R3, R3 ;  /* 0x0000000300037245 */ /* 0x000fe40000201000 */
[----:B------:R-:W-:Y:S01]  /*09e0*/  LEA R2, R5, R2, 0x2 ;  /* 0x0000000205027211 */ /* 0x000fe200078e10ff */
[----:B------:R-:W0:Y:S01]  /*09f0*/  LDCU.128 UR8, c[0x0][0x3f0] ;  /* 0x00007e00ff0877ac */ /* 0x000e220008000c00 */
[----:B------:R0:W0:Y:S01]  /*0a00*/  MUFU.RCP R0, R3 ;  /* 0x0000000300007308 */ /* 0x0000220000001000 */
[----:B------:R-:W0:Y:S01]  /*0a10*/  LDCU.64 UR20, c[0x0][0x380] ;  /* 0x00007000ff1477ac */ /* 0x000e220008000a00 */
[----:B--2---:R-:W-:-:S11]  /*0a20*/  UPLOP3.LUT UP0, UPT, UPT, UPT, UPT, 0x40, 0x4 ;  /* 0x000000000004789c */ /* 0x004fd60003f0e870 */
.L_x_24551:
[----:B0-----:R-:W-:-:S06]  /*0a30*/  UIMAD.WIDE UR4, UR6, 0x4, UR8 ;  /* 0x00000004060478a5 */ /* 0x001fcc000f8e0208 */
[----:B-1----:R-:W-:Y:S02]  /*0a40*/  MOV R4, UR4 ;  /* 0x0000000400047c02 */ /* 0x002fe40008000f00 */
[----:B------:R-:W-:-:S05]  /*0a50*/  MOV R5, UR5 ;  /* 0x0000000500057c02 */ /* 0x000fca0008000f00 */
[----:B--2---:R0:W2:Y:S01]  /*0a60*/  LDG.E R3, desc[UR14][R4.64] ;  /* 0x0000000e04037981 */ /* 0x0040a2000c1e1900 */
[----:B------:R-:W-:Y:S01]  /*0a70*/  UIMAD.WIDE UR12, UR6, 0x4, UR10 ;  /* 0x00000004060c78a5 */ /* 0x000fe2000f8e020a */
[C---:B------:R-:W-:Y:S01]  /*0a80*/  ISETP.GE.U32.AND P0, PT, R6.reuse, 0x100, PT ;  /* 0x000001000600780c */ /* 0x040fe20003f06070 */
[----:B------:R-:W-:Y:S01]  /*0a90*/  UIMAD UR4, UR6, UR22, URZ ;  /* 0x00000016060472a4 */ /* 0x000fe2000f8e02ff */
[C---:B------:R-:W-:Y:S02]  /*0aa0*/  ISETP.GE.U32.AND P6, PT, R6.reuse, 0x200, PT ;  /* 0x000002000600780c */ /* 0x040fe40003fc6070 */
[----:B------:R-:W-:Y:S01]  /*0ab0*/  ISETP.GE.U32.AND P4, PT, R6, 0x300, PT ;  /* 0x000003000600780c */ /* 0x000fe20003f86070 */
[----:B------:R-:W-:Y:S01]  /*0ac0*/  USHF.R.S32.HI UR5, URZ, 0x1f, UR4 ;  /* 0x0000001fff057899 */ /* 0x000fe20008011404 */
[----:B---34-:R-:W-:Y:S02]  /*0ad0*/  MOV R110, UR12 ;  /* 0x0000000c006e7c02 */ /* 0x018fe40008000f00 */
[----:B------:R-:W-:Y:S01]  /*0ae0*/  MOV R111, UR13 ;  /* 0x0000000d006f7c02 */ /* 0x000fe20008000f00 */
[----:B------:R-:W-:Y:S01]  /*0af0*/  ULEA.HI UR5, UR5, UR4, URZ, 0x2 ;  /* 0x0000000405057291 */ /* 0x000fe2000f8f10ff */
[----:B------:R-:W-:Y:S01]  /*0b00*/  BSSY.RECONVERGENT B0, `(.L_x_24515) ;  /* 0x0000029000007945 */ /* 0x000fe20003800200 */
[----:B0-----:R-:W-:-:S02]  /*0b10*/  P2R R4, PR, RZ, 0x40 ;  /* 0x00000040ff047803 */ /* 0x001fc40000000000 */
[----:B-----5:R0:W5:Y:S01]  /*0b20*/  LDG.E R5, desc[UR14][R110.64] ;  /* 0x0000000e6e057981 */ /* 0x020162000c1e1900 */
[----:B------:R-:W-:Y:S02]  /*0b30*/  P2R R4, PR, RZ, 0x10 ;  /* 0x00000010ff047803 */ /* 0x000fe40000000000 */
[----:B------:R-:W-:-:S04]  /*0b40*/  MOV R113, UR5 ;  /* 0x0000000500717c02 */ /* 0x000fc80008000f00 */
[----:B------:R-:W-:Y:S02]  /*0b50*/  LEA.HI.SX32 R4, R113, R108, 0x1e ;  /* 0x0000006c71047211 */ /* 0x000fe400078ff2ff */
[----:B--2---:R-:W-:-:S13]  /*0b60*/  ISETP.GE.AND P5, PT, R3, 0x1, PT ;  /* 0x000000010300780c */ /* 0x004fda0003fa6270 */
[----:B------:R-:W-:-:S05]  /*0b70*/  @P5 IADD3 R7, PT, PT, R3, -0x1, RZ ;  /* 0xffffffff03075810 */ /* 0x000fca0007ffe0ff */
[----:B------:R-:W-:-:S05]  /*0b80*/  @P5 IMAD R7, R7, UR22, RZ ;  /* 0x0000001607075c24 */ /* 0x000fca000f8e02ff */
[----:B------:R-:W-:-:S04]  /*0b90*/  @P5 SHF.R.S32.HI R112, RZ, 0x1f, R7 ;  /* 0x0000001fff705819 */ /* 0x000fc80000011407 */
[----:B------:R-:W-:Y:S01]  /*0ba0*/  @P5 LEA.HI R109, R112, R7, RZ, 0x2 ;  /* 0x00000007706d5211 */ /* 0x000fe200078f10ff */
[----:B------:R-:W-:-:S03]  /*0bb0*/  HFMA2 R7, -RZ, RZ, 0, 0 ;  /* 0x00000000ff077431 */ /* 0x000fc600000001ff */
[----:B------:R-:W-:Y:S01]  /*0bc0*/  @P5 LEA.HI.SX32 R7, R109, R108, 0x1e ;  /* 0x0000006c6d075211 */ /* 0x000fe200078ff2ff */
[----:B0-----:R-:W-:Y:S06]  /*0bd0*/  @!P0 BRA `(.L_x_24516) ;  /* 0x00000000006c8947 */ /* 0x001fec0003800000 */
[----:B----4-:R-:W-:Y:S01]  /*0be0*/  ISETP.NE.U32.AND P1, PT, RZ, UR16, PT ;  /* 0x00000010ff007c0c */ /* 0x010fe2000bf25070 */
[----:B------:R-:W0:Y:S03]  /*0bf0*/  @P5 LDC.64 R110, c[0x0][0x390] ;  /* 0x0000e400ff6e5b82 */ /* 0x000e260000000a00 */
[----:B------:R-:W-:-:S05]  /*0c00*/  ISETP.NE.AND.EX P1, PT, RZ, UR17, PT, P1 ;  /* 0x00000011ff007c0c */ /* 0x000fca000bf25310 */
[----:B------:R-:W2:Y:S08]  /*0c10*/  LDC.64 R108, c[0x0][0x3a8] ;  /* 0x0000ea00ff6c7b82 */ /* 0x000eb00000000a00 */
[----:B------:R-:W4:Y:S01]  /*0c20*/  @P1 LDC.64 R112, c[0x0][0x3a0] ;  /* 0x0000e800ff701b82 */ /* 0x000f220000000a00 */
[----:B0-----:R-:W-:-:S05]  /*0c30*/  @P5 IMAD.WIDE.U32 R110, R7, 0x10, R110 ;  /* 0x00000010076e5825 */ /* 0x001fca00078e006e */
[----:B------:R-:W3:Y:S01]  /*0c40*/  @P5 LDG.E.128 R72, desc[UR14][R110.64] ;  /* 0x0000000e6e485981 */ /* 0x000ee2000c1e1d00 */
[----:B----4-:R-:W-:-:S05]  /*0c50*/  @P1 IMAD.WIDE.U32 R112, R4, 0x10, R112 ;  /* 0x0000001004701825 */ /* 0x010fca00078e0070 */
[----:B------:R-:W4:Y:S01]  /*0c60*/  @P1 LDG.E.128 R104, desc[UR14][R112.64] ;  /* 0x0000000e70681981 */ /* 0x000f22000c1e1d00 */
[C---:B------:R-:W-:Y:S02]  /*0c70*/  ISETP.GT.AND P3, PT, R3.reuse, RZ, P1 ;  /* 0x000000ff0300720c */ /* 0x040fe40000f64270 */
[----:B------:R-:W-:Y:S01]  /*0c80*/  ISETP.GT.AND P2, PT, R3, RZ, PT ;  /* 0x000000ff0300720c */ /* 0x000fe20003f44270 */
[C---:B--2---:R-:W-:Y:S01]  /*0c90*/  IMAD.WIDE.U32 R108, R4.reuse, 0x10, R108 ;  /* 0x00000010046c7825 */ /* 0x044fe200078e006c */
[----:B------:R-:W-:Y:S02]  /*0ca0*/  IADD3 R7, PT, PT, R7, 0x100, RZ ;  /* 0x0000010007077810 */ /* 0x000fe40007ffe0ff */
[----:B------:R-:W-:Y:S01]  /*0cb0*/  IADD3 R4, PT, PT, R4, 0x100, RZ ;  /* 0x0000010004047810 */ /* 0x000fe20007ffe0ff */
[----:B---3--:R-:W-:Y:S01]  /*0cc0*/  @!P1 FMUL.FTZ R114, R72, UR7 ;  /* 0x0000000748729c20 */ /* 0x008fe20008410000 */
[----:B------:R-:W-:Y:S01]  /*0cd0*/  @!P1 FMUL.FTZ R115, R73, UR7 ;  /* 0x0000000749739c20 */ /* 0x000fe20008410000 */
[----:B------:R-:W-:Y:S01]  /*0ce0*/  @!P1 FMUL.FTZ R116, R74, UR7 ;  /* 0x000000074a749c20 */ /* 0x000fe20008410000 */
[----:B------:R-:W-:-:S03]  /*0cf0*/  @!P1 FMUL.FTZ R110, R75, UR7 ;  /* 0x000000074b6e9c20 */ /* 0x000fc60008410000 */
[----:B----4-:R-:W-:Y:S01]  /*0d00*/  @P3 FFMA.FTZ R104, R72, UR7, R104 ;  /* 0x0000000748683c23 */ /* 0x010fe20008010068 */
[----:B------:R-:W-:Y:S01]  /*0d10*/  @P3 FFMA.FTZ R105, R73, UR7, R105 ;  /* 0x0000000749693c23 */ /* 0x000fe20008010069 */
[----:B------:R-:W-:Y:S01]  /*0d20*/  @P3 FFMA.FTZ R106, R74, UR7, R106 ;  /* 0x000000074a6a3c23 */ /* 0x000fe2000801006a */
[----:B------:R-:W-:Y:S01]  /*0d30*/  @P3 FFMA.FTZ R107, R75, UR7, R107 ;  /* 0x000000074b6b3c23 */ /* 0x000fe2000801006b */
[----:B------:R-:W-:Y:S02]  /*0d40*/  @!P1 FSEL R104, R114, RZ, P2 ;  /* 0x000000ff72689208 */ /* 0x000fe40001000000 */
[----:B------:R-:W-:Y:S02]  /*0d50*/  @!P1 FSEL R105, R115, RZ, P2 ;  /* 0x000000ff73699208 */ /* 0x000fe40001000000 */
[----:B------:R-:W-:Y:S02]  /*0d60*/  @!P1 FSEL R106, R116, RZ, P2 ;  /* 0x000000ff746a9208 */ /* 0x000fe40001000000 */
[----:B------:R-:W-:-:S05]  /*0d70*/  @!P1 FSEL R107, R110, RZ, P2 ;  /* 0x000000ff6e6b9208 */ /* 0x000fca0001000000 */
[----:B------:R0:W-:Y:S02]  /*0d80*/  STG.E.128 desc[UR14][R108.64], R104 ;  /* 0x000000686c007986 */ /* 0x0001e4000c101d0e */
.L_x_24516:
[----:B-1-34-:R-:W-:Y:S05]  /*0d90*/  BSYNC.RECONVERGENT B0 ;  /* 0x0000000000007941 */ /* 0x01afea0003800200 */
.L_x_24515:
[----:B------:R-:W-:Y:S04]  /*0da0*/  BSSY.RECONVERGENT B0, `(.L_x_24517) ;  /* 0x000001d000007945 */ /* 0x000fe80003800200 */
[----:B------:R-:W-:Y:S05]  /*0db0*/  @!P6 BRA `(.L_x_24518) ;  /* 0x00000000006ce947 */ /* 0x000fea0003800000 */
[----:B------:R-:W-:Y:S01]  /*0dc0*/  ISETP.NE.U32.AND P1, PT, RZ, UR16, PT ;  /* 0x00000010ff007c0c */ /* 0x000fe2000bf25070 */
[----:B------:R-:W1:Y:S03]  /*0dd0*/  @P5 LDC.64 R76, c[0x0][0x390] ;  /* 0x0000e400ff4c5b82 */ /* 0x000e660000000a00 */
[----:B------:R-:W-:-:S05]  /*0de0*/  ISETP.NE.AND.EX P1, PT, RZ, UR17, PT, P1 ;  /* 0x00000011ff007c0c */ /* 0x000fca000bf25310 */
[----:B0-----:R-:W0:Y:S08]  /*0df0*/  LDC.64 R108, c[0x0][0x3a8] ;  /* 0x0000ea00ff6c7b82 */ /* 0x001e300000000a00 */
[----:B------:R-:W2:Y:S01]  /*0e00*/  @P1 LDC.64 R78, c[0x0][0x3a0] ;  /* 0x0000e800ff4e1b82 */ /* 0x000ea20000000a00 */
[----:B-1----:R-:W-:-:S05]  /*0e10*/  @P5 IMAD.WIDE.U32 R110, R7, 0x10, R76 ;  /* 0x00000010076e5825 */ /* 0x002fca00078e004c */
[----:B------:R-:W3:Y:S01]  /*0e20*/  @P5 LDG.E.128 R72, desc[UR14][R110.64] ;  /* 0x0000000e6e485981 */ /* 0x000ee2000c1e1d00 */
[----:B--2---:R-:W-:-:S05]  /*0e30*/  @P1 IMAD.WIDE.U32 R112, R4, 0x10, R78 ;  /* 0x0000001004701825 */ /* 0x004fca00078e004e */
[----:B------:R-:W2:Y:S01]  /*0e40*/  @P1 LDG.E.128 R76, desc[UR14][R112.64] ;  /* 0x0000000e704c1981 */ /* 0x000ea2000c1e1d00 */
[C---:B------:R-:W-:Y:S02]  /*0e50*/  ISETP.GT.AND P3, PT, R3.reuse, RZ, P1 ;  /* 0x000000ff0300720c */ /* 0x040fe40000f64270 */
[----:B------:R-:W-:Y:S01]  /*0e60*/  ISETP.GT.AND P2, PT, R3, RZ, PT ;  /* 0x000000ff0300720c */ /* 0x000fe20003f44270 */
[C---:B0-----:R-:W-:Y:S01]  /*0e70*/  IMAD.WIDE.U32 R108, R4.reuse, 0x10, R108 ;  /* 0x00000010046c7825 */ /* 0x041fe200078e006c */
[----:B------:R-:W-:Y:S02]  /*0e80*/  IADD3 R7, PT, PT, R7, 0x100, RZ ;  /* 0x0000010007077810 */ /* 0x000fe40007ffe0ff */
[----:B------:R-:W-:Y:S01]  /*0e90*/  IADD3 R4, PT, PT, R4, 0x100, RZ ;  /* 0x0000010004047810 */ /* 0x000fe20007ffe0ff */
[----:B---3--:R-:W-:Y:S01]  /*0ea0*/  @!P1 FMUL.FTZ R114, R72, UR7 ;  /* 0x0000000748729c20 */ /* 0x008fe20008410000 */
[----:B------:R-:W-:Y:S01]  /*0eb0*/  @!P1 FMUL.FTZ R115, R73, UR7 ;  /* 0x0000000749739c20 */ /* 0x000fe20008410000 */
[----:B------:R-:W-:Y:S01]  /*0ec0*/  @!P1 FMUL.FTZ R116, R74, UR7 ;  /* 0x000000074a749c20 */ /* 0x000fe20008410000 */
[----:B------:R-:W-:-:S03]  /*0ed0*/  @!P1 FMUL.FTZ R110, R75, UR7 ;  /* 0x000000074b6e9c20 */ /* 0x000fc60008410000 */
[----:B--2---:R-:W-:Y:S01]  /*0ee0*/  @P3 FFMA.FTZ R76, R72, UR7, R76 ;  /* 0x00000007484c3c23 */ /* 0x004fe2000801004c */
        /* <DEDUP_REMOVED lines=8> */
.L_x_24518:
[----:B------:R-:W-:Y:S05]  /*0f70*/  BSYNC.RECONVERGENT B0 ;  /* 0x0000000000007941 */ /* 0x000fea0003800200 */
.L_x_24517:
[----:B------:R-:W-:Y:S04]  /*0f80*/  BSSY.RECONVERGENT B0, `(.L_x_24519) ;  /* 0x000001d000007945 */ /* 0x000fe80003800200 */
[----:B------:R-:W-:Y:S05]  /*0f90*/  @!P4 BRA `(.L_x_24520) ;  /* 0x00000000006cc947 */ /* 0x000fea0003800000 */
[----:B------:R-:W-:Y:S01]  /*0fa0*/  ISETP.NE.U32.AND P1, PT, RZ, UR16, PT ;  /* 0x00000010ff007c0c */ /* 0x000fe2000bf25070 */
[----:B------:R-:W2:Y:S03]  /*0fb0*/  @P5 LDC.64 R80, c[0x0][0x390] ;  /* 0x0000e400ff505b82 */ /* 0x000ea60000000a00 */
[----:B------:R-:W-:-:S05]  /*0fc0*/  ISETP.NE.AND.EX P1, PT, RZ, UR17, PT, P1 ;  /* 0x00000011ff007c0c */ /* 0x000fca000bf25310 */
[----:B01----:R-:W0:Y:S08]  /*0fd0*/  LDC.64 R108, c[0x0][0x3a8] ;  /* 0x0000ea00ff6c7b82 */ /* 0x003e300000000a00 */
[----:B------:R-:W1:Y:S01]  /*0fe0*/  @P1 LDC.64 R82, c[0x0][0x3a0] ;  /* 0x0000e800ff521b82 */ /* 0x000e620000000a00 */
[----:B--2---:R-:W-:-:S05]  /*0ff0*/  @P5 IMAD.WIDE.U32 R110, R7, 0x10, R80 ;  /* 0x00000010076e5825 */ /* 0x004fca00078e0050 */
[----:B------:R-:W2:Y:S01]  /*1000*/  @P5 LDG.E.128 R72, desc[UR14][R110.64] ;  /* 0x0000000e6e485981 */ /* 0x000ea2000c1e1d00 */
[----:B-1----:R-:W-:-:S05]  /*1010*/  @P1 IMAD.WIDE.U32 R112, R4, 0x10, R82 ;  /* 0x0000001004701825 */ /* 0x002fca00078e0052 */
[----:B------:R-:W3:Y:S01]  /*1020*/  @P1 LDG.E.128 R80, desc[UR14][R112.64] ;  /* 0x0000000e70501981 */ /* 0x000ee2000c1e1d00 */
[C---:B------:R-:W-:Y:S02]  /*1030*/  ISETP.GT.AND P3, PT, R3.reuse, RZ, P1 ;  /* 0x000000ff0300720c */ /* 0x040fe40000f64270 */
[----:B------:R-:W-:Y:S01]  /*1040*/  ISETP.GT.AND P2, PT, R3, RZ, PT ;  /* 0x000000ff0300720c */ /* 0x000fe20003f44270 */
[C---:B0-----:R-:W-:Y:S01]  /*1050*/  IMAD.WIDE.U32 R108, R4.reuse, 0x10, R108 ;  /* 0x00000010046c7825 */ /* 0x041fe200078e006c */
[----:B------:R-:W-:Y:S02]  /*1060*/  IADD3 R7, PT, PT, R7, 0x100, RZ ;  /* 0x0000010007077810 */ /* 0x000fe40007ffe0ff */
[----:B------:R-:W-:Y:S01]  /*1070*/  IADD3 R4, PT, PT, R4, 0x100, RZ ;  /* 0x0000010004047810 */ /* 0x000fe20007ffe0ff */
[----:B--2---:R-:W-:Y:S01]  /*1080*/  @!P1 FMUL.FTZ R114, R72, UR7 ;  /* 0x0000000748729c20 */ /* 0x004fe20008410000 */
[----:B------:R-:W-:Y:S01]  /*1090*/  @!P1 FMUL.FTZ R115, R73, UR7 ;  /* 0x0000000749739c20 */ /* 0x000fe20008410000 */
[----:B------:R-:W-:Y:S01]  /*10a0*/  @!P1 FMUL.FTZ R116, R74, UR7 ;  /* 0x000000074a749c20 */ /* 0x000fe20008410000 */
[----:B------:R-:W-:-:S03]  /*10b0*/  @!P1 FMUL.FTZ R110, R75, UR7 ;  /* 0x000000074b6e9c20 */ /* 0x000fc60008410000 */
[----:B---3--:R-:W-:Y:S01]  /*10c0*/  @P3 FFMA.FTZ R80, R72, UR7, R80 ;  /* 0x0000000748503c23 */ /* 0x008fe20008010050 */
        /* <DEDUP_REMOVED lines=8> */
.L_x_24520:
[----:B------:R-:W-:Y:S05]  /*1150*/  BSYNC.RECONVERGENT B0 ;  /* 0x0000000000007941 */ /* 0x000fea0003800200 */
.L_x_24519:
[----:B------:R-:W-:Y:S01]  /*1160*/  ISETP.GE.U32.AND P1, PT, R6, 0x400, PT ;  /* 0x000004000600780c */ /* 0x000fe20003f26070 */
[----:B------:R-:W-:Y:S03]  /*1170*/  BSSY.RECONVERGENT B0, `(.L_x_24521) ;  /* 0x000001e000007945 */ /* 0x000fe60003800200 */
[----:B012---:R-:W-:-:S09]  /*1180*/  P2R R108, PR, RZ, 0x2 ;  /* 0x00000002ff6c7803 */ /* 0x007fd20000000000 */
[----:B------:R-:W-:Y:S05]  /*1190*/  @!P1 BRA `(.L_x_24522) ;  /* 0x00000000006c9947 */ /* 0x000fea0003800000 */
[----:B------:R-:W-:Y:S01]  /*11a0*/  ISETP.NE.U32.AND P1, PT, RZ, UR16, PT ;  /* 0x00000010ff007c0c */ /* 0x000fe2000bf25070 */
[----:B------:R-:W0:Y:S03]  /*11b0*/  @P5 LDC.64 R84, c[0x0][0x390] ;  /* 0x0000e400ff545b82 */ /* 0x000e260000000a00 */
[----:B------:R-:W-:-:S05]  /*11c0*/  ISETP.NE.AND.EX P1, PT, RZ, UR17, PT, P1 ;  /* 0x00000011ff007c0c */ /* 0x000fca000bf25310 */
[----:B------:R-:W1:Y:S08]  /*11d0*/  LDC.64 R108, c[0x0][0x3a8] ;  /* 0x0000ea00ff6c7b82 */ /* 0x000e700000000a00 */
[----:B------:R-:W2:Y:S01]  /*11e0*/  @P1 LDC.64 R86, c[0x0][0x3a0] ;  /* 0x0000e800ff561b82 */ /* 0x000ea20000000a00 */
[----:B0-----:R-:W-:-:S05]  /*11f0*/  @P5 IMAD.WIDE.U32 R110, R7, 0x10, R84 ;  /* 0x00000010076e5825 */ /* 0x001fca00078e0054 */
[----:B------:R-:W3:Y:S01]  /*1200*/  @P5 LDG.E.128 R72, desc[UR14][R110.64] ;  /* 0x0000000e6e485981 */ /* 0x000ee2000c1e1d00 */
[----:B--2---:R-:W-:-:S05]  /*1210*/  @P1 IMAD.WIDE.U32 R112, R4, 0x10, R86 ;  /* 0x0000001004701825 */ /* 0x004fca00078e0056 */
[----:B------:R-:W2:Y:S01]  /*1220*/  @P1 LDG.E.128 R84, desc[UR14][R112.64] ;  /* 0x0000000e70541981 */ /* 0x000ea2000c1e1d00 */
[----:B------:R-:W-:Y:S01]  /*1230*/  ISETP.GT.AND P2, PT, R3, RZ, P1 ;  /* 0x000000ff0300720c */ /* 0x000fe20000f44270 */
[C---:B-1----:R-:W-:Y:S01]  /*1240*/  IMAD.WIDE.U32 R108, R4.reuse, 0x10, R108 ;  /* 0x00000010046c7825 */ /* 0x042fe200078e006c */
[----:B------:R-:W-:Y:S02]  /*1250*/  IADD3 R7, PT, PT, R7, 0x100, RZ ;  /* 0x0000010007077810 */ /* 0x000fe40007ffe0ff */
[----:B------:R-:W-:Y:S01]  /*1260*/  IADD3 R4, PT, PT, R4, 0x100, RZ ;  /* 0x0000010004047810 */ /* 0x000fe20007ffe0ff */
[----:B---3--:R-:W-:Y:S01]  /*1270*/  @!P1 FMUL.FTZ R114, R72, UR7 ;  /* 0x0000000748729c20 */ /* 0x008fe20008410000 */
[----:B------:R-:W-:Y:S01]  /*1280*/  @!P1 FMUL.FTZ R115, R73, UR7 ;  /* 0x0000000749739c20 */ /* 0x000fe20008410000 */
[----:B------:R-:W-:Y:S01]  /*1290*/  @!P1 FMUL.FTZ R110, R74, UR7 ;  /* 0x000000074a6e9c20 */ /* 0x000fe20008410000 */
[----:B------:R-:W-:-:S05]  /*12a0*/  @!P1 FMUL.FTZ R111, R75, UR7 ;  /* 0x000000074b6f9c20 */ /* 0x000fca0008410000 */
[----:B--2---:R-:W-:Y:S01]  /*12b0*/  @P2 FFMA.FTZ R84, R72, UR7, R84 ;  /* 0x0000000748542c23 */ /* 0x004fe20008010054 */
[----:B------:R-:W-:Y:S01]  /*12c0*/  @P2 FFMA.FTZ R85, R73, UR7, R85 ;  /* 0x0000000749552c23 */ /* 0x000fe20008010055 */
[----:B------:R-:W-:Y:S01]  /*12d0*/  @P2 FFMA.FTZ R86, R74, UR7, R86 ;  /* 0x000000074a562c23 */ /* 0x000fe20008010056 */
[----:B------:R-:W-:Y:S01]  /*12e0*/  @P2 FFMA.FTZ R87, R75, UR7, R87 ;  /* 0x000000074b572c23 */ /* 0x000fe20008010057 */
[----:B------:R-:W-:-:S04]  /*12f0*/  ISETP.GT.AND P2, PT, R3, RZ, PT ;  /* 0x000000ff0300720c */ /* 0x000fc80003f44270 */
[----:B------:R-:W-:Y:S02]  /*1300*/  @!P1 FSEL R84, R114, RZ, P2 ;  /* 0x000000ff72549208 */ /* 0x000fe40001000000 */
[----:B------:R-:W-:Y:S02]  /*1310*/  @!P1 FSEL R85, R115, RZ, P2 ;  /* 0x000000ff73559208 */ /* 0x000fe40001000000 */
[----:B------:R-:W-:Y:S02]  /*1320*/  @!P1 FSEL R86, R110, RZ, P2 ;  /* 0x000000ff6e569208 */ /* 0x000fe40001000000 */
[----:B------:R-:W-:-:S05]  /*1330*/  @!P1 FSEL R87, R111, RZ, P2 ;  /* 0x000000ff6f579208 */ /* 0x000fca0001000000 */
[----:B------:R0:W-:Y:S02]  /*1340*/  STG.E.128 desc[UR14][R108.64], R84 ;  /* 0x000000546c007986 */ /* 0x0001e4000c101d0e */
.L_x_24522:
[----:B------:R-:W-:Y:S05]  /*1350*/  BSYNC.RECONVERGENT B0 ;  /* 0x0000000000007941 */ /* 0x000fea0003800200 */
.L_x_24521:
        /* <DEDUP_REMOVED lines=8> */
[----:B------:R0:W2:Y:S01]  /*13e0*/  @P5 LDG.E.128 R72, desc[UR14][R108.64] ;  /* 0x0000000e6c485981 */ /* 0x0000a2000c1e1d00 */
[----:B------:R-:W-:Y:S01]  /*13f0*/  ISETP.GT.AND P3, PT, R3, RZ, P2 ;  /* 0x000000ff0300720c */ /* 0x000fe20001764270 */
[----:B0-----:R-:W0:Y:S01]  /*1400*/  LDC.64 R108, c[0x0][0x3a8] ;  /* 0x0000ea00ff6c7b82 */ /* 0x001e220000000a00 */
[----:B-1----:R-:W-:-:S05]  /*1410*/  @P2 IMAD.WIDE.U32 R110, R4, 0x10, R90 ;  /* 0x00000010046e2825 */ /* 0x002fca00078e005a */
[----:B------:R-:W3:Y:S01]  /*1420*/  @P2 LDG.E.128 R88, desc[UR14][R110.64] ;  /* 0x0000000e6e582981 */ /* 0x000ee2000c1e1d00 */
[C---:B0-----:R-:W-:Y:S01]  /*1430*/  IMAD.WIDE.U32 R108, R4.reuse, 0x10, R108 ;  /* 0x00000010046c7825 */ /* 0x041fe200078e006c */
[----:B------:R-:W-:Y:S02]  /*1440*/  IADD3 R7, PT, PT, R7, 0x100, RZ ;  /* 0x0000010007077810 */ /* 0x000fe40007ffe0ff */
[----:B------:R-:W-:Y:S01]  /*1450*/  IADD3 R4, PT, PT, R4, 0x100, RZ ;  /* 0x0000010004047810 */ /* 0x000fe20007ffe0ff */
[----:B--2---:R-:W-:Y:S01]  /*1460*/  @!P2 FMUL.FTZ R112, R72, UR7 ;  /* 0x000000074870ac20 */ /* 0x004fe20008410000 */
[----:B------:R-:W-:Y:S01]  /*1470*/  @!P2 FMUL.FTZ R113, R73, UR7 ;  /* 0x000000074971ac20 */ /* 0x000fe20008410000 */
[----:B------:R-:W-:Y:S01]  /*1480*/  @!P2 FMUL.FTZ R114, R74, UR7 ;  /* 0x000000074a72ac20 */ /* 0x000fe20008410000 */
[----:B------:R-:W-:Y:S01]  /*1490*/  @!P2 FMUL.FTZ R115, R75, UR7 ;  /* 0x000000074b73ac20 */ /* 0x000fe20008410000 */
[----:B---3--:R-:W-:Y:S01]  /*14a0*/  @P3 FFMA.FTZ R88, R72, UR7, R88 ;  /* 0x0000000748583c23 */ /* 0x008fe20008010058 */
        /* <DEDUP_REMOVED lines=9> */
.L_x_24524:
[----:B------:R-:W-:Y:S05]  /*1540*/  BSYNC.RECONVERGENT B0 ;  /* 0x0000000000007941 */ /* 0x000fea0003800200 */
.L_x_24523:
[----:B------:R-:W-:Y:S01]  /*1550*/  ISETP.GE.U32.AND P2, PT, R6, 0x600, PT ;  /* 0x000006000600780c */ /* 0x000fe20003f46070 */
[----:B------:R-:W-:-:S12]  /*1560*/  BSSY.RECONVERGENT B0, `(.L_x_24525) ;  /* 0x000001d000007945 */ /* 0x000fd80003800200 */
[----:B------:R-:W-:Y:S05]  /*1570*/  @!P2 BRA `(.L_x_24526) ;  /* 0x00000000006ca947 */ /* 0x000fea0003800000 */
[----:B------:R-:W-:Y:S01]  /*1580*/  ISETP.NE.U32.AND P3, PT, RZ, UR16, PT ;  /* 0x00000010ff007c0c */ /* 0x000fe2000bf65070 */
[----:B------:R-:W0:Y:S03]  /*1590*/  @P5 LDC.64 R92, c[0x0][0x390] ;  /* 0x0000e400ff5c5b82 */ /* 0x000e260000000a00 */
[----:B------:R-:W-:-:S13]  /*15a0*/  ISETP.NE.AND.EX P3, PT, RZ, UR17, PT, P3 ;  /* 0x00000011ff007c0c */ /* 0x000fda000bf65330 */
[----:B------:R-:W2:Y:S01]  /*15b0*/  @P3 LDC.64 R94, c[0x0][0x3a0] ;  /* 0x0000e800ff5e3b82 */ /* 0x000ea20000000a00 */
[----:B01----:R-:W-:-:S05]  /*15c0*/  @P5 IMAD.WIDE.U32 R108, R7, 0x10, R92 ;  /* 0x00000010076c5825 */ /* 0x003fca00078e005c */
[----:B------:R0:W3:Y:S01]  /*15d0*/  @P5 LDG.E.128 R72, desc[UR14][R108.64] ;  /* 0x0000000e6c485981 */ /* 0x0000e2000c1e1d00 */
[----:B------:R-:W-:Y:S01]  /*15e0*/  ISETP.GT.AND P4, PT, R3, RZ, P3 ;  /* 0x000000ff0300720c */ /* 0x000fe20001f84270 */
[----:B0-----:R-:W0:Y:S01]  /*15f0*/  LDC.64 R108, c[0x0][0x3a8] ;  /* 0x0000ea00ff6c7b82 */ /* 0x001e220000000a00 */
[----:B--2---:R-:W-:-:S05]  /*1600*/  @P3 IMAD.WIDE.U32 R110, R4, 0x10, R94 ;  /* 0x00000010046e3825 */ /* 0x004fca00078e005e */
[----:B------:R-:W2:Y:S01]  /*1610*/  @P3 LDG.E.128 R92, desc[UR14][R110.64] ;  /* 0x0000000e6e5c3981 */ /* 0x000ea2000c1e1d00 */
[C---:B0-----:R-:W-:Y:S01]  /*1620*/  IMAD.WIDE.U32 R108, R4.reuse, 0x10, R108 ;  /* 0x00000010046c7825 */ /* 0x041fe200078e006c */
[----:B------:R-:W-:Y:S02]  /*1630*/  IADD3 R7, PT, PT, R7, 0x100, RZ ;  /* 0x0000010007077810 */ /* 0x000fe40007ffe0ff */
[----:B------:R-:W-:Y:S01]  /*1640*/  IADD3 R4, PT, PT, R4, 0x100, RZ ;  /* 0x0000010004047810 */ /* 0x000fe20007ffe0ff */
[----:B---3--:R-:W-:Y:S01]  /*1650*/  @!P3 FMUL.FTZ R112, R72, UR7 ;  /* 0x000000074870bc20 */ /* 0x008fe20008410000 */
[----:B------:R-:W-:Y:S01]  /*1660*/  @!P3 FMUL.FTZ R113, R73, UR7 ;  /* 0x000000074971bc20 */ /* 0x000fe20008410000 */
[----:B------:R-:W-:Y:S01]  /*1670*/  @!P3 FMUL.FTZ R114, R74, UR7 ;  /* 0x000000074a72bc20 */ /* 0x000fe20008410000 */
[----:B------:R-:W-:Y:S01]  /*1680*/  @!P3 FMUL.FTZ R115, R75, UR7 ;  /* 0x000000074b73bc20 */ /* 0x000fe20008410000 */
        /* <DEDUP_REMOVED lines=10> */
.L_x_24526:
[----:B------:R-:W-:Y:S05]  /*1730*/  BSYNC.RECONVERGENT B0 ;  /* 0x0000000000007941 */ /* 0x000fea0003800200 */
.L_x_24525:
[----:B------:R-:W-:Y:S01]  /*1740*/  ISETP.GE.U32.AND P3, PT, R6, 0x700, PT ;  /* 0x000007000600780c */ /* 0x000fe20003f66070 */
[----:B------:R-:W-:-:S12]  /*1750*/  BSSY.RECONVERGENT B0, `(.L_x_24527) ;  /* 0x000001d000007945 */ /* 0x000fd80003800200 */
[----:B------:R-:W-:Y:S05]  /*1760*/  @!P3 BRA `(.L_x_24528) ;  /* 0x00000000006cb947 */ /* 0x000fea0003800000 */
[----:B------:R-:W-:Y:S01]  /*1770*/  ISETP.NE.U32.AND P4, PT, RZ, UR16, PT ;  /* 0x00000010ff007c0c */ /* 0x000fe2000bf85070 */
[----:B------:R-:W0:Y:S03]  /*1780*/  @P5 LDC.64 R96, c[0x0][0x390] ;  /* 0x0000e400ff605b82 */ /* 0x000e260000000a00 */
[----:B------:R-:W-:-:S13]  /*1790*/  ISETP.NE.AND.EX P4, PT, RZ, UR17, PT, P4 ;  /* 0x00000011ff007c0c */ /* 0x000fda000bf85340 */
[----:B------:R-:W3:Y:S01]  /*17a0*/  @P4 LDC.64 R98, c[0x0][0x3a0] ;  /* 0x0000e800ff624b82 */ /* 0x000ee20000000a00 */
[----:B012---:R-:W-:-:S05]  /*17b0*/  @P5 IMAD.WIDE.U32 R108, R7, 0x10, R96 ;  /* 0x00000010076c5825 */ /* 0x007fca00078e0060 */
[----:B------:R0:W2:Y:S01]  /*17c0*/  @P5 LDG.E.128 R72, desc[UR14][R108.64] ;  /* 0x0000000e6c485981 */ /* 0x0000a2000c1e1d00 */
[----:B------:R-:W-:Y:S01]  /*17d0*/  ISETP.GT.AND P6, PT, R3, RZ, P4 ;  /* 0x000000ff0300720c */ /* 0x000fe200027c4270 */
[----:B0-----:R-:W0:Y:S01]  /*17e0*/  LDC.64 R108, c[0x0][0x3a8] ;  /* 0x0000ea00ff6c7b82 */ /* 0x001e220000000a00 */
[----:B---3--:R-:W-:-:S05]  /*17f0*/  @P4 IMAD.WIDE.U32 R110, R4, 0x10, R98 ;  /* 0x00000010046e4825 */ /* 0x008fca00078e0062 */
        /* <DEDUP_REMOVED lines=18> */
.L_x_24528:
[----:B------:R-:W-:Y:S05]  /*1920*/  BSYNC.RECONVERGENT B0 ;  /* 0x0000000000007941 */ /* 0x000fea0003800200 */
.L_x_24527:
[----:B------:R-:W-:Y:S01]  /*1930*/  ISETP.GE.U32.AND P4, PT, R6, 0x800, PT ;  /* 0x000008000600780c */ /* 0x000fe20003f86070 */
[----:B------:R-:W-:-:S12]  /*1940*/  BSSY.RECONVERGENT B0, `(.L_x_24529) ;  /* 0x000001b000007945 */ /* 0x000fd80003800200 */
[----:B------:R-:W-:Y:S05]  /*1950*/  @!P4 BRA `(.L_x_24530) ;  /* 0x000000000064c947 */ /* 0x000fea0003800000 */
[----:B0123--:R-:W0:Y:S02]  /*1960*/  @P5 LDC.64 R108, c[0x0][0x390] ;  /* 0x0000e400ff6c5b82 */ /* 0x00fe240000000a00 */
[----:B0-----:R-:W-:-:S05]  /*1970*/  @P5 IMAD.WIDE.U32 R108, R7, 0x10, R108 ;  /* 0x00000010076c5825 */ /* 0x001fca00078e006c */
[----:B------:R-:W2:Y:S01]  /*1980*/  @P5 LDG.E.128 R72, desc[UR14][R108.64] ;  /* 0x0000000e6c485981 */ /* 0x000ea2000c1e1d00 */
[----:B------:R-:W-:-:S04]  /*1990*/  ISETP.NE.U32.AND P5, PT, RZ, UR16, PT ;  /* 0x00000010ff007c0c */ /* 0x000fc8000bfa5070 */
[----:B------:R-:W-:-:S13]  /*19a0*/  ISETP.NE.AND.EX P5, PT, RZ, UR17, PT, P5 ;  /* 0x00000011ff007c0c */ /* 0x000fda000bfa5350 */
[----:B------:R-:W0:Y:S02]  /*19b0*/  @P5 LDC.64 R110, c[0x0][0x3a0] ;  /* 0x0000e800ff6e5b82 */ /* 0x000e240000000a00 */
[----:B0-----:R-:W-:-:S05]  /*19c0*/  @P5 IMAD.WIDE.U32 R110, R4, 0x10, R110 ;  /* 0x00000010046e5825 */ /* 0x001fca00078e006e */
[----:B------:R-:W3:Y:S01]  /*19d0*/  @P5 LDG.E.128 R100, desc[UR14][R110.64] ;  /* 0x0000000e6e645981 */ /* 0x000ee2000c1e1d00 */
[----:B------:R-:W-:Y:S01]  /*19e0*/  ISETP.GT.AND P6, PT, R3, RZ, P5 ;  /* 0x000000ff0300720c */ /* 0x000fe20002fc4270 */
[----:B--2---:R-:W-:Y:S01]  /*19f0*/  @!P5 FMUL.FTZ R108, R73, UR7 ;  /* 0x00000007496cdc20 */ /* 0x004fe20008410000 */
[----:B------:R-:W-:Y:S01]  /*1a00*/  @!P5 FMUL.FTZ R109, R74, UR7 ;  /* 0x000000074a6ddc20 */ /* 0x000fe20008410000 */
[----:B------:R-:W-:Y:S01]  /*1a10*/  @!P5 FMUL.FTZ R7, R72, UR7 ;  /* 0x000000074807dc20 */ /* 0x000fe20008410000 */
[----:B------:R-:W-:-:S09]  /*1a20*/  @!P5 FMUL.FTZ R112, R75, UR7 ;  /* 0x000000074b70dc20 */ /* 0x000fd20008410000 */
[----:B---3--:R-:W-:Y:S01]  /*1a30*/  @P6 FFMA.FTZ R100, R72, UR7, R100 ;  /* 0x0000000748646c23 */ /* 0x008fe20008010064 */
[----:B------:R-:W-:Y:S01]  /*1a40*/  @P6 FFMA.FTZ R101, R73, UR7, R101 ;  /* 0x0000000749656c23 */ /* 0x000fe20008010065 */
[----:B------:R-:W-:Y:S01]  /*1a50*/  @P6 FFMA.FTZ R102, R74, UR7, R102 ;  /* 0x000000074a666c23 */ /* 0x000fe20008010066 */
[----:B------:R-:W-:Y:S01]  /*1a60*/  @P6 FFMA.FTZ R103, R75, UR7, R103 ;  /* 0x000000074b676c23 */ /* 0x000fe20008010067 */
[----:B------:R-:W-:-:S04]  /*1a70*/  ISETP.GT.AND P6, PT, R3, RZ, PT ;  /* 0x000000ff0300720c */ /* 0x000fc80003fc4270 */
[----:B------:R-:W-:Y:S02]  /*1a80*/  @!P5 FSEL R101, R108, RZ, P6 ;  /* 0x000000ff6c65d208 */ /* 0x000fe40003000000 */
[----:B------:R-:W-:Y:S02]  /*1a90*/  @!P5 FSEL R102, R109, RZ, P6 ;  /* 0x000000ff6d66d208 */ /* 0x000fe40003000000 */
[----:B------:R-:W0:Y:S01]  /*1aa0*/  LDC.64 R108, c[0x0][0x3a8] ;  /* 0x0000ea00ff6c7b82 */ /* 0x000e220000000a00 */
[----:B------:R-:W-:Y:S02]  /*1ab0*/  @!P5 FSEL R100, R7, RZ, P6 ;  /* 0x000000ff0764d208 */ /* 0x000fe40003000000 */
[----:B------:R-:W-:Y:S01]  /*1ac0*/  @!P5 FSEL R103, R112, RZ, P6 ;  /* 0x000000ff7067d208 */ /* 0x000fe20003000000 */
[----:B0-----:R-:W-:-:S05]  /*1ad0*/  IMAD.WIDE.U32 R108, R4, 0x10, R108 ;  /* 0x00000010046c7825 */ /* 0x001fca00078e006c */
[----:B------:R4:W-:Y:S02]  /*1ae0*/  STG.E.128 desc[UR14][R108.64], R100 ;  /* 0x000000646c007986 */ /* 0x0009e4000c101d0e */
.L_x_24530:
[----:B------:R-:W-:Y:S05]  /*1af0*/  BSYNC.RECONVERGENT B0 ;  /* 0x0000000000007941 */ /* 0x000fea0003800200 */
.L_x_24529:
[----:B------:R-:W-:Y:S01]  /*1b00*/  FADD.FTZ R4, RZ, R104 ;  /* 0x00000068ff047221 */ /* 0x000fe20000010000 */
[C---:B------:R-:W-:Y:S01]  /*1b10*/  ISETP.GT.U32.AND P5, PT, R6.reuse, 0x1ff, PT ;  /* 0x000001ff0600780c */ /* 0x040fe20003fa4070 */
[----:B------:R-:W-:Y:S01]  /*1b20*/  BSSY.RECONVERGENT B0, `(.L_x_24531) ;  /* 0x0000090000007945 */ /* 0x000fe20003800200 */
[C---:B------:R-:W-:Y:S01]  /*1b30*/  ISETP.GT.U32.AND P6, PT, R6.reuse, 0x2ff, PT ;  /* 0x000002ff0600780c */ /* 0x040fe20003fc4070 */
[----:B------:R-:W-:Y:S01]  /*1b40*/  FADD.FTZ R3, R105, R4 ;  /* 0x0000000469037221 */ /* 0x000fe20000010000 */
[----:B01234-:R-:W-:Y:S02]  /*1b50*/  P2R R108, PR, RZ, 0x2 ;  /* 0x00000002ff6c7803 */ /* 0x01ffe40000000000 */
[----:B------:R-:W-:Y:S01]  /*1b60*/  ISETP.GT.U32.AND P1, PT, R6, 0x3ff, PT ;  /* 0x000003ff0600780c */ /* 0x000fe20003f24070 */
[----:B------:R-:W-:Y:S01]  /*1b70*/  FADD.FTZ R4, R106, R3 ;  /* 0x000000036a047221 */ /* 0x000fe20000010000 */
[----:B------:R-:W-:-:S03]  /*1b80*/  MOV R114, RZ ;  /* 0x000000ff00727202 */ /* 0x000fc60000000f00 */
        /* <DEDUP_REMOVED lines=137> */
.L_x_24532:
[----:B------:R-:W-:Y:S05]  /*2420*/  BSYNC.RECONVERGENT B0 ;  /* 0x0000000000007941 */ /* 0x000fea0003800200 */
.L_x_24531:
[----:B------:R-:W-:Y:S01]  /*2430*/  BAR.SYNC.DEFER_BLOCKING 0x0 ;  /* 0x0000000000007b1d */ /* 0x000fe20000010000 */
[----:B------:R-:W-:Y:S02]  /*2440*/  ISETP.GT.U32.AND P5, PT, R3, 0x7, PT ;  /* 0x000000070300780c */ /* 0x000fe40003fa4070 */
[----:B------:R-:W-:-:S03]  /*2450*/  MOV R110, RZ ;  /* 0x000000ff006e7202 */ /* 0x000fc60000000f00 */
[----:B------:R-:W-:Y:S08]  /*2460*/  BSSY.RECONVERGENT B0, `(.L_x_24533) ;  /* 0x000000a000007945 */ /* 0x000ff00003800200 */
[----:B------:R-:W-:Y:S05]  /*2470*/  @P5 BRA `(.L_x_24534) ;  /* 0x0000000000205947 */ /* 0x000fea0003800000 */
[----:B------:R-:W1:Y:S01]  /*2480*/  S2UR UR5, SR_CgaCtaId ;  /* 0x00000000000579c3 */ /* 0x000e620000008800 */
[----:B------:R-:W-:Y:S01]  /*2490*/  UMOV UR4, 0x400 ;  /* 0x0000040000047882 */ /* 0x000fe20000000000 */
[----:B------:R-:W-:Y:S02]  /*24a0*/  SHF.L.U32 R3, R108, 0x3, RZ ;  /* 0x000000036c037819 */ /* 0x000fe400000006ff */
[----:B------:R-:W-:Y:S02]  /*24b0*/  MOV R114, R2 ;  /* 0x0000000200727202 */ /* 0x000fe40000000f00 */
[----:B------:R-:W-:Y:S01]  /*24c0*/  LOP3.LUT R3, R3, 0xf8, RZ, 0xc0, !PT ;  /* 0x000000f803037812 */ /* 0x000fe200078ec0ff */
[----:B-1----:R-:W-:-:S04]  /*24d0*/  ULEA UR4, UR5, UR4, 0x18 ;  /* 0x0000000405047291 */ /* 0x002fc8000f8ec0ff */
[----:B------:R-:W-:-:S09]  /*24e0*/  @UP0 UIADD3 UR4, UPT, UPT, UR4, 0x40, URZ ;  /* 0x0000004004040890 */ /* 0x000fd2000fffe0ff */
[----:B------:R1:W2:Y:S03]  /*24f0*/  LDS.64 R110, [R3+UR4] ;  /* 0x00000004036e7984 */ /* 0x0002a60008000a00 */
.L_x_24534:
[----:B------:R-:W-:Y:S05]  /*2500*/  BSYNC.RECONVERGENT B0 ;  /* 0x0000000000007941 */ /* 0x000fea0003800200 */
.L_x_24533:
[----:B------:R-:W3:Y:S01]  /*2510*/  SHFL.DOWN PT, R7, R114, 0x4, 0x1f ;  /* 0x08801f0072077f89 */ /* 0x000ee200000e0000 */
[----:B0-----:R-:W-:Y:S02]  /*2520*/  I2FP.F32.S32 R113, R114 ;  /* 0x0000007200717245 */ /* 0x001fe40000201400 */
[----:B------:R-:W-:Y:S01]  /*2530*/  ISETP.NE.AND P6, PT, R108, RZ, PT ;  /* 0x000000ff6c00720c */ /* 0x000fe20003fc5270 */
[----:B--2---:R-:W0:Y:S01]  /*2540*/  SHFL.DOWN PT, R109, R110, 0x4, 0x1f ;  /* 0x08801f006e6d7f89 */ /* 0x004e2200000e0000 */
[----:B------:R-:W-:Y:S02]  /*2550*/  ISETP.NE.AND P5, PT, RZ, UR18, PT ;  /* 0x00000012ff007c0c */ /* 0x000fe4000bfa5270 */
[----:B-----5:R-:W-:Y:S01]  /*2560*/  R2UR UR4, R5 ;  /* 0x00000000050472ca */ /* 0x020fe200000e0000 */
[----:B------:R-:W2:-:S12]  /*2570*/  SHFL.DOWN PT, R116, R111, 0x4, 0x1f ;  /* 0x08801f006f747f89 */ /* 0x000e9800000e0000 */
[----:B------:R-:W-:Y:S01]  /*2580*/  UISETP.GE.AND UP1, UPT, UR4, 0x1, UPT ;  /* 0x000000010400788c */ /* 0x000fe2000bf26270 */
[----:B---3--:R-:W-:Y:S02]  /*2590*/  IADD3 R112, PT, PT, R7, R114, RZ ;  /* 0x0000007207707210 */ /* 0x008fe40007ffe0ff */
[----:B------:R-:W-:Y:S02]  /*25a0*/  I2FP.F32.S32 R115, R7 ;  /* 0x0000000700737245 */ /* 0x000fe40000201400 */
[----:B-1----:R-:W-:Y:S01]  /*25b0*/  I2FP.F32.S32 R3, R112 ;  /* 0x0000007000037245 */ /* 0x002fe20000201400 */
[----:B------:R-:W1:Y:S02]  /*25c0*/  SHFL.DOWN PT, R7, R112, 0x2, 0x1f ;  /* 0x08401f0070077f89 */ /* 0x000e6400000e0000 */
        /* <DEDUP_REMOVED lines=22> */
[----:B---3--:R-:W-:Y:S02]  /*2730*/  I2FP.F32.S32 R113, R7 ;  /* 0x0000000700717245 */ /* 0x008fe40000201400 */
[----:B------:R-:W-:Y:S01]  /*2740*/  FMUL.FTZ R114, R3, R114 ;  /* 0x0000007203727220 */ /* 0x000fe20000410000 */
[----:B--2---:R-:W-:-:S03]  /*2750*/  FMUL.FTZ R3, R111, R116 ;  /* 0x000000746f037220 */ /* 0x004fc60000410000 */
[----:B------:R-:W-:Y:S02]  /*2760*/  FMUL.FTZ R114, R114, R115 ;  /* 0x0000007372727220 */ /* 0x000fe40000410000 */
[----:B------:R-:W0:Y:S02]  /*2770*/  SHFL.DOWN PT, R116, R3, 0x1, 0x1f ;  /* 0x08201f0003747f89 */ /* 0x000e2400000e0000 */
[----:B------:R-:W-:Y:S01]  /*2780*/  FFMA.FTZ R112, R111, R114, R112 ;  /* 0x000000726f707223 */ /* 0x000fe20000010070 */
[----:B------:R-:W-:-:S04]  /*2790*/  IADD3 R111, PT, PT, R110, R7, RZ ;  /* 0x000000076e6f7210 */ /* 0x000fc80007ffe0ff */
        /* <DEDUP_REMOVED lines=14> */
[----:B------:R2:W0:Y:S01]  /*2880*/  SHFL.IDX PT, R116, R7, RZ, 0x1f ;  /* 0x00001fff07747589 */ /* 0x00042200000e0000 */
[----:B------:R-:W3:Y:S01]  /*2890*/  @!P6 LDC.64 R112, c[0x0][0x3c0] ;  /* 0x0000f000ff70eb82 */ /* 0x000ee20000000a00 */
[----:B--2---:R-:W-:-:S07]  /*28a0*/  MOV R7, UR6 ;  /* 0x0000000600077c02 */ /* 0x004fce0008000f00 */
[----:B------:R-:W2:Y:S01]  /*28b0*/  @!P6 LDC.64 R110, c[0x0][0x3c8] ;  /* 0x0000f200ff6eeb82 */ /* 0x000ea20000000a00 */
[----:B-1----:R-:W-:-:S05]  /*28c0*/  FMUL.FTZ R3, R4, R4 ;  /* 0x0000000404037220 */ /* 0x002fca0000410000 */
[----:B------:R-:W-:Y:S01]  /*28d0*/  FSEL R114, R3, RZ, P5 ;  /* 0x000000ff03727208 */ /* 0x000fe20002800000 */
[----:B0-----:R-:W-:Y:S01]  /*28e0*/  FFMA.FTZ R3, R116, UR19, R109 ;  /* 0x0000001374037c23 */ /* 0x001fe2000801006d */
[----:B------:R-:W-:-:S03]  /*28f0*/  MOV R109, UR6 ;  /* 0x00000006006d7c02 */ /* 0x000fc60008000f00 */
[----:B------:R-:W-:Y:S02]  /*2900*/  FADD.FTZ R3, R3, R114 ;  /* 0x0000007203037221 */ /* 0x000fe40000010000 */
[----:B---3--:R-:W-:-:S04]  /*2910*/  @!P6 IMAD.WIDE R112, R109, 0x4, R112 ;  /* 0x000000046d70e825 */ /* 0x008fc800078e0270 */
[----:B------:R-:W0:Y:S01]  /*2920*/  MUFU.RSQ R3, R3 ;  /* 0x0000000300037308 */ /* 0x000e220000001400 */
[----:B--2---:R-:W-:Y:S01]  /*2930*/  @!P6 IMAD.WIDE R110, R7, 0x4, R110 ;  /* 0x00000004076ee825 */ /* 0x004fe200078e026e */
        /* <DEDUP_REMOVED lines=12> */
[----:B------:R-:W0:Y:S01]  /*2a00*/  LDC.64 R110, c[0x0][0x428] ;  /* 0x00010a00ff6e7b82 */ /* 0x000e220000000a00 */
        /* <DEDUP_REMOVED lines=15> */
.L_x_24537:
[----:B------:R-:W-:Y:S05]  /*2b00*/  BSYNC.RECONVERGENT B0 ;  /* 0x0000000000007941 */ /* 0x000fea0003800200 */
.L_x_24536:
[----:B------:R-:W-:Y:S01]  /*2b10*/  ISETP.GE.U32.AND P0, PT, R6, 0x200, PT ;  /* 0x000002000600780c */ /* 0x000fe20003f06070 */
[----:B------:R-:W-:-:S12]  /*2b20*/  BSSY.RECONVERGENT B0, `(.L_x_24538) ;  /* 0x0000012000007945 */ /* 0x000fd80003800200 */
        /* <DEDUP_REMOVED lines=17> */
.L_x_24539:
[----:B------:R-:W-:Y:S05]  /*2c40*/  BSYNC.RECONVERGENT B0 ;  /* 0x0000000000007941 */ /* 0x000fea0003800200 */
.L_x_24538:
[----:B------:R-:W-:Y:S01]  /*2c50*/  ISETP.GE.U32.AND P0, PT, R6, 0x300, PT ;  /* 0x000003000600780c */ /* 0x000fe20003f06070 */
        /* <DEDUP_REMOVED lines=18> */
.L_x_24541:
[----:B------:R-:W-:Y:S05]  /*2d80*/  BSYNC.RECONVERGENT B0 ;  /* 0x0000000000007941 */ /* 0x000fea0003800200 */
.L_x_24540:
[----:B------:R-:W-:Y:S01]  /*2d90*/  ISETP.GE.U32.AND P0, PT, R6, 0x400, PT ;  /* 0x000004000600780c */ /* 0x000fe20003f06070 */
        /* <DEDUP_REMOVED lines=18> */
.L_x_24543:
[----:B------:R-:W-:Y:S05]  /*2ec0*/  BSYNC.RECONVERGENT B0 ;  /* 0x0000000000007941 */ /* 0x000fea0003800200 */
.L_x_24542:
[----:B------:R-:W-:Y:S04]  /*2ed0*/  BSSY.RECONVERGENT B0, `(.L_x_24544) ;  /* 0x0000012000007945 */ /* 0x000fe80003800200 */
        /* <DEDUP_REMOVED lines=17> */
.L_x_24545:
[----:B------:R-:W-:Y:S05]  /*2ff0*/  BSYNC.RECONVERGENT B0 ;  /* 0x0000000000007941 */ /* 0x000fea0003800200 */
.L_x_24544:
        /* <DEDUP_REMOVED lines=18> */
.L_x_24547:
[----:B------:R-:W-:Y:S05]  /*3120*/  BSYNC.RECONVERGENT B0 ;  /* 0x0000000000007941 */ /* 0x000fea0003800200 */
.L_x_24546:
        /* <DEDUP_REMOVED lines=18> */
.L_x_24549:
[----:B------:R-:W-:Y:S05]  /*3250*/  BSYNC.RECONVERGENT B0 ;  /* 0x0000000000007941 */ /* 0x000fea0003800200 */
.L_x_24548:
        /* <DEDUP_REMOVED lines=17> */
.L_x_24550:
[----:B------:R-:W-:Y:S05]  /*3370*/  BSYNC.RECONVERGENT B0 ;  /* 0x0000000000007941 */ /* 0x000fea0003800200 */
.L_x_24535:
[----:B------:R-:W-:Y:S02]  /*3380*/  UIADD3 UR6, UPT, UPT, UR6, UR20, URZ ;  /* 0x0000001406067290 */ /* 0x000fe4000fffe0ff */
[----:B------:R-:W-:Y:S02]  /*3390*/  UPLOP3.LUT UP0, UPT, UPT, UPT, UP0, 0x40, 0x4 ;  /* 0x000000000004789c */ /* 0x000fe40003f0e800 */
[----:B------:R-:W-:-:S09]  /*33a0*/  UISETP.GE.AND UP1, UPT, UR6, UR21, UPT ;  /* 0x000000150600728c */ /* 0x000fd2000bf26270 */
[----:B------:R-:W-:Y:S05]  /*33b0*/  BRA.U !UP1, `(.L_x_24551) ;  /* 0xffffffd5099c7547 */ /* 0x000fea000b83ffff */
[----:B------:R-:W-:Y:S05]  /*33c0*/  EXIT ;  /* 0x000000000000794d */ /* 0x000fea0003800000 */
.L_x_24552:
        /* <DEDUP_REMOVED lines=11> */
.L_x_27606:


//--------------------- .text._ZN10layer_norm13ln_fwd_kernelINS_13Kernel_traitsIfffffjLj8192ELj1ELj1ELj8ELj16ENS_18Kernel_traits_baseILj8192EfffffjLj256EEEEELb0ELb0ELb1ELb1EEEvNS_9FwdParamsE --------------------------
	.section	.text._ZN10layer_norm13ln_fwd_kernelINS_13Kernel_traitsIfffffjLj8192ELj1ELj1ELj8ELj16ENS_18Kernel_traits_baseILj8192EfffffjLj256EEEEELb0ELb0ELb1ELb1EEEvNS_9FwdParamsE,"ax",@progbits
	.align	128
        .global         _ZN10layer_norm13ln_fwd_kernelINS_13Kernel_traitsIfffffjLj8192ELj1ELj1ELj8ELj16ENS_18Kernel_traits_baseILj8192EfffffjLj256EEEEELb0ELb0ELb1ELb1EEEvNS_9FwdParamsE
        .type           _ZN10layer_norm13ln_fwd_kernelINS_13Kernel_traitsIfffffjLj8192ELj1ELj1ELj8ELj16ENS_18Kernel_traits_baseILj8192EfffffjLj256EEEEELb0ELb0ELb1ELb1EEEvNS_9FwdParamsE,@function
        .size           _ZN10layer_norm13ln_fwd_kernelINS_13Kernel_traitsIfffffjLj8192ELj1ELj1ELj8ELj16ENS_18Kernel_traits_baseILj8192EfffffjLj256EEEEELb0ELb0ELb1ELb1EEEvNS_9FwdParamsE,(.L_x_27607 - _ZN10layer_norm13ln_fwd_kernelINS_13Kernel_traitsIfffffjLj8192ELj1ELj1ELj8ELj16ENS_18Kernel_traits_baseILj8192EfffffjLj256EEEEELb0ELb0ELb1ELb1EEEvNS_9FwdParamsE)
        .other          _ZN10layer_norm13ln_fwd_kernelINS_13Kernel_traitsIfffffjLj8192ELj1ELj1ELj8ELj16ENS_18Kernel_traits_baseILj8192EfffffjLj256EEEEELb0ELb0ELb1ELb1EEEvNS_9FwdParamsE,@"STO_CUDA_ENTRY STV_DEFAULT"
_ZN10layer_norm13ln_fwd_kernelINS_13Kernel_traitsIfffffjLj8192ELj1ELj1ELj8ELj16ENS_18Kernel_traits_baseILj8192EfffffjLj256EEEEELb0ELb0ELb1ELb1EEEvNS_9FwdParamsE:
.text._ZN10layer_norm13ln_fwd_kernelINS_13Kernel_traitsIfffffjLj8192ELj1ELj1ELj8ELj16ENS_18Kernel_traits_baseILj8192EfffffjLj256EEEEELb0ELb0ELb1ELb1EEEvNS_9FwdParamsE:
        /* <DEDUP_REMOVED lines=30> */
.L_x_24553:
        /* <DEDUP_REMOVED lines=26> */
.L_x_24554:
[----:B------:R-:W1:Y:S02]  /*0380*/  LDCU UR4, c[0x0][0x384] ;  /* 0x00007080ff0477ac */ /* 0x000e640008000800 */
[----:B-1----:R-:W-:-:S06]  /*0390*/  UISETP.GE.AND UP0, UPT, UR7, UR4, UPT ;  /* 0x000000040700728c */ /* 0x002fcc000bf06270 */
[----:B------:R-:W-:-:S13]  /*03a0*/  PLOP3.LUT P0, PT, PT, PT, UP0, 0x80, 0x8 ;  /* 0x000000000008781c */ /* 0x000fda0003f0f008 */
[----:B------:R-:W-:Y:S05]  /*03b0*/  @P0 EXIT ;  /* 0x000000000000094d */ /* 0x000fea0003800000 */
[----:B------:R-:W1:Y:S01]  /*03c0*/  LDCU.U8 UR4, c[0x0][0x410] ;  /* 0x00008200ff0477ac */ /* 0x000e620008000000 */
[----:B------:R-:W2:Y:S01]  /*03d0*/  LDCU UR16, c[0x0][0x388] ;  /* 0x00007100ff1077ac */ /* 0x000ea20008000800 */
[----:B------:R-:W3:Y:S01]  /*03e0*/  LDCU UR17, c[0x0][0x400] ;  /* 0x00008000ff1177ac */ /* 0x000ee20008000800 */
[----:B------:R-:W4:Y:S01]  /*03f0*/  LDCU UR6, c[0x0][0x40c] ;  /* 0x00008180ff0677ac */ /* 0x000f220008000800 */
[----:B------:R-:W0:Y:S01]  /*0400*/  LDCU.128 UR8, c[0x0][0x3f0] ;  /* 0x00007e00ff0877ac */ /* 0x000e220008000c00 */
[----:B-1----:R-:W-:Y:S01]  /*0410*/  ISETP.NE.AND P0, PT, RZ, UR4, PT ;  /* 0x00000004ff007c0c */ /* 0x002fe2000bf05270 */
[----:B------:R-:W1:Y:S03]  /*0420*/  LDCU.64 UR18, c[0x0][0x3a0] ;  /* 0x00007400ff1277ac */ /* 0x000e660008000a00 */
[----:B------:R-:W-:Y:S01]  /*0430*/  P2R R3, PR, RZ, 0x1 ;  /* 0x00000001ff037803 */ /* 0x000fe20000000000 */
[----:B------:R-:W0:Y:S01]  /*0440*/  LDCU.64 UR20, c[0x0][0x380] ;  /* 0x00007000ff1477ac */ /* 0x000e220008000a00 */
[----:B--234-:R-:W-:-:S11]  /*0450*/  UPLOP3.LUT UP0, UPT, UPT, UPT, UPT, 0x40, 0x4 ;  /* 0x000000000004789c */ /* 0x01cfd60003f0e870 */
.L_x_24558:
[----:B0-----:R-:W-:Y:S01]  /*0460*/  UIMAD.WIDE UR4, UR7, 0x4, UR8 ;  /* 0x00000004070478a5 */ /* 0x001fe2000f8e0208 */
[----:B-1----:R-:W-:Y:S01]  /*0470*/  ISETP.NE.U32.AND P0, PT, RZ, UR18, PT ;  /* 0x00000012ff007c0c */ /* 0x002fe2000bf05070 */
[----:B------:R-:W0:Y:S04]  /*0480*/  LDC.64 R6, c[0x0][0x3a8] ;  /* 0x0000ea00ff067b82 */ /* 0x000e280000000a00 */
[----:B------:R-:W-:Y:S02]  /*0490*/  MOV R4, UR4 ;  /* 0x0000000400047c02 */ /* 0x000fe40008000f00 */
[----:B------:R-:W-:-:S05]  /*04a0*/  MOV R5, UR5 ;  /* 0x0000000500057c02 */ /* 0x000fca0008000f00 */
[----:B------:R-:W2:Y:S01]  /*04b0*/  LDG.E R4, desc[UR14][R4.64] ;  /* 0x0000000e04047981 */ /* 0x000ea2000c1e1900 */
[----:B------:R-:W-:Y:S01]  /*04c0*/  ISETP.NE.AND.EX P0, PT, RZ, UR19, PT, P0 ;  /* 0x00000013ff007c0c */ /* 0x000fe2000bf05300 */
[----:B------:R-:W-:Y:S01]  /*04d0*/  UIMAD UR4, UR7, UR16, URZ ;  /* 0x00000010070472a4 */ /* 0x000fe2000f8e02ff */
[----:B------:R-:W-:Y:S02]  /*04e0*/  PLOP3.LUT P6, PT, PT, PT, PT, 0x8, 0x80 ;  /* 0x000000000080781c */ /* 0x000fe40003fce170 */
[----:B------:R-:W-:Y:S01]  /*04f0*/  PLOP3.LUT P5, PT, PT, PT, PT, 0x8, 0x80 ;  /* 0x000000000080781c */ /* 0x000fe20003fae170 */
[----:B------:R-:W-:Y:S01]  /*0500*/  USHF.R.S32.HI UR5, URZ, 0x1f, UR4 ;  /* 0x0000001fff057899 */ /* 0x000fe20008011404 */
[----:B------:R-:W-:Y:S02]  /*0510*/  PLOP3.LUT P4, PT, PT, PT, PT, 0x8, 0x80 ;  /* 0x000000000080781c */ /* 0x000fe40003f8e170 */
[----:B------:R-:W-:Y:S01]  /*0520*/  PLOP3.LUT P3, PT, PT, PT, PT, 0x8, 0x80 ;  /* 0x000000000080781c */ /* 0x000fe20003f6e170 */
[----:B------:R-:W-:-:S04]  /*0530*/  ULEA.HI UR5, UR5, UR4, URZ, 0x2 ;  /* 0x0000000405057291 */ /* 0x000fc8000f8f10ff */
[----:B------:R-:W-:Y:S01]  /*0540*/  VOTEU.ANY UP1, P0 ;  /* 0x0000000000ff7886 */ /* 0x000fe20000020100 */
[----:B------:R-:W-:Y:S02]  /*0550*/  PLOP3.LUT P2, PT, PT, PT, UP1, 0x80, 0x8 ;  /* 0x000000000008781c */ /* 0x000fe40003f4f018 */
[----:B------:R-:W-:-:S04]  /*0560*/  MOV R77, UR5 ;  /* 0x00000005004d7c02 */ /* 0x000fc80008000f00 */
[----:B------:R-:W-:-:S07]  /*0570*/  LEA.HI.SX32 R77, R77, R0, 0x1e ;  /* 0x000000004d4d7211 */ /* 0x000fce00078ff2ff */
[----:B------:R-:W1:Y:S08]  /*0580*/  @P2 LDC.64 R80, c[0x0][0x3a0] ;  /* 0x0000e800ff502b82 */ /* 0x000e700000000a00 */
[----:B------:R-:W3:Y:S01]  /*0590*/  @P2 LDC.64 R102, c[0x0][0x3a0] ;  /* 0x0000e800ff662b82 */ /* 0x000ee20000000a00 */
[----:B--2---:R-:W-:Y:S01]  /*05a0*/  ISETP.GT.AND P0, PT, R4, RZ, PT ;  /* 0x000000ff0400720c */ /* 0x004fe20003f04270 */
[----:B-1----:R-:W-:Y:S01]  /*05b0*/  @P2 IMAD.WIDE.U32 R80, R77, 0x10, R80 ;  /* 0x000000104d502825 */ /* 0x002fe200078e0050 */
[----:B------:R-:W-:Y:S01]  /*05c0*/  @UP1 UMOV UR4, UR6 ;  /* 0x0000000600041c82 */ /* 0x000fe20008000000 */
[----:B------:R-:W-:Y:S01]  /*05d0*/  UIMAD.WIDE UR12, UR7, 0x4, UR10 ;  /* 0x00000004070c78a5 */ /* 0x000fe2000f8e020a */
[----:B------:R-:W-:-:S03]  /*05e0*/  @P2 PLOP3.LUT P1, PT, P0, PT, PT, 0x80, 0x8 ;  /* 0x000000000008281c */ /* 0x000fc6000072f070 */
[----:B------:R-:W1:Y:S01]  /*05f0*/  @P2 LDC.64 R98, c[0x0][0x3a0] ;  /* 0x0000e800ff622b82 */ /* 0x000e620000000a00 */
[----:B------:R2:W4:Y:S01]  /*0600*/  @P2 LDG.E.128 R104, desc[UR14][R80.64] ;  /* 0x0000000e50682981 */ /* 0x000522000c1e1d00 */
[----:B------:R-:W-:Y:S02]  /*0610*/  @P2 PLOP3.LUT P6, PT, P1, PT, PT, 0x80, 0x8 ;  /* 0x000000000008281c */ /* 0x000fe40000fcf070 */
[----:B------:R-:W-:Y:S02]  /*0620*/  @P2 PLOP3.LUT P5, PT, P1, PT, PT, 0x80, 0x8 ;  /* 0x000000000008281c */ /* 0x000fe40000faf070 */
[----:B------:R-:W-:Y:S02]  /*0630*/  @P2 PLOP3.LUT P4, PT, P1, PT, PT, 0x80, 0x8 ;  /* 0x000000000008281c */ /* 0x000fe40000f8f070 */
[----:B------:R-:W1:Y:S01]  /*0640*/  @P2 LDC.64 R94, c[0x0][0x3a0] ;  /* 0x0000e800ff5e2b82 */ /* 0x000e620000000a00 */
[----:B------:R-:W-:Y:S02]  /*0650*/  @P2 PLOP3.LUT P3, PT, P1, PT, PT, 0x80, 0x8 ;  /* 0x000000000008281c */ /* 0x000fe40000f6f070 */
[----:B------:R-:W-:-:S02]  /*0660*/  @!P2 PLOP3.LUT P1, PT, P0, PT, PT, 0x80, 0x8 ;  /* 0x000000000008a81c */ /* 0x000fc4000072f070 */
[----:B------:R-:W-:-:S03]  /*0670*/  ISETP.GE.AND P0, PT, R4, 0x1, PT ;  /* 0x000000010400780c */ /* 0x000fc60003f06270 */
[----:B------:R-:W1:Y:S10]  /*0680*/  @P2 LDC.64 R90, c[0x0][0x3a0] ;  /* 0x0000e800ff5a2b82 */ /* 0x000e740000000a00 */
[----:B------:R-:W-:Y:S01]  /*0690*/  @P0 IADD3 R4, PT, PT, R4, -0x1, RZ ;  /* 0xffffffff04040810 */ /* 0x000fe20007ffe0ff */
[----:B------:R-:W0:Y:S04]  /*06a0*/  @P0 LDC.64 R78, c[0x0][0x390] ;  /* 0x0000e400ff4e0b82 */ /* 0x000e280000000a00 */
[----:B------:R-:W-:-:S04]  /*06b0*/  @P0 IMAD R4, R4, UR16, RZ ;  /* 0x0000001004040c24 */ /* 0x000fc8000f8e02ff */
[----:B------:R-:W1:Y:S01]  /*06c0*/  @P0 LDC.64 R82, c[0x0][0x390] ;  /* 0x0000e400ff520b82 */ /* 0x000e620000000a00 */
[----:B------:R-:W-:-:S04]  /*06d0*/  @P0 SHF.R.S32.HI R5, RZ, 0x1f, R4 ;  /* 0x0000001fff050819 */ /* 0x000fc80000011404 */
[----:B------:R-:W-:Y:S01]  /*06e0*/  @P0 LEA.HI R5, R5, R4, RZ, 0x2 ;  /* 0x0000000405050211 */ /* 0x000fe200078f10ff */
[----:B------:R-:W-:-:S03]  /*06f0*/  HFMA2 R4, -RZ, RZ, 0, 0 ;  /* 0x00000000ff047431 */ /* 0x000fc600000001ff */
[----:B------:R-:W-:-:S05]  /*0700*/  @P0 LEA.HI.SX32 R4, R5, R0, 0x1e ;  /* 0x0000000005040211 */ /* 0x000fca00078ff2ff */
[----:B0-----:R-:W-:-:S05]  /*0710*/  @P0 IMAD.WIDE.U32 R78, R4, 0x10, R78 ;  /* 0x00000010044e0825 */ /* 0x001fca00078e004e */
[----:B------:R0:W4:Y:S01]  /*0720*/  @P0 LDG.E.128 R72, desc[UR14][R78.64] ;  /* 0x0000000e4e480981 */ /* 0x000122000c1e1d00 */
[----:B------:R-:W-:Y:S02]  /*0730*/  IADD3 R87, PT, PT, R77, 0x100, RZ ;  /* 0x000001004d577810 */ /* 0x000fe40007ffe0ff */
[----:B--2---:R-:W-:Y:S02]  /*0740*/  @P0 IADD3 R81, PT, PT, R4, 0x100, RZ ;  /* 0x0000010004510810 */ /* 0x004fe40007ffe0ff */
[----:B------:R-:W-:Y:S01]  /*0750*/  MOV R84, UR12 ;  /* 0x0000000c00547c02 */ /* 0x000fe20008000f00 */
[----:B---3--:R-:W-:Y:S01]  /*0760*/  @P2 IMAD.WIDE.U32 R102, R87, 0x10, R102 ;  /* 0x0000001057662825 */ /* 0x008fe200078e0066 */
[----:B------:R-:W-:-:S03]  /*0770*/  MOV R85, UR13 ;  /* 0x0000000d00557c02 */ /* 0x000fc60008000f00 */
[----:B0-----:R-:W-:-:S04]  /*0780*/  IMAD.WIDE.U32 R78, R77, 0x10, R6 ;  /* 0x000000104d4e7825 */ /* 0x001fc800078e0006 */
[----:B-1----:R-:W-:Y:S02]  /*0790*/  @P0 IMAD.WIDE.U32 R80, R81, 0x10, R82 ;  /* 0x0000001051500825 */ /* 0x002fe400078e0052 */
[----:B------:R-:W0:Y:S02]  /*07a0*/  @P0 LDC.64 R82, c[0x0][0x390] ;  /* 0x0000e400ff520b82 */ /* 0x000e240000000a00 */
[----:B----4-:R-:W-:Y:S01]  /*07b0*/  @P6 FFMA.FTZ R104, R72, UR4, R104 ;  /* 0x0000000448686c23 */ /* 0x010fe20008010068 */
        /* <DEDUP_REMOVED lines=12> */
[----:B-----5:R1:W5:Y:S04]  /*0880*/  LDG.E R5, desc[UR14][R84.64] ;  /* 0x0000000e54057981 */ /* 0x020368000c1e1900 */
[----:B------:R2:W-:Y:S04]  /*0890*/  STG.E.128 desc[UR14][R78.64], R104 ;  /* 0x000000684e007986 */ /* 0x0005e8000c101d0e */
[----:B------:R3:W4:Y:S04]  /*08a0*/  @P0 LDG.E.128 R72, desc[UR14][R80.64] ;  /* 0x0000000e50480981 */ /* 0x000728000c1e1d00 */
[----:B------:R-:W4:Y:S01]  /*08b0*/  @P2 LDG.E.128 R100, desc[UR14][R102.64] ;  /* 0x0000000e66642981 */ /* 0x000f22000c1e1d00 */
[----:B------:R-:W-:-:S02]  /*08c0*/  PLOP3.LUT P5, PT, PT, PT, PT, 0x8, 0x80 ;  /* 0x000000000080781c */ /* 0x000fc40003fae170 */
[----:B------:R-:W-:Y:S02]  /*08d0*/  @P2 PLOP3.LUT P5, PT, P1, PT, PT, 0x80, 0x8 ;  /* 0x000000000008281c */ /* 0x000fe40000faf070 */
[----:B------:R-:W-:Y:S02]  /*08e0*/  PLOP3.LUT P4, PT, PT, PT, PT, 0x8, 0x80 ;  /* 0x000000000080781c */ /* 0x000fe40003f8e170 */
[----:B------:R-:W-:Y:S02]  /*08f0*/  @P2 PLOP3.LUT P4, PT, P1, PT, PT, 0x80, 0x8 ;  /* 0x000000000008281c */ /* 0x000fe40000f8f070 */
[----:B------:R-:W-:Y:S02]  /*0900*/  PLOP3.LUT P3, PT, PT, PT, PT, 0x8, 0x80 ;  /* 0x000000000080781c */ /* 0x000fe40003f6e170 */
[----:B------:R-:W-:Y:S02]  /*0910*/  @P2 PLOP3.LUT P3, PT, P1, PT, PT, 0x80, 0x8 ;  /* 0x000000000008281c */ /* 0x000fe40000f6f070 */
[----:B-1----:R-:W-:-:S02]  /*0920*/  IADD3 R85, PT, PT, R77, 0x200, RZ ;  /* 0x000002004d557810 */ /* 0x002fc40007ffe0ff */
[----:B---3--:R-:W-:-:S03]  /*0930*/  @P0 IADD3 R81, PT, PT, R4, 0x200, RZ ;  /* 0x0000020004510810 */ /* 0x008fc60007ffe0ff */
[----:B------:R-:W-:-:S04]  /*0940*/  @P2 IMAD.WIDE.U32 R98, R85, 0x10, R98 ;  /* 0x0000001055622825 */ /* 0x000fc800078e0062 */
[----:B0-----:R-:W-:Y:S02]  /*0950*/  @P0 IMAD.WIDE.U32 R80, R81, 0x10, R82 ;  /* 0x0000001051500825 */ /* 0x001fe400078e0052 */
[----:B------:R-:W0:Y:S02]  /*0960*/  @P0 LDC.64 R82, c[0x0][0x390] ;  /* 0x0000e400ff520b82 */ /* 0x000e240000000a00 */
[C---:B----4-:R-:W-:Y:S01]  /*0970*/  @P5 FFMA.FTZ R100, R72.reuse, UR4, R100 ;  /* 0x0000000448645c23 */ /* 0x050fe20008010064 */
[----:B------:R-:W-:Y:S02]  /*0980*/  PLOP3.LUT P5, PT, PT, PT, PT, 0x8, 0x80 ;  /* 0x000000000080781c */ /* 0x000fe40003fae170 */
[----:B------:R-:W-:Y:S01]  /*0990*/  @P2 PLOP3.LUT P5, PT, P1, PT, PT, 0x80, 0x8 ;  /* 0x000000000008281c */ /* 0x000fe20000faf070 */
[C---:B--2---:R-:W-:Y:S01]  /*09a0*/  @!P2 FMUL.FTZ R78, R73.reuse, UR4 ;  /* 0x00000004494eac20 */ /* 0x044fe20008410000 */
[----:B------:R-:W-:Y:S01]  /*09b0*/  @!P2 FMUL.FTZ R76, R72, UR4 ;  /* 0x00000004484cac20 */ /* 0x000fe20008410000 */
[----:B------:R-:W-:-:S03]  /*09c0*/  @P4 FFMA.FTZ R101, R73, UR4, R101 ;  /* 0x0000000449654c23 */ /* 0x000fc60008010065 */
[----:B------:R-:W-:Y:S01]  /*09d0*/  @!P2 FSEL R101, R78, RZ, P1 ;  /* 0x000000ff4e65a208 */ /* 0x000fe20000800000 */
[----:B------:R-:W-:Y:S01]  /*09e0*/  @!P2 FMUL.FTZ R78, R75, UR4 ;  /* 0x000000044b4eac20 */ /* 0x000fe20008410000 */
[----:B------:R-:W-:Y:S01]  /*09f0*/  @!P2 FSEL R100, R76, RZ, P1 ;  /* 0x000000ff4c64a208 */ /* 0x000fe20000800000 */
[C---:B------:R-:W-:Y:S01]  /*0a00*/  @!P2 FMUL.FTZ R76, R74.reuse, UR4 ;  /* 0x000000044a4cac20 */ /* 0x040fe20008410000 */
[----:B------:R-:W-:-:S03]  /*0a10*/  @P3 FFMA.FTZ R102, R74, UR4, R102 ;  /* 0x000000044a663c23 */ /* 0x000fc60008010066 */
[----:B------:R-:W-:Y:S01]  /*0a20*/  @P5 FFMA.FTZ R103, R75, UR4, R103 ;  /* 0x000000044b675c23 */ /* 0x000fe20008010067 */
[----:B------:R-:W-:Y:S01]  /*0a30*/  @!P2 FSEL R103, R78, RZ, P1 ;  /* 0x000000ff4e67a208 */ /* 0x000fe20000800000 */
[----:B------:R-:W-:Y:S01]  /*0a40*/  IMAD.WIDE.U32 R78, R87, 0x10, R6 ;  /* 0x00000010574e7825 */ /* 0x000fe200078e0006 */
[----:B------:R-:W-:-:S05]  /*0a50*/  @!P2 FSEL R102, R76, RZ, P1 ;  /* 0x000000ff4c66a208 */ /* 0x000fca0000800000 */
[----:B------:R1:W-:Y:S04]  /*0a60*/  STG.E.128 desc[UR14][R78.64], R100 ;  /* 0x000000644e007986 */ /* 0x0003e8000c101d0e */
[----:B------:R2:W3:Y:S04]  /*0a70*/  @P0 LDG.E.128 R72, desc[UR14][R80.64] ;  /* 0x0000000e50480981 */ /* 0x0004e8000c1e1d00 */
[----:B------:R-:W3:Y:S01]  /*0a80*/  @P2 LDG.E.128 R96, desc[UR14][R98.64] ;  /* 0x0000000e62602981 */ /* 0x000ee2000c1e1d00 */
[----:B------:R-:W-:Y:S02]  /*0a90*/  PLOP3.LUT P5, PT, PT, PT, PT, 0x8, 0x80 ;  /* 0x000000000080781c */ /* 0x000fe40003fae170 */
[----:B------:R-:W-:-:S02]  /*0aa0*/  @P2 PLOP3.LUT P5, PT, P1, PT, PT, 0x80, 0x8 ;  /* 0x000000000008281c */ /* 0x000fc40000faf070 */
[----:B------:R-:W-:Y:S02]  /*0ab0*/  PLOP3.LUT P4, PT, PT, PT, PT, 0x8, 0x80 ;  /* 0x000000000080781c */ /* 0x000fe40003f8e170 */
[----:B------:R-:W-:Y:S02]  /*0ac0*/  @P2 PLOP3.LUT P4, PT, P1, PT, PT, 0x80, 0x8 ;  /* 0x000000000008281c */ /* 0x000fe40000f8f070 */
[----:B------:R-:W-:Y:S02]  /*0ad0*/  PLOP3.LUT P3, PT, PT, PT, PT, 0x8, 0x80 ;  /* 0x000000000080781c */ /* 0x000fe40003f6e170 */
[----:B------:R-:W-:Y:S02]  /*0ae0*/  @P2 PLOP3.LUT P3, PT, P1, PT, PT, 0x80, 0x8 ;  /* 0x000000000008281c */ /* 0x000fe40000f6f070 */
[----:B------:R-:W-:Y:S02]  /*0af0*/  IADD3 R87, PT, PT, R77, 0x300, RZ ;  /* 0x000003004d577810 */ /* 0x000fe40007ffe0ff */
[----:B--2---:R-:W-:-:S03]  /*0b00*/  @P0 IADD3 R81, PT, PT, R4, 0x300, RZ ;  /* 0x0000030004510810 */ /* 0x004fc60007ffe0ff */
[----:B------:R-:W-:-:S04]  /*0b10*/  @P2 IMAD.WIDE.U32 R94, R87, 0x10, R94 ;  /* 0x00000010575e2825 */ /* 0x000fc800078e005e */
[----:B0-----:R-:W-:Y:S02]  /*0b20*/  @P0 IMAD.WIDE.U32 R80, R81, 0x10, R82 ;  /* 0x0000001051500825 */ /* 0x001fe400078e0052 */
[----:B------:R-:W0:Y:S02]  /*0b30*/  @P0 LDC.64 R82, c[0x0][0x390] ;  /* 0x0000e400ff520b82 */ /* 0x000e240000000a00 */
[C---:B---3--:R-:W-:Y:S01]  /*0b40*/  @P5 FFMA.FTZ R96, R72.reuse, UR4, R96 ;  /* 0x0000000448605c23 */ /* 0x048fe20008010060 */
[----:B------:R-:W-:Y:S02]  /*0b50*/  PLOP3.LUT P5, PT, PT, PT, PT, 0x8, 0x80 ;  /* 0x000000000080781c */ /* 0x000fe40003fae170 */
[----:B------:R-:W-:Y:S01]  /*0b60*/  @P2 PLOP3.LUT P5, PT, P1, PT, PT, 0x80, 0x8 ;  /* 0x000000000008281c */ /* 0x000fe20000faf070 */
[C---:B-1----:R-:W-:Y:S01]  /*0b70*/  @!P2 FMUL.FTZ R78, R73.reuse, UR4 ;  /* 0x00000004494eac20 */ /* 0x042fe20008410000 */
        /* <DEDUP_REMOVED lines=46> */
[----:B------:R-:W-:Y:S01]  /*0e60*/  @P2 PLOP3.LUT P4, PT, P1, PT, PT, 0x80, 0x8 ;  /* 0x000000000008281c */ /* 0x000fe20000f8f070 */
[----:B-1----:R-:W1:Y:S01]  /*0e70*/  @P2 LDC.64 R78, c[0x0][0x3a0] ;  /* 0x0000e800ff4e2b82 */ /* 0x002e620000000a00 */
[----:B------:R-:W-:Y:S02]  /*0e80*/  PLOP3.LUT P3, PT, PT, PT, PT, 0x8, 0x80 ;  /* 0x000000000080781c */ /* 0x000fe40003f6e170 */
[----:B------:R-:W-:Y:S02]  /*0e90*/  @P2 PLOP3.LUT P3, PT, P1, PT, PT, 0x80, 0x8 ;  /* 0x000000000008281c */ /* 0x000fe40000f6f070 */
[----:B------:R-:W-:Y:S02]  /*0ea0*/  @P0 IADD3 R111, PT, PT, R4, 0x500, RZ ;  /* 0x00000500046f0810 */ /* 0x000fe40007ffe0ff */
[----:B--2---:R-:W-:Y:S01]  /*0eb0*/  IADD3 R83, PT, PT, R77, 0x500, RZ ;  /* 0x000005004d537810 */ /* 0x004fe20007ffe0ff */
[----:B------:R-:W-:-:S04]  /*0ec0*/  IMAD.WIDE.U32 R108, R109, 0x10, R6 ;  /* 0x000000106d6c7825 */ /* 0x000fc800078e0006 */
[----:B0-----:R-:W-:Y:S02]  /*0ed0*/  @P0 IMAD.WIDE.U32 R110, R111, 0x10, R80 ;  /* 0x000000106f6e0825 */ /* 0x001fe400078e0050 */
[----:B------:R-:W0:Y:S02]  /*0ee0*/  @P0 LDC.64 R80, c[0x0][0x390] ;  /* 0x0000e400ff500b82 */ /* 0x000e240000000a00 */
[----:B-1----:R-:W-:-:S04]  /*0ef0*/  @P2 IMAD.WIDE.U32 R78, R83, 0x10, R78 ;  /* 0x00000010534e2825 */ /* 0x002fc800078e004e */
[C---:B---3--:R-:W-:Y:S01]  /*0f00*/  @P5 FFMA.FTZ R88, R72.reuse, UR4, R88 ;  /* 0x0000000448585c23 */ /* 0x048fe20008010058 */
[----:B------:R-:W-:Y:S02]  /*0f10*/  PLOP3.LUT P5, PT, PT, PT, PT, 0x8, 0x80 ;  /* 0x000000000080781c */ /* 0x000fe40003fae170 */
[----:B------:R-:W-:Y:S01]  /*0f20*/  @P2 PLOP3.LUT P5, PT, P1, PT, PT, 0x80, 0x8 ;  /* 0x000000000008281c */ /* 0x000fe20000faf070 */
[----:B------:R-:W-:Y:S01]  /*0f30*/  @!P2 FMUL.FTZ R76, R72, UR4 ;  /* 0x00000004484cac20 */ /* 0x000fe20008410000 */
[C---:B------:R-:W-:Y:S01]  /*0f40*/  @!P2 FMUL.FTZ R82, R73.reuse, UR4 ;  /* 0x000000044952ac20 */ /* 0x040fe20008410000 */
[----:B------:R-:W-:-:S03]  /*0f50*/  @P4 FFMA.FTZ R89, R73, UR4, R89 ;  /* 0x0000000449594c23 */ /* 0x000fc60008010059 */
[----:B------:R-:W-:Y:S01]  /*0f60*/  @!P2 FSEL R88, R76, RZ, P1 ;  /* 0x000000ff4c58a208 */ /* 0x000fe20000800000 */
[----:B------:R-:W-:Y:S01]  /*0f70*/  @!P2 FMUL.FTZ R76, R74, UR4 ;  /* 0x000000044a4cac20 */ /* 0x000fe20008410000 */
[----:B------:R-:W-:Y:S01]  /*0f80*/  @!P2 FSEL R89, R82, RZ, P1 ;  /* 0x000000ff5259a208 */ /* 0x000fe20000800000 */
[C---:B------:R-:W-:Y:S01]  /*0f90*/  @!P2 FMUL.FTZ R82, R75.reuse, UR4 ;  /* 0x000000044b52ac20 */ /* 0x040fe20008410000 */
[----:B------:R-:W-:Y:S02]  /*0fa0*/  @P3 FFMA.FTZ R90, R74, UR4, R90 ;  /* 0x000000044a5a3c23 */ /* 0x000fe4000801005a */
[----:B------:R-:W-:Y:S01]  /*0fb0*/  @!P2 FSEL R90, R76, RZ, P1 ;  /* 0x000000ff4c5aa208 */ /* 0x000fe20000800000 */
[----:B------:R-:W-:Y:S01]  /*0fc0*/  @P5 FFMA.FTZ R91, R75, UR4, R91 ;  /* 0x000000044b5b5c23 */ /* 0x000fe2000801005b */
[----:B------:R-:W-:-:S05]  /*0fd0*/  @!P2 FSEL R91, R82, RZ, P1 ;  /* 0x000000ff525ba208 */ /* 0x000fca0000800000 */
[----:B------:R1:W-:Y:S04]  /*0fe0*/  STG.E.128 desc[UR14][R108.64], R88 ;  /* 0x000000586c007986 */ /* 0x0003e8000c101d0e */
[----:B------:R-:W2:Y:S04]  /*0ff0*/  @P0 LDG.E.128 R72, desc[UR14][R110.64] ;  /* 0x0000000e6e480981 */ /* 0x000ea8000c1e1d00 */
[----:B------:R3:W2:Y:S01]  /*1000*/  @P2 LDG.E.128 R84, desc[UR14][R78.64] ;  /* 0x0000000e4e542981 */ /* 0x0006a2000c1e1d00 */
[----:B------:R-:W-:Y:S02]  /*1010*/  PLOP3.LUT P5, PT, PT, PT, PT, 0x8, 0x80 ;  /* 0x000000000080781c */ /* 0x000fe40003fae170 */
[----:B------:R-:W-:-:S02]  /*1020*/  @P2 PLOP3.LUT P5, PT, P1, PT, PT, 0x80, 0x8 ;  /* 0x000000000008281c */ /* 0x000fc40000faf070 */
[----:B------:R-:W-:Y:S02]  /*1030*/  PLOP3.LUT P4, PT, PT, PT, PT, 0x8, 0x80 ;  /* 0x000000000080781c */ /* 0x000fe40003f8e170 */
[----:B------:R-:W-:Y:S01]  /*1040*/  @P0 IADD3 R115, PT, PT, R4, 0x600, RZ ;  /* 0x0000060004730810 */ /* 0x000fe20007ffe0ff */
[----:B------:R-:W-:Y:S01]  /*1050*/  IMAD.WIDE.U32 R112, R83, 0x10, R6 ;  /* 0x0000001053707825 */ /* 0x000fe200078e0006 */
[----:B------:R-:W-:Y:S01]  /*1060*/  PLOP3.LUT P3, PT, PT, PT, PT, 0x8, 0x80 ;  /* 0x000000000080781c */ /* 0x000fe20003f6e170 */
[----:B---3--:R-:W3:Y:S01]  /*1070*/  @P2 LDC.64 R78, c[0x0][0x3a0] ;  /* 0x0000e800ff4e2b82 */ /* 0x008ee20000000a00 */
[----:B------:R-:W-:Y:S02]  /*1080*/  @P2 PLOP3.LUT P4, PT, P1, PT, PT, 0x80, 0x8 ;  /* 0x000000000008281c */ /* 0x000fe40000f8f070 */
[----:B------:R-:W-:Y:S02]  /*1090*/  @P2 PLOP3.LUT P3, PT, P1, PT, PT, 0x80, 0x8 ;  /* 0x000000000008281c */ /* 0x000fe40000f6f070 */
[----:B-1----:R-:W-:Y:S01]  /*10a0*/  IADD3 R109, PT, PT, R77, 0x600, RZ ;  /* 0x000006004d6d7810 */ /* 0x002fe20007ffe0ff */
[----:B0-----:R-:W-:-:S02]  /*10b0*/  @P0 IMAD.WIDE.U32 R114, R115, 0x10, R80 ;  /* 0x0000001073720825 */ /* 0x001fc400078e0050 */
[----:B------:R-:W0:Y:S02]  /*10c0*/  @P0 LDC.64 R110, c[0x0][0x390] ;  /* 0x0000e400ff6e0b82 */ /* 0x000e240000000a00 */
[----:B---3--:R-:W-:-:S04]  /*10d0*/  @P2 IMAD.WIDE.U32 R78, R109, 0x10, R78 ;  /* 0x000000106d4e2825 */ /* 0x008fc800078e004e */
[C---:B--2---:R-:W-:Y:S01]  /*10e0*/  @P5 FFMA.FTZ R84, R72.reuse, UR4, R84 ;  /* 0x0000000448545c23 */ /* 0x044fe20008010054 */
        /* <DEDUP_REMOVED lines=19> */
[----:B------:R-:W-:Y:S01]  /*1220*/  @P2 PLOP3.LUT P4, PT, P1, PT, PT, 0x80, 0x8 ;  /* 0x000000000008281c */ /* 0x000fe20000f8f070 */
[----:B---3--:R-:W3:Y:S01]  /*1230*/  @P2 LDC.64 R78, c[0x0][0x3a0] ;  /* 0x0000e800ff4e2b82 */ /* 0x008ee20000000a00 */
[----:B------:R-:W-:Y:S02]  /*1240*/  PLOP3.LUT P3, PT, PT, PT, PT, 0x8, 0x80 ;  /* 0x000000000080781c */ /* 0x000fe40003f6e170 */
[----:B------:R-:W-:Y:S02]  /*1250*/  @P2 PLOP3.LUT P3, PT, P1, PT, PT, 0x80, 0x8 ;  /* 0x000000000008281c */ /* 0x000fe40000f6f070 */
[----:B------:R-:W-:Y:S02]  /*1260*/  @P0 IADD3 R115, PT, PT, R4, 0x700, RZ ;  /* 0x0000070004730810 */ /* 0x000fe40007ffe0ff */
[----:B-1----:R-:W-:-:S03]  /*1270*/  IADD3 R113, PT, PT, R77, 0x700, RZ ;  /* 0x000007004d717810 */ /* 0x002fc60007ffe0ff */
[----:B0-----:R-:W-:-:S04]  /*1280*/  @P0 IMAD.WIDE.U32 R110, R115, 0x10, R110 ;  /* 0x00000010736e0825 */ /* 0x001fc800078e006e */
[----:B---3--:R-:W-:-:S04]  /*1290*/  @P2 IMAD.WIDE.U32 R78, R113, 0x10, R78 ;  /* 0x00000010714e2825 */ /* 0x008fc800078e004e */
[----:B------:R-:W-:-:S04]  /*12a0*/  FADD.FTZ R4, RZ, R104 ;  /* 0x00000068ff047221 */ /* 0x000fc80000010000 */
[----:B------:R-:W-:-:S04]  /*12b0*/  FADD.FTZ R115, R4, R105 ;  /* 0x0000006904737221 */ /* 0x000fc80000010000 */
[----:B------:R-:W-:-:S04]  /*12c0*/  FADD.FTZ R4, R115, R106 ;  /* 0x0000006a73047221 */ /* 0x000fc80000010000 */
[----:B------:R-:W-:-:S04]  /*12d0*/  FADD.FTZ R115, R4, R107 ;  /* 0x0000006b04737221 */ /* 0x000fc80000010000 */
[----:B------:R-:W-:-:S04]  /*12e0*/  FADD.FTZ R4, R115, R100 ;  /* 0x0000006473047221 */ /* 0x000fc80000010000 */
[----:B------:R-:W-:Y:S01]  /*12f0*/  FADD.FTZ R115, R4, R101 ;  /* 0x0000006504737221 */ /* 0x000fe20000010000 */
[C---:B--2---:R-:W-:Y:S01]  /*1300*/  @P5 FFMA.FTZ R80, R72.reuse, UR4, R80 ;  /* 0x0000000448505c23 */ /* 0x044fe20008010050 */
[----:B------:R-:W-:Y:S02]  /*1310*/  PLOP3.LUT P5, PT, PT, PT, PT, 0x8, 0x80 ;  /* 0x000000000080781c */ /* 0x000fe40003fae170 */
[----:B------:R-:W-:Y:S01]  /*1320*/  @P2 PLOP3.LUT P5, PT, P1, PT, PT, 0x80, 0x8 ;  /* 0x000000000008281c */ /* 0x000fe20000faf070 */
[C---:B------:R-:W-:Y:S01]  /*1330*/  @!P2 FMUL.FTZ R108, R73.reuse, UR4 ;  /* 0x00000004496cac20 */ /* 0x040fe20008410000 */
        /* <DEDUP_REMOVED lines=12> */
[----:B------:R-:W2:Y:S04]  /*1400*/  @P0 LDG.E.128 R72, desc[UR14][R110.64] ;  /* 0x0000000e6e480981 */ /* 0x000ea8000c1e1d00 */
[----:B------:R-:W3:Y:S01]  /*1410*/  @P2 LDG.E.128 R76, desc[UR14][R78.64] ;  /* 0x0000000e4e4c2981 */ /* 0x000ee2000c1e1d00 */
[----:B------:R-:W-:-:S04]  /*1420*/  FADD.FTZ R4, R115, R102 ;  /* 0x0000006673047221 */ /* 0x000fc80000010000 */
[----:B------:R-:W-:-:S04]  /*1430*/  FADD.FTZ R115, R4, R103 ;  /* 0x0000006704737221 */ /* 0x000fc80000010000 */
[----:B------:R-:W-:-:S04]  /*1440*/  FADD.FTZ R4, R115, R96 ;  /* 0x0000006073047221 */ /* 0x000fc80000010000 */
        /* <DEDUP_REMOVED lines=20> */
[----:B------:R-:W-:Y:S02]  /*1590*/  PLOP3.LUT P4, PT, PT, PT, PT, 0x8, 0x80 ;  /* 0x000000000080781c */ /* 0x000fe40003f8e170 */
[----:B------:R-:W-:Y:S01]  /*15a0*/  @P2 PLOP3.LUT P4, PT, P1, PT, PT, 0x80, 0x8 ;  /* 0x000000000008281c */ /* 0x000fe20000f8f070 */
[----:B------:R-:W-:-:S04]  /*15b0*/  FADD.FTZ R109, R4, R81 ;  /* 0x00000051046d7221 */ /* 0x000fc80000010000 */
[----:B------:R-:W-:-:S04]  /*15c0*/  FADD.FTZ R4, R109, R82 ;  /* 0x000000526d047221 */ /* 0x000fc80000010000 */
[----:B------:R-:W-:Y:S01]  /*15d0*/  FADD.FTZ R109, R4, R83 ;  /* 0x00000053046d7221 */ /* 0x000fe20000010000 */
[C---:B--2---:R-:W-:Y:S01]  /*15e0*/  @!P2 FMUL.FTZ R108, R72.reuse, UR4 ;  /* 0x00000004486cac20 */ /* 0x044fe20008410000 */
[----:B---3--:R-:W-:Y:S01]  /*15f0*/  @P0 FFMA.FTZ R76, R72, UR4, R76 ;  /* 0x00000004484c0c23 */ /* 0x008fe2000801004c */
[----:B------:R-:W-:Y:S02]  /*1600*/  PLOP3.LUT P0, PT, PT, PT, PT, 0x8, 0x80 ;  /* 0x000000000080781c */ /* 0x000fe40003f0e170 */
[----:B------:R-:W-:Y:S02]  /*1610*/  @P2 PLOP3.LUT P0, PT, P1, PT, PT, 0x80, 0x8 ;  /* 0x000000000008281c */ /* 0x000fe40000f0f070 */
[----:B------:R-:W-:Y:S01]  /*1620*/  @!P2 FSEL R76, R108, RZ, P1 ;  /* 0x000000ff6c4ca208 */ /* 0x000fe20000800000 */
[C---:B------:R-:W-:Y:S01]  /*1630*/  @!P2 FMUL.FTZ R108, R73.reuse, UR4 ;  /* 0x00000004496cac20 */ /* 0x040fe20008410000 */
[----:B------:R-:W-:Y:S01]  /*1640*/  @P3 FFMA.FTZ R77, R73, UR4, R77 ;  /* 0x00000004494d3c23 */ /* 0x000fe2000801004d */
[----:B------:R-:W-:-:S02]  /*1650*/  @!P2 FMUL.FTZ R110, R74, UR4 ;  /* 0x000000044a6eac20 */ /* 0x000fc40008410000 */
[----:B------:R-:W-:Y:S01]  /*1660*/  FADD.FTZ R4, R109, R76 ;  /* 0x0000004c6d047221 */ /* 0x000fe20000010000 */
[----:B------:R-:W-:Y:S01]  /*1670*/  @!P2 FSEL R77, R108, RZ, P1 ;  /* 0x000000ff6c4da208 */ /* 0x000fe20000800000 */
[----:B------:R-:W-:Y:S01]  /*1680*/  @P4 FFMA.FTZ R78, R74, UR4, R78 ;  /* 0x000000044a4e4c23 */ /* 0x000fe2000801004e */
[C---:B------:R-:W-:Y:S01]  /*1690*/  @!P2 FMUL.FTZ R108, R75.reuse, UR4 ;  /* 0x000000044b6cac20 */ /* 0x040fe20008410000 */
[----:B------:R-:W-:Y:S02]  /*16a0*/  @!P2 FSEL R78, R110, RZ, P1 ;  /* 0x000000ff6e4ea208 */ /* 0x000fe40000800000 */
[----:B------:R-:W-:Y:S01]  /*16b0*/  FADD.FTZ R109, R4, R77 ;  /* 0x0000004d046d7221 */ /* 0x000fe20000010000 */
[----:B------:R-:W-:Y:S01]  /*16c0*/  @P0 FFMA.FTZ R79, R75, UR4, R79 ;  /* 0x000000044b4f0c23 */ /* 0x000fe2000801004f */
[----:B------:R-:W-:Y:S02]  /*16d0*/  @!P2 FSEL R79, R108, RZ, P1 ;  /* 0x000000ff6c4fa208 */ /* 0x000fe40000800000 */
        /* <DEDUP_REMOVED lines=15> */
[----:B------:R-:W-:Y:S01]  /*17d0*/  FFMA.FTZ R4, R4, R4, RZ ;  /* 0x0000000404047223 */ /* 0x000fe200000100ff */
        /* <DEDUP_REMOVED lines=81> */
[----:B------:R-:W-:Y:S02]  /*1cf0*/  @P2 IADD3 R117, PT, PT, R117, 0x40, RZ ;  /* 0x0000004075752810 */ /* 0x000fe40007ffe0ff */
[----:B------:R-:W-:Y:S02]  /*1d00*/  CS2R R6, SRZ ;  /* 0x0000000000067805 */ /* 0x000fe4000001ff00 */
[----:B------:R-:W-:Y:S01]  /*1d10*/  @!P1 LEA R112, R2, R117, 0x3 ;  /* 0x0000007502709211 */ /* 0x000fe200078e18ff */
[----:B0-----:R-:W-:Y:S01]  /*1d20*/  FADD.FTZ R109, R115, R4 ;  /* 0x00000004736d7221 */ /* 0x001fe20000010000 */
        /* <DEDUP_REMOVED lines=8> */
.L_x_24556:
[----:B------:R-:W-:Y:S05]  /*1db0*/  BSYNC.RECONVERGENT B0 ;  /* 0x0000000000007941 */ /* 0x000fea0003800200 */
.L_x_24555:
[----:B------:R-:W-:Y:S01]  /*1dc0*/  BAR.SYNC.DEFER_BLOCKING 0x0 ;  /* 0x0000000000007b1d */ /* 0x000fe20000010000 */
[----:B------:R-:W-:Y:S01]  /*1dd0*/  HFMA2 R110, -RZ, RZ, 0, 0 ;  /* 0x00000000ff6e7431 */ /* 0x000fe200000001ff */
[----:B------:R-:W-:Y:S02]  /*1de0*/  ISETP.NE.AND P0, PT, R0, RZ, PT ;  /* 0x000000ff0000720c */ /* 0x000fe40003f05270 */
[----:B------:R-:W-:Y:S02]  /*1df0*/  ISETP.NE.AND P2, PT, R3, RZ, PT ;  /* 0x000000ff0300720c */ /* 0x000fe40003f45270 */
[----:B-----5:R-:W-:Y:S02]  /*1e00*/  R2UR UR4, R5 ;  /* 0x00000000050472ca */ /* 0x020fe400000e0000 */
[----:B------:R-:W-:-:S05]  /*1e10*/  @!P1 MOV R110, 0x400 ;  /* 0x00000400006e9802 */ /* 0x000fca0000000f00 */
[----:B------:R-:W1:Y:S06]  /*1e20*/  SHFL.DOWN PT, R111, R110, 0x4, 0x1f ;  /* 0x08801f006e6f7f89 */ /* 0x000e6c00000e0000 */
[----:B------:R-:W-:Y:S01]  /*1e30*/  UISETP.GE.AND UP1, UPT, UR4, 0x1, UPT ;  /* 0x000000010400788c */ /* 0x000fe2000bf26270 */
[----:B------:R2:W3:Y:S02]  /*1e40*/  @!P1 LDS.64 R6, [R112] ;  /* 0x0000000070069984 */ /* 0x0004e40000000a00 */
[-C--:B--2---:R-:W-:Y:S02]  /*1e50*/  I2FP.F32.U32 R112, R110.reuse ;  /* 0x0000006e00707245 */ /* 0x084fe40000201000 */
[----:B-1----:R-:W-:-:S02]  /*1e60*/  IADD3 R115, PT, PT, R111, R110, RZ ;  /* 0x0000006e6f737210 */ /* 0x002fc40007ffe0ff */
[----:B------:R-:W-:Y:S02]  /*1e70*/  I2FP.F32.S32 R116, R111 ;  /* 0x0000006f00747245 */ /* 0x000fe40000201400 */
[----:B0-----:R-:W-:Y:S01]  /*1e80*/  I2FP.F32.S32 R4, R115 ;  /* 0x0000007300047245 */ /* 0x001fe20000201400 */
[----:B------:R-:W-:Y:S03]  /*1e90*/  SHFL.DOWN PT, R108, R115, 0x2, 0x1f ;  /* 0x08401f00736c7f89 */ /* 0x000fe600000e0000 */
[----:B------:R-:W0:Y:S01]  /*1ea0*/  MUFU.RCP R109, R4 ;  /* 0x00000004006d7308 */ /* 0x000e220000001000 */
[----:B---3--:R-:W1:Y:S04]  /*1eb0*/  SHFL.DOWN PT, R113, R6, 0x4, 0x1f ;  /* 0x08801f0006717f89 */ /* 0x008e6800000e0000 */
[----:B------:R-:W2:Y:S01]  /*1ec0*/  SHFL.DOWN PT, R114, R7, 0x4, 0x1f ;  /* 0x08801f0007727f89 */ /* 0x000ea200000e0000 */
[C---:B-1----:R-:W-:Y:S01]  /*1ed0*/  FMUL.FTZ R111, R113.reuse, R116 ;  /* 0x00000074716f7220 */ /* 0x042fe20000410000 */
[----:B------:R-:W-:-:S03]  /*1ee0*/  FADD.FTZ R113, -R113, R6 ;  /* 0x0000000671717221 */ /* 0x000fc60000010100 */
[----:B------:R-:W-:Y:S01]  /*1ef0*/  FFMA.FTZ R110, R112, R6, R111 ;  /* 0x00000006706e7223 */ /* 0x000fe2000001006f */
[----:B------:R-:W-:Y:S01]  /*1f00*/  FMUL.FTZ R113, R113, R113 ;  /* 0x0000007171717220 */ /* 0x000fe20000410000 */
[----:B--2---:R-:W-:Y:S01]  /*1f10*/  FADD.FTZ R114, R114, R7 ;  /* 0x0000000772727221 */ /* 0x004fe20000010000 */
[----:B------:R-:W-:Y:S01]  /*1f20*/  IADD3 R6, PT, PT, R115, R108, RZ ;  /* 0x0000006c73067210 */ /* 0x000fe20007ffe0ff */
[----:B0-----:R-:W-:Y:S01]  /*1f30*/  FMUL.FTZ R111, R109, R110 ;  /* 0x0000006e6d6f7220 */ /* 0x001fe20000410000 */
[----:B------:R-:W-:Y:S01]  /*1f40*/  FMUL.FTZ R113, R113, R112 ;  /* 0x0000007071717220 */ /* 0x000fe20000410000 */
[----:B------:R-:W-:Y:S02]  /*1f50*/  I2FP.F32.S32 R115, R108 ;  /* 0x0000006c00737245 */ /* 0x000fe40000201400 */
[----:B------:R-:W-:Y:S01]  /*1f60*/  I2FP.F32.S32 R7, R6 ;  /* 0x0000000600077245 */ /* 0x000fe20000201400 */
[----:B------:R-:W0:Y:S01]  /*1f70*/  SHFL.DOWN PT, R110, R111, 0x2, 0x1f ;  /* 0x08401f006f6e7f89 */ /* 0x000e2200000e0000 */
[----:B------:R-:W-:-:S04]  /*1f80*/  FMUL.FTZ R113, R113, R116 ;  /* 0x0000007471717220 */ /* 0x000fc80000410000 */
[----:B------:R-:W-:Y:S02]  /*1f90*/  FFMA.FTZ R113, R109, R113, R114 ;  /* 0x000000716d717223 */ /* 0x000fe40000010072 */
        /* <DEDUP_REMOVED lines=9> */
[----:B--2---:R-:W-:Y:S01]  /*2030*/  IADD3 R6, PT, PT, R6, R109, RZ ;  /* 0x0000006d06067210 */ /* 0x004fe20007ffe0ff */
[----:B---3--:R-:W-:Y:S02]  /*2040*/  FADD.FTZ R113, R113, R112 ;  /* 0x0000007071717221 */ /* 0x008fe40000010000 */
        /* <DEDUP_REMOVED lines=22> */
[----:B--2---:R-:W-:-:S05]  /*21b0*/  FMUL.FTZ R4, R110, R110 ;  /* 0x0000006e6e047220 */ /* 0x004fca0000410000 */
[----:B------:R-:W-:Y:S01]  /*21c0*/  FSEL R111, R4, RZ, P2 ;  /* 0x000000ff046f7208 */ /* 0x000fe20001000000 */
[----:B0-----:R-:W-:Y:S01]  /*21d0*/  FFMA.FTZ R4, R115, UR17, R114 ;  /* 0x0000001173047c23 */ /* 0x001fe20008010072 */
[----:B-1----:R-:W-:-:S04]  /*21e0*/  @!P0 IMAD.WIDE R6, R113, 0x4, R6 ;  /* 0x0000000471068825 */ /* 0x002fc800078e0206 */
[----:B------:R-:W-:Y:S01]  /*21f0*/  FADD.FTZ R4, R4, R111 ;  /* 0x0000006f04047221 */ /* 0x000fe20000010000 */
[----:B------:R-:W-:-:S05]  /*2200*/  MOV R111, UR7 ;  /* 0x00000007006f7c02 */ /* 0x000fca0008000f00 */
[----:B------:R-:W0:Y:S01]  /*2210*/  MUFU.RSQ R4, R4 ;  /* 0x0000000400047308 */ /* 0x000e220000001400 */
[----:B---3--:R-:W-:-:S05]  /*2220*/  @!P0 IMAD.WIDE R108, R111, 0x4, R108 ;  /* 0x000000046f6c8825 */ /* 0x008fca00078e026c */
[----:B------:R1:W-:Y:S04]  /*2230*/  @!P0 STG.E desc[UR14][R108.64], R110 ;  /* 0x0000006e6c008986 */ /* 0x0003e8000c10190e */
[----:B0-----:R1:W-:Y:S01]  /*2240*/  @!P0 STG.E desc[UR14][R6.64], R4 ;  /* 0x0000000406008986 */ /* 0x0013e2000c10190e */
[----:B------:R-:W-:Y:S05]  /*2250*/  BRA.U !UP1, `(.L_x_24557) ;  /* 0x0000000509fc7547 */ /* 0x000fea000b800000 */
[----:B------:R-:W-:Y:S01]  /*2260*/  UIADD3 UR4, UPT, UPT, UR4, -0x1, URZ ;  /* 0xffffffff04047890 */ /* 0x000fe2000fffe0ff */
[----:B-1----:R-:W0:Y:S01]  /*2270*/  LDC.64 R6, c[0x0][0x428] ;  /* 0x00010a00ff067b82 */ /* 0x002e220000000a00 */
[----:B------:R-:W-:Y:S02]  /*2280*/  FSEL R5, R110, RZ, !P2 ;  /* 0x000000ff6e057208 */ /* 0x000fe40005000000 */
[----:B------:R-:W-:-:S03]  /*2290*/  UIMAD UR4, UR4, UR16, URZ ;  /* 0x00000010040472a4 */ /* 0x000fc6000f8e02ff */
[C---:B------:R-:W-:Y:S01]  /*22a0*/  FADD.FTZ R104, -R5.reuse, R104 ;  /* 0x0000006805687221 */ /* 0x040fe20000010100 */
[----:B------:R-:W-:Y:S01]  /*22b0*/  USHF.R.S32.HI UR5, URZ, 0x1f, UR4 ;  /* 0x0000001fff057899 */ /* 0x000fe20008011404 */
[C---:B------:R-:W-:Y:S01]  /*22c0*/  FADD.FTZ R105, -R5.reuse, R105 ;  /* 0x0000006905697221 */ /* 0x040fe20000010100 */
        /* <DEDUP_REMOVED lines=31> */
[----:B------:R-:W-:Y:S01]  /*24c0*/  MOV R79, UR5 ;  /* 0x00000005004f7c02 */ /* 0x000fe20008000f00 */
[C---:B------:R-:W-:Y:S01]  /*24d0*/  FMUL.FTZ R104, R4.reuse, R104 ;  /* 0x0000006804687220 */ /* 0x040fe20000410000 */
[C---:B------:R-:W-:Y:S01]  /*24e0*/  FMUL.FTZ R105, R4.reuse, R105 ;  /* 0x0000006904697220 */ /* 0x040fe20000410000 */
[C---:B------:R-:W-:Y:S01]  /*24f0*/  FMUL.FTZ R106, R4.reuse, R106 ;  /* 0x0000006a046a7220 */ /* 0x040fe20000410000 */
[----:B------:R-:W-:Y:S01]  /*2500*/  LEA.HI.SX32 R79, R79, R0, 0x1e ;  /* 0x000000004f4f7211 */ /* 0x000fe200078ff2ff */
[----:B------:R-:W-:Y:S01]  /*2510*/  FMUL.FTZ R107, R4, R107 ;  /* 0x0000006b046b7220 */ /* 0x000fe20000410000 */
[----:B------:R-:W-:Y:S01]  /*2520*/  FFMA.FTZ R104, R104, R8, R40 ;  /* 0x0000000868687223 */ /* 0x000fe20000010028 */
[----:B------:R-:W-:Y:S01]  /*2530*/  FFMA.FTZ R105, R105, R9, R41 ;  /* 0x0000000969697223 */ /* 0x000fe20000010029 */
[----:B------:R-:W-:Y:S01]  /*2540*/  FFMA.FTZ R106, R106, R10, R42 ;  /* 0x0000000a6a6a7223 */ /* 0x000fe2000001002a */
[----:B------:R-:W-:Y:S01]  /*2550*/  FFMA.FTZ R107, R107, R11, R43 ;  /* 0x0000000b6b6b7223 */ /* 0x000fe2000001002b */
[C---:B0-----:R-:W-:Y:S01]  /*2560*/  IMAD.WIDE.U32 R108, R79.reuse, 0x10, R6 ;  /* 0x000000104f6c7825 */ /* 0x041fe200078e0006 */
[----:B------:R-:W-:-:S03]  /*2570*/  IADD3 R115, PT, PT, R79, 0x100, RZ ;  /* 0x000001004f737810 */ /* 0x000fc60007ffe0ff */
[C---:B------:R-:W-:Y:S01]  /*2580*/  FMUL.FTZ R100, R4.reuse, R100 ;  /* 0x0000006404647220 */ /* 0x040fe20000410000 */
[C---:B------:R-:W-:Y:S01]  /*2590*/  FMUL.FTZ R101, R4.reuse, R101 ;  /* 0x0000006504657220 */ /* 0x040fe20000410000 */
[C---:B------:R-:W-:Y:S01]  /*25a0*/  FMUL.FTZ R102, R4.reuse, R102 ;  /* 0x0000006604667220 */ /* 0x040fe20000410000 */
[C---:B------:R-:W-:Y:S01]  /*25b0*/  FMUL.FTZ R103, R4.reuse, R103 ;  /* 0x0000006704677220 */ /* 0x040fe20000410000 */
[C---:B------:R-:W-:Y:S01]  /*25c0*/  IADD3 R113, PT, PT, R79.reuse, 0x200, RZ ;  /* 0x000002004f717810 */ /* 0x040fe20007ffe0ff */
[C---:B------:R-:W-:Y:S01]  /*25d0*/  FMUL.FTZ R96, R4.reuse, R96 ;  /* 0x0000006004607220 */ /* 0x040fe20000410000 */
[C---:B------:R-:W-:Y:S01]  /*25e0*/  FMUL.FTZ R97, R4.reuse, R97 ;  /* 0x0000006104617220 */ /* 0x040fe20000410000 */
[C---:B------:R-:W-:Y:S01]  /*25f0*/  FMUL.FTZ R98, R4.reuse, R98 ;  /* 0x0000006204627220 */ /* 0x040fe20000410000 */
[C---:B------:R-:W-:Y:S01]  /*2600*/  FMUL.FTZ R99, R4.reuse, R99 ;  /* 0x0000006304637220 */ /* 0x040fe20000410000 */
[----:B------:R0:W-:Y:S01]  /*2610*/  STG.E.128 desc[UR14][R108.64], R104 ;  /* 0x000000686c007986 */ /* 0x0001e2000c101d0e */
        /* <DEDUP_REMOVED lines=17> */
[----:B0-----:R-:W-:Y:S01]  /*2730*/  IADD3 R109, PT, PT, R79, 0x400, RZ ;  /* 0x000004004f6d7810 */ /* 0x001fe20007ffe0ff */
[----:B------:R-:W-:Y:S01]  /*2740*/  IMAD.WIDE.U32 R114, R115, 0x10, R6 ;  /* 0x0000001073727825 */ /* 0x000fe200078e0006 */
[----:B------:R-:W-:-:S03]  /*2750*/  IADD3 R107, PT, PT, R79, 0x500, RZ ;  /* 0x000005004f6b7810 */ /* 0x000fc60007ffe0ff */
[C---:B------:R-:W-:Y:S01]  /*2760*/  FMUL.FTZ R80, R4.reuse, R80 ;  /* 0x0000005004507220 */ /* 0x040fe20000410000 */
[C---:B------:R-:W-:Y:S01]  /*2770*/  IADD3 R105, PT, PT, R79.reuse, 0x600, RZ ;  /* 0x000006004f697810 */ /* 0x040fe20007ffe0ff */
[C---:B------:R-:W-:Y:S01]  /*2780*/  FMUL.FTZ R81, R4.reuse, R81 ;  /* 0x0000005104517220 */ /* 0x040fe20000410000 */
[----:B------:R-:W-:Y:S01]  /*2790*/  IADD3 R79, PT, PT, R79, 0x700, RZ ;  /* 0x000007004f4f7810 */ /* 0x000fe20007ffe0ff */
[C---:B------:R-:W-:Y:S01]  /*27a0*/  FMUL.FTZ R82, R4.reuse, R82 ;  /* 0x0000005204527220 */ /* 0x040fe20000410000 */
[----:B------:R-:W-:Y:S01]  /*27b0*/  FMUL.FTZ R83, R4, R83 ;  /* 0x0000005304537220 */ /* 0x000fe20000410000 */
[----:B------:R-:W-:Y:S01]  /*27c0*/  FFMA.FTZ R96, R96, R16, R48 ;  /* 0x0000001060607223 */ /* 0x000fe20000010030 */
[----:B------:R-:W-:Y:S01]  /*27d0*/  FFMA.FTZ R97, R97, R17, R49 ;  /* 0x0000001161617223 */ /* 0x000fe20000010031 */
[----:B------:R-:W-:Y:S01]  /*27e0*/  FFMA.FTZ R98, R98, R18, R50 ;  /* 0x0000001262627223 */ /* 0x000fe20000010032 */
[----:B------:R-:W-:Y:S01]  /*27f0*/  FFMA.FTZ R99, R99, R19, R51 ;  /* 0x0000001363637223 */ /* 0x000fe20000010033 */
[----:B------:R-:W-:-:S04]  /*2800*/  IMAD.WIDE.U32 R112, R113, 0x10, R6 ;  /* 0x0000001071707825 */ /* 0x000fc800078e0006 */
        /* <DEDUP_REMOVED lines=26> */
[----:B------:R0:W-:Y:S01]  /*29b0*/  STG.E.128 desc[UR14][R112.64], R96 ;  /* 0x0000006070007986 */ /* 0x0001e2000c101d0e */
[----:B------:R-:W-:Y:S01]  /*29c0*/  FFMA.FTZ R76, R76, R36, R68 ;  /* 0x000000244c4c7223 */ /* 0x000fe20000010044 */
[----:B------:R-:W-:Y:S01]  /*29d0*/  FFMA.FTZ R77, R77, R37, R69 ;  /* 0x000000254d4d7223 */ /* 0x000fe20000010045 */
[----:B------:R-:W-:Y:S01]  /*29e0*/  FFMA.FTZ R78, R78, R38, R70 ;  /* 0x000000264e4e7223 */ /* 0x000fe20000010046 */
[----:B------:R-:W-:Y:S01]  /*29f0*/  FFMA.FTZ R79, R5, R39, R71 ;  /* 0x00000027054f7223 */ /* 0x000fe20000010047 */
[----:B------:R0:W-:Y:S04]  /*2a00*/  STG.E.128 desc[UR14][R110.64], R92 ;  /* 0x0000005c6e007986 */ /* 0x0001e8000c101d0e */
[----:B------:R0:W-:Y:S04]  /*2a10*/  STG.E.128 desc[UR14][R108.64], R88 ;  /* 0x000000586c007986 */ /* 0x0001e8000c101d0e */
[----:B------:R0:W-:Y:S04]  /*2a20*/  STG.E.128 desc[UR14][R106.64], R84 ;  /* 0x000000546a007986 */ /* 0x0001e8000c101d0e */
[----:B------:R0:W-:Y:S04]  /*2a30*/  STG.E.128 desc[UR14][R104.64], R80 ;  /* 0x0000005068007986 */ /* 0x0001e8000c101d0e */
[----:B------:R0:W-:Y:S02]  /*2a40*/  STG.E.128 desc[UR14][R6.64], R76 ;  /* 0x0000004c06007986 */ /* 0x0001e4000c101d0e */
.L_x_24557:
[----:B------:R-:W-:Y:S02]  /*2a50*/  UIADD3 UR7, UPT, UPT, UR7, UR20, URZ ;  /* 0x0000001407077290 */ /* 0x000fe4000fffe0ff */
[----:B------:R-:W-:Y:S02]  /*2a60*/  UPLOP3.LUT UP0, UPT, UPT, UPT, UP0, 0x40, 0x4 ;  /* 0x000000000004789c */ /* 0x000fe40003f0e800 */
[----:B------:R-:W-:-:S09]  /*2a70*/  UISETP.GE.AND UP1, UPT, UR7, UR21, UPT ;  /* 0x000000150700728c */ /* 0x000fd2000bf26270 */
[----:B------:R-:W-:Y:S05]  /*2a80*/  BRA.U !UP1, `(.L_x_24558) ;  /* 0xffffffd909747547 */ /* 0x000fea000b83ffff */
[----:B------:R-:W-:Y:S05]  /*2a90*/  EXIT ;  /* 0x000000000000794d */ /* 0x000fea0003800000 */
.L_x_24559:
        /* <DEDUP_REMOVED lines=14> */
.L_x_27607:


//--------------------- .text._ZN10layer_norm13ln_fwd_kernelINS_13Kernel_traitsIfffffjLj8192ELj1ELj1ELj8ELj16ENS_18Kernel_traits_baseILj8192EfffffjLj256EEEEELb0ELb1ELb0ELb0EEEvNS_9FwdParamsE --------------------------
	.section	.text._ZN10layer_norm13ln_fwd_kernelINS_13Kernel_traitsIfffffjLj8192ELj1ELj1ELj8ELj16ENS_18Kernel_traits_baseILj8192EfffffjLj256EEEEELb0ELb1ELb0ELb0EEEvNS_9FwdParamsE,"ax",@progbits
	.align	128
        .global         _ZN10layer_norm13ln_fwd_kernelINS_13Kernel_traitsIfffffjLj8192ELj1ELj1ELj8ELj16ENS_18Kernel_traits_baseILj8192EfffffjLj256EEEEELb0ELb1ELb0ELb0EEEvNS_9FwdParamsE
        .type           _ZN10layer_norm13ln_fwd_kernelINS_13Kernel_traitsIfffffjLj8192ELj1ELj1ELj8ELj16ENS_18Kernel_traits_baseILj8192EfffffjLj256EEEEELb0ELb1ELb0ELb0EEEvNS_9FwdParamsE,@function
        .size           _ZN10layer_norm13ln_fwd_kernelINS_13Kernel_traitsIfffffjLj8192ELj1ELj1ELj8ELj16ENS_18Kernel_traits_baseILj8192EfffffjLj256EEEEELb0ELb1ELb0ELb0EEEvNS_9FwdParamsE,(.L_x_27608 - _ZN10layer_norm13ln_fwd_kernelINS_13Kernel_traitsIfffffjLj8192ELj1ELj1ELj8ELj16ENS_18Kernel_traits_baseILj8192EfffffjLj256EEEEELb0ELb1ELb0ELb0EEEvNS_9FwdParamsE)
        .other          _ZN10layer_norm13ln_fwd_kernelINS_13Kernel_traitsIfffffjLj8192ELj1ELj1ELj8ELj16ENS_18Kernel_traits_baseILj8192EfffffjLj256EEEEELb0ELb1ELb0ELb0EEEvNS_9FwdParamsE,@"STO_CUDA_ENTRY STV_DEFAULT"
_ZN10layer_norm13ln_fwd_kernelINS_13Kernel_traitsIfffffjLj8192ELj1ELj1ELj8ELj16ENS_18Kernel_traits_baseILj8192EfffffjLj256EEEEELb0ELb1ELb0ELb0EEEvNS_9FwdParamsE:
.text._ZN10layer_norm13ln_fwd_kernelINS_13Kernel_traitsIfffffjLj8192ELj1ELj1ELj8ELj16ENS_18Kernel_traits_baseILj8192EfffffjLj256EEEEELb0ELb1ELb0ELb0EEEvNS_9FwdParamsE:
        /* <DEDUP_REMOVED lines=20> */
[----:B------:R-:W-:-:S05]  /*0140*/  ISETP.GE.U32.AND P5, PT, R3, 0x500, PT ;  /* 0x000005000300780c */ /* 0x000fca0003fa6070 */
[----:B------:R-:W0:Y:S08]  /*0150*/  @P1 LDC.64 R88, c[0x0][0x3d0] ;  /* 0x0000f400ff581b82 */ /* 0x000e300000000a00 */
[----:B------:R-:W1:Y:S08]  /*0160*/  @P1 LDC.64 R90, c[0x0][0x438] ;  /* 0x00010e00ff5a1b82 */ /* 0x000e700000000a00 */
[----:B------:R-:W2:Y:S08]  /*0170*/  @P1 LDC.64 R92, c[0x0][0x3e8] ;  /* 0x0000fa00ff5c1b82 */ /* 0x000eb00000000a00 */
[----:B------:R-:W3:Y:S01]  /*0180*/  @P2 LDC.64 R94, c[0x0][0x3d0] ;  /* 0x0000f400ff5e2b82 */ /* 0x000ee20000000a00 */
[----:B------:R-:W-:Y:S01]  /*0190*/  ISETP.GE.U32.AND P6, PT, R3, 0x600, PT ;  /* 0x000006000300780c */ /* 0x000fe20003fc6070 */
[----:B0-----:R-:W-:Y:S01]  /*01a0*/  @P1 IMAD.WIDE.U32 R88, R101, 0x10, R88 ;  /* 0x0000001065581825 */ /* 0x001fe200078e0058 */
[----:B------:R-:W-:-:S04]  /*01b0*/  ISETP.GE.U32.AND P0, PT, R3, 0x700, PT ;  /* 0x000007000300780c */ /* 0x000fc80003f06070 */
[----:B------:R0:W5:Y:S01]  /*01c0*/  @P1 LDG.E.128 R4, desc[UR6][R88.64] ;  /* 0x0000000658041981 */ /* 0x000162000c1e1d00 */
[----:B------:R-:W4:Y:S01]  /*01d0*/  @P2 LDC.64 R96, c[0x0][0x438] ;  /* 0x00010e00ff602b82 */ /* 0x000f220000000a00 */
[----:B-1----:R-:W-:-:S05]  /*01e0*/  @P1 IMAD.WIDE.U32 R90, R101, 0x10, R90 ;  /* 0x00000010655a1825 */ /* 0x002fca00078e005a */
[----:B------:R1:W5:Y:S02]  /*01f0*/  @P1 LDG.E.128 R60, desc[UR6][R90.64] ;  /* 0x000000065a3c1981 */ /* 0x000364000c1e1d00 */
[----:B------:R-:W0:Y:S08]  /*0200*/  @P2 LDC.64 R98, c[0x0][0x3e8] ;  /* 0x0000fa00ff622b82 */ /* 0x000e300000000a00 */
[----:B------:R-:W1:Y:S08]  /*0210*/  @P3 LDC.64 R102, c[0x0][0x3d0] ;  /* 0x0000f400ff663b82 */ /* 0x000e700000000a00 */
[----:B------:R-:W1:Y:S08]  /*0220*/  @P3 LDC.64 R104, c[0x0][0x438] ;  /* 0x00010e00ff683b82 */ /* 0x000e700000000a00 */
[----:B------:R-:W1:Y:S01]  /*0230*/  @P3 LDC.64 R106, c[0x0][0x3e8] ;  /* 0x0000fa00ff6a3b82 */ /* 0x000e620000000a00 */
[----:B--2---:R-:W-:-:S07]  /*0240*/  @P1 IMAD.WIDE.U32 R92, R101, 0x10, R92 ;  /* 0x00000010655c1825 */ /* 0x004fce00078e005c */
[----:B------:R-:W2:Y:S01]  /*0250*/  @P4 LDC.64 R108, c[0x0][0x3d0] ;  /* 0x0000f400ff6c4b82 */ /* 0x000ea20000000a00 */
[----:B------:R-:W-:Y:S01]  /*0260*/  @P1 LOP3.LUT R101, R101, 0x100, RZ, 0xfc, !PT ;  /* 0x0000010065651812 */ /* 0x000fe200078efcff */
[----:B------:R2:W5:Y:S06]  /*0270*/  @P1 LDG.E.128 R8, desc[UR6][R92.64] ;  /* 0x000000065c081981 */ /* 0x00056c000c1e1d00 */
[----:B------:R-:W2:Y:S08]  /*0280*/  @P4 LDC.64 R110, c[0x0][0x438] ;  /* 0x00010e00ff6e4b82 */ /* 0x000eb00000000a00 */
[----:B------:R-:W2:Y:S01]  /*0290*/  @P4 LDC.64 R112, c[0x0][0x3e8] ;  /* 0x0000fa00ff704b82 */ /* 0x000ea20000000a00 */
[----:B---3--:R-:W-:-:S07]  /*02a0*/  @P2 IMAD.WIDE.U32 R94, R101, 0x10, R94 ;  /* 0x00000010655e2825 */ /* 0x008fce00078e005e */
[----:B------:R-:W3:Y:S01]  /*02b0*/  @P5 LDC.64 R114, c[0x0][0x3d0] ;  /* 0x0000f400ff725b82 */ /* 0x000ee20000000a00 */
[C---:B----4-:R-:W-:Y:S01]  /*02c0*/  @P2 IMAD.WIDE.U32 R96, R101.reuse, 0x10, R96 ;  /* 0x0000001065602825 */ /* 0x050fe200078e0060 */
[----:B------:R4:W5:Y:S06]  /*02d0*/  @P2 LDG.E.128 R12, desc[UR6][R94.64] ;  /* 0x000000065e0c2981 */ /* 0x00096c000c1e1d00 */
[----:B------:R-:W4:Y:S01]  /*02e0*/  @P5 LDC.64 R116, c[0x0][0x438] ;  /* 0x00010e00ff745b82 */ /* 0x000f220000000a00 */
[----:B0-----:R-:W-:-:S07]  /*02f0*/  @P2 IMAD.WIDE.U32 R98, R101, 0x10, R98 ;  /* 0x0000001065622825 */ /* 0x001fce00078e0062 */
[----:B------:R-:W0:Y:S01]  /*0300*/  @P5 LDC.64 R88, c[0x0][0x3e8] ;  /* 0x0000fa00ff585b82 */ /* 0x000e220000000a00 */
[----:B------:R-:W-:Y:S01]  /*0310*/  @P2 IADD3 R101, PT, PT, R101, 0x100, RZ ;  /* 0x0000010065652810 */ /* 0x000fe20007ffe0ff */
[----:B------:R0:W5:Y:S06]  /*0320*/  @P2 LDG.E.128 R64, desc[UR6][R96.64] ;  /* 0x0000000660402981 */ /* 0x00016c000c1e1d00 */
[----:B-1----:R-:W1:Y:S01]  /*0330*/  @P6 LDC.64 R90, c[0x0][0x3d0] ;  /* 0x0000f400ff5a6b82 */ /* 0x002e620000000a00 */
[C---:B------:R-:W-:Y:S01]  /*0340*/  @P3 IMAD.WIDE.U32 R102, R101.reuse, 0x10, R102 ;  /* 0x0000001065663825 */ /* 0x040fe200078e0066 */
[----:B------:R0:W5:Y:S06]  /*0350*/  @P2 LDG.E.128 R16, desc[UR6][R98.64] ;  /* 0x0000000662102981 */ /* 0x00016c000c1e1d00 */
[----:B------:R-:W1:Y:S01]  /*0360*/  @P6 LDC.64 R118, c[0x0][0x438] ;  /* 0x00010e00ff766b82 */ /* 0x000e620000000a00 */
[C---:B------:R-:W-:Y:S01]  /*0370*/  @P3 IMAD.WIDE.U32 R104, R101.reuse, 0x10, R104 ;  /* 0x0000001065683825 */ /* 0x040fe200078e0068 */
[----:B------:R0:W5:Y:S06]  /*0380*/  @P3 LDG.E.128 R20, desc[UR6][R102.64] ;  /* 0x0000000666143981 */ /* 0x00016c000c1e1d00 */
[----:B------:R-:W1:Y:S01]  /*0390*/  @P6 LDC.64 R120, c[0x0][0x3e8] ;  /* 0x0000fa00ff786b82 */ /* 0x000e620000000a00 */
[C---:B------:R-:W-:Y:S01]  /*03a0*/  @P3 IMAD.WIDE.U32 R106, R101.reuse, 0x10, R106 ;  /* 0x00000010656a3825 */ /* 0x040fe200078e006a */
[----:B------:R-:W-:Y:S01]  /*03b0*/  @P3 IADD3 R101, PT, PT, R101, 0x100, RZ ;  /* 0x0000010065653810 */ /* 0x000fe20007ffe0ff */
[----:B------:R0:W5:Y:S05]  /*03c0*/  @P3 LDG.E.128 R68, desc[UR6][R104.64] ;  /* 0x0000000668443981 */ /* 0x00016a000c1e1d00 */
[----:B------:R-:W1:Y:S01]  /*03d0*/  @P0 LDC.64 R122, c[0x0][0x3d0] ;  /* 0x0000f400ff7a0b82 */ /* 0x000e620000000a00 */
[C---:B--2---:R-:W-:Y:S01]  /*03e0*/  @P4 IMAD.WIDE.U32 R108, R101.reuse, 0x10, R108 ;  /* 0x00000010656c4825 */ /* 0x044fe200078e006c */
[----:B------:R2:W5:Y:S06]  /*03f0*/  @P3 LDG.E.128 R24, desc[UR6][R106.64] ;  /* 0x000000066a183981 */ /* 0x00056c000c1e1d00 */
[----:B------:R-:W2:Y:S01]  /*0400*/  @P0 LDC.64 R124, c[0x0][0x438] ;  /* 0x00010e00ff7c0b82 */ /* 0x000ea20000000a00 */
[C---:B------:R-:W-:Y:S01]  /*0410*/  @P4 IMAD.WIDE.U32 R110, R101.reuse, 0x10, R110 ;  /* 0x00000010656e4825 */ /* 0x040fe200078e006e */
[----:B------:R0:W5:Y:S06]  /*0420*/  @P4 LDG.E.128 R28, desc[UR6][R108.64] ;  /* 0x000000066c1c4981 */ /* 0x00016c000c1e1d00 */
[----:B------:R-:W2:Y:S01]  /*0430*/  @P0 LDC.64 R92, c[0x0][0x3e8] ;  /* 0x0000fa00ff5c0b82 */ /* 0x000ea20000000a00 */
[C---:B------:R-:W-:Y:S01]  /*0440*/  @P4 IMAD.WIDE.U32 R112, R101.reuse, 0x10, R112 ;  /* 0x0000001065704825 */ /* 0x040fe200078e0070 */
[----:B------:R-:W-:Y:S01]  /*0450*/  @P4 IADD3 R101, PT, PT, R101, 0x100, RZ ;  /* 0x0000010065654810 */ /* 0x000fe20007ffe0ff */
[----:B------:R0:W5:Y:S04]  /*0460*/  @P4 LDG.E.128 R72, desc[UR6][R110.64] ;  /* 0x000000066e484981 */ /* 0x000168000c1e1d00 */
[C---:B---3--:R-:W-:Y:S01]  /*0470*/  @P5 IMAD.WIDE.U32 R114, R101.reuse, 0x10, R114 ;  /* 0x0000001065725825 */ /* 0x048fe200078e0072 */
[----:B------:R3:W5:Y:S03]  /*0480*/  @P4 LDG.E.128 R32, desc[UR6][R112.64] ;  /* 0x0000000670204981 */ /* 0x000766000c1e1d00 */
[C---:B----4-:R-:W-:Y:S01]  /*0490*/  @P5 IMAD.WIDE.U32 R116, R101.reuse, 0x10, R116 ;  /* 0x0000001065745825 */ /* 0x050fe200078e0074 */
[----:B------:R3:W5:Y:S03]  /*04a0*/  @P5 LDG.E.128 R36, desc[UR6][R114.64] ;  /* 0x0000000672245981 */ /* 0x000766000c1e1d00 */
[C---:B0-----:R-:W-:Y:S01]  /*04b0*/  @P5 IMAD.WIDE.U32 R88, R101.reuse, 0x10, R88 ;  /* 0x0000001065585825 */ /* 0x041fe200078e0058 */
[----:B------:R-:W-:Y:S01]  /*04c0*/  @P5 IADD3 R101, PT, PT, R101, 0x100, RZ ;  /* 0x0000010065655810 */ /* 0x000fe20007ffe0ff */
[----:B------:R3:W5:Y:S04]  /*04d0*/  @P5 LDG.E.128 R76, desc[UR6][R116.64] ;  /* 0x00000006744c5981 */ /* 0x000768000c1e1d00 */
[C---:B-1----:R-:W-:Y:S01]  /*04e0*/  @P6 IMAD.WIDE.U32 R90, R101.reuse, 0x10, R90 ;  /* 0x00000010655a6825 */ /* 0x042fe200078e005a */
[----:B------:R3:W5:Y:S03]  /*04f0*/  @P5 LDG.E.128 R40, desc[UR6][R88.64] ;  /* 0x0000000658285981 */ /* 0x000766000c1e1d00 */
[C---:B------:R-:W-:Y:S01]  /*0500*/  @P6 IMAD.WIDE.U32 R118, R101.reuse, 0x10, R118 ;  /* 0x0000001065766825 */ /* 0x040fe200078e0076 */
[----:B------:R3:W5:Y:S03]  /*0510*/  @P6 LDG.E.128 R44, desc[UR6][R90.64] ;  /* 0x000000065a2c6981 */ /* 0x000766000c1e1d00 */
[C---:B------:R-:W-:Y:S01]  /*0520*/  @P6 IMAD.WIDE.U32 R120, R101.reuse, 0x10, R120 ;  /* 0x0000001065786825 */ /* 0x040fe200078e0078 */
[----:B------:R-:W-:Y:S01]  /*0530*/  @P6 IADD3 R101, PT, PT, R101, 0x100, RZ ;  /* 0x0000010065656810 */ /* 0x000fe20007ffe0ff */
[----:B------:R3:W5:Y:S04]  /*0540*/  @P6 LDG.E.128 R80, desc[UR6][R118.64] ;  /* 0x0000000676506981 */ /* 0x000768000c1e1d00 */
[C---:B------:R-:W-:Y:S01]  /*0550*/  @P0 IMAD.WIDE.U32 R122, R101.reuse, 0x10, R122 ;  /* 0x00000010657a0825 */ /* 0x040fe200078e007a */
[----:B------:R3:W5:Y:S03]  /*0560*/  @P6 LDG.E.128 R48, desc[UR6][R120.64] ;  /* 0x0000000678306981 */ /* 0x000766000c1e1d00 */
[C---:B--2---:R-:W-:Y:S01]  /*0570*/  @P0 IMAD.WIDE.U32 R124, R101.reuse, 0x10, R124 ;  /* 0x00000010657c0825 */ /* 0x044fe200078e007c */
[----:B------:R3:W5:Y:S03]  /*0580*/  @P0 LDG.E.128 R52, desc[UR6][R122.64] ;  /* 0x000000067a340981 */ /* 0x000766000c1e1d00 */
[----:B------:R-:W-:Y:S01]  /*0590*/  @P0 IMAD.WIDE.U32 R92, R101, 0x10, R92 ;  /* 0x00000010655c0825 */ /* 0x000fe200078e005c */
        /* <DEDUP_REMOVED lines=8> */
[----:B0-----:R-:W-:-:S06]  /*0620*/  IMAD.WIDE.U32 R88, R101, 0x10, R88 ;  /* 0x0000001065587825 */ /* 0x001fcc00078e0058 */
[----:B------:R-:W5:Y:S01]  /*0630*/  LDG.E.128 R88, desc[UR6][R88.64] ;  /* 0x0000000658587981 */ /* 0x000f62000c1e1d00 */
[----:B-1----:R-:W-:-:S06]  /*0640*/  IMAD.WIDE.U32 R92, R101, 0x10, R92 ;  /* 0x00000010655c7825 */ /* 0x002fcc00078e005c */
[----:B------:R-:W5:Y:S01]  /*0650*/  LDG.E.128 R92, desc[UR6][R92.64] ;  /* 0x000000065c5c7981 */ /* 0x000f62000c1e1d00 */
[----:B--2---:R-:W-:-:S06]  /*0660*/  IMAD.WIDE.U32 R96, R101, 0x10, R96 ;  /* 0x0000001065607825 */ /* 0x004fcc00078e0060 */
[----:B------:R-:W5:Y:S01]  /*0670*/  LDG.E.128 R96, desc[UR6][R96.64] ;  /* 0x0000000660607981 */ /* 0x000f62000c1e1d00 */
[----:B------:R-:W-:Y:S05]  /*0680*/  BRA `(.L_x_24562) ;  /* 0x00000004003c7947 */ /* 0x000fea0003800000 */
.L_x_24561:
        /* <DEDUP_REMOVED lines=10> */
[----:B0-----:R-:W-:-:S05]  /*0730*/  @P5 IMAD.WIDE.U32 R60, R101, 0x10, R60 ;  /* 0x00000010653c5825 */ /* 0x001fca00078e003c */
[----:B------:R0:W5:Y:S02]  /*0740*/  @P5 LDG.E.128 R4, desc[UR6][R60.64] ;  /* 0x000000063c045981 */ /* 0x000164000c1e1d00 */
[----:B------:R-:W4:Y:S01]  /*0750*/  @P3 LDC.64 R68, c[0x0][0x3d0] ;  /* 0x0000f400ff443b82 */ /* 0x000f220000000a00 */
[----:B-1----:R-:W-:-:S07]  /*0760*/  @P5 IMAD.WIDE.U32 R62, R101, 0x10, R62 ;  /* 0x00000010653e5825 */ /* 0x002fce00078e003e */
[----:B------:R-:W1:Y:S01]  /*0770*/  @P3 LDC.64 R70, c[0x0][0x3e8] ;  /* 0x0000fa00ff463b82 */ /* 0x000e620000000a00 */
[----:B------:R1:W5:Y:S01]  /*0780*/  @P5 LDG.E.128 R8, desc[UR6][R62.64] ;  /* 0x000000063e085981 */ /* 0x000362000c1e1d00 */
[----:B------:R-:W-:-:S06]  /*0790*/  @P5 LOP3.LUT R101, R101, 0x100, RZ, 0xfc, !PT ;  /* 0x0000010065655812 */ /* 0x000fcc00078efcff */
[----:B------:R-:W1:Y:S01]  /*07a0*/  @P2 LDC.64 R72, c[0x0][0x3d0] ;  /* 0x0000f400ff482b82 */ /* 0x000e620000000a00 */
[----:B------:R-:W-:-:S07]  /*07b0*/  ISETP.GE.U32.AND P5, PT, R3, 0x700, PT ;  /* 0x000007000300780c */ /* 0x000fce0003fa6070 */
[----:B------:R-:W1:Y:S01]  /*07c0*/  @P2 LDC.64 R74, c[0x0][0x3e8] ;  /* 0x0000fa00ff4a2b82 */ /* 0x000e620000000a00 */
[----:B--2---:R-:W-:-:S07]  /*07d0*/  @P4 IMAD.WIDE.U32 R64, R101, 0x10, R64 ;  /* 0x0000001065404825 */ /* 0x004fce00078e0040 */
[----:B------:R-:W2:Y:S01]  /*07e0*/  @P1 LDC.64 R76, c[0x0][0x3d0] ;  /* 0x0000f400ff4c1b82 */ /* 0x000ea20000000a00 */
[----:B---3--:R-:W-:-:S07]  /*07f0*/  @P4 IMAD.WIDE.U32 R66, R101, 0x10, R66 ;  /* 0x0000001065424825 */ /* 0x008fce00078e0042 */
[----:B------:R-:W3:Y:S01]  /*0800*/  @P1 LDC.64 R78, c[0x0][0x3e8] ;  /* 0x0000fa00ff4e1b82 */ /* 0x000ee20000000a00 */
[----:B------:R-:W-:Y:S01]  /*0810*/  @P4 IADD3 R101, PT, PT, R101, 0x100, RZ ;  /* 0x0000010065654810 */ /* 0x000fe20007ffe0ff */
[----:B------:R-:W5:Y:S06]  /*0820*/  @P4 LDG.E.128 R12, desc[UR6][R64.64] ;  /* 0x00000006400c4981 */ /* 0x000f6c000c1e1d00 */
[----:B------:R-:W3:Y:S01]  /*0830*/  @P0 LDC.64 R80, c[0x0][0x3d0] ;  /* 0x0000f400ff500b82 */ /* 0x000ee20000000a00 */
[----:B----4-:R-:W-:Y:S01]  /*0840*/  @P3 IMAD.WIDE.U32 R68, R101, 0x10, R68 ;  /* 0x0000001065443825 */ /* 0x010fe200078e0044 */
[----:B------:R-:W-:Y:S01]  /*0850*/  ISETP.GE.U32.AND P6, PT, R3, 0x800, PT ;  /* 0x000008000300780c */ /* 0x000fe20003fc6070 */
[----:B------:R-:W5:Y:S05]  /*0860*/  @P4 LDG.E.128 R16, desc[UR6][R66.64] ;  /* 0x0000000642104981 */ /* 0x000f6a000c1e1d00 */
[----:B0-----:R-:W0:Y:S01]  /*0870*/  @P0 LDC.64 R60, c[0x0][0x3e8] ;  /* 0x0000fa00ff3c0b82 */ /* 0x001e220000000a00 */
[C---:B-1----:R-:W-:Y:S01]  /*0880*/  @P3 IMAD.WIDE.U32 R70, R101.reuse, 0x10, R70 ;  /* 0x0000001065463825 */ /* 0x042fe200078e0046 */
[----:B------:R-:W-:Y:S01]  /*0890*/  @P3 IADD3 R101, PT, PT, R101, 0x100, RZ ;  /* 0x0000010065653810 */ /* 0x000fe20007ffe0ff */
[----:B------:R-:W5:Y:S05]  /*08a0*/  @P3 LDG.E.128 R20, desc[UR6][R68.64] ;  /* 0x0000000644143981 */ /* 0x000f6a000c1e1d00 */
[----:B------:R-:W1:Y:S01]  /*08b0*/  @P5 LDC.64 R62, c[0x0][0x3d0] ;  /* 0x0000f400ff3e5b82 */ /* 0x000e620000000a00 */
[C---:B------:R-:W-:Y:S01]  /*08c0*/  @P2 IMAD.WIDE.U32 R72, R101.reuse, 0x10, R72 ;  /* 0x0000001065482825 */ /* 0x040fe200078e0048 */
[----:B------:R-:W5:Y:S06]  /*08d0*/  @P3 LDG.E.128 R24, desc[UR6][R70.64] ;  /* 0x0000000646183981 */ /* 0x000f6c000c1e1d00 */
[----:B------:R-:W4:Y:S01]  /*08e0*/  @P5 LDC.64 R82, c[0x0][0x3e8] ;  /* 0x0000fa00ff525b82 */ /* 0x000f220000000a00 */
[C---:B------:R-:W-:Y:S01]  /*08f0*/  @P2 IMAD.WIDE.U32 R74, R101.reuse, 0x10, R74 ;  /* 0x00000010654a2825 */ /* 0x040fe200078e004a */
[----:B------:R-:W-:Y:S01]  /*0900*/  @P2 IADD3 R101, PT, PT, R101, 0x100, RZ ;  /* 0x0000010065652810 */ /* 0x000fe20007ffe0ff */
[----:B------:R-:W5:Y:S04]  /*0910*/  @P2 LDG.E.128 R28, desc[UR6][R72.64] ;  /* 0x00000006481c2981 */ /* 0x000f68000c1e1d00 */
[C---:B--2---:R-:W-:Y:S01]  /*0920*/  @P1 IMAD.WIDE.U32 R76, R101.reuse, 0x10, R76 ;  /* 0x00000010654c1825 */ /* 0x044fe200078e004c */
[----:B------:R-:W2:Y:S01]  /*0930*/  @P6 LDC.64 R84, c[0x0][0x3d0] ;  /* 0x0000f400ff546b82 */ /* 0x000ea20000000a00 */
[----:B------:R-:W5:Y:S02]  /*0940*/  @P2 LDG.E.128 R32, desc[UR6][R74.64] ;  /* 0x000000064a202981 */ /* 0x000f64000c1e1d00 */
[C---:B---3--:R-:W-:Y:S01]  /*0950*/  @P1 IMAD.WIDE.U32 R78, R101.reuse, 0x10, R78 ;  /* 0x00000010654e1825 */ /* 0x048fe200078e004e */
[----:B------:R-:W-:Y:S01]  /*0960*/  @P1 IADD3 R101, PT, PT, R101, 0x100, RZ ;  /* 0x0000010065651810 */ /* 0x000fe20007ffe0ff */
[----:B------:R-:W5:Y:S03]  /*0970*/  @P1 LDG.E.128 R36, desc[UR6][R76.64] ;  /* 0x000000064c241981 */ /* 0x000f66000c1e1d00 */
[----:B------:R-:W3:Y:S01]  /*0980*/  @P6 LDC.64 R86, c[0x0][0x3e8] ;  /* 0x0000fa00ff566b82 */ /* 0x000ee20000000a00 */
[C---:B------:R-:W-:Y:S01]  /*0990*/  @P0 IMAD.WIDE.U32 R80, R101.reuse, 0x10, R80 ;  /* 0x0000001065500825 */ /* 0x040fe200078e0050 */
[----:B------:R-:W5:Y:S03]  /*09a0*/  @P1 LDG.E.128 R40, desc[UR6][R78.64] ;  /* 0x000000064e281981 */ /* 0x000f66000c1e1d00 */
[C---:B0-----:R-:W-:Y:S01]  /*09b0*/  @P0 IMAD.WIDE.U32 R102, R101.reuse, 0x10, R60 ;  /* 0x0000001065660825 */ /* 0x041fe200078e003c */
[----:B------:R-:W-:Y:S01]  /*09c0*/  @P0 IADD3 R101, PT, PT, R101, 0x100, RZ ;  /* 0x0000010065650810 */ /* 0x000fe20007ffe0ff */
[----:B------:R0:W5:Y:S04]  /*09d0*/  @P0 LDG.E.128 R44, desc[UR6][R80.64] ;  /* 0x00000006502c0981 */ /* 0x000168000c1e1d00 */
[C---:B-1----:R-:W-:Y:S01]  /*09e0*/  @P5 IMAD.WIDE.U32 R104, R101.reuse, 0x10, R62 ;  /* 0x0000001065685825 */ /* 0x042fe200078e003e */
[----:B------:R-:W5:Y:S03]  /*09f0*/  @P0 LDG.E.128 R48, desc[UR6][R102.64] ;  /* 0x0000000666300981 */ /* 0x000f66000c1e1d00 */
[C---:B----4-:R-:W-:Y:S01]  /*0a00*/  @P5 IMAD.WIDE.U32 R106, R101.reuse, 0x10, R82 ;  /* 0x00000010656a5825 */ /* 0x050fe200078e0052 */
[----:B------:R-:W5:Y:S04]  /*0a10*/  @P5 LDG.E.128 R52, desc[UR6][R104.64] ;  /* 0x0000000668345981 */ /* 0x000f68000c1e1d00 */
[----:B------:R-:W5:Y:S01]  /*0a20*/  @P5 LDG.E.128 R56, desc[UR6][R106.64] ;  /* 0x000000066a385981 */ /* 0x000f62000c1e1d00 */
[----:B------:R-:W-:-:S05]  /*0a30*/  @P5 IADD3 R101, PT, PT, R101, 0x100, RZ ;  /* 0x0000010065655810 */ /* 0x000fca0007ffe0ff */
[----:B--2---:R-:W-:-:S04]  /*0a40*/  @P6 IMAD.WIDE.U32 R60, R101, 0x10, R84 ;  /* 0x00000010653c6825 */ /* 0x004fc800078e0054 */
[----:B---3--:R-:W-:Y:S01]  /*0a50*/  @P6 IMAD.WIDE.U32 R62, R101, 0x10, R86 ;  /* 0x00000010653e6825 */ /* 0x008fe200078e0056 */
[----:B------:R-:W5:Y:S01]  /*0a60*/  @P6 LDG.E.128 R88, desc[UR6][R60.64] ;  /* 0x000000063c586981 */ /* 0x000f62000c1e1d00 */
[----:B------:R-:W-:Y:S02]  /*0a70*/  CS2R R86, SRZ ;  /* 0x0000000000567805 */ /* 0x000fe4000001ff00 */
[----:B------:R-:W-:Y:S02]  /*0a80*/  CS2R R84, SRZ ;  /* 0x0000000000547805 */ /* 0x000fe4000001ff00 */
[----:B------:R-:W-:Y:S01]  /*0a90*/  CS2R R82, SRZ ;  /* 0x0000000000527805 */ /* 0x000fe2000001ff00 */
[----:B------:R1:W5:Y:S01]  /*0aa0*/  @P6 LDG.E.128 R96, desc[UR6][R62.64] ;  /* 0x000000063e606981 */ /* 0x000362000c1e1d00 */
[----:B0-----:R-:W-:Y:S02]  /*0ab0*/  CS2R R80, SRZ ;  /* 0x0000000000507805 */ /* 0x001fe4000001ff00 */
        /* <DEDUP_REMOVED lines=8> */
[----:B-1----:R-:W-:Y:S02]  /*0b40*/  CS2R R62, SRZ ;  /* 0x00000000003e7805 */ /* 0x002fe4000001ff00 */
[----:B------:R-:W-:Y:S02]  /*0b50*/  CS2R R60, SRZ ;  /* 0x00000000003c7805 */ /* 0x000fe4000001ff00 */
[----:B------:R-:W-:Y:S02]  /*0b60*/  @P6 CS2R R94, SRZ ;  /* 0x00000000005e6805 */ /* 0x000fe4000001ff00 */
[----:B------:R-:W-:-:S07]  /*0b70*/  @P6 CS2R R92, SRZ ;  /* 0x00000000005c6805 */ /* 0x000fce000001ff00 */
.L_x_24562:
[----:B------:R-:W-:Y:S05]  /*0b80*/  BSYNC.RECONVERGENT B0 ;  /* 0x0000000000007941 */ /* 0x000fea0003800200 */
.L_x_24560:
        /* <DEDUP_REMOVED lines=8> */
[----:B------:R-:W-:Y:S01]  /*0c10*/  SHF.R.U32.HI R100, RZ, 0x1, R100 ;  /* 0x00000001ff647819 */ /* 0x000fe20000011664 */
[----:B------:R-:W2:Y:S01]  /*0c20*/  LDCU.U8 UR10, c[0x0][0x410] ;  /* 0x00008200ff0a77ac */ /* 0x000ea20008000000 */
[----:B------:R-:W-:Y:S02]  /*0c30*/  VIADDMNMX R102, R101, -R102, RZ, !PT ;  /* 0x8000006665667246 */ /* 0x000fe400078001ff */
[----:B------:R-:W-:Y:S01]  /*0c40*/  LOP3.LUT R137, R100, 0x7fffff80, RZ, 0xc0, !PT ;  /* 0x7fffff8064897812 */ /* 0x000fe200078ec0ff */
[----:B------:R-:W3:Y:S01]  /*0c50*/  LDCU UR11, c[0x0][0x400] ;  /* 0x00008000ff0b77ac */ /* 0x000ee20008000800 */
[----:B------:R-:W-:-:S02]  /*0c60*/  VIMNMX R102, PT, PT, R102, 0x20, PT ;  /* 0x0000002066667848 */ /* 0x000fc40003fe0100 */
[----:B------:R-:W-:Y:S01]  /*0c70*/  SHF.L.U32 R0, R0, 0x5, RZ ;  /* 0x0000000500007819 */ /* 0x000fe200000006ff */
[----:B------:R-:W4:Y:S01]  /*0c80*/  LDCU.64 UR8, c[0x0][0x3a0] ;  /* 0x00007400ff0877ac */ /* 0x000f220008000a00 */
[----:B------:R-:W-:Y:S02]  /*0c90*/  LEA R102, R102, R137, 0x2 ;  /* 0x0000008966667211 */ /* 0x000fe400078e10ff */
[----:B------:R-:W-:Y:S01]  /*0ca0*/  LOP3.LUT R0, R0, 0x3e0, RZ, 0xc0, !PT ;  /* 0x000003e000007812 */ /* 0x000fe200078ec0ff */
[----:B------:R-:W-:Y:S01]  /*0cb0*/  UPLOP3.LUT UP0, UPT, UPT, UPT, UPT, 0x40, 0x4 ;  /* 0x000000000004789c */ /* 0x000fe20003f0e870 */
[----:B------:R-:W-:Y:S02]  /*0cc0*/  I2FP.F32.U32 R102, R102 ;  /* 0x0000006600667245 */ /* 0x000fe40000201000 */
[----:B------:R-:W-:Y:S02]  /*0cd0*/  VIADDMNMX R0, R101, -R0, RZ, !PT ;  /* 0x8000000065007246 */ /* 0x000fe400078001ff */
[----:B------:R0:W0:Y:S02]  /*0ce0*/  MUFU.RCP R136, R102 ;  /* 0x0000006600887308 */ /* 0x0000240000001000 */
[----:B0-----:R-:W-:-:S02]  /*0cf0*/  ISETP.NE.U32.AND P0, PT, R104, RZ, PT ;  /* 0x000000ff6800720c */ /* 0x001fc40003f05070 */
[----:B------:R-:W-:Y:S02]  /*0d00*/  VIMNMX R0, PT, PT, R0, 0x20, PT ;  /* 0x0000002000007848 */ /* 0x000fe40003fe0100 */
[----:B------:R-:W-:Y:S02]  /*0d10*/  ISETP.NE.AND.EX P0, PT, R105, RZ, PT, P0 ;  /* 0x000000ff6900720c */ /* 0x000fe40003f05300 */
[----:B-1234-:R-:W-:-:S11]  /*0d20*/  LEA R137, R0, R137, 0x2 ;  /* 0x0000008900897211 */ /* 0x01efd600078e10ff */
.L_x_24599:
[----:B------:R-:W0:Y:S01]  /*0d30*/  @P0 LDC.64 R142, c[0x0][0x3e0] ;  /* 0x0000f800ff8e0b82 */ /* 0x000e220000000a00 */
[----:B------:R-:W-:Y:S01]  /*0d40*/  IMAD R0, R2, UR12, RZ ;  /* 0x0000000c02007c24 */ /* 0x000fe2000f8e02ff */
[C---:B------:R-:W-:Y:S01]  /*0d50*/  ISETP.GE.U32.AND P6, PT, R3.reuse, 0x200, PT ;  /* 0x000002000300780c */ /* 0x040fe20003fc6070 */
[----:B-1----:R-:W1:Y:S01]  /*0d60*/  S2R R139, SR_TID.X ;  /* 0x00000000008b7919 */ /* 0x002e620000002100 */
[C---:B------:R-:W-:Y:S02]  /*0d70*/  ISETP.GE.U32.AND P1, PT, R3.reuse, 0x100, PT ;  /* 0x000001000300780c */ /* 0x040fe40003f26070 */
[----:B--234-:R-:W-:Y:S02]  /*0d80*/  SHF.R.S32.HI R141, RZ, 0x1f, R0 ;  /* 0x0000001fff8d7819 */ /* 0x01cfe40000011400 */
[----:B------:R-:W-:Y:S02]  /*0d90*/  ISETP.GE.U32.AND P5, PT, R3, 0x300, PT ;  /* 0x000003000300780c */ /* 0x000fe40003fa6070 */
[----:B------:R-:W-:-:S02]  /*0da0*/  LEA.HI R138, R141, R0, RZ, 0x2 ;  /* 0x000000008d8a7211 */ /* 0x000fc400078f10ff */
[----:B------:R-:W-:Y:S01]  /*0db0*/  P2R R0, PR, RZ, 0x40 ;  /* 0x00000040ff007803 */ /* 0x000fe20000000000 */
[----:B------:R-:W-:Y:S01]  /*0dc0*/  HFMA2 R0, -RZ, RZ, 1.875, 0 ;  /* 0x3f800000ff007431 */ /* 0x000fe200000001ff */
[C---:B------:R-:W-:Y:S01]  /*0dd0*/  ISETP.GE.U32.AND P4, PT, R3.reuse, 0x400, PT ;  /* 0x000004000300780c */ /* 0x040fe20003f86070 */
[----:B------:R-:W-:Y:S01]  /*0de0*/  BSSY.RECONVERGENT B0, `(.L_x_24563) ;  /* 0x0000021000007945 */ /* 0x000fe20003800200 */
[----:B------:R-:W-:Y:S02]  /*0df0*/  P2R R140, PR, RZ, 0x20 ;  /* 0x00000020ff8c7803 */ /* 0x000fe40000000000 */
[----:B------:R-:W-:Y:S02]  /*0e00*/  P2R R140, PR, RZ, 0x10 ;  /* 0x00000010ff8c7803 */ /* 0x000fe40000000000 */
[----:B------:R-:W-:Y:S01]  /*0e10*/  ISETP.GE.U32.AND P2, PT, R3, 0x500, PT ;  /* 0x000005000300780c */ /* 0x000fe20003f46070 */
[----:B0-----:R-:W-:-:S05]  /*0e20*/  @P0 IMAD.WIDE R142, R2, 0x4, R142 ;  /* 0x00000004028e0825 */ /* 0x001fca00078e028e */
[----:B-----5:R0:W5:Y:S01]  /*0e30*/  @P0 LDG.E R0, desc[UR6][R142.64] ;  /* 0x000000068e000981 */ /* 0x020162000c1e1900 */
[----:B-1----:R-:W-:-:S04]  /*0e40*/  LEA.HI.SX32 R138, R138, R139, 0x1e ;  /* 0x0000008b8a8a7211 */ /* 0x002fc800078ff2ff */
[----:B------:R-:W-:Y:S01]  /*0e50*/  MOV R140, R138 ;  /* 0x0000008a008c7202 */ /* 0x000fe20000000f00 */
[----:B------:R-:W-:Y:S06]  /*0e60*/  @!P1 BRA `(.L_x_24564) ;  /* 0x0000000000609947 */ /* 0x000fec0003800000 */
[----:B------:R-:W-:Y:S01]  /*0e70*/  ISETP.NE.U32.AND P3, PT, RZ, UR8, PT ;  /* 0x00000008ff007c0c */ /* 0x000fe2000bf65070 */
[----:B------:R-:W1:Y:S03]  /*0e80*/  LDC.64 R140, c[0x0][0x390] ;  /* 0x0000e400ff8c7b82 */ /* 0x000e660000000a00 */
[----:B------:R-:W-:-:S05]  /*0e90*/  ISETP.NE.AND.EX P3, PT, RZ, UR9, PT, P3 ;  /* 0x00000009ff007c0c */ /* 0x000fca000bf65330 */
[----:B------:R-:W2:Y:S08]  /*0ea0*/  LDC.64 R144, c[0x0][0x3a8] ;  /* 0x0000ea00ff907b82 */ /* 0x000eb00000000a00 */
[----:B0-----:R-:W0:Y:S01]  /*0eb0*/  @P3 LDC.64 R142, c[0x0][0x3a0] ;  /* 0x0000e800ff8e3b82 */ /* 0x001e220000000a00 */
[----:B-1----:R-:W-:-:S05]  /*0ec0*/  IMAD.WIDE.U32 R140, R138, 0x10, R140 ;  /* 0x000000108a8c7825 */ /* 0x002fca00078e008c */
[----:B------:R-:W3:Y:S01]  /*0ed0*/  LDG.E.128 R132, desc[UR6][R140.64] ;  /* 0x000000068c847981 */ /* 0x000ee2000c1e1d00 */
[----:B0-----:R-:W-:-:S05]  /*0ee0*/  @P3 IMAD.WIDE.U32 R142, R138, 0x10, R142 ;  /* 0x000000108a8e3825 */ /* 0x001fca00078e008e */
[----:B------:R2:W4:Y:S02]  /*0ef0*/  @P3 LDG.E.128 R100, desc[UR6][R142.64] ;  /* 0x000000068e643981 */ /* 0x000524000c1e1d00 */
[C---:B--2---:R-:W-:Y:S01]  /*0f00*/  IMAD.WIDE.U32 R142, R138.reuse, 0x10, R144 ;  /* 0x000000108a8e7825 */ /* 0x044fe200078e0090 */
[----:B------:R-:W-:-:S03]  /*0f10*/  IADD3 R140, PT, PT, R138, 0x100, RZ ;  /* 0x000001008a8c7810 */ /* 0x000fc60007ffe0ff */
[-C--:B---3-5:R-:W-:Y:S01]  /*0f20*/  FMUL.FTZ R147, R132, R0.reuse ;  /* 0x0000000084937220 */ /* 0x0a8fe20000410000 */
[-C--:B------:R-:W-:Y:S01]  /*0f30*/  FMUL.FTZ R146, R133, R0.reuse ;  /* 0x0000000085927220 */ /* 0x080fe20000410000 */
[-C--:B------:R-:W-:Y:S01]  /*0f40*/  FMUL.FTZ R149, R134, R0.reuse ;  /* 0x0000000086957220 */ /* 0x080fe20000410000 */
[----:B------:R-:W-:Y:S01]  /*0f50*/  FMUL.FTZ R148, R135, R0 ;  /* 0x0000000087947220 */ /* 0x000fe20000410000 */
[----:B----4-:R-:W-:Y:S01]  /*0f60*/  @P3 FFMA.FTZ R132, R147, R8, R100 ;  /* 0x0000000893843223 */ /* 0x010fe20000010064 */
[----:B------:R-:W-:Y:S01]  /*0f70*/  @P3 FFMA.FTZ R133, R146, R9, R101 ;  /* 0x0000000992853223 */ /* 0x000fe20000010065 */
[----:B------:R-:W-:Y:S01]  /*0f80*/  @P3 FFMA.FTZ R134, R149, R10, R102 ;  /* 0x0000000a95863223 */ /* 0x000fe20000010066 */
[----:B------:R-:W-:Y:S01]  /*0f90*/  @P3 FFMA.FTZ R135, R148, R11, R103 ;  /* 0x0000000b94873223 */ /* 0x000fe20000010067 */
[----:B------:R-:W-:Y:S01]  /*0fa0*/  @!P3 FMUL.FTZ R132, R147, R8 ;  /* 0x000000089384b220 */ /* 0x000fe20000410000 */
[----:B------:R-:W-:Y:S01]  /*0fb0*/  @!P3 FMUL.FTZ R133, R146, R9 ;  /* 0x000000099285b220 */ /* 0x000fe20000410000 */
[----:B------:R-:W-:Y:S01]  /*0fc0*/  @!P3 FMUL.FTZ R134, R149, R10 ;  /* 0x0000000a9586b220 */ /* 0x000fe20000410000 */
[----:B------:R-:W-:-:S05]  /*0fd0*/  @!P3 FMUL.FTZ R135, R148, R11 ;  /* 0x0000000b9487b220 */ /* 0x000fca0000410000 */
[----:B------:R1:W-:Y:S02]  /*0fe0*/  STG.E.128 desc[UR6][R142.64], R132 ;  /* 0x000000848e007986 */ /* 0x0003e4000c101d06 */
.L_x_24564:
[----:B------:R-:W-:Y:S05]  /*0ff0*/  BSYNC.RECONVERGENT B0 ;  /* 0x0000000000007941 */ /* 0x000fea0003800200 */
.L_x_24563:
[----:B------:R-:W-:Y:S04]  /*1000*/  BSSY.RECONVERGENT B0, `(.L_x_24565) ;  /* 0x000001a000007945 */ /* 0x000fe80003800200 */
[----:B------:R-:W-:Y:S05]  /*1010*/  @!P6 BRA `(.L_x_24566) ;  /* 0x000000000060e947 */ /* 0x000fea0003800000 */
[----:B------:R-:W-:Y:S01]  /*1020*/  ISETP.NE.U32.AND P3, PT, RZ, UR8, PT ;  /* 0x00000008ff007c0c */ /* 0x000fe2000bf65070 */
[----:B01----:R-:W0:Y:S03]  /*1030*/  LDC.64 R142, c[0x0][0x390] ;  /* 0x0000e400ff8e7b82 */ /* 0x003e260000000a00 */
[----:B------:R-:W-:-:S05]  /*1040*/  ISETP.NE.AND.EX P3, PT, RZ, UR9, PT, P3 ;  /* 0x00000009ff007c0c */ /* 0x000fca000bf65330 */
[----:B------:R-:W1:Y:S08]  /*1050*/  LDC.64 R146, c[0x0][0x3a8] ;  /* 0x0000ea00ff927b82 */ /* 0x000e700000000a00 */
[----:B------:R-:W2:Y:S01]  /*1060*/  @P3 LDC.64 R144, c[0x0][0x3a0] ;  /* 0x0000e800ff903b82 */ /* 0x000ea20000000a00 */
[----:B0-----:R-:W-:-:S05]  /*1070*/  IMAD.WIDE.U32 R142, R140, 0x10, R142 ;  /* 0x000000108c8e7825 */ /* 0x001fca00078e008e */
[----:B------:R1:W3:Y:S01]  /*1080*/  LDG.E.128 R124, desc[UR6][R142.64] ;  /* 0x000000068e7c7981 */ /* 0x0002e2000c1e1d00 */
[----:B--2---:R-:W-:-:S05]  /*1090*/  @P3 IMAD.WIDE.U32 R144, R140, 0x10, R144 ;  /* 0x000000108c903825 */ /* 0x004fca00078e0090 */
[----:B------:R-:W2:Y:S01]  /*10a0*/  @P3 LDG.E.128 R100, desc[UR6][R144.64] ;  /* 0x0000000690643981 */ /* 0x000ea2000c1e1d00 */
[C---:B-1----:R-:W-:Y:S01]  /*10b0*/  IMAD.WIDE.U32 R142, R140.reuse, 0x10, R146 ;  /* 0x000000108c8e7825 */ /* 0x042fe200078e0092 */
[----:B------:R-:W-:-:S03]  /*10c0*/  IADD3 R140, PT, PT, R140, 0x100, RZ ;  /* 0x000001008c8c7810 */ /* 0x000fc60007ffe0ff */
[-C--:B---3-5:R-:W-:Y:S01]  /*10d0*/  FMUL.FTZ R141, R124, R0.reuse ;  /* 0x000000007c8d7220 */ /* 0x0a8fe20000410000 */
[-C--:B------:R-:W-:Y:S01]  /*10e0*/  FMUL.FTZ R148, R125, R0.reuse ;  /* 0x000000007d947220 */ /* 0x080fe20000410000 */
[-C--:B------:R-:W-:Y:S01]  /*10f0*/  FMUL.FTZ R149, R126, R0.reuse ;  /* 0x000000007e957220 */ /* 0x080fe20000410000 */
[----:B------:R-:W-:Y:S01]  /*1100*/  FMUL.FTZ R150, R127, R0 ;  /* 0x000000007f967220 */ /* 0x000fe20000410000 */
[----:B--2---:R-:W-:Y:S01]  /*1110*/  @P3 FFMA.FTZ R124, R141, R16, R100 ;  /* 0x000000108d7c3223 */ /* 0x004fe20000010064 */
        /* <DEDUP_REMOVED lines=8> */
.L_x_24566:
[----:B------:R-:W-:Y:S05]  /*11a0*/  BSYNC.RECONVERGENT B0 ;  /* 0x0000000000007941 */ /* 0x000fea0003800200 */
.L_x_24565:
[----:B------:R-:W-:Y:S04]  /*11b0*/  BSSY.RECONVERGENT B0, `(.L_x_24567) ;  /* 0x000001a000007945 */ /* 0x000fe80003800200 */
[----:B------:R-:W-:Y:S05]  /*11c0*/  @!P5 BRA `(.L_x_24568) ;  /* 0x000000000060d947 */ /* 0x000fea0003800000 */
[----:B------:R-:W-:Y:S01]  /*11d0*/  ISETP.NE.U32.AND P3, PT, RZ, UR8, PT ;  /* 0x00000008ff007c0c */ /* 0x000fe2000bf65070 */
[----:B------:R-:W0:Y:S03]  /*11e0*/  LDC.64 R104, c[0x0][0x390] ;  /* 0x0000e400ff687b82 */ /* 0x000e260000000a00 */
[----:B------:R-:W-:-:S05]  /*11f0*/  ISETP.NE.AND.EX P3, PT, RZ, UR9, PT, P3 ;  /* 0x00000009ff007c0c */ /* 0x000fca000bf65330 */
[----:B------:R-:W3:Y:S08]  /*1200*/  LDC.64 R146, c[0x0][0x3a8] ;  /* 0x0000ea00ff927b82 */ /* 0x000ef00000000a00 */
[----:B------:R-:W4:Y:S01]  /*1210*/  @P3 LDC.64 R106, c[0x0][0x3a0] ;  /* 0x0000e800ff6a3b82 */ /* 0x000f220000000a00 */
[----:B012---:R-:W-:-:S04]  /*1220*/  IMAD.WIDE.U32 R142, R140, 0x10, R104 ;  /* 0x000000108c8e7825 */ /* 0x007fc800078e0068 */
[C---:B----4-:R-:W-:Y:S02]  /*1230*/  @P3 IMAD.WIDE.U32 R144, R140.reuse, 0x10, R106 ;  /* 0x000000108c903825 */ /* 0x050fe400078e006a */
[----:B------:R-:W2:Y:S04]  /*1240*/  LDG.E.128 R104, desc[UR6][R142.64] ;  /* 0x000000068e687981 */ /* 0x000ea8000c1e1d00 */
[----:B------:R-:W4:Y:S01]  /*1250*/  @P3 LDG.E.128 R100, desc[UR6][R144.64] ;  /* 0x0000000690643981 */ /* 0x000f22000c1e1d00 */
[C---:B---3--:R-:W-:Y:S01]  /*1260*/  IMAD.WIDE.U32 R146, R140.reuse, 0x10, R146 ;  /* 0x000000108c927825 */ /* 0x048fe200078e0092 */
[----:B------:R-:W-:-:S03]  /*1270*/  IADD3 R140, PT, PT, R140, 0x100, RZ ;  /* 0x000001008c8c7810 */ /* 0x000fc60007ffe0ff */
[-C--:B--2--5:R-:W-:Y:S01]  /*1280*/  FMUL.FTZ R141, R104, R0.reuse ;  /* 0x00000000688d7220 */ /* 0x0a4fe20000410000 */
        /* <DEDUP_REMOVED lines=12> */
.L_x_24568:
[----:B------:R-:W-:Y:S05]  /*1350*/  BSYNC.RECONVERGENT B0 ;  /* 0x0000000000007941 */ /* 0x000fea0003800200 */
.L_x_24567:
[----:B------:R-:W-:Y:S04]  /*1360*/  BSSY.RECONVERGENT B0, `(.L_x_24569) ;  /* 0x000001a000007945 */ /* 0x000fe80003800200 */
[----:B------:R-:W-:Y:S05]  /*1370*/  @!P4 BRA `(.L_x_24570) ;  /* 0x000000000060c947 */ /* 0x000fea0003800000 */
[----:B------:R-:W-:Y:S01]  /*1380*/  ISETP.NE.U32.AND P3, PT, RZ, UR8, PT ;  /* 0x00000008ff007c0c */ /* 0x000fe2000bf65070 */
[----:B------:R-:W0:Y:S03]  /*1390*/  LDC.64 R108, c[0x0][0x390] ;  /* 0x0000e400ff6c7b82 */ /* 0x000e260000000a00 */
[----:B------:R-:W-:-:S05]  /*13a0*/  ISETP.NE.AND.EX P3, PT, RZ, UR9, PT, P3 ;  /* 0x00000009ff007c0c */ /* 0x000fca000bf65330 */
[----:B---3--:R-:W3:Y:S08]  /*13b0*/  LDC.64 R146, c[0x0][0x3a8] ;  /* 0x0000ea00ff927b82 */ /* 0x008ef00000000a00 */
        /* <DEDUP_REMOVED lines=20> */
.L_x_24570:
[----:B------:R-:W-:Y:S05]  /*1500*/  BSYNC.RECONVERGENT B0 ;  /* 0x0000000000007941 */ /* 0x000fea0003800200 */
.L_x_24569:
[----:B------:R-:W-:Y:S04]  /*1510*/  BSSY.RECONVERGENT B0, `(.L_x_24571) ;  /* 0x000001a000007945 */ /* 0x000fe80003800200 */
[----:B------:R-:W-:Y:S05]  /*1520*/  @!P2 BRA `(.L_x_24572) ;  /* 0x000000000060a947 */ /* 0x000fea0003800000 */
[----:B------:R-:W-:Y:S01]  /*1530*/  ISETP.NE.U32.AND P3, PT, RZ, UR8, PT ;  /* 0x00000008ff007c0c */ /* 0x000fe2000bf65070 */
[----:B------:R-:W0:Y:S03]  /*1540*/  LDC.64 R112, c[0x0][0x390] ;  /* 0x0000e400ff707b82 */ /* 0x000e260000000a00 */
[----:B------:R-:W-:-:S05]  /*1550*/  ISETP.NE.AND.EX P3, PT, RZ, UR9, PT, P3 ;  /* 0x00000009ff007c0c */ /* 0x000fca000bf65330 */
[----:B---34-:R-:W3:Y:S08]  /*1560*/  LDC.64 R146, c[0x0][0x3a8] ;  /* 0x0000ea00ff927b82 */ /* 0x018ef00000000a00 */
        /* <DEDUP_REMOVED lines=20> */
.L_x_24572:
[----:B------:R-:W-:Y:S05]  /*16b0*/  BSYNC.RECONVERGENT B0 ;  /* 0x0000000000007941 */ /* 0x000fea0003800200 */
.L_x_24571:
[----:B------:R-:W-:Y:S01]  /*16c0*/  ISETP.GE.U32.AND P3, PT, R3, 0x600, PT ;  /* 0x000006000300780c */ /* 0x000fe20003f66070 */
[----:B------:R-:W-:-:S12]  /*16d0*/  BSSY.RECONVERGENT B0, `(.L_x_24573) ;  /* 0x000001a000007945 */ /* 0x000fd80003800200 */
[----:B------:R-:W-:Y:S05]  /*16e0*/  @!P3 BRA `(.L_x_24574) ;  /* 0x000000000060b947 */ /* 0x000fea0003800000 */
[----:B------:R-:W-:Y:S01]  /*16f0*/  ISETP.NE.U32.AND P4, PT, RZ, UR8, PT ;  /* 0x00000008ff007c0c */ /* 0x000fe2000bf85070 */
[----:B------:R-:W0:Y:S03]  /*1700*/  LDC.64 R116, c[0x0][0x390] ;  /* 0x0000e400ff747b82 */ /* 0x000e260000000a00 */
[----:B------:R-:W-:-:S13]  /*1710*/  ISETP.NE.AND.EX P4, PT, RZ, UR9, PT, P4 ;  /* 0x00000009ff007c0c */ /* 0x000fda000bf85340 */
[----:B------:R-:W3:Y:S01]  /*1720*/  @P4 LDC.64 R118, c[0x0][0x3a0] ;  /* 0x0000e800ff764b82 */ /* 0x000ee20000000a00 */
[----:B012---:R-:W-:-:S04]  /*1730*/  IMAD.WIDE.U32 R142, R140, 0x10, R116 ;  /* 0x000000108c8e7825 */ /* 0x007fc800078e0074 */
[C---:B---3--:R-:W-:Y:S02]  /*1740*/  @P4 IMAD.WIDE.U32 R144, R140.reuse, 0x10, R118 ;  /* 0x000000108c904825 */ /* 0x048fe400078e0076 */
[----:B------:R0:W2:Y:S04]  /*1750*/  LDG.E.128 R116, desc[UR6][R142.64] ;  /* 0x000000068e747981 */ /* 0x0000a8000c1e1d00 */
[----:B------:R-:W3:Y:S01]  /*1760*/  @P4 LDG.E.128 R100, desc[UR6][R144.64] ;  /* 0x0000000690644981 */ /* 0x000ee2000c1e1d00 */
[----:B0-----:R-:W0:Y:S02]  /*1770*/  LDC.64 R142, c[0x0][0x3a8] ;  /* 0x0000ea00ff8e7b82 */ /* 0x001e240000000a00 */
[C---:B0-----:R-:W-:Y:S01]  /*1780*/  IMAD.WIDE.U32 R142, R140.reuse, 0x10, R142 ;  /* 0x000000108c8e7825 */ /* 0x041fe200078e008e */
[----:B------:R-:W-:-:S03]  /*1790*/  IADD3 R140, PT, PT, R140, 0x100, RZ ;  /* 0x000001008c8c7810 */ /* 0x000fc60007ffe0ff */
[-C--:B--2--5:R-:W-:Y:S01]  /*17a0*/  FMUL.FTZ R141, R116, R0.reuse ;  /* 0x00000000748d7220 */ /* 0x0a4fe20000410000 */
[-C--:B----4-:R-:W-:Y:S01]  /*17b0*/  FMUL.FTZ R146, R117, R0.reuse ;  /* 0x0000000075927220 */ /* 0x090fe20000410000 */
[-C--:B------:R-:W-:Y:S01]  /*17c0*/  FMUL.FTZ R147, R118, R0.reuse ;  /* 0x0000000076937220 */ /* 0x080fe20000410000 */
[----:B------:R-:W-:Y:S01]  /*17d0*/  FMUL.FTZ R148, R119, R0 ;  /* 0x0000000077947220 */ /* 0x000fe20000410000 */
[----:B---3--:R-:W-:Y:S01]  /*17e0*/  @P4 FFMA.FTZ R116, R141, R48, R100 ;  /* 0x000000308d744223 */ /* 0x008fe20000010064 */
        /* <DEDUP_REMOVED lines=8> */
.L_x_24574:
[----:B------:R-:W-:Y:S05]  /*1870*/  BSYNC.RECONVERGENT B0 ;  /* 0x0000000000007941 */ /* 0x000fea0003800200 */
.L_x_24573:
        /* <DEDUP_REMOVED lines=27> */
.L_x_24576:
[----:B------:R-:W-:Y:S05]  /*1a30*/  BSYNC.RECONVERGENT B0 ;  /* 0x0000000000007941 */ /* 0x000fea0003800200 */
.L_x_24575:
[----:B------:R-:W-:Y:S01]  /*1a40*/  ISETP.GE.U32.AND P5, PT, R3, 0x800, PT ;  /* 0x000008000300780c */ /* 0x000fe20003fa6070 */
[----:B------:R-:W-:-:S12]  /*1a50*/  BSSY.RECONVERGENT B0, `(.L_x_24577) ;  /* 0x0000019000007945 */ /* 0x000fd80003800200 */
[----:B------:R-:W-:Y:S05]  /*1a60*/  @!P5 BRA `(.L_x_24578) ;  /* 0x00000000005cd947 */ /* 0x000fea0003800000 */
[----:B------:R-:W-:Y:S01]  /*1a70*/  ISETP.NE.U32.AND P6, PT, RZ, UR8, PT ;  /* 0x00000008ff007c0c */ /* 0x000fe2000bfc5070 */
[----:B012---:R-:W0:Y:S03]  /*1a80*/  LDC.64 R142, c[0x0][0x390] ;  /* 0x0000e400ff8e7b82 */ /* 0x007e260000000a00 */
[----:B------:R-:W-:-:S13]  /*1a90*/  ISETP.NE.AND.EX P6, PT, RZ, UR9, PT, P6 ;  /* 0x00000009ff007c0c */ /* 0x000fda000bfc5360 */
[----:B------:R-:W1:Y:S01]  /*1aa0*/  @P6 LDC.64 R144, c[0x0][0x3a0] ;  /* 0x0000e800ff906b82 */ /* 0x000e620000000a00 */
[----:B0-----:R-:W-:-:S05]  /*1ab0*/  IMAD.WIDE.U32 R142, R140, 0x10, R142 ;  /* 0x000000108c8e7825 */ /* 0x001fca00078e008e */
[----:B------:R0:W2:Y:S02]  /*1ac0*/  LDG.E.128 R128, desc[UR6][R142.64] ;  /* 0x000000068e807981 */ /* 0x0000a4000c1e1d00 */
[----:B0-----:R-:W0:Y:S01]  /*1ad0*/  LDC.64 R142, c[0x0][0x3a8] ;  /* 0x0000ea00ff8e7b82 */ /* 0x001e220000000a00 */
[----:B-1----:R-:W-:-:S05]  /*1ae0*/  @P6 IMAD.WIDE.U32 R144, R140, 0x10, R144 ;  /* 0x000000108c906825 */ /* 0x002fca00078e0090 */
[----:B------:R-:W3:Y:S01]  /*1af0*/  @P6 LDG.E.128 R100, desc[UR6][R144.64] ;  /* 0x0000000690646981 */ /* 0x000ee2000c1e1d00 */
[-C--:B--2--5:R-:W-:Y:S01]  /*1b00*/  FMUL.FTZ R141, R128, R0.reuse ;  /* 0x00000000808d7220 */ /* 0x0a4fe20000410000 */
[-C--:B---34-:R-:W-:Y:S01]  /*1b10*/  FMUL.FTZ R146, R129, R0.reuse ;  /* 0x0000000081927220 */ /* 0x098fe20000410000 */
[-C--:B------:R-:W-:Y:S01]  /*1b20*/  FMUL.FTZ R147, R130, R0.reuse ;  /* 0x0000000082937220 */ /* 0x080fe20000410000 */
[----:B------:R-:W-:Y:S01]  /*1b30*/  FMUL.FTZ R0, R131, R0 ;  /* 0x0000000083007220 */ /* 0x000fe20000410000 */
[----:B------:R-:W-:Y:S01]  /*1b40*/  @P6 FFMA.FTZ R128, R141, R96, R100 ;  /* 0x000000608d806223 */ /* 0x000fe20000010064 */
[----:B------:R-:W-:Y:S01]  /*1b50*/  @P6 FFMA.FTZ R129, R146, R97, R101 ;  /* 0x0000006192816223 */ /* 0x000fe20000010065 */
[----:B------:R-:W-:Y:S01]  /*1b60*/  @P6 FFMA.FTZ R130, R147, R98, R102 ;  /* 0x0000006293826223 */ /* 0x000fe20000010066 */
[----:B------:R-:W-:Y:S01]  /*1b70*/  @P6 FFMA.FTZ R131, R0, R99, R103 ;  /* 0x0000006300836223 */ /* 0x000fe20000010067 */
[----:B------:R-:W-:Y:S01]  /*1b80*/  @!P6 FMUL.FTZ R128, R141, R96 ;  /* 0x000000608d80e220 */ /* 0x000fe20000410000 */
[----:B------:R-:W-:Y:S01]  /*1b90*/  @!P6 FMUL.FTZ R129, R146, R97 ;  /* 0x000000619281e220 */ /* 0x000fe20000410000 */
[----:B------:R-:W-:Y:S01]  /*1ba0*/  @!P6 FMUL.FTZ R130, R147, R98 ;  /* 0x000000629382e220 */ /* 0x000fe20000410000 */
[----:B------:R-:W-:Y:S01]  /*1bb0*/  @!P6 FMUL.FTZ R131, R0, R99 ;  /* 0x000000630083e220 */ /* 0x000fe20000410000 */
[----:B0-----:R-:W-:-:S05]  /*1bc0*/  IMAD.WIDE.U32 R140, R140, 0x10, R142 ;  /* 0x000000108c8c7825 */ /* 0x001fca00078e008e */
[----:B------:R0:W-:Y:S02]  /*1bd0*/  STG.E.128 desc[UR6][R140.64], R128 ;  /* 0x000000808c007986 */ /* 0x0001e4000c101d06 */
.L_x_24578:
[----:B------:R-:W-:Y:S05]  /*1be0*/  BSYNC.RECONVERGENT B0 ;  /* 0x0000000000007941 */ /* 0x000fea0003800200 */
.L_x_24577:
[----:B-----5:R-:W-:Y:S01]  /*1bf0*/  FADD.FTZ R0, RZ, R132 ;  /* 0x00000084ff007221 */ /* 0x020fe20000010000 */
[----:B------:R-:W-:Y:S01]  /*1c00*/  ISETP.GT.U32.AND P6, PT, R3, 0x1ff, PT ;  /* 0x000001ff0300780c */ /* 0x000fe20003fc4070 */
[----:B------:R-:W-:Y:S01]  /*1c10*/  BSSY.RECONVERGENT B0, `(.L_x_24579) ;  /* 0x0000090000007945 */ /* 0x000fe20003800200 */
[----:B0-----:R-:W-:Y:S01]  /*1c20*/  P2R R140, PR, RZ, 0x1 ;  /* 0x00000001ff8c7803 */ /* 0x001fe20000000000 */
[----:B------:R-:W-:Y:S01]  /*1c30*/  FADD.FTZ R141, R133, R0 ;  /* 0x00000000858d7221 */ /* 0x000fe20000010000 */
[----:B------:R-:W-:Y:S01]  /*1c40*/  ISETP.GT.U32.AND P0, PT, R3, 0x2ff, PT ;  /* 0x000002ff0300780c */ /* 0x000fe20003f04070 */
[----:B------:R-:W-:Y:S02]  /*1c50*/  HFMA2 R148, -RZ, RZ, 0, 0 ;  /* 0x00000000ff947431 */ /* 0x000fe400000001ff */
[----:B------:R-:W-:-:S04]  /*1c60*/  FADD.FTZ R0, R134, R141 ;  /* 0x0000008d86007221 */ /* 0x000fc80000010000 */
[----:B------:R-:W-:-:S05]  /*1c70*/  FADD.FTZ R0, R135, R0 ;  /* 0x0000000087007221 */ /* 0x000fca0000010000 */
[----:B------:R-:W-:-:S05]  /*1c80*/  FSEL R141, R0, RZ, P1 ;  /* 0x000000ff008d7208 */ /* 0x000fca0000800000 */
[----:B------:R-:W-:-:S04]  /*1c90*/  FADD.FTZ R0, R124, R141 ;  /* 0x0000008d7c007221 */ /* 0x000fc80000010000 */
[----:B-12---:R-:W-:-:S04]  /*1ca0*/  FADD.FTZ R143, R125, R0 ;  /* 0x000000007d8f7221 */ /* 0x006fc80000010000 */
        /* <DEDUP_REMOVED lines=40> */
[----:B------:R-:W3:Y:S02]  /*1f30*/  SHFL.BFLY PT, R0, R145, 0x10, 0x1f ;  /* 0x0e001f0091007f89 */ /* 0x000ee400000e0000 */
[----:B---34-:R-:W-:-:S04]  /*1f40*/  FADD.FTZ R147, R145, R0 ;  /* 0x0000000091937221 */ /* 0x018fc80000010000 */
        /* <DEDUP_REMOVED lines=10> */
[----:B------:R-:W-:-:S03]  /*1ff0*/  LOP3.LUT R147, R139, 0x1f, RZ, 0xc0, !PT ;  /* 0x0000001f8b937812 */ /* 0x000fc600078ec0ff */
        /* <DEDUP_REMOVED lines=81> */
.L_x_24580:
[----:B------:R-:W-:Y:S05]  /*2510*/  BSYNC.RECONVERGENT B0 ;  /* 0x0000000000007941 */ /* 0x000fea0003800200 */
.L_x_24579:
        /* <DEDUP_REMOVED lines=13> */
.L_x_24582:
[----:B------:R-:W-:Y:S05]  /*25f0*/  BSYNC.RECONVERGENT B0 ;  /* 0x0000000000007941 */ /* 0x000fea0003800200 */
.L_x_24581:
[----:B------:R-:W0:Y:S01]  /*2600*/  SHFL.DOWN PT, R143, R148, 0x4, 0x1f ;  /* 0x08801f00948f7f89 */ /* 0x000e2200000e0000 */
[----:B------:R-:W-:Y:S01]  /*2610*/  ISETP.NE.AND P6, PT, RZ, UR10, PT ;  /* 0x0000000aff007c0c */ /* 0x000fe2000bfc5270 */
[----:B------:R-:W-:Y:S02]  /*2620*/  BSSY.RECONVERGENT B0, `(.L_x_24583) ;  /* 0x0000052000007945 */ /* 0x000fe40003800200 */
[----:B-1----:R-:W1:Y:S01]  /*2630*/  SHFL.DOWN PT, R145, R140, 0x4, 0x1f ;  /* 0x08801f008c917f89 */ /* 0x002e6200000e0000 */
[-C--:B0-----:R-:W-:Y:S02]  /*2640*/  IADD3 R0, PT, PT, R143, R148.reuse, RZ ;  /* 0x000000948f007210 */ /* 0x081fe40007ffe0ff */
[----:B------:R-:W-:Y:S02]  /*2650*/  I2FP.F32.S32 R147, R143 ;  /* 0x0000008f00937245 */ /* 0x000fe40000201400 */
[----:B------:R-:W-:Y:S01]  /*2660*/  I2FP.F32.S32 R143, R148 ;  /* 0x00000094008f7245 */ /* 0x000fe20000201400 */
[----:B------:R-:W0:Y:S01]  /*2670*/  SHFL.DOWN PT, R151, R0, 0x2, 0x1f ;  /* 0x08401f0000977f89 */ /* 0x000e2200000e0000 */
[----:B------:R-:W-:Y:S01]  /*2680*/  I2FP.F32.S32 R144, R0 ;  /* 0x0000000000907245 */ /* 0x000fe20000201400 */
[----:B-1----:R-:W-:-:S03]  /*2690*/  FMUL.FTZ R142, R145, R147 ;  /* 0x00000093918e7220 */ /* 0x002fc60000410000 */
[----:B------:R-:W1:Y:S01]  /*26a0*/  MUFU.RCP R146, R144 ;  /* 0x0000009000927308 */ /* 0x000e620000001000 */
[----:B------:R-:W-:Y:S01]  /*26b0*/  FFMA.FTZ R149, R143, R140, R142 ;  /* 0x0000008c8f957223 */ /* 0x000fe2000001008e */
[----:B------:R-:W-:-:S04]  /*26c0*/  FADD.FTZ R140, -R145, R140 ;  /* 0x0000008c918c7221 */ /* 0x000fc80000010100 */
[----:B------:R-:W-:-:S04]  /*26d0*/  FMUL.FTZ R140, R140, R140 ;  /* 0x0000008c8c8c7220 */ /* 0x000fc80000410000 */
[----:B------:R-:W-:-:S04]  /*26e0*/  FMUL.FTZ R140, R140, R143 ;  /* 0x0000008f8c8c7220 */ /* 0x000fc80000410000 */
[----:B------:R-:W-:Y:S01]  /*26f0*/  FMUL.FTZ R140, R140, R147 ;  /* 0x000000938c8c7220 */ /* 0x000fe20000410000 */
[----:B-1----:R-:W-:Y:S01]  /*2700*/  FMUL.FTZ R149, R146, R149 ;  /* 0x0000009592957220 */ /* 0x002fe20000410000 */
[-C--:B0-----:R-:W-:Y:S02]  /*2710*/  IADD3 R142, PT, PT, R0, R151.reuse, RZ ;  /* 0x00000097008e7210 */ /* 0x081fe40007ffe0ff */
[----:B------:R-:W-:Y:S02]  /*2720*/  I2FP.F32.S32 R151, R151 ;  /* 0x0000009700977245 */ /* 0x000fe40000201400 */
[----:B------:R-:W0:Y:S01]  /*2730*/  SHFL.DOWN PT, R148, R149, 0x2, 0x1f ;  /* 0x08401f0095947f89 */ /* 0x000e2200000e0000 */
[----:B------:R-:W-:-:S03]  /*2740*/  I2FP.F32.S32 R150, R142 ;  /* 0x0000008e00967245 */ /* 0x000fc60000201400 */
[----:B------:R-:W1:Y:S01]  /*2750*/  SHFL.DOWN PT, R155, R142, 0x1, 0x1f ;  /* 0x08201f008e9b7f89 */ /* 0x000e6200000e0000 */
[----:B------:R-:W2:Y:S01]  /*2760*/  MUFU.RCP R152, R150 ;  /* 0x0000009600987308 */ /* 0x000ea20000001000 */
[----:B0-----:R-:W-:Y:S01]  /*2770*/  FMUL.FTZ R153, R148, R151 ;  /* 0x0000009794997220 */ /* 0x001fe20000410000 */
[----:B------:R-:W-:Y:S01]  /*2780*/  FADD.FTZ R148, R149, -R148 ;  /* 0x8000009495947221 */ /* 0x000fe20000010000 */
[----:B-1----:R-:W-:Y:S02]  /*2790*/  IADD3 R0, PT, PT, R142, R155, RZ ;  /* 0x0000009b8e007210 */ /* 0x002fe40007ffe0ff */
[----:B------:R-:W-:Y:S01]  /*27a0*/  FFMA.FTZ R153, R144, R149, R153 ;  /* 0x0000009590997223 */ /* 0x000fe20000010099 */
[----:B------:R-:W0:Y:S01]  /*27b0*/  SHFL.DOWN PT, R142, R141, 0x4, 0x1f ;  /* 0x08801f008d8e7f89 */ /* 0x000e2200000e0000 */
[----:B------:R-:W-:Y:S01]  /*27c0*/  FMUL.FTZ R145, R148, R148 ;  /* 0x0000009494917220 */ /* 0x000fe20000410000 */
[----:B------:R-:W-:Y:S01]  /*27d0*/  I2FP.F32.S32 R156, R0 ;  /* 0x00000000009c7245 */ /* 0x000fe20000201400 */
[----:B--2---:R-:W-:Y:S01]  /*27e0*/  FMUL.FTZ R153, R152, R153 ;  /* 0x0000009998997220 */ /* 0x004fe20000410000 */
[----:B------:R-:W-:Y:S01]  /*27f0*/  I2FP.F32.S32 R155, R155 ;  /* 0x0000009b009b7245 */ /* 0x000fe20000201400 */
[----:B------:R-:W-:-:S02]  /*2800*/  FMUL.FTZ R145, R144, R145 ;  /* 0x0000009190917220 */ /* 0x000fc40000410000 */
[----:B------:R-:W1:Y:S01]  /*2810*/  LDC R144, c[0x0][0x448] ;  /* 0x00011200ff907b82 */ /* 0x000e620000000800 */
[----:B------:R-:W2:Y:S01]  /*2820*/  SHFL.DOWN PT, R154, R153, 0x1, 0x1f ;  /* 0x08201f00999a7f89 */ /* 0x000ea200000e0000 */
[----:B------:R-:W3:Y:S01]  /*2830*/  MUFU.RCP R156, R156 ;  /* 0x0000009c009c7308 */ /* 0x000ee20000001000 */
[----:B------:R-:W-:Y:S01]  /*2840*/  FMUL.FTZ R145, R145, R151 ;  /* 0x0000009791917220 */ /* 0x000fe20000410000 */
[----:B0-----:R-:W-:-:S04]  /*2850*/  FADD.FTZ R143, R142, R141 ;  /* 0x0000008d8e8f7221 */ /* 0x001fc80000010000 */
[----:B------:R-:W-:Y:S01]  /*2860*/  FFMA.FTZ R140, R146, R140, R143 ;  /* 0x0000008c928c7223 */ /* 0x000fe2000001008f */
[----:B--2---:R-:W-:-:S04]  /*2870*/  FMUL.FTZ R157, R154, R155 ;  /* 0x0000009b9a9d7220 */ /* 0x004fc80000410000 */
[----:B------:R-:W0:Y:S01]  /*2880*/  SHFL.DOWN PT, R143, R140, 0x2, 0x1f ;  /* 0x08401f008c8f7f89 */ /* 0x000e2200000e0000 */
[----:B------:R-:W-:Y:S01]  /*2890*/  FFMA.FTZ R157, R150, R153, R157 ;  /* 0x00000099969d7223 */ /* 0x000fe2000001009d */
[----:B------:R-:W-:-:S03]  /*28a0*/  FADD.FTZ R153, R153, -R154 ;  /* 0x8000009a99997221 */ /* 0x000fc60000010000 */
[----:B---3--:R-:W-:Y:S01]  /*28b0*/  FMUL.FTZ R157, R156, R157 ;  /* 0x0000009d9c9d7220 */ /* 0x008fe20000410000 */
[----:B------:R-:W-:-:S04]  /*28c0*/  FMUL.FTZ R153, R153, R153 ;  /* 0x0000009999997220 */ /* 0x000fc80000410000 */
[----:B------:R-:W-:Y:S01]  /*28d0*/  FMUL.FTZ R153, R150, R153 ;  /* 0x0000009996997220 */ /* 0x000fe20000410000 */
[----:B------:R-:W2:Y:S03]  /*28e0*/  SHFL.IDX PT, R157, R157, RZ, 0x1f ;  /* 0x00001fff9d9d7589 */ /* 0x000ea600000e0000 */
[----:B------:R-:W-:Y:S01]  /*28f0*/  FMUL.FTZ R153, R153, R155 ;  /* 0x0000009b99997220 */ /* 0x000fe20000410000 */
[----:B0-----:R-:W-:-:S04]  /*2900*/  FADD.FTZ R143, R140, R143 ;  /* 0x0000008f8c8f7221 */ /* 0x001fc80000010000 */
[----:B------:R-:W-:-:S05]  /*2910*/  FFMA.FTZ R143, R152, R145, R143 ;  /* 0x00000091988f7223 */ /* 0x000fca000001008f */
[----:B------:R-:W0:Y:S01]  /*2920*/  SHFL.DOWN PT, R142, R143, 0x1, 0x1f ;  /* 0x08201f008f8e7f89 */ /* 0x000e2200000e0000 */
[----:B--2---:R-:W-:-:S05]  /*2930*/  FMUL.FTZ R0, R157, R157 ;  /* 0x0000009d9d007220 */ /* 0x004fca0000410000 */
[----:B------:R-:W-:Y:S02]  /*2940*/  FSEL R158, R0, RZ, P6 ;  /* 0x000000ff009e7208 */ /* 0x000fe40003000000 */
[----:B------:R-:W-:Y:S02]  /*2950*/  FSEL R0, R157, RZ, !P6 ;  /* 0x000000ff9d007208 */ /* 0x000fe40007000000 */
[----:B------:R-:W-:Y:S01]  /*2960*/  ISETP.NE.AND P6, PT, R139, RZ, PT ;  /* 0x000000ff8b00720c */ /* 0x000fe20003fc5270 */
[----:B0-----:R-:W-:-:S12]  /*2970*/  FADD.FTZ R141, R143, R142 ;  /* 0x0000008e8f8d7221 */ /* 0x001fd80000010000 */
[----:B------:R-:W0:Y:S01]  /*2980*/  @!P6 LDC.64 R142, c[0x0][0x3c8] ;  /* 0x0000f200ff8eeb82 */ /* 0x000e220000000a00 */
[----:B------:R-:W-:-:S06]  /*2990*/  FFMA.FTZ R153, R156, R153, R141 ;  /* 0x000000999c997223 */ /* 0x000fcc000001008d */
[----:B------:R-:W1:Y:S01]  /*29a0*/  SHFL.IDX PT, R153, R153, RZ, 0x1f ;  /* 0x00001fff99997589 */ /* 0x000e6200000e0000 */
[----:B------:R-:W2:Y:S01]  /*29b0*/  @!P6 LDC.64 R140, c[0x0][0x3c0] ;  /* 0x0000f000ff8ceb82 */ /* 0x000ea20000000a00 */
[----:B0-----:R-:W-:-:S04]  /*29c0*/  @!P6 IMAD.WIDE R142, R2, 0x4, R142 ;  /* 0x00000004028ee825 */ /* 0x001fc800078e028e */
[----:B-1----:R-:W-:Y:S01]  /*29d0*/  FFMA.FTZ R139, R153, UR11, R144 ;  /* 0x0000000b998b7c23 */ /* 0x002fe20008010090 */
[----:B--2---:R-:W-:-:S04]  /*29e0*/  @!P6 IMAD.WIDE R140, R2, 0x4, R140 ;  /* 0x00000004028ce825 */ /* 0x004fc800078e028c */
[----:B------:R-:W-:Y:S01]  /*29f0*/  FADD.FTZ R139, R139, R158 ;  /* 0x0000009e8b8b7221 */ /* 0x000fe20000010000 */
[----:B------:R0:W-:Y:S05]  /*2a00*/  @!P6 STG.E desc[UR6][R140.64], R157 ;  /* 0x0000009d8c00e986 */ /* 0x0001ea000c101906 */
        /* <DEDUP_REMOVED lines=19> */
.L_x_24584:
[----:B------:R-:W-:Y:S05]  /*2b40*/  BSYNC.RECONVERGENT B0 ;  /* 0x0000000000007941 */ /* 0x000fea0003800200 */
.L_x_24583:
        /* <DEDUP_REMOVED lines=19> */
.L_x_24586:
[----:B------:R-:W-:Y:S05]  /*2c80*/  BSYNC.RECONVERGENT B0 ;  /* 0x0000000000007941 */ /* 0x000fea0003800200 */
.L_x_24585:
        /* <DEDUP_REMOVED lines=19> */
.L_x_24588:
[----:B------:R-:W-:Y:S05]  /*2dc0*/  BSYNC.RECONVERGENT B0 ;  /* 0x0000000000007941 */ /* 0x000fea0003800200 */
.L_x_24587:
[----:B------:R-:W-:Y:S01]  /*2dd0*/  ISETP.GE.U32.AND P1, PT, R3, 0x400, PT ;  /* 0x000004000300780c */ /* 0x000fe20003f26070 */
        /* <DEDUP_REMOVED lines=18> */
.L_x_24590:
[----:B------:R-:W-:Y:S05]  /*2f00*/  BSYNC.RECONVERGENT B0 ;  /* 0x0000000000007941 */ /* 0x000fea0003800200 */
.L_x_24589:
        /* <DEDUP_REMOVED lines=18> */
.L_x_24592:
[----:B------:R-:W-:Y:S05]  /*3030*/  BSYNC.RECONVERGENT B0 ;  /* 0x0000000000007941 */ /* 0x000fea0003800200 */
.L_x_24591:
        /* <DEDUP_REMOVED lines=18> */
.L_x_24594:
[----:B------:R-:W-:Y:S05]  /*3160*/  BSYNC.RECONVERGENT B0 ;  /* 0x0000000000007941 */ /* 0x000fea0003800200 */
.L_x_24593:
        /* <DEDUP_REMOVED lines=18> */
.L_x_24596:
[----:B------:R-:W-:Y:S05]  /*3290*/  BSYNC.RECONVERGENT B0 ;  /* 0x0000000000007941 */ /* 0x000fea0003800200 */
.L_x_24595:
        /* <DEDUP_REMOVED lines=17> */
.L_x_24598:
[----:B------:R-:W-:Y:S05]  /*33b0*/  BSYNC.RECONVERGENT B0 ;  /* 0x0000000000007941 */ /* 0x000fea0003800200 */
.L_x_24597:
[----:B0-----:R-:W0:Y:S01]  /*33c0*/  LDC.64 R138, c[0x0][0x380] ;  /* 0x0000e000ff8a7b82 */ /* 0x001e220000000a00 */
[----:B------:R-:W-:Y:S01]  /*33d0*/  UPLOP3.LUT UP0, UPT, UPT, UPT, UP0, 0x40, 0x4 ;  /* 0x000000000004789c */ /* 0x000fe20003f0e800 */
[----:B0-----:R-:W-:-:S04]  /*33e0*/  IADD3 R2, PT, PT, R2, R138, RZ ;  /* 0x0000008a02027210 */ /* 0x001fc80007ffe0ff */
[----:B------:R-:W-:-:S13]  /*33f0*/  ISETP.GE.AND P1, PT, R2, R139, PT ;  /* 0x0000008b0200720c */ /* 0x000fda0003f26270 */
[----:B------:R-:W-:Y:S05]  /*3400*/  @!P1 BRA `(.L_x_24599) ;  /* 0xffffffd800489947 */ /* 0x000fea000383ffff */
[----:B------:R-:W-:Y:S05]  /*3410*/  EXIT ;  /* 0x000000000000794d */ /* 0x000fea0003800000 */
.L_x_24600:
        /* <DEDUP_REMOVED lines=14> */
.L_x_27608:


//--------------------- .text._ZN10layer_norm13ln_fwd_kernelINS_13Kernel_traitsIfffffjLj8192ELj1ELj1ELj8ELj16ENS_18Kernel_traits_baseILj8192EfffffjLj256EEEEELb0ELb1ELb0ELb1EEEvNS_9FwdParamsE --------------------------
	.section	.text._ZN10layer_norm13ln_fwd_kernelINS_13Kernel_traitsIfffffjLj8192ELj1ELj1ELj8ELj16ENS_18Kernel_traits_baseILj8192EfffffjLj256EEEEELb0ELb1ELb0ELb1EEEvNS_9FwdParamsE,"ax",@progbits
	.align	128
        .global         _ZN10layer_norm13ln_fwd_kernelINS_13Kernel_traitsIfffffjLj8192ELj1ELj1ELj8ELj16ENS_18Kernel_traits_baseILj8192EfffffjLj256EEEEELb0ELb1ELb0ELb1EEEvNS_9FwdParamsE
        .type           _ZN10layer_norm13ln_fwd_kernelINS_13Kernel_traitsIfffffjLj8192ELj1ELj1ELj8ELj16ENS_18Kernel_traits_baseILj8192EfffffjLj256EEEEELb0ELb1ELb0ELb1EEEvNS_9FwdParamsE,@function
        .size           _ZN10layer_norm13ln_fwd_kernelINS_13Kernel_traitsIfffffjLj8192ELj1ELj1ELj8ELj16ENS_18Kernel_traits_baseILj8192EfffffjLj256EEEEELb0ELb1ELb0ELb1EEEvNS_9FwdParamsE,(.L_x_27609 - _ZN10layer_norm13ln_fwd_kernelINS_13Kernel_traitsIfffffjLj8192ELj1ELj1ELj8ELj16ENS_18Kernel_traits_baseILj8192EfffffjLj256EEEEELb0ELb1ELb0ELb1EEEvNS_9FwdParamsE)
        .other          _ZN10layer_norm13ln_fwd_kernelINS_13Kernel_traitsIfffffjLj8192ELj1ELj1ELj8ELj16ENS_18Kernel_traits_baseILj8192EfffffjLj256EEEEELb0ELb1ELb0ELb1EEEvNS_9FwdParamsE,@"STO_CUDA_ENTRY STV_DEFAULT"
_ZN10layer_norm13ln_fwd_kernelINS_13Kernel_traitsIfffffjLj8192ELj1ELj1ELj8ELj16ENS_18Kernel_traits_baseILj8192EfffffjLj256EEEEELb0ELb1ELb0ELb1EEEvNS_9FwdParamsE:
.text._ZN10layer_norm13ln_fwd_kernelINS_13Kernel_traitsIfffffjLj8192ELj1ELj1ELj8ELj16ENS_18Kernel_traits_baseILj8192EfffffjLj256EEEEELb0ELb1ELb0ELb1EEEvNS_9FwdParamsE:
        /* <DEDUP_REMOVED lines=40> */
.L_x_24601:
        /* <DEDUP_REMOVED lines=36> */
.L_x_24602:
        /* <DEDUP_REMOVED lines=11> */
.L_x_24607:
[----:B------:R-:W-:Y:S01]  /*0570*/  ISETP.NE.U32.AND P1, PT, RZ, UR8, PT ;  /* 0x00000008ff007c0c */ /* 0x000fe2000bf25070 */
[----:B---3--:R-:W0:Y:S01]  /*0580*/  @P0 LDC.64 R106, c[0x0][0x3e0] ;  /* 0x0000f800ff6a0b82 */ /* 0x008e220000000a00 */
[----:B------:R-:W-:Y:S02]  /*0590*/  IMAD R3, R2, UR10, RZ ;  /* 0x0000000a02037c24 */ /* 0x000fe4000f8e02ff */
[----:B------:R-:W-:-:S03]  /*05a0*/  ISETP.NE.AND.EX P1, PT, RZ, UR9, PT, P1 ;  /* 0x00000009ff007c0c */ /* 0x000fc6000bf25310 */
[----:B------:R-:W-:Y:S02]  /*05b0*/  SHF.R.S32.HI R104, RZ, 0x1f, R3 ;  /* 0x0000001fff687819 */ /* 0x000fe40000011403 */
[----:B------:R-:W1:Y:S02]  /*05c0*/  LDC.64 R126, c[0x0][0x390] ;  /* 0x0000e400ff7e7b82 */ /* 0x000e640000000a00 */
[----:B------:R-:W-:-:S04]  /*05d0*/  LEA.HI R3, R104, R3, RZ, 0x2 ;  /* 0x0000000368037211 */ /* 0x000fc800078f10ff */
[----:B------:R-:W-:Y:S01]  /*05e0*/  LEA.HI.SX32 R3, R3, R0, 0x1e ;  /* 0x0000000003037211 */ /* 0x000fe200078ff2ff */
[----:B------:R-:W-:Y:S01]  /*05f0*/  HFMA2 R0, -RZ, RZ, 1.875, 0 ;  /* 0x3f800000ff007431 */ /* 0x000fe200000001ff */
[----:B------:R-:W2:Y:S01]  /*0600*/  @P1 LDC.64 R110, c[0x0][0x3a0] ;  /* 0x0000e800ff6e1b82 */ /* 0x000ea20000000a00 */
[----:B0-----:R-:W-:-:S07]  /*0610*/  @P0 IMAD.WIDE R106, R2, 0x4, R106 ;  /* 0x00000004026a0825 */ /* 0x001fce00078e026a */
[----:B------:R-:W0:Y:S01]  /*0620*/  LDC.64 R124, c[0x0][0x3a8] ;  /* 0x0000ea00ff7c7b82 */ /* 0x000e220000000a00 */
[----:B------:R-:W3:Y:S01]  /*0630*/  @P0 LDG.E R0, desc[UR6][R106.64] ;  /* 0x000000066a000981 */ /* 0x000ee2000c1e1900 */
[----:B-1----:R-:W-:-:S06]  /*0640*/  IMAD.WIDE.U32 R108, R3, 0x10, R126 ;  /* 0x00000010036c7825 */ /* 0x002fcc00078e007e */
[----:B------:R-:W1:Y:S01]  /*0650*/  @P1 LDC.64 R114, c[0x0][0x3a0] ;  /* 0x0000e800ff721b82 */ /* 0x000e620000000a00 */
[----:B------:R-:W3:Y:S01]  /*0660*/  LDG.E.128 R116, desc[UR6][R108.64] ;  /* 0x000000066c747981 */ /* 0x000ee2000c1e1d00 */
[----:B--2---:R-:W-:-:S06]  /*0670*/  @P1 IMAD.WIDE.U32 R110, R3, 0x10, R110 ;  /* 0x00000010036e1825 */ /* 0x004fcc00078e006e */
[----:B------:R-:W2:Y:S01]  /*0680*/  @P1 LDC.64 R156, c[0x0][0x3a0] ;  /* 0x0000e800ff9c1b82 */ /* 0x000ea20000000a00 */
[----:B------:R0:W4:Y:S01]  /*0690*/  @P1 LDG.E.128 R100, desc[UR6][R110.64] ;  /* 0x000000066e641981 */ /* 0x000122000c1e1d00 */
[C---:B------:R-:W-:Y:S01]  /*06a0*/  IADD3 R133, PT, PT, R3.reuse, 0x100, RZ ;  /* 0x0000010003857810 */ /* 0x040fe20007ffe0ff */
[----:B0-----:R-:W-:-:S04]  /*06b0*/  IMAD.WIDE.U32 R110, R3, 0x10, R124 ;  /* 0x00000010036e7825 */ /* 0x001fc800078e007c */
[----:B-1----:R-:W-:-:S04]  /*06c0*/  @P1 IMAD.WIDE.U32 R114, R133, 0x10, R114 ;  /* 0x0000001085721825 */ /* 0x002fc800078e0072 */
[-C--:B---3--:R-:W-:Y:S01]  /*06d0*/  FMUL.FTZ R105, R116, R0.reuse ;  /* 0x0000000074697220 */ /* 0x088fe20000410000 */
[-C--:B------:R-:W-:Y:S01]  /*06e0*/  FMUL.FTZ R112, R117, R0.reuse ;  /* 0x0000000075707220 */ /* 0x080fe20000410000 */
[-C--:B------:R-:W-:Y:S01]  /*06f0*/  FMUL.FTZ R113, R118, R0.reuse ;  /* 0x0000000076717220 */ /* 0x080fe20000410000 */
[----:B------:R-:W-:Y:S02]  /*0700*/  FMUL.FTZ R116, R119, R0 ;  /* 0x0000000077747220 */ /* 0x000fe40000410000 */
[----:B------:R-:W0:Y:S01]  /*0710*/  @P1 LDC.64 R118, c[0x0][0x3a0] ;  /* 0x0000e800ff761b82 */ /* 0x000e220000000a00 */
[CC--:B----45:R-:W-:Y:S01]  /*0720*/  @P1 FFMA.FTZ R104, R105.reuse, R68.reuse, R100 ;  /* 0x0000004469681223 */ /* 0x0f0fe20000010064 */
[----:B------:R-:W-:Y:S01]  /*0730*/  @!P1 FMUL.FTZ R104, R105, R68 ;  /* 0x0000004469689220 */ /* 0x000fe20000410000 */
[----:B------:R-:W-:Y:S01]  /*0740*/  @P1 FFMA.FTZ R105, R112, R69, R101 ;  /* 0x0000004570691223 */ /* 0x000fe20000010065 */
[CC--:B------:R-:W-:Y:S01]  /*0750*/  @P1 FFMA.FTZ R106, R113.reuse, R70.reuse, R102 ;  /* 0x00000046716a1223 */ /* 0x0c0fe20000010066 */
[----:B------:R-:W-:Y:S01]  /*0760*/  @P1 FFMA.FTZ R107, R116, R71, R103 ;  /* 0x00000047746b1223 */ /* 0x000fe20000010067 */
[----:B------:R-:W-:Y:S01]  /*0770*/  @!P1 FMUL.FTZ R105, R112, R69 ;  /* 0x0000004570699220 */ /* 0x000fe20000410000 */
[----:B------:R-:W-:Y:S01]  /*0780*/  @!P1 FMUL.FTZ R106, R113, R70 ;  /* 0x00000046716a9220 */ /* 0x000fe20000410000 */
[----:B------:R-:W-:Y:S01]  /*0790*/  @!P1 FMUL.FTZ R107, R116, R71 ;  /* 0x00000047746b9220 */ /* 0x000fe20000410000 */
[----:B------:R-:W-:-:S04]  /*07a0*/  IMAD.WIDE.U32 R112, R133, 0x10, R126 ;  /* 0x0000001085707825 */ /* 0x000fc800078e007e */
[----:B------:R1:W-:Y:S04]  /*07b0*/  STG.E.128 desc[UR6][R110.64], R104 ;  /* 0x000000686e007986 */ /* 0x0003e8000c101d06 */
[----:B------:R-:W3:Y:S04]  /*07c0*/  LDG.E.128 R120, desc[UR6][R112.64] ;  /* 0x0000000670787981 */ /* 0x000ee8000c1e1d00 */
[----:B------:R4:W2:Y:S01]  /*07d0*/  @P1 LDG.E.128 R100, desc[UR6][R114.64] ;  /* 0x0000000672641981 */ /* 0x0008a2000c1e1d00 */
[----:B------:R-:W-:Y:S01]  /*07e0*/  IADD3 R135, PT, PT, R3, 0x200, RZ ;  /* 0x0000020003877810 */ /* 0x000fe20007ffe0ff */
[----:B----4-:R-:W-:-:S04]  /*07f0*/  IMAD.WIDE.U32 R114, R133, 0x10, R124 ;  /* 0x0000001085727825 */ /* 0x010fc800078e007c */
[----:B0-----:R-:W-:-:S04]  /*0800*/  @P1 IMAD.WIDE.U32 R118, R135, 0x10, R118 ;  /* 0x0000001087761825 */ /* 0x001fc800078e0076 */
[-C--:B---3--:R-:W-:Y:S01]  /*0810*/  FMUL.FTZ R109, R120, R0.reuse ;  /* 0x00000000786d7220 */ /* 0x088fe20000410000 */
[-C--:B------:R-:W-:Y:S01]  /*0820*/  FMUL.FTZ R116, R121, R0.reuse ;  /* 0x0000000079747220 */ /* 0x080fe20000410000 */
[-C--:B------:R-:W-:Y:S01]  /*0830*/  FMUL.FTZ R117, R122, R0.reuse ;  /* 0x000000007a757220 */ /* 0x080fe20000410000 */
[----:B------:R-:W-:Y:S01]  /*0840*/  FMUL.FTZ R120, R123, R0 ;  /* 0x000000007b787220 */ /* 0x000fe20000410000 */
[CC--:B--2---:R-:W-:Y:S01]  /*0850*/  @P1 FFMA.FTZ R108, R109.reuse, R72.reuse, R100 ;  /* 0x000000486d6c1223 */ /* 0x0c4fe20000010064 */
[----:B------:R-:W-:Y:S01]  /*0860*/  @!P1 FMUL.FTZ R108, R109, R72 ;  /* 0x000000486d6c9220 */ /* 0x000fe20000410000 */
[----:B------:R-:W-:Y:S01]  /*0870*/  @P1 FFMA.FTZ R109, R116, R73, R101 ;  /* 0x00000049746d1223 */ /* 0x000fe20000010065 */
[CC--:B-1----:R-:W-:Y:S01]  /*0880*/  @P1 FFMA.FTZ R110, R117.reuse, R74.reuse, R102 ;  /* 0x0000004a756e1223 */ /* 0x0c2fe20000010066 */
[----:B------:R-:W-:Y:S01]  /*0890*/  @P1 FFMA.FTZ R111, R120, R75, R103 ;  /* 0x0000004b786f1223 */ /* 0x000fe20000010067 */
[----:B------:R-:W-:Y:S01]  /*08a0*/  @!P1 FMUL.FTZ R109, R116, R73 ;  /* 0x00000049746d9220 */ /* 0x000fe20000410000 */
[----:B------:R-:W-:Y:S01]  /*08b0*/  @!P1 FMUL.FTZ R110, R117, R74 ;  /* 0x0000004a756e9220 */ /* 0x000fe20000410000 */
[----:B------:R-:W-:Y:S01]  /*08c0*/  @!P1 FMUL.FTZ R111, R120, R75 ;  /* 0x0000004b786f9220 */ /* 0x000fe20000410000 */
[----:B------:R-:W-:Y:S01]  /*08d0*/  IMAD.WIDE.U32 R116, R135, 0x10, R126 ;  /* 0x0000001087747825 */ /* 0x000fe200078e007e */
[----:B------:R-:W0:Y:S03]  /*08e0*/  @P1 LDC.64 R122, c[0x0][0x3a0] ;  /* 0x0000e800ff7a1b82 */ /* 0x000e260000000a00 */
[----:B------:R1:W-:Y:S04]  /*08f0*/  STG.E.128 desc[UR6][R114.64], R108 ;  /* 0x0000006c72007986 */ /* 0x0003e8000c101d06 */
[----:B------:R-:W2:Y:S04]  /*0900*/  LDG.E.128 R128, desc[UR6][R116.64] ;  /* 0x0000000674807981 */ /* 0x000ea8000c1e1d00 */
[----:B------:R3:W4:Y:S01]  /*0910*/  @P1 LDG.E.128 R100, desc[UR6][R118.64] ;  /* 0x0000000676641981 */ /* 0x000722000c1e1d00 */
[----:B------:R-:W-:Y:S01]  /*0920*/  IADD3 R141, PT, PT, R3, 0x300, RZ ;  /* 0x00000300038d7810 */ /* 0x000fe20007ffe0ff */
[----:B---3--:R-:W-:-:S04]  /*0930*/  IMAD.WIDE.U32 R118, R135, 0x10, R124 ;  /* 0x0000001087767825 */ /* 0x008fc800078e007c */
[----:B0-----:R-:W-:-:S04]  /*0940*/  @P1 IMAD.WIDE.U32 R122, R141, 0x10, R122 ;  /* 0x000000108d7a1825 */ /* 0x001fc800078e007a */
[-C--:B--2---:R-:W-:Y:S01]  /*0950*/  FMUL.FTZ R113, R128, R0.reuse ;  /* 0x0000000080717220 */ /* 0x084fe20000410000 */
[-C--:B------:R-:W-:Y:S01]  /*0960*/  FMUL.FTZ R120, R129, R0.reuse ;  /* 0x0000000081787220 */ /* 0x080fe20000410000 */
[-C--:B------:R-:W-:Y:S01]  /*0970*/  FMUL.FTZ R121, R130, R0.reuse ;  /* 0x0000000082797220 */ /* 0x080fe20000410000 */
[----:B------:R-:W-:Y:S01]  /*0980*/  FMUL.FTZ R128, R131, R0 ;  /* 0x0000000083807220 */ /* 0x000fe20000410000 */
[CC--:B----4-:R-:W-:Y:S01]  /*0990*/  @P1 FFMA.FTZ R112, R113.reuse, R76.reuse, R100 ;  /* 0x0000004c71701223 */ /* 0x0d0fe20000010064 */
        /* <DEDUP_REMOVED lines=67> */
[----:B------:R-:W-:-:S04]  /*0dd0*/  IMAD.WIDE.U32 R144, R151, 0x10, R126 ;  /* 0x0000001097907825 */ /* 0x000fc800078e007e */
[----:B------:R0:W-:Y:S04]  /*0de0*/  STG.E.128 desc[UR6][R138.64], R128 ;  /* 0x000000808a007986 */ /* 0x0001e8000c101d06 */
[----:B------:R1:W2:Y:S04]  /*0df0*/  LDG.E.128 R160, desc[UR6][R144.64] ;  /* 0x0000000690a07981 */ /* 0x0002a8000c1e1d00 */
[----:B------:R-:W3:Y:S01]  /*0e00*/  @P1 LDG.E.128 R100, desc[UR6][R146.64] ;  /* 0x0000000692641981 */ /* 0x000ee2000c1e1d00 */
[----:B------:R-:W-:-:S05]  /*0e10*/  IADD3 R153, PT, PT, R3, 0x700, RZ ;  /* 0x0000070003997810 */ /* 0x000fca0007ffe0ff */
[----:B-1----:R-:W-:-:S04]  /*0e20*/  IMAD.WIDE.U32 R144, R153, 0x10, R126 ;  /* 0x0000001099907825 */ /* 0x002fc800078e007e */
[----:B------:R-:W-:-:S04]  /*0e30*/  @P1 IMAD.WIDE.U32 R126, R153, 0x10, R156 ;  /* 0x00000010997e1825 */ /* 0x000fc800078e009c */
[-C--:B--2---:R-:W-:Y:S01]  /*0e40*/  FMUL.FTZ R137, R160, R0.reuse ;  /* 0x00000000a0897220 */ /* 0x084fe20000410000 */
[-C--:B------:R-:W-:Y:S01]  /*0e50*/  FMUL.FTZ R155, R162, R0.reuse ;  /* 0x00000000a29b7220 */ /* 0x080fe20000410000 */
[-C--:B------:R-:W-:Y:S01]  /*0e60*/  FMUL.FTZ R132, R161, R0.reuse ;  /* 0x00000000a1847220 */ /* 0x080fe20000410000 */
[----:B------:R-:W-:Y:S01]  /*0e70*/  FMUL.FTZ R134, R163, R0 ;  /* 0x00000000a3867220 */ /* 0x000fe20000410000 */
[CC--:B---3--:R-:W-:Y:S01]  /*0e80*/  @P1 FFMA.FTZ R136, R137.reuse, R92.reuse, R100 ;  /* 0x0000005c89881223 */ /* 0x0c8fe20000010064 */
[----:B------:R-:W-:Y:S01]  /*0e90*/  @!P1 FMUL.FTZ R136, R137, R92 ;  /* 0x0000005c89889220 */ /* 0x000fe20000410000 */
[CC--:B0-----:R-:W-:Y:S01]  /*0ea0*/  @P1 FFMA.FTZ R138, R155.reuse, R94.reuse, R102 ;  /* 0x0000005e9b8a1223 */ /* 0x0c1fe20000010066 */
[----:B------:R-:W-:Y:S01]  /*0eb0*/  @P1 FFMA.FTZ R137, R132, R93, R101 ;  /* 0x0000005d84891223 */ /* 0x000fe20000010065 */
[----:B------:R-:W-:Y:S01]  /*0ec0*/  @P1 FFMA.FTZ R139, R134, R95, R103 ;  /* 0x0000005f868b1223 */ /* 0x000fe20000010067 */
[----:B------:R-:W-:Y:S01]  /*0ed0*/  @!P1 FMUL.FTZ R138, R155, R94 ;  /* 0x0000005e9b8a9220 */ /* 0x000fe20000410000 */
[----:B------:R-:W-:Y:S01]  /*0ee0*/  @!P1 FMUL.FTZ R137, R132, R93 ;  /* 0x0000005d84899220 */ /* 0x000fe20000410000 */
[----:B------:R-:W-:Y:S01]  /*0ef0*/  @!P1 FMUL.FTZ R139, R134, R95 ;  /* 0x0000005f868b9220 */ /* 0x000fe20000410000 */
[----:B------:R-:W-:-:S05]  /*0f00*/  IMAD.WIDE.U32 R154, R151, 0x10, R124 ;  /* 0x00000010979a7825 */ /* 0x000fca00078e007c */
[----:B------:R0:W-:Y:S04]  /*0f10*/  STG.E.128 desc[UR6][R154.64], R136 ;  /* 0x000000889a007986 */ /* 0x0001e8000c101d06 */
[----:B------:R-:W2:Y:S04]  /*0f20*/  LDG.E.128 R144, desc[UR6][R144.64] ;  /* 0x0000000690907981 */ /* 0x000ea8000c1e1d00 */
[----:B------:R1:W3:Y:S01]  /*0f30*/  @P1 LDG.E.128 R100, desc[UR6][R126.64] ;  /* 0x000000067e641981 */ /* 0x0002e2000c1e1d00 */
[----:B------:R-:W-:-:S04]  /*0f40*/  FADD.FTZ R132, RZ, R104 ;  /* 0x00000068ff847221 */ /* 0x000fc80000010000 */
        /* <DEDUP_REMOVED lines=27> */
[-C--:B--2---:R-:W-:Y:S01]  /*1100*/  FMUL.FTZ R127, R144, R0.reuse ;  /* 0x00000000907f7220 */ /* 0x084fe20000410000 */
[----:B------:R-:W-:-:S03]  /*1110*/  FMUL.FTZ R126, R145, R0 ;  /* 0x00000000917e7220 */ /* 0x000fc60000410000 */
[CC--:B---3--:R-:W-:Y:S01]  /*1120*/  @P1 FFMA.FTZ R144, R127.reuse, R96.reuse, R100 ;  /* 0x000000607f901223 */ /* 0x0c8fe20000010064 */
[----:B------:R-:W-:Y:S01]  /*1130*/  @!P1 FMUL.FTZ R144, R127, R96 ;  /* 0x000000607f909220 */ /* 0x000fe20000410000 */
[-C--:B------:R-:W-:Y:S01]  /*1140*/  FMUL.FTZ R127, R146, R0.reuse ;  /* 0x00000000927f7220 */ /* 0x080fe20000410000 */
[CC--:B------:R-:W-:Y:S01]  /*1150*/  @P1 FFMA.FTZ R145, R126.reuse, R97.reuse, R101 ;  /* 0x000000617e911223 */ /* 0x0c0fe20000010065 */
[----:B------:R-:W-:Y:S01]  /*1160*/  @!P1 FMUL.FTZ R145, R126, R97 ;  /* 0x000000617e919220 */ /* 0x000fe20000410000 */
[----:B------:R-:W-:Y:S01]  /*1170*/  FADD.FTZ R126, R155, R144 ;  /* 0x000000909b7e7221 */ /* 0x000fe20000010000 */
[----:B------:R-:W-:Y:S01]  /*1180*/  FMUL.FTZ R0, R147, R0 ;  /* 0x0000000093007220 */ /* 0x000fe20000410000 */
[CC--:B------:R-:W-:Y:S01]  /*1190*/  @P1 FFMA.FTZ R146, R127.reuse, R98.reuse, R102 ;  /* 0x000000627f921223 */ /* 0x0c0fe20000010066 */
[----:B------:R-:W-:Y:S01]  /*11a0*/  @!P1 FMUL.FTZ R146, R127, R98 ;  /* 0x000000627f929220 */ /* 0x000fe20000410000 */
[----:B------:R-:W-:Y:S01]  /*11b0*/  FADD.FTZ R127, R126, R145 ;  /* 0x000000917e7f7221 */ /* 0x000fe20000010000 */
[CC--:B------:R-:W-:Y:S01]  /*11c0*/  @P1 FFMA.FTZ R147, R0.reuse, R99.reuse, R103 ;  /* 0x0000006300931223 */ /* 0x0c0fe20000010067 */
[----:B------:R-:W-:-:S02]  /*11d0*/  @!P1 FMUL.FTZ R147, R0, R99 ;  /* 0x0000006300939220 */ /* 0x000fc40000410000 */
        /* <DEDUP_REMOVED lines=82> */
[----:B------:R-:W1:Y:S01]  /*1700*/  S2R R0, SR_TID.X ;  /* 0x0000000000007919 */ /* 0x000e620000002100 */
[----:B0-----:R-:W-:-:S05]  /*1710*/  FADD.FTZ R157, R132, R157 ;  /* 0x0000009d849d7221 */ /* 0x001fca0000010000 */
[----:B------:R-:W0:Y:S01]  /*1720*/  SHFL.BFLY PT, R134, R157, 0x8, 0x1f ;  /* 0x0d001f009d867f89 */ /* 0x000e2200000e0000 */
[----:B------:R-:W-:-:S05]  /*1730*/  IMAD.WIDE.U32 R124, R153, 0x10, R124 ;  /* 0x00000010997c7825 */ /* 0x000fca00078e007c */
[----:B------:R-:W-:Y:S01]  /*1740*/  STG.E.128 desc[UR6][R124.64], R144 ;  /* 0x000000907c007986 */ /* 0x000fe2000c101d06 */
[----:B-1----:R-:W-:Y:S01]  /*1750*/  LOP3.LUT P1, RZ, R0, 0x1f, RZ, 0xc0, !PT ;  /* 0x0000001f00ff7812 */ /* 0x002fe2000782c0ff */
[----:B0-----:R-:W-:-:S05]  /*1760*/  FADD.FTZ R134, R157, R134 ;  /* 0x000000869d867221 */ /* 0x001fca0000010000 */
[----:B------:R-:W0:Y:S01]  /*1770*/  SHFL.BFLY PT, R159, R134, 0x10, 0x1f ;  /* 0x0e001f00869f7f89 */ /* 0x000e2200000e0000 */
[----:B------:R-:W-:Y:S01]  /*1780*/  BSSY.RECONVERGENT B0, `(.L_x_24603) ;  /* 0x000000a000007945 */ /* 0x000fe20003800200 */
[----:B0-----:R-:W-:-:S05]  /*1790*/  FADD.FTZ R127, R134, R159 ;  /* 0x0000009f867f7221 */ /* 0x001fca0000010000 */
        /* <DEDUP_REMOVED lines=8> */
.L_x_24604:
[----:B------:R-:W-:Y:S05]  /*1820*/  BSYNC.RECONVERGENT B0 ;  /* 0x0000000000007941 */ /* 0x000fea0003800200 */
.L_x_24603:
        /* <DEDUP_REMOVED lines=15> */
.L_x_24606:
[----:B------:R-:W-:Y:S05]  /*1920*/  BSYNC.RECONVERGENT B0 ;  /* 0x0000000000007941 */ /* 0x000fea0003800200 */
.L_x_24605:
        /* <DEDUP_REMOVED lines=13> */
[----:B------:R-:W-:Y:S02]  /*1a00*/  FADD.FTZ R155, -R155, R126 ;  /* 0x0000007e9b9b7221 */ /* 0x000fe40000010100 */
        /* <DEDUP_REMOVED lines=16> */
[----:B------:R-:W-:-:S04]  /*1b10*/  FFMA.FTZ R155, R140, R157, R155 ;  /* 0x0000009d8c9b7223 */ /* 0x000fc8000001009b */
[----:B--2---:R-:W-:Y:S01]  /*1b20*/  FMUL.FTZ R161, R134, R155 ;  /* 0x0000009b86a17220 */ /* 0x004fe20000410000 */
[----:B------:R-:W-:Y:S01]  /*1b30*/  FMUL.FTZ R155, R124, R124 ;  /* 0x0000007c7c9b7220 */ /* 0x000fe20000410000 */
[-C--:B-1----:R-:W-:Y:S01]  /*1b40*/  IADD3 R124, PT, PT, R127, R142.reuse, RZ ;  /* 0x0000008e7f7c7210 */ /* 0x082fe20007ffe0ff */
[----:B---3--:R-:W-:Y:S01]  /*1b50*/  FADD.FTZ R127, R125, R126 ;  /* 0x0000007e7d7f7221 */ /* 0x008fe20000010000 */
[----:B------:R-:W-:Y:S01]  /*1b60*/  I2FP.F32.S32 R142, R142 ;  /* 0x0000008e008e7245 */ /* 0x000fe20000201400 */
[----:B------:R-:W0:Y:S01]  /*1b70*/  SHFL.DOWN PT, R148, R161, 0x1, 0x1f ;  /* 0x08201f00a1947f89 */ /* 0x000e2200000e0000 */
[----:B------:R-:W-:Y:S01]  /*1b80*/  FMUL.FTZ R155, R140, R155 ;  /* 0x0000009b8c9b7220 */ /* 0x000fe20000410000 */
[----:B------:R-:W-:-:S03]  /*1b90*/  I2FP.F32.S32 R140, R124 ;  /* 0x0000007c008c7245 */ /* 0x000fc60000201400 */
[----:B------:R-:W-:-:S03]  /*1ba0*/  FMUL.FTZ R155, R155, R159 ;  /* 0x0000009f9b9b7220 */ /* 0x000fc60000410000 */
[----:B------:R-:W1:Y:S01]  /*1bb0*/  MUFU.RCP R140, R140 ;  /* 0x0000008c008c7308 */ /* 0x000e620000001000 */
[----:B------:R-:W-:-:S05]  /*1bc0*/  FFMA.FTZ R127, R134, R155, R127 ;  /* 0x0000009b867f7223 */ /* 0x000fca000001007f */
[----:B------:R-:W2:Y:S01]  /*1bd0*/  SHFL.DOWN PT, R124, R127, 0x1, 0x1f ;  /* 0x08201f007f7c7f89 */ /* 0x000ea200000e0000 */
[----:B0-----:R-:W-:Y:S01]  /*1be0*/  FMUL.FTZ R125, R148, R142 ;  /* 0x0000008e947d7220 */ /* 0x001fe20000410000 */
[----:B------:R-:W-:-:S03]  /*1bf0*/  FADD.FTZ R148, R161, -R148 ;  /* 0x80000094a1947221 */ /* 0x000fc60000010000 */
[----:B------:R-:W-:-:S04]  /*1c00*/  FFMA.FTZ R125, R132, R161, R125 ;  /* 0x000000a1847d7223 */ /* 0x000fc8000001007d */
[----:B-1----:R-:W-:Y:S01]  /*1c10*/  FMUL.FTZ R126, R140, R125 ;  /* 0x0000007d8c7e7220 */ /* 0x002fe20000410000 */
[----:B------:R-:W-:-:S04]  /*1c20*/  FMUL.FTZ R125, R148, R148 ;  /* 0x00000094947d7220 */ /* 0x000fc80000410000 */
[----:B------:R-:W-:Y:S01]  /*1c30*/  FMUL.FTZ R125, R132, R125 ;  /* 0x0000007d847d7220 */ /* 0x000fe20000410000 */
[----:B------:R-:W0:Y:S01]  /*1c40*/  SHFL.IDX PT, R157, R126, RZ, 0x1f ;  /* 0x00001fff7e9d7589 */ /* 0x000e2200000e0000 */
[----:B--2---:R-:W-:Y:S02]  /*1c50*/  FADD.FTZ R155, R127, R124 ;  /* 0x0000007c7f9b7221 */ /* 0x004fe40000010000 */
[----:B------:R-:W-:Y:S02]  /*1c60*/  FMUL.FTZ R142, R125, R142 ;  /* 0x0000008e7d8e7220 */ /* 0x000fe40000410000 */
[----:B------:R-:W1:Y:S02]  /*1c70*/  @!P1 LDC.64 R124, c[0x0][0x3c0] ;  /* 0x0000f000ff7c9b82 */ /* 0x000e640000000a00 */
[----:B------:R-:W-:-:S06]  /*1c80*/  FFMA.FTZ R142, R140, R142, R155 ;  /* 0x0000008e8c8e7223 */ /* 0x000fcc000001009b */
[----:B------:R-:W2:Y:S01]  /*1c90*/  LDC R155, c[0x0][0x448] ;  /* 0x00011200ff9b7b82 */ /* 0x000ea20000000800 */
[----:B------:R-:W2:Y:S01]  /*1ca0*/  SHFL.IDX PT, R142, R142, RZ, 0x1f ;  /* 0x00001fff8e8e7589 */ /* 0x000ea200000e0000 */
[----:B0-----:R-:W-:-:S05]  /*1cb0*/  FSEL R127, R157, RZ, !P2 ;  /* 0x000000ff9d7f7208 */ /* 0x001fca0005000000 */
[----:B------:R-:W-:Y:S01]  /*1cc0*/  FADD.FTZ R126, -R127, R104 ;  /* 0x000000687f7e7221 */ /* 0x000fe20000010100 */
[----:B------:R-:W-:Y:S01]  /*1cd0*/  FMUL.FTZ R104, R157, R157 ;  /* 0x0000009d9d687220 */ /* 0x000fe20000410000 */
[C---:B------:R-:W-:Y:S01]  /*1ce0*/  FADD.FTZ R154, -R127.reuse, R111 ;  /* 0x0000006f7f9a7221 */ /* 0x040fe20000010100 */
[C---:B------:R-:W-:Y:S01]  /*1cf0*/  FADD.FTZ R152, -R127.reuse, R110 ;  /* 0x0000006e7f987221 */ /* 0x040fe20000010100 */
[C---:B------:R-:W-:Y:S01]  /*1d00*/  FADD.FTZ R132, -R127.reuse, R105 ;  /* 0x000000697f847221 */ /* 0x040fe20000010100 */
[C---:B------:R-:W-:Y:S01]  /*1d10*/  FADD.FTZ R148, -R127.reuse, R108 ;  /* 0x0000006c7f947221 */ /* 0x040fe20000010100 */
[----:B------:R-:W-:Y:S01]  /*1d20*/  FSEL R111, R104, RZ, P2 ;  /* 0x000000ff686f7208 */ /* 0x000fe20001000000 */
[C---:B------:R-:W-:Y:S01]  /*1d30*/  FADD.FTZ R150, -R127.reuse, R109 ;  /* 0x0000006d7f967221 */ /* 0x040fe20000010100 */
[----:B------:R-:W0:Y:S01]  /*1d40*/  LDC.64 R104, c[0x0][0x428] ;  /* 0x00010a00ff687b82 */ /* 0x000e220000000a00 */
[----:B--2---:R-:W-:Y:S01]  /*1d50*/  FFMA.FTZ R110, R142, UR11, R155 ;  /* 0x0000000b8e6e7c23 */ /* 0x004fe2000801009b */
[C---:B------:R-:W-:Y:S01]  /*1d60*/  FADD.FTZ R134, -R127.reuse, R106 ;  /* 0x0000006a7f867221 */ /* 0x040fe20000010100 */
[----:B------:R-:W-:Y:S01]  /*1d70*/  FADD.FTZ R140, -R127, R107 ;  /* 0x0000006b7f8c7221 */ /* 0x000fe20000010100 */
[----:B-1----:R-:W-:-:S04]  /*1d80*/  @!P1 IMAD.WIDE R106, R2, 0x4, R124 ;  /* 0x00000004026a9825 */ /* 0x002fc800078e027c */
[----:B------:R-:W-:Y:S01]  /*1d90*/  FADD.FTZ R110, R110, R111 ;  /* 0x0000006f6e6e7221 */ /* 0x000fe20000010000 */
[C---:B------:R-:W-:Y:S01]  /*1da0*/  FADD.FTZ R155, -R127.reuse, R117 ;  /* 0x000000757f9b7221 */ /* 0x040fe20000010100 */
[C---:B------:R-:W-:Y:S01]  /*1db0*/  FADD.FTZ R142, -R127.reuse, R116 ;  /* 0x000000747f8e7221 */ /* 0x040fe20000010100 */
[----:B------:R-:W1:Y:S01]  /*1dc0*/  @!P1 LDC.64 R108, c[0x0][0x3c8] ;  /* 0x0000f200ff6c9b82 */ /* 0x000e620000000a00 */
[----:B------:R2:W3:Y:S01]  /*1dd0*/  MUFU.RSQ R165, R110 ;  /* 0x0000006e00a57308 */ /* 0x0004e20000001400 */
        /* <DEDUP_REMOVED lines=8> */
[C---:B--2---:R-:W-:Y:S01]  /*1e60*/  FADD.FTZ R110, -R127.reuse, R144 ;  /* 0x000000907f6e7221 */ /* 0x044fe20000010100 */
[C---:B------:R-:W-:Y:S01]  /*1e70*/  FADD.FTZ R119, -R127.reuse, R119 ;  /* 0x000000777f777221 */ /* 0x040fe20000010100 */
[C---:B------:R-:W-:Y:S01]  /*1e80*/  FADD.FTZ R158, -R127.reuse, R123 ;  /* 0x0000007b7f9e7221 */ /* 0x040fe20000010100 */
[C---:B------:R-:W-:Y:S01]  /*1e90*/  FADD.FTZ R159, -R127.reuse, R130 ;  /* 0x000000827f9f7221 */ /* 0x040fe20000010100 */
[C---:B----4-:R-:W-:Y:S01]  /*1ea0*/  FADD.FTZ R157, -R127.reuse, R122 ;  /* 0x0000007a7f9d7221 */ /* 0x050fe20000010100 */
[----:B------:R-:W-:Y:S01]  /*1eb0*/  FADD.FTZ R163, -R127, R139 ;  /* 0x0000008b7fa37221 */ /* 0x000fe20000010100 */
[----:B0-----:R-:W-:-:S04]  /*1ec0*/  IMAD.WIDE.U32 R106, R3, 0x10, R104 ;  /* 0x00000010036a7825 */ /* 0x001fc800078e0068 */
[----:B------:R-:W-:Y:S01]  /*1ed0*/  FADD.FTZ R128, -R127, R128 ;  /* 0x000000807f807221 */ /* 0x000fe20000010100 */
[C---:B---3--:R-:W-:Y:S01]  /*1ee0*/  FMUL.FTZ R111, R165.reuse, R134 ;  /* 0x00000086a56f7220 */ /* 0x048fe20000410000 */
[C---:B------:R-:W-:Y:S01]  /*1ef0*/  FMUL.FTZ R3, R165.reuse, R126 ;  /* 0x0000007ea5037220 */ /* 0x040fe20000410000 */
[C---:B------:R-:W-:Y:S01]  /*1f00*/  FMUL.FTZ R132, R165.reuse, R132 ;  /* 0x00000084a5847220 */ /* 0x040fe20000410000 */
[C---:B------:R-:W-:Y:S01]  /*1f10*/  FMUL.FTZ R140, R165.reuse, R140 ;  /* 0x0000008ca58c7220 */ /* 0x040fe20000410000 */
[C---:B------:R-:W-:Y:S01]  /*1f20*/  FMUL.FTZ R134, R165.reuse, R155 ;  /* 0x0000009ba5867220 */ /* 0x040fe20000410000 */
[----:B------:R-:W-:Y:S01]  /*1f30*/  FMUL.FTZ R155, R165, R110 ;  /* 0x0000006ea59b7220 */ /* 0x000fe20000410000 */
[----:B-1----:R-:W-:-:S04]  /*1f40*/  @!P1 IMAD.WIDE R116, R2, 0x4, R108 ;  /* 0x0000000402749825 */ /* 0x002fc800078e026c */
[----:B------:R-:W-:Y:S01]  /*1f50*/  FFMA.FTZ R110, R111, R6, R38 ;  /* 0x000000066f6e7223 */ /* 0x000fe20000010026 */
[----:B------:R-:W-:Y:S01]  /*1f60*/  FFMA.FTZ R108, R3, R4, R36 ;  /* 0x00000004036c7223 */ /* 0x000fe20000010024 */
[----:B------:R-:W-:Y:S01]  /*1f70*/  FFMA.FTZ R109, R132, R5, R37 ;  /* 0x00000005846d7223 */ /* 0x000fe20000010025 */
[----:B------:R-:W-:Y:S01]  /*1f80*/  FFMA.FTZ R111, R140, R7, R39 ;  /* 0x000000078c6f7223 */ /* 0x000fe20000010027 */
[----:B------:R-:W-:Y:S01]  /*1f90*/  @!P1 STG.E desc[UR6][R116.64], R165 ;  /* 0x000000a574009986 */ /* 0x000fe2000c101906 */
[C---:B------:R-:W-:Y:S01]  /*1fa0*/  FMUL.FTZ R113, R165.reuse, R148 ;  /* 0x00000094a5717220 */ /* 0x040fe20000410000 */
[C---:B------:R-:W-:Y:S01]  /*1fb0*/  FMUL.FTZ R115, R165.reuse, R152 ;  /* 0x00000098a5737220 */ /* 0x040fe20000410000 */
[C---:B------:R-:W-:Y:S01]  /*1fc0*/  FMUL.FTZ R121, R165.reuse, R112 ;  /* 0x00000070a5797220 */ /* 0x040fe20000410000 */
[----:B------:R0:W-:Y:S01]  /*1fd0*/  STG.E.128 desc[UR6][R106.64], R108 ;  /* 0x0000006c6a007986 */ /* 0x0001e2000c101d06 */
        /* <DEDUP_REMOVED lines=13> */
[----:B------:R-:W-:Y:S01]  /*20b0*/  FADD.FTZ R127, -R127, R147 ;  /* 0x000000937f7f7221 */ /* 0x000fe20000010100 */
[C---:B------:R-:W-:Y:S01]  /*20c0*/  FMUL.FTZ R137, R165.reuse, R118 ;  /* 0x00000076a5897220 */ /* 0x040fe20000410000 */
[----:B------:R-:W-:Y:S01]  /*20d0*/  FMUL.FTZ R136, R165, R119 ;  /* 0x00000077a5887220 */ /* 0x000fe20000410000 */
[----:B------:R-:W-:Y:S01]  /*20e0*/  FFMA.FTZ R112, R113, R8, R40 ;  /* 0x0000000871707223 */ /* 0x000fe20000010028 */
[----:B0-----:R-:W0:Y:S01]  /*20f0*/  LDC.64 R110, c[0x0][0x380] ;  /* 0x0000e000ff6e7b82 */ /* 0x001e220000000a00 */
[----:B------:R-:W-:Y:S01]  /*2100*/  FFMA.FTZ R114, R115, R10, R42 ;  /* 0x0000000a73727223 */ /* 0x000fe2000001002a */
[----:B------:R-:W-:Y:S01]  /*2110*/  FFMA.FTZ R120, R121, R12, R44 ;  /* 0x0000000c79787223 */ /* 0x000fe2000001002c */
[----:B------:R-:W-:Y:S01]  /*2120*/  FMUL.FTZ R131, R165, R142 ;  /* 0x0000008ea5837220 */ /* 0x000fe20000410000 */
[----:B------:R-:W-:-:S04]  /*2130*/  IMAD.WIDE.U32 R118, R133, 0x10, R104 ;  /* 0x0000001085767825 */ /* 0x000fc800078e0068 */
[----:B------:R-:W-:Y:S01]  /*2140*/  FFMA.FTZ R113, R150, R9, R41 ;  /* 0x0000000996717223 */ /* 0x000fe20000010029 */
[----:B------:R-:W-:Y:S01]  /*2150*/  FFMA.FTZ R115, R154, R11, R43 ;  /* 0x0000000b9a737223 */ /* 0x000fe2000001002b */
[----:B------:R-:W-:Y:S01]  /*2160*/  FFMA.FTZ R121, R122, R13, R45 ;  /* 0x0000000d7a797223 */ /* 0x000fe2000001002d */
[C---:B------:R-:W-:Y:S01]  /*2170*/  FMUL.FTZ R156, R165.reuse, R156 ;  /* 0x0000009ca59c7220 */ /* 0x040fe20000410000 */
[C---:B------:R-:W-:Y:S01]  /*2180*/  FMUL.FTZ R157, R165.reuse, R157 ;  /* 0x0000009da59d7220 */ /* 0x040fe20000410000 */
[----:B------:R-:W-:Y:S01]  /*2190*/  FMUL.FTZ R158, R165, R158 ;  /* 0x0000009ea59e7220 */ /* 0x000fe20000410000 */
[----:B------:R-:W-:Y:S01]  /*21a0*/  FFMA.FTZ R122, R123, R14, R46 ;  /* 0x0000000e7b7a7223 */ /* 0x000fe2000001002e */
[C---:B------:R-:W-:Y:S01]  /*21b0*/  FMUL.FTZ R145, R165.reuse, R128 ;  /* 0x00000080a5917220 */ /* 0x040fe20000410000 */
[C---:B------:R-:W-:Y:S01]  /*21c0*/  FMUL.FTZ R142, R165.reuse, R129 ;  /* 0x00000081a58e7220 */ /* 0x040fe20000410000 */
[C---:B------:R-:W-:Y:S01]  /*21d0*/  FMUL.FTZ R159, R165.reuse, R159 ;  /* 0x0000009fa59f7220 */ /* 0x040fe20000410000 */
[----:B------:R-:W-:Y:S01]  /*21e0*/  FMUL.FTZ R160, R165, R160 ;  /* 0x000000a0a5a07220 */ /* 0x000fe20000410000 */
[----:B------:R-:W-:-:S04]  /*21f0*/  IMAD.WIDE.U32 R124, R135, 0x10, R104 ;  /* 0x00000010877c7825 */ /* 0x000fc800078e0068 */
[----:B------:R-:W-:Y:S01]  /*2200*/  FFMA.FTZ R123, R130, R15, R47 ;  /* 0x0000000f827b7223 */ /* 0x000fe2000001002f */
[C---:B------:R-:W-:Y:S01]  /*2210*/  FMUL.FTZ R161, R165.reuse, R161 ;  /* 0x000000a1a5a17220 */ /* 0x040fe20000410000 */
[C---:B------:R-:W-:Y:S01]  /*2220*/  FMUL.FTZ R162, R165.reuse, R162 ;  /* 0x000000a2a5a27220 */ /* 0x040fe20000410000 */
[C---:B------:R-:W-:Y:S01]  /*2230*/  FMUL.FTZ R147, R165.reuse, R138 ;  /* 0x0000008aa5937220 */ /* 0x040fe20000410000 */
[C---:B------:R-:W-:Y:S01]  /*2240*/  FMUL.FTZ R144, R165.reuse, R163 ;  /* 0x000000a3a5907220 */ /* 0x040fe20000410000 */
[C---:B------:R-:W-:Y:S01]  /*2250*/  FMUL.FTZ R140, R165.reuse, R127 ;  /* 0x0000007fa58c7220 */ /* 0x040fe20000410000 */
[----:B------:R-:W-:Y:S01]  /*2260*/  FFMA.FTZ R133, R134, R17, R49 ;  /* 0x0000001186857223 */ /* 0x000fe20000010031 */
[----:B------:R-:W-:Y:S01]  /*2270*/  FFMA.FTZ R135, R136, R19, R51 ;  /* 0x0000001388877223 */ /* 0x000fe20000010033 */
[C---:B------:R-:W-:Y:S01]  /*2280*/  FMUL.FTZ R164, R165.reuse, R164 ;  /* 0x000000a4a5a47220 */ /* 0x040fe20000410000 */
[----:B------:R-:W-:Y:S01]  /*2290*/  FMUL.FTZ R3, R165, R146 ;  /* 0x00000092a5037220 */ /* 0x000fe20000410000 */
[----:B------:R-:W-:-:S04]  /*22a0*/  IMAD.WIDE.U32 R126, R141, 0x10, R104 ;  /* 0x000000108d7e7825 */ /* 0x000fc800078e0068 */
[----:B------:R-:W-:Y:S01]  /*22b0*/  FFMA.FTZ R132, R131, R16, R48 ;  /* 0x0000001083847223 */ /* 0x000fe20000010030 */
[----:B------:R-:W-:Y:S01]  /*22c0*/  FFMA.FTZ R134, R137, R18, R50 ;  /* 0x0000001289867223 */ /* 0x000fe20000010032 */
[----:B------:R-:W-:Y:S01]  /*22d0*/  FFMA.FTZ R136, R139, R20, R52 ;  /* 0x000000148b887223 */ /* 0x000fe20000010034 */
[----:B------:R-:W-:Y:S01]  /*22e0*/  IMAD.WIDE.U32 R128, R143, 0x10, R104 ;  /* 0x000000108f807825 */ /* 0x000fe200078e0068 */
[----:B------:R1:W-:Y:S03]  /*22f0*/  STG.E.128 desc[UR6][R118.64], R112 ;  /* 0x0000007076007986 */ /* 0x0003e6000c101d06 */
[----:B------:R-:W-:Y:S01]  /*2300*/  FFMA.FTZ R137, R156, R21, R53 ;  /* 0x000000159c897223 */ /* 0x000fe20000010035 */
[----:B------:R-:W-:Y:S01]  /*2310*/  FFMA.FTZ R138, R157, R22, R54 ;  /* 0x000000169d8a7223 */ /* 0x000fe20000010036 */
[----:B------:R-:W-:Y:S01]  /*2320*/  FFMA.FTZ R139, R158, R23, R55 ;  /* 0x000000179e8b7223 */ /* 0x000fe20000010037 */
[----:B------:R-:W-:Y:S01]  /*2330*/  IMAD.WIDE.U32 R106, R149, 0x10, R104 ;  /* 0x00000010956a7825 */ /* 0x000fe200078e0068 */
[----:B------:R2:W-:Y:S03]  /*2340*/  STG.E.128 desc[UR6][R124.64], R120 ;  /* 0x000000787c007986 */ /* 0x0005e6000c101d06 */
[----:B------:R-:W-:Y:S01]  /*2350*/  FFMA.FTZ R116, R161, R28, R60 ;  /* 0x0000001ca1747223 */ /* 0x000fe2000001003c */
[----:B------:R-:W-:Y:S01]  /*2360*/  FFMA.FTZ R117, R162, R29, R61 ;  /* 0x0000001da2757223 */ /* 0x000fe2000001003d */
[----:B------:R-:W-:Y:S01]  /*2370*/  IMAD.WIDE.U32 R108, R151, 0x10, R104 ;  /* 0x00000010976c7825 */ /* 0x000fe200078e0068 */
[----:B------:R3:W-:Y:S01]  /*2380*/  STG.E.128 desc[UR6][R126.64], R132 ;  /* 0x000000847e007986 */ /* 0x0007e2000c101d06 */
[----:B0-----:R-:W-:-:S02]  /*2390*/  IADD3 R2, PT, PT, R2, R110, RZ ;  /* 0x0000006e02027210 */ /* 0x001fc40007ffe0ff */
[----:B------:R-:W-:Y:S01]  /*23a0*/  IMAD.WIDE.U32 R104, R153, 0x10, R104 ;  /* 0x0000001099687825 */ /* 0x000fe200078e0068 */
[----:B------:R3:W-:Y:S01]  /*23b0*/  STG.E.128 desc[UR6][R128.64], R136 ;  /* 0x0000008880007986 */ /* 0x0007e2000c101d06 */
[----:B------:R-:W-:Y:S02]  /*23c0*/  ISETP.GE.AND P1, PT, R2, R111, PT ;  /* 0x0000006f0200720c */ /* 0x000fe40003f26270 */
[----:B-1----:R-:W-:Y:S01]  /*23d0*/  FFMA.FTZ R112, R145, R24, R56 ;  /* 0x0000001891707223 */ /* 0x002fe20000010038 */
[----:B------:R-:W-:Y:S01]  /*23e0*/  FFMA.FTZ R113, R142, R25, R57 ;  /* 0x000000198e717223 */ /* 0x000fe20000010039 */
[----:B------:R-:W-:Y:S01]  /*23f0*/  FFMA.FTZ R114, R159, R26, R58 ;  /* 0x0000001a9f727223 */ /* 0x000fe2000001003a */
        /* <DEDUP_REMOVED lines=8> */
[----:B------:R3:W-:Y:S04]  /*2480*/  STG.E.128 desc[UR6][R108.64], R116 ;  /* 0x000000746c007986 */ /* 0x0007e8000c101d06 */
[----:B------:R3:W-:Y:S01]  /*2490*/  STG.E.128 desc[UR6][R104.64], R120 ;  /* 0x0000007868007986 */ /* 0x0007e2000c101d06 */
[----:B------:R-:W-:Y:S05]  /*24a0*/  @!P1 BRA `(.L_x_24607) ;  /* 0xffffffe000309947 */ /* 0x000fea000383ffff */
[----:B------:R-:W-:Y:S05]  /*24b0*/  EXIT ;  /* 0x000000000000794d */ /* 0x000fea0003800000 */
.L_x_24608:
        /* <DEDUP_REMOVED lines=12> */
.L_x_27609:


//--------------------- .text._ZN10layer_norm13ln_fwd_kernelINS_13Kernel_traitsIfffffjLj8192ELj1ELj1ELj8ELj16ENS_18Kernel_traits_baseILj8192EfffffjLj256EEEEELb0ELb1ELb1ELb0EEEvNS_9FwdParamsE --------------------------
	.section	.text._ZN10layer_norm13ln_fwd_kernelINS_13Kernel_traitsIfffffjLj8192ELj1ELj1ELj8ELj16ENS_18Kernel_traits_baseILj8192EfffffjLj256EEEEELb0ELb1ELb1ELb0EEEvNS_9FwdParamsE,"ax",@progbits
	.align	128
        .global         _ZN10layer_norm13ln_fwd_kernelINS_13Kernel_traitsIfffffjLj8192ELj1ELj1ELj8ELj16ENS_18Kernel_traits_baseILj8192EfffffjLj256EEEEELb0ELb1ELb1ELb0EEEvNS_9FwdParamsE
        .type           _ZN10layer_norm13ln_fwd_kernelINS_13Kernel_traitsIfffffjLj8192ELj1ELj1ELj8ELj16ENS_18Kernel_traits_baseILj8192EfffffjLj256EEEEELb0ELb1ELb1ELb0EEEvNS_9FwdParamsE,@function
        .size           _ZN10layer_norm13ln_fwd_kernelINS_13Kernel_traitsIfffffjLj8192ELj1ELj1ELj8ELj16ENS_18Kernel_traits_baseILj8192EfffffjLj256EEEEELb0ELb1ELb1ELb0EEEvNS_9FwdParamsE,(.L_x_27610 - _ZN10layer_norm13ln_fwd_kernelINS_13Kernel_traitsIfffffjLj8192ELj1ELj1ELj8ELj16ENS_18Kernel_traits_baseILj8192EfffffjLj256EEEEELb0ELb1ELb1ELb0EEEvNS_9FwdParamsE)
        .other          _ZN10layer_norm13ln_fwd_kernelINS_13Kernel_traitsIfffffjLj8192ELj1ELj1ELj8ELj16ENS_18Kernel_traits_baseILj8192EfffffjLj256EEEEELb0ELb1ELb1ELb0EEEvNS_9FwdParamsE,@"STO_CUDA_ENTRY STV_DEFAULT"
_ZN10layer_norm13ln_fwd_kernelINS_13Kernel_traitsIfffffjLj8192ELj1ELj1ELj8ELj16ENS_18Kernel_traits_baseILj8192EfffffjLj256EEEEELb0ELb1ELb1ELb0EEEvNS_9FwdParamsE:
.text._ZN10layer_norm13ln_fwd_kernelINS_13Kernel_traitsIfffffjLj8192ELj1ELj1ELj8ELj16ENS_18Kernel_traits_baseILj8192EfffffjLj256EEEEELb0ELb1ELb1ELb0EEEvNS_9FwdParamsE:
        /* <DEDUP_REMOVED lines=105> */
.L_x_24610:
        /* <DEDUP_REMOVED lines=79> */
.L_x_24611:
[----:B------:R-:W-:Y:S05]  /*0b80*/  BSYNC.RECONVERGENT B0 ;  /* 0x0000000000007941 */ /* 0x000fea0003800200 */
.L_x_24609:
[----:B------:R-:W0:Y:S02]  /*0b90*/  LDCU UR4, c[0x0][0x384] ;  /* 0x00007080ff0477ac */ /* 0x000e240008000800 */
[----:B0-----:R-:W-:-:S13]  /*0ba0*/  ISETP.GE.AND P0, PT, R2, UR4, PT ;  /* 0x0000000402007c0c */ /* 0x001fda000bf06270 */
[----:B------:R-:W-:Y:S05]  /*0bb0*/  @P0 EXIT ;  /* 0x000000000000094d */ /* 0x000fea0003800000 */
[----:B------:R-:W-:Y:S01]  /*0bc0*/  SHF.R.S32.HI R100, RZ, 0x2, R100 ;  /* 0x00000002ff647819 */ /* 0x000fe20000011464 */
[----:B------:R-:W0:Y:S01]  /*0bd0*/  LDCU UR12, c[0x0][0x40c] ;  /* 0x00008180ff0c77ac */ /* 0x000e220008000800 */
[----:B------:R-:W-:Y:S02]  /*0be0*/  LOP3.LUT R102, R0, 0xe0, RZ, 0xc0, !PT ;  /* 0x000000e000667812 */ /* 0x000fe400078ec0ff */
[----:B------:R-:W-:Y:S01]  /*0bf0*/  LOP3.LUT R101, R100, 0xff, RZ, 0xc0, !PT ;  /* 0x000000ff64657812 */ /* 0x000fe200078ec0ff */
[----:B------:R-:W1:Y:S01]  /*0c00*/  LDCU.U8 UR10, c[0x0][0x410] ;  /* 0x00008200ff0a77ac */ /* 0x000e620008000000 */
[----:B------:R-:W-:Y:S02]  /*0c10*/  SHF.R.U32.HI R100, RZ, 0x1, R100 ;  /* 0x00000001ff647819 */ /* 0x000fe40000011664 */
[----:B------:R-:W-:Y:S01]  /*0c20*/  VIADDMNMX R102, R101, -R102, RZ, !PT ;  /* 0x8000006665667246 */ /* 0x000fe200078001ff */
[----:B------:R-:W2:Y:S01]  /*0c30*/  LDCU UR11, c[0x0][0x400] ;  /* 0x00008000ff0b77ac */ /* 0x000ea20008000800 */
[----:B------:R-:W-:-:S02]  /*0c40*/  LOP3.LUT R145, R100, 0x7fffff80, RZ, 0xc0, !PT ;  /* 0x7fffff8064917812 */ /* 0x000fc400078ec0ff */
[----:B------:R-:W-:Y:S01]  /*0c50*/  VIMNMX R102, PT, PT, R102, 0x20, PT ;  /* 0x0000002066667848 */ /* 0x000fe20003fe0100 */
[----:B------:R-:W3:Y:S01]  /*0c60*/  LDCU.64 UR8, c[0x0][0x3a0] ;  /* 0x00007400ff0877ac */ /* 0x000ee20008000a00 */
[----:B------:R-:W-:Y:S02]  /*0c70*/  SHF.L.U32 R100, R0, 0x5, RZ ;  /* 0x0000000500647819 */ /* 0x000fe400000006ff */
[----:B------:R-:W-:Y:S01]  /*0c80*/  LEA R102, R102, R145, 0x2 ;  /* 0x0000009166667211 */ /* 0x000fe200078e10ff */
[----:B------:R-:W-:Y:S01]  /*0c90*/  UPLOP3.LUT UP1, UPT, UPT, UPT, UPT, 0x40, 0x4 ;  /* 0x000000000004789c */ /* 0x000fe20003f2e870 */
[----:B------:R-:W-:Y:S02]  /*0ca0*/  LOP3.LUT R100, R100, 0x3e0, RZ, 0xc0, !PT ;  /* 0x000003e064647812 */ /* 0x000fe400078ec0ff */
[----:B------:R-:W-:Y:S02]  /*0cb0*/  I2FP.F32.U32 R102, R102 ;  /* 0x0000006600667245 */ /* 0x000fe40000201000 */
[----:B------:R-:W-:-:S02]  /*0cc0*/  VIADDMNMX R100, R101, -R100, RZ, !PT ;  /* 0x8000006465647246 */ /* 0x000fc400078001ff */
[----:B------:R4:W0:Y:S02]  /*0cd0*/  MUFU.RCP R144, R102 ;  /* 0x0000006600907308 */ /* 0x0008240000001000 */
[----:B------:R-:W-:-:S04]  /*0ce0*/  VIMNMX R100, PT, PT, R100, 0x20, PT ;  /* 0x0000002064647848 */ /* 0x000fc80003fe0100 */
[----:B-12---:R-:W-:-:S07]  /*0cf0*/  LEA R145, R100, R145, 0x2 ;  /* 0x0000009164917211 */ /* 0x006fce00078e10ff */
.L_x_24665:
[----:B-1234-:R-:W1:Y:S08]  /*0d00*/  LDC.64 R148, c[0x0][0x3f0] ;  /* 0x0000fc00ff947b82 */ /* 0x01ee700000000a00 */
[----:B------:R-:W2:Y:S08]  /*0d10*/  LDC.64 R132, c[0x0][0x3f8] ;  /* 0x0000fe00ff847b82 */ /* 0x000eb00000000a00 */
[----:B------:R-:W3:Y:S01]  /*0d20*/  LDC R147, c[0x0][0x388] ;  /* 0x0000e200ff937b82 */ /* 0x000ee20000000800 */
[----:B-1----:R-:W-:-:S06]  /*0d30*/  IMAD.WIDE R148, R2, 0x4, R148 ;  /* 0x0000000402947825 */ /* 0x002fcc00078e0294 */
[----:B------:R-:W4:Y:S01]  /*0d40*/  LDG.E R148, desc[UR6][R148.64] ;  /* 0x0000000694947981 */ /* 0x000f22000c1e1900 */
[----:B--2---:R-:W-:-:S05]  /*0d50*/  IMAD.WIDE R132, R2, 0x4, R132 ;  /* 0x0000000402847825 */ /* 0x004fca00078e0284 */
[----:B-----5:R1:W5:Y:S01]  /*0d60*/  LDG.E R146, desc[UR6][R132.64] ;  /* 0x0000000684927981 */ /* 0x020362000c1e1900 */
[----:B------:R-:W-:Y:S01]  /*0d70*/  ISETP.GE.U32.AND P0, PT, R3, 0x100, PT ;  /* 0x000001000300780c */ /* 0x000fe20003f06070 */
[----:B------:R-:W-:Y:S01]  /*0d80*/  BSSY.RECONVERGENT B0, `(.L_x_24612) ;  /* 0x000003d000007945 */ /* 0x000fe20003800200 */
[----:B---3--:R-:W-:-:S05]  /*0d90*/  IMAD R134, R2, R147, RZ ;  /* 0x0000009302867224 */ /* 0x008fca00078e02ff */
[----:B------:R-:W-:-:S04]  /*0da0*/  SHF.R.S32.HI R143, RZ, 0x1f, R134 ;  /* 0x0000001fff8f7819 */ /* 0x000fc80000011486 */
[----:B------:R-:W-:-:S04]  /*0db0*/  LEA.HI R143, R143, R134, RZ, 0x2 ;  /* 0x000000868f8f7211 */ /* 0x000fc800078f10ff */
[----:B------:R-:W-:Y:S02]  /*0dc0*/  LEA.HI.SX32 R0, R143, R0, 0x1e ;  /* 0x000000008f007211 */ /* 0x000fe400078ff2ff */
[----:B----4-:R-:W-:-:S13]  /*0dd0*/  ISETP.GE.AND P5, PT, R148, 0x1, PT ;  /* 0x000000019400780c */ /* 0x010fda0003fa6270 */
[----:B------:R-:W2:Y:S01]  /*0de0*/  @P5 S2R R151, SR_TID.X ;  /* 0x0000000000975919 */ /* 0x000ea20000002100 */
[----:B------:R-:W-:-:S05]  /*0df0*/  @P5 IADD3 R150, PT, PT, R148, -0x1, RZ ;  /* 0xffffffff94965810 */ /* 0x000fca0007ffe0ff */
[----:B------:R-:W-:-:S05]  /*0e00*/  @P5 IMAD R150, R150, R147, RZ ;  /* 0x0000009396965224 */ /* 0x000fca00078e02ff */
[----:B------:R-:W-:-:S04]  /*0e10*/  @P5 SHF.R.S32.HI R149, RZ, 0x1f, R150 ;  /* 0x0000001fff955819 */ /* 0x000fc80000011496 */
[----:B------:R-:W-:Y:S01]  /*0e20*/  @P5 LEA.HI R150, R149, R150, RZ, 0x2 ;  /* 0x0000009695965211 */ /* 0x000fe200078f10ff */
[----:B------:R-:W-:-:S03]  /*0e30*/  HFMA2 R149, -RZ, RZ, 0, 0 ;  /* 0x00000000ff957431 */ /* 0x000fc600000001ff */
[----:B--2---:R-:W-:Y:S01]  /*0e40*/  @P5 LEA.HI.SX32 R149, R150, R151, 0x1e ;  /* 0x0000009796955211 */ /* 0x004fe200078ff2ff */
[----:B-1----:R-:W-:Y:S06]  /*0e50*/  @!P0 BRA `(.L_x_24613) ;  /* 0x0000000000bc8947 */ /* 0x002fec0003800000 */
[----:B------:R-:W-:-:S04]  /*0e60*/  UISETP.NE.U32.AND UP0, UPT, UR8, URZ, UPT ;  /* 0x000000ff0800728c */ /* 0x000fc8000bf05070 */
[----:B------:R-:W-:Y:S01]  /*0e70*/  UISETP.NE.AND.EX UP0, UPT, UR9, URZ, UPT, UP0 ;  /* 0x000000ff0900728c */ /* 0x000fe2000bf05300 */
[----:B------:R-:W-:Y:S10]  /*0e80*/  @!P5 BRA `(.L_x_24614) ;  /* 0x00000000000cd947 */ /* 0x000ff40003800000 */
[----:B------:R-:W1:Y:S02]  /*0e90*/  LDC.64 R124, c[0x0][0x390] ;  /* 0x0000e400ff7c7b82 */ /* 0x000e640000000a00 */
[----:B-1----:R-:W-:-:S06]  /*0ea0*/  IMAD.WIDE.U32 R124, R149, 0x10, R124 ;  /* 0x00000010957c7825 */ /* 0x002fcc00078e007c */
[----:B------:R-:W5:Y:S02]  /*0eb0*/  LDG.E.128 R124, desc[UR6][R124.64] ;  /* 0x000000067c7c7981 */ /* 0x000f64000c1e1d00 */
.L_x_24614:
[----:B------:R-:W-:Y:S05]  /*0ec0*/  BRA.U !UP0, `(.L_x_24615) ;  /* 0x0000000108547547 */ /* 0x000fea000b800000 */
[----:B------:R-:W1:Y:S02]  /*0ed0*/  LDC.64 R128, c[0x0][0x3a0] ;  /* 0x0000e800ff807b82 */ /* 0x000e640000000a00 */
[----:B-1----:R-:W-:-:S06]  /*0ee0*/  IMAD.WIDE.U32 R128, R0, 0x10, R128 ;  /* 0x0000001000807825 */ /* 0x002fcc00078e0080 */
[----:B------:R-:W2:Y:S01]  /*0ef0*/  LDG.E.128 R128, desc[UR6][R128.64] ;  /* 0x0000000680807981 */ /* 0x000ea2000c1e1d00 */
[----:B------:R-:W-:-:S13]  /*0f00*/  ISETP.GT.AND P1, PT, R148, RZ, PT ;  /* 0x000000ff9400720c */ /* 0x000fda0003f24270 */
[----:B------:R-:W1:Y:S08]  /*0f10*/  @P1 LDC R135, c[0x0][0x40c] ;  /* 0x00010300ff871b82 */ /* 0x000e700000000800 */
[----:B------:R-:W3:Y:S08]  /*0f20*/  @P1 LDC R133, c[0x0][0x40c] ;  /* 0x00010300ff851b82 */ /* 0x000ef00000000800 */
[----:B------:R-:W4:Y:S01]  /*0f30*/  @P1 LDC R132, c[0x0][0x40c] ;  /* 0x00010300ff841b82 */ /* 0x000f220000000800 */
[----:B-1---5:R-:W-:Y:S01]  /*0f40*/  @P1 FMUL.FTZ R135, R126, R135 ;  /* 0x000000877e871220 */ /* 0x022fe20000410000 */
[----:B---3--:R-:W-:Y:S01]  /*0f50*/  @P1 FMUL.FTZ R133, R124, R133 ;  /* 0x000000857c851220 */ /* 0x008fe20000410000 */
        /* <DEDUP_REMOVED lines=9> */
[----:B0-----:R-:W-:-:S04]  /*0ff0*/  FMUL.FTZ R132, R127, UR12 ;  /* 0x0000000c7f847c20 */ /* 0x001fc80008410000 */
[----:B------:R-:W-:Y:S01]  /*1000*/  FFMA.FTZ R131, R132, R11, R131 ;  /* 0x0000000b84837223 */ /* 0x000fe20000010083 */
[----:B------:R-:W-:Y:S06]  /*1010*/  BRA `(.L_x_24616) ;  /* 0x0000000000347947 */ /* 0x000fec0003800000 */
.L_x_24615:
[----:B0----5:R-:W-:Y:S01]  /*1020*/  FMUL.FTZ R131, R124, UR12 ;  /* 0x0000000c7c837c20 */ /* 0x021fe20008410000 */
[----:B------:R-:W-:Y:S01]  /*1030*/  FMUL.FTZ R132, R125, UR12 ;  /* 0x0000000c7d847c20 */ /* 0x000fe20008410000 */
[----:B------:R-:W-:Y:S01]  /*1040*/  FMUL.FTZ R133, R126, UR12 ;  /* 0x0000000c7e857c20 */ /* 0x000fe20008410000 */
[----:B------:R-:W-:Y:S01]  /*1050*/  FMUL.FTZ R134, R127, UR12 ;  /* 0x0000000c7f867c20 */ /* 0x000fe20008410000 */
[----:B------:R-:W-:Y:S01]  /*1060*/  FMUL.FTZ R140, R131, R8 ;  /* 0x00000008838c7220 */ /* 0x000fe20000410000 */
[----:B------:R-:W-:Y:S01]  /*1070*/  FMUL.FTZ R141, R132, R9 ;  /* 0x00000009848d7220 */ /* 0x000fe20000410000 */
[----:B------:R-:W-:Y:S01]  /*1080*/  FMUL.FTZ R142, R133, R10 ;  /* 0x0000000a858e7220 */ /* 0x000fe20000410000 */
[----:B------:R-:W-:Y:S01]  /*1090*/  FMUL.FTZ R131, R134, R11 ;  /* 0x0000000b86837220 */ /* 0x000fe20000410000 */
[----:B------:R-:W-:-:S04]  /*10a0*/  ISETP.GT.AND P1, PT, R148, RZ, PT ;  /* 0x000000ff9400720c */ /* 0x000fc80003f24270 */
[----:B------:R-:W-:Y:S02]  /*10b0*/  FSEL R140, R140, RZ, P1 ;  /* 0x000000ff8c8c7208 */ /* 0x000fe40000800000 */
[----:B------:R-:W-:Y:S02]  /*10c0*/  FSEL R141, R141, RZ, P1 ;  /* 0x000000ff8d8d7208 */ /* 0x000fe40000800000 */
[----:B------:R-:W-:Y:S02]  /*10d0*/  FSEL R142, R142, RZ, P1 ;  /* 0x000000ff8e8e7208 */ /* 0x000fe40000800000 */
[----:B------:R-:W-:-:S07]  /*10e0*/  FSEL R131, R131, RZ, P1 ;  /* 0x000000ff83837208 */ /* 0x000fce0000800000 */
.L_x_24616:
[----:B------:R-:W1:Y:S01]  /*10f0*/  LDC.64 R132, c[0x0][0x3a8] ;  /* 0x0000ea00ff847b82 */ /* 0x000e620000000a00 */
[----:B------:R-:W-:Y:S02]  /*1100*/  MOV R143, R131 ;  /* 0x00000083008f7202 */ /* 0x000fe40000000f00 */
[----:B------:R-:W-:Y:S01]  /*1110*/  IADD3 R149, PT, PT, R149, 0x100, RZ ;  /* 0x0000010095957810 */ /* 0x000fe20007ffe0ff */
[C---:B-1----:R-:W-:Y:S01]  /*1120*/  IMAD.WIDE.U32 R132, R0.reuse, 0x10, R132 ;  /* 0x0000001000847825 */ /* 0x042fe200078e0084 */
[----:B------:R-:W-:-:S04]  /*1130*/  IADD3 R0, PT, PT, R0, 0x100, RZ ;  /* 0x0000010000007810 */ /* 0x000fc80007ffe0ff */
[----:B------:R1:W-:Y:S03]  /*1140*/  STG.E.128 desc[UR6][R132.64], R140 ;  /* 0x0000008c84007986 */ /* 0x0003e6000c101d06 */
.L_x_24613:
[----:B0-----:R-:W-:Y:S05]  /*1150*/  BSYNC.RECONVERGENT B0 ;  /* 0x0000000000007941 */ /* 0x001fea0003800200 */
.L_x_24612:
[----:B------:R-:W-:Y:S01]  /*1160*/  ISETP.GE.U32.AND P1, PT, R3, 0x200, PT ;  /* 0x000002000300780c */ /* 0x000fe20003f26070 */
[----:B------:R-:W-:Y:S03]  /*1170*/  BSSY.RECONVERGENT B0, `(.L_x_24617) ;  /* 0x0000033000007945 */ /* 0x000fe60003800200 */
[----:B-1----:R-:W-:-:S09]  /*1180*/  P2R R132, PR, RZ, 0x2 ;  /* 0x00000002ff847803 */ /* 0x002fd20000000000 */
        /* <DEDUP_REMOVED lines=8> */
[----:B------:R-:W2:Y:S02]  /*1210*/  @P1 LDG.E.128 R132, desc[UR6][R102.64] ;  /* 0x0000000666841981 */ /* 0x000ea4000c1e1d00 */
[----:B--2---:R-:W-:Y:S02]  /*1220*/  @P1 MOV R130, R134 ;  /* 0x0000008600821202 */ /* 0x004fe40000000f00 */
[----:B------:R-:W-:Y:S02]  /*1230*/  @P1 MOV R129, R133 ;  /* 0x0000008500811202 */ /* 0x000fe40000000f00 */
[----:B------:R-:W-:Y:S01]  /*1240*/  @P1 MOV R128, R132 ;  /* 0x0000008400801202 */ /* 0x000fe20000000f00 */
[----:B0-----:R-:W-:Y:S06]  /*1250*/  @!P1 BRA `(.L_x_24619) ;  /* 0x0000000000489947 */ /* 0x001fec0003800000 */
[----:B------:R-:W-:Y:S02]  /*1260*/  ISETP.GT.AND P1, PT, R148, RZ, PT ;  /* 0x000000ff9400720c */ /* 0x000fe40003f24270 */
[----:B------:R-:W-:Y:S02]  /*1270*/  MOV R100, R128 ;  /* 0x0000008000647202 */ /* 0x000fe40000000f00 */
[----:B------:R-:W-:Y:S02]  /*1280*/  MOV R101, R129 ;  /* 0x0000008100657202 */ /* 0x000fe40000000f00 */
[----:B------:R-:W-:-:S07]  /*1290*/  MOV R102, R130 ;  /* 0x0000008200667202 */ /* 0x000fce0000000f00 */
[----:B------:R-:W0:Y:S08]  /*12a0*/  @P1 LDC R103, c[0x0][0x40c] ;  /* 0x00010300ff671b82 */ /* 0x000e300000000800 */
[----:B------:R-:W1:Y:S08]  /*12b0*/  @P1 LDC R132, c[0x0][0x40c] ;  /* 0x00010300ff841b82 */ /* 0x000e700000000800 */
[----:B------:R-:W2:Y:S01]  /*12c0*/  @P1 LDC R133, c[0x0][0x40c] ;  /* 0x00010300ff851b82 */ /* 0x000ea20000000800 */
[----:B0----5:R-:W-:-:S04]  /*12d0*/  @P1 FMUL.FTZ R103, R124, R103 ;  /* 0x000000677c671220 */ /* 0x021fc80000410000 */
[----:B------:R-:W-:Y:S01]  /*12e0*/  @P1 FFMA.FTZ R100, R103, R16, R128 ;  /* 0x0000001067641223 */ /* 0x000fe20000010080 */
[----:B------:R-:W-:Y:S01]  /*12f0*/  MOV R103, R135 ;  /* 0x0000008700677202 */ /* 0x000fe20000000f00 */
[----:B-1----:R-:W-:-:S04]  /*1300*/  @P1 FMUL.FTZ R132, R125, R132 ;  /* 0x000000847d841220 */ /* 0x002fc80000410000 */
[----:B------:R-:W-:Y:S01]  /*1310*/  @P1 FFMA.FTZ R101, R132, R17, R129 ;  /* 0x0000001184651223 */ /* 0x000fe20000010081 */
[----:B--2---:R-:W-:-:S04]  /*1320*/  @P1 FMUL.FTZ R133, R126, R133 ;  /* 0x000000857e851220 */ /* 0x004fc80000410000 */
[----:B------:R-:W-:Y:S01]  /*1330*/  @P1 FFMA.FTZ R102, R133, R18, R130 ;  /* 0x0000001285661223 */ /* 0x000fe20000010082 */
[----:B------:R-:W-:Y:S06]  /*1340*/  @!P1 BRA `(.L_x_24620) ;  /* 0x0000000000409947 */ /* 0x000fec0003800000 */
[----:B------:R-:W-:-:S04]  /*1350*/  FMUL.FTZ R132, R127, UR12 ;  /* 0x0000000c7f847c20 */ /* 0x000fc80008410000 */
[----:B------:R-:W-:Y:S01]  /*1360*/  FFMA.FTZ R103, R132, R19, R135 ;  /* 0x0000001384677223 */ /* 0x000fe20000010087 */
[----:B------:R-:W-:Y:S06]  /*1370*/  BRA `(.L_x_24620) ;  /* 0x0000000000347947 */ /* 0x000fec0003800000 */
.L_x_24619:
[----:B-----5:R-:W-:Y:S01]  /*1380*/  FMUL.FTZ R101, R124, UR12 ;  /* 0x0000000c7c657c20 */ /* 0x020fe20008410000 */
        /* <DEDUP_REMOVED lines=12> */
.L_x_24620:
[----:B------:R-:W0:Y:S01]  /*1450*/  LDC.64 R132, c[0x0][0x3a8] ;  /* 0x0000ea00ff847b82 */ /* 0x000e220000000a00 */
[----:B------:R-:W-:Y:S01]  /*1460*/  IADD3 R149, PT, PT, R149, 0x100, RZ ;  /* 0x0000010095957810 */ /* 0x000fe20007ffe0ff */
[C---:B0-----:R-:W-:Y:S01]  /*1470*/  IMAD.WIDE.U32 R132, R0.reuse, 0x10, R132 ;  /* 0x0000001000847825 */ /* 0x041fe200078e0084 */
[----:B------:R-:W-:-:S04]  /*1480*/  IADD3 R0, PT, PT, R0, 0x100, RZ ;  /* 0x0000010000007810 */ /* 0x000fc80007ffe0ff */
[----:B------:R0:W-:Y:S03]  /*1490*/  STG.E.128 desc[UR6][R132.64], R100 ;  /* 0x0000006484007986 */ /* 0x0001e6000c101d06 */
.L_x_24618:
[----:B------:R-:W-:Y:S05]  /*14a0*/  BSYNC.RECONVERGENT B0 ;  /* 0x0000000000007941 */ /* 0x000fea0003800200 */
.L_x_24617:
[----:B------:R-:W-:Y:S01]  /*14b0*/  ISETP.GE.U32.AND P1, PT, R3, 0x300, PT ;  /* 0x000003000300780c */ /* 0x000fe20003f26070 */
[----:B------:R-:W-:Y:S03]  /*14c0*/  BSSY.RECONVERGENT B0, `(.L_x_24621) ;  /* 0x0000034000007945 */ /* 0x000fe60003800200 */
[----:B0-----:R-:W-:-:S09]  /*14d0*/  P2R R132, PR, RZ, 0x2 ;  /* 0x00000002ff847803 */ /* 0x001fd20000000000 */
        /* <DEDUP_REMOVED lines=32> */
.L_x_24623:
        /* <DEDUP_REMOVED lines=13> */
.L_x_24624:
[----:B------:R-:W0:Y:S01]  /*17b0*/  LDC.64 R132, c[0x0][0x3a8] ;  /* 0x0000ea00ff847b82 */ /* 0x000e220000000a00 */
[----:B------:R-:W-:Y:S01]  /*17c0*/  IADD3 R149, PT, PT, R149, 0x100, RZ ;  /* 0x0000010095957810 */ /* 0x000fe20007ffe0ff */
[C---:B0-----:R-:W-:Y:S01]  /*17d0*/  IMAD.WIDE.U32 R132, R0.reuse, 0x10, R132 ;  /* 0x0000001000847825 */ /* 0x041fe200078e0084 */
[----:B------:R-:W-:-:S04]  /*17e0*/  IADD3 R0, PT, PT, R0, 0x100, RZ ;  /* 0x0000010000007810 */ /* 0x000fc80007ffe0ff */
[----:B------:R0:W-:Y:S03]  /*17f0*/  STG.E.128 desc[UR6][R132.64], R104 ;  /* 0x0000006884007986 */ /* 0x0001e6000c101d06 */
.L_x_24622:
[----:B------:R-:W-:Y:S05]  /*1800*/  BSYNC.RECONVERGENT B0 ;  /* 0x0000000000007941 */ /* 0x000fea0003800200 */
.L_x_24621:
        /* <DEDUP_REMOVED lines=35> */
.L_x_24627:
        /* <DEDUP_REMOVED lines=13> */
.L_x_24628:
[----:B------:R-:W0:Y:S01]  /*1b10*/  LDC.64 R132, c[0x0][0x3a8] ;  /* 0x0000ea00ff847b82 */ /* 0x000e220000000a00 */
[----:B------:R-:W-:Y:S01]  /*1b20*/  IADD3 R149, PT, PT, R149, 0x100, RZ ;  /* 0x0000010095957810 */ /* 0x000fe20007ffe0ff */
[C---:B0-----:R-:W-:Y:S01]  /*1b30*/  IMAD.WIDE.U32 R132, R0.reuse, 0x10, R132 ;  /* 0x0000001000847825 */ /* 0x041fe200078e0084 */
[----:B------:R-:W-:-:S04]  /*1b40*/  IADD3 R0, PT, PT, R0, 0x100, RZ ;  /* 0x0000010000007810 */ /* 0x000fc80007ffe0ff */
[----:B------:R0:W-:Y:S03]  /*1b50*/  STG.E.128 desc[UR6][R132.64], R108 ;  /* 0x0000006c84007986 */ /* 0x0001e6000c101d06 */
.L_x_24626:
[----:B------:R-:W-:Y:S05]  /*1b60*/  BSYNC.RECONVERGENT B0 ;  /* 0x0000000000007941 */ /* 0x000fea0003800200 */
.L_x_24625:
        /* <DEDUP_REMOVED lines=10> */
[----:B------:R-:W2:Y:S02]  /*1c10*/  @P2 LDG.E.128 R152, desc[UR6][R114.64] ;  /* 0x0000000672982981 */ /* 0x000ea4000c1e1d00 */
[----:B--2---:R-:W-:Y:S02]  /*1c20*/  @P2 MOV R135, R155 ;  /* 0x0000009b00872202 */ /* 0x004fe40000000f00 */
[----:B------:R-:W-:Y:S02]  /*1c30*/  @P2 MOV R130, R154 ;  /* 0x0000009a00822202 */ /* 0x000fe40000000f00 */
[----:B------:R-:W-:Y:S02]  /*1c40*/  @P2 MOV R129, R153 ;  /* 0x0000009900812202 */ /* 0x000fe40000000f00 */
[----:B------:R-:W-:Y:S01]  /*1c50*/  @P2 MOV R128, R152 ;  /* 0x0000009800802202 */ /* 0x000fe20000000f00 */
[----:B-1----:R-:W-:Y:S06]  /*1c60*/  @!P2 BRA `(.L_x_24631) ;  /* 0x000000000048a947 */ /* 0x002fec0003800000 */
[----:B------:R-:W-:Y:S02]  /*1c70*/  ISETP.GT.AND P2, PT, R148, RZ, PT ;  /* 0x000000ff9400720c */ /* 0x000fe40003f44270 */
[----:B------:R-:W-:Y:S02]  /*1c80*/  MOV R112, R128 ;  /* 0x0000008000707202 */ /* 0x000fe40000000f00 */
[----:B------:R-:W-:Y:S02]  /*1c90*/  MOV R113, R129 ;  /* 0x0000008100717202 */ /* 0x000fe40000000f00 */
[----:B------:R-:W-:-:S07]  /*1ca0*/  MOV R114, R130 ;  /* 0x0000008200727202 */ /* 0x000fce0000000f00 */
[----:B------:R-:W1:Y:S08]  /*1cb0*/  @P2 LDC R115, c[0x0][0x40c] ;  /* 0x00010300ff732b82 */ /* 0x000e700000000800 */
[----:B0-----:R-:W0:Y:S08]  /*1cc0*/  @P2 LDC R132, c[0x0][0x40c] ;  /* 0x00010300ff842b82 */ /* 0x001e300000000800 */
[----:B------:R-:W2:Y:S01]  /*1cd0*/  @P2 LDC R133, c[0x0][0x40c] ;  /* 0x00010300ff852b82 */ /* 0x000ea20000000800 */
[----:B-1---5:R-:W-:-:S04]  /*1ce0*/  @P2 FMUL.FTZ R115, R124, R115 ;  /* 0x000000737c732220 */ /* 0x022fc80000410000 */
[----:B------:R-:W-:Y:S01]  /*1cf0*/  @P2 FFMA.FTZ R112, R115, R40, R128 ;  /* 0x0000002873702223 */ /* 0x000fe20000010080 */
[----:B------:R-:W-:Y:S01]  /*1d00*/  MOV R115, R135 ;  /* 0x0000008700737202 */ /* 0x000fe20000000f00 */
[----:B0-----:R-:W-:-:S04]  /*1d10*/  @P2 FMUL.FTZ R132, R125, R132 ;  /* 0x000000847d842220 */ /* 0x001fc80000410000 */
[----:B------:R-:W-:Y:S01]  /*1d20*/  @P2 FFMA.FTZ R113, R132, R41, R129 ;  /* 0x0000002984712223 */ /* 0x000fe20000010081 */
[----:B--2---:R-:W-:-:S04]  /*1d30*/  @P2 FMUL.FTZ R133, R126, R133 ;  /* 0x000000857e852220 */ /* 0x004fc80000410000 */
[----:B------:R-:W-:Y:S01]  /*1d40*/  @P2 FFMA.FTZ R114, R133, R42, R130 ;  /* 0x0000002a85722223 */ /* 0x000fe20000010082 */
[----:B------:R-:W-:Y:S06]  /*1d50*/  @!P2 BRA `(.L_x_24632) ;  /* 0x000000000040a947 */ /* 0x000fec0003800000 */
[----:B------:R-:W-:-:S04]  /*1d60*/  FMUL.FTZ R132, R127, UR12 ;  /* 0x0000000c7f847c20 */ /* 0x000fc80008410000 */
[----:B------:R-:W-:Y:S01]  /*1d70*/  FFMA.FTZ R115, R132, R43, R135 ;  /* 0x0000002b84737223 */ /* 0x000fe20000010087 */
[----:B------:R-:W-:Y:S06]  /*1d80*/  BRA `(.L_x_24632) ;  /* 0x0000000000347947 */ /* 0x000fec0003800000 */
.L_x_24631:
[----:B-----5:R-:W-:Y:S01]  /*1d90*/  FMUL.FTZ R113, R124, UR12 ;  /* 0x0000000c7c717c20 */ /* 0x020fe20008410000 */
[----:B------:R-:W-:Y:S01]  /*1da0*/  FMUL.FTZ R114, R125, UR12 ;  /* 0x0000000c7d727c20 */ /* 0x000fe20008410000 */
[----:B------:R-:W-:Y:S01]  /*1db0*/  FMUL.FTZ R115, R126, UR12 ;  /* 0x0000000c7e737c20 */ /* 0x000fe20008410000 */
[----:B0-----:R-:W-:Y:S01]  /*1dc0*/  FMUL.FTZ R132, R127, UR12 ;  /* 0x0000000c7f847c20 */ /* 0x001fe20008410000 */
        /* <DEDUP_REMOVED lines=9> */
.L_x_24632:
[----:B------:R-:W0:Y:S01]  /*1e60*/  LDC.64 R132, c[0x0][0x3a8] ;  /* 0x0000ea00ff847b82 */ /* 0x000e220000000a00 */
[----:B------:R-:W-:Y:S01]  /*1e70*/  IADD3 R149, PT, PT, R149, 0x100, RZ ;  /* 0x0000010095957810 */ /* 0x000fe20007ffe0ff */
[C---:B0-----:R-:W-:Y:S01]  /*1e80*/  IMAD.WIDE.U32 R132, R0.reuse, 0x10, R132 ;  /* 0x0000001000847825 */ /* 0x041fe200078e0084 */
[----:B------:R-:W-:-:S04]  /*1e90*/  IADD3 R0, PT, PT, R0, 0x100, RZ ;  /* 0x0000010000007810 */ /* 0x000fc80007ffe0ff */
[----:B------:R1:W-:Y:S03]  /*1ea0*/  STG.E.128 desc[UR6][R132.64], R112 ;  /* 0x0000007084007986 */ /* 0x0003e6000c101d06 */
.L_x_24630:
[----:B------:R-:W-:Y:S05]  /*1eb0*/  BSYNC.RECONVERGENT B0 ;  /* 0x0000000000007941 */ /* 0x000fea0003800200 */
.L_x_24629:
        /* <DEDUP_REMOVED lines=10> */
[----:B------:R-:W3:Y:S02]  /*1f60*/  @P3 LDG.E.128 R152, desc[UR6][R118.64] ;  /* 0x0000000676983981 */ /* 0x000ee4000c1e1d00 */
[----:B---3--:R-:W-:Y:S02]  /*1f70*/  @P3 MOV R135, R155 ;  /* 0x0000009b00873202 */ /* 0x008fe40000000f00 */
[----:B------:R-:W-:Y:S02]  /*1f80*/  @P3 MOV R130, R154 ;  /* 0x0000009a00823202 */ /* 0x000fe40000000f00 */
[----:B------:R-:W-:Y:S02]  /*1f90*/  @P3 MOV R129, R153 ;  /* 0x0000009900813202 */ /* 0x000fe40000000f00 */
[----:B------:R-:W-:Y:S01]  /*1fa0*/  @P3 MOV R128, R152 ;  /* 0x0000009800803202 */ /* 0x000fe20000000f00 */
[----:B--2---:R-:W-:Y:S06]  /*1fb0*/  @!P3 BRA `(.L_x_24635) ;  /* 0x000000000048b947 */ /* 0x004fec0003800000 */
[----:B------:R-:W-:Y:S02]  /*1fc0*/  ISETP.GT.AND P3, PT, R148, RZ, PT ;  /* 0x000000ff9400720c */ /* 0x000fe40003f64270 */
[----:B------:R-:W-:Y:S02]  /*1fd0*/  MOV R116, R128 ;  /* 0x0000008000747202 */ /* 0x000fe40000000f00 */
[----:B------:R-:W-:Y:S02]  /*1fe0*/  MOV R117, R129 ;  /* 0x0000008100757202 */ /* 0x000fe40000000f00 */
[----:B------:R-:W-:-:S07]  /*1ff0*/  MOV R118, R130 ;  /* 0x0000008200767202 */ /* 0x000fce0000000f00 */
[----:B------:R-:W2:Y:S08]  /*2000*/  @P3 LDC R119, c[0x0][0x40c] ;  /* 0x00010300ff773b82 */ /* 0x000eb00000000800 */
[----:B01----:R-:W0:Y:S08]  /*2010*/  @P3 LDC R132, c[0x0][0x40c] ;  /* 0x00010300ff843b82 */ /* 0x003e300000000800 */
[----:B------:R-:W1:Y:S01]  /*2020*/  @P3 LDC R133, c[0x0][0x40c] ;  /* 0x00010300ff853b82 */ /* 0x000e620000000800 */
[----:B--2--5:R-:W-:-:S04]  /*2030*/  @P3 FMUL.FTZ R119, R124, R119 ;  /* 0x000000777c773220 */ /* 0x024fc80000410000 */
[----:B------:R-:W-:Y:S01]  /*2040*/  @P3 FFMA.FTZ R116, R119, R48, R128 ;  /* 0x0000003077743223 */ /* 0x000fe20000010080 */
[----:B------:R-:W-:Y:S01]  /*2050*/  MOV R119, R135 ;  /* 0x0000008700777202 */ /* 0x000fe20000000f00 */
[----:B0-----:R-:W-:-:S04]  /*2060*/  @P3 FMUL.FTZ R132, R125, R132 ;  /* 0x000000847d843220 */ /* 0x001fc80000410000 */
[----:B------:R-:W-:Y:S01]  /*2070*/  @P3 FFMA.FTZ R117, R132, R49, R129 ;  /* 0x0000003184753223 */ /* 0x000fe20000010081 */
[----:B-1----:R-:W-:-:S04]  /*2080*/  @P3 FMUL.FTZ R133, R126, R133 ;  /* 0x000000857e853220 */ /* 0x002fc80000410000 */
[----:B------:R-:W-:Y:S01]  /*2090*/  @P3 FFMA.FTZ R118, R133, R50, R130 ;  /* 0x0000003285763223 */ /* 0x000fe20000010082 */
[----:B------:R-:W-:Y:S06]  /*20a0*/  @!P3 BRA `(.L_x_24636) ;  /* 0x000000000040b947 */ /* 0x000fec0003800000 */
[----:B------:R-:W-:-:S04]  /*20b0*/  FMUL.FTZ R132, R127, UR12 ;  /* 0x0000000c7f847c20 */ /* 0x000fc80008410000 */
[----:B------:R-:W-:Y:S01]  /*20c0*/  FFMA.FTZ R119, R132, R51, R135 ;  /* 0x0000003384777223 */ /* 0x000fe20000010087 */
[----:B------:R-:W-:Y:S06]  /*20d0*/  BRA `(.L_x_24636) ;  /* 0x0000000000347947 */ /* 0x000fec0003800000 */
.L_x_24635:
[----:B-----5:R-:W-:Y:S01]  /*20e0*/  FMUL.FTZ R117, R124, UR12 ;  /* 0x0000000c7c757c20 */ /* 0x020fe20008410000 */
[----:B------:R-:W-:Y:S01]  /*20f0*/  FMUL.FTZ R118, R125, UR12 ;  /* 0x0000000c7d767c20 */ /* 0x000fe20008410000 */
[----:B------:R-:W-:Y:S01]  /*2100*/  FMUL.FTZ R119, R126, UR12 ;  /* 0x0000000c7e777c20 */ /* 0x000fe20008410000 */
[----:B01----:R-:W-:Y:S01]  /*2110*/  FMUL.FTZ R132, R127, UR12 ;  /* 0x0000000c7f847c20 */ /* 0x003fe20008410000 */
        /* <DEDUP_REMOVED lines=9> */
.L_x_24636:
[----:B------:R-:W0:Y:S01]  /*21b0*/  LDC.64 R132, c[0x0][0x3a8] ;  /* 0x0000ea00ff847b82 */ /* 0x000e220000000a00 */
[----:B------:R-:W-:Y:S01]  /*21c0*/  IADD3 R149, PT, PT, R149, 0x100, RZ ;  /* 0x0000010095957810 */ /* 0x000fe20007ffe0ff */
[C---:B0-----:R-:W-:Y:S01]  /*21d0*/  IMAD.WIDE.U32 R132, R0.reuse, 0x10, R132 ;  /* 0x0000001000847825 */ /* 0x041fe200078e0084 */
[----:B------:R-:W-:-:S04]  /*21e0*/  IADD3 R0, PT, PT, R0, 0x100, RZ ;  /* 0x0000010000007810 */ /* 0x000fc80007ffe0ff */
[----:B------:R2:W-:Y:S03]  /*21f0*/  STG.E.128 desc[UR6][R132.64], R116 ;  /* 0x0000007484007986 */ /* 0x0005e6000c101d06 */
.L_x_24634:
[----:B------:R-:W-:Y:S05]  /*2200*/  BSYNC.RECONVERGENT B0 ;  /* 0x0000000000007941 */ /* 0x000fea0003800200 */
.L_x_24633:
        /* <DEDUP_REMOVED lines=10> */
[----:B------:R-:W4:Y:S02]  /*22b0*/  @P4 LDG.E.128 R152, desc[UR6][R122.64] ;  /* 0x000000067a984981 */ /* 0x000f24000c1e1d00 */
[----:B----4-:R-:W-:Y:S02]  /*22c0*/  @P4 MOV R135, R155 ;  /* 0x0000009b00874202 */ /* 0x010fe40000000f00 */
[----:B------:R-:W-:Y:S02]  /*22d0*/  @P4 MOV R130, R154 ;  /* 0x0000009a00824202 */ /* 0x000fe40000000f00 */
[----:B------:R-:W-:Y:S02]  /*22e0*/  @P4 MOV R129, R153 ;  /* 0x0000009900814202 */ /* 0x000fe40000000f00 */
[----:B------:R-:W-:Y:S01]  /*22f0*/  @P4 MOV R128, R152 ;  /* 0x0000009800804202 */ /* 0x000fe20000000f00 */
[----:B---3--:R-:W-:Y:S06]  /*2300*/  @!P4 BRA `(.L_x_24639) ;  /* 0x000000000048c947 */ /* 0x008fec0003800000 */
[----:B------:R-:W-:Y:S02]  /*2310*/  ISETP.GT.AND P4, PT, R148, RZ, PT ;  /* 0x000000ff9400720c */ /* 0x000fe40003f84270 */
[----:B------:R-:W-:Y:S02]  /*2320*/  MOV R120, R128 ;  /* 0x0000008000787202 */ /* 0x000fe40000000f00 */
[----:B------:R-:W-:Y:S02]  /*2330*/  MOV R121, R129 ;  /* 0x0000008100797202 */ /* 0x000fe40000000f00 */
[----:B------:R-:W-:-:S07]  /*2340*/  MOV R122, R130 ;  /* 0x00000082007a7202 */ /* 0x000fce0000000f00 */
[----:B------:R-:W3:Y:S08]  /*2350*/  @P4 LDC R123, c[0x0][0x40c] ;  /* 0x00010300ff7b4b82 */ /* 0x000ef00000000800 */
[----:B012---:R-:W0:Y:S08]  /*2360*/  @P4 LDC R132, c[0x0][0x40c] ;  /* 0x00010300ff844b82 */ /* 0x007e300000000800 */
[----:B------:R-:W1:Y:S01]  /*2370*/  @P4 LDC R133, c[0x0][0x40c] ;  /* 0x00010300ff854b82 */ /* 0x000e620000000800 */
[----:B---3-5:R-:W-:-:S04]  /*2380*/  @P4 FMUL.FTZ R123, R124, R123 ;  /* 0x0000007b7c7b4220 */ /* 0x028fc80000410000 */
        /* <DEDUP_REMOVED lines=10> */
.L_x_24639:
[----:B-----5:R-:W-:Y:S01]  /*2430*/  FMUL.FTZ R121, R124, UR12 ;  /* 0x0000000c7c797c20 */ /* 0x020fe20008410000 */
[----:B------:R-:W-:Y:S01]  /*2440*/  FMUL.FTZ R122, R125, UR12 ;  /* 0x0000000c7d7a7c20 */ /* 0x000fe20008410000 */
[----:B------:R-:W-:Y:S01]  /*2450*/  FMUL.FTZ R123, R126, UR12 ;  /* 0x0000000c7e7b7c20 */ /* 0x000fe20008410000 */
[----:B012---:R-:W-:Y:S01]  /*2460*/  FMUL.FTZ R132, R127, UR12 ;  /* 0x0000000c7f847c20 */ /* 0x007fe20008410000 */
        /* <DEDUP_REMOVED lines=9> */
.L_x_24640:
[----:B------:R-:W0:Y:S01]  /*2500*/  LDC.64 R132, c[0x0][0x3a8] ;  /* 0x0000ea00ff847b82 */ /* 0x000e220000000a00 */
[----:B------:R-:W-:Y:S01]  /*2510*/  IADD3 R149, PT, PT, R149, 0x100, RZ ;  /* 0x0000010095957810 */ /* 0x000fe20007ffe0ff */
[C---:B0-----:R-:W-:Y:S01]  /*2520*/  IMAD.WIDE.U32 R132, R0.reuse, 0x10, R132 ;  /* 0x0000001000847825 */ /* 0x041fe200078e0084 */
[----:B------:R-:W-:-:S04]  /*2530*/  IADD3 R0, PT, PT, R0, 0x100, RZ ;  /* 0x0000010000007810 */ /* 0x000fc80007ffe0ff */
[----:B------:R3:W-:Y:S03]  /*2540*/  STG.E.128 desc[UR6][R132.64], R120 ;  /* 0x0000007884007986 */ /* 0x0007e6000c101d06 */
.L_x_24638:
[----:B------:R-:W-:Y:S05]  /*2550*/  BSYNC.RECONVERGENT B0 ;  /* 0x0000000000007941 */ /* 0x000fea0003800200 */
.L_x_24637:
[----:B------:R-:W-:Y:S01]  /*2560*/  ISETP.GE.U32.AND P4, PT, R3, 0x800, PT ;  /* 0x000008000300780c */ /* 0x000fe20003f86070 */
[----:B------:R-:W-:-:S12]  /*2570*/  BSSY.RECONVERGENT B0, `(.L_x_24641) ;  /* 0x0000031000007945 */ /* 0x000fd80003800200 */
[----:B------:R-:W-:Y:S05]  /*2580*/  @!P4 BRA `(.L_x_24642) ;  /* 0x0000000000bcc947 */ /* 0x000fea0003800000 */
[----:B0123--:R-:W0:Y:S02]  /*2590*/  @P5 LDC.64 R132, c[0x0][0x390] ;  /* 0x0000e400ff845b82 */ /* 0x00fe240000000a00 */
[----:B0-----:R-:W-:-:S05]  /*25a0*/  @P5 IMAD.WIDE.U32 R132, R149, 0x10, R132 ;  /* 0x0000001095845825 */ /* 0x001fca00078e0084 */
[----:B------:R0:W5:Y:S01]  /*25b0*/  @P5 LDG.E.128 R124, desc[UR6][R132.64] ;  /* 0x00000006847c5981 */ /* 0x000162000c1e1d00 */
[----:B------:R-:W-:-:S04]  /*25c0*/  ISETP.NE.U32.AND P5, PT, RZ, UR8, PT ;  /* 0x00000008ff007c0c */ /* 0x000fc8000bfa5070 */
[----:B------:R-:W-:-:S13]  /*25d0*/  ISETP.NE.AND.EX P5, PT, RZ, UR9, PT, P5 ;  /* 0x00000009ff007c0c */ /* 0x000fda000bfa5350 */
[----:B------:R-:W1:Y:S02]  /*25e0*/  @P5 LDC.64 R136, c[0x0][0x3a0] ;  /* 0x0000e800ff885b82 */ /* 0x000e640000000a00 */
[----:B-1----:R-:W-:-:S06]  /*25f0*/  @P5 IMAD.WIDE.U32 R136, R0, 0x10, R136 ;  /* 0x0000001000885825 */ /* 0x002fcc00078e0088 */
        /* <DEDUP_REMOVED lines=24> */
.L_x_24643:
        /* <DEDUP_REMOVED lines=13> */
.L_x_24644:
[----:B------:R-:W0:Y:S02]  /*2850*/  LDC.64 R132, c[0x0][0x3a8] ;  /* 0x0000ea00ff847b82 */ /* 0x000e240000000a00 */
[----:B0-----:R-:W-:-:S05]  /*2860*/  IMAD.WIDE.U32 R132, R0, 0x10, R132 ;  /* 0x0000001000847825 */ /* 0x001fca00078e0084 */
[----:B------:R4:W-:Y:S02]  /*2870*/  STG.E.128 desc[UR6][R132.64], R136 ;  /* 0x0000008884007986 */ /* 0x0009e4000c101d06 */
.L_x_24642:
[----:B------:R-:W-:Y:S05]  /*2880*/  BSYNC.RECONVERGENT B0 ;  /* 0x0000000000007941 */ /* 0x000fea0003800200 */
.L_x_24641:
[----:B------:R-:W-:Y:S01]  /*2890*/  FADD.FTZ R0, RZ, R140 ;  /* 0x0000008cff007221 */ /* 0x000fe20000010000 */
[C---:B------:R-:W-:Y:S01]  /*28a0*/  ISETP.GT.U32.AND P5, PT, R3.reuse, 0x1ff, PT ;  /* 0x000001ff0300780c */ /* 0x040fe20003fa4070 */
[----:B------:R-:W-:Y:S01]  /*28b0*/  BSSY.RECONVERGENT B0, `(.L_x_24645) ;  /* 0x0000090000007945 */ /* 0x000fe20003800200 */
[----:B------:R-:W-:Y:S01]  /*28c0*/  ISETP.GT.U32.AND P6, PT, R3, 0x2ff, PT ;  /* 0x000002ff0300780c */ /* 0x000fe20003fc4070 */
[----:B01234-:R-:W-:Y:S01]  /*28d0*/  FADD.FTZ R133, R141, R0 ;  /* 0x000000008d857221 */ /* 0x01ffe20000010000 */
        /* <DEDUP_REMOVED lines=131> */
[----:B------:R-:W-:Y:S01]  /*3110*/  LOP3.LUT R151, R0, 0x1f, RZ, 0xc0, !PT ;  /* 0x0000001f00977812 */ /* 0x000fe200078ec0ff */
        /* <DEDUP_REMOVED lines=9> */
.L_x_24646:
[----:B------:R-:W-:Y:S05]  /*31b0*/  BSYNC.RECONVERGENT B0 ;  /* 0x0000000000007941 */ /* 0x000fea0003800200 */
.L_x_24645:
        /* <DEDUP_REMOVED lines=13> */
.L_x_24648:
[----:B------:R-:W-:Y:S05]  /*3290*/  BSYNC.RECONVERGENT B0 ;  /* 0x0000000000007941 */ /* 0x000fea0003800200 */
.L_x_24647:
[----:B------:R-:W1:Y:S01]  /*32a0*/  SHFL.DOWN PT, R143, R152, 0x4, 0x1f ;  /* 0x08801f00988f7f89 */ /* 0x000e6200000e0000 */
[-C--:B------:R-:W-:Y:S02]  /*32b0*/  I2FP.F32.S32 R151, R152.reuse ;  /* 0x0000009800977245 */ /* 0x080fe40000201400 */
        /* <DEDUP_REMOVED lines=8> */
[----:B------:R-:W-:Y:S01]  /*3340*/  SHFL.DOWN PT, R152, R143, 0x2, 0x1f ;  /* 0x08401f008f987f89 */ /* 0x000fe200000e0000 */
[----:B------:R-:W-:Y:S01]  /*3350*/  FMUL.FTZ R150, R150, R150 ;  /* 0x0000009696967220 */ /* 0x000fe20000410000 */
[----:B------:R-:W-:Y:S01]  /*3360*/  FFMA.FTZ R154, R151, R132, R134 ;  /* 0x00000084979a7223 */ /* 0x000fe20000010086 */
[----:B------:R-:W0:Y:S01]  /*3370*/  MUFU.RCP R149, R148 ;  /* 0x0000009400957308 */ /* 0x000e220000001000 */
[----:B------:R-:W1:Y:S01]  /*3380*/  SHFL.DOWN PT, R134, R133, 0x4, 0x1f ;  /* 0x08801f0085867f89 */ /* 0x000e6200000e0000 */
        /* <DEDUP_REMOVED lines=11> */
[----:B0-----:R-:W-:Y:S01]  /*3440*/  FADD.FTZ R151, R155, -R132 ;  /* 0x800000849b977221 */ /* 0x001fe20000010000 */
[----:B------:R-:W-:-:S03]  /*3450*/  FMUL.FTZ R153, R132, R152 ;  /* 0x0000009884997220 */ /* 0x000fc60000410000 */
[----:B------:R-:W-:Y:S01]  /*3460*/  FMUL.FTZ R151, R151, R151 ;  /* 0x0000009797977220 */ /* 0x000fe20000410000 */
[----:B------:R-:W-:-:S03]  /*3470*/  FFMA.FTZ R132, R148, R155, R153 ;  /* 0x0000009b94847223 */ /* 0x000fc60000010099 */
[----:B------:R-:W-:Y:S01]  /*3480*/  FMUL.FTZ R151, R148, R151 ;  /* 0x0000009794977220 */ /* 0x000fe20000410000 */
[----:B--2---:R-:W-:Y:S01]  /*3490*/  FMUL.FTZ R153, R143, R132 ;  /* 0x000000848f997220 */ /* 0x004fe20000410000 */
[----:B------:R-:W0:Y:S02]  /*34a0*/  SHFL.DOWN PT, R148, R149, 0x1, 0x1f ;  /* 0x08201f0095947f89 */ /* 0x000e2400000e0000 */
        /* <DEDUP_REMOVED lines=18> */
[C---:B0-----:R-:W-:Y:S01]  /*35d0*/  FFMA.FTZ R133, R134.reuse, R143, R133 ;  /* 0x0000008f86857223 */ /* 0x041fe20000010085 */
[----:B------:R-:W-:-:S06]  /*35e0*/  FMUL.FTZ R143, R134, R149 ;  /* 0x00000095868f7220 */ /* 0x000fcc0000410000 */
[----:B------:R-:W0:Y:S01]  /*35f0*/  @!P5 LDC.64 R148, c[0x0][0x3c0] ;  /* 0x0000f000ff94db82 */ /* 0x000e220000000a00 */
[----:B------:R-:W1:Y:S04]  /*3600*/  SHFL.IDX PT, R133, R133, RZ, 0x1f ;  /* 0x00001fff85857589 */ /* 0x000e6800000e0000 */
[----:B------:R-:W3:Y:S01]  /*3610*/  SHFL.IDX PT, R143, R143, RZ, 0x1f ;  /* 0x00001fff8f8f7589 */ /* 0x000ee200000e0000 */
[----:B--2---:R-:W-:-:S04]  /*3620*/  @!P5 IMAD.WIDE R150, R2, 0x4, R150 ;  /* 0x000000040296d825 */ /* 0x004fc800078e0296 */
[----:B0-----:R-:W-:-:S04]  /*3630*/  @!P5 IMAD.WIDE R148, R2, 0x4, R148 ;  /* 0x000000040294d825 */ /* 0x001fc800078e0294 */
[----:B-1----:R-:W-:Y:S01]  /*3640*/  FFMA.FTZ R132, R133, UR11, R132 ;  /* 0x0000000b85847c23 */ /* 0x002fe20008010084 */
[----:B---3--:R-:W-:Y:S01]  /*3650*/  FMUL.FTZ R134, R143, R143 ;  /* 0x0000008f8f867220 */ /* 0x008fe20000410000 */
[----:B------:R0:W-:Y:S04]  /*3660*/  @!P5 STG.E desc[UR6][R148.64], R143 ;  /* 0x0000008f9400d986 */ /* 0x0001e8000c101906 */
[----:B------:R-:W-:-:S05]  /*3670*/  FSEL R153, R134, RZ, P6 ;  /* 0x000000ff86997208 */ /* 0x000fca0003000000 */
[----:B------:R-:W-:-:S06]  /*3680*/  FADD.FTZ R132, R132, R153 ;  /* 0x0000009984847221 */ /* 0x000fcc0000010000 */
        /* <DEDUP_REMOVED lines=28> */
.L_x_24651:
[----:B------:R-:W-:Y:S05]  /*3850*/  BSYNC.RECONVERGENT B0 ;  /* 0x0000000000007941 */ /* 0x000fea0003800200 */
.L_x_24650:
        /* <DEDUP_REMOVED lines=19> */
.L_x_24653:
[----:B------:R-:W-:Y:S05]  /*3990*/  BSYNC.RECONVERGENT B0 ;  /* 0x0000000000007941 */ /* 0x000fea0003800200 */
.L_x_24652:
        /* <DEDUP_REMOVED lines=19> */
.L_x_24655:
[----:B------:R-:W-:Y:S05]  /*3ad0*/  BSYNC.RECONVERGENT B0 ;  /* 0x0000000000007941 */ /* 0x000fea0003800200 */
.L_x_24654:
        /* <DEDUP_REMOVED lines=19> */
.L_x_24657:
[----:B------:R-:W-:Y:S05]  /*3c10*/  BSYNC.RECONVERGENT B0 ;  /* 0x0000000000007941 */ /* 0x000fea0003800200 */
.L_x_24656:
        /* <DEDUP_REMOVED lines=18> */
.L_x_24659:
[----:B------:R-:W-:Y:S05]  /*3d40*/  BSYNC.RECONVERGENT B0 ;  /* 0x0000000000007941 */ /* 0x000fea0003800200 */
.L_x_24658:
        /* <DEDUP_REMOVED lines=18> */
.L_x_24661:
[----:B------:R-:W-:Y:S05]  /*3e70*/  BSYNC.RECONVERGENT B0 ;  /* 0x0000000000007941 */ /* 0x000fea0003800200 */
.L_x_24660:
        /* <DEDUP_REMOVED lines=18> */
.L_x_24663:
[----:B------:R-:W-:Y:S05]  /*3fa0*/  BSYNC.RECONVERGENT B0 ;  /* 0x0000000000007941 */ /* 0x000fea0003800200 */
.L_x_24662:
        /* <DEDUP_REMOVED lines=17> */
.L_x_24664:
[----:B------:R-:W-:Y:S05]  /*40c0*/  BSYNC.RECONVERGENT B0 ;  /* 0x0000000000007941 */ /* 0x000fea0003800200 */
.L_x_24649:
[----:B0-----:R-:W0:Y:S01]  /*40d0*/  LDC.64 R132, c[0x0][0x380] ;  /* 0x0000e000ff847b82 */ /* 0x001e220000000a00 */
[----:B------:R-:W-:Y:S01]  /*40e0*/  UPLOP3.LUT UP1, UPT, UPT, UPT, UP1, 0x40, 0x4 ;  /* 0x000000000004789c */ /* 0x000fe20003f2e810 */
[----:B0-----:R-:W-:-:S04]  /*40f0*/  IADD3 R2, PT, PT, R2, R132, RZ ;  /* 0x0000008402027210 */ /* 0x001fc80007ffe0ff */
[----:B------:R-:W-:-:S13]  /*4100*/  ISETP.GE.AND P0, PT, R2, R133, PT ;  /* 0x000000850200720c */ /* 0x000fda0003f06270 */
[----:B------:R-:W-:Y:S05]  /*4110*/  @!P0 BRA `(.L_x_24665) ;  /* 0xffffffc800f88947 */ /* 0x000fea000383ffff */
[----:B------:R-:W-:Y:S05]  /*4120*/  EXIT ;  /* 0x000000000000794d */ /* 0x000fea0003800000 */
.L_x_24666:
        /* <DEDUP_REMOVED lines=13> */
.L_x_27610:


//--------------------- .text._ZN10layer_norm13ln_fwd_kernelINS_13Kernel_traitsIfffffjLj8192ELj1ELj1ELj8ELj16ENS_18Kernel_traits_baseILj8192EfffffjLj256EEEEELb0ELb1ELb1ELb1EEEvNS_9FwdParamsE --------------------------
	.section	.text._ZN10layer_norm13ln_fwd_kernelINS_13Kernel_traitsIfffffjLj8192ELj1ELj1ELj8ELj16ENS_18Kernel_traits_baseILj8192EfffffjLj256EEEEELb0ELb1ELb1ELb1EEEvNS_9FwdParamsE,"ax",@progbits
	.align	128
        .global         _ZN10layer_norm13ln_fwd_kernelINS_13Kernel_traitsIfffffjLj8192ELj1ELj1ELj8ELj16ENS_18Kernel_traits_baseILj8192EfffffjLj256EEEEELb0ELb1ELb1ELb1EEEvNS_9FwdParamsE
        .type           _ZN10layer_norm13ln_fwd_kernelINS_13Kernel_traitsIfffffjLj8192ELj1ELj1ELj8ELj16ENS_18Kernel_traits_baseILj8192EfffffjLj256EEEEELb0ELb1ELb1ELb1EEEvNS_9FwdParamsE,@function
        .size           _ZN10layer_norm13ln_fwd_kernelINS_13Kernel_traitsIfffffjLj8192ELj1ELj1ELj8ELj16ENS_18Kernel_traits_baseILj8192EfffffjLj256EEEEELb0ELb1ELb1ELb1EEEvNS_9FwdParamsE,(.L_x_27611 - _ZN10layer_norm13ln_fwd_kernelINS_13Kernel_traitsIfffffjLj8192ELj1ELj1ELj8ELj16ENS_18Kernel_traits_baseILj8192EfffffjLj256EEEEELb0ELb1ELb1ELb1EEEvNS_9FwdParamsE)
        .other          _ZN10layer_norm13ln_fwd_kernelINS_13Kernel_traitsIfffffjLj8192ELj1ELj1ELj8ELj16ENS_18Kernel_traits_baseILj8192EfffffjLj256EEEEELb0ELb1ELb1ELb1EEEvNS_9FwdParamsE,@"STO_CUDA_ENTRY STV_DEFAULT"
_ZN10layer_norm13ln_fwd_kernelINS_13Kernel_traitsIfffffjLj8192ELj1ELj1ELj8ELj16ENS_18Kernel_traits_baseILj8192EfffffjLj256EEEEELb0ELb1ELb1ELb1EEEvNS_9FwdParamsE:
.text._ZN10layer_norm13ln_fwd_kernelINS_13Kernel_traitsIfffffjLj8192ELj1ELj1ELj8ELj16ENS_18Kernel_traits_baseILj8192EfffffjLj256EEEEELb0ELb1ELb1ELb1EEEvNS_9FwdParamsE:
        /* <DEDUP_REMOVED lines=40> */
.L_x_24667:
        /* <DEDUP_REMOVED lines=36> */
.L_x_24668:
        /* <DEDUP_REMOVED lines=8> */
.L_x_24690:
[----:B------:R-:W2:Y:S08]  /*0540*/  LDC.64 R108, c[0x0][0x3f0] ;  /* 0x0000fc00ff6c7b82 */ /* 0x000eb00000000a00 */
[----:B------:R-:W0:Y:S08]  /*0550*/  LDC R3, c[0x0][0x388] ;  /* 0x0000e200ff037b82 */ /* 0x000e300000000800 */
[----:B------:R-:W1:Y:S01]  /*0560*/  LDC.64 R112, c[0x0][0x3f8] ;  /* 0x0000fe00ff707b82 */ /* 0x000e620000000a00 */
[----:B--2---:R-:W-:-:S05]  /*0570*/  IMAD.WIDE R108, R2, 0x4, R108 ;  /* 0x00000004026c7825 */ /* 0x004fca00078e026c */
[----:B------:R1:W2:Y:S02]  /*0580*/  LDG.E R116, desc[UR6][R108.64] ;  /* 0x000000066c747981 */ /* 0x0002a4000c1e1900 */
[----:B-1----:R-:W-:-:S05]  /*0590*/  IMAD.WIDE R108, R2, 0x4, R112 ;  /* 0x00000004026c7825 */ /* 0x002fca00078e0270 */
[----:B-----5:R1:W5:Y:S01]  /*05a0*/  LDG.E R134, desc[UR6][R108.64] ;  /* 0x000000066c867981 */ /* 0x020362000c1e1900 */
[----:B--2---:R-:W-:-:S13]  /*05b0*/  ISETP.GE.AND P1, PT, R116, 0x1, PT ;  /* 0x000000017400780c */ /* 0x004fda0003f26270 */
[----:B------:R-:W2:Y:S01]  /*05c0*/  @P1 S2R R118, SR_TID.X ;  /* 0x0000000000761919 */ /* 0x000ea20000002100 */
[----:B------:R-:W-:Y:S01]  /*05d0*/  @P1 IADD3 R0, PT, PT, R116, -0x1, RZ ;  /* 0xffffffff74001810 */ /* 0x000fe20007ffe0ff */
[----:B------:R-:W3:Y:S04]  /*05e0*/  @P1 LDC.64 R114, c[0x0][0x390] ;  /* 0x0000e400ff721b82 */ /* 0x000ee80000000a00 */
[----:B0-----:R-:W-:-:S05]  /*05f0*/  @P1 IMAD R0, R0, R3, RZ ;  /* 0x0000000300001224 */ /* 0x001fca00078e02ff */
[----:B------:R-:W-:-:S04]  /*0600*/  @P1 SHF.R.S32.HI R107, RZ, 0x1f, R0 ;  /* 0x0000001fff6b1819 */ /* 0x000fc80000011400 */
[----:B------:R-:W-:Y:S01]  /*0610*/  @P1 LEA.HI R107, R107, R0, RZ, 0x2 ;  /* 0x000000006b6b1211 */ /* 0x000fe200078f10ff */
[----:B------:R-:W-:-:S03]  /*0620*/  HFMA2 R0, -RZ, RZ, 0, 0 ;  /* 0x00000000ff007431 */ /* 0x000fc600000001ff */
        /* <DEDUP_REMOVED lines=9> */
[----:B-1----:R-:W-:Y:S05]  /*06c0*/  @P0 BRA `(.L_x_24669) ;  /* 0x0000000000380947 */ /* 0x002fea0003800000 */
[----:B-----5:R-:W-:Y:S01]  /*06d0*/  FMUL.FTZ R107, R100, UR10 ;  /* 0x0000000a646b7c20 */ /* 0x020fe20008410000 */
[----:B------:R-:W-:Y:S01]  /*06e0*/  FMUL.FTZ R108, R101, UR10 ;  /* 0x0000000a656c7c20 */ /* 0x000fe20008410000 */
[----:B------:R-:W-:Y:S01]  /*06f0*/  FMUL.FTZ R109, R102, UR10 ;  /* 0x0000000a666d7c20 */ /* 0x000fe20008410000 */
[----:B------:R-:W-:Y:S01]  /*0700*/  FMUL.FTZ R110, R103, UR10 ;  /* 0x0000000a676e7c20 */ /* 0x000fe20008410000 */
[----:B------:R-:W-:Y:S01]  /*0710*/  FMUL.FTZ R107, R107, R68 ;  /* 0x000000446b6b7220 */ /* 0x000fe20000410000 */
[----:B------:R-:W-:Y:S01]  /*0720*/  ISETP.GT.AND P2, PT, R116, RZ, PT ;  /* 0x000000ff7400720c */ /* 0x000fe20003f44270 */
[----:B------:R-:W-:Y:S01]  /*0730*/  FMUL.FTZ R108, R108, R69 ;  /* 0x000000456c6c7220 */ /* 0x000fe20000410000 */
[----:B------:R-:W-:Y:S01]  /*0740*/  FMUL.FTZ R109, R109, R70 ;  /* 0x000000466d6d7220 */ /* 0x000fe20000410000 */
[----:B------:R-:W-:Y:S01]  /*0750*/  FMUL.FTZ R110, R110, R71 ;  /* 0x000000476e6e7220 */ /* 0x000fe20000410000 */
[----:B------:R-:W-:Y:S02]  /*0760*/  FSEL R112, R107, RZ, P2 ;  /* 0x000000ff6b707208 */ /* 0x000fe40001000000 */
[----:B------:R-:W-:-:S02]  /*0770*/  FSEL R113, R108, RZ, P2 ;  /* 0x000000ff6c717208 */ /* 0x000fc40001000000 */
[----:B------:R-:W-:Y:S02]  /*0780*/  FSEL R114, R109, RZ, P2 ;  /* 0x000000ff6d727208 */ /* 0x000fe40001000000 */
[----:B------:R-:W-:Y:S01]  /*0790*/  FSEL R107, R110, RZ, P2 ;  /* 0x000000ff6e6b7208 */ /* 0x000fe20001000000 */
[----:B------:R-:W-:Y:S06]  /*07a0*/  BRA `(.L_x_24670) ;  /* 0x0000000000507947 */ /* 0x000fec0003800000 */
.L_x_24669:
[----:B------:R-:W0:Y:S02]  /*07b0*/  LDC.64 R104, c[0x0][0x3a0] ;  /* 0x0000e800ff687b82 */ /* 0x000e240000000a00 */
[----:B0-----:R-:W-:-:S06]  /*07c0*/  IMAD.WIDE.U32 R104, R135, 0x10, R104 ;  /* 0x0000001087687825 */ /* 0x001fcc00078e0068 */
[----:B------:R-:W2:Y:S01]  /*07d0*/  LDG.E.128 R104, desc[UR6][R104.64] ;  /* 0x0000000668687981 */ /* 0x000ea2000c1e1d00 */
[----:B------:R-:W-:-:S13]  /*07e0*/  ISETP.GT.AND P2, PT, R116, RZ, PT ;  /* 0x000000ff7400720c */ /* 0x000fda0003f44270 */
[----:B------:R-:W0:Y:S08]  /*07f0*/  @P2 LDC R111, c[0x0][0x40c] ;  /* 0x00010300ff6f2b82 */ /* 0x000e300000000800 */
[----:B------:R-:W1:Y:S08]  /*0800*/  @P2 LDC R109, c[0x0][0x40c] ;  /* 0x00010300ff6d2b82 */ /* 0x000e700000000800 */
[----:B------:R-:W3:Y:S08]  /*0810*/  @P2 LDC R108, c[0x0][0x40c] ;  /* 0x00010300ff6c2b82 */ /* 0x000ef00000000800 */
[----:B------:R-:W4:Y:S01]  /*0820*/  @P2 LDC R110, c[0x0][0x40c] ;  /* 0x00010300ff6e2b82 */ /* 0x000f220000000800 */
[----:B0----5:R-:W-:Y:S01]  /*0830*/  @P2 FMUL.FTZ R111, R102, R111 ;  /* 0x0000006f666f2220 */ /* 0x021fe20000410000 */
[----:B-1----:R-:W-:Y:S01]  /*0840*/  @P2 FMUL.FTZ R109, R100, R109 ;  /* 0x0000006d646d2220 */ /* 0x002fe20000410000 */
        /* <DEDUP_REMOVED lines=9> */
[----:B------:R-:W-:-:S07]  /*08e0*/  @P2 FFMA.FTZ R107, R110, R71, R107 ;  /* 0x000000476e6b2223 */ /* 0x000fce000001006b */
.L_x_24670:
[----:B------:R-:W0:Y:S01]  /*08f0*/  @P0 LDC.64 R108, c[0x0][0x3a0] ;  /* 0x0000e800ff6c0b82 */ /* 0x000e220000000a00 */
[----:B------:R-:W-:Y:S02]  /*0900*/  @P0 IADD3 R121, PT, PT, R135, 0x100, RZ ;  /* 0x0000010087790810 */ /* 0x000fe40007ffe0ff */
[----:B------:R-:W-:-:S05]  /*0910*/  MOV R115, R107 ;  /* 0x0000006b00737202 */ /* 0x000fca0000000f00 */
[----:B------:R-:W1:Y:S08]  /*0920*/  LDC.64 R132, c[0x0][0x3a8] ;  /* 0x0000ea00ff847b82 */ /* 0x000e700000000a00 */
[----:B------:R-:W2:Y:S01]  /*0930*/  @P1 LDC.64 R118, c[0x0][0x390] ;  /* 0x0000e400ff761b82 */ /* 0x000ea20000000a00 */
[----:B0-----:R-:W-:Y:S01]  /*0940*/  @P0 IMAD.WIDE.U32 R108, R121, 0x10, R108 ;  /* 0x00000010796c0825 */ /* 0x001fe200078e006c */
[----:B------:R-:W-:-:S03]  /*0950*/  @P1 IADD3 R121, PT, PT, R0, 0x100, RZ ;  /* 0x0000010000791810 */ /* 0x000fc60007ffe0ff */
[----:B-1----:R-:W-:-:S05]  /*0960*/  IMAD.WIDE.U32 R116, R135, 0x10, R132 ;  /* 0x0000001087747825 */ /* 0x002fca00078e0084 */
[----:B------:R0:W-:Y:S01]  /*0970*/  STG.E.128 desc[UR6][R116.64], R112 ;  /* 0x0000007074007986 */ /* 0x0001e2000c101d06 */
[----:B--2---:R-:W-:-:S03]  /*0980*/  @P1 IMAD.WIDE.U32 R118, R121, 0x10, R118 ;  /* 0x0000001079761825 */ /* 0x004fc600078e0076 */
[----:B------:R-:W2:Y:S04]  /*0990*/  @P0 LDG.E.128 R108, desc[UR6][R108.64] ;  /* 0x000000066c6c0981 */ /* 0x000ea8000c1e1d00 */
[----:B------:R0:W5:Y:S01]  /*09a0*/  @P1 LDG.E.128 R100, desc[UR6][R118.64] ;  /* 0x0000000676641981 */ /* 0x000162000c1e1d00 */
[----:B--2---:R-:W-:Y:S02]  /*09b0*/  @P0 MOV R106, R110 ;  /* 0x0000006e006a0202 */ /* 0x004fe40000000f00 */
[----:B------:R-:W-:Y:S02]  /*09c0*/  @P0 MOV R105, R109 ;  /* 0x0000006d00690202 */ /* 0x000fe40000000f00 */
[----:B------:R-:W-:Y:S01]  /*09d0*/  @P0 MOV R104, R108 ;  /* 0x0000006c00680202 */ /* 0x000fe20000000f00 */
[----:B0-----:R-:W-:Y:S06]  /*09e0*/  @!P0 BRA `(.L_x_24671) ;  /* 0x0000000000448947 */ /* 0x001fec0003800000 */
[----:B------:R-:W0:Y:S01]  /*09f0*/  @P2 LDC R109, c[0x0][0x40c] ;  /* 0x00010300ff6d2b82 */ /* 0x000e220000000800 */
[----:B------:R-:W-:Y:S02]  /*0a00*/  MOV R116, R104 ;  /* 0x0000006800747202 */ /* 0x000fe40000000f00 */
[----:B------:R-:W-:Y:S02]  /*0a10*/  MOV R117, R105 ;  /* 0x0000006900757202 */ /* 0x000fe40000000f00 */
[----:B------:R-:W-:Y:S02]  /*0a20*/  MOV R118, R106 ;  /* 0x0000006a00767202 */ /* 0x000fe40000000f00 */
[----:B------:R-:W-:Y:S01]  /*0a30*/  MOV R119, R111 ;  /* 0x0000006f00777202 */ /* 0x000fe20000000f00 */
[----:B------:R-:W1:Y:S08]  /*0a40*/  @P2 LDC R108, c[0x0][0x40c] ;  /* 0x00010300ff6c2b82 */ /* 0x000e700000000800 */
[----:B------:R-:W2:Y:S01]  /*0a50*/  @P2 LDC R115, c[0x0][0x40c] ;  /* 0x00010300ff732b82 */ /* 0x000ea20000000800 */
[----:B0----5:R-:W-:-:S04]  /*0a60*/  @P2 FMUL.FTZ R109, R100, R109 ;  /* 0x0000006d646d2220 */ /* 0x021fc80000410000 */
[----:B------:R-:W-:Y:S01]  /*0a70*/  @P2 FFMA.FTZ R116, R109, R72, R104 ;  /* 0x000000486d742223 */ /* 0x000fe20000010068 */
        /* <DEDUP_REMOVED lines=8> */
.L_x_24671:
[----:B-----5:R-:W-:Y:S01]  /*0b00*/  FMUL.FTZ R109, R100, UR10 ;  /* 0x0000000a646d7c20 */ /* 0x020fe20008410000 */
[----:B------:R-:W-:Y:S01]  /*0b10*/  FMUL.FTZ R108, R101, UR10 ;  /* 0x0000000a656c7c20 */ /* 0x000fe20008410000 */
[----:B------:R-:W-:Y:S01]  /*0b20*/  FMUL.FTZ R115, R102, UR10 ;  /* 0x0000000a66737c20 */ /* 0x000fe20008410000 */
[----:B------:R-:W-:Y:S01]  /*0b30*/  FMUL.FTZ R110, R103, UR10 ;  /* 0x0000000a676e7c20 */ /* 0x000fe20008410000 */
[----:B------:R-:W-:Y:S01]  /*0b40*/  FMUL.FTZ R116, R109, R72 ;  /* 0x000000486d747220 */ /* 0x000fe20000410000 */
[----:B------:R-:W-:Y:S01]  /*0b50*/  FMUL.FTZ R117, R108, R73 ;  /* 0x000000496c757220 */ /* 0x000fe20000410000 */
[----:B------:R-:W-:Y:S01]  /*0b60*/  FMUL.FTZ R118, R115, R74 ;  /* 0x0000004a73767220 */ /* 0x000fe20000410000 */
[----:B------:R-:W-:Y:S02]  /*0b70*/  FMUL.FTZ R119, R110, R75 ;  /* 0x0000004b6e777220 */ /* 0x000fe40000410000 */
[----:B------:R-:W-:Y:S02]  /*0b80*/  FSEL R116, R116, RZ, P2 ;  /* 0x000000ff74747208 */ /* 0x000fe40001000000 */
[----:B------:R-:W-:-:S02]  /*0b90*/  FSEL R117, R117, RZ, P2 ;  /* 0x000000ff75757208 */ /* 0x000fc40001000000 */
[----:B------:R-:W-:Y:S02]  /*0ba0*/  FSEL R118, R118, RZ, P2 ;  /* 0x000000ff76767208 */ /* 0x000fe40001000000 */
[----:B------:R-:W-:-:S07]  /*0bb0*/  FSEL R119, R119, RZ, P2 ;  /* 0x000000ff77777208 */ /* 0x000fce0001000000 */
.L_x_24672:
[----:B------:R-:W0:Y:S01]  /*0bc0*/  @P0 LDC.64 R122, c[0x0][0x3a0] ;  /* 0x0000e800ff7a0b82 */ /* 0x000e220000000a00 */
[C---:B------:R-:W-:Y:S02]  /*0bd0*/  @P0 IADD3 R115, PT, PT, R135.reuse, 0x200, RZ ;  /* 0x0000020087730810 */ /* 0x040fe40007ffe0ff */
[----:B------:R-:W-:-:S05]  /*0be0*/  IADD3 R109, PT, PT, R135, 0x100, RZ ;  /* 0x00000100876d7810 */ /* 0x000fca0007ffe0ff */
[----:B------:R-:W1:Y:S01]  /*0bf0*/  @P1 LDC.64 R120, c[0x0][0x390] ;  /* 0x0000e400ff781b82 */ /* 0x000e620000000a00 */
[----:B------:R-:W-:-:S05]  /*0c00*/  IMAD.WIDE.U32 R108, R109, 0x10, R132 ;  /* 0x000000106d6c7825 */ /* 0x000fca00078e0084 */
[----:B------:R2:W-:Y:S01]  /*0c10*/  STG.E.128 desc[UR6][R108.64], R116 ;  /* 0x000000746c007986 */ /* 0x0005e2000c101d06 */
[----:B0-----:R-:W-:Y:S01]  /*0c20*/  @P0 IMAD.WIDE.U32 R122, R115, 0x10, R122 ;  /* 0x00000010737a0825 */ /* 0x001fe200078e007a */
[----:B------:R-:W-:-:S04]  /*0c30*/  @P1 IADD3 R115, PT, PT, R0, 0x200, RZ ;  /* 0x0000020000731810 */ /* 0x000fc80007ffe0ff */
[----:B------:R-:W3:Y:S01]  /*0c40*/  @P0 LDG.E.128 R124, desc[UR6][R122.64] ;  /* 0x000000067a7c0981 */ /* 0x000ee2000c1e1d00 */
[----:B-1----:R-:W-:-:S05]  /*0c50*/  @P1 IMAD.WIDE.U32 R120, R115, 0x10, R120 ;  /* 0x0000001073781825 */ /* 0x002fca00078e0078 */
[----:B------:R2:W5:Y:S01]  /*0c60*/  @P1 LDG.E.128 R100, desc[UR6][R120.64] ;  /* 0x0000000678641981 */ /* 0x000562000c1e1d00 */
[----:B---3--:R-:W-:Y:S02]  /*0c70*/  @P0 MOV R111, R127 ;  /* 0x0000007f006f0202 */ /* 0x008fe40000000f00 */
[----:B------:R-:W-:Y:S02]  /*0c80*/  @P0 MOV R106, R126 ;  /* 0x0000007e006a0202 */ /* 0x000fe40000000f00 */
[----:B------:R-:W-:Y:S02]  /*0c90*/  @P0 MOV R105, R125 ;  /* 0x0000007d00690202 */ /* 0x000fe40000000f00 */
[----:B------:R-:W-:Y:S01]  /*0ca0*/  @P0 MOV R104, R124 ;  /* 0x0000007c00680202 */ /* 0x000fe20000000f00 */
[----:B--2---:R-:W-:Y:S06]  /*0cb0*/  @!P0 BRA `(.L_x_24673) ;  /* 0x0000000000448947 */ /* 0x004fec0003800000 */
        /* <DEDUP_REMOVED lines=17> */
.L_x_24673:
        /* <DEDUP_REMOVED lines=12> */
.L_x_24674:
        /* <DEDUP_REMOVED lines=33> */
.L_x_24675:
        /* <DEDUP_REMOVED lines=12> */
.L_x_24676:
        /* <DEDUP_REMOVED lines=33> */
.L_x_24677:
        /* <DEDUP_REMOVED lines=12> */
.L_x_24678:
        /* <DEDUP_REMOVED lines=33> */
.L_x_24679:
        /* <DEDUP_REMOVED lines=12> */
.L_x_24680:
        /* <DEDUP_REMOVED lines=33> */
.L_x_24681:
        /* <DEDUP_REMOVED lines=12> */
.L_x_24682:
[----:B------:R-:W0:Y:S01]  /*19d0*/  @P0 LDC.64 R148, c[0x0][0x3a0] ;  /* 0x0000e800ff940b82 */ /* 0x000e220000000a00 */
[C---:B------:R-:W-:Y:S02]  /*19e0*/  IADD3 R145, PT, PT, R135.reuse, 0x600, RZ ;  /* 0x0000060087917810 */ /* 0x040fe40007ffe0ff */
[----:B------:R-:W-:Y:S02]  /*19f0*/  IADD3 R109, PT, PT, R135, 0x700, RZ ;  /* 0x00000700876d7810 */ /* 0x000fe40007ffe0ff */
[----:B------:R-:W-:Y:S01]  /*1a00*/  @P1 IADD3 R115, PT, PT, R0, 0x700, RZ ;  /* 0x0000070000731810 */ /* 0x000fe20007ffe0ff */
[----:B------:R-:W-:Y:S02]  /*1a10*/  IMAD.WIDE.U32 R144, R145, 0x10, R132 ;  /* 0x0000001091907825 */ /* 0x000fe400078e0084 */
[----:B------:R-:W1:Y:S03]  /*1a20*/  @P1 LDC.64 R146, c[0x0][0x390] ;  /* 0x0000e400ff921b82 */ /* 0x000e660000000a00 */
[----:B------:R2:W-:Y:S01]  /*1a30*/  STG.E.128 desc[UR6][R144.64], R140 ;  /* 0x0000008c90007986 */ /* 0x0005e2000c101d06 */
[----:B0-----:R-:W-:-:S06]  /*1a40*/  @P0 IMAD.WIDE.U32 R148, R109, 0x10, R148 ;  /* 0x000000106d940825 */ /* 0x001fcc00078e0094 */
        /* <DEDUP_REMOVED lines=25> */
.L_x_24683:
        /* <DEDUP_REMOVED lines=12> */
.L_x_24684:
        /* <DEDUP_REMOVED lines=132> */
.L_x_24686:
[----:B------:R-:W-:Y:S05]  /*24e0*/  BSYNC.RECONVERGENT B0 ;  /* 0x0000000000007941 */ /* 0x000fea0003800200 */
.L_x_24685:
        /* <DEDUP_REMOVED lines=13> */
.L_x_24688:
[----:B------:R-:W-:Y:S05]  /*25c0*/  BSYNC.RECONVERGENT B0 ;  /* 0x0000000000007941 */ /* 0x000fea0003800200 */
.L_x_24687:
        /* <DEDUP_REMOVED lines=50> */
[----:B------:R-:W0:Y:S01]  /*28f0*/  @!P0 LDC.64 R108, c[0x0][0x3c0] ;  /* 0x0000f000ff6c8b82 */ /* 0x000e220000000a00 */
[----:B------:R-:W1:Y:S02]  /*2900*/  SHFL.IDX PT, R149, R148, RZ, 0x1f ;  /* 0x00001fff94957589 */ /* 0x000e6400000e0000 */
[----:B------:R-:W-:-:S05]  /*2910*/  FFMA.FTZ R0, R135, R115, R0 ;  /* 0x0000007387007223 */ /* 0x000fca0000010000 */
[----:B------:R-:W2:Y:S01]  /*2920*/  LDC R135, c[0x0][0x448] ;  /* 0x00011200ff877b82 */ /* 0x000ea20000000800 */
[----:B------:R-:W2:Y:S07]  /*2930*/  SHFL.IDX PT, R0, R0, RZ, 0x1f ;  /* 0x00001fff00007589 */ /* 0x000eae00000e0000 */
[----:B------:R-:W3:Y:S01]  /*2940*/  @!P0 LDC.64 R132, c[0x0][0x3c8] ;  /* 0x0000f200ff848b82 */ /* 0x000ee20000000a00 */
[----:B0-----:R-:W-:-:S04]  /*2950*/  @!P0 IMAD.WIDE R108, R2, 0x4, R108 ;  /* 0x00000004026c8825 */ /* 0x001fc800078e026c */
[----:B-1----:R-:W-:Y:S01]  /*2960*/  FMUL.FTZ R115, R149, R149 ;  /* 0x0000009595737220 */ /* 0x002fe20000410000 */
[----:B------:R0:W-:Y:S04]  /*2970*/  @!P0 STG.E desc[UR6][R108.64], R149 ;  /* 0x000000956c008986 */ /* 0x0001e8000c101906 */
[----:B------:R-:W-:Y:S01]  /*2980*/  FSEL R150, R115, RZ, P1 ;  /* 0x000000ff73967208 */ /* 0x000fe20000800000 */
[----:B--2---:R-:W-:-:S04]  /*2990*/  FFMA.FTZ R115, R0, UR12, R135 ;  /* 0x0000000c00737c23 */ /* 0x004fc80008010087 */
[----:B------:R-:W-:Y:S01]  /*29a0*/  FADD.FTZ R115, R115, R150 ;  /* 0x0000009673737221 */ /* 0x000fe20000010000 */
[----:B---3--:R-:W-:-:S03]  /*29b0*/  @!P0 IMAD.WIDE R132, R2, 0x4, R132 ;  /* 0x0000000402848825 */ /* 0x008fc600078e0284 */
[----:B------:R-:W1:Y:S02]  /*29c0*/  MUFU.RSQ R159, R115 ;  /* 0x00000073009f7308 */ /* 0x000e640000001400 */
[----:B-1----:R0:W-:Y:S01]  /*29d0*/  @!P0 STG.E desc[UR6][R132.64], R159 ;  /* 0x0000009f84008986 */ /* 0x0021e2000c101906 */
[----:B------:R-:W-:-:S13]  /*29e0*/  ISETP.GE.AND P0, PT, R134, 0x1, PT ;  /* 0x000000018600780c */ /* 0x000fda0003f06270 */
[----:B0-----:R-:W-:Y:S05]  /*29f0*/  @!P0 BRA `(.L_x_24689) ;  /* 0x0000000400f88947 */ /* 0x001fea0003800000 */
[----:B------:R-:W0:Y:S01]  /*2a00*/  LDC.64 R108, c[0x0][0x428] ;  /* 0x00010a00ff6c7b82 */ /* 0x000e220000000a00 */
        /* <DEDUP_REMOVED lines=40> */
[----:B------:R-:W-:Y:S01]  /*2c90*/  LEA.HI.SX32 R3, R3, R110, 0x1e ;  /* 0x0000006e03037211 */ /* 0x000fe200078ff2ff */
        /* <DEDUP_REMOVED lines=15> */
[----:B0-----:R-:W-:-:S04]  /*2d90*/  IMAD.WIDE.U32 R124, R3, 0x10, R108 ;  /* 0x00000010037c7825 */ /* 0x001fc800078e006c */
[----:B------:R-:W-:Y:S01]  /*2da0*/  FFMA.FTZ R113, R114, R9, R41 ;  /* 0x0000000972717223 */ /* 0x000fe20000010029 */
[----:B------:R-:W-:Y:S01]  /*2db0*/  FFMA.FTZ R114, R117, R10, R42 ;  /* 0x0000000a75727223 */ /* 0x000fe2000001002a */
[C---:B------:R-:W-:Y:S01]  /*2dc0*/  FMUL.FTZ R137, R159.reuse, R128 ;  /* 0x000000809f897220 */ /* 0x040fe20000410000 */
[----:B------:R-:W-:Y:S01]  /*2dd0*/  FFMA.FTZ R117, R118, R13, R45 ;  /* 0x0000000d76757223 */ /* 0x000fe2000001002d */
[----:B------:R-:W-:Y:S01]  /*2de0*/  FMUL.FTZ R138, R159, R129 ;  /* 0x000000819f8a7220 */ /* 0x000fe20000410000 */
[----:B------:R-:W-:Y:S01]  /*2df0*/  FFMA.FTZ R118, R127, R14, R46 ;  /* 0x0000000e7f767223 */ /* 0x000fe2000001002e */
[----:B------:R-:W-:Y:S01]  /*2e00*/  IADD3 R107, PT, PT, R3, 0x100, RZ ;  /* 0x00000100036b7810 */ /* 0x000fe20007ffe0ff */
[----:B------:R-:W-:Y:S01]  /*2e10*/  FMUL.FTZ R139, R159, R130 ;  /* 0x000000829f8b7220 */ /* 0x000fe20000410000 */
[----:B------:R-:W-:Y:S01]  /*2e20*/  IADD3 R127, PT, PT, R3, 0x200, RZ ;  /* 0x00000200037f7810 */ /* 0x000fe20007ffe0ff */
[C---:B------:R-:W-:Y:S01]  /*2e30*/  FMUL.FTZ R140, R159.reuse, R131 ;  /* 0x000000839f8c7220 */ /* 0x040fe20000410000 */
[C---:B------:R-:W-:Y:S01]  /*2e40*/  FMUL.FTZ R141, R159.reuse, R136 ;  /* 0x000000889f8d7220 */ /* 0x040fe20000410000 */
[----:B------:R0:W-:Y:S01]  /*2e50*/  STG.E.128 desc[UR6][R124.64], R120 ;  /* 0x000000787c007986 */ /* 0x0001e2000c101d06 */
[----:B------:R-:W-:Y:S01]  /*2e60*/  FMUL.FTZ R135, R159, R132 ;  /* 0x000000849f877220 */ /* 0x000fe20000410000 */
[----:B------:R-:W-:Y:S01]  /*2e70*/  FFMA.FTZ R112, R115, R8, R40 ;  /* 0x0000000873707223 */ /* 0x000fe20000010028 */
[----:B------:R-:W-:Y:S01]  /*2e80*/  FFMA.FTZ R136, R137, R20, R52 ;  /* 0x0000001489887223 */ /* 0x000fe20000010034 */
[C---:B------:R-:W-:Y:S01]  /*2e90*/  FMUL.FTZ R148, R159.reuse, R148 ;  /* 0x000000949f947220 */ /* 0x040fe20000410000 */
[----:B------:R-:W-:Y:S01]  /*2ea0*/  FMUL.FTZ R142, R159, R149 ;  /* 0x000000959f8e7220 */ /* 0x000fe20000410000 */
[----:B------:R-:W-:Y:S01]  /*2eb0*/  FFMA.FTZ R115, R116, R11, R43 ;  /* 0x0000000b74737223 */ /* 0x000fe2000001002b */
[----:B------:R-:W-:Y:S01]  /*2ec0*/  IADD3 R129, PT, PT, R3, 0x400, RZ ;  /* 0x0000040003817810 */ /* 0x000fe20007ffe0ff */
[----:B------:R-:W-:Y:S01]  /*2ed0*/  FFMA.FTZ R137, R138, R21, R53 ;  /* 0x000000158a897223 */ /* 0x000fe20000010035 */
[C---:B------:R-:W-:Y:S01]  /*2ee0*/  FMUL.FTZ R143, R159.reuse, R150 ;  /* 0x000000969f8f7220 */ /* 0x040fe20000410000 */
[----:B------:R-:W-:Y:S01]  /*2ef0*/  FMUL.FTZ R0, R159, R145 ;  /* 0x000000919f007220 */ /* 0x000fe20000410000 */
[----:B------:R-:W-:Y:S01]  /*2f00*/  FFMA.FTZ R116, R119, R12, R44 ;  /* 0x0000000c77747223 */ /* 0x000fe2000001002c */
[----:B------:R-:W-:Y:S01]  /*2f10*/  IADD3 R131, PT, PT, R3, 0x500, RZ ;  /* 0x0000050003837810 */ /* 0x000fe20007ffe0ff */
[----:B------:R-:W-:Y:S01]  /*2f20*/  FFMA.FTZ R132, R133, R16, R48 ;  /* 0x0000001085847223 */ /* 0x000fe20000010030 */
[----:B------:R-:W-:Y:S01]  /*2f30*/  FFMA.FTZ R138, R139, R22, R54 ;  /* 0x000000168b8a7223 */ /* 0x000fe20000010036 */
[----:B------:R-:W-:Y:S01]  /*2f40*/  FMUL.FTZ R144, R159, R151 ;  /* 0x000000979f907220 */ /* 0x000fe20000410000 */
[----:B------:R-:W-:Y:S01]  /*2f50*/  FFMA.FTZ R119, R126, R15, R47 ;  /* 0x0000000f7e777223 */ /* 0x000fe2000001002f */
[----:B------:R-:W-:Y:S01]  /*2f60*/  IADD3 R145, PT, PT, R3, 0x600, RZ ;  /* 0x0000060003917810 */ /* 0x000fe20007ffe0ff */
[----:B0-----:R-:W-:Y:S01]  /*2f70*/  IMAD.WIDE.U32 R120, R107, 0x10, R108 ;  /* 0x000000106b787825 */ /* 0x001fe200078e006c */
[----:B------:R-:W-:-:S03]  /*2f80*/  IADD3 R125, PT, PT, R3, 0x300, RZ ;  /* 0x00000300037d7810 */ /* 0x000fc60007ffe0ff */
[----:B------:R-:W-:Y:S01]  /*2f90*/  FFMA.FTZ R133, R134, R17, R49 ;  /* 0x0000001186857223 */ /* 0x000fe20000010031 */
[----:B------:R-:W-:Y:S01]  /*2fa0*/  FFMA.FTZ R139, R140, R23, R55 ;  /* 0x000000178c8b7223 */ /* 0x000fe20000010037 */
[----:B------:R-:W-:-:S04]  /*2fb0*/  IMAD.WIDE.U32 R122, R127, 0x10, R108 ;  /* 0x000000107f7a7825 */ /* 0x000fc800078e006c */
[C---:B------:R-:W-:Y:S01]  /*2fc0*/  FMUL.FTZ R147, R159.reuse, R152 ;  /* 0x000000989f937220 */ /* 0x040fe20000410000 */
[C---:B------:R-:W-:Y:S01]  /*2fd0*/  FMUL.FTZ R146, R159.reuse, R153 ;  /* 0x000000999f927220 */ /* 0x040fe20000410000 */
[C---:B------:R-:W-:Y:S01]  /*2fe0*/  FMUL.FTZ R149, R159.reuse, R154 ;  /* 0x0000009a9f957220 */ /* 0x040fe20000410000 */
[----:B------:R-:W-:Y:S01]  /*2ff0*/  FMUL.FTZ R150, R159, R155 ;  /* 0x0000009b9f967220 */ /* 0x000fe20000410000 */
[----:B------:R-:W-:Y:S01]  /*3000*/  IADD3 R3, PT, PT, R3, 0x700, RZ ;  /* 0x0000070003037810 */ /* 0x000fe20007ffe0ff */
[----:B------:R-:W-:Y:S01]  /*3010*/  FFMA.FTZ R134, R135, R18, R50 ;  /* 0x0000001287867223 */ /* 0x000fe20000010032 */
[----:B------:R-:W-:Y:S01]  /*3020*/  FFMA.FTZ R140, R141, R24, R56 ;  /* 0x000000188d8c7223 */ /* 0x000fe20000010038 */
[C---:B------:R-:W-:Y:S01]  /*3030*/  FMUL.FTZ R151, R159.reuse, R156 ;  /* 0x0000009c9f977220 */ /* 0x040fe20000410000 */
        /* <DEDUP_REMOVED lines=9> */
[--C-:B------:R-:W-:Y:S01]  /*30d0*/  IMAD.WIDE.U32 R128, R131, 0x10, R108.reuse ;  /* 0x0000001083807825 */ /* 0x100fe200078e006c */
[----:B------:R1:W-:Y:S03]  /*30e0*/  STG.E.128 desc[UR6][R122.64], R116 ;  /* 0x000000747a007986 */ /* 0x0003e6000c101d06 */
[--C-:B------:R-:W-:Y:S01]  /*30f0*/  IMAD.WIDE.U32 R130, R145, 0x10, R108.reuse ;  /* 0x0000001091827825 */ /* 0x100fe200078e006c */
[----:B------:R2:W-:Y:S03]  /*3100*/  STG.E.128 desc[UR6][R124.64], R132 ;  /* 0x000000847c007986 */ /* 0x0005e6000c101d06 */
[----:B------:R-:W-:Y:S01]  /*3110*/  IMAD.WIDE.U32 R108, R3, 0x10, R108 ;  /* 0x00000010036c7825 */ /* 0x000fe200078e006c */
[----:B------:R2:W-:Y:S04]  /*3120*/  STG.E.128 desc[UR6][R126.64], R136 ;  /* 0x000000887e007986 */ /* 0x0005e8000c101d06 */
[----:B------:R2:W-:Y:S01]  /*3130*/  STG.E.128 desc[UR6][R128.64], R140 ;  /* 0x0000008c80007986 */ /* 0x0005e2000c101d06 */
[----:B0-----:R-:W-:Y:S01]  /*3140*/  FFMA.FTZ R112, R147, R28, R60 ;  /* 0x0000001c93707223 */ /* 0x001fe2000001003c */
[----:B------:R-:W-:Y:S01]  /*3150*/  FFMA.FTZ R113, R146, R29, R61 ;  /* 0x0000001d92717223 */ /* 0x000fe2000001003d */
[----:B------:R-:W-:Y:S01]  /*3160*/  FFMA.FTZ R114, R149, R30, R62 ;  /* 0x0000001e95727223 */ /* 0x000fe2000001003e */
[----:B------:R-:W-:Y:S01]  /*3170*/  FFMA.FTZ R115, R150, R31, R63 ;  /* 0x0000001f96737223 */ /* 0x000fe2000001003f */
[----:B-1----:R-:W-:Y:S01]  /*3180*/  FFMA.FTZ R116, R151, R32, R64 ;  /* 0x0000002097747223 */ /* 0x002fe20000010040 */
[----:B------:R-:W-:Y:S01]  /*3190*/  FFMA.FTZ R117, R0, R33, R65 ;  /* 0x0000002100757223 */ /* 0x000fe20000010041 */
[----:B------:R-:W-:Y:S01]  /*31a0*/  FFMA.FTZ R118, R157, R34, R66 ;  /* 0x000000229d767223 */ /* 0x000fe20000010042 */
[----:B------:R-:W-:Y:S01]  /*31b0*/  FFMA.FTZ R119, R158, R35, R67 ;  /* 0x000000239e777223 */ /* 0x000fe20000010043 */
[----:B------:R2:W-:Y:S04]  /*31c0*/  STG.E.128 desc[UR6][R130.64], R112 ;  /* 0x0000007082007986 */ /* 0x0005e8000c101d06 */
[----:B------:R2:W-:Y:S02]  /*31d0*/  STG.E.128 desc[UR6][R108.64], R116 ;  /* 0x000000746c007986 */ /* 0x0005e4000c101d06 */
.L_x_24689:
[----:B--2---:R-:W0:Y:S01]  /*31e0*/  LDC.64 R108, c[0x0][0x380] ;  /* 0x0000e000ff6c7b82 */ /* 0x004e220000000a00 */
[----:B------:R-:W-:Y:S01]  /*31f0*/  UPLOP3.LUT UP0, UPT, UPT, UPT, UP0, 0x40, 0x4 ;  /* 0x000000000004789c */ /* 0x000fe20003f0e800 */
[----:B0-----:R-:W-:-:S04]  /*3200*/  IADD3 R2, PT, PT, R2, R108, RZ ;  /* 0x0000006c02027210 */ /* 0x001fc80007ffe0ff */
[----:B------:R-:W-:-:S13]  /*3210*/  ISETP.GE.AND P0, PT, R2, R109, PT ;  /* 0x0000006d0200720c */ /* 0x000fda0003f06270 */
[----:B------:R-:W-:Y:S05]  /*3220*/  @!P0 BRA `(.L_x_24690) ;  /* 0xffffffd000c48947 */ /* 0x000fea000383ffff */
[----:B------:R-:W-:Y:S05]  /*3230*/  EXIT ;  /* 0x000000000000794d */ /* 0x000fea0003800000 */
.L_x_24691:
        /* <DEDUP_REMOVED lines=12> */
.L_x_27611:


//--------------------- .text._ZN10layer_norm13ln_fwd_kernelINS_13Kernel_traitsIfffffjLj8192ELj1ELj1ELj8ELj16ENS_18Kernel_traits_baseILj8192EfffffjLj256EEEEELb1ELb0ELb0ELb0EEEvNS_9FwdParamsE --------------------------
	.section	.text._ZN10layer_norm13ln_fwd_kernelINS_13Kernel_traitsIfffffjLj8192ELj1ELj1ELj8ELj16ENS_18Kernel_traits_baseILj8192EfffffjLj256EEEEELb1ELb0ELb0ELb0EEEvNS_9FwdParamsE,"ax",@progbits
	.align	128
        .global         _ZN10layer_norm13ln_fwd_kernelINS_13Kernel_traitsIfffffjLj8192ELj1ELj1ELj8ELj16ENS_18Kernel_traits_baseILj8192EfffffjLj256EEEEELb1ELb0ELb0ELb0EEEvNS_9FwdParamsE
        .type           _ZN10layer_norm13ln_fwd_kernelINS_13Kernel_traitsIfffffjLj8192ELj1ELj1ELj8ELj16ENS_18Kernel_traits_baseILj8192EfffffjLj256EEEEELb1ELb0ELb0ELb0EEEvNS_9FwdParamsE,@function
        .size           _ZN10layer_norm13ln_fwd_kernelINS_13Kernel_traitsIfffffjLj8192ELj1ELj1ELj8ELj16ENS_18Kernel_traits_baseILj8192EfffffjLj256EEEEELb1ELb0ELb0ELb0EEEvNS_9FwdParamsE,(.L_x_27612 - _ZN10layer_norm13ln_fwd_kernelINS_13Kernel_traitsIfffffjLj8192ELj1ELj1ELj8ELj16ENS_18Kernel_traits_baseILj8192EfffffjLj256EEEEELb1ELb0ELb0ELb0EEEvNS_9FwdParamsE)
        .other          _ZN10layer_norm13ln_fwd_kernelINS_13Kernel_traitsIfffffjLj8192ELj1ELj1ELj8ELj16ENS_18Kernel_traits_baseILj8192EfffffjLj256EEEEELb1ELb0ELb0ELb0EEEvNS_9FwdParamsE,@"STO_CUDA_ENTRY STV_DEFAULT"
_ZN10layer_norm13ln_fwd_kernelINS_13Kernel_traitsIfffffjLj8192ELj1ELj1ELj8ELj16ENS_18Kernel_traits_baseILj8192EfffffjLj256EEEEELb1ELb0ELb0ELb0EEEvNS_9FwdParamsE:
.text._ZN10layer_norm13ln_fwd_kernelINS_13Kernel_traitsIfffffjLj8192ELj1ELj1ELj8ELj16ENS_18Kernel_traits_baseILj8192EfffffjLj256EEEEELb1ELb0ELb0ELb0EEEvNS_9FwdParamsE:
        /* <DEDUP_REMOVED lines=31> */
[----:B------:R-:W-:Y:S01]  /*01f0*/  UIADD3 UR22, UPT, UPT, UR8, 0x3c6ef372, URZ ;  /* 0x3c6ef37208167890 */ /* 0x000fe2000fffe0ff */
[--C-:B------:R-:W-:Y:S01]  /*0200*/  SHF.R.U64 R11, R6, 0x2, R7.reuse ;  /* 0x00000002060b7819 */ /* 0x100fe20000001207 */
[----:B------:R-:W-:Y:S01]  /*0210*/  UIADD3 UR14, UPT, UPT, UR9, -0x4498517b, URZ ;  /* 0xbb67ae85090e7890 */ /* 0x000fe2000fffe0ff */
[----:B------:R-:W-:Y:S01]  /*0220*/  SHF.R.U32.HI R10, RZ, 0x2, R7 ;  /* 0x00000002ff0a7819 */ /* 0x000fe20000011607 */
[----:B------:R-:W-:Y:S02]  /*0230*/  UIADD3 UR23, UPT, UPT, UR9, 0x76cf5d0a, URZ ;  /* 0x76cf5d0a09177890 */ /* 0x000fe4000fffe0ff */
[----:B------:R-:W-:Y:S02]  /*0240*/  UIADD3 UR24, UPT, UPT, UR8, -0x255992d5, URZ ;  /* 0xdaa66d2b08187890 */ /* 0x000fe4000fffe0ff */
[----:B------:R-:W-:Y:S02]  /*0250*/  UIADD3 UR25, UPT, UPT, UR9, 0x32370b8f, URZ ;  /* 0x32370b8f09197890 */ /* 0x000fe4000fffe0ff */
        /* <DEDUP_REMOVED lines=10> */
[----:B------:R-:W-:Y:S01]  /*0300*/  UIADD3 UR28, UPT, UPT, UR9, -0x695add53, URZ ;  /* 0x96a522ad091c7890 */ /* 0x000fe2000fffe0ff */
[----:B--2---:R-:W-:Y:S11]  /*0310*/  BRA.U !UP0, `(.L_x_24693) ;  /* 0x0000000508047547 */ /* 0x004ff6000b800000 */
        /* <DEDUP_REMOVED lines=26> */
[----:B------:R0:W5:Y:S02]  /*04c0*/  @P3 LDG.E.128 R104, desc[UR6][R18.64] ;  /* 0x0000000612683981 */ /* 0x000164000c1e1d00 */
[----:B------:R-:W4:Y:S01]  /*04d0*/  @P5 LDC.64 R26, c[0x0][0x3d0] ;  /* 0x0000f400ff1a5b82 */ /* 0x000f220000000a00 */
[----:B-1----:R-:W-:-:S04]  /*04e0*/  @P3 IMAD.WIDE.U32 R20, R3, 0x10, R20 ;  /* 0x0000001003143825 */ /* 0x002fc800078e0014 */
[----:B------:R-:W-:Y:S01]  /*04f0*/  @P3 VIADD R3, R3, 0x100 ;  /* 0x0000010003033836 */ /* 0x000fe20000000000 */
        /* <DEDUP_REMOVED lines=13> */
[----:B------:R1:W5:Y:S03]  /*05d0*/  @P5 LDG.E.128 R96, desc[UR6][R26.64] ;  /* 0x000000061a605981 */ /* 0x000366000c1e1d00 */
[----:B------:R-:W-:Y:S01]  /*05e0*/  @P5 VIADD R3, R3, 0x100 ;  /* 0x0000010003035836 */ /* 0x000fe20000000000 */
[----:B------:R1:W5:Y:S03]  /*05f0*/  @P5 LDG.E.128 R36, desc[UR6][R56.64] ;  /* 0x0000000638245981 */ /* 0x000366000c1e1d00 */
[----:B--2---:R-:W-:-:S04]  /*0600*/  @P6 IMAD.WIDE.U32 R58, R3, 0x10, R58 ;  /* 0x00000010033a6825 */ /* 0x004fc800078e003a */
[C---:B---3--:R-:W-:Y:S01]  /*0610*/  @P6 IMAD.WIDE.U32 R60, R3.reuse, 0x10, R60 ;  /* 0x00000010033c6825 */ /* 0x048fe200078e003c */
[----:B------:R1:W5:Y:S03]  /*0620*/  @P6 LDG.E.128 R92, desc[UR6][R58.64] ;  /* 0x000000063a5c6981 */ /* 0x000366000c1e1d00 */
[----:B------:R-:W-:Y:S01]  /*0630*/  @P6 VIADD R3, R3, 0x100 ;  /* 0x0000010003036836 */ /* 0x000fe20000000000 */
[----:B------:R1:W5:Y:S03]  /*0640*/  @P6 LDG.E.128 R32, desc[UR6][R60.64] ;  /* 0x000000063c206981 */ /* 0x000366000c1e1d00 */
[----:B0-----:R-:W-:-:S04]  /*0650*/  @P0 IMAD.WIDE.U32 R62, R3, 0x10, R62 ;  /* 0x00000010033e0825 */ /* 0x001fc800078e003e */
[C---:B------:R-:W-:Y:S01]  /*0660*/  @P0 IMAD.WIDE.U32 R64, R3.reuse, 0x10, R64 ;  /* 0x0000001003400825 */ /* 0x040fe200078e0040 */
[----:B------:R1:W5:Y:S04]  /*0670*/  @P0 LDG.E.128 R88, desc[UR6][R62.64] ;  /* 0x000000063e580981 */ /* 0x000368000c1e1d00 */
[----:B------:R1:W5:Y:S01]  /*0680*/  @P0 LDG.E.128 R28, desc[UR6][R64.64] ;  /* 0x00000006401c0981 */ /* 0x000362000c1e1d00 */
[----:B------:R-:W-:Y:S02]  /*0690*/  ISETP.GE.U32.AND P1, PT, R12, 0x800, PT ;  /* 0x000008000c00780c */ /* 0x000fe40003f26070 */
[----:B------:R-:W-:-:S11]  /*06a0*/  @P0 IADD3 R3, PT, PT, R3, 0x100, RZ ;  /* 0x0000010003030810 */ /* 0x000fd60007ffe0ff */
[----:B-1----:R-:W-:Y:S05]  /*06b0*/  @!P1 BRA `(.L_x_24694) ;  /* 0x0000000000f89947 */ /* 0x002fea0003800000 */
[----:B------:R-:W0:Y:S08]  /*06c0*/  LDC.64 R24, c[0x0][0x3d0] ;  /* 0x0000f400ff187b82 */ /* 0x000e300000000a00 */
[----:B------:R-:W1:Y:S01]  /*06d0*/  LDC.64 R20, c[0x0][0x438] ;  /* 0x00010e00ff147b82 */ /* 0x000e620000000a00 */
[----:B0-----:R-:W-:-:S06]  /*06e0*/  IMAD.WIDE.U32 R24, R3, 0x10, R24 ;  /* 0x0000001003187825 */ /* 0x001fcc00078e0018 */
[----:B------:R-:W5:Y:S01]  /*06f0*/  LDG.E.128 R24, desc[UR6][R24.64] ;  /* 0x0000000618187981 */ /* 0x000f62000c1e1d00 */
[----:B-1----:R-:W-:-:S06]  /*0700*/  IMAD.WIDE.U32 R20, R3, 0x10, R20 ;  /* 0x0000001003147825 */ /* 0x002fcc00078e0014 */
[----:B------:R-:W5:Y:S01]  /*0710*/  LDG.E.128 R20, desc[UR6][R20.64] ;  /* 0x0000000614147981 */ /* 0x000f62000c1e1d00 */
[----:B------:R-:W-:Y:S05]  /*0720*/  BRA `(.L_x_24694) ;  /* 0x0000000000dc7947 */ /* 0x000fea0003800000 */
.L_x_24693:
        /* <DEDUP_REMOVED lines=16> */
[----:B-1----:R-:W-:-:S04]  /*0830*/  @P5 IMAD.WIDE.U32 R8, R3, 0x10, R8 ;  /* 0x0000001003085825 */ /* 0x002fc800078e0008 */
[----:B------:R-:W-:Y:S01]  /*0840*/  @P5 VIADD R3, R3, 0x100 ;  /* 0x0000010003035836 */ /* 0x000fe20000000000 */
[----:B------:R-:W5:Y:S02]  /*0850*/  @P5 LDG.E.128 R108, desc[UR6][R8.64] ;  /* 0x00000006086c5981 */ /* 0x000f64000c1e1d00 */
[----:B------:R-:W1:Y:S01]  /*0860*/  @P1 LDC.64 R28, c[0x0][0x3d0] ;  /* 0x0000f400ff1c1b82 */ /* 0x000e620000000a00 */
[----:B--2---:R-:W-:-:S04]  /*0870*/  @P4 IMAD.WIDE.U32 R14, R3, 0x10, R14 ;  /* 0x00000010030e4825 */ /* 0x004fc800078e000e */
[----:B------:R-:W-:Y:S01]  /*0880*/  @P4 VIADD R3, R3, 0x100 ;  /* 0x0000010003034836 */ /* 0x000fe20000000000 */
[----:B------:R-:W5:Y:S02]  /*0890*/  @P4 LDG.E.128 R104, desc[UR6][R14.64] ;  /* 0x000000060e684981 */ /* 0x000f64000c1e1d00 */
[----:B------:R-:W2:Y:S01]  /*08a0*/  @P0 LDC.64 R30, c[0x0][0x3d0] ;  /* 0x0000f400ff1e0b82 */ /* 0x000ea20000000a00 */
[C---:B---3--:R-:W-:Y:S01]  /*08b0*/  @P3 IMAD.WIDE.U32 R16, R3.reuse, 0x10, R16 ;  /* 0x0000001003103825 */ /* 0x048fe200078e0010 */
[----:B------:R-:W-:-:S04]  /*08c0*/  @P3 IADD3 R3, PT, PT, R3, 0x100, RZ ;  /* 0x0000010003033810 */ /* 0x000fc80007ffe0ff */
[----:B------:R-:W5:Y:S02]  /*08d0*/  @P3 LDG.E.128 R100, desc[UR6][R16.64] ;  /* 0x0000000610643981 */ /* 0x000f64000c1e1d00 */
[----:B------:R-:W0:Y:S01]  /*08e0*/  @P6 LDC.64 R32, c[0x0][0x3d0] ;  /* 0x0000f400ff206b82 */ /* 0x000e220000000a00 */
[----:B----4-:R-:W-:-:S04]  /*08f0*/  @P2 IMAD.WIDE.U32 R18, R3, 0x10, R18 ;  /* 0x0000001003122825 */ /* 0x010fc800078e0012 */
[----:B------:R-:W-:Y:S01]  /*0900*/  @P2 VIADD R3, R3, 0x100 ;  /* 0x0000010003032836 */ /* 0x000fe20000000000 */
[----:B------:R-:W5:Y:S03]  /*0910*/  @P2 LDG.E.128 R96, desc[UR6][R18.64] ;  /* 0x0000000612602981 */ /* 0x000f66000c1e1d00 */
[----:B-1----:R-:W-:-:S04]  /*0920*/  @P1 IMAD.WIDE.U32 R36, R3, 0x10, R28 ;  /* 0x0000001003241825 */ /* 0x002fc800078e001c */
[----:B------:R-:W-:Y:S01]  /*0930*/  @P1 VIADD R3, R3, 0x100 ;  /* 0x0000010003031836 */ /* 0x000fe20000000000 */
[----:B------:R1:W5:Y:S03]  /*0940*/  @P1 LDG.E.128 R92, desc[UR6][R36.64] ;  /* 0x00000006245c1981 */ /* 0x000366000c1e1d00 */
[C---:B--2---:R-:W-:Y:S01]  /*0950*/  @P0 IMAD.WIDE.U32 R40, R3.reuse, 0x10, R30 ;  /* 0x0000001003280825 */ /* 0x044fe200078e001e */
[----:B------:R-:W-:Y:S02]  /*0960*/  @P0 IADD3 R3, PT, PT, R3, 0x100, RZ ;  /* 0x0000010003030810 */ /* 0x000fe40007ffe0ff */
[----:B------:R-:W-:Y:S02]  /*0970*/  CS2R R30, SRZ ;  /* 0x00000000001e7805 */ /* 0x000fe4000001ff00 */
[----:B------:R-:W-:Y:S02]  /*0980*/  CS2R R28, SRZ ;  /* 0x00000000001c7805 */ /* 0x000fe4000001ff00 */
[----:B------:R-:W-:Y:S01]  /*0990*/  CS2R R34, SRZ ;  /* 0x0000000000227805 */ /* 0x000fe2000001ff00 */
[----:B------:R2:W5:Y:S01]  /*09a0*/  @P0 LDG.E.128 R88, desc[UR6][R40.64] ;  /* 0x0000000628580981 */ /* 0x000562000c1e1d00 */
[----:B0-----:R-:W-:-:S05]  /*09b0*/  @P6 IMAD.WIDE.U32 R4, R3, 0x10, R32 ;  /* 0x0000001003046825 */ /* 0x001fca00078e0020 */
[----:B------:R0:W5:Y:S01]  /*09c0*/  @P6 LDG.E.128 R24, desc[UR6][R4.64] ;  /* 0x0000000604186981 */ /* 0x000162000c1e1d00 */
[----:B------:R-:W-:Y:S02]  /*09d0*/  CS2R R32, SRZ ;  /* 0x0000000000207805 */ /* 0x000fe4000001ff00 */
[----:B------:R-:W-:Y:S02]  /*09e0*/  CS2R R38, SRZ ;  /* 0x0000000000267805 */ /* 0x000fe4000001ff00 */
[----:B-1----:R-:W-:Y:S02]  /*09f0*/  CS2R R36, SRZ ;  /* 0x0000000000247805 */ /* 0x002fe4000001ff00 */
[----:B------:R-:W-:Y:S02]  /*0a00*/  CS2R R42, SRZ ;  /* 0x00000000002a7805 */ /* 0x000fe4000001ff00 */
[----:B--2---:R-:W-:Y:S02]  /*0a10*/  CS2R R40, SRZ ;  /* 0x0000000000287805 */ /* 0x004fe4000001ff00 */
[----:B------:R-:W-:-:S02]  /*0a20*/  CS2R R46, SRZ ;  /* 0x00000000002e7805 */ /* 0x000fc4000001ff00 */
[----:B------:R-:W-:Y:S02]  /*0a30*/  CS2R R44, SRZ ;  /* 0x00000000002c7805 */ /* 0x000fe4000001ff00 */
[----:B------:R-:W-:Y:S02]  /*0a40*/  CS2R R50, SRZ ;  /* 0x0000000000327805 */ /* 0x000fe4000001ff00 */
[----:B------:R-:W-:Y:S02]  /*0a50*/  CS2R R48, SRZ ;  /* 0x0000000000307805 */ /* 0x000fe4000001ff00 */
[----:B------:R-:W-:Y:S02]  /*0a60*/  CS2R R54, SRZ ;  /* 0x0000000000367805 */ /* 0x000fe4000001ff00 */
[----:B------:R-:W-:Y:S02]  /*0a70*/  CS2R R52, SRZ ;  /* 0x0000000000347805 */ /* 0x000fe4000001ff00 */
[----:B------:R-:W-:-:S02]  /*0a80*/  @P6 CS2R R22, SRZ ;  /* 0x0000000000166805 */ /* 0x000fc4000001ff00 */
[----:B0-----:R-:W-:-:S07]  /*0a90*/  @P6 CS2R R20, SRZ ;  /* 0x0000000000146805 */ /* 0x001fce000001ff00 */
.L_x_24694:
[----:B------:R-:W-:Y:S05]  /*0aa0*/  BSYNC.RECONVERGENT B0 ;  /* 0x0000000000007941 */ /* 0x000fea0003800200 */
.L_x_24692:
[----:B------:R-:W0:Y:S02]  /*0ab0*/  LDCU UR5, c[0x0][0x384] ;  /* 0x00007080ff0577ac */ /* 0x000e240008000800 */
[----:B0-----:R-:W-:-:S06]  /*0ac0*/  UISETP.GE.AND UP0, UPT, UR16, UR5, UPT ;  /* 0x000000051000728c */ /* 0x001fcc000bf06270 */
[----:B------:R-:W-:-:S13]  /*0ad0*/  PLOP3.LUT P0, PT, PT, PT, UP0, 0x80, 0x8 ;  /* 0x000000000008781c */ /* 0x000fda0003f0f008 */
[----:B------:R-:W-:Y:S05]  /*0ae0*/  @P0 EXIT ;  /* 0x000000000000094d */ /* 0x000fea0003800000 */
[----:B------:R-:W0:Y:S01]  /*0af0*/  LDC R9, c[0x0][0x360] ;  /* 0x0000d800ff097b82 */ /* 0x000e220000000800 */
        /* <DEDUP_REMOVED lines=18> */
[----:B------:R-:W-:Y:S01]  /*0c20*/  IMAD.HI.U32 R7, R3, -0x2daee0ad, RZ ;  /* 0xd2511f5303077827 */ /* 0x000fe200078e00ff */
[----:B------:R-:W-:-:S03]  /*0c30*/  UIADD3 UR5, UPT, UPT, UR9, -0x24c28bd8, URZ ;  /* 0xdb3d742809057890 */ /* 0x000fc6000fffe0ff */
        /* <DEDUP_REMOVED lines=11> */
[----:B------:R-:W-:Y:S01]  /*0cf0*/  IMAD.HI.U32 R7, R4, -0x2daee0ad, RZ ;  /* 0xd2511f5304077827 */ /* 0x000fe200078e00ff */
[----:B------:R-:W-:-:S03]  /*0d00*/  LOP3.LUT R5, R14, UR25, R5, 0x96, !PT ;  /* 0x000000190e057c12 */ /* 0x000fc6000f8e9605 */
        /* <DEDUP_REMOVED lines=10> */
[----:B------:R-:W1:Y:S02]  /*0db0*/  LDCU.64 UR12, c[0x0][0x380] ;  /* 0x00007000ff0c77ac */ /* 0x000e640008000a00 */
[----:B------:R-:W-:Y:S01]  /*0dc0*/  IMAD R14, R3, -0x2daee0ad, RZ ;  /* 0xd2511f53030e7824 */ /* 0x000fe200078e02ff */
[----:B------:R-:W-:Y:S01]  /*0dd0*/  LOP3.LUT R4, R13, UR20, R4, 0x96, !PT ;  /* 0x000000140d047c12 */ /* 0x000fe2000f8e9604 */
[----:B------:R-:W-:Y:S01]  /*0de0*/  IMAD.HI.U32 R13, R5, -0x2daee0ad, RZ ;  /* 0xd2511f53050d7827 */ /* 0x000fe200078e00ff */
[----:B------:R-:W2:Y:S03]  /*0df0*/  LDCU UR20, c[0x0][0x400] ;  /* 0x00008000ff1477ac */ /* 0x000ea60008000800 */
[----:B------:R-:W-:Y:S01]  /*0e00*/  IMAD R8, R7, -0x326172a9, RZ ;  /* 0xcd9e8d5707087824 */ /* 0x000fe200078e02ff */
[----:B------:R-:W-:Y:S01]  /*0e10*/  LOP3.LUT R13, R14, UR19, R13, 0x96, !PT ;  /* 0x000000130e0d7c12 */ /* 0x000fe2000f8e960d */
[C---:B------:R-:W-:Y:S01]  /*0e20*/  IMAD.HI.U32 R3, R4.reuse, -0x326172a9, RZ ;  /* 0xcd9e8d5704037827 */ /* 0x040fe200078e00ff */
[----:B------:R-:W3:Y:S03]  /*0e30*/  LDCU.U8 UR19, c[0x0][0x410] ;  /* 0x00008200ff1377ac */ /* 0x000ee60008000000 */
[----:B------:R-:W-:Y:S01]  /*0e40*/  IMAD R7, R4, -0x326172a9, RZ ;  /* 0xcd9e8d5704077824 */ /* 0x000fe200078e02ff */
[----:B------:R-:W-:Y:S01]  /*0e50*/  LOP3.LUT R3, R8, UR26, R3, 0x96, !PT ;  /* 0x0000001a08037c12 */ /* 0x000fe2000f8e9603 */
[----:B------:R-:W-:-:S04]  /*0e60*/  IMAD.HI.U32 R4, R13, -0x326172a9, RZ ;  /* 0xcd9e8d570d047827 */ /* 0x000fc800078e00ff */
[----:B------:R-:W-:Y:S01]  /*0e70*/  IMAD R8, R5, -0x2daee0ad, RZ ;  /* 0xd2511f5305087824 */ /* 0x000fe200078e02ff */
[----:B------:R-:W-:Y:S01]  /*0e80*/  LOP3.LUT R4, R7, UR18, R4, 0x96, !PT ;  /* 0x0000001207047c12 */ /* 0x000fe2000f8e9604 */
[C---:B------:R-:W-:Y:S01]  /*0e90*/  IMAD.HI.U32 R5, R3.reuse, -0x2daee0ad, RZ ;  /* 0xd2511f5303057827 */ /* 0x040fe200078e00ff */
[----:B------:R-:W4:Y:S03]  /*0ea0*/  LDCU UR18, c[0x0][0x388] ;  /* 0x00007100ff1277ac */ /* 0x000f260008000800 */
[----:B------:R-:W-:Y:S01]  /*0eb0*/  IMAD R14, R3, -0x2daee0ad, RZ ;  /* 0xd2511f53030e7824 */ /* 0x000fe200078e02ff */
[----:B------:R-:W-:Y:S01]  /*0ec0*/  LOP3.LUT R5, R8, UR17, R5, 0x96, !PT ;  /* 0x0000001108057c12 */ /* 0x000fe2000f8e9605 */
[----:B------:R-:W-:-:S04]  /*0ed0*/  IMAD.HI.U32 R7, R4, -0x2daee0ad, RZ ;  /* 0xd2511f5304077827 */ /* 0x000fc800078e00ff */
[----:B------:R-:W-:Y:S01]  /*0ee0*/  IMAD R8, R13, -0x326172a9, RZ ;  /* 0xcd9e8d570d087824 */ /* 0x000fe200078e02ff */
[----:B------:R-:W-:Y:S01]  /*0ef0*/  LOP3.LUT R14, R14, UR5, R7, 0x96, !PT ;  /* 0x000000050e0e7c12 */ /* 0x000fe2000f8e9607 */
[----:B------:R-:W-:Y:S01]  /*0f00*/  IMAD.HI.U32 R3, R5, -0x326172a9, RZ ;  /* 0xcd9e8d5705037827 */ /* 0x000fe200078e00ff */
[----:B------:R-:W-:-:S03]  /*0f10*/  USHF.R.U32.HI UR5, URZ, 0x1, UR4 ;  /* 0x00000001ff057899 */ /* 0x000fc60008011604 */
        /* <DEDUP_REMOVED lines=8> */
[----:B------:R-:W-:Y:S01]  /*0fa0*/  IMAD.MOV.U32 R5, RZ, RZ, RZ ;  /* 0x000000ffff057224 */ /* 0x000fe200078e00ff */
[----:B------:R-:W-:Y:S01]  /*0fb0*/  LOP3.LUT R7, R4, UR28, R7, 0x96, !PT ;  /* 0x0000001c04077c12 */ /* 0x000fe2000f8e9607 */
[----:B------:R-:W-:Y:S01]  /*0fc0*/  IMAD.MOV R4, RZ, RZ, -R2 ;  /* 0x000000ffff047224 */ /* 0x000fe200078e0a02 */
[----:B------:R-:W-:Y:S01]  /*0fd0*/  LOP3.LUT R2, R0, 0x3e0, RZ, 0xc0, !PT ;  /* 0x000003e000027812 */ /* 0x000fe200078ec0ff */
[----:B------:R-:W-:-:S03]  /*0fe0*/  IMAD R3, R3, -0x2daee0ad, RZ ;  /* 0xd2511f5303037824 */ /* 0x000fc600078e02ff */
[----:B------:R-:W-:Y:S01]  /*0ff0*/  VIADDMNMX R0, R4, UR21, RZ, !PT ;  /* 0x0000001504007c46 */ /* 0x000fe2000f8001ff */
[----:B------:R-:W-:Y:S01]  /*1000*/  IMAD R4, R14, -0x326172a9, RZ ;  /* 0xcd9e8d570e047824 */ /* 0x000fe200078e02ff */
[----:B------:R-:W-:Y:S02]  /*1010*/  IADD3 R2, PT, PT, RZ, -R2, RZ ;  /* 0x80000002ff027210 */ /* 0x000fe40007ffe0ff */
[----:B------:R-:W-:Y:S02]  /*1020*/  VIMNMX R0, PT, PT, R0, 0x20, PT ;  /* 0x0000002000007848 */ /* 0x000fe40003fe0100 */
[----:B------:R-:W-:Y:S02]  /*1030*/  VIADDMNMX R2, R2, UR21, RZ, !PT ;  /* 0x0000001502027c46 */ /* 0x000fe4000f8001ff */
[----:B------:R-:W-:Y:S02]  /*1040*/  LEA R0, R0, UR5, 0x2 ;  /* 0x0000000500007c11 */ /* 0x000fe4000f8e10ff */
[----:B------:R-:W-:-:S02]  /*1050*/  VIMNMX R2, PT, PT, R2, 0x20, PT ;  /* 0x0000002002027848 */ /* 0x000fc40003fe0100 */
[----:B------:R-:W-:-:S06]  /*1060*/  I2FP.F32.U32 R0, R0 ;  /* 0x0000000000007245 */ /* 0x000fcc0000201000 */
[----:B------:R-:W0:Y:S02]  /*1070*/  MUFU.RCP R0, R0 ;  /* 0x0000000000007308 */ /* 0x000e240000001000 */
[----:B0-----:R0:W-:Y:S02]  /*1080*/  STL [R1+0x4], R0 ;  /* 0x0000040001007387 */ /* 0x0011e40000100800 */
[----:B0-----:R-:W-:-:S05]  /*1090*/  LEA R0, R2, UR5, 0x2 ;  /* 0x0000000502007c11 */ /* 0x001fca000f8e10ff */
[----:B-1234-:R0:W-:Y:S02]  /*10a0*/  STL [R1], R0 ;  /* 0x0000000001007387 */ /* 0x01e1e40000100800 */
.L_x_25066:
[----:B-1----:R-:W1:Y:S01]  /*10b0*/  @UP0 LDCU.64 UR4, c[0x0][0x3e0] ;  /* 0x00007c00ff0407ac */ /* 0x002e620008000a00 */
[----:B------:R-:W-:Y:S01]  /*10c0*/  PLOP3.LUT P0, PT, PT, PT, UP0, 0x80, 0x8 ;  /* 0x000000000008781c */ /* 0x000fe20003f0f008 */
[----:B-1----:R-:W-:-:S06]  /*10d0*/  @UP0 UIMAD.WIDE UR4, UR16, 0x4, UR4 ;  /* 0x00000004100408a5 */ /* 0x002fcc000f8e0204 */
[----:B0-234-:R-:W-:Y:S01]  /*10e0*/  IMAD.U32 R14, RZ, RZ, UR4 ;  /* 0x00000004ff0e7e24 */ /* 0x01dfe2000f8e00ff */
[----:B------:R-:W-:-:S05]  /*10f0*/  MOV R15, UR5 ;  /* 0x00000005000f7c02 */ /* 0x000fca0008000f00 */
[----:B------:R-:W2:Y:S01]  /*1100*/  @P0 LDG.E R14, desc[UR6][R14.64] ;  /* 0x000000060e0e0981 */ /* 0x000ea2000c1e1900 */
[----:B------:R-:W-:Y:S01]  /*1110*/  PLOP3.LUT P0, PT, PT, PT, UP0, 0x80, 0x8 ;  /* 0x000000000008781c */ /* 0x000fe20003f0f008 */
[----:B------:R-:W-:Y:S01]  /*1120*/  UIMAD UR4, UR16, UR18, URZ ;  /* 0x00000012100472a4 */ /* 0x000fe2000f8e02ff */
[----:B------:R-:W-:Y:S01]  /*1130*/  BSSY.RECONVERGENT B0, `(.L_x_24695) ;  /* 0x000031c000007945 */ /* 0x000fe20003800200 */
[----:B0-----:R-:W0:Y:S02]  /*1140*/  S2R R0, SR_TID.X ;  /* 0x0000000000007919 */ /* 0x001e240000002100 */
[----:B------:R-:W-:-:S04]  /*1150*/  USHF.R.S32.HI UR5, URZ, 0x1f, UR4 ;  /* 0x0000001fff057899 */ /* 0x000fc80008011404 */
[----:B------:R-:W-:-:S03]  /*1160*/  ULEA.HI UR5, UR5, UR4, URZ, 0x2 ;  /* 0x0000000405057291 */ /* 0x000fc6000f8f10ff */
[----:B------:R-:W-:-:S03]  /*1170*/  UMOV UR4, 0x3f800000 ;  /* 0x3f80000000047882 */ /* 0x000fc60000000000 */
[----:B------:R-:W-:-:S05]  /*1180*/  IMAD.U32 R2, RZ, RZ, UR5 ;  /* 0x00000005ff027e24 */ /* 0x000fca000f8e00ff */
[----:B0-----:R-:W-:-:S05]  /*1190*/  LEA.HI.SX32 R2, R2, R0, 0x1e ;  /* 0x0000000002027211 */ /* 0x001fca00078ff2ff */
[----:B------:R-:W-:Y:S01]  /*11a0*/  IMAD.MOV.U32 R0, RZ, RZ, R2 ;  /* 0x000000ffff007224 */ /* 0x000fe200078e0002 */
[----:B--2---:R-:W-:Y:S02]  /*11b0*/  @P0 R2UR UR4, R14 ;  /* 0x000000000e0402ca */ /* 0x004fe400000e0000 */
[----:B------:R-:W-:-:S13]  /*11c0*/  ISETP.GE.U32.AND P0, PT, R12, 0x100, PT ;  /* 0x000001000c00780c */ /* 0x000fda0003f06070 */
        /* <DEDUP_REMOVED lines=21> */
.L_x_27444:
[----:B------:R-:W-:Y:S05]  /*1320*/  BRX R14 -0x1330                                        (*"BRANCH_TARGETS .L_x_27445,.L_x_27446,.L_x_27447"*) ;  /* 0xffffffec0e347949 */ /* 0x000fea000383ffff */
.L_x_27447:
[----:B------:R-:W-:Y:S01]  /*1330*/  VIADD R116, R6, 0x1 ;  /* 0x0000000106747836 */ /* 0x000fe20000000000 */
[----:B------:R-:W-:Y:S01]  /*1340*/  MOV R0, R3 ;  /* 0x0000000300007202 */ /* 0x000fe20000000f00 */
[----:B------:R-:W-:Y:S01]  /*1350*/  IMAD.MOV.U32 R117, RZ, RZ, R8 ;  /* 0x000000ffff757224 */ /* 0x000fe200078e0008 */
[----:B------:R-:W-:Y:S06]  /*1360*/  BRA `(.L_x_24699) ;  /* 0x0000000400307947 */ /* 0x000fec0003800000 */
.L_x_27445:
[----:B------:R-:W-:Y:S02]  /*1370*/  HFMA2 R116, -RZ, RZ, 0, 1.78813934326171875e-07 ;  /* 0x00000003ff747431 */ /* 0x000fe400000001ff */
[----:B------:R-:W-:Y:S02]  /*1380*/  IMAD.MOV.U32 R0, RZ, RZ, R3 ;  /* 0x000000ffff007224 */ /* 0x000fe400078e0003 */
[----:B------:R-:W-:Y:S01]  /*1390*/  IMAD.MOV.U32 R117, RZ, RZ, R7 ;  /* 0x000000ffff757224 */ /* 0x000fe200078e0007 */
[----:B------:R-:W-:Y:S06]  /*13a0*/  BRA `(.L_x_24699) ;  /* 0x0000000400207947 */ /* 0x000fec0003800000 */
.L_x_27446:
        /* <DEDUP_REMOVED lines=13> */
.L_x_24701:
[----:B------:R-:W-:Y:S05]  /*1480*/  BSYNC.RECONVERGENT B2 ;  /* 0x0000000000027941 */ /* 0x000fea0003800200 */
.L_x_24700:
        /* <DEDUP_REMOVED lines=53> */
[----:B------:R-:W-:Y:S01]  /*17e0*/  MOV R4, R6 ;  /* 0x0000000600047202 */ /* 0x000fe20000000f00 */
[----:B------:R-:W-:-:S04]  /*17f0*/  IMAD.WIDE.U32 R6, R0, -0x2daee0ad, RZ ;  /* 0xd2511f5300067825 */ /* 0x000fc800078e00ff */
[----:B------:R-:W-:Y:S02]  /*1800*/  HFMA2 R116, -RZ, RZ, 0, 0 ;  /* 0x00000000ff747431 */ /* 0x000fe400000001ff */
[----:B------:R-:W-:Y:S01]  /*1810*/  IMAD.MOV.U32 R0, RZ, RZ, R6 ;  /* 0x000000ffff007224 */ /* 0x000fe200078e0006 */
[----:B------:R-:W-:-:S07]  /*1820*/  LOP3.LUT R7, R14, UR5, R7, 0x96, !PT ;  /* 0x000000050e077c12 */ /* 0x000fce000f8e9607 */
.L_x_24699:
[----:B------:R-:W-:Y:S05]  /*1830*/  BSYNC.RECONVERGENT B1 ;  /* 0x0000000000017941 */ /* 0x000fea0003800200 */
.L_x_24698:
[----:B------:R-:W0:Y:S01]  /*1840*/  LDC R3, c[0x0][0x408] ;  /* 0x00010200ff037b82 */ /* 0x000e220000000800 */
[----:B------:R-:W-:Y:S01]  /*1850*/  I2FP.F32.U32 R15, R117 ;  /* 0x00000075000f7245 */ /* 0x000fe20000201000 */
[----:B------:R-:W-:Y:S02]  /*1860*/  IMAD.MOV.U32 R118, RZ, RZ, 0x2f800000 ;  /* 0x2f800000ff767424 */ /* 0x000fe400078e00ff */
[----:B-----5:R-:W-:Y:S01]  /*1870*/  FMUL.FTZ R16, R16, UR4 ;  /* 0x0000000410107c20 */ /* 0x020fe20008410000 */
[----:B------:R-:W-:Y:S01]  /*1880*/  ISETP.NE.AND P2, PT, R116, 0x1, PT ;  /* 0x000000017400780c */ /* 0x000fe20003f45270 */
[----:B------:R-:W-:Y:S01]  /*1890*/  BSSY.RECONVERGENT B1, `(.L_x_24702) ;  /* 0x000005b000017945 */ /* 0x000fe20003800200 */
[----:B------:R-:W-:Y:S01]  /*18a0*/  FFMA.FTZ R6, R15, R118, 1.1641532182693481445e-10 ;  /* 0x2f0000000f067423 */ /* 0x000fe20000010076 */
[----:B------:R-:W-:Y:S01]  /*18b0*/  MOV R14, R4 ;  /* 0x00000004000e7202 */ /* 0x000fe20000000f00 */
[----:B------:R-:W1:Y:S01]  /*18c0*/  LDC R13, c[0x0][0x404] ;  /* 0x00010100ff0d7b82 */ /* 0x000e620000000800 */
[----:B0-----:R-:W-:-:S02]  /*18d0*/  FMUL.FTZ R16, R16, R3 ;  /* 0x0000000310107220 */ /* 0x001fc40000410000 */
[----:B-1----:R-:W-:-:S04]  /*18e0*/  FSETP.GTU.FTZ.AND P1, PT, R6, R13, PT ;  /* 0x0000000d0600720b */ /* 0x002fc80003f3c000 */
        /* <DEDUP_REMOVED lines=13> */
.L_x_24704:
        /* <DEDUP_REMOVED lines=13> */
.L_x_24706:
[----:B------:R-:W-:Y:S05]  /*1a90*/  BSYNC.RECONVERGENT B2 ;  /* 0x0000000000027941 */ /* 0x000fea0003800200 */
.L_x_24705:
        /* <DEDUP_REMOVED lines=58> */
.L_x_24703:
[----:B------:R-:W-:Y:S05]  /*1e40*/  BSYNC.RECONVERGENT B1 ;  /* 0x0000000000017941 */ /* 0x000fea0003800200 */
.L_x_24702:
[----:B------:R-:W-:Y:S01]  /*1e50*/  I2FP.F32.U32 R15, R14 ;  /* 0x0000000e000f7245 */ /* 0x000fe20000201000 */
[----:B------:R-:W-:Y:S01]  /*1e60*/  FMUL.FTZ R14, R17, UR4 ;  /* 0x00000004110e7c20 */ /* 0x000fe20008410000 */
[----:B------:R-:W-:Y:S01]  /*1e70*/  ISETP.NE.AND P3, PT, R80, 0x1, PT ;  /* 0x000000015000780c */ /* 0x000fe20003f65270 */
[----:B------:R-:W-:Y:S02]  /*1e80*/  BSSY.RECONVERGENT B1, `(.L_x_24707) ;  /* 0x000005a000017945 */ /* 0x000fe40003800200 */
[----:B------:R-:W-:Y:S01]  /*1e90*/  FFMA.FTZ R6, R15, R118, 1.1641532182693481445e-10 ;  /* 0x2f0000000f067423 */ /* 0x000fe20000010076 */
[----:B------:R-:W-:-:S04]  /*1ea0*/  FMUL.FTZ R14, R14, R3 ;  /* 0x000000030e0e7220 */ /* 0x000fc80000410000 */
        /* <DEDUP_REMOVED lines=15> */
.L_x_24709:
        /* <DEDUP_REMOVED lines=13> */
.L_x_24711:
[----:B------:R-:W-:Y:S05]  /*2070*/  BSYNC.RECONVERGENT B2 ;  /* 0x0000000000027941 */ /* 0x000fea0003800200 */
.L_x_24710:
        /* <DEDUP_REMOVED lines=58> */
.L_x_24708:
[----:B------:R-:W-:Y:S05]  /*2420*/  BSYNC.RECONVERGENT B1 ;  /* 0x0000000000017941 */ /* 0x000fea0003800200 */
.L_x_24707:
        /* <DEDUP_REMOVED lines=21> */
.L_x_24714:
        /* <DEDUP_REMOVED lines=13> */
.L_x_24716:
[----:B------:R-:W-:Y:S05]  /*2650*/  BSYNC.RECONVERGENT B2 ;  /* 0x0000000000027941 */ /* 0x000fea0003800200 */
.L_x_24715:
        /* <DEDUP_REMOVED lines=55> */
[----:B------:R-:W-:Y:S01]  /*29d0*/  IMAD.MOV.U32 R14, RZ, RZ, R0 ;  /* 0x000000ffff0e7224 */ /* 0x000fe200078e0000 */
[----:B------:R-:W-:Y:S01]  /*29e0*/  MOV R0, R6 ;  /* 0x0000000600007202 */ /* 0x000fe20000000f00 */
[----:B------:R-:W-:-:S07]  /*29f0*/  IMAD.MOV.U32 R6, RZ, RZ, RZ ;  /* 0x000000ffff067224 */ /* 0x000fce00078e00ff */
.L_x_24713:
[----:B------:R-:W-:Y:S05]  /*2a00*/  BSYNC.RECONVERGENT B1 ;  /* 0x0000000000017941 */ /* 0x000fea0003800200 */
.L_x_24712:
        /* <DEDUP_REMOVED lines=9> */
.L_x_24697:
        /* <DEDUP_REMOVED lines=16> */
.L_x_24720:
        /* <DEDUP_REMOVED lines=13> */
.L_x_24722:
[----:B------:R-:W-:Y:S05]  /*2c70*/  BSYNC.RECONVERGENT B2 ;  /* 0x0000000000027941 */ /* 0x000fea0003800200 */
.L_x_24721:
        /* <DEDUP_REMOVED lines=56> */
[----:B------:R-:W-:Y:S01]  /*3000*/  LOP3.LUT R7, R14, UR21, R7, 0x96, !PT ;  /* 0x000000150e077c12 */ /* 0x000fe2000f8e9607 */
[----:B------:R-:W-:-:S07]  /*3010*/  IMAD.MOV.U32 R14, RZ, RZ, R3 ;  /* 0x000000ffff0e7224 */ /* 0x000fce00078e0003 */
.L_x_24719:
[----:B------:R-:W-:Y:S05]  /*3020*/  BSYNC.RECONVERGENT B1 ;  /* 0x0000000000017941 */ /* 0x000fea0003800200 */
.L_x_24718:
[----:B------:R-:W0:Y:S01]  /*3030*/  LDC R3, c[0x0][0x404] ;  /* 0x00010100ff037b82 */ /* 0x000e220000000800 */
[----:B------:R-:W-:Y:S01]  /*3040*/  ISETP.NE.AND P2, PT, R80, 0x1, PT ;  /* 0x000000015000780c */ /* 0x000fe20003f45270 */
[----:B------:R-:W-:Y:S01]  /*3050*/  IMAD.MOV.U32 R82, RZ, RZ, 0x2f800000 ;  /* 0x2f800000ff527424 */ /* 0x000fe200078e00ff */
[----:B------:R-:W-:Y:S01]  /*3060*/  I2FP.F32.U32 R15, R14 ;  /* 0x0000000e000f7245 */ /* 0x000fe20000201000 */
[----:B-----5:R-:W-:Y:S01]  /*3070*/  FMUL.FTZ R16, R16, UR4 ;  /* 0x0000000410107c20 */ /* 0x020fe20008410000 */
[----:B------:R-:W-:Y:S01]  /*3080*/  BSSY.RECONVERGENT B1, `(.L_x_24723) ;  /* 0x0000058000017945 */ /* 0x000fe20003800200 */
[----:B------:R-:W-:Y:S01]  /*3090*/  IMAD.MOV.U32 R81, RZ, RZ, 0x2 ;  /* 0x00000002ff517424 */ /* 0x000fe200078e00ff */
[----:B------:R-:W-:Y:S01]  /*30a0*/  MOV R14, R4 ;  /* 0x00000004000e7202 */ /* 0x000fe20000000f00 */
[----:B------:R-:W1:Y:S01]  /*30b0*/  LDC R13, c[0x0][0x408] ;  /* 0x00010200ff0d7b82 */ /* 0x000e620000000800 */
[----:B------:R-:W-:-:S05]  /*30c0*/  FFMA.FTZ R6, R15, R82, 1.1641532182693481445e-10 ;  /* 0x2f0000000f067423 */ /* 0x000fca0000010052 */
[----:B0-----:R-:W-:Y:S01]  /*30d0*/  FSETP.LE.FTZ.AND P1, PT, R6, R3, PT ;  /* 0x000000030600720b */ /* 0x001fe20003f33000 */
[----:B-1----:R-:W-:Y:S01]  /*30e0*/  FMUL.FTZ R16, R16, R13 ;  /* 0x0000000d10107220 */ /* 0x002fe20000410000 */
        /* <DEDUP_REMOVED lines=9> */
.L_x_24725:
        /* <DEDUP_REMOVED lines=13> */
.L_x_24727:
[----:B------:R-:W-:Y:S05]  /*3250*/  BSYNC.RECONVERGENT B2 ;  /* 0x0000000000027941 */ /* 0x000fea0003800200 */
.L_x_24726:
        /* <DEDUP_REMOVED lines=58> */
.L_x_24724:
[----:B------:R-:W-:Y:S05]  /*3600*/  BSYNC.RECONVERGENT B1 ;  /* 0x0000000000017941 */ /* 0x000fea0003800200 */
.L_x_24723:
[----:B------:R-:W-:Y:S01]  /*3610*/  I2FP.F32.U32 R15, R14 ;  /* 0x0000000e000f7245 */ /* 0x000fe20000201000 */
[----:B------:R-:W-:Y:S01]  /*3620*/  BSSY.RECONVERGENT B1, `(.L_x_24728) ;  /* 0x0000059000017945 */ /* 0x000fe20003800200 */
[----:B------:R-:W-:Y:S01]  /*3630*/  ISETP.NE.AND P3, PT, R81, 0x1, PT ;  /* 0x000000015100780c */ /* 0x000fe20003f65270 */
[----:B------:R-:W-:Y:S02]  /*3640*/  IMAD.MOV.U32 R80, RZ, RZ, 0x2 ;  /* 0x00000002ff507424 */ /* 0x000fe400078e00ff */
[----:B------:R-:W-:Y:S01]  /*3650*/  FFMA.FTZ R6, R15, R82, 1.1641532182693481445e-10 ;  /* 0x2f0000000f067423 */ /* 0x000fe20000010052 */
[----:B------:R-:W-:-:S04]  /*3660*/  IMAD.MOV.U32 R14, RZ, RZ, R4 ;  /* 0x000000ffff0e7224 */ /* 0x000fc800078e0004 */
[----:B------:R-:W-:Y:S01]  /*3670*/  FSETP.LE.FTZ.AND P2, PT, R6, R3, PT ;  /* 0x000000030600720b */ /* 0x000fe20003f53000 */
[----:B------:R-:W-:-:S04]  /*3680*/  FMUL.FTZ R6, R17, UR4 ;  /* 0x0000000411067c20 */ /* 0x000fc80008410000 */
        /* <DEDUP_REMOVED lines=10> */
.L_x_24730:
        /* <DEDUP_REMOVED lines=13> */
.L_x_24732:
[----:B------:R-:W-:Y:S05]  /*3800*/  BSYNC.RECONVERGENT B2 ;  /* 0x0000000000027941 */ /* 0x000fea0003800200 */
.L_x_24731:
        /* <DEDUP_REMOVED lines=58> */
.L_x_24729:
[----:B------:R-:W-:Y:S05]  /*3bb0*/  BSYNC.RECONVERGENT B1 ;  /* 0x0000000000017941 */ /* 0x000fea0003800200 */
.L_x_24728:
[----:B------:R-:W-:Y:S01]  /*3bc0*/  ISETP.NE.AND P4, PT, R80, 0x1, PT ;  /* 0x000000015000780c */ /* 0x000fe20003f85270 */
[----:B------:R-:W-:Y:S01]  /*3bd0*/  FMUL.FTZ R18, R18, UR4 ;  /* 0x0000000412127c20 */ /* 0x000fe20008410000 */
[----:B------:R-:W-:Y:S01]  /*3be0*/  I2FP.F32.U32 R15, R14 ;  /* 0x0000000e000f7245 */ /* 0x000fe20000201000 */
[----:B------:R-:W-:Y:S01]  /*3bf0*/  BSSY.RECONVERGENT B1, `(.L_x_24733) ;  /* 0x0000057000017945 */ /* 0x000fe20003800200 */
[----:B------:R-:W-:Y:S02]  /*3c00*/  IMAD.MOV.U32 R14, RZ, RZ, R4 ;  /* 0x000000ffff0e7224 */ /* 0x000fe400078e0004 */
[----:B------:R-:W-:Y:S01]  /*3c10*/  FMUL.FTZ R18, R18, R13 ;  /* 0x0000000d12127220 */ /* 0x000fe20000410000 */
[----:B------:R-:W-:-:S05]  /*3c20*/  FFMA.FTZ R6, R15, R82, 1.1641532182693481445e-10 ;  /* 0x2f0000000f067423 */ /* 0x000fca0000010052 */
[----:B------:R-:W-:Y:S01]  /*3c30*/  FSETP.LE.FTZ.AND P3, PT, R6, R3, PT ;  /* 0x000000030600720b */ /* 0x000fe20003f73000 */
[----:B------:R-:W-:Y:S01]  /*3c40*/  HFMA2 R6, -RZ, RZ, 0, 1.1920928955078125e-07 ;  /* 0x00000002ff067431 */ /* 0x000fe200000001ff */
        /* <DEDUP_REMOVED lines=9> */
.L_x_24735:
        /* <DEDUP_REMOVED lines=13> */
.L_x_24737:
[----:B------:R-:W-:Y:S05]  /*3db0*/  BSYNC.RECONVERGENT B2 ;  /* 0x0000000000027941 */ /* 0x000fea0003800200 */
.L_x_24736:
        /* <DEDUP_REMOVED lines=58> */
.L_x_24734:
[----:B------:R-:W-:Y:S05]  /*4160*/  BSYNC.RECONVERGENT B1 ;  /* 0x0000000000017941 */ /* 0x000fea0003800200 */
.L_x_24733:
        /* <DEDUP_REMOVED lines=10> */
.L_x_24717:
        /* <DEDUP_REMOVED lines=9> */
[C---:B------:R-:W-:Y:S02]  /*42a0*/  VIADD R0, R2.reuse, 0x100 ;  /* 0x0000010002007836 */ /* 0x040fe40000000000 */
[----:B0-----:R-:W-:-:S05]  /*42b0*/  IMAD.WIDE.U32 R80, R2, 0x10, R80 ;  /* 0x0000001002507825 */ /* 0x001fca00078e0050 */
[----:B------:R0:W-:Y:S01]  /*42c0*/  STG.E.128 desc[UR6][R80.64], R16 ;  /* 0x0000001050007986 */ /* 0x0001e2000c101d06 */
[----:B-1----:R-:W-:-:S05]  /*42d0*/  IMAD.WIDE.U32 R14, R2, 0x4, R14 ;  /* 0x00000004020e7825 */ /* 0x002fca00078e000e */
[----:B------:R0:W-:Y:S02]  /*42e0*/  STG.E desc[UR6][R14.64], R13 ;  /* 0x0000000d0e007986 */ /* 0x0001e4000c101906 */
.L_x_24696:
[----:B------:R-:W-:Y:S05]  /*42f0*/  BSYNC.RECONVERGENT B0 ;  /* 0x0000000000007941 */ /* 0x000fea0003800200 */
.L_x_24695:
        /* <DEDUP_REMOVED lines=11> */
[----:B0-----:R-:W-:-:S05]  /*43b0*/  IMAD.WIDE.U32 R14, R0, 0x10, R14 ;  /* 0x00000010000e7825 */ /* 0x001fca00078e000e */
[----:B------:R0:W5:Y:S01]  /*43c0*/  LDG.E.128 R84, desc[UR6][R14.64] ;  /* 0x000000060e547981 */ /* 0x000162000c1e1d00 */
        /* <DEDUP_REMOVED lines=16> */
.L_x_24743:
        /* <DEDUP_REMOVED lines=13> */
.L_x_24745:
[----:B------:R-:W-:Y:S05]  /*45a0*/  BSYNC.RECONVERGENT B2 ;  /* 0x0000000000027941 */ /* 0x000fea0003800200 */
.L_x_24744:
        /* <DEDUP_REMOVED lines=58> */
.L_x_24742:
[----:B------:R-:W-:Y:S05]  /*4950*/  BSYNC.RECONVERGENT B1 ;  /* 0x0000000000017941 */ /* 0x000fea0003800200 */
.L_x_24741:
[----:B------:R-:W0:Y:S01]  /*4960*/  LDC R3, c[0x0][0x408] ;  /* 0x00010200ff037b82 */ /* 0x000e220000000800 */
[----:B------:R-:W-:Y:S01]  /*4970*/  I2FP.F32.U32 R6, R117 ;  /* 0x0000007500067245 */ /* 0x000fe20000201000 */
[----:B------:R-:W-:Y:S01]  /*4980*/  IMAD.MOV.U32 R119, RZ, RZ, 0x2f800000 ;  /* 0x2f800000ff777424 */ /* 0x000fe200078e00ff */
[----:B------:R-:W-:Y:S01]  /*4990*/  ISETP.NE.AND P2, PT, R116, 0x1, PT ;  /* 0x000000017400780c */ /* 0x000fe20003f45270 */
[----:B-----5:R-:W-:Y:S01]  /*49a0*/  FMUL.FTZ R80, R80, UR4 ;  /* 0x0000000450507c20 */ /* 0x020fe20008410000 */
[----:B------:R-:W-:Y:S01]  /*49b0*/  BSSY.RECONVERGENT B1, `(.L_x_24746) ;  /* 0x000005b000017945 */ /* 0x000fe20003800200 */
[----:B------:R-:W-:Y:S01]  /*49c0*/  FFMA.FTZ R15, R6, R119, 1.1641532182693481445e-10 ;  /* 0x2f000000060f7423 */ /* 0x000fe20000010077 */
[----:B------:R-:W-:Y:S01]  /*49d0*/  MOV R14, R4 ;  /* 0x00000004000e7202 */ /* 0x000fe20000000f00 */
[----:B------:R-:W1:Y:S01]  /*49e0*/  LDC R118, c[0x0][0x404] ;  /* 0x00010100ff767b82 */ /* 0x000e620000000800 */
[----:B0-----:R-:W-:Y:S02]  /*49f0*/  FMUL.FTZ R80, R80, R3 ;  /* 0x0000000350507220 */ /* 0x001fe40000410000 */
[----:B-1----:R-:W-:-:S04]  /*4a00*/  FSETP.GTU.FTZ.AND P1, PT, R15, R118, PT ;  /* 0x000000760f00720b */ /* 0x002fc80003f3c000 */
        /* <DEDUP_REMOVED lines=13> */
.L_x_24748:
        /* <DEDUP_REMOVED lines=13> */
.L_x_24750:
[----:B------:R-:W-:Y:S05]  /*4bb0*/  BSYNC.RECONVERGENT B2 ;  /* 0x0000000000027941 */ /* 0x000fea0003800200 */
.L_x_24749:
        /* <DEDUP_REMOVED lines=58> */
.L_x_24747:
[----:B------:R-:W-:Y:S05]  /*4f60*/  BSYNC.RECONVERGENT B1 ;  /* 0x0000000000017941 */ /* 0x000fea0003800200 */
.L_x_24746:
[----:B------:R-:W-:Y:S01]  /*4f70*/  I2FP.F32.U32 R6, R14 ;  /* 0x0000000e00067245 */ /* 0x000fe20000201000 */
[----:B------:R-:W-:Y:S01]  /*4f80*/  BSSY.RECONVERGENT B1, `(.L_x_24751) ;  /* 0x000005c000017945 */ /* 0x000fe20003800200 */
[----:B------:R-:W-:Y:S01]  /*4f90*/  ISETP.NE.AND P3, PT, R80, 0x1, PT ;  /* 0x000000015000780c */ /* 0x000fe20003f65270 */
[----:B------:R-:W-:Y:S02]  /*4fa0*/  IMAD.MOV.U32 R14, RZ, RZ, R4 ;  /* 0x000000ffff0e7224 */ /* 0x000fe400078e0004 */
        /* <DEDUP_REMOVED lines=17> */
.L_x_24753:
        /* <DEDUP_REMOVED lines=13> */
.L_x_24755:
[----:B------:R-:W-:Y:S05]  /*5190*/  BSYNC.RECONVERGENT B2 ;  /* 0x0000000000027941 */ /* 0x000fea0003800200 */
.L_x_24754:
        /* <DEDUP_REMOVED lines=58> */
.L_x_24752:
[----:B------:R-:W-:Y:S05]  /*5540*/  BSYNC.RECONVERGENT B1 ;  /* 0x0000000000017941 */ /* 0x000fea0003800200 */
.L_x_24751:
[----:B------:R-:W-:Y:S01]  /*5550*/  I2FP.F32.U32 R6, R14 ;  /* 0x0000000e00067245 */ /* 0x000fe20000201000 */
[----:B------:R-:W-:Y:S01]  /*5560*/  FMUL.FTZ R82, R82, UR4 ;  /* 0x0000000452527c20 */ /* 0x000fe20008410000 */
[----:B------:R-:W-:Y:S01]  /*5570*/  ISETP.NE.AND P4, PT, R81, 0x1, PT ;  /* 0x000000015100780c */ /* 0x000fe20003f85270 */
[----:B------:R-:W-:Y:S01]  /*5580*/  BSSY.RECONVERGENT B1, `(.L_x_24756) ;  /* 0x000005a000017945 */ /* 0x000fe20003800200 */
[----:B------:R-:W-:Y:S02]  /*5590*/  IMAD.MOV.U32 R14, RZ, RZ, R4 ;  /* 0x000000ffff0e7224 */ /* 0x000fe400078e0004 */
[----:B------:R-:W-:Y:S01]  /*55a0*/  FFMA.FTZ R15, R6, R119, 1.1641532182693481445e-10 ;  /* 0x2f000000060f7423 */ /* 0x000fe20000010077 */
[----:B------:R-:W-:Y:S01]  /*55b0*/  FMUL.FTZ R82, R82, R3 ;  /* 0x0000000352527220 */ /* 0x000fe20000410000 */
[----:B------:R-:W-:-:S03]  /*55c0*/  HFMA2 R6, -RZ, RZ, 0, 1.1920928955078125e-07 ;  /* 0x00000002ff067431 */ /* 0x000fc600000001ff */
        /* <DEDUP_REMOVED lines=13> */
.L_x_24758:
        /* <DEDUP_REMOVED lines=13> */
.L_x_24760:
[----:B------:R-:W-:Y:S05]  /*5770*/  BSYNC.RECONVERGENT B2 ;  /* 0x0000000000027941 */ /* 0x000fea0003800200 */
.L_x_24759:
        /* <DEDUP_REMOVED lines=58> */
.L_x_24757:
[----:B------:R-:W-:Y:S05]  /*5b20*/  BSYNC.RECONVERGENT B1 ;  /* 0x0000000000017941 */ /* 0x000fea0003800200 */
.L_x_24756:
[----:B------:R-:W-:-:S05]  /*5b30*/  I2FP.F32.U32 R14, R14 ;  /* 0x0000000e000e7245 */ /* 0x000fca0000201000 */
        /* <DEDUP_REMOVED lines=8> */
.L_x_24740:
        /* <DEDUP_REMOVED lines=16> */
.L_x_24764:
        /* <DEDUP_REMOVED lines=13> */
.L_x_24766:
[----:B------:R-:W-:Y:S05]  /*5d90*/  BSYNC.RECONVERGENT B2 ;  /* 0x0000000000027941 */ /* 0x000fea0003800200 */
.L_x_24765:
        /* <DEDUP_REMOVED lines=56> */
[----:B------:R-:W-:Y:S01]  /*6120*/  LOP3.LUT R7, R14, UR21, R7, 0x96, !PT ;  /* 0x000000150e077c12 */ /* 0x000fe2000f8e9607 */
[----:B------:R-:W-:-:S07]  /*6130*/  IMAD.MOV.U32 R14, RZ, RZ, R3 ;  /* 0x000000ffff0e7224 */ /* 0x000fce00078e0003 */
.L_x_24763:
[----:B------:R-:W-:Y:S05]  /*6140*/  BSYNC.RECONVERGENT B1 ;  /* 0x0000000000017941 */ /* 0x000fea0003800200 */
.L_x_24762:
        /* <DEDUP_REMOVED lines=21> */
.L_x_24769:
        /* <DEDUP_REMOVED lines=13> */
.L_x_24771:
[----:B------:R-:W-:Y:S05]  /*6370*/  BSYNC.RECONVERGENT B2 ;  /* 0x0000000000027941 */ /* 0x000fea0003800200 */
.L_x_24770:
        /* <DEDUP_REMOVED lines=58> */
.L_x_24768:
[----:B------:R-:W-:Y:S05]  /*6720*/  BSYNC.RECONVERGENT B1 ;  /* 0x0000000000017941 */ /* 0x000fea0003800200 */
.L_x_24767:
[----:B------:R-:W-:Y:S01]  /*6730*/  ISETP.NE.AND P3, PT, R80, 0x1, PT ;  /* 0x000000015000780c */ /* 0x000fe20003f65270 */
[----:B------:R-:W-:Y:S01]  /*6740*/  BSSY.RECONVERGENT B1, `(.L_x_24772) ;  /* 0x0000059000017945 */ /* 0x000fe20003800200 */
[----:B------:R-:W-:Y:S01]  /*6750*/  I2FP.F32.U32 R6, R14 ;  /* 0x0000000e00067245 */ /* 0x000fe20000201000 */
[----:B------:R-:W-:-:S04]  /*6760*/  IMAD.MOV.U32 R14, RZ, RZ, R4 ;  /* 0x000000ffff0e7224 */ /* 0x000fc800078e0004 */
[----:B------:R-:W-:Y:S01]  /*6770*/  FFMA.FTZ R15, R6, R117, 1.1641532182693481445e-10 ;  /* 0x2f000000060f7423 */ /* 0x000fe20000010075 */
[----:B------:R-:W-:Y:S01]  /*6780*/  FMUL.FTZ R6, R81, UR4 ;  /* 0x0000000451067c20 */ /* 0x000fe20008410000 */
[----:B------:R-:W-:-:S03]  /*6790*/  IMAD.MOV.U32 R81, RZ, RZ, 0x2 ;  /* 0x00000002ff517424 */ /* 0x000fc600078e00ff */
        /* <DEDUP_REMOVED lines=11> */
.L_x_24774:
        /* <DEDUP_REMOVED lines=13> */
.L_x_24776:
[----:B------:R-:W-:Y:S05]  /*6920*/  BSYNC.RECONVERGENT B2 ;  /* 0x0000000000027941 */ /* 0x000fea0003800200 */
.L_x_24775:
        /* <DEDUP_REMOVED lines=58> */
.L_x_24773:
[----:B------:R-:W-:Y:S05]  /*6cd0*/  BSYNC.RECONVERGENT B1 ;  /* 0x0000000000017941 */ /* 0x000fea0003800200 */
.L_x_24772:
        /* <DEDUP_REMOVED lines=18> */
.L_x_24779:
        /* <DEDUP_REMOVED lines=13> */
.L_x_24781:
[----:B------:R-:W-:Y:S05]  /*6ed0*/  BSYNC.RECONVERGENT B2 ;  /* 0x0000000000027941 */ /* 0x000fea0003800200 */
.L_x_24780:
        /* <DEDUP_REMOVED lines=58> */
.L_x_24778:
[----:B------:R-:W-:Y:S05]  /*7280*/  BSYNC.RECONVERGENT B1 ;  /* 0x0000000000017941 */ /* 0x000fea0003800200 */
.L_x_24777:
[----:B------:R-:W-:Y:S02]  /*7290*/  I2FP.F32.U32 R14, R14 ;  /* 0x0000000e000e7245 */ /* 0x000fe40000201000 */
[----:B------:R-:W-:Y:S02]  /*72a0*/  FSEL R84, R84, RZ, P1 ;  /* 0x000000ff54547208 */ /* 0x000fe40000800000 */
[----:B------:R-:W-:Y:S01]  /*72b0*/  FSEL R85, R85, RZ, P2 ;  /* 0x000000ff55557208 */ /* 0x000fe20001000000 */
[----:B------:R-:W-:Y:S01]  /*72c0*/  FFMA.FTZ R117, R14, R117, 1.1641532182693481445e-10 ;  /* 0x2f0000000e757423 */ /* 0x000fe20000010075 */
[----:B------:R-:W-:Y:S01]  /*72d0*/  FMUL.FTZ R14, R83, UR4 ;  /* 0x00000004530e7c20 */ /* 0x000fe20008410000 */
[----:B------:R-:W-:-:S03]  /*72e0*/  FSEL R86, R86, RZ, P3 ;  /* 0x000000ff56567208 */ /* 0x000fc60001800000 */
[----:B------:R-:W-:Y:S01]  /*72f0*/  FMUL.FTZ R14, R14, R3 ;  /* 0x000000030e0e7220 */ /* 0x000fe20000410000 */
[----:B------:R-:W-:-:S04]  /*7300*/  FSETP.GTU.FTZ.AND P5, PT, R117, R116, PT ;  /* 0x000000747500720b */ /* 0x000fc80003fbc000 */
[----:B------:R-:W-:Y:S02]  /*7310*/  PLOP3.LUT P4, PT, P5, PT, PT, 0x8, 0x80 ;  /* 0x000000000080781c */ /* 0x000fe40002f8e170 */
[----:B------:R-:W-:-:S11]  /*7320*/  FSEL R87, R14, RZ, !P5 ;  /* 0x000000ff0e577208 */ /* 0x000fd60006800000 */
.L_x_24761:
        /* <DEDUP_REMOVED lines=14> */
.L_x_24739:
[----:B------:R-:W-:Y:S05]  /*7410*/  BSYNC.RECONVERGENT B0 ;  /* 0x0000000000007941 */ /* 0x000fea0003800200 */
.L_x_24738:
[----:B------:R-:W-:Y:S01]  /*7420*/  ISETP.GE.U32.AND P1, PT, R12, 0x300, PT ;  /* 0x000003000c00780c */ /* 0x000fe20003f26070 */
[----:B------:R-:W-:Y:S03]  /*7430*/  BSSY.RECONVERGENT B0, `(.L_x_24782) ;  /* 0x0000310000007945 */ /* 0x000fe60003800200 */
[----:B------:R-:W-:-:S09]  /*7440*/  P2R R122, PR, RZ, 0x2 ;  /* 0x00000002ff7a7803 */ /* 0x000fd20000000000 */
[----:B------:R-:W-:Y:S05]  /*7450*/  @!P1 BRA `(.L_x_24783) ;  /* 0x0000003000349947 */ /* 0x000fea0003800000 */
[----:B0-2---:R-:W0:Y:S02]  /*7460*/  LDC.64 R14, c[0x0][0x390] ;  /* 0x0000e400ff0e7b82 */ /* 0x005e240000000a00 */
        /* <DEDUP_REMOVED lines=24> */
.L_x_24787:
        /* <DEDUP_REMOVED lines=13> */
.L_x_24789:
[----:B------:R-:W-:Y:S05]  /*76c0*/  BSYNC.RECONVERGENT B2 ;  /* 0x0000000000027941 */ /* 0x000fea0003800200 */
.L_x_24788:
        /* <DEDUP_REMOVED lines=58> */
.L_x_24786:
[----:B------:R-:W-:Y:S05]  /*7a70*/  BSYNC.RECONVERGENT B1 ;  /* 0x0000000000017941 */ /* 0x000fea0003800200 */
.L_x_24785:
[----:B------:R-:W0:Y:S01]  /*7a80*/  LDC R3, c[0x0][0x408] ;  /* 0x00010200ff037b82 */ /* 0x000e220000000800 */
[----:B------:R-:W-:Y:S01]  /*7a90*/  I2FP.F32.U32 R6, R15 ;  /* 0x0000000f00067245 */ /* 0x000fe20000201000 */
[----:B------:R-:W-:Y:S02]  /*7aa0*/  IMAD.MOV.U32 R119, RZ, RZ, 0x2f800000 ;  /* 0x2f800000ff777424 */ /* 0x000fe400078e00ff */
[----:B-----5:R-:W-:Y:S01]  /*7ab0*/  FMUL.FTZ R56, R56, UR4 ;  /* 0x0000000438387c20 */ /* 0x020fe20008410000 */
[----:B------:R-:W-:Y:S01]  /*7ac0*/  ISETP.NE.AND P2, PT, R14, 0x1, PT ;  /* 0x000000010e00780c */ /* 0x000fe20003f45270 */
[----:B------:R-:W-:Y:S01]  /*7ad0*/  BSSY.RECONVERGENT B1, `(.L_x_24790) ;  /* 0x000005b000017945 */ /* 0x000fe20003800200 */
[----:B------:R-:W-:Y:S01]  /*7ae0*/  FFMA.FTZ R15, R6, R119, 1.1641532182693481445e-10 ;  /* 0x2f000000060f7423 */ /* 0x000fe20000010077 */
[----:B------:R-:W1:Y:S01]  /*7af0*/  LDC R118, c[0x0][0x404] ;  /* 0x00010100ff767b82 */ /* 0x000e620000000800 */
[----:B0-----:R-:W-:-:S03]  /*7b00*/  FMUL.FTZ R56, R56, R3 ;  /* 0x0000000338387220 */ /* 0x001fc60000410000 */
[----:B-1----:R-:W-:-:S04]  /*7b10*/  FSETP.GTU.FTZ.AND P1, PT, R15, R118, PT ;  /* 0x000000760f00720b */ /* 0x002fc80003f3c000 */
        /* <DEDUP_REMOVED lines=14> */
.L_x_24792:
        /* <DEDUP_REMOVED lines=13> */
.L_x_24794:
[----:B------:R-:W-:Y:S05]  /*7cd0*/  BSYNC.RECONVERGENT B2 ;  /* 0x0000000000027941 */ /* 0x000fea0003800200 */
.L_x_24793:
        /* <DEDUP_REMOVED lines=58> */
.L_x_24791:
[----:B------:R-:W-:Y:S05]  /*8080*/  BSYNC.RECONVERGENT B1 ;  /* 0x0000000000017941 */ /* 0x000fea0003800200 */
.L_x_24790:
[----:B------:R-:W-:Y:S01]  /*8090*/  I2FP.F32.U32 R6, R15 ;  /* 0x0000000f00067245 */ /* 0x000fe20000201000 */
[----:B------:R-:W-:Y:S01]  /*80a0*/  BSSY.RECONVERGENT B1, `(.L_x_24795) ;  /* 0x000005c000017945 */ /* 0x000fe20003800200 */
[----:B------:R-:W-:Y:S01]  /*80b0*/  ISETP.NE.AND P3, PT, R80, 0x1, PT ;  /* 0x000000015000780c */ /* 0x000fe20003f65270 */
[----:B------:R-:W-:Y:S02]  /*80c0*/  IMAD.MOV.U32 R14, RZ, RZ, R4 ;  /* 0x000000ffff0e7224 */ /* 0x000fe400078e0004 */
        /* <DEDUP_REMOVED lines=17> */
.L_x_24797:
        /* <DEDUP_REMOVED lines=13> */
.L_x_24799:
[----:B------:R-:W-:Y:S05]  /*82b0*/  BSYNC.RECONVERGENT B2 ;  /* 0x0000000000027941 */ /* 0x000fea0003800200 */
.L_x_24798:
        /* <DEDUP_REMOVED lines=58> */
.L_x_24796:
[----:B------:R-:W-:Y:S05]  /*8660*/  BSYNC.RECONVERGENT B1 ;  /* 0x0000000000017941 */ /* 0x000fea0003800200 */
.L_x_24795:
        /* <DEDUP_REMOVED lines=21> */
.L_x_24802:
        /* <DEDUP_REMOVED lines=13> */
.L_x_24804:
[----:B------:R-:W-:Y:S05]  /*8890*/  BSYNC.RECONVERGENT B2 ;  /* 0x0000000000027941 */ /* 0x000fea0003800200 */
.L_x_24803:
        /* <DEDUP_REMOVED lines=58> */
.L_x_24801:
[----:B------:R-:W-:Y:S05]  /*8c40*/  BSYNC.RECONVERGENT B1 ;  /* 0x0000000000017941 */ /* 0x000fea0003800200 */
.L_x_24800:
        /* <DEDUP_REMOVED lines=9> */
.L_x_24784:
        /* <DEDUP_REMOVED lines=16> */
.L_x_24808:
        /* <DEDUP_REMOVED lines=13> */
.L_x_24810:
[----:B------:R-:W-:Y:S05]  /*8eb0*/  BSYNC.RECONVERGENT B2 ;  /* 0x0000000000027941 */ /* 0x000fea0003800200 */
.L_x_24809:
        /* <DEDUP_REMOVED lines=58> */
.L_x_24807:
[----:B------:R-:W-:Y:S05]  /*9260*/  BSYNC.RECONVERGENT B1 ;  /* 0x0000000000017941 */ /* 0x000fea0003800200 */
.L_x_24806:
        /* <DEDUP_REMOVED lines=21> */
.L_x_24813:
        /* <DEDUP_REMOVED lines=13> */
.L_x_24815:
[----:B------:R-:W-:Y:S05]  /*9490*/  BSYNC.RECONVERGENT B2 ;  /* 0x0000000000027941 */ /* 0x000fea0003800200 */
.L_x_24814:
        /* <DEDUP_REMOVED lines=58> */
.L_x_24812:
[----:B------:R-:W-:Y:S05]  /*9840*/  BSYNC.RECONVERGENT B1 ;  /* 0x0000000000017941 */ /* 0x000fea0003800200 */
.L_x_24811:
[----:B------:R-:W-:Y:S01]  /*9850*/  ISETP.NE.AND P3, PT, R81, 0x1, PT ;  /* 0x000000015100780c */ /* 0x000fe20003f65270 */
[----:B------:R-:W-:Y:S01]  /*9860*/  BSSY.RECONVERGENT B1, `(.L_x_24816) ;  /* 0x0000059000017945 */ /* 0x000fe20003800200 */
[----:B------:R-:W-:Y:S01]  /*9870*/  I2FP.F32.U32 R6, R14 ;  /* 0x0000000e00067245 */ /* 0x000fe20000201000 */
[----:B------:R-:W-:Y:S02]  /*9880*/  IMAD.MOV.U32 R80, RZ, RZ, 0x2 ;  /* 0x00000002ff507424 */ /* 0x000fe400078e00ff */
[----:B------:R-:W-:Y:S02]  /*9890*/  IMAD.MOV.U32 R14, RZ, RZ, R4 ;  /* 0x000000ffff0e7224 */ /* 0x000fe400078e0004 */
[----:B------:R-:W-:Y:S01]  /*98a0*/  FFMA.FTZ R15, R6, R83, 1.1641532182693481445e-10 ;  /* 0x2f000000060f7423 */ /* 0x000fe20000010053 */
[----:B------:R-:W-:-:S04]  /*98b0*/  FMUL.FTZ R6, R57, UR4 ;  /* 0x0000000439067c20 */ /* 0x000fc80008410000 */
        /* <DEDUP_REMOVED lines=11> */
.L_x_24818:
        /* <DEDUP_REMOVED lines=13> */
.L_x_24820:
[----:B------:R-:W-:Y:S05]  /*9a40*/  BSYNC.RECONVERGENT B2 ;  /* 0x0000000000027941 */ /* 0x000fea0003800200 */
.L_x_24819:
        /* <DEDUP_REMOVED lines=58> */
.L_x_24817:
[----:B------:R-:W-:Y:S05]  /*9df0*/  BSYNC.RECONVERGENT B1 ;  /* 0x0000000000017941 */ /* 0x000fea0003800200 */
.L_x_24816:
        /* <DEDUP_REMOVED lines=18> */
.L_x_24823:
        /* <DEDUP_REMOVED lines=13> */
.L_x_24825:
[----:B------:R-:W-:Y:S05]  /*9ff0*/  BSYNC.RECONVERGENT B2 ;  /* 0x0000000000027941 */ /* 0x000fea0003800200 */
.L_x_24824:
        /* <DEDUP_REMOVED lines=58> */
.L_x_24822:
[----:B------:R-:W-:Y:S05]  /*a3a0*/  BSYNC.RECONVERGENT B1 ;  /* 0x0000000000017941 */ /* 0x000fea0003800200 */
.L_x_24821:
        /* <DEDUP_REMOVED lines=8> */
[----:B------:R-:W-:Y:S02]  /*a430*/  FSEL R59, R14, RZ, !P4 ;  /* 0x000000ff0e3b7208 */ /* 0x000fe40006000000 */
[----:B------:R-:W-:-:S13]  /*a440*/  PLOP3.LUT P4, PT, P4, PT, PT, 0x8, 0x80 ;  /* 0x000000000080781c */ /* 0x000fda000278e170 */
.L_x_24805:
        /* <DEDUP_REMOVED lines=10> */
[----:B------:R1:W-:Y:S02]  /*a4f0*/  STG.E.128 desc[UR6][R14.64], R56 ;  /* 0x000000380e007986 */ /* 0x0003e4000c101d06 */
[----:B-1----:R-:W-:-:S04]  /*a500*/  IMAD.WIDE.U32 R14, R0, 0x4, R80 ;  /* 0x00000004000e7825 */ /* 0x002fc800078e0050 */
[----:B------:R-:W-:Y:S01]  /*a510*/  VIADD R0, R0, 0x100 ;  /* 0x0000010000007836 */ /* 0x000fe20000000000 */
[----:B------:R1:W-:Y:S06]  /*a520*/  STG.E desc[UR6][R14.64], R83 ;  /* 0x000000530e007986 */ /* 0x0003ec000c101906 */
.L_x_24783:
[----:B------:R-:W-:Y:S05]  /*a530*/  BSYNC.RECONVERGENT B0 ;  /* 0x0000000000007941 */ /* 0x000fea0003800200 */
.L_x_24782:
        /* <DEDUP_REMOVED lines=29> */
.L_x_24831:
        /* <DEDUP_REMOVED lines=13> */
.L_x_24833:
[----:B------:R-:W-:Y:S05]  /*a7e0*/  BSYNC.RECONVERGENT B2 ;  /* 0x0000000000027941 */ /* 0x000fea0003800200 */
.L_x_24832:
        /* <DEDUP_REMOVED lines=58> */
.L_x_24830:
[----:B------:R-:W-:Y:S05]  /*ab90*/  BSYNC.RECONVERGENT B1 ;  /* 0x0000000000017941 */ /* 0x000fea0003800200 */
.L_x_24829:
        /* <DEDUP_REMOVED lines=24> */
.L_x_24836:
        /* <DEDUP_REMOVED lines=13> */
.L_x_24838:
[----:B------:R-:W-:Y:S05]  /*adf0*/  BSYNC.RECONVERGENT B2 ;  /* 0x0000000000027941 */ /* 0x000fea0003800200 */
.L_x_24837:
        /* <DEDUP_REMOVED lines=58> */
.L_x_24835:
[----:B------:R-:W-:Y:S05]  /*b1a0*/  BSYNC.RECONVERGENT B1 ;  /* 0x0000000000017941 */ /* 0x000fea0003800200 */
.L_x_24834:
        /* <DEDUP_REMOVED lines=21> */
.L_x_24841:
        /* <DEDUP_REMOVED lines=13> */
.L_x_24843:
[----:B------:R-:W-:Y:S05]  /*b3d0*/  BSYNC.RECONVERGENT B2 ;  /* 0x0000000000027941 */ /* 0x000fea0003800200 */
.L_x_24842:
        /* <DEDUP_REMOVED lines=58> */
.L_x_24840:
[----:B------:R-:W-:Y:S05]  /*b780*/  BSYNC.RECONVERGENT B1 ;  /* 0x0000000000017941 */ /* 0x000fea0003800200 */
.L_x_24839:
        /* <DEDUP_REMOVED lines=21> */
.L_x_24846:
        /* <DEDUP_REMOVED lines=13> */
.L_x_24848:
[----:B------:R-:W-:Y:S05]  /*b9b0*/  BSYNC.RECONVERGENT B2 ;  /* 0x0000000000027941 */ /* 0x000fea0003800200 */
.L_x_24847:
        /* <DEDUP_REMOVED lines=58> */
.L_x_24845:
[----:B------:R-:W-:Y:S05]  /*bd60*/  BSYNC.RECONVERGENT B1 ;  /* 0x0000000000017941 */ /* 0x000fea0003800200 */
.L_x_24844:
        /* <DEDUP_REMOVED lines=9> */
.L_x_24828:
        /* <DEDUP_REMOVED lines=16> */
.L_x_24852:
        /* <DEDUP_REMOVED lines=13> */
.L_x_24854:
[----:B------:R-:W-:Y:S05]  /*bfd0*/  BSYNC.RECONVERGENT B2 ;  /* 0x0000000000027941 */ /* 0x000fea0003800200 */
.L_x_24853:
        /* <DEDUP_REMOVED lines=58> */
.L_x_24851:
[----:B------:R-:W-:Y:S05]  /*c380*/  BSYNC.RECONVERGENT B1 ;  /* 0x0000000000017941 */ /* 0x000fea0003800200 */
.L_x_24850:
        /* <DEDUP_REMOVED lines=21> */
.L_x_24857:
        /* <DEDUP_REMOVED lines=13> */
.L_x_24859:
[----:B------:R-:W-:Y:S05]  /*c5b0*/  BSYNC.RECONVERGENT B2 ;  /* 0x0000000000027941 */ /* 0x000fea0003800200 */
.L_x_24858:
        /* <DEDUP_REMOVED lines=58> */
.L_x_24856:
[----:B------:R-:W-:Y:S05]  /*c960*/  BSYNC.RECONVERGENT B1 ;  /* 0x0000000000017941 */ /* 0x000fea0003800200 */
.L_x_24855:
        /* <DEDUP_REMOVED lines=18> */
.L_x_24862:
        /* <DEDUP_REMOVED lines=13> */
.L_x_24864:
[----:B------:R-:W-:Y:S05]  /*cb60*/  BSYNC.RECONVERGENT B2 ;  /* 0x0000000000027941 */ /* 0x000fea0003800200 */
.L_x_24863:
        /* <DEDUP_REMOVED lines=58> */
.L_x_24861:
[----:B------:R-:W-:Y:S05]  /*cf10*/  BSYNC.RECONVERGENT B1 ;  /* 0x0000000000017941 */ /* 0x000fea0003800200 */
.L_x_24860:
        /* <DEDUP_REMOVED lines=18> */
.L_x_24867:
        /* <DEDUP_REMOVED lines=13> */
.L_x_24869:
[----:B------:R-:W-:Y:S05]  /*d110*/  BSYNC.RECONVERGENT B2 ;  /* 0x0000000000027941 */ /* 0x000fea0003800200 */
.L_x_24868:
        /* <DEDUP_REMOVED lines=58> */
.L_x_24866:
[----:B------:R-:W-:Y:S05]  /*d4c0*/  BSYNC.RECONVERGENT B1 ;  /* 0x0000000000017941 */ /* 0x000fea0003800200 */
.L_x_24865:
        /* <DEDUP_REMOVED lines=10> */
.L_x_24849:
        /* <DEDUP_REMOVED lines=14> */
.L_x_24827:
[----:B------:R-:W-:Y:S05]  /*d650*/  BSYNC.RECONVERGENT B0 ;  /* 0x0000000000007941 */ /* 0x000fea0003800200 */
.L_x_24826:
[----:B------:R-:W-:Y:S01]  /*d660*/  ISETP.GE.U32.AND P1, PT, R12, 0x500, PT ;  /* 0x000005000c00780c */ /* 0x000fe20003f26070 */
[----:B------:R-:W-:Y:S03]  /*d670*/  BSSY.RECONVERGENT B0, `(.L_x_24870) ;  /* 0x0000310000007945 */ /* 0x000fe60003800200 */
[----:B------:R-:W-:-:S09]  /*d680*/  P2R R120, PR, RZ, 0x2 ;  /* 0x00000002ff787803 */ /* 0x000fd20000000000 */
[----:B------:R-:W-:Y:S05]  /*d690*/  @!P1 BRA `(.L_x_24871) ;  /* 0x0000003000349947 */ /* 0x000fea0003800000 */
[----:B------:R-:W4:Y:S02]  /*d6a0*/  LDC.64 R64, c[0x0][0x390] ;  /* 0x0000e400ff407b82 */ /* 0x000f240000000a00 */
[----:B----4-:R-:W-:-:S06]  /*d6b0*/  IMAD.WIDE.U32 R64, R0, 0x10, R64 ;  /* 0x0000001000407825 */ /* 0x010fcc00078e0040 */
[----:B------:R-:W5:Y:S01]  /*d6c0*/  LDG.E.128 R64, desc[UR6][R64.64] ;  /* 0x0000000640407981 */ /* 0x000f62000c1e1d00 */
[----:B------:R-:W-:-:S04]  /*d6d0*/  UISETP.NE.U32.AND UP1, UPT, UR10, URZ, UPT ;  /* 0x000000ff0a00728c */ /* 0x000fc8000bf25070 */
[----:B------:R-:W-:-:S09]  /*d6e0*/  UISETP.NE.AND.EX UP1, UPT, UR11, URZ, UPT, UP1 ;  /* 0x000000ff0b00728c */ /* 0x000fd2000bf25310 */
[----:B------:R-:W-:Y:S05]  /*d6f0*/  BRA.U !UP1, `(.L_x_24872) ;  /* 0x0000001909087547 */ /* 0x000fea000b800000 */
[----:B0-2---:R-:W0:Y:S02]  /*d700*/  LDC.64 R80, c[0x0][0x3a0] ;  /* 0x0000e800ff507b82 */ /* 0x005e240000000a00 */
[----:B0-----:R-:W-:-:S06]  /*d710*/  IMAD.WIDE.U32 R80, R0, 0x10, R80 ;  /* 0x0000001000507825 */ /* 0x001fcc00078e0050 */
[----:B-1-3--:R-:W5:Y:S01]  /*d720*/  LDG.E.128 R80, desc[UR6][R80.64] ;  /* 0x0000000650507981 */ /* 0x00af62000c1e1d00 */
        /* <DEDUP_REMOVED lines=16> */
.L_x_24875:
        /* <DEDUP_REMOVED lines=13> */
.L_x_24877:
[----:B------:R-:W-:Y:S05]  /*d900*/  BSYNC.RECONVERGENT B2 ;  /* 0x0000000000027941 */ /* 0x000fea0003800200 */
.L_x_24876:
        /* <DEDUP_REMOVED lines=58> */
.L_x_24874:
[----:B------:R-:W-:Y:S05]  /*dcb0*/  BSYNC.RECONVERGENT B1 ;  /* 0x0000000000017941 */ /* 0x000fea0003800200 */
.L_x_24873:
        /* <DEDUP_REMOVED lines=24> */
.L_x_24880:
        /* <DEDUP_REMOVED lines=8> */
[----:B------:R-:W-:Y:S01]  /*dec0*/  @!P2 MOV R10, RZ ;  /* 0x000000ff000aa202 */ /* 0x000fe20000000f00 */
[----:B------:R-:W-:-:S03]  /*ded0*/  @!P2 VIADD R4, R5, 0x1 ;  /* 0x000000010504a836 */ /* 0x000fc60000000000 */
[----:B------:R-:W-:-:S13]  /*dee0*/  ISETP.NE.AND P3, PT, R9, RZ, !P2 ;  /* 0x000000ff0900720c */ /* 0x000fda0005765270 */
[----:B------:R-:W-:-:S05]  /*def0*/  @P3 IADD3 R4, PT, PT, R5, RZ, RZ ;  /* 0x000000ff05043210 */ /* 0x000fca0007ffe0ff */
[----:B------:R-:W-:-:S07]  /*df00*/  @!P2 IMAD.MOV.U32 R5, RZ, RZ, R4 ;  /* 0x000000ffff05a224 */ /* 0x000fce00078e0004 */
.L_x_24882:
[----:B------:R-:W-:Y:S05]  /*df10*/  BSYNC.RECONVERGENT B2 ;  /* 0x0000000000027941 */ /* 0x000fea0003800200 */
.L_x_24881:
        /* <DEDUP_REMOVED lines=58> */
.L_x_24879:
[----:B------:R-:W-:Y:S05]  /*e2c0*/  BSYNC.RECONVERGENT B1 ;  /* 0x0000000000017941 */ /* 0x000fea0003800200 */
.L_x_24878:
[----:B------:R-:W-:Y:S01]  /*e2d0*/  I2FP.F32.U32 R6, R15 ;  /* 0x0000000f00067245 */ /* 0x000fe20000201000 */
[----:B------:R-:W-:Y:S01]  /*e2e0*/  BSSY.RECONVERGENT B1, `(.L_x_24883) ;  /* 0x000005c000017945 */ /* 0x000fe20003800200 */
[----:B------:R-:W-:Y:S02]  /*e2f0*/  ISETP.NE.AND P3, PT, R80, 0x1, PT ;  /* 0x000000015000780c */ /* 0x000fe40003f65270 */
[----:B------:R-:W-:Y:S01]  /*e300*/  MOV R14, R4 ;  /* 0x00000004000e7202 */ /* 0x000fe20000000f00 */
        /* <DEDUP_REMOVED lines=17> */
.L_x_24885:
        /* <DEDUP_REMOVED lines=13> */
.L_x_24887:
[----:B------:R-:W-:Y:S05]  /*e4f0*/  BSYNC.RECONVERGENT B2 ;  /* 0x0000000000027941 */ /* 0x000fea0003800200 */
.L_x_24886:
        /* <DEDUP_REMOVED lines=58> */
.L_x_24884:
[----:B------:R-:W-:Y:S05]  /*e8a0*/  BSYNC.RECONVERGENT B1 ;  /* 0x0000000000017941 */ /* 0x000fea0003800200 */
.L_x_24883:
        /* <DEDUP_REMOVED lines=21> */
.L_x_24890:
        /* <DEDUP_REMOVED lines=13> */
.L_x_24892:
[----:B------:R-:W-:Y:S05]  /*ead0*/  BSYNC.RECONVERGENT B2 ;  /* 0x0000000000027941 */ /* 0x000fea0003800200 */
.L_x_24891:
        /* <DEDUP_REMOVED lines=56> */
[----:B------:R-:W-:Y:S02]  /*ee60*/  IMAD.MOV.U32 R13, RZ, RZ, R6 ;  /* 0x000000ffff0d7224 */ /* 0x000fe400078e0006 */
[----:B------:R-:W-:-:S07]  /*ee70*/  HFMA2 R6, -RZ, RZ, 0, 0 ;  /* 0x00000000ff067431 */ /* 0x000fce00000001ff */
.L_x_24889:
[----:B------:R-:W-:Y:S05]  /*ee80*/  BSYNC.RECONVERGENT B1 ;  /* 0x0000000000017941 */ /* 0x000fea0003800200 */
.L_x_24888:
        /* <DEDUP_REMOVED lines=9> */
.L_x_24872:
[----:B------:R-:W-:Y:S01]  /*ef20*/  ISETP.NE.AND P1, PT, R6, 0x1, PT ;  /* 0x000000010600780c */ /* 0x000fe20003f25270 */
[----:B------:R-:W-:Y:S01]  /*ef30*/  BSSY.RECONVERGENT B1, `(.L_x_24894) ;  /* 0x0000057000017945 */ /* 0x000fe20003800200 */
[----:B0-2---:R-:W-:Y:S01]  /*ef40*/  IMAD.MOV.U32 R80, RZ, RZ, 0x2 ;  /* 0x00000002ff507424 */ /* 0x005fe200078e00ff */
[----:B-1-3--:R-:W-:Y:S01]  /*ef50*/  MOV R14, R4 ;  /* 0x00000004000e7202 */ /* 0x00afe20000000f00 */
        /* <DEDUP_REMOVED lines=12> */
.L_x_24896:
        /* <DEDUP_REMOVED lines=13> */
.L_x_24898:
[----:B------:R-:W-:Y:S05]  /*f0f0*/  BSYNC.RECONVERGENT B2 ;  /* 0x0000000000027941 */ /* 0x000fea0003800200 */
.L_x_24897:
        /* <DEDUP_REMOVED lines=56> */
[----:B------:R-:W-:Y:S01]  /*f480*/  IMAD.MOV.U32 R14, RZ, RZ, R3 ;  /* 0x000000ffff0e7224 */ /* 0x000fe200078e0003 */
[----:B------:R-:W-:-:S07]  /*f490*/  MOV R13, R6 ;  /* 0x00000006000d7202 */ /* 0x000fce0000000f00 */
.L_x_24895:
[----:B------:R-:W-:Y:S05]  /*f4a0*/  BSYNC.RECONVERGENT B1 ;  /* 0x0000000000017941 */ /* 0x000fea0003800200 */
.L_x_24894:
        /* <DEDUP_REMOVED lines=21> */
.L_x_24901:
        /* <DEDUP_REMOVED lines=13> */
.L_x_24903:
[----:B------:R-:W-:Y:S05]  /*f6d0*/  BSYNC.RECONVERGENT B2 ;  /* 0x0000000000027941 */ /* 0x000fea0003800200 */
.L_x_24902:
        /* <DEDUP_REMOVED lines=54> */
[----:B------:R-:W-:-:S05]  /*fa40*/  IMAD.WIDE.U32 R6, R15, -0x2daee0ad, RZ ;  /* 0xd2511f530f067825 */ /* 0x000fca00078e00ff */
[----:B------:R-:W-:Y:S02]  /*fa50*/  LOP3.LUT R7, R14, UR5, R7, 0x96, !PT ;  /* 0x000000050e077c12 */ /* 0x000fe4000f8e9607 */
[----:B------:R-:W-:Y:S01]  /*fa60*/  MOV R14, R13 ;  /* 0x0000000d000e7202 */ /* 0x000fe20000000f00 */
[----:B------:R-:W-:-:S07]  /*fa70*/  IMAD.MOV.U32 R13, RZ, RZ, R6 ;  /* 0x000000ffff0d7224 */ /* 0x000fce00078e0006 */
.L_x_24900:
[----:B------:R-:W-:Y:S05]  /*fa80*/  BSYNC.RECONVERGENT B1 ;  /* 0x0000000000017941 */ /* 0x000fea0003800200 */
.L_x_24899:
[----:B------:R-:W-:Y:S01]  /*fa90*/  ISETP.NE.AND P3, PT, R81, 0x1, PT ;  /* 0x000000015100780c */ /* 0x000fe20003f65270 */
[----:B------:R-:W-:Y:S01]  /*faa0*/  BSSY.RECONVERGENT B1, `(.L_x_24904) ;  /* 0x0000059000017945 */ /* 0x000fe20003800200 */
[----:B------:R-:W-:Y:S01]  /*fab0*/  I2FP.F32.U32 R6, R14 ;  /* 0x0000000e00067245 */ /* 0x000fe20000201000 */
[----:B------:R-:W-:Y:S01]  /*fac0*/  IMAD.MOV.U32 R80, RZ, RZ, 0x2 ;  /* 0x00000002ff507424 */ /* 0x000fe200078e00ff */
[----:B------:R-:W-:-:S03]  /*fad0*/  MOV R14, R4 ;  /* 0x00000004000e7202 */ /* 0x000fc60000000f00 */
        /* <DEDUP_REMOVED lines=13> */
.L_x_24906:
        /* <DEDUP_REMOVED lines=13> */
.L_x_24908:
[----:B------:R-:W-:Y:S05]  /*fc80*/  BSYNC.RECONVERGENT B2 ;  /* 0x0000000000027941 */ /* 0x000fea0003800200 */
.L_x_24907:
        /* <DEDUP_REMOVED lines=58> */
.L_x_24905:
[----:B------:R-:W-:Y:S05]  /*10030*/  BSYNC.RECONVERGENT B1 ;  /* 0x0000000000017941 */ /* 0x000fea0003800200 */
.L_x_24904:
        /* <DEDUP_REMOVED lines=18> */
.L_x_24911:
        /* <DEDUP_REMOVED lines=13> */
.L_x_24913:
[----:B------:R-:W-:Y:S05]  /*10230*/  BSYNC.RECONVERGENT B2 ;  /* 0x0000000000027941 */ /* 0x000fea0003800200 */
.L_x_24912:
        /* <DEDUP_REMOVED lines=58> */
.L_x_24910:
[----:B------:R-:W-:Y:S05]  /*105e0*/  BSYNC.RECONVERGENT B1 ;  /* 0x0000000000017941 */ /* 0x000fea0003800200 */
.L_x_24909:
        /* <DEDUP_REMOVED lines=10> */
.L_x_24893:
        /* <DEDUP_REMOVED lines=14> */
.L_x_24871:
[----:B------:R-:W-:Y:S05]  /*10770*/  BSYNC.RECONVERGENT B0 ;  /* 0x0000000000007941 */ /* 0x000fea0003800200 */
.L_x_24870:
[----:B------:R-:W-:Y:S01]  /*10780*/  ISETP.GE.U32.AND P1, PT, R12, 0x600, PT ;  /* 0x000006000c00780c */ /* 0x000fe20003f26070 */
[----:B------:R-:W-:Y:S03]  /*10790*/  BSSY.RECONVERGENT B0, `(.L_x_24914) ;  /* 0x0000310000007945 */ /* 0x000fe60003800200 */
[----:B------:R-:W-:-:S09]  /*107a0*/  P2R R119, PR, RZ, 0x2 ;  /* 0x00000002ff777803 */ /* 0x000fd20000000000 */
[----:B------:R-:W-:Y:S05]  /*107b0*/  @!P1 BRA `(.L_x_24915) ;  /* 0x0000003000349947 */ /* 0x000fea0003800000 */
[----:B------:R-:W0:Y:S02]  /*107c0*/  LDC.64 R68, c[0x0][0x390] ;  /* 0x0000e400ff447b82 */ /* 0x000e240000000a00 */
[----:B0-----:R-:W-:-:S06]  /*107d0*/  IMAD.WIDE.U32 R68, R0, 0x10, R68 ;  /* 0x0000001000447825 */ /* 0x001fcc00078e0044 */
[----:B------:R-:W5:Y:S01]  /*107e0*/  LDG.E.128 R68, desc[UR6][R68.64] ;  /* 0x0000000644447981 */ /* 0x000f62000c1e1d00 */
[----:B------:R-:W-:-:S04]  /*107f0*/  UISETP.NE.U32.AND UP1, UPT, UR10, URZ, UPT ;  /* 0x000000ff0a00728c */ /* 0x000fc8000bf25070 */
[----:B------:R-:W-:-:S09]  /*10800*/  UISETP.NE.AND.EX UP1, UPT, UR11, URZ, UPT, UP1 ;  /* 0x000000ff0b00728c */ /* 0x000fd2000bf25310 */
[----:B------:R-:W-:Y:S05]  /*10810*/  BRA.U !UP1, `(.L_x_24916) ;  /* 0x0000001909087547 */ /* 0x000fea000b800000 */
[----:B--2---:R-:W0:Y:S02]  /*10820*/  LDC.64 R80, c[0x0][0x3a0] ;  /* 0x0000e800ff507b82 */ /* 0x004e240000000a00 */
[----:B0-----:R-:W-:-:S06]  /*10830*/  IMAD.WIDE.U32 R80, R0, 0x10, R80 ;  /* 0x0000001000507825 */ /* 0x001fcc00078e0050 */
[----:B-1-34-:R-:W5:Y:S01]  /*10840*/  LDG.E.128 R80, desc[UR6][R80.64] ;  /* 0x0000000650507981 */ /* 0x01af62000c1e1d00 */
        /* <DEDUP_REMOVED lines=16> */
.L_x_24919:
        /* <DEDUP_REMOVED lines=13> */
.L_x_24921:
[----:B------:R-:W-:Y:S05]  /*10a20*/  BSYNC.RECONVERGENT B2 ;  /* 0x0000000000027941 */ /* 0x000fea0003800200 */
.L_x_24920:
        /* <DEDUP_REMOVED lines=47> */
[----:B------:R-:W-:-:S04]  /*10d20*/  MOV R15, R3 ;  /* 0x00000003000f7202 */ /* 0x000fc80000000f00 */
        /* <DEDUP_REMOVED lines=10> */
.L_x_24918:
[----:B------:R-:W-:Y:S05]  /*10dd0*/  BSYNC.RECONVERGENT B1 ;  /* 0x0000000000017941 */ /* 0x000fea0003800200 */
.L_x_24917:
        /* <DEDUP_REMOVED lines=24> */
.L_x_24924:
        /* <DEDUP_REMOVED lines=13> */
.L_x_24926:
[----:B------:R-:W-:Y:S05]  /*11030*/  BSYNC.RECONVERGENT B2 ;  /* 0x0000000000027941 */ /* 0x000fea0003800200 */
.L_x_24925:
        /* <DEDUP_REMOVED lines=55> */
[----:B------:R-:W-:Y:S01]  /*113b0*/  MOV R13, R6 ;  /* 0x00000006000d7202 */ /* 0x000fe20000000f00 */
[----:B------:R-:W-:Y:S01]  /*113c0*/  IMAD.MOV.U32 R6, RZ, RZ, RZ ;  /* 0x000000ffff067224 */ /* 0x000fe200078e00ff */
[----:B------:R-:W-:-:S07]  /*113d0*/  LOP3.LUT R7, R14, UR5, R7, 0x96, !PT ;  /* 0x000000050e077c12 */ /* 0x000fce000f8e9607 */
.L_x_24923:
[----:B------:R-:W-:Y:S05]  /*113e0*/  BSYNC.RECONVERGENT B1 ;  /* 0x0000000000017941 */ /* 0x000fea0003800200 */
.L_x_24922:
[----:B------:R-:W-:Y:S01]  /*113f0*/  I2FP.F32.U32 R15, R15 ;  /* 0x0000000f000f7245 */ /* 0x000fe20000201000 */
[----:B------:R-:W-:Y:S01]  /*11400*/  FMUL.FTZ R14, R69, UR4 ;  /* 0x00000004450e7c20 */ /* 0x000fe20008410000 */
[----:B------:R-:W-:Y:S01]  /*11410*/  ISETP.NE.AND P3, PT, R6, 0x1, PT ;  /* 0x000000010600780c */ /* 0x000fe20003f65270 */
[----:B------:R-:W-:Y:S02]  /*11420*/  BSSY.RECONVERGENT B1, `(.L_x_24927) ;  /* 0x000005a000017945 */ /* 0x000fe40003800200 */
[----:B------:R-:W-:Y:S01]  /*11430*/  FFMA.FTZ R15, R15, R124, 1.1641532182693481445e-10 ;  /* 0x2f0000000f0f7423 */ /* 0x000fe2000001007c */
[----:B------:R-:W-:-:S04]  /*11440*/  FMUL.FTZ R14, R14, R3 ;  /* 0x000000030e0e7220 */ /* 0x000fc80000410000 */
        /* <DEDUP_REMOVED lines=15> */
.L_x_24929:
        /* <DEDUP_REMOVED lines=13> */
.L_x_24931:
[----:B------:R-:W-:Y:S05]  /*11610*/  BSYNC.RECONVERGENT B2 ;  /* 0x0000000000027941 */ /* 0x000fea0003800200 */
.L_x_24930:
        /* <DEDUP_REMOVED lines=58> */
.L_x_24928:
[----:B------:R-:W-:Y:S05]  /*119c0*/  BSYNC.RECONVERGENT B1 ;  /* 0x0000000000017941 */ /* 0x000fea0003800200 */
.L_x_24927:
        /* <DEDUP_REMOVED lines=21> */
.L_x_24934:
        /* <DEDUP_REMOVED lines=13> */
.L_x_24936:
[----:B------:R-:W-:Y:S05]  /*11bf0*/  BSYNC.RECONVERGENT B2 ;  /* 0x0000000000027941 */ /* 0x000fea0003800200 */
.L_x_24935:
        /* <DEDUP_REMOVED lines=58> */
.L_x_24933:
[----:B------:R-:W-:Y:S05]  /*11fa0*/  BSYNC.RECONVERGENT B1 ;  /* 0x0000000000017941 */ /* 0x000fea0003800200 */
.L_x_24932:
        /* <DEDUP_REMOVED lines=9> */
.L_x_24916:
[----:B------:R-:W-:Y:S01]  /*12040*/  ISETP.NE.AND P1, PT, R6, 0x1, PT ;  /* 0x000000010600780c */ /* 0x000fe20003f25270 */
[----:B------:R-:W-:Y:S01]  /*12050*/  BSSY.RECONVERGENT B1, `(.L_x_24938) ;  /* 0x0000057000017945 */ /* 0x000fe20003800200 */
[----:B--2---:R-:W-:Y:S02]  /*12060*/  HFMA2 R80, -RZ, RZ, 0, 1.1920928955078125e-07 ;  /* 0x00000002ff507431 */ /* 0x004fe400000001ff */
[----:B-1-34-:R-:W-:Y:S01]  /*12070*/  IMAD.MOV.U32 R14, RZ, RZ, R4 ;  /* 0x000000ffff0e7224 */ /* 0x01afe200078e0004 */
        /* <DEDUP_REMOVED lines=12> */
.L_x_24940:
        /* <DEDUP_REMOVED lines=13> */
.L_x_24942:
[----:B------:R-:W-:Y:S05]  /*12210*/  BSYNC.RECONVERGENT B2 ;  /* 0x0000000000027941 */ /* 0x000fea0003800200 */
.L_x_24941:
        /* <DEDUP_REMOVED lines=56> */
[----:B------:R-:W-:Y:S01]  /*125a0*/  IMAD.MOV.U32 R80, RZ, RZ, RZ ;  /* 0x000000ffff507224 */ /* 0x000fe200078e00ff */
[----:B------:R-:W-:-:S07]  /*125b0*/  MOV R14, R3 ;  /* 0x00000003000e7202 */ /* 0x000fce0000000f00 */
.L_x_24939:
[----:B------:R-:W-:Y:S05]  /*125c0*/  BSYNC.RECONVERGENT B1 ;  /* 0x0000000000017941 */ /* 0x000fea0003800200 */
.L_x_24938:
        /* <DEDUP_REMOVED lines=21> */
.L_x_24945:
        /* <DEDUP_REMOVED lines=13> */
.L_x_24947:
[----:B------:R-:W-:Y:S05]  /*127f0*/  BSYNC.RECONVERGENT B2 ;  /* 0x0000000000027941 */ /* 0x000fea0003800200 */
.L_x_24946:
        /* <DEDUP_REMOVED lines=53> */
[----:B------:R-:W-:Y:S01]  /*12b50*/  MOV R4, R6 ;  /* 0x0000000600047202 */ /* 0x000fe20000000f00 */
[----:B------:R-:W-:-:S05]  /*12b60*/  IMAD.WIDE.U32 R6, R15, -0x2daee0ad, RZ ;  /* 0xd2511f530f067825 */ /* 0x000fca00078e00ff */
[----:B------:R-:W-:Y:S01]  /*12b70*/  LOP3.LUT R7, R14, UR5, R7, 0x96, !PT ;  /* 0x000000050e077c12 */ /* 0x000fe2000f8e9607 */
[----:B------:R-:W-:Y:S01]  /*12b80*/  IMAD.MOV.U32 R14, RZ, RZ, R13 ;  /* 0x000000ffff0e7224 */ /* 0x000fe200078e000d */
[----:B------:R-:W-:-:S07]  /*12b90*/  MOV R13, R6 ;  /* 0x00000006000d7202 */ /* 0x000fce0000000f00 */
.L_x_24944:
[----:B------:R-:W-:Y:S05]  /*12ba0*/  BSYNC.RECONVERGENT B1 ;  /* 0x0000000000017941 */ /* 0x000fea0003800200 */
.L_x_24943:
[----:B------:R-:W-:Y:S01]  /*12bb0*/  ISETP.NE.AND P3, PT, R81, 0x1, PT ;  /* 0x000000015100780c */ /* 0x000fe20003f65270 */
[----:B------:R-:W-:Y:S01]  /*12bc0*/  BSSY.RECONVERGENT B1, `(.L_x_24948) ;  /* 0x0000059000017945 */ /* 0x000fe20003800200 */
[----:B------:R-:W-:Y:S01]  /*12bd0*/  I2FP.F32.U32 R6, R14 ;  /* 0x0000000e00067245 */ /* 0x000fe20000201000 */
[----:B------:R-:W-:Y:S01]  /*12be0*/  FMUL.FTZ R14, R69, UR4 ;  /* 0x00000004450e7c20 */ /* 0x000fe20008410000 */
[----:B------:R-:W-:-:S03]  /*12bf0*/  HFMA2 R80, -RZ, RZ, 0, 1.1920928955078125e-07 ;  /* 0x00000002ff507431 */ /* 0x000fc600000001ff */
[----:B------:R-:W-:Y:S01]  /*12c00*/  FFMA.FTZ R15, R6, R83, 1.1641532182693481445e-10 ;  /* 0x2f000000060f7423 */ /* 0x000fe20000010053 */
[----:B------:R-:W-:Y:S01]  /*12c10*/  FMUL.FTZ R69, R14, R3 ;  /* 0x000000030e457220 */ /* 0x000fe20000410000 */
[----:B------:R-:W-:-:S03]  /*12c20*/  IMAD.MOV.U32 R14, RZ, RZ, R4 ;  /* 0x000000ffff0e7224 */ /* 0x000fc600078e0004 */
        /* <DEDUP_REMOVED lines=10> */
.L_x_24950:
        /* <DEDUP_REMOVED lines=13> */
.L_x_24952:
[----:B------:R-:W-:Y:S05]  /*12da0*/  BSYNC.RECONVERGENT B2 ;  /* 0x0000000000027941 */ /* 0x000fea0003800200 */
.L_x_24951:
        /* <DEDUP_REMOVED lines=58> */
.L_x_24949:
[----:B------:R-:W-:Y:S05]  /*13150*/  BSYNC.RECONVERGENT B1 ;  /* 0x0000000000017941 */ /* 0x000fea0003800200 */
.L_x_24948:
        /* <DEDUP_REMOVED lines=18> */
.L_x_24955:
        /* <DEDUP_REMOVED lines=13> */
.L_x_24957:
[----:B------:R-:W-:Y:S05]  /*13350*/  BSYNC.RECONVERGENT B2 ;  /* 0x0000000000027941 */ /* 0x000fea0003800200 */
.L_x_24956:
        /* <DEDUP_REMOVED lines=58> */
.L_x_24954:
[----:B------:R-:W-:Y:S05]  /*13700*/  BSYNC.RECONVERGENT B1 ;  /* 0x0000000000017941 */ /* 0x000fea0003800200 */
.L_x_24953:
        /* <DEDUP_REMOVED lines=10> */
.L_x_24937:
        /* <DEDUP_REMOVED lines=10> */
[----:B------:R1:W-:Y:S02]  /*13850*/  STG.E.128 desc[UR6][R14.64], R68 ;  /* 0x000000440e007986 */ /* 0x0003e4000c101d06 */
[C---:B-1----:R-:W-:Y:S01]  /*13860*/  IMAD.WIDE.U32 R14, R0.reuse, 0x4, R80 ;  /* 0x00000004000e7825 */ /* 0x042fe200078e0050 */
[----:B------:R-:W-:-:S04]  /*13870*/  IADD3 R0, PT, PT, R0, 0x100, RZ ;  /* 0x0000010000007810 */ /* 0x000fc80007ffe0ff */
[----:B------:R0:W-:Y:S03]  /*13880*/  STG.E desc[UR6][R14.64], R83 ;  /* 0x000000530e007986 */ /* 0x0001e6000c101906 */
.L_x_24915:
[----:B------:R-:W-:Y:S05]  /*13890*/  BSYNC.RECONVERGENT B0 ;  /* 0x0000000000007941 */ /* 0x000fea0003800200 */
.L_x_24914:
        /* <DEDUP_REMOVED lines=29> */
.L_x_24963:
        /* <DEDUP_REMOVED lines=13> */
.L_x_24965:
[----:B------:R-:W-:Y:S05]  /*13b40*/  BSYNC.RECONVERGENT B2 ;  /* 0x0000000000027941 */ /* 0x000fea0003800200 */
.L_x_24964:
        /* <DEDUP_REMOVED lines=56> */
[----:B------:R-:W-:Y:S01]  /*13ed0*/  HFMA2 R14, -RZ, RZ, 0, 0 ;  /* 0x00000000ff0e7431 */ /* 0x000fe200000001ff */
[----:B------:R-:W-:-:S07]  /*13ee0*/  MOV R13, R6 ;  /* 0x00000006000d7202 */ /* 0x000fce0000000f00 */
.L_x_24962:
[----:B------:R-:W-:Y:S05]  /*13ef0*/  BSYNC.RECONVERGENT B1 ;  /* 0x0000000000017941 */ /* 0x000fea0003800200 */
.L_x_24961:
        /* <DEDUP_REMOVED lines=24> */
.L_x_24968:
        /* <DEDUP_REMOVED lines=13> */
.L_x_24970:
[----:B------:R-:W-:Y:S05]  /*14150*/  BSYNC.RECONVERGENT B2 ;  /* 0x0000000000027941 */ /* 0x000fea0003800200 */
.L_x_24969:
        /* <DEDUP_REMOVED lines=58> */
.L_x_24967:
[----:B------:R-:W-:Y:S05]  /*14500*/  BSYNC.RECONVERGENT B1 ;  /* 0x0000000000017941 */ /* 0x000fea0003800200 */
.L_x_24966:
[----:B------:R-:W-:Y:S01]  /*14510*/  I2FP.F32.U32 R14, R15 ;  /* 0x0000000f000e7245 */ /* 0x000fe20000201000 */
[----:B------:R-:W-:Y:S01]  /*14520*/  FMUL.FTZ R80, R73, UR4 ;  /* 0x0000000449507c20 */ /* 0x000fe20008410000 */
[----:B------:R-:W-:Y:S01]  /*14530*/  ISETP.NE.AND P3, PT, R6, 0x1, PT ;  /* 0x000000010600780c */ /* 0x000fe20003f65270 */
[----:B------:R-:W-:Y:S02]  /*14540*/  BSSY.RECONVERGENT B1, `(.L_x_24971) ;  /* 0x000005a000017945 */ /* 0x000fe40003800200 */
[----:B------:R-:W-:Y:S01]  /*14550*/  FFMA.FTZ R15, R14, R125, 1.1641532182693481445e-10 ;  /* 0x2f0000000e0f7423 */ /* 0x000fe2000001007d */
[----:B------:R-:W-:Y:S01]  /*14560*/  FMUL.FTZ R80, R80, R3 ;  /* 0x0000000350507220 */ /* 0x000fe20000410000 */
[----:B------:R-:W-:-:S03]  /*14570*/  MOV R14, R4 ;  /* 0x00000004000e7202 */ /* 0x000fc60000000f00 */
        /* <DEDUP_REMOVED lines=14> */
.L_x_24973:
        /* <DEDUP_REMOVED lines=13> */
.L_x_24975:
[----:B------:R-:W-:Y:S05]  /*14730*/  BSYNC.RECONVERGENT B2 ;  /* 0x0000000000027941 */ /* 0x000fea0003800200 */
.L_x_24974:
        /* <DEDUP_REMOVED lines=58> */
.L_x_24972:
[----:B------:R-:W-:Y:S05]  /*14ae0*/  BSYNC.RECONVERGENT B1 ;  /* 0x0000000000017941 */ /* 0x000fea0003800200 */
.L_x_24971:
        /* <DEDUP_REMOVED lines=21> */
.L_x_24978:
        /* <DEDUP_REMOVED lines=13> */
.L_x_24980:
[----:B------:R-:W-:Y:S05]  /*14d10*/  BSYNC.RECONVERGENT B2 ;  /* 0x0000000000027941 */ /* 0x000fea0003800200 */
.L_x_24979:
        /* <DEDUP_REMOVED lines=58> */
.L_x_24977:
[----:B------:R-:W-:Y:S05]  /*150c0*/  BSYNC.RECONVERGENT B1 ;  /* 0x0000000000017941 */ /* 0x000fea0003800200 */
.L_x_24976:
        /* <DEDUP_REMOVED lines=9> */
.L_x_24960:
[----:B------:R-:W-:Y:S01]  /*15160*/  ISETP.NE.AND P1, PT, R6, 0x1, PT ;  /* 0x000000010600780c */ /* 0x000fe20003f25270 */
[----:B------:R-:W-:Y:S01]  /*15170*/  BSSY.RECONVERGENT B1, `(.L_x_24982) ;  /* 0x0000057000017945 */ /* 0x000fe20003800200 */
[----:B-1234-:R-:W-:Y:S01]  /*15180*/  IMAD.MOV.U32 R15, RZ, RZ, 0x2 ;  /* 0x00000002ff0f7424 */ /* 0x01efe200078e00ff */
        /* <DEDUP_REMOVED lines=13> */
.L_x_24984:
        /* <DEDUP_REMOVED lines=13> */
.L_x_24986:
[----:B------:R-:W-:Y:S05]  /*15330*/  BSYNC.RECONVERGENT B2 ;  /* 0x0000000000027941 */ /* 0x000fea0003800200 */
.L_x_24985:
        /* <DEDUP_REMOVED lines=58> */
.L_x_24983:
[----:B------:R-:W-:Y:S05]  /*156e0*/  BSYNC.RECONVERGENT B1 ;  /* 0x0000000000017941 */ /* 0x000fea0003800200 */
.L_x_24982:
        /* <DEDUP_REMOVED lines=21> */
.L_x_24989:
        /* <DEDUP_REMOVED lines=13> */
.L_x_24991:
[----:B------:R-:W-:Y:S05]  /*15910*/  BSYNC.RECONVERGENT B2 ;  /* 0x0000000000027941 */ /* 0x000fea0003800200 */
.L_x_24990:
        /* <DEDUP_REMOVED lines=58> */
.L_x_24988:
[----:B------:R-:W-:Y:S05]  /*15cc0*/  BSYNC.RECONVERGENT B1 ;  /* 0x0000000000017941 */ /* 0x000fea0003800200 */
.L_x_24987:
[----:B------:R-:W-:Y:S01]  /*15cd0*/  ISETP.NE.AND P3, PT, R80, 0x1, PT ;  /* 0x000000015000780c */ /* 0x000fe20003f65270 */
[----:B------:R-:W-:Y:S01]  /*15ce0*/  BSSY.RECONVERGENT B1, `(.L_x_24992) ;  /* 0x0000059000017945 */ /* 0x000fe20003800200 */
[----:B------:R-:W-:Y:S01]  /*15cf0*/  I2FP.F32.U32 R6, R14 ;  /* 0x0000000e00067245 */ /* 0x000fe20000201000 */
[----:B------:R-:W-:Y:S01]  /*15d00*/  FMUL.FTZ R14, R73, UR4 ;  /* 0x00000004490e7c20 */ /* 0x000fe20008410000 */
[----:B------:R-:W-:-:S03]  /*15d10*/  IMAD.MOV.U32 R81, RZ, RZ, 0x2 ;  /* 0x00000002ff517424 */ /* 0x000fc600078e00ff */
[----:B------:R-:W-:Y:S01]  /*15d20*/  FFMA.FTZ R15, R6, R83, 1.1641532182693481445e-10 ;  /* 0x2f000000060f7423 */ /* 0x000fe20000010053 */
[----:B------:R-:W-:Y:S01]  /*15d30*/  FMUL.FTZ R73, R14, R3 ;  /* 0x000000030e497220 */ /* 0x000fe20000410000 */
[----:B------:R-:W-:-:S03]  /*15d40*/  MOV R14, R4 ;  /* 0x00000004000e7202 */ /* 0x000fc60000000f00 */
        /* <DEDUP_REMOVED lines=10> */
.L_x_24994:
        /* <DEDUP_REMOVED lines=13> */
.L_x_24996:
[----:B------:R-:W-:Y:S05]  /*15ec0*/  BSYNC.RECONVERGENT B2 ;  /* 0x0000000000027941 */ /* 0x000fea0003800200 */
.L_x_24995:
        /* <DEDUP_REMOVED lines=58> */
.L_x_24993:
[----:B------:R-:W-:Y:S05]  /*16270*/  BSYNC.RECONVERGENT B1 ;  /* 0x0000000000017941 */ /* 0x000fea0003800200 */
.L_x_24992:
        /* <DEDUP_REMOVED lines=18> */
.L_x_24999:
        /* <DEDUP_REMOVED lines=13> */
.L_x_25001:
[----:B------:R-:W-:Y:S05]  /*16470*/  BSYNC.RECONVERGENT B2 ;  /* 0x0000000000027941 */ /* 0x000fea0003800200 */
.L_x_25000:
        /* <DEDUP_REMOVED lines=58> */
.L_x_24998:
[----:B------:R-:W-:Y:S05]  /*16820*/  BSYNC.RECONVERGENT B1 ;  /* 0x0000000000017941 */ /* 0x000fea0003800200 */
.L_x_24997:
        /* <DEDUP_REMOVED lines=10> */
.L_x_24981:
        /* <DEDUP_REMOVED lines=10> */
[----:B------:R1:W-:Y:S02]  /*16970*/  STG.E.128 desc[UR6][R14.64], R72 ;  /* 0x000000480e007986 */ /* 0x0003e4000c101d06 */
[----:B-1----:R-:W-:-:S04]  /*16980*/  IMAD.WIDE.U32 R14, R0, 0x4, R80 ;  /* 0x00000004000e7825 */ /* 0x002fc800078e0050 */
[----:B------:R-:W-:Y:S01]  /*16990*/  VIADD R0, R0, 0x100 ;  /* 0x0000010000007836 */ /* 0x000fe20000000000 */
[----:B------:R0:W-:Y:S06]  /*169a0*/  STG.E desc[UR6][R14.64], R83 ;  /* 0x000000530e007986 */ /* 0x0001ec000c101906 */
.L_x_24959:
[----:B------:R-:W-:Y:S05]  /*169b0*/  BSYNC.RECONVERGENT B0 ;  /* 0x0000000000007941 */ /* 0x000fea0003800200 */
.L_x_24958:
        /* <DEDUP_REMOVED lines=28> */
.L_x_25007:
        /* <DEDUP_REMOVED lines=13> */
.L_x_25009:
[----:B------:R-:W-:Y:S05]  /*16c50*/  BSYNC.RECONVERGENT B2 ;  /* 0x0000000000027941 */ /* 0x000fea0003800200 */
.L_x_25008:
        /* <DEDUP_REMOVED lines=58> */
.L_x_25006:
[----:B------:R-:W-:Y:S05]  /*17000*/  BSYNC.RECONVERGENT B1 ;  /* 0x0000000000017941 */ /* 0x000fea0003800200 */
.L_x_25005:
[----:B------:R-:W0:Y:S01]  /*17010*/  LDC R3, c[0x0][0x408] ;  /* 0x00010200ff037b82 */ /* 0x000e220000000800 */
[----:B------:R-:W-:Y:S01]  /*17020*/  HFMA2 R125, -RZ, RZ, 0.1171875, 0 ;  /* 0x2f800000ff7d7431 */ /* 0x000fe200000001ff */
[----:B------:R-:W-:Y:S01]  /*17030*/  I2FP.F32.U32 R6, R15 ;  /* 0x0000000f00067245 */ /* 0x000fe20000201000 */
[----:B-----5:R-:W-:Y:S01]  /*17040*/  FMUL.FTZ R76, R76, UR4 ;  /* 0x000000044c4c7c20 */ /* 0x020fe20008410000 */
[----:B------:R-:W-:Y:S01]  /*17050*/  ISETP.NE.AND P3, PT, R14, 0x1, PT ;  /* 0x000000010e00780c */ /* 0x000fe20003f65270 */
[----:B------:R-:W-:Y:S03]  /*17060*/  BSSY.RECONVERGENT B1, `(.L_x_25010) ;  /* 0x000005b000017945 */ /* 0x000fe60003800200 */
[----:B------:R-:W1:Y:S01]  /*17070*/  LDC R124, c[0x0][0x404] ;  /* 0x00010100ff7c7b82 */ /* 0x000e620000000800 */
[----:B------:R-:W-:Y:S01]  /*17080*/  FFMA.FTZ R15, R6, R125, 1.1641532182693481445e-10 ;  /* 0x2f000000060f7423 */ /* 0x000fe2000001007d */
[----:B------:R-:W-:-:S02]  /*17090*/  IMAD.MOV.U32 R6, RZ, RZ, 0x2 ;  /* 0x00000002ff067424 */ /* 0x000fc400078e00ff */
[----:B0-----:R-:W-:Y:S02]  /*170a0*/  FMUL.FTZ R76, R76, R3 ;  /* 0x000000034c4c7220 */ /* 0x001fe40000410000 */
        /* <DEDUP_REMOVED lines=14> */
.L_x_25012:
        /* <DEDUP_REMOVED lines=13> */
.L_x_25014:
[----:B------:R-:W-:Y:S05]  /*17260*/  BSYNC.RECONVERGENT B2 ;  /* 0x0000000000027941 */ /* 0x000fea0003800200 */
.L_x_25013:
        /* <DEDUP_REMOVED lines=58> */
.L_x_25011:
[----:B------:R-:W-:Y:S05]  /*17610*/  BSYNC.RECONVERGENT B1 ;  /* 0x0000000000017941 */ /* 0x000fea0003800200 */
.L_x_25010:
[----:B------:R-:W-:Y:S01]  /*17620*/  I2FP.F32.U32 R14, R15 ;  /* 0x0000000f000e7245 */ /* 0x000fe20000201000 */
[----:B------:R-:W-:Y:S01]  /*17630*/  FMUL.FTZ R80, R77, UR4 ;  /* 0x000000044d507c20 */ /* 0x000fe20008410000 */
[----:B------:R-:W-:Y:S01]  /*17640*/  ISETP.NE.AND P4, PT, R6, 0x1, PT ;  /* 0x000000010600780c */ /* 0x000fe20003f85270 */
[----:B------:R-:W-:Y:S02]  /*17650*/  BSSY.RECONVERGENT B1, `(.L_x_25015) ;  /* 0x000005a000017945 */ /* 0x000fe40003800200 */
[----:B------:R-:W-:Y:S01]  /*17660*/  FFMA.FTZ R15, R14, R125, 1.1641532182693481445e-10 ;  /* 0x2f0000000e0f7423 */ /* 0x000fe2000001007d */
[----:B------:R-:W-:Y:S01]  /*17670*/  FMUL.FTZ R80, R80, R3 ;  /* 0x0000000350507220 */ /* 0x000fe20000410000 */
[----:B------:R-:W-:-:S03]  /*17680*/  IMAD.MOV.U32 R14, RZ, RZ, R4 ;  /* 0x000000ffff0e7224 */ /* 0x000fc600078e0004 */
        /* <DEDUP_REMOVED lines=14> */
.L_x_25017:
        /* <DEDUP_REMOVED lines=13> */
.L_x_25019:
[----:B------:R-:W-:Y:S05]  /*17840*/  BSYNC.RECONVERGENT B2 ;  /* 0x0000000000027941 */ /* 0x000fea0003800200 */
.L_x_25018:
        /* <DEDUP_REMOVED lines=58> */
.L_x_25016:
[----:B------:R-:W-:Y:S05]  /*17bf0*/  BSYNC.RECONVERGENT B1 ;  /* 0x0000000000017941 */ /* 0x000fea0003800200 */
.L_x_25015:
[----:B------:R-:W-:Y:S01]  /*17c00*/  I2FP.F32.U32 R6, R14 ;  /* 0x0000000e00067245 */ /* 0x000fe20000201000 */
[----:B------:R-:W-:Y:S01]  /*17c10*/  FMUL.FTZ R78, R78, UR4 ;  /* 0x000000044e4e7c20 */ /* 0x000fe20008410000 */
[----:B------:R-:W-:Y:S01]  /*17c20*/  ISETP.NE.AND P5, PT, R15, 0x1, PT ;  /* 0x000000010f00780c */ /* 0x000fe20003fa5270 */
[----:B------:R-:W-:Y:S01]  /*17c30*/  BSSY.RECONVERGENT B1, `(.L_x_25020) ;  /* 0x000005a000017945 */ /* 0x000fe20003800200 */
[----:B------:R-:W-:Y:S01]  /*17c40*/  MOV R14, R4 ;  /* 0x00000004000e7202 */ /* 0x000fe20000000f00 */
        /* <DEDUP_REMOVED lines=16> */
.L_x_25022:
        /* <DEDUP_REMOVED lines=13> */
.L_x_25024:
[----:B------:R-:W-:Y:S05]  /*17e20*/  BSYNC.RECONVERGENT B2 ;  /* 0x0000000000027941 */ /* 0x000fea0003800200 */
.L_x_25023:
        /* <DEDUP_REMOVED lines=58> */
.L_x_25021:
[----:B------:R-:W-:Y:S05]  /*181d0*/  BSYNC.RECONVERGENT B1 ;  /* 0x0000000000017941 */ /* 0x000fea0003800200 */
.L_x_25020:
        /* <DEDUP_REMOVED lines=9> */
.L_x_25004:
[----:B------:R-:W-:Y:S01]  /*18270*/  ISETP.NE.AND P2, PT, R6, 0x1, PT ;  /* 0x000000010600780c */ /* 0x000fe20003f45270 */
[----:B------:R-:W-:Y:S01]  /*18280*/  BSSY.RECONVERGENT B1, `(.L_x_25026) ;  /* 0x0000057000017945 */ /* 0x000fe20003800200 */
[----:B-1234-:R-:W-:Y:S02]  /*18290*/  HFMA2 R15, -RZ, RZ, 0, 1.1920928955078125e-07 ;  /* 0x00000002ff0f7431 */ /* 0x01efe400000001ff */
        /* <DEDUP_REMOVED lines=13> */
.L_x_25028:
        /* <DEDUP_REMOVED lines=13> */
.L_x_25030:
[----:B------:R-:W-:Y:S05]  /*18440*/  BSYNC.RECONVERGENT B2 ;  /* 0x0000000000027941 */ /* 0x000fea0003800200 */
.L_x_25029:
        /* <DEDUP_REMOVED lines=58> */
.L_x_25027:
[----:B------:R-:W-:Y:S05]  /*187f0*/  BSYNC.RECONVERGENT B1 ;  /* 0x0000000000017941 */ /* 0x000fea0003800200 */
.L_x_25026:
        /* <DEDUP_REMOVED lines=21> */
.L_x_25033:
        /* <DEDUP_REMOVED lines=13> */
.L_x_25035:
[----:B------:R-:W-:Y:S05]  /*18a20*/  BSYNC.RECONVERGENT B2 ;  /* 0x0000000000027941 */ /* 0x000fea0003800200 */
.L_x_25034:
        /* <DEDUP_REMOVED lines=58> */
.L_x_25032:
[----:B------:R-:W-:Y:S05]  /*18dd0*/  BSYNC.RECONVERGENT B1 ;  /* 0x0000000000017941 */ /* 0x000fea0003800200 */
.L_x_25031:
        /* <DEDUP_REMOVED lines=18> */
.L_x_25038:
        /* <DEDUP_REMOVED lines=13> */
.L_x_25040:
[----:B------:R-:W-:Y:S05]  /*18fd0*/  BSYNC.RECONVERGENT B2 ;  /* 0x0000000000027941 */ /* 0x000fea0003800200 */
.L_x_25039:
        /* <DEDUP_REMOVED lines=58> */
.L_x_25037:
[----:B------:R-:W-:Y:S05]  /*19380*/  BSYNC.RECONVERGENT B1 ;  /* 0x0000000000017941 */ /* 0x000fea0003800200 */
.L_x_25036:
        /* <DEDUP_REMOVED lines=18> */
.L_x_25043:
        /* <DEDUP_REMOVED lines=13> */
.L_x_25045:
[----:B------:R-:W-:Y:S05]  /*19580*/  BSYNC.RECONVERGENT B2 ;  /* 0x0000000000027941 */ /* 0x000fea0003800200 */
.L_x_25044:
        /* <DEDUP_REMOVED lines=58> */
.L_x_25042:
[----:B------:R-:W-:Y:S05]  /*19930*/  BSYNC.RECONVERGENT B1 ;  /* 0x0000000000017941 */ /* 0x000fea0003800200 */
.L_x_25041:
        /* <DEDUP_REMOVED lines=10> */
.L_x_25025:
        /* <DEDUP_REMOVED lines=13> */
.L_x_25003:
[----:B------:R-:W-:Y:S05]  /*19ab0*/  BSYNC.RECONVERGENT B0 ;  /* 0x0000000000007941 */ /* 0x000fea0003800200 */
.L_x_25002:
[----:B------:R-:W2:Y:S01]  /*19ac0*/  LDL R116, [R1+0x4] ;  /* 0x0000040001747983 */ /* 0x000ea20000100800 */
[----:B------:R-:W-:Y:S01]  /*19ad0*/  FADD.FTZ R0, RZ, R16 ;  /* 0x00000010ff007221 */ /* 0x000fe20000010000 */
[C---:B------:R-:W-:Y:S01]  /*19ae0*/  ISETP.GT.U32.AND P2, PT, R12.reuse, 0x1ff, PT ;  /* 0x000001ff0c00780c */ /* 0x040fe20003f44070 */
[----:B------:R-:W-:Y:S01]  /*19af0*/  BSSY.RECONVERGENT B0, `(.L_x_25046) ;  /* 0x000008b000007945 */ /* 0x000fe20003800200 */
[C---:B------:R-:W-:Y:S01]  /*19b00*/  ISETP.GT.U32.AND P6, PT, R12.reuse, 0x2ff, PT ;  /* 0x000002ff0c00780c */ /* 0x040fe20003fc4070 */
[----:B0-----:R-:W-:Y:S01]  /*19b10*/  FADD.FTZ R13, R17, R0 ;  /* 0x00000000110d7221 */ /* 0x001fe20000010000 */
[C---:B------:R-:W-:Y:S01]  /*19b20*/  ISETP.GT.U32.AND P5, PT, R12.reuse, 0x3ff, PT ;  /* 0x000003ff0c00780c */ /* 0x040fe20003fa4070 */
[----:B------:R-:W0:Y:S01]  /*19b30*/  S2R R117, SR_TID.X ;  /* 0x0000000000757919 */ /* 0x000e220000002100 */
[----:B------:R-:W-:Y:S01]  /*19b40*/  ISETP.GT.U32.AND P4, PT, R12, 0x4ff, PT ;  /* 0x000004ff0c00780c */ /* 0x000fe20003f84070 */
[----:B------:R-:W-:Y:S01]  /*19b50*/  FADD.FTZ R0, R18, R13 ;  /* 0x0000000d12007221 */ /* 0x000fe20000010000 */
[----:B------:R-:W-:-:S02]  /*19b60*/  ISETP.GT.U32.AND P3, PT, R12, 0x5ff, PT ;  /* 0x000005ff0c00780c */ /* 0x000fc40003f64070 */
[----:B-1234-:R-:W-:Y:S01]  /*19b70*/  P2R R14, PR, RZ, 0x2 ;  /* 0x00000002ff0e7803 */ /* 0x01efe20000000000 */
        /* <DEDUP_REMOVED lines=130> */
.L_x_25047:
[----:B------:R-:W-:Y:S05]  /*1a3a0*/  BSYNC.RECONVERGENT B0 ;  /* 0x0000000000007941 */ /* 0x000fea0003800200 */
.L_x_25046:
[----:B------:R-:W-:Y:S01]  /*1a3b0*/  BAR.SYNC.DEFER_BLOCKING 0x0 ;  /* 0x0000000000007b1d */ /* 0x000fe20000010000 */
[----:B------:R-:W-:Y:S01]  /*1a3c0*/  ISETP.GT.U32.AND P2, PT, R13, 0x7, PT ;  /* 0x000000070d00780c */ /* 0x000fe20003f44070 */
[----:B------:R-:W-:Y:S01]  /*1a3d0*/  HFMA2 R125, -RZ, RZ, 0, 0 ;  /* 0x00000000ff7d7431 */ /* 0x000fe200000001ff */
[----:B0-----:R-:W-:-:S03]  /*1a3e0*/  CS2R R14, SRZ ;  /* 0x00000000000e7805 */ /* 0x001fc6000001ff00 */
[----:B------:R-:W-:Y:S08]  /*1a3f0*/  BSSY.RECONVERGENT B0, `(.L_x_25048) ;  /* 0x000000a000007945 */ /* 0x000ff00003800200 */
[----:B------:R-:W-:Y:S05]  /*1a400*/  @P2 BRA `(.L_x_25049) ;  /* 0x0000000000202947 */ /* 0x000fea0003800000 */
[----:B------:R0:W5:Y:S01]  /*1a410*/  LDL R125, [R1] ;  /* 0x00000000017d7983 */ /* 0x0001620000100800 */
[----:B------:R-:W1:Y:S01]  /*1a420*/  S2UR UR5, SR_CgaCtaId ;  /* 0x00000000000579c3 */ /* 0x000e620000008800 */
[----:B------:R-:W-:Y:S01]  /*1a430*/  UMOV UR4, 0x400 ;  /* 0x0000040000047882 */ /* 0x000fe20000000000 */
[----:B------:R-:W-:-:S05]  /*1a440*/  IMAD.SHL.U32 R0, R117, 0x8, RZ ;  /* 0x0000000875007824 */ /* 0x000fca00078e00ff */
[----:B------:R-:W-:Y:S01]  /*1a450*/  LOP3.LUT R0, R0, 0xf8, RZ, 0xc0, !PT ;  /* 0x000000f800007812 */ /* 0x000fe200078ec0ff */
[----:B-1----:R-:W-:-:S04]  /*1a460*/  ULEA UR4, UR5, UR4, 0x18 ;  /* 0x0000000405047291 */ /* 0x002fc8000f8ec0ff */
[----:B------:R-:W-:-:S09]  /*1a470*/  @UP2 UIADD3 UR4, UPT, UPT, UR4, 0x40, URZ ;  /* 0x0000004004042890 */ /* 0x000fd2000fffe0ff */
[----:B------:R0:W1:Y:S03]  /*1a480*/  LDS.64 R14, [R0+UR4] ;  /* 0x00000004000e7984 */ /* 0x0000660008000a00 */
.L_x_25049:
[----:B------:R-:W-:Y:S05]  /*1a490*/  BSYNC.RECONVERGENT B0 ;  /* 0x0000000000007941 */ /* 0x000fea0003800200 */
.L_x_25048:
[----:B-----5:R-:W2:Y:S01]  /*1a4a0*/  SHFL.DOWN PT, R81, R125, 0x4, 0x1f ;  /* 0x08801f007d517f89 */ /* 0x020ea200000e0000 */
[-C--:B------:R-:W-:Y:S01]  /*1a4b0*/  I2FP.F32.S32 R83, R125.reuse ;  /* 0x0000007d00537245 */ /* 0x080fe20000201400 */
[----:B------:R-:W-:Y:S01]  /*1a4c0*/  BSSY.RECONVERGENT B0, `(.L_x_25050) ;  /* 0x0000054000007945 */ /* 0x000fe20003800200 */
[----:B------:R-:W-:Y:S01]  /*1a4d0*/  ISETP.NE.AND P2, PT, RZ, UR19, PT ;  /* 0x00000013ff007c0c */ /* 0x000fe2000bf45270 */
[----:B-1----:R-:W1:Y:S04]  /*1a4e0*/  SHFL.DOWN PT, R124, R14, 0x4, 0x1f ;  /* 0x08801f000e7c7f89 */ /* 0x002e6800000e0000 */
[----:B------:R-:W3:Y:S01]  /*1a4f0*/  SHFL.DOWN PT, R82, R15, 0x4, 0x1f ;  /* 0x08801f000f527f89 */ /* 0x000ee200000e0000 */
[----:B--2---:R-:W-:Y:S02]  /*1a500*/  IADD3 R80, PT, PT, R81, R125, RZ ;  /* 0x0000007d51507210 */ /* 0x004fe40007ffe0ff */
[----:B------:R-:W-:Y:S01]  /*1a510*/  I2FP.F32.S32 R81, R81 ;  /* 0x0000005100517245 */ /* 0x000fe20000201400 */
[----:B------:R-:W2:Y:S01]  /*1a520*/  S2R R125, SR_TID.X ;  /* 0x00000000007d7919 */ /* 0x000ea20000002100 */
[----:B------:R-:W-:Y:S01]  /*1a530*/  I2FP.F32.S32 R13, R80 ;  /* 0x00000050000d7245 */ /* 0x000fe20000201400 */
[----:B-1----:R-:W-:-:S02]  /*1a540*/  FADD.FTZ R116, -R124, R14 ;  /* 0x0000000e7c747221 */ /* 0x002fc40000010100 */
[----:B------:R-:W-:Y:S01]  /*1a550*/  FMUL.FTZ R124, R124, R81 ;  /* 0x000000517c7c7220 */ /* 0x000fe20000410000 */
[----:B0-----:R-:W0:Y:S01]  /*1a560*/  MUFU.RCP R0, R13 ;  /* 0x0000000d00007308 */ /* 0x001e220000001000 */
[----:B------:R-:W-:Y:S01]  /*1a570*/  FMUL.FTZ R116, R116, R116 ;  /* 0x0000007474747220 */ /* 0x000fe20000410000 */
[----:B------:R-:W1:Y:S01]  /*1a580*/  SHFL.DOWN PT, R117, R80, 0x2, 0x1f ;  /* 0x08401f0050757f89 */ /* 0x000e6200000e0000 */
[----:B---3--:R-:W-:Y:S02]  /*1a590*/  FADD.FTZ R15, R82, R15 ;  /* 0x0000000f520f7221 */ /* 0x008fe40000010000 */
[----:B------:R-:W-:Y:S01]  /*1a5a0*/  FMUL.FTZ R116, R116, R83 ;  /* 0x0000005374747220 */ /* 0x000fe20000410000 */
[----:B------:R-:W-:-:S03]  /*1a5b0*/  FFMA.FTZ R83, R83, R14, R124 ;  /* 0x0000000e53537223 */ /* 0x000fc6000001007c */
[----:B------:R-:W-:Y:S01]  /*1a5c0*/  FMUL.FTZ R81, R116, R81 ;  /* 0x0000005174517220 */ /* 0x000fe20000410000 */
[----:B0-----:R-:W-:-:S03]  /*1a5d0*/  FMUL.FTZ R82, R0, R83 ;  /* 0x0000005300527220 */ /* 0x001fc60000410000 */
[----:B------:R-:W-:Y:S02]  /*1a5e0*/  FFMA.FTZ R0, R0, R81, R15 ;  /* 0x0000005100007223 */ /* 0x000fe4000001000f */
[----:B------:R-:W0:Y:S01]  /*1a5f0*/  SHFL.DOWN PT, R124, R82, 0x2, 0x1f ;  /* 0x08401f00527c7f89 */ /* 0x000e2200000e0000 */
[----:B-1----:R-:W-:Y:S01]  /*1a600*/  IMAD.IADD R15, R80, 0x1, R117 ;  /* 0x00000001500f7824 */ /* 0x002fe200078e0275 */
[----:B------:R-:W-:-:S04]  /*1a610*/  I2FP.F32.S32 R117, R117 ;  /* 0x0000007500757245 */ /* 0x000fc80000201400 */
[----:B------:R-:W-:Y:S01]  /*1a620*/  I2FP.F32.S32 R116, R15 ;  /* 0x0000000f00747245 */ /* 0x000fe20000201400 */
[----:B------:R-:W1:Y:S03]  /*1a630*/  SHFL.DOWN PT, R83, R15, 0x1, 0x1f ;  /* 0x08201f000f537f89 */ /* 0x000e6600000e0000 */
[----:B------:R-:W3:Y:S01]  /*1a640*/  MUFU.RCP R14, R116 ;  /* 0x00000074000e7308 */ /* 0x000ee20000001000 */
[----:B0-----:R-:W-:Y:S01]  /*1a650*/  FMUL.FTZ R80, R124, R117 ;  /* 0x000000757c507220 */ /* 0x001fe20000410000 */
[----:B------:R-:W-:-:S03]  /*1a660*/  FADD.FTZ R124, R82, -R124 ;  /* 0x8000007c527c7221 */ /* 0x000fc60000010000 */
[----:B------:R-:W-:Y:S01]  /*1a670*/  FFMA.FTZ R80, R13, R82, R80 ;  /* 0x000000520d507223 */ /* 0x000fe20000010050 */
[----:B------:R-:W-:-:S03]  /*1a680*/  FMUL.FTZ R124, R124, R124 ;  /* 0x0000007c7c7c7220 */ /* 0x000fc60000410000 */
[----:B---3--:R-:W-:Y:S01]  /*1a690*/  FMUL.FTZ R81, R14, R80 ;  /* 0x000000500e517220 */ /* 0x008fe20000410000 */
[----:B------:R-:W-:Y:S01]  /*1a6a0*/  FMUL.FTZ R124, R13, R124 ;  /* 0x0000007c0d7c7220 */ /* 0x000fe20000410000 */
[-C--:B-1----:R-:W-:Y:S01]  /*1a6b0*/  IADD3 R15, PT, PT, R15, R83.reuse, RZ ;  /* 0x000000530f0f7210 */ /* 0x082fe20007ffe0ff */
[----:B------:R-:W0:Y:S01]  /*1a6c0*/  SHFL.DOWN PT, R13, R0, 0x2, 0x1f ;  /* 0x08401f00000d7f89 */ /* 0x000e2200000e0000 */
[----:B------:R-:W-:Y:S01]  /*1a6d0*/  I2FP.F32.S32 R83, R83 ;  /* 0x0000005300537245 */ /* 0x000fe20000201400 */
[----:B------:R-:W-:Y:S01]  /*1a6e0*/  FMUL.FTZ R117, R124, R117 ;  /* 0x000000757c757220 */ /* 0x000fe20000410000 */
[----:B------:R-:W-:Y:S01]  /*1a6f0*/  I2FP.F32.S32 R15, R15 ;  /* 0x0000000f000f7245 */ /* 0x000fe20000201400 */
[----:B------:R-:W1:Y:S05]  /*1a700*/  SHFL.DOWN PT, R80, R81, 0x1, 0x1f ;  /* 0x08201f0051507f89 */ /* 0x000e6a00000e0000 */
[----:B------:R-:W3:Y:S01]  /*1a710*/  MUFU.RCP R15, R15 ;  /* 0x0000000f000f7308 */ /* 0x000ee20000001000 */
[----:B0-----:R-:W-:-:S04]  /*1a720*/  FADD.FTZ R124, R0, R13 ;  /* 0x0000000d007c7221 */ /* 0x001fc80000010000 */
[----:B------:R-:W-:Y:S01]  /*1a730*/  FFMA.FTZ R117, R14, R117, R124 ;  /* 0x000000750e757223 */ /* 0x000fe2000001007c */
[----:B-1----:R-:W-:Y:S01]  /*1a740*/  FMUL.FTZ R82, R80, R83 ;  /* 0x0000005350527220 */ /* 0x002fe20000410000 */
[----:B------:R-:W-:-:S03]  /*1a750*/  FADD.FTZ R80, R81, -R80 ;  /* 0x8000005051507221 */ /* 0x000fc60000010000 */
[----:B------:R-:W0:Y:S01]  /*1a760*/  SHFL.DOWN PT, R14, R117, 0x1, 0x1f ;  /* 0x08201f00750e7f89 */ /* 0x000e2200000e0000 */
[----:B------:R-:W-:Y:S01]  /*1a770*/  FFMA.FTZ R82, R116, R81, R82 ;  /* 0x0000005174527223 */ /* 0x000fe20000010052 */
[----:B------:R-:W-:Y:S02]  /*1a780*/  FMUL.FTZ R81, R80, R80 ;  /* 0x0000005050517220 */ /* 0x000fe40000410000 */
[----:B------:R-:W1:Y:S01]  /*1a790*/  LDC R80, c[0x0][0x448] ;  /* 0x00011200ff507b82 */ /* 0x000e620000000800 */
[----:B---3--:R-:W-:Y:S01]  /*1a7a0*/  FMUL.FTZ R82, R15, R82 ;  /* 0x000000520f527220 */ /* 0x008fe20000410000 */
[----:B------:R-:W-:-:S04]  /*1a7b0*/  FMUL.FTZ R116, R116, R81 ;  /* 0x0000005174747220 */ /* 0x000fc80000410000 */
[----:B------:R-:W-:Y:S01]  /*1a7c0*/  FMUL.FTZ R116, R116, R83 ;  /* 0x0000005374747220 */ /* 0x000fe20000410000 */
[----:B------:R-:W3:Y:S01]  /*1a7d0*/  SHFL.IDX PT, R82, R82, RZ, 0x1f ;  /* 0x00001fff52527589 */ /* 0x000ee200000e0000 */
[----:B------:R-:W-:Y:S02]  /*1a7e0*/  IMAD.U32 R83, RZ, RZ, UR16 ;  /* 0x00000010ff537e24 */ /* 0x000fe4000f8e00ff */
[----:B0-----:R-:W-:-:S04]  /*1a7f0*/  FADD.FTZ R14, R117, R14 ;  /* 0x0000000e750e7221 */ /* 0x001fc80000010000 */
[----:B------:R-:W-:-:S05]  /*1a800*/  FFMA.FTZ R116, R15, R116, R14 ;  /* 0x000000740f747223 */ /* 0x000fca000001000e */
[----:B------:R-:W1:Y:S01]  /*1a810*/  SHFL.IDX PT, R81, R116, RZ, 0x1f ;  /* 0x00001fff74517589 */ /* 0x000e6200000e0000 */
[C---:B---3--:R-:W-:Y:S01]  /*1a820*/  FMUL.FTZ R13, R82.reuse, R82 ;  /* 0x00000052520d7220 */ /* 0x048fe20000410000 */
[----:B------:R-:W-:-:S04]  /*1a830*/  FSEL R0, R82, RZ, !P2 ;  /* 0x000000ff52007208 */ /* 0x000fc80005000000 */
[----:B------:R-:W-:Y:S02]  /*1a840*/  FSEL R13, R13, RZ, P2 ;  /* 0x000000ff0d0d7208 */ /* 0x000fe40001000000 */
[----:B--2---:R-:W-:-:S13]  /*1a850*/  ISETP.NE.AND P2, PT, R125, RZ, PT ;  /* 0x000000ff7d00720c */ /* 0x004fda0003f45270 */
[----:B------:R-:W0:Y:S01]  /*1a860*/  @!P2 LDC.64 R14, c[0x0][0x3c0] ;  /* 0x0000f000ff0eab82 */ /* 0x000e220000000a00 */
[----:B-1----:R-:W-:-:S04]  /*1a870*/  FFMA.FTZ R80, R81, UR20, R80 ;  /* 0x0000001451507c23 */ /* 0x002fc80008010050 */
[----:B------:R-:W-:-:S03]  /*1a880*/  FADD.FTZ R13, R80, R13 ;  /* 0x0000000d500d7221 */ /* 0x000fc60000010000 */
[----:B------:R-:W1:Y:S03]  /*1a890*/  @!P2 LDC.64 R80, c[0x0][0x3c8] ;  /* 0x0000f200ff50ab82 */ /* 0x000e660000000a00 */
[----:B------:R-:W2:Y:S01]  /*1a8a0*/  MUFU.RSQ R13, R13 ;  /* 0x0000000d000d7308 */ /* 0x000ea20000001400 */
[----:B0-----:R-:W-:-:S05]  /*1a8b0*/  @!P2 IMAD.WIDE R14, R83, 0x4, R14 ;  /* 0x00000004530ea825 */ /* 0x001fca00078e020e */
[----:B------:R0:W-:Y:S01]  /*1a8c0*/  @!P2 STG.E desc[UR6][R14.64], R82 ;  /* 0x000000520e00a986 */ /* 0x0001e2000c101906 */
[----:B-1----:R-:W-:-:S05]  /*1a8d0*/  @!P2 IMAD.WIDE R80, R83, 0x4, R80 ;  /* 0x000000045350a825 */ /* 0x002fca00078e0250 */
[----:B--2---:R0:W-:Y:S01]  /*1a8e0*/  @!P2 STG.E desc[UR6][R80.64], R13 ;  /* 0x0000000d5000a986 */ /* 0x0041e2000c101906 */
[----:B------:R-:W-:Y:S05]  /*1a8f0*/  @!P0 BRA `(.L_x_25051) ;  /* 0x0000000000408947 */ /* 0x000fea0003800000 */
[----:B0-----:R-:W0:Y:S01]  /*1a900*/  LDC.64 R14, c[0x0][0x428] ;  /* 0x00010a00ff0e7b82 */ /* 0x001e220000000a00 */
[--C-:B------:R-:W-:Y:S01]  /*1a910*/  FADD.FTZ R80, R16, -R0.reuse ;  /* 0x8000000010507221 */ /* 0x100fe20000010000 */
[--C-:B------:R-:W-:Y:S01]  /*1a920*/  FADD.FTZ R82, R17, -R0.reuse ;  /* 0x8000000011527221 */ /* 0x100fe20000010000 */
[--C-:B------:R-:W-:Y:S02]  /*1a930*/  FADD.FTZ R116, R19, -R0.reuse ;  /* 0x8000000013747221 */ /* 0x100fe40000010000 */
[C---:B------:R-:W-:Y:S01]  /*1a940*/  FMUL.FTZ R81, R13.reuse, R80 ;  /* 0x000000500d517220 */ /* 0x040fe20000410000 */
[----:B------:R-:W-:Y:S01]  /*1a950*/  FADD.FTZ R80, R18, -R0 ;  /* 0x8000000012507221 */ /* 0x000fe20000010000 */
[C---:B------:R-:W-:Y:S01]  /*1a960*/  FMUL.FTZ R82, R13.reuse, R82 ;  /* 0x000000520d527220 */ /* 0x040fe20000410000 */
[C---:B------:R-:W-:Y:S02]  /*1a970*/  FMUL.FTZ R116, R13.reuse, R116 ;  /* 0x000000740d747220 */ /* 0x040fe40000410000 */
[----:B------:R-:W-:Y:S01]  /*1a980*/  FMUL.FTZ R83, R13, R80 ;  /* 0x000000500d537220 */ /* 0x000fe20000410000 */
[----:B------:R-:W-:Y:S01]  /*1a990*/  FFMA.FTZ R80, R81, R112, R52 ;  /* 0x0000007051507223 */ /* 0x000fe20000010034 */
[----:B------:R-:W-:-:S02]  /*1a9a0*/  FFMA.FTZ R81, R82, R113, R53 ;  /* 0x0000007152517223 */ /* 0x000fc40000010035 */
[----:B------:R-:W-:Y:S01]  /*1a9b0*/  FFMA.FTZ R82, R83, R114, R54 ;  /* 0x0000007253527223 */ /* 0x000fe20000010036 */
[----:B------:R-:W-:Y:S01]  /*1a9c0*/  FFMA.FTZ R83, R116, R115, R55 ;  /* 0x0000007374537223 */ /* 0x000fe20000010037 */
[C---:B0-----:R-:W-:Y:S01]  /*1a9d0*/  IMAD.WIDE.U32 R14, R2.reuse, 0x10, R14 ;  /* 0x00000010020e7825 */ /* 0x041fe200078e000e */
[----:B------:R-:W-:-:S04]  /*1a9e0*/  IADD3 R2, PT, PT, R2, 0x100, RZ ;  /* 0x0000010002027810 */ /* 0x000fc80007ffe0ff */
[----:B------:R1:W-:Y:S03]  /*1a9f0*/  STG.E.128 desc[UR6][R14.64], R80 ;  /* 0x000000500e007986 */ /* 0x0003e6000c101d06 */
.L_x_25051:
[----:B------:R-:W-:Y:S05]  /*1aa00*/  BSYNC.RECONVERGENT B0 ;  /* 0x0000000000007941 */ /* 0x000fea0003800200 */
.L_x_25050:
[----:B------:R-:W-:Y:S01]  /*1aa10*/  ISETP.NE.AND P0, PT, R123, RZ, PT ;  /* 0x000000ff7b00720c */ /* 0x000fe20003f05270 */
[----:B------:R-:W-:-:S12]  /*1aa20*/  BSSY.RECONVERGENT B0, `(.L_x_25052) ;  /* 0x0000012000007945 */ /* 0x000fd80003800200 */
[----:B------:R-:W-:Y:S05]  /*1aa30*/  @!P0 BRA `(.L_x_25053) ;  /* 0x0000000000408947 */ /* 0x000fea0003800000 */
[----:B01----:R-:W0:Y:S01]  /*1aa40*/  LDC.64 R14, c[0x0][0x428] ;  /* 0x00010a00ff0e7b82 */ /* 0x003e220000000a00 */
        /* <DEDUP_REMOVED lines=12> */
[----:B0-----:R-:W-:-:S04]  /*1ab10*/  IMAD.WIDE.U32 R14, R2, 0x10, R14 ;  /* 0x00000010020e7825 */ /* 0x001fc800078e000e */
[----:B------:R-:W-:Y:S01]  /*1ab20*/  VIADD R2, R2, 0x100 ;  /* 0x0000010002027836 */ /* 0x000fe20000000000 */
[----:B------:R2:W-:Y:S06]  /*1ab30*/  STG.E.128 desc[UR6][R14.64], R80 ;  /* 0x000000500e007986 */ /* 0x0005ec000c101d06 */
.L_x_25053:
[----:B------:R-:W-:Y:S05]  /*1ab40*/  BSYNC.RECONVERGENT B0 ;  /* 0x0000000000007941 */ /* 0x000fea0003800200 */
.L_x_25052:
[----:B------:R-:W-:Y:S01]  /*1ab50*/  ISETP.NE.AND P0, PT, R122, RZ, PT ;  /* 0x000000ff7a00720c */ /* 0x000fe20003f05270 */
[----:B------:R-:W-:-:S12]  /*1ab60*/  BSSY.RECONVERGENT B0, `(.L_x_25054) ;  /* 0x0000012000007945 */ /* 0x000fd80003800200 */
[----:B------:R-:W-:Y:S05]  /*1ab70*/  @!P0 BRA `(.L_x_25055) ;  /* 0x0000000000408947 */ /* 0x000fea0003800000 */
[----:B012---:R-:W0:Y:S01]  /*1ab80*/  LDC.64 R14, c[0x0][0x428] ;  /* 0x00010a00ff0e7b82 */ /* 0x007e220000000a00 */
        /* <DEDUP_REMOVED lines=15> */
.L_x_25055:
[----:B------:R-:W-:Y:S05]  /*1ac80*/  BSYNC.RECONVERGENT B0 ;  /* 0x0000000000007941 */ /* 0x000fea0003800200 */
.L_x_25054:
[----:B------:R-:W-:Y:S01]  /*1ac90*/  ISETP.NE.AND P0, PT, R121, RZ, PT ;  /* 0x000000ff7900720c */ /* 0x000fe20003f05270 */
[----:B------:R-:W-:-:S12]  /*1aca0*/  BSSY.RECONVERGENT B0, `(.L_x_25056) ;  /* 0x0000012000007945 */ /* 0x000fd80003800200 */
[----:B------:R-:W-:Y:S05]  /*1acb0*/  @!P0 BRA `(.L_x_25057) ;  /* 0x0000000000408947 */ /* 0x000fea0003800000 */
[----:B0123--:R-:W0:Y:S01]  /*1acc0*/  LDC.64 R14, c[0x0][0x428] ;  /* 0x00010a00ff0e7b82 */ /* 0x00fe220000000a00 */
[--C-:B------:R-:W-:Y:S01]  /*1acd0*/  FADD.FTZ R80, R60, -R0.reuse ;  /* 0x800000003c507221 */ /* 0x100fe20000010000 */
[--C-:B------:R-:W-:Y:S01]  /*1ace0*/  FADD.FTZ R116, R62, -R0.reuse ;  /* 0x800000003e747221 */ /* 0x100fe20000010000 */
[--C-:B------:R-:W-:Y:S02]  /*1acf0*/  FADD.FTZ R122, R63, -R0.reuse ;  /* 0x800000003f7a7221 */ /* 0x100fe40000010000 */
[----:B------:R-:W-:Y:S01]  /*1ad00*/  FMUL.FTZ R81, R13, R80 ;  /* 0x000000500d517220 */ /* 0x000fe20000410000 */
[----:B------:R-:W-:Y:S01]  /*1ad10*/  FADD.FTZ R80, R61, -R0 ;  /* 0x800000003d507221 */ /* 0x000fe20000010000 */
[C---:B------:R-:W-:Y:S01]  /*1ad20*/  FMUL.FTZ R83, R13.reuse, R116 ;  /* 0x000000740d537220 */ /* 0x040fe20000410000 */
[C---:B------:R-:W-:Y:S02]  /*1ad30*/  FMUL.FTZ R122, R13.reuse, R122 ;  /* 0x0000007a0d7a7220 */ /* 0x040fe40000410000 */
[----:B------:R-:W-:Y:S01]  /*1ad40*/  FMUL.FTZ R82, R13, R80 ;  /* 0x000000500d527220 */ /* 0x000fe20000410000 */
[----:B------:R-:W-:-:S03]  /*1ad50*/  FFMA.FTZ R80, R81, R100, R40 ;  /* 0x0000006451507223 */ /* 0x000fc60000010028 */
[----:B------:R-:W-:Y:S01]  /*1ad60*/  FFMA.FTZ R81, R82, R101, R41 ;  /* 0x0000006552517223 */ /* 0x000fe20000010029 */
[----:B------:R-:W-:Y:S01]  /*1ad70*/  FFMA.FTZ R82, R83, R102, R42 ;  /* 0x0000006653527223 */ /* 0x000fe2000001002a */
[----:B------:R-:W-:Y:S01]  /*1ad80*/  FFMA.FTZ R83, R122, R103, R43 ;  /* 0x000000677a537223 */ /* 0x000fe2000001002b */
[----:B0-----:R-:W-:-:S04]  /*1ad90*/  IMAD.WIDE.U32 R14, R2, 0x10, R14 ;  /* 0x00000010020e7825 */ /* 0x001fc800078e000e */
[----:B------:R-:W-:Y:S01]  /*1ada0*/  VIADD R2, R2, 0x100 ;  /* 0x0000010002027836 */ /* 0x000fe20000000000 */
[----:B------:R4:W-:Y:S06]  /*1adb0*/  STG.E.128 desc[UR6][R14.64], R80 ;  /* 0x000000500e007986 */ /* 0x0009ec000c101d06 */
.L_x_25057:
[----:B------:R-:W-:Y:S05]  /*1adc0*/  BSYNC.RECONVERGENT B0 ;  /* 0x0000000000007941 */ /* 0x000fea0003800200 */
.L_x_25056:
[----:B------:R-:W-:Y:S01]  /*1add0*/  ISETP.NE.AND P0, PT, R120, RZ, PT ;  /* 0x000000ff7800720c */ /* 0x000fe20003f05270 */
[----:B------:R-:W-:-:S12]  /*1ade0*/  BSSY.RECONVERGENT B0, `(.L_x_25058) ;  /* 0x0000012000007945 */ /* 0x000fd80003800200 */
[----:B------:R-:W-:Y:S05]  /*1adf0*/  @!P0 BRA `(.L_x_25059) ;  /* 0x0000000000408947 */ /* 0x000fea0003800000 */
[----:B01234-:R-:W0:Y:S01]  /*1ae00*/  LDC.64 R14, c[0x0][0x428] ;  /* 0x00010a00ff0e7b82 */ /* 0x01fe220000000a00 */
        /* <DEDUP_REMOVED lines=12> */
[C---:B0-----:R-:W-:Y:S01]  /*1aed0*/  IMAD.WIDE.U32 R14, R2.reuse, 0x10, R14 ;  /* 0x00000010020e7825 */ /* 0x041fe200078e000e */
[----:B------:R-:W-:-:S04]  /*1aee0*/  IADD3 R2, PT, PT, R2, 0x100, RZ ;  /* 0x0000010002027810 */ /* 0x000fc80007ffe0ff */
[----:B------:R0:W-:Y:S03]  /*1aef0*/  STG.E.128 desc[UR6][R14.64], R80 ;  /* 0x000000500e007986 */ /* 0x0001e6000c101d06 */
.L_x_25059:
[----:B------:R-:W-:Y:S05]  /*1af00*/  BSYNC.RECONVERGENT B0 ;  /* 0x0000000000007941 */ /* 0x000fea0003800200 */
.L_x_25058:
        /* <DEDUP_REMOVED lines=19> */
.L_x_25061:
[----:B------:R-:W-:Y:S05]  /*1b040*/  BSYNC.RECONVERGENT B0 ;  /* 0x0000000000007941 */ /* 0x000fea0003800200 */
.L_x_25060:
        /* <DEDUP_REMOVED lines=19> */
.L_x_25063:
[----:B------:R-:W-:Y:S05]  /*1b180*/  BSYNC.RECONVERGENT B0 ;  /* 0x0000000000007941 */ /* 0x000fea0003800200 */
.L_x_25062:
        /* <DEDUP_REMOVED lines=17> */
.L_x_25065:
[----:B------:R-:W-:Y:S05]  /*1b2a0*/  BSYNC.RECONVERGENT B0 ;  /* 0x0000000000007941 */ /* 0x000fea0003800200 */
.L_x_25064:
[----:B------:R-:W-:Y:S02]  /*1b2b0*/  UIADD3 UR16, UPT, UPT, UR16, UR12, URZ ;  /* 0x0000000c10107290 */ /* 0x000fe4000fffe0ff */
[----:B------:R-:W-:Y:S02]  /*1b2c0*/  UPLOP3.LUT UP2, UPT, UPT, UPT, UP2, 0x40, 0x4 ;  /* 0x000000000004789c */ /* 0x000fe40003f4e820 */
[----:B------:R-:W-:-:S09]  /*1b2d0*/  UISETP.GE.AND UP1, UPT, UR16, UR13, UPT ;  /* 0x0000000d1000728c */ /* 0x000fd2000bf26270 */
[----:B------:R-:W-:Y:S05]  /*1b2e0*/  BRA.U !UP1, `(.L_x_25066) ;  /* 0xfffffe5d09707547 */ /* 0x000fea000b83ffff */
[----:B------:R-:W-:Y:S05]  /*1b2f0*/  EXIT ;  /* 0x000000000000794d */ /* 0x000fea0003800000 */
.L_x_25067:
        /* <DEDUP_REMOVED lines=16> */
.L_x_27612:


//--------------------- .text._ZN10layer_norm13ln_fwd_kernelINS_13Kernel_traitsIfffffjLj8192ELj1ELj1ELj8ELj16ENS_18Kernel_traits_baseILj8192EfffffjLj256EEEEELb1ELb0ELb0ELb1EEEvNS_9FwdParamsE --------------------------
	.section	.text._ZN10layer_norm13ln_fwd_kernelINS_13Kernel_traitsIfffffjLj8192ELj1ELj1ELj8ELj16ENS_18Kernel_traits_baseILj8192EfffffjLj256EEEEELb1ELb0ELb0ELb1EEEvNS_9FwdParamsE,"ax",@progbits
	.align	128
        .global         _ZN10layer_norm13ln_fwd_kernelINS_13Kernel_traitsIfffffjLj8192ELj1ELj1ELj8ELj16ENS_18Kernel_traits_baseILj8192EfffffjLj256EEEEELb1ELb0ELb0ELb1EEEvNS_9FwdParamsE
        .type           _ZN10layer_norm13ln_fwd_kernelINS_13Kernel_traitsIfffffjLj8192ELj1ELj1ELj8ELj16ENS_18Kernel_traits_baseILj8192EfffffjLj256EEEEELb1ELb0ELb0ELb1EEEvNS_9FwdParamsE,@function
        .size           _ZN10layer_norm13ln_fwd_kernelINS_13Kernel_traitsIfffffjLj8192ELj1ELj1ELj8ELj16ENS_18Kernel_traits_baseILj8192EfffffjLj256EEEEELb1ELb0ELb0ELb1EEEvNS_9FwdParamsE,(.L_x_27613 - _ZN10layer_norm13ln_fwd_kernelINS_13Kernel_traitsIfffffjLj8192ELj1ELj1ELj8ELj16ENS_18Kernel_traits_baseILj8192EfffffjLj256EEEEELb1ELb0ELb0ELb1EEEvNS_9FwdParamsE)
        .other          _ZN10layer_norm13ln_fwd_kernelINS_13Kernel_traitsIfffffjLj8192ELj1ELj1ELj8ELj16ENS_18Kernel_traits_baseILj8192EfffffjLj256EEEEELb1ELb0ELb0ELb1EEEvNS_9FwdParamsE,@"STO_CUDA_ENTRY STV_DEFAULT"
_ZN10layer_norm13ln_fwd_kernelINS_13Kernel_traitsIfffffjLj8192ELj1ELj1ELj8ELj16ENS_18Kernel_traits_baseILj8192EfffffjLj256EEEEELb1ELb0ELb0ELb1EEEvNS_9FwdParamsE:
.text._ZN10layer_norm13ln_fwd_kernelINS_13Kernel_traitsIfffffjLj8192ELj1ELj1ELj8ELj16ENS_18Kernel_traits_baseILj8192EfffffjLj256EEEEELb1ELb0ELb0ELb1EEEvNS_9FwdParamsE:
        /* <DEDUP_REMOVED lines=66> */
.L_x_25068:
        /* <DEDUP_REMOVED lines=26> */
.L_x_25069:
[----:B------:R-:W1:Y:S02]  /*05c0*/  LDCU UR4, c[0x0][0x384] ;  /* 0x00007080ff0477ac */ /* 0x000e640008000800 */
[----:B-1----:R-:W-:-:S06]  /*05d0*/  UISETP.GE.AND UP0, UPT, UR18, UR4, UPT ;  /* 0x000000041200728c */ /* 0x002fcc000bf06270 */
[----:B------:R-:W-:-:S13]  /*05e0*/  PLOP3.LUT P0, PT, PT, PT, UP0, 0x80, 0x8 ;  /* 0x000000000008781c */ /* 0x000fda0003f0f008 */
[----:B------:R-:W-:Y:S05]  /*05f0*/  @P0 EXIT ;  /* 0x000000000000094d */ /* 0x000fea0003800000 */
[----:B------:R-:W-:Y:S01]  /*0600*/  IMAD.HI.U32 R0, R88, -0x326172a9, RZ ;  /* 0xcd9e8d5758007827 */ /* 0x000fe200078e00ff */
[----:B------:R-:W-:-:S03]  /*0610*/  UIADD3 UR4, UPT, UPT, UR12, -0x700cb87f, URZ ;  /* 0x8ff347810c047890 */ /* 0x000fc6000fffe0ff */
[----:B------:R-:W-:Y:S01]  /*0620*/  HFMA2 R92, -RZ, RZ, 0, 0 ;  /* 0x00000000ff5c7431 */ /* 0x000fe200000001ff */
[----:B------:R-:W-:Y:S01]  /*0630*/  LOP3.LUT R106, R106, 0x3, RZ, 0xc0, !PT ;  /* 0x000000036a6a7812 */ /* 0x000fe200078ec0ff */
[----:B0-----:R-:W-:Y:S01]  /*0640*/  IMAD.HI.U32 R2, R110, -0x2daee0ad, RZ ;  /* 0xd2511f536e027827 */ /* 0x001fe200078e00ff */
[----:B------:R-:W-:Y:S01]  /*0650*/  LOP3.LUT R0, R89, UR12, R0, 0x96, !PT ;  /* 0x0000000c59007c12 */ /* 0x000fe2000f8e9600 */
[----:B------:R-:W0:Y:S02]  /*0660*/  LDCU UR19, c[0x0][0x388] ;  /* 0x00007100ff1377ac */ /* 0x000e240008000800 */
[----:B------:R-:W-:Y:S01]  /*0670*/  IMAD R68, R88, -0x326172a9, RZ ;  /* 0xcd9e8d5758447824 */ /* 0x000fe200078e02ff */
[----:B------:R-:W-:Y:S01]  /*0680*/  LOP3.LUT R2, R2, UR13, RZ, 0x3c, !PT ;  /* 0x0000000d02027c12 */ /* 0x000fe2000f8e3cff */
[----:B------:R-:W-:Y:S01]  /*0690*/  IMAD R70, R110, -0x2daee0ad, RZ ;  /* 0xd2511f536e467824 */ /* 0x000fe200078e02ff */
[----:B------:R-:W1:Y:S01]  /*06a0*/  LDCU.U8 UR38, c[0x0][0x410] ;  /* 0x00008200ff2677ac */ /* 0x000e620008000000 */
[----:B------:R-:W-:Y:S01]  /*06b0*/  IMAD.HI.U32 R69, R0, -0x2daee0ad, RZ ;  /* 0xd2511f5300457827 */ /* 0x000fe200078e00ff */
[----:B------:R-:W-:-:S03]  /*06c0*/  UPLOP3.LUT UP2, UPT, UPT, UPT, UPT, 0x40, 0x4 ;  /* 0x000000000004789c */ /* 0x000fc60003f4e870 */
[----:B------:R-:W-:Y:S01]  /*06d0*/  IMAD.HI.U32 R3, R2, -0x326172a9, RZ ;  /* 0xcd9e8d5702037827 */ /* 0x000fe200078e00ff */
[----:B------:R-:W-:-:S03]  /*06e0*/  LOP3.LUT R69, R70, UR7, R69, 0x96, !PT ;  /* 0x0000000746457c12 */ /* 0x000fc6000f8e9645 */
[----:B------:R-:W-:Y:S01]  /*06f0*/  IMAD R71, R2, -0x326172a9, RZ ;  /* 0xcd9e8d5702477824 */ /* 0x000fe200078e02ff */
[----:B------:R-:W-:Y:S01]  /*0700*/  LOP3.LUT R3, R68, UR6, R3, 0x96, !PT ;  /* 0x0000000644037c12 */ /* 0x000fe2000f8e9603 */
[----:B------:R-:W-:Y:S01]  /*0710*/  IMAD R73, R0, -0x2daee0ad, RZ ;  /* 0xd2511f5300497824 */ /* 0x000fe200078e02ff */
[----:B------:R-:W2:Y:S01]  /*0720*/  LDCU.64 UR6, c[0x0][0x3e0] ;  /* 0x00007c00ff0677ac */ /* 0x000ea20008000a00 */
        /* <DEDUP_REMOVED lines=10> */
[----:B--2---:R-:W-:Y:S02]  /*07d0*/  UISETP.NE.U32.AND UP0, UPT, UR6, URZ, UPT ;  /* 0x000000ff0600728c */ /* 0x004fe4000bf05070 */
[----:B------:R-:W-:Y:S01]  /*07e0*/  IMAD R71, R2, -0x326172a9, RZ ;  /* 0xcd9e8d5702477824 */ /* 0x000fe200078e02ff */
[----:B------:R-:W-:Y:S01]  /*07f0*/  LOP3.LUT R3, R68, UR9, R3, 0x96, !PT ;  /* 0x0000000944037c12 */ /* 0x000fe2000f8e9603 */
[----:B------:R-:W-:Y:S01]  /*0800*/  IMAD R73, R0, -0x2daee0ad, RZ ;  /* 0xd2511f5300497824 */ /* 0x000fe200078e02ff */
[----:B------:R-:W2:Y:S01]  /*0810*/  LDCU UR9, c[0x0][0x408] ;  /* 0x00008100ff0977ac */ /* 0x000ea20008000800 */
[----:B------:R-:W-:Y:S01]  /*0820*/  IMAD.HI.U32 R0, R69, -0x326172a9, RZ ;  /* 0xcd9e8d5745007827 */ /* 0x000fe200078e00ff */
[----:B------:R-:W-:-:S03]  /*0830*/  UISETP.NE.AND.EX UP0, UPT, UR7, URZ, UPT, UP0 ;  /* 0x000000ff0700728c */ /* 0x000fc6000bf05300 */
        /* <DEDUP_REMOVED lines=38> */
.L_x_25281:
[----:B------:R-:W0:Y:S01]  /*0aa0*/  @UP0 LDCU.64 UR4, c[0x0][0x3e0] ;  /* 0x00007c00ff0407ac */ /* 0x000e220008000a00 */
[----:B------:R-:W1:Y:S01]  /*0ab0*/  S2R R95, SR_TID.X ;  /* 0x00000000005f7919 */ /* 0x000e620000002100 */
[----:B--2---:R-:W2:Y:S01]  /*0ac0*/  LDC.64 R86, c[0x0][0x390] ;  /* 0x0000e400ff567b82 */ /* 0x004ea20000000a00 */
[----:B------:R-:W-:Y:S01]  /*0ad0*/  PLOP3.LUT P0, PT, PT, PT, UP0, 0x80, 0x8 ;  /* 0x000000000008781c */ /* 0x000fe20003f0f008 */
[----:B------:R-:W-:-:S04]  /*0ae0*/  UIMAD UR6, UR18, UR19, URZ ;  /* 0x00000013120672a4 */ /* 0x000fc8000f8e02ff */
[----:B------:R-:W-:-:S04]  /*0af0*/  USHF.R.S32.HI UR7, URZ, 0x1f, UR6 ;  /* 0x0000001fff077899 */ /* 0x000fc80008011406 */
[----:B------:R-:W-:Y:S02]  /*0b00*/  ULEA.HI UR7, UR7, UR6, URZ, 0x2 ;  /* 0x0000000607077291 */ /* 0x000fe4000f8f10ff */
[----:B0-----:R-:W-:-:S04]  /*0b10*/  @UP0 UIMAD.WIDE UR4, UR18, 0x4, UR4 ;  /* 0x00000004120408a5 */ /* 0x001fc8000f8e0204 */
[----:B------:R-:W-:Y:S02]  /*0b20*/  MOV R0, UR7 ;  /* 0x0000000700007c02 */ /* 0x000fe40008000f00 */
[----:B------:R-:W-:Y:S02]  /*0b30*/  IMAD.U32 R2, RZ, RZ, UR4 ;  /* 0x00000004ff027e24 */ /* 0x000fe4000f8e00ff */
[----:B------:R-:W-:-:S05]  /*0b40*/  IMAD.U32 R3, RZ, RZ, UR5 ;  /* 0x00000005ff037e24 */ /* 0x000fca000f8e00ff */
[----:B------:R-:W3:Y:S01]  /*0b50*/  @P0 LDG.E R2, desc[UR10][R2.64] ;  /* 0x0000000a02020981 */ /* 0x000ee2000c1e1900 */
[----:B-1----:R-:W-:-:S05]  /*0b60*/  LEA.HI.SX32 R93, R0, R95, 0x1e ;  /* 0x0000005f005d7211 */ /* 0x002fca00078ff2ff */
[----:B--2---:R-:W-:-:S06]  /*0b70*/  IMAD.WIDE.U32 R68, R93, 0x10, R86 ;  /* 0x000000105d447825 */ /* 0x004fcc00078e0056 */
[----:B-----5:R-:W5:Y:S01]  /*0b80*/  LDG.E.128 R68, desc[UR10][R68.64] ;  /* 0x0000000a44447981 */ /* 0x020f62000c1e1d00 */
        /* <DEDUP_REMOVED lines=11> */
[----:B------:R-:W-:Y:S02]  /*0c40*/  UIADD3 UR32, UPT, UPT, UR13, 0x32370b8f, URZ ;  /* 0x32370b8f0d207890 */ /* 0x000fe4000fffe0ff */
[----:B------:R-:W-:-:S02]  /*0c50*/  UIADD3 UR33, UPT, UPT, UR12, 0x1715609d, URZ ;  /* 0x1715609d0c217890 */ /* 0x000fc4000fffe0ff */
[----:B------:R-:W-:Y:S02]  /*0c60*/  UIADD3 UR34, UPT, UPT, UR13, 0x1fd5c5a3, URZ ;  /* 0x1fd5c5a30d227890 */ /* 0x000fe4000fffe0ff */
[----:B------:R-:W-:Y:S02]  /*0c70*/  UIADD3 UR35, UPT, UPT, UR12, -0x255992d5, URZ ;  /* 0xdaa66d2b0c237890 */ /* 0x000fe4000fffe0ff */
        /* <DEDUP_REMOVED lines=17> */
.L_x_27448:
[----:B------:R-:W-:Y:S05]  /*0d90*/  BRX R2 -0xda0                                          (*"BRANCH_TARGETS .L_x_27449,.L_x_27450,.L_x_27451"*) ;  /* 0xfffffff002987949 */ /* 0x000fea000383ffff */
.L_x_27451:
[----:B------:R-:W-:Y:S01]  /*0da0*/  VIADD R2, R106, 0x1 ;  /* 0x000000016a027836 */ /* 0x000fe20000000000 */
[----:B------:R-:W-:Y:S01]  /*0db0*/  MOV R3, R91 ;  /* 0x0000005b00037202 */ /* 0x000fe20000000f00 */
[----:B------:R-:W-:Y:S01]  /*0dc0*/  IMAD.MOV.U32 R76, RZ, RZ, R104 ;  /* 0x000000ffff4c7224 */ /* 0x000fe200078e0068 */
[----:B------:R-:W-:Y:S06]  /*0dd0*/  BRA `(.L_x_25071) ;  /* 0x0000000000e87947 */ /* 0x000fec0003800000 */
.L_x_27449:
[----:B------:R-:W-:Y:S01]  /*0de0*/  IMAD.MOV.U32 R76, RZ, RZ, R104 ;  /* 0x000000ffff4c7224 */ /* 0x000fe200078e0068 */
[----:B------:R-:W-:Y:S01]  /*0df0*/  MOV R3, R90 ;  /* 0x0000005a00037202 */ /* 0x000fe20000000f00 */
[----:B------:R-:W-:Y:S01]  /*0e00*/  IMAD.MOV.U32 R2, RZ, RZ, 0x3 ;  /* 0x00000003ff027424 */ /* 0x000fe200078e00ff */
[----:B------:R-:W-:Y:S06]  /*0e10*/  BRA `(.L_x_25071) ;  /* 0x0000000000d87947 */ /* 0x000fec0003800000 */
.L_x_27450:
        /* <DEDUP_REMOVED lines=12> */
.L_x_25072:
        /* <DEDUP_REMOVED lines=39> */
[----:B------:R-:W-:Y:S01]  /*1150*/  IMAD.MOV.U32 R94, RZ, RZ, R78 ;  /* 0x000000ffff5e7224 */ /* 0x000fe200078e004e */
[----:B------:R-:W-:Y:S01]  /*1160*/  LOP3.LUT R90, R90, UR28, R77, 0x96, !PT ;  /* 0x0000001c5a5a7c12 */ /* 0x000fe2000f8e964d */
[----:B------:R-:W-:-:S07]  /*1170*/  IMAD.MOV.U32 R2, RZ, RZ, RZ ;  /* 0x000000ffff027224 */ /* 0x000fce00078e00ff */
.L_x_25071:
        /* <DEDUP_REMOVED lines=22> */
.L_x_25074:
        /* <DEDUP_REMOVED lines=12> */
.L_x_25075:
        /* <DEDUP_REMOVED lines=43> */
.L_x_25073:
        /* <DEDUP_REMOVED lines=20> */
.L_x_25077:
        /* <DEDUP_REMOVED lines=12> */
.L_x_25078:
        /* <DEDUP_REMOVED lines=43> */
.L_x_25076:
        /* <DEDUP_REMOVED lines=20> */
.L_x_25080:
        /* <DEDUP_REMOVED lines=12> */
.L_x_25081:
        /* <DEDUP_REMOVED lines=43> */
.L_x_25079:
        /* <DEDUP_REMOVED lines=9> */
.L_x_25070:
        /* <DEDUP_REMOVED lines=15> */
.L_x_25084:
        /* <DEDUP_REMOVED lines=12> */
.L_x_25085:
        /* <DEDUP_REMOVED lines=42> */
.L_x_25083:
[----:B------:R-:W-:Y:S01]  /*2490*/  ISETP.NE.AND P1, PT, R72, 0x1, PT ;  /* 0x000000014800780c */ /* 0x000fe20003f25270 */
[----:B-----5:R-:W-:Y:S01]  /*24a0*/  FMUL.FTZ R68, R68, UR6 ;  /* 0x0000000644447c20 */ /* 0x020fe20008410000 */
[----:B------:R-:W-:Y:S01]  /*24b0*/  I2FP.F32.U32 R3, R2 ;  /* 0x0000000200037245 */ /* 0x000fe20000201000 */
[----:B------:R-:W-:Y:S01]  /*24c0*/  UMOV UR4, UR8 ;  /* 0x0000000800047c82 */ /* 0x000fe20008000000 */
[----:B------:R-:W-:Y:S01]  /*24d0*/  UMOV UR5, UR9 ;  /* 0x0000000900057c82 */ /* 0x000fe20008000000 */
[----:B------:R-:W-:Y:S02]  /*24e0*/  HFMA2 R73, -RZ, RZ, 0, 1.1920928955078125e-07 ;  /* 0x00000002ff497431 */ /* 0x000fe400000001ff */
        /* <DEDUP_REMOVED lines=13> */
.L_x_25087:
        /* <DEDUP_REMOVED lines=12> */
.L_x_25088:
        /* <DEDUP_REMOVED lines=43> */
.L_x_25086:
        /* <DEDUP_REMOVED lines=17> */
.L_x_25090:
        /* <DEDUP_REMOVED lines=12> */
.L_x_25091:
        /* <DEDUP_REMOVED lines=43> */
.L_x_25089:
[----:B------:R-:W-:Y:S01]  /*2db0*/  ISETP.NE.AND P3, PT, R72, 0x1, PT ;  /* 0x000000014800780c */ /* 0x000fe20003f65270 */
[----:B------:R-:W-:Y:S01]  /*2dc0*/  FMUL.FTZ R70, R70, UR6 ;  /* 0x0000000646467c20 */ /* 0x000fe20008410000 */
        /* <DEDUP_REMOVED lines=15> */
.L_x_25093:
        /* <DEDUP_REMOVED lines=12> */
.L_x_25094:
        /* <DEDUP_REMOVED lines=43> */
.L_x_25092:
        /* <DEDUP_REMOVED lines=10> */
.L_x_25082:
[----:B------:R-:W0:Y:S01]  /*32d0*/  LDC.64 R2, c[0x0][0x3a8] ;  /* 0x0000ea00ff027b82 */ /* 0x000e220000000a00 */
[----:B------:R-:W-:Y:S02]  /*32e0*/  SEL R72, RZ, 0x1000000, !P3 ;  /* 0x01000000ff487807 */ /* 0x000fe40005800000 */
[----:B------:R-:W-:Y:S02]  /*32f0*/  SEL R73, RZ, 0x10000, !P2 ;  /* 0x00010000ff497807 */ /* 0x000fe40005000000 */
[----:B------:R-:W-:Y:S02]  /*3300*/  SEL R74, RZ, 0x100, !P1 ;  /* 0x00000100ff4a7807 */ /* 0x000fe40004800000 */
[----:B------:R-:W-:Y:S01]  /*3310*/  IADD3 R105, PT, PT, R93, 0x100, RZ ;  /* 0x000001005d697810 */ /* 0x000fe20007ffe0ff */
        /* <DEDUP_REMOVED lines=29> */
.L_x_25097:
        /* <DEDUP_REMOVED lines=12> */
.L_x_25098:
        /* <DEDUP_REMOVED lines=43> */
.L_x_25096:
[----:B------:R-:W-:Y:S01]  /*3860*/  I2FP.F32.U32 R79, R79 ;  /* 0x0000004f004f7245 */ /* 0x000fe20000201000 */
[----:B-----5:R-:W-:Y:S01]  /*3870*/  FMUL.FTZ R72, R72, UR6 ;  /* 0x0000000648487c20 */ /* 0x020fe20008410000 */
[----:B------:R-:W-:Y:S01]  /*3880*/  ISETP.NE.AND P1, PT, R77, 0x1, PT ;  /* 0x000000014d00780c */ /* 0x000fe20003f25270 */
[----:B------:R-:W-:Y:S02]  /*3890*/  IMAD.MOV.U32 R76, RZ, RZ, R94 ;  /* 0x000000ffff4c7224 */ /* 0x000fe400078e005e */
[----:B------:R-:W-:Y:S01]  /*38a0*/  FFMA.FTZ R79, R79, R0, 1.1641532182693481445e-10 ;  /* 0x2f0000004f4f7423 */ /* 0x000fe20000010000 */
[----:B------:R-:W-:-:S04]  /*38b0*/  FMUL.FTZ R72, R72, UR5 ;  /* 0x0000000548487c20 */ /* 0x000fc80008410000 */
[----:B------:R-:W-:-:S04]  /*38c0*/  FSETP.GTU.FTZ.AND P0, PT, R79, UR4, PT ;  /* 0x000000044f007c0b */ /* 0x000fc8000bf1c000 */
        /* <DEDUP_REMOVED lines=13> */
.L_x_25100:
        /* <DEDUP_REMOVED lines=12> */
.L_x_25101:
        /* <DEDUP_REMOVED lines=43> */
.L_x_25099:
        /* <DEDUP_REMOVED lines=20> */
.L_x_25103:
        /* <DEDUP_REMOVED lines=12> */
.L_x_25104:
        /* <DEDUP_REMOVED lines=43> */
.L_x_25102:
        /* <DEDUP_REMOVED lines=20> */
.L_x_25106:
        /* <DEDUP_REMOVED lines=12> */
.L_x_25107:
        /* <DEDUP_REMOVED lines=43> */
.L_x_25105:
        /* <DEDUP_REMOVED lines=9> */
.L_x_25095:
        /* <DEDUP_REMOVED lines=15> */
.L_x_25110:
        /* <DEDUP_REMOVED lines=12> */
.L_x_25111:
        /* <DEDUP_REMOVED lines=43> */
.L_x_25109:
[----:B------:R-:W-:Y:S01]  /*4b60*/  ISETP.NE.AND P1, PT, R79, 0x1, PT ;  /* 0x000000014f00780c */ /* 0x000fe20003f25270 */
[----:B-----5:R-:W-:Y:S01]  /*4b70*/  FMUL.FTZ R72, R72, UR6 ;  /* 0x0000000648487c20 */ /* 0x020fe20008410000 */
        /* <DEDUP_REMOVED lines=15> */
.L_x_25113:
        /* <DEDUP_REMOVED lines=12> */
.L_x_25114:
        /* <DEDUP_REMOVED lines=43> */
.L_x_25112:
        /* <DEDUP_REMOVED lines=17> */
.L_x_25116:
        /* <DEDUP_REMOVED lines=12> */
.L_x_25117:
        /* <DEDUP_REMOVED lines=43> */
.L_x_25115:
[----:B------:R-:W-:Y:S01]  /*5460*/  ISETP.NE.AND P3, PT, R77, 0x1, PT ;  /* 0x000000014d00780c */ /* 0x000fe20003f65270 */
[----:B------:R-:W-:Y:S01]  /*5470*/  FMUL.FTZ R74, R74, UR6 ;  /* 0x000000064a4a7c20 */ /* 0x000fe20008410000 */
[----:B------:R-:W-:Y:S01]  /*5480*/  I2FP.F32.U32 R73, R73 ;  /* 0x0000004900497245 */ /* 0x000fe20000201000 */
[----:B------:R-:W-:Y:S02]  /*5490*/  IMAD.MOV.U32 R101, RZ, RZ, 0x2 ;  /* 0x00000002ff657424 */ /* 0x000fe400078e00ff */
        /* <DEDUP_REMOVED lines=13> */
.L_x_25119:
        /* <DEDUP_REMOVED lines=12> */
.L_x_25120:
        /* <DEDUP_REMOVED lines=43> */
.L_x_25118:
        /* <DEDUP_REMOVED lines=10> */
.L_x_25108:
[----:B------:R-:W-:Y:S01]  /*5980*/  SEL R76, RZ, 0x1000000, !P3 ;  /* 0x01000000ff4c7807 */ /* 0x000fe20005800000 */
[----:B------:R-:W-:Y:S01]  /*5990*/  IMAD.WIDE.U32 R96, R105, 0x4, R84 ;  /* 0x0000000469607825 */ /* 0x000fe200078e0054 */
[----:B------:R-:W-:Y:S02]  /*59a0*/  SEL R77, RZ, 0x10000, !P2 ;  /* 0x00010000ff4d7807 */ /* 0x000fe40005000000 */
[----:B------:R-:W-:Y:S02]  /*59b0*/  SEL R79, RZ, 0x100, !P1 ;  /* 0x00000100ff4f7807 */ /* 0x000fe40004800000 */
[----:B------:R-:W-:Y:S02]  /*59c0*/  SEL R80, RZ, 0x1, !P0 ;  /* 0x00000001ff507807 */ /* 0x000fe40004000000 */
[----:B------:R-:W-:Y:S01]  /*59d0*/  IADD3 R79, PT, PT, R79, R76, R77 ;  /* 0x0000004c4f4f7210 */ /* 0x000fe20007ffe04d */
[----:B------:R-:W-:Y:S01]  /*59e0*/  IMAD.WIDE.U32 R76, R105, 0x10, R2 ;  /* 0x00000010694c7825 */ /* 0x000fe200078e0002 */
[----:B------:R-:W-:-:S03]  /*59f0*/  IADD3 R107, PT, PT, R93, 0x200, RZ ;  /* 0x000002005d6b7810 */ /* 0x000fc60007ffe0ff */
[----:B------:R-:W-:Y:S01]  /*5a00*/  IMAD.IADD R79, R79, 0x1, R80 ;  /* 0x000000014f4f7824 */ /* 0x000fe200078e0250 */
[----:B------:R0:W-:Y:S01]  /*5a10*/  STG.E.128 desc[UR10][R76.64], R72 ;  /* 0x000000484c007986 */ /* 0x0001e2000c101d0a */
        /* <DEDUP_REMOVED lines=22> */
.L_x_25123:
        /* <DEDUP_REMOVED lines=12> */
.L_x_25124:
        /* <DEDUP_REMOVED lines=42> */
.L_x_25122:
        /* <DEDUP_REMOVED lines=20> */
.L_x_25126:
        /* <DEDUP_REMOVED lines=12> */
.L_x_25127:
        /* <DEDUP_REMOVED lines=43> */
.L_x_25125:
        /* <DEDUP_REMOVED lines=20> */
.L_x_25129:
        /* <DEDUP_REMOVED lines=12> */
.L_x_25130:
        /* <DEDUP_REMOVED lines=43> */
.L_x_25128:
        /* <DEDUP_REMOVED lines=20> */
.L_x_25132:
        /* <DEDUP_REMOVED lines=12> */
.L_x_25133:
        /* <DEDUP_REMOVED lines=43> */
.L_x_25131:
        /* <DEDUP_REMOVED lines=9> */
.L_x_25121:
        /* <DEDUP_REMOVED lines=15> */
.L_x_25136:
        /* <DEDUP_REMOVED lines=12> */
.L_x_25137:
        /* <DEDUP_REMOVED lines=42> */
.L_x_25135:
[----:B------:R-:W-:Y:S01]  /*71d0*/  ISETP.NE.AND P1, PT, R79, 0x1, PT ;  /* 0x000000014f00780c */ /* 0x000fe20003f25270 */
[----:B------:R-:W-:Y:S01]  /*71e0*/  IMAD.MOV.U32 R78, RZ, RZ, 0x2 ;  /* 0x00000002ff4e7424 */ /* 0x000fe200078e00ff */
[----:B------:R-:W-:Y:S01]  /*71f0*/  I2FP.F32.U32 R77, R76 ;  /* 0x0000004c004d7245 */ /* 0x000fe20000201000 */
[----:B-----5:R-:W-:-:S04]  /*7200*/  FMUL.FTZ R76, R80, UR6 ;  /* 0x00000006504c7c20 */ /* 0x020fc80008410000 */
[----:B------:R-:W-:Y:S01]  /*7210*/  FFMA.FTZ R77, R77, R0, 1.1641532182693481445e-10 ;  /* 0x2f0000004d4d7423 */ /* 0x000fe20000010000 */
[----:B------:R-:W-:-:S04]  /*7220*/  FMUL.FTZ R76, R76, UR5 ;  /* 0x000000054c4c7c20 */ /* 0x000fc80008410000 */
        /* <DEDUP_REMOVED lines=11> */
.L_x_25139:
        /* <DEDUP_REMOVED lines=12> */
.L_x_25140:
        /* <DEDUP_REMOVED lines=43> */
.L_x_25138:
        /* <DEDUP_REMOVED lines=17> */
.L_x_25142:
        /* <DEDUP_REMOVED lines=12> */
.L_x_25143:
        /* <DEDUP_REMOVED lines=43> */
.L_x_25141:
        /* <DEDUP_REMOVED lines=17> */
.L_x_25145:
        /* <DEDUP_REMOVED lines=12> */
.L_x_25146:
        /* <DEDUP_REMOVED lines=43> */
.L_x_25144:
        /* <DEDUP_REMOVED lines=10> */
.L_x_25134:
        /* <DEDUP_REMOVED lines=8> */
[----:B------:R0:W-:Y:S04]  /*8070*/  STG.E.128 desc[UR10][R96.64], R76 ;  /* 0x0000004c60007986 */ /* 0x0001e8000c101d0a */
[----:B------:R-:W-:-:S02]  /*8080*/  IMAD.IADD R101, R80, 0x1, R83 ;  /* 0x0000000150657824 */ /* 0x000fc400078e0253 */
        /* <DEDUP_REMOVED lines=22> */
.L_x_25149:
        /* <DEDUP_REMOVED lines=12> */
.L_x_25150:
        /* <DEDUP_REMOVED lines=43> */
.L_x_25148:
        /* <DEDUP_REMOVED lines=20> */
.L_x_25152:
        /* <DEDUP_REMOVED lines=12> */
.L_x_25153:
        /* <DEDUP_REMOVED lines=43> */
.L_x_25151:
        /* <DEDUP_REMOVED lines=20> */
.L_x_25155:
        /* <DEDUP_REMOVED lines=12> */
.L_x_25156:
        /* <DEDUP_REMOVED lines=43> */
.L_x_25154:
        /* <DEDUP_REMOVED lines=20> */
.L_x_25158:
        /* <DEDUP_REMOVED lines=12> */
.L_x_25159:
        /* <DEDUP_REMOVED lines=43> */
.L_x_25157:
        /* <DEDUP_REMOVED lines=9> */
.L_x_25147:
        /* <DEDUP_REMOVED lines=15> */
.L_x_25162:
        /* <DEDUP_REMOVED lines=12> */
.L_x_25163:
        /* <DEDUP_REMOVED lines=42> */
.L_x_25161:
        /* <DEDUP_REMOVED lines=17> */
.L_x_25165:
        /* <DEDUP_REMOVED lines=12> */
.L_x_25166:
        /* <DEDUP_REMOVED lines=43> */
.L_x_25164:
        /* <DEDUP_REMOVED lines=17> */
.L_x_25168:
        /* <DEDUP_REMOVED lines=12> */
.L_x_25169:
        /* <DEDUP_REMOVED lines=43> */
.L_x_25167:
        /* <DEDUP_REMOVED lines=17> */
.L_x_25171:
        /* <DEDUP_REMOVED lines=12> */
.L_x_25172:
        /* <DEDUP_REMOVED lines=43> */
.L_x_25170:
        /* <DEDUP_REMOVED lines=10> */
.L_x_25160:
        /* <DEDUP_REMOVED lines=32> */
.L_x_25175:
        /* <DEDUP_REMOVED lines=12> */
.L_x_25176:
        /* <DEDUP_REMOVED lines=43> */
.L_x_25174:
        /* <DEDUP_REMOVED lines=20> */
.L_x_25178:
        /* <DEDUP_REMOVED lines=12> */
.L_x_25179:
        /* <DEDUP_REMOVED lines=43> */
.L_x_25177:
        /* <DEDUP_REMOVED lines=20> */
.L_x_25181:
        /* <DEDUP_REMOVED lines=12> */
.L_x_25182:
        /* <DEDUP_REMOVED lines=43> */
.L_x_25180:
        /* <DEDUP_REMOVED lines=20> */
.L_x_25184:
        /* <DEDUP_REMOVED lines=12> */
.L_x_25185:
        /* <DEDUP_REMOVED lines=43> */
.L_x_25183:
        /* <DEDUP_REMOVED lines=9> */
.L_x_25173:
        /* <DEDUP_REMOVED lines=15> */
.L_x_25188:
        /* <DEDUP_REMOVED lines=12> */
.L_x_25189:
        /* <DEDUP_REMOVED lines=43> */
.L_x_25187:
[----:B------:R-:W-:Y:S01]  /*bee0*/  ISETP.NE.AND P1, PT, R103, 0x1, PT ;  /* 0x000000016700780c */ /* 0x000fe20003f25270 */
[----:B-----5:R-:W-:Y:S01]  /*bef0*/  FMUL.FTZ R96, R96, UR6 ;  /* 0x0000000660607c20 */ /* 0x020fe20008410000 */
[----:B------:R-:W-:Y:S01]  /*bf00*/  I2FP.F32.U32 R101, R100 ;  /* 0x0000006400657245 */ /* 0x000fe20000201000 */
[----:B------:R-:W-:Y:S01]  /*bf10*/  IMAD.MOV.U32 R100, RZ, RZ, R94 ;  /* 0x000000ffff647224 */ /* 0x000fe200078e005e */
[----:B------:R-:W-:Y:S01]  /*bf20*/  MOV R102, 0x2 ;  /* 0x0000000200667802 */ /* 0x000fe20000000f00 */
[----:B------:R-:W-:Y:S02]  /*bf30*/  FMUL.FTZ R96, R96, UR5 ;  /* 0x0000000560607c20 */ /* 0x000fe40008410000 */
        /* <DEDUP_REMOVED lines=11> */
.L_x_25191:
        /* <DEDUP_REMOVED lines=12> */
.L_x_25192:
        /* <DEDUP_REMOVED lines=43> */
.L_x_25190:
        /* <DEDUP_REMOVED lines=17> */
.L_x_25194:
        /* <DEDUP_REMOVED lines=12> */
.L_x_25195:
        /* <DEDUP_REMOVED lines=43> */
.L_x_25193:
        /* <DEDUP_REMOVED lines=17> */
.L_x_25197:
        /* <DEDUP_REMOVED lines=12> */
.L_x_25198:
        /* <DEDUP_REMOVED lines=43> */
.L_x_25196:
        /* <DEDUP_REMOVED lines=10> */
.L_x_25186:
        /* <DEDUP_REMOVED lines=32> */
.L_x_25201:
        /* <DEDUP_REMOVED lines=12> */
.L_x_25202:
        /* <DEDUP_REMOVED lines=43> */
.L_x_25200:
[----:B------:R-:W-:Y:S01]  /*d270*/  I2FP.F32.U32 R119, R116 ;  /* 0x0000007400777245 */ /* 0x000fe20000201000 */
[----:B-----5:R-:W-:Y:S01]  /*d280*/  FMUL.FTZ R100, R100, UR6 ;  /* 0x0000000664647c20 */ /* 0x020fe20008410000 */
[----:B------:R-:W-:Y:S02]  /*d290*/  ISETP.NE.AND P1, PT, R108, 0x1, PT ;  /* 0x000000016c00780c */ /* 0x000fe40003f25270 */
[----:B------:R-:W-:Y:S01]  /*d2a0*/  MOV R104, R94 ;  /* 0x0000005e00687202 */ /* 0x000fe20000000f00 */
        /* <DEDUP_REMOVED lines=16> */
.L_x_25204:
        /* <DEDUP_REMOVED lines=12> */
.L_x_25205:
        /* <DEDUP_REMOVED lines=43> */
.L_x_25203:
        /* <DEDUP_REMOVED lines=20> */
.L_x_25207:
        /* <DEDUP_REMOVED lines=12> */
.L_x_25208:
        /* <DEDUP_REMOVED lines=43> */
.L_x_25206:
        /* <DEDUP_REMOVED lines=20> */
.L_x_25210:
        /* <DEDUP_REMOVED lines=12> */
.L_x_25211:
        /* <DEDUP_REMOVED lines=43> */
.L_x_25209:
        /* <DEDUP_REMOVED lines=9> */
.L_x_25199:
        /* <DEDUP_REMOVED lines=15> */
.L_x_25214:
        /* <DEDUP_REMOVED lines=12> */
.L_x_25215:
        /* <DEDUP_REMOVED lines=43> */
.L_x_25213:
        /* <DEDUP_REMOVED lines=17> */
.L_x_25217:
        /* <DEDUP_REMOVED lines=12> */
.L_x_25218:
        /* <DEDUP_REMOVED lines=43> */
.L_x_25216:
[----:B------:R-:W-:Y:S01]  /*e9f0*/  ISETP.NE.AND P2, PT, R108, 0x1, PT ;  /* 0x000000016c00780c */ /* 0x000fe20003f45270 */
[----:B------:R-:W-:Y:S01]  /*ea00*/  IMAD.MOV.U32 R112, RZ, RZ, 0x2 ;  /* 0x00000002ff707424 */ /* 0x000fe200078e00ff */
[----:B------:R-:W-:Y:S01]  /*ea10*/  I2FP.F32.U32 R113, R104 ;  /* 0x0000006800717245 */ /* 0x000fe20000201000 */
[----:B------:R-:W-:Y:S01]  /*ea20*/  FMUL.FTZ R104, R101, UR6 ;  /* 0x0000000665687c20 */ /* 0x000fe20008410000 */
        /* <DEDUP_REMOVED lines=13> */
.L_x_25220:
        /* <DEDUP_REMOVED lines=12> */
.L_x_25221:
        /* <DEDUP_REMOVED lines=43> */
.L_x_25219:
        /* <DEDUP_REMOVED lines=17> */
.L_x_25223:
        /* <DEDUP_REMOVED lines=12> */
.L_x_25224:
        /* <DEDUP_REMOVED lines=43> */
.L_x_25222:
        /* <DEDUP_REMOVED lines=10> */
.L_x_25212:
        /* <DEDUP_REMOVED lines=8> */
[----:B------:R0:W-:Y:S02]  /*f410*/  STG.E.128 desc[UR10][R120.64], R100 ;  /* 0x0000006478007986 */ /* 0x0001e4000c101d0a */
[----:B------:R-:W-:Y:S01]  /*f420*/  IMAD.WIDE.U32 R112, R119, 0x10, R86 ;  /* 0x0000001077707825 */ /* 0x000fe200078e0056 */
[----:B------:R-:W-:-:S05]  /*f430*/  IADD3 R125, PT, PT, R104, R115, RZ ;  /* 0x00000073687d7210 */ /* 0x000fca0007ffe0ff */
        /* <DEDUP_REMOVED lines=21> */
.L_x_25227:
        /* <DEDUP_REMOVED lines=12> */
.L_x_25228:
        /* <DEDUP_REMOVED lines=43> */
.L_x_25226:
[----:B------:R-:W-:Y:S01]  /*f900*/  I2FP.F32.U32 R125, R116 ;  /* 0x00000074007d7245 */ /* 0x000fe20000201000 */
[----:B-----5:R-:W-:Y:S01]  /*f910*/  FMUL.FTZ R112, R112, UR6 ;  /* 0x0000000670707c20 */ /* 0x020fe20008410000 */
        /* <DEDUP_REMOVED lines=18> */
.L_x_25230:
        /* <DEDUP_REMOVED lines=12> */
.L_x_25231:
        /* <DEDUP_REMOVED lines=43> */
.L_x_25229:
        /* <DEDUP_REMOVED lines=20> */
.L_x_25233:
        /* <DEDUP_REMOVED lines=12> */
.L_x_25234:
        /* <DEDUP_REMOVED lines=43> */
.L_x_25232:
        /* <DEDUP_REMOVED lines=20> */
.L_x_25236:
        /* <DEDUP_REMOVED lines=12> */
.L_x_25237:
        /* <DEDUP_REMOVED lines=43> */
.L_x_25235:
        /* <DEDUP_REMOVED lines=9> */
.L_x_25225:
        /* <DEDUP_REMOVED lines=15> */
.L_x_25240:
        /* <DEDUP_REMOVED lines=12> */
.L_x_25241:
[----:B0-----:R-:W-:Y:S01]  /*10950*/  IMAD.WIDE.U32 R120, R88, -0x326172a9, RZ ;  /* 0xcd9e8d5758787825 */ /* 0x001fe200078e00ff */
        /* <DEDUP_REMOVED lines=42> */
.L_x_25239:
[----:B------:R-:W-:Y:S01]  /*10c00*/  ISETP.NE.AND P1, PT, R116, 0x1, PT ;  /* 0x000000017400780c */ /* 0x000fe20003f25270 */
[----:B-----5:R-:W-:Y:S01]  /*10c10*/  FMUL.FTZ R112, R112, UR6 ;  /* 0x0000000670707c20 */ /* 0x020fe20008410000 */
[----:B0-----:R-:W-:Y:S01]  /*10c20*/  I2FP.F32.U32 R121, R104 ;  /* 0x0000006800797245 */ /* 0x001fe20000201000 */
        /* <DEDUP_REMOVED lines=14> */
.L_x_25243:
        /* <DEDUP_REMOVED lines=12> */
.L_x_25244:
        /* <DEDUP_REMOVED lines=43> */
.L_x_25242:
        /* <DEDUP_REMOVED lines=17> */
.L_x_25246:
        /* <DEDUP_REMOVED lines=12> */
.L_x_25247:
        /* <DEDUP_REMOVED lines=43> */
.L_x_25245:
        /* <DEDUP_REMOVED lines=17> */
.L_x_25249:
        /* <DEDUP_REMOVED lines=12> */
.L_x_25250:
        /* <DEDUP_REMOVED lines=43> */
.L_x_25248:
        /* <DEDUP_REMOVED lines=10> */
.L_x_25238:
        /* <DEDUP_REMOVED lines=32> */
.L_x_25253:
        /* <DEDUP_REMOVED lines=12> */
.L_x_25254:
        /* <DEDUP_REMOVED lines=43> */
.L_x_25252:
        /* <DEDUP_REMOVED lines=20> */
.L_x_25256:
        /* <DEDUP_REMOVED lines=12> */
.L_x_25257:
        /* <DEDUP_REMOVED lines=43> */
.L_x_25255:
        /* <DEDUP_REMOVED lines=20> */
.L_x_25259:
        /* <DEDUP_REMOVED lines=12> */
.L_x_25260:
        /* <DEDUP_REMOVED lines=43> */
.L_x_25258:
        /* <DEDUP_REMOVED lines=20> */
.L_x_25262:
        /* <DEDUP_REMOVED lines=12> */
.L_x_25263:
        /* <DEDUP_REMOVED lines=43> */
.L_x_25261:
        /* <DEDUP_REMOVED lines=9> */
.L_x_25251:
        /* <DEDUP_REMOVED lines=15> */
.L_x_25266:
        /* <DEDUP_REMOVED lines=12> */
.L_x_25267:
[----:B------:R-:W-:Y:S01]  /*12fe0*/  IMAD.WIDE.U32 R90, R88, -0x326172a9, RZ ;  /* 0xcd9e8d57585a7825 */ /* 0x000fe200078e00ff */
[----:B0-----:R-:W-:-:S03]  /*12ff0*/  LOP3.LUT R126, R92, UR13, R87, 0x96, !PT ;  /* 0x0000000d5c7e7c12 */ /* 0x001fc6000f8e9657 */
        /* <DEDUP_REMOVED lines=41> */
.L_x_25265:
[----:B------:R-:W-:Y:S01]  /*13290*/  ISETP.NE.AND P1, PT, R106, 0x1, PT ;  /* 0x000000016a00780c */ /* 0x000fe20003f25270 */
[----:B0----5:R-:W-:Y:S01]  /*132a0*/  FMUL.FTZ R124, R120, UR6 ;  /* 0x00000006787c7c20 */ /* 0x021fe20008410000 */
        /* <DEDUP_REMOVED lines=15> */
.L_x_25269:
        /* <DEDUP_REMOVED lines=12> */
.L_x_25270:
        /* <DEDUP_REMOVED lines=43> */
.L_x_25268:
        /* <DEDUP_REMOVED lines=17> */
.L_x_25272:
        /* <DEDUP_REMOVED lines=12> */
.L_x_25273:
        /* <DEDUP_REMOVED lines=43> */
.L_x_25271:
        /* <DEDUP_REMOVED lines=17> */
.L_x_25275:
        /* <DEDUP_REMOVED lines=12> */
.L_x_25276:
        /* <DEDUP_REMOVED lines=43> */
.L_x_25274:
        /* <DEDUP_REMOVED lines=10> */
.L_x_25264:
        /* <DEDUP_REMOVED lines=122> */
[----:B------:R-:W-:-:S05]  /*14850*/  IADD3 R0, PT, PT, R108, R0, R87 ;  /* 0x000000006c007210 */ /* 0x000fca0007ffe057 */
[----:B------:R-:W-:Y:S01]  /*14860*/  IMAD.IADD R121, R0, 0x1, R121 ;  /* 0x0000000100797824 */ /* 0x000fe200078e0279 */
[----:B------:R-:W-:-:S04]  /*14870*/  LOP3.LUT P0, R0, R95, 0x1f, RZ, 0xc0, !PT ;  /* 0x0000001f5f007812 */ /* 0x000fc8000780c0ff */
        /* <DEDUP_REMOVED lines=12> */
.L_x_25278:
[----:B------:R-:W-:Y:S05]  /*14940*/  BSYNC.RECONVERGENT B0 ;  /* 0x0000000000007941 */ /* 0x000fea0003800200 */
.L_x_25277:
        /* <DEDUP_REMOVED lines=14> */
.L_x_25280:
[----:B------:R-:W-:Y:S05]  /*14a30*/  BSYNC.RECONVERGENT B0 ;  /* 0x0000000000007941 */ /* 0x000fea0003800200 */
.L_x_25279:
        /* <DEDUP_REMOVED lines=33> */
[----:B-1----:R-:W-:Y:S02]  /*14c50*/  IMAD.IADD R0, R87, 0x1, R116 ;  /* 0x0000000157007824 */ /* 0x002fe400078e0274 */
        /* <DEDUP_REMOVED lines=20> */
[----:B------:R2:W1:Y:S01]  /*14da0*/  SHFL.IDX PT, R3, R85, RZ, 0x1f ;  /* 0x00001fff55037589 */ /* 0x00046200000e0000 */
[C---:B0-----:R-:W-:Y:S01]  /*14db0*/  FSEL R84, R121.reuse, RZ, !P1 ;  /* 0x000000ff79547208 */ /* 0x041fe20004800000 */
[----:B------:R-:W-:-:S04]  /*14dc0*/  FMUL.FTZ R2, R121, R121 ;  /* 0x0000007979027220 */ /* 0x000fc80000410000 */
[C---:B------:R-:W-:Y:S01]  /*14dd0*/  FADD.FTZ R86, -R84.reuse, R68 ;  /* 0x0000004454567221 */ /* 0x040fe20000010100 */
[C---:B------:R-:W-:Y:S01]  /*14de0*/  FADD.FTZ R87, -R84.reuse, R69 ;  /* 0x0000004554577221 */ /* 0x040fe20000010100 */
[C---:B------:R-:W-:Y:S01]  /*14df0*/  FADD.FTZ R108, -R84.reuse, R72 ;  /* 0x00000048546c7221 */ /* 0x040fe20000010100 */
[C---:B------:R-:W-:Y:S01]  /*14e00*/  FADD.FTZ R116, -R84.reuse, R73 ;  /* 0x0000004954747221 */ /* 0x040fe20000010100 */
[----:B------:R-:W0:Y:S01]  /*14e10*/  @!P0 LDC.64 R68, c[0x0][0x3c0] ;  /* 0x0000f000ff448b82 */ /* 0x000e220000000a00 */
[C---:B------:R-:W-:Y:S01]  /*14e20*/  FADD.FTZ R70, -R84.reuse, R70 ;  /* 0x0000004654467221 */ /* 0x040fe20000010100 */
[C---:B------:R-:W-:Y:S01]  /*14e30*/  FADD.FTZ R95, -R84.reuse, R71 ;  /* 0x00000047545f7221 */ /* 0x040fe20000010100 */
[C---:B------:R-:W-:Y:S01]  /*14e40*/  FADD.FTZ R118, -R84.reuse, R74 ;  /* 0x0000004a54767221 */ /* 0x040fe20000010100 */
[----:B--2---:R-:W-:Y:S01]  /*14e50*/  FADD.FTZ R85, -R84, R75 ;  /* 0x0000004b54557221 */ /* 0x004fe20000010100 */
[----:B-1----:R-:W-:Y:S01]  /*14e60*/  FFMA.FTZ R0, R3, UR20, R0 ;  /* 0x0000001403007c23 */ /* 0x002fe20008010000 */
[----:B------:R-:W-:Y:S01]  /*14e70*/  FSEL R3, R2, RZ, P1 ;  /* 0x000000ff02037208 */ /* 0x000fe20000800000 */
[C---:B------:R-:W-:Y:S01]  /*14e80*/  FADD.FTZ R80, -R84.reuse, R80 ;  /* 0x0000005054507221 */ /* 0x040fe20000010100 */
[----:B------:R-:W1:Y:S01]  /*14e90*/  @!P0 LDC.64 R72, c[0x0][0x3c8] ;  /* 0x0000f200ff488b82 */ /* 0x000e620000000a00 */
[C---:B------:R-:W-:Y:S01]  /*14ea0*/  FADD.FTZ R78, -R84.reuse, R78 ;  /* 0x0000004e544e7221 */ /* 0x040fe20000010100 */
        /* <DEDUP_REMOVED lines=16> */
[C---:B------:R-:W-:Y:S01]  /*14fb0*/  FADD.FTZ R102, -R84.reuse, R102 ;  /* 0x0000006654667221 */ /* 0x040fe20000010100 */
[C---:B------:R-:W-:Y:S01]  /*14fc0*/  FADD.FTZ R130, -R84.reuse, R103 ;  /* 0x0000006754827221 */ /* 0x040fe20000010100 */
[C---:B------:R-:W-:Y:S01]  /*14fd0*/  FADD.FTZ R133, -R84.reuse, R114 ;  /* 0x0000007254857221 */ /* 0x040fe20000010100 */
[C---:B------:R-:W-:Y:S01]  /*14fe0*/  FADD.FTZ R100, -R84.reuse, R100 ;  /* 0x0000006454647221 */ /* 0x040fe20000010100 */
[C---:B------:R-:W-:Y:S01]  /*14ff0*/  FADD.FTZ R101, -R84.reuse, R101 ;  /* 0x0000006554657221 */ /* 0x040fe20000010100 */
[----:B------:R-:W-:Y:S01]  /*15000*/  FADD.FTZ R134, -R84, R115 ;  /* 0x0000007354867221 */ /* 0x000fe20000010100 */
[----:B-1----:R-:W-:-:S04]  /*15010*/  @!P0 IMAD.WIDE R72, R3, 0x4, R72 ;  /* 0x0000000403488825 */ /* 0x002fc800078e0248 */
[C---:B--2---:R-:W-:Y:S01]  /*15020*/  FMUL.FTZ R71, R139.reuse, R86 ;  /* 0x000000568b477220 */ /* 0x044fe20000410000 */
[----:B------:R-:W0:Y:S01]  /*15030*/  LDC.64 R2, c[0x0][0x428] ;  /* 0x00010a00ff027b82 */ /* 0x000e220000000a00 */
        /* <DEDUP_REMOVED lines=8> */
[----:B------:R1:W-:Y:S01]  /*150c0*/  @!P0 STG.E desc[UR10][R68.64], R121 ;  /* 0x0000007944008986 */ /* 0x0003e2000c10190a */
[C---:B------:R-:W-:Y:S01]  /*150d0*/  FMUL.FTZ R103, R139.reuse, R78 ;  /* 0x0000004e8b677220 */ /* 0x040fe20000410000 */
[C---:B------:R-:W-:Y:S01]  /*150e0*/  FMUL.FTZ R114, R139.reuse, R81 ;  /* 0x000000518b727220 */ /* 0x040fe20000410000 */
[C---:B------:R-:W-:Y:S01]  /*150f0*/  FADD.FTZ R124, -R84.reuse, R124 ;  /* 0x0000007c547c7221 */ /* 0x040fe20000010100 */
[C---:B------:R-:W-:Y:S01]  /*15100*/  FADD.FTZ R136, -R84.reuse, R125 ;  /* 0x0000007d54887221 */ /* 0x040fe20000010100 */
[C---:B------:R-:W-:Y:S01]  /*15110*/  FADD.FTZ R126, -R84.reuse, R126 ;  /* 0x0000007e547e7221 */ /* 0x040fe20000010100 */
[C---:B------:R-:W-:Y:S01]  /*15120*/  FMUL.FTZ R99, R139.reuse, R76 ;  /* 0x0000004c8b637220 */ /* 0x040fe20000410000 */
[C---:B------:R-:W-:Y:S01]  /*15130*/  FMUL.FTZ R98, R139.reuse, R77 ;  /* 0x0000004d8b627220 */ /* 0x040fe20000410000 */
[C---:B------:R-:W-:Y:S01]  /*15140*/  FMUL.FTZ R108, R139.reuse, R79 ;  /* 0x0000004f8b6c7220 */ /* 0x040fe20000410000 */
[C---:B------:R-:W-:Y:S01]  /*15150*/  FMUL.FTZ R115, R139.reuse, R82 ;  /* 0x000000528b737220 */ /* 0x040fe20000410000 */
[----:B------:R-:W-:Y:S01]  /*15160*/  FADD.FTZ R84, -R84, R127 ;  /* 0x0000007f54547221 */ /* 0x000fe20000010100 */
[----:B------:R-:W-:Y:S01]  /*15170*/  FMUL.FTZ R118, R139, R83 ;  /* 0x000000538b767220 */ /* 0x000fe20000410000 */
[----:B-1----:R-:W-:Y:S01]  /*15180*/  FFMA.FTZ R68, R71, R64, R32 ;  /* 0x0000004047447223 */ /* 0x002fe20000010020 */
[----:B------:R-:W-:Y:S01]  /*15190*/  FMUL.FTZ R131, R139, R112 ;  /* 0x000000708b837220 */ /* 0x000fe20000410000 */
[----:B------:R1:W-:Y:S01]  /*151a0*/  @!P0 STG.E desc[UR10][R72.64], R139 ;  /* 0x0000008b48008986 */ /* 0x0003e2000c10190a */
[----:B0-----:R-:W-:-:S04]  /*151b0*/  IMAD.WIDE.U32 R76, R93, 0x10, R2 ;  /* 0x000000105d4c7825 */ /* 0x001fc800078e0002 */
        /* <DEDUP_REMOVED lines=10> */
[----:B-1----:R-:W-:Y:S01]  /*15260*/  FFMA.FTZ R72, R95, R60, R28 ;  /* 0x0000003c5f487223 */ /* 0x002fe2000001001c */
[----:B------:R-:W-:Y:S01]  /*15270*/  FFMA.FTZ R73, R116, R61, R29 ;  /* 0x0000003d74497223 */ /* 0x000fe2000001001d */
[----:B------:R-:W-:Y:S01]  /*15280*/  FFMA.FTZ R75, R96, R63, R31 ;  /* 0x0000003f604b7223 */ /* 0x000fe2000001001f */
[----:B------:R-:W-:Y:S01]  /*15290*/  FFMA.FTZ R112, R113, R52, R20 ;  /* 0x0000003471707223 */ /* 0x000fe20000010014 */
        /* <DEDUP_REMOVED lines=24> */
[----:B------:R1:W-:Y:S01]  /*15420*/  STG.E.128 desc[UR10][R78.64], R72 ;  /* 0x000000484e007986 */ /* 0x0003e2000c101d0a */
[----:B------:R-:W-:-:S04]  /*15430*/  IMAD.WIDE.U32 R96, R119, 0x10, R2 ;  /* 0x0000001077607825 */ /* 0x000fc800078e0002 */
[----:B------:R-:W-:Y:S01]  /*15440*/  FFMA.FTZ R119, R128, R51, R19 ;  /* 0x0000003380777223 */ /* 0x000fe20000010013 */
[----:B------:R-:W-:Y:S01]  /*15450*/  UIADD3 UR18, UPT, UPT, UR18, UR16, URZ ;  /* 0x0000001012127290 */ /* 0x000fe2000fffe0ff */
[----:B------:R2:W-:Y:S01]  /*15460*/  STG.E.128 desc[UR10][R80.64], R100 ;  /* 0x0000006450007986 */ /* 0x0005e2000c101d0a */
[--C-:B------:R-:W-:Y:S02]  /*15470*/  IMAD.WIDE.U32 R84, R111, 0x10, R2.reuse ;  /* 0x000000106f547825 */ /* 0x100fe400078e0002 */
[----:B------:R-:W-:Y:S01]  /*15480*/  UISETP.GE.AND UP1, UPT, UR18, UR17, UPT ;  /* 0x000000111200728c */ /* 0x000fe2000bf26270 */
[----:B------:R2:W-:Y:S01]  /*15490*/  STG.E.128 desc[UR10][R82.64], R112 ;  /* 0x0000007052007986 */ /* 0x0005e2000c101d0a */
[----:B------:R-:W-:-:S03]  /*154a0*/  IMAD.WIDE.U32 R2, R129, 0x10, R2 ;  /* 0x0000001081027825 */ /* 0x000fc600078e0002 */
[----:B------:R2:W-:Y:S01]  /*154b0*/  STG.E.128 desc[UR10][R84.64], R116 ;  /* 0x0000007454007986 */ /* 0x0005e2000c101d0a */
[----:B0-----:R-:W-:Y:S01]  /*154c0*/  FFMA.FTZ R68, R125, R44, R12 ;  /* 0x0000002c7d447223 */ /* 0x001fe2000001000c */
[----:B------:R-:W-:Y:S01]  /*154d0*/  FFMA.FTZ R69, R120, R45, R13 ;  /* 0x0000002d78457223 */ /* 0x000fe2000001000d */
[----:B------:R-:W-:Y:S01]  /*154e0*/  FFMA.FTZ R70, R127, R46, R14 ;  /* 0x0000002e7f467223 */ /* 0x000fe2000001000e */
[----:B------:R-:W-:Y:S01]  /*154f0*/  FFMA.FTZ R71, R130, R47, R15 ;  /* 0x0000002f82477223 */ /* 0x000fe2000001000f */
[----:B------:R-:W-:Y:S01]  /*15500*/  FFMA.FTZ R76, R135, R36, R4 ;  /* 0x00000024874c7223 */ /* 0x000fe20000010004 */
[----:B-1----:R-:W-:Y:S01]  /*15510*/  FFMA.FTZ R72, R131, R40, R8 ;  /* 0x0000002883487223 */ /* 0x002fe20000010008 */
[----:B------:R-:W-:Y:S01]  /*15520*/  FFMA.FTZ R73, R132, R41, R9 ;  /* 0x0000002984497223 */ /* 0x000fe20000010009 */
[----:B------:R-:W-:Y:S01]  /*15530*/  FFMA.FTZ R74, R133, R42, R10 ;  /* 0x0000002a854a7223 */ /* 0x000fe2000001000a */
[----:B------:R-:W-:Y:S01]  /*15540*/  FFMA.FTZ R75, R134, R43, R11 ;  /* 0x0000002b864b7223 */ /* 0x000fe2000001000b */
[----:B------:R-:W-:Y:S01]  /*15550*/  FFMA.FTZ R77, R136, R37, R5 ;  /* 0x00000025884d7223 */ /* 0x000fe20000010005 */
[----:B------:R-:W-:Y:S01]  /*15560*/  FFMA.FTZ R78, R137, R38, R6 ;  /* 0x00000026894e7223 */ /* 0x000fe20000010006 */
[----:B------:R-:W-:Y:S01]  /*15570*/  FFMA.FTZ R79, R124, R39, R7 ;  /* 0x000000277c4f7223 */ /* 0x000fe20000010007 */
[----:B------:R2:W-:Y:S04]  /*15580*/  STG.E.128 desc[UR10][R86.64], R68 ;  /* 0x0000004456007986 */ /* 0x0005e8000c101d0a */
[----:B------:R2:W-:Y:S04]  /*15590*/  STG.E.128 desc[UR10][R96.64], R72 ;  /* 0x0000004860007986 */ /* 0x0005e8000c101d0a */
[----:B------:R2:W-:Y:S01]  /*155a0*/  STG.E.128 desc[UR10][R2.64], R76 ;  /* 0x0000004c02007986 */ /* 0x0005e2000c101d0a */
[----:B------:R-:W-:Y:S05]  /*155b0*/  BRA.U !UP1, `(.L_x_25281) ;  /* 0xfffffeb509387547 */ /* 0x000fea000b83ffff */
[----:B------:R-:W-:Y:S05]  /*155c0*/  EXIT ;  /* 0x000000000000794d */ /* 0x000fea0003800000 */
.L_x_25282:
        /* <DEDUP_REMOVED lines=11> */
.L_x_27613:


//--------------------- .text._ZN10layer_norm13ln_fwd_kernelINS_13Kernel_traitsIfffffjLj8192ELj1ELj1ELj8ELj16ENS_18Kernel_traits_baseILj8192EfffffjLj256EEEEELb1ELb0ELb1ELb0EEEvNS_9FwdParamsE --------------------------
	.section	.text._ZN10layer_norm13ln_fwd_kernelINS_13Kernel_traitsIfffffjLj8192ELj1ELj1ELj8ELj16ENS_18Kernel_traits_baseILj8192EfffffjLj256EEEEELb1ELb0ELb1ELb0EEEvNS_9FwdParamsE,"ax",@progbits
	.align	128
        .global         _ZN10layer_norm13ln_fwd_kernelINS_13Kernel_traitsIfffffjLj8192ELj1ELj1ELj8ELj16ENS_18Kernel_traits_baseILj8192EfffffjLj256EEEEELb1ELb0ELb1ELb0EEEvNS_9FwdParamsE
        .type           _ZN10layer_norm13ln_fwd_kernelINS_13Kernel_traitsIfffffjLj8192ELj1ELj1ELj8ELj16ENS_18Kernel_traits_baseILj8192EfffffjLj256EEEEELb1ELb0ELb1ELb0EEEvNS_9FwdParamsE,@function
        .size           _ZN10layer_norm13ln_fwd_kernelINS_13Kernel_traitsIfffffjLj8192ELj1ELj1ELj8ELj16ENS_18Kernel_traits_baseILj8192EfffffjLj256EEEEELb1ELb0ELb1ELb0EEEvNS_9FwdParamsE,(.L_x_27614 - _ZN10layer_norm13ln_fwd_kernelINS_13Kernel_traitsIfffffjLj8192ELj1ELj1ELj8ELj16ENS_18Kernel_traits_baseILj8192EfffffjLj256EEEEELb1ELb0ELb1ELb0EEEvNS_9FwdParamsE)
        .other          _ZN10layer_norm13ln_fwd_kernelINS_13Kernel_traitsIfffffjLj8192ELj1ELj1ELj8ELj16ENS_18Kernel_traits_baseILj8192EfffffjLj256EEEEELb1ELb0ELb1ELb0EEEvNS_9FwdParamsE,@"STO_CUDA_ENTRY STV_DEFAULT"
_ZN10layer_norm13ln_fwd_kernelINS_13Kernel_traitsIfffffjLj8192ELj1ELj1ELj8ELj16ENS_18Kernel_traits_baseILj8192EfffffjLj256EEEEELb1ELb0ELb1ELb0EEEvNS_9FwdParamsE:
.text._ZN10layer_norm13ln_fwd_kernelINS_13Kernel_traitsIfffffjLj8192ELj1ELj1ELj8ELj16ENS_18Kernel_traits_baseILj8192EfffffjLj256EEEEELb1ELb0ELb1ELb0EEEvNS_9FwdParamsE:
        /* <DEDUP_REMOVED lines=116> */
.L_x_25284:
        /* <DEDUP_REMOVED lines=25> */
[----:B------:R-:W-:Y:S02]  /*08d0*/  @P3 IADD3 R3, PT, PT, R3, 0x100, RZ ;  /* 0x0000010003033810 */ /* 0x000fe40007ffe0ff */
[----:B------:R-:W-:Y:S02]  /*08e0*/  CS2R R90, SRZ ;  /* 0x00000000005a7805 */ /* 0x000fe4000001ff00 */
[----:B------:R-:W-:Y:S02]  /*08f0*/  CS2R R88, SRZ ;  /* 0x0000000000587805 */ /* 0x000fe4000001ff00 */
[----:B------:R-:W-:Y:S01]  /*0900*/  CS2R R86, SRZ ;  /* 0x0000000000567805 */ /* 0x000fe2000001ff00 */
[----:B------:R-:W5:Y:S01]  /*0910*/  @P3 LDG.E.128 R108, desc[UR14][R16.64] ;  /* 0x0000000e106c3981 */ /* 0x000f62000c1e1d00 */
[----:B------:R-:W0:Y:S01]  /*0920*/  @P6 LDC.64 R24, c[0x0][0x3d0] ;  /* 0x0000f400ff186b82 */ /* 0x000e220000000a00 */
[----:B----4-:R-:W-:-:S04]  /*0930*/  @P2 IMAD.WIDE.U32 R18, R3, 0x10, R18 ;  /* 0x0000001003122825 */ /* 0x010fc800078e0012 */
[----:B------:R-:W-:Y:S01]  /*0940*/  @P2 VIADD R3, R3, 0x100 ;  /* 0x0000010003032836 */ /* 0x000fe20000000000 */
[----:B------:R-:W5:Y:S03]  /*0950*/  @P2 LDG.E.128 R104, desc[UR14][R18.64] ;  /* 0x0000000e12682981 */ /* 0x000f66000c1e1d00 */
[----:B-1----:R-:W-:-:S04]  /*0960*/  @P1 IMAD.WIDE.U32 R20, R3, 0x10, R20 ;  /* 0x0000001003141825 */ /* 0x002fc800078e0014 */
[----:B------:R-:W-:Y:S01]  /*0970*/  @P1 VIADD R3, R3, 0x100 ;  /* 0x0000010003031836 */ /* 0x000fe20000000000 */
[----:B------:R-:W5:Y:S03]  /*0980*/  @P1 LDG.E.128 R96, desc[UR14][R20.64] ;  /* 0x0000000e14601981 */ /* 0x000f66000c1e1d00 */
        /* <DEDUP_REMOVED lines=10> */
[----:B------:R-:W-:Y:S02]  /*0a30*/  CS2R R26, SRZ ;  /* 0x00000000001a7805 */ /* 0x000fe4000001ff00 */
[----:B------:R-:W-:Y:S02]  /*0a40*/  CS2R R24, SRZ ;  /* 0x0000000000187805 */ /* 0x000fe4000001ff00 */
[----:B-1----:R-:W-:Y:S02]  /*0a50*/  CS2R R22, SRZ ;  /* 0x0000000000167805 */ /* 0x002fe4000001ff00 */
[----:B------:R-:W-:-:S02]  /*0a60*/  CS2R R20, SRZ ;  /* 0x0000000000147805 */ /* 0x000fc4000001ff00 */
[----:B------:R-:W-:Y:S02]  /*0a70*/  CS2R R18, SRZ ;  /* 0x0000000000127805 */ /* 0x000fe4000001ff00 */
[----:B------:R-:W-:Y:S02]  /*0a80*/  CS2R R16, SRZ ;  /* 0x0000000000107805 */ /* 0x000fe4000001ff00 */
[----:B------:R-:W-:Y:S02]  /*0a90*/  @P6 CS2R R42, SRZ ;  /* 0x00000000002a6805 */ /* 0x000fe4000001ff00 */
[----:B0-----:R-:W-:-:S07]  /*0aa0*/  @P6 CS2R R40, SRZ ;  /* 0x0000000000286805 */ /* 0x001fce000001ff00 */
.L_x_25285:
[----:B------:R-:W-:Y:S05]  /*0ab0*/  BSYNC.RECONVERGENT B0 ;  /* 0x0000000000007941 */ /* 0x000fea0003800200 */
.L_x_25283:
        /* <DEDUP_REMOVED lines=8> */
[----:B------:R-:W-:Y:S01]  /*0b40*/  ULOP3.LUT UR6, UR4, 0xff, URZ, 0xc0, !UPT ;  /* 0x000000ff04067892 */ /* 0x000fe2000f8ec0ff */
[----:B------:R-:W-:Y:S01]  /*0b50*/  IMAD R10, R13, -0x2daee0ad, RZ ;  /* 0xd2511f530d0a7824 */ /* 0x000fe200078e02ff */
[----:B------:R-:W-:Y:S01]  /*0b60*/  LOP3.LUT R4, R4, UR13, RZ, 0x3c, !PT ;  /* 0x0000000d04047c12 */ /* 0x000fe2000f8e3cff */
[----:B------:R-:W1:Y:S04]  /*0b70*/  LDCU UR23, c[0x0][0x404] ;  /* 0x00008080ff1777ac */ /* 0x000e680008000800 */
[C---:B------:R-:W-:Y:S01]  /*0b80*/  IMAD.HI.U32 R5, R4.reuse, -0x326172a9, RZ ;  /* 0xcd9e8d5704057827 */ /* 0x040fe200078e00ff */
[----:B------:R-:W2:Y:S03]  /*0b90*/  LDCU.U8 UR25, c[0x0][0x410] ;  /* 0x00008200ff1977ac */ /* 0x000ea60008000000 */
[----:B------:R-:W-:Y:S01]  /*0ba0*/  IMAD R4, R4, -0x326172a9, RZ ;  /* 0xcd9e8d5704047824 */ /* 0x000fe200078e02ff */
[----:B------:R-:W3:Y:S01]  /*0bb0*/  LDCU UR26, c[0x0][0x400] ;  /* 0x00008000ff1a77ac */ /* 0x000ee20008000800 */
[----:B------:R-:W-:Y:S01]  /*0bc0*/  UPLOP3.LUT UP1, UPT, UPT, UPT, UPT, 0x40, 0x4 ;  /* 0x000000000004789c */ /* 0x000fe20003f2e870 */
[----:B0-----:R-:W-:-:S02]  /*0bd0*/  IMAD R11, R11, UR22, R0 ;  /* 0x000000160b0b7c24 */ /* 0x001fc4000f8e0200 */
[----:B------:R-:W-:Y:S02]  /*0be0*/  IMAD.SHL.U32 R0, R0, 0x20, RZ ;  /* 0x0000002000007824 */ /* 0x000fe400078e00ff */
[----:B------:R-:W-:-:S04]  /*0bf0*/  IMAD.HI.U32 R3, R11, -0x326172a9, RZ ;  /* 0xcd9e8d570b037827 */ /* 0x000fc800078e00ff */
[----:B------:R-:W-:Y:S01]  /*0c00*/  IMAD R6, R11, -0x326172a9, RZ ;  /* 0xcd9e8d570b067824 */ /* 0x000fe200078e02ff */
[----:B------:R-:W-:-:S04]  /*0c10*/  LOP3.LUT R3, R12, UR12, R3, 0x96, !PT ;  /* 0x0000000c0c037c12 */ /* 0x000fc8000f8e9603 */
[----:B------:R-:W-:Y:S01]  /*0c20*/  LOP3.LUT R5, R6, UR5, R5, 0x96, !PT ;  /* 0x0000000506057c12 */ /* 0x000fe2000f8e9605 */
[----:B------:R-:W-:Y:S01]  /*0c30*/  IMAD.HI.U32 R7, R3, -0x2daee0ad, RZ ;  /* 0xd2511f5303077827 */ /* 0x000fe200078e00ff */
[----:B------:R-:W-:-:S03]  /*0c40*/  USHF.R.U32.HI UR5, URZ, 0x1, UR4 ;  /* 0x00000001ff057899 */ /* 0x000fc60008011604 */
[----:B------:R-:W-:Y:S01]  /*0c50*/  IMAD R9, R3, -0x2daee0ad, RZ ;  /* 0xd2511f5303097824 */ /* 0x000fe200078e02ff */
[----:B------:R-:W-:Y:S01]  /*0c60*/  LOP3.LUT R7, R10, UR27, R7, 0x96, !PT ;  /* 0x0000001b0a077c12 */ /* 0x000fe2000f8e9607 */
[----:B------:R-:W-:Y:S01]  /*0c70*/  IMAD.HI.U32 R6, R5, -0x2daee0ad, RZ ;  /* 0xd2511f5305067827 */ /* 0x000fe200078e00ff */
[----:B------:R-:W-:-:S03]  /*0c80*/  ULOP3.LUT UR5, UR5, 0x7fffff80, URZ, 0xc0, !UPT ;  /* 0x7fffff8005057892 */ /* 0x000fc6000f8ec0ff */
        /* <DEDUP_REMOVED lines=29> */
[----:B------:R-:W0:Y:S01]  /*0e60*/  LDCU.128 UR8, c[0x0][0x3f0] ;  /* 0x00007e00ff0877ac */ /* 0x000e220008000c00 */
        /* <DEDUP_REMOVED lines=18> */
[----:B------:R-:W-:Y:S01]  /*0f90*/  IMAD.MOV.U32 R7, RZ, RZ, RZ ;  /* 0x000000ffff077224 */ /* 0x000fe200078e00ff */
[----:B------:R-:W-:Y:S01]  /*0fa0*/  LOP3.LUT R9, R4, UR24, R9, 0x96, !PT ;  /* 0x0000001804097c12 */ /* 0x000fe2000f8e9609 */
[----:B------:R-:W-:Y:S01]  /*0fb0*/  IMAD.MOV R4, RZ, RZ, -R2 ;  /* 0x000000ffff047224 */ /* 0x000fe200078e0a02 */
[----:B------:R-:W-:Y:S01]  /*0fc0*/  LOP3.LUT R2, R0, 0x3e0, RZ, 0xc0, !PT ;  /* 0x000003e000027812 */ /* 0x000fe200078ec0ff */
[----:B------:R-:W-:Y:S01]  /*0fd0*/  IMAD R6, R15, -0x326172a9, RZ ;  /* 0xcd9e8d570f067824 */ /* 0x000fe200078e02ff */
[----:B------:R-:W0:Y:S01]  /*0fe0*/  LDCU UR24, c[0x0][0x388] ;  /* 0x00007100ff1877ac */ /* 0x000e220008000800 */
[----:B------:R-:W-:Y:S01]  /*0ff0*/  IMAD R5, R3, -0x2daee0ad, RZ ;  /* 0xd2511f5303057824 */ /* 0x000fe200078e02ff */
[----:B------:R-:W-:-:S02]  /*1000*/  VIADDMNMX R0, R4, UR6, RZ, !PT ;  /* 0x0000000604007c46 */ /* 0x000fc4000f8001ff */
[----:B------:R-:W-:Y:S02]  /*1010*/  IADD3 R2, PT, PT, RZ, -R2, RZ ;  /* 0x80000002ff027210 */ /* 0x000fe40007ffe0ff */
[----:B------:R-:W-:Y:S02]  /*1020*/  VIMNMX R0, PT, PT, R0, 0x20, PT ;  /* 0x0000002000007848 */ /* 0x000fe40003fe0100 */
[----:B------:R-:W-:Y:S02]  /*1030*/  VIADDMNMX R2, R2, UR6, RZ, !PT ;  /* 0x0000000602027c46 */ /* 0x000fe4000f8001ff */
[----:B------:R-:W-:Y:S02]  /*1040*/  LEA R0, R0, UR5, 0x2 ;  /* 0x0000000500007c11 */ /* 0x000fe4000f8e10ff */
[----:B------:R-:W-:Y:S02]  /*1050*/  VIMNMX R2, PT, PT, R2, 0x20, PT ;  /* 0x0000002002027848 */ /* 0x000fe40003fe0100 */
[----:B------:R-:W-:-:S06]  /*1060*/  I2FP.F32.U32 R0, R0 ;  /* 0x0000000000007245 */ /* 0x000fcc0000201000 */
[----:B------:R-:W1:Y:S02]  /*1070*/  MUFU.RCP R0, R0 ;  /* 0x0000000000007308 */ /* 0x000e640000001000 */
[----:B-1----:R1:W-:Y:S02]  /*1080*/  STL [R1+0xc], R0 ;  /* 0x00000c0001007387 */ /* 0x0023e40000100800 */
[----:B-1----:R-:W-:-:S05]  /*1090*/  LEA R0, R2, UR5, 0x2 ;  /* 0x0000000502007c11 */ /* 0x002fca000f8e10ff */
[----:B0-234-:R1:W-:Y:S02]  /*10a0*/  STL [R1+0x8], R0 ;  /* 0x0000080001007387 */ /* 0x01d3e40000100800 */
.L_x_25721:
[----:B------:R-:W-:-:S06]  /*10b0*/  UIMAD.WIDE UR4, UR22, 0x4, UR8 ;  /* 0x00000004160478a5 */ /* 0x000fcc000f8e0208 */
[----:B0-234-:R-:W-:Y:S01]  /*10c0*/  IMAD.U32 R80, RZ, RZ, UR4 ;  /* 0x00000004ff507e24 */ /* 0x01dfe2000f8e00ff */
[----:B------:R-:W-:-:S05]  /*10d0*/  MOV R81, UR5 ;  /* 0x0000000500517c02 */ /* 0x000fca0008000f00 */
[----:B------:R0:W2:Y:S01]  /*10e0*/  LDG.E R15, desc[UR14][R80.64] ;  /* 0x0000000e500f7981 */ /* 0x0000a2000c1e1900 */
[----:B------:R-:W-:-:S06]  /*10f0*/  UIMAD.WIDE UR4, UR22, 0x4, UR10 ;  /* 0x00000004160478a5 */ /* 0x000fcc000f8e020a */
[----:B0-----:R-:W-:Y:S02]  /*1100*/  IMAD.U32 R80, RZ, RZ, UR4 ;  /* 0x00000004ff507e24 */ /* 0x001fe4000f8e00ff */
[----:B------:R-:W-:-:S05]  /*1110*/  IMAD.U32 R81, RZ, RZ, UR5 ;  /* 0x00000005ff517e24 */ /* 0x000fca000f8e00ff */
[----:B------:R-:W3:Y:S01]  /*1120*/  LDG.E R82, desc[UR14][R80.64] ;  /* 0x0000000e50527981 */ /* 0x000ee2000c1e1900 */
[----:B------:R-:W-:Y:S01]  /*1130*/  UIMAD UR5, UR22, UR24, URZ ;  /* 0x00000018160572a4 */ /* 0x000fe2000f8e02ff */
[----:B------:R-:W-:Y:S01]  /*1140*/  BSSY.RECONVERGENT B0, `(.L_x_25286) ;  /* 0x0000365000007945 */ /* 0x000fe20003800200 */
[----:B------:R-:W0:Y:S02]  /*1150*/  S2R R103, SR_TID.X ;  /* 0x0000000000677919 */ /* 0x000e240000002100 */
[----:B------:R-:W-:-:S04]  /*1160*/  USHF.R.S32.HI UR6, URZ, 0x1f, UR5 ;  /* 0x0000001fff067899 */ /* 0x000fc80008011405 */
[----:B------:R-:W-:Y:S01]  /*1170*/  ULEA.HI UR6, UR6, UR5, URZ, 0x2 ;  /* 0x0000000506067291 */ /* 0x000fe2000f8f10ff */
[----:B--2---:R-:W-:Y:S01]  /*1180*/  R2UR UR27, R15 ;  /* 0x000000000f1b72ca */ /* 0x004fe200000e0000 */
[----:B------:R-:W-:-:S12]  /*1190*/  HFMA2 R15, -RZ, RZ, 0, 0 ;  /* 0x00000000ff0f7431 */ /* 0x000fd800000001ff */
[----:B------:R-:W-:-:S06]  /*11a0*/  UISETP.GE.AND UP2, UPT, UR27, 0x1, UPT ;  /* 0x000000011b00788c */ /* 0x000fcc000bf46270 */
[----:B------:R-:W-:-:S05]  /*11b0*/  PLOP3.LUT P0, PT, PT, PT, UP2, 0x80, 0x8 ;  /* 0x000000000008781c */ /* 0x000fca0003f0f028 */
[----:B------:R-:W-:-:S04]  /*11c0*/  @UP2 UIADD3 UR4, UPT, UPT, UR27, -0x1, URZ ;  /* 0xffffffff1b042890 */ /* 0x000fc8000fffe0ff */
[----:B------:R-:W-:-:S04]  /*11d0*/  @UP2 UIMAD UR4, UR4, UR24, URZ ;  /* 0x00000018040422a4 */ /* 0x000fc8000f8e02ff */
[----:B------:R-:W-:-:S04]  /*11e0*/  @UP2 USHF.R.S32.HI UR7, URZ, 0x1f, UR4 ;  /* 0x0000001fff072899 */ /* 0x000fc80008011404 */
[----:B------:R-:W-:Y:S01]  /*11f0*/  @UP2 ULEA.HI UR7, UR7, UR4, URZ, 0x2 ;  /* 0x0000000407072291 */ /* 0x000fe2000f8f10ff */
[----:B---3--:R-:W-:-:S05]  /*1200*/  R2UR UR4, R82 ;  /* 0x00000000520472ca */ /* 0x008fca00000e0000 */
[----:B------:R-:W-:-:S05]  /*1210*/  IMAD.U32 R80, RZ, RZ, UR7 ;  /* 0x00000007ff507e24 */ /* 0x000fca000f8e00ff */
[----:B0-----:R-:W-:Y:S01]  /*1220*/  @P0 LEA.HI.SX32 R15, R80, R103, 0x1e ;  /* 0x00000067500f0211 */ /* 0x001fe200078ff2ff */
[----:B------:R-:W-:Y:S01]  /*1230*/  IMAD.U32 R80, RZ, RZ, UR6 ;  /* 0x00000006ff507e24 */ /* 0x000fe2000f8e00ff */
[----:B------:R-:W-:-:S04]  /*1240*/  ISETP.GE.U32.AND P0, PT, R14, 0x100, PT ;  /* 0x000001000e00780c */ /* 0x000fc80003f06070 */
[----:B------:R-:W-:-:S09]  /*1250*/  LEA.HI.SX32 R80, R80, R103, 0x1e ;  /* 0x0000006750507211 */ /* 0x000fd200078ff2ff */
[----:B------:R-:W-:Y:S05]  /*1260*/  @!P0 BRA `(.L_x_25287) ;  /* 0x0000003400488947 */ /* 0x000fea0003800000 */
[----:B------:R-:W-:-:S04]  /*1270*/  UISETP.NE.U32.AND UP0, UPT, UR18, URZ, UPT ;  /* 0x000000ff1200728c */ /* 0x000fc8000bf05070 */
[----:B------:R-:W-:Y:S01]  /*1280*/  UISETP.NE.AND.EX UP0, UPT, UR19, URZ, UPT, UP0 ;  /* 0x000000ff1300728c */ /* 0x000fe2000bf05300 */
[----:B------:R-:W-:Y:S10]  /*1290*/  BRA.U !UP2, `(.L_x_25288) ;  /* 0x000000010a0c7547 */ /* 0x000ff4000b800000 */
[----:B------:R-:W0:Y:S02]  /*12a0*/  LDC.64 R44, c[0x0][0x390] ;  /* 0x0000e400ff2c7b82 */ /* 0x000e240000000a00 */
[----:B0-----:R-:W-:-:S06]  /*12b0*/  IMAD.WIDE.U32 R44, R15, 0x10, R44 ;  /* 0x000000100f2c7825 */ /* 0x001fcc00078e002c */
[----:B------:R-:W5:Y:S02]  /*12c0*/  LDG.E.128 R44, desc[UR14][R44.64] ;  /* 0x0000000e2c2c7981 */ /* 0x000f64000c1e1d00 */
.L_x_25288:
        /* <DEDUP_REMOVED lines=24> */
.L_x_25293:
        /* <DEDUP_REMOVED lines=12> */
.L_x_25295:
[----:B------:R-:W-:Y:S05]  /*1510*/  BSYNC.RECONVERGENT B2 ;  /* 0x0000000000027941 */ /* 0x000fea0003800200 */
.L_x_25294:
        /* <DEDUP_REMOVED lines=62> */
.L_x_25292:
[----:B------:R-:W-:Y:S05]  /*1900*/  BSYNC.RECONVERGENT B1 ;  /* 0x0000000000017941 */ /* 0x000fea0003800200 */
.L_x_25291:
[----:B------:R-:W-:Y:S01]  /*1910*/  I2FP.F32.U32 R4, R4 ;  /* 0x0000000400047245 */ /* 0x000fe20000201000 */
[----:B------:R-:W-:-:S04]  /*1920*/  IMAD.MOV.U32 R5, RZ, RZ, 0x2f800000 ;  /* 0x2f800000ff057424 */ /* 0x000fc800078e00ff */
[----:B------:R-:W-:-:S05]  /*1930*/  FFMA.FTZ R4, R4, R5, 1.1641532182693481445e-10 ;  /* 0x2f00000004047423 */ /* 0x000fca0000010005 */
[----:B------:R-:W-:Y:S01]  /*1940*/  FSETP.GTU.FTZ.AND P2, PT, R4, UR23, PT ;  /* 0x0000001704007c0b */ /* 0x000fe2000bf5c000 */
[----:B-----5:R-:W-:-:S04]  /*1950*/  FMUL.FTZ R4, R44, UR17 ;  /* 0x000000112c047c20 */ /* 0x020fc80008410000 */
[----:B------:R-:W-:-:S05]  /*1960*/  FMUL.FTZ R4, R4, UR16 ;  /* 0x0000001004047c20 */ /* 0x000fca0008410000 */
[----:B------:R-:W-:Y:S02]  /*1970*/  FSEL R5, R4, RZ, !P2 ;  /* 0x000000ff04057208 */ /* 0x000fe40005000000 */
[----:B------:R-:W-:-:S03]  /*1980*/  SEL R4, RZ, 0x1, P2 ;  /* 0x00000001ff047807 */ /* 0x000fc60001000000 */
[----:B------:R-:W-:-:S07]  /*1990*/  FADD.FTZ R48, R48, R5 ;  /* 0x0000000530307221 */ /* 0x000fce0000010000 */
.L_x_25290:
        /* <DEDUP_REMOVED lines=19> */
.L_x_25299:
        /* <DEDUP_REMOVED lines=12> */
.L_x_25301:
[----:B------:R-:W-:Y:S05]  /*1b90*/  BSYNC.RECONVERGENT B2 ;  /* 0x0000000000027941 */ /* 0x000fea0003800200 */
.L_x_25300:
        /* <DEDUP_REMOVED lines=62> */
.L_x_25298:
[----:B------:R-:W-:Y:S05]  /*1f80*/  BSYNC.RECONVERGENT B1 ;  /* 0x0000000000017941 */ /* 0x000fea0003800200 */
.L_x_25297:
[----:B------:R-:W-:Y:S01]  /*1f90*/  HFMA2 R82, -RZ, RZ, 0.1171875, 0 ;  /* 0x2f800000ff527431 */ /* 0x000fe200000001ff */
[----:B------:R-:W-:-:S05]  /*1fa0*/  I2FP.F32.U32 R3, R3 ;  /* 0x0000000300037245 */ /* 0x000fca0000201000 */
[----:B------:R-:W-:-:S05]  /*1fb0*/  FFMA.FTZ R3, R3, R82, 1.1641532182693481445e-10 ;  /* 0x2f00000003037423 */ /* 0x000fca0000010052 */
[----:B------:R-:W-:Y:S01]  /*1fc0*/  FSETP.GTU.FTZ.AND P2, PT, R3, UR23, PT ;  /* 0x0000001703007c0b */ /* 0x000fe2000bf5c000 */
[----:B-----5:R-:W-:-:S04]  /*1fd0*/  FMUL.FTZ R3, R45, UR17 ;  /* 0x000000112d037c20 */ /* 0x020fc80008410000 */
[----:B------:R-:W-:-:S05]  /*1fe0*/  FMUL.FTZ R3, R3, UR16 ;  /* 0x0000001003037c20 */ /* 0x000fca0008410000 */
[----:B------:R-:W-:Y:S02]  /*1ff0*/  FSEL R82, R3, RZ, !P2 ;  /* 0x000000ff03527208 */ /* 0x000fe40005000000 */
[----:B------:R-:W-:-:S03]  /*2000*/  SEL R3, RZ, 0x1, P2 ;  /* 0x00000001ff037807 */ /* 0x000fc60001000000 */
[----:B------:R-:W-:-:S07]  /*2010*/  FADD.FTZ R49, R49, R82 ;  /* 0x0000005231317221 */ /* 0x000fce0000010000 */
.L_x_25296:
        /* <DEDUP_REMOVED lines=19> */
.L_x_25305:
        /* <DEDUP_REMOVED lines=12> */
.L_x_25307:
[----:B------:R-:W-:Y:S05]  /*2210*/  BSYNC.RECONVERGENT B2 ;  /* 0x0000000000027941 */ /* 0x000fea0003800200 */
.L_x_25306:
        /* <DEDUP_REMOVED lines=62> */
.L_x_25304:
[----:B------:R-:W-:Y:S05]  /*2600*/  BSYNC.RECONVERGENT B1 ;  /* 0x0000000000017941 */ /* 0x000fea0003800200 */
.L_x_25303:
        /* <DEDUP_REMOVED lines=9> */
.L_x_25302:
[----:B------:R-:W-:Y:S01]  /*26a0*/  @!P1 MOV R8, R82 ;  /* 0x0000005200089202 */ /* 0x000fe20000000f00 */
[----:B------:R-:W-:Y:S01]  /*26b0*/  @!P1 IMAD.MOV.U32 R81, RZ, RZ, R5 ;  /* 0x000000ffff519224 */ /* 0x000fe200078e0005 */
        /* <DEDUP_REMOVED lines=17> */
.L_x_25311:
        /* <DEDUP_REMOVED lines=12> */
.L_x_25313:
[----:B------:R-:W-:Y:S05]  /*2890*/  BSYNC.RECONVERGENT B2 ;  /* 0x0000000000027941 */ /* 0x000fea0003800200 */
.L_x_25312:
        /* <DEDUP_REMOVED lines=62> */
.L_x_25310:
[----:B------:R-:W-:Y:S05]  /*2c80*/  BSYNC.RECONVERGENT B1 ;  /* 0x0000000000017941 */ /* 0x000fea0003800200 */
.L_x_25309:
[----:B------:R-:W-:Y:S01]  /*2c90*/  I2FP.F32.U32 R0, R0 ;  /* 0x0000000000007245 */ /* 0x000fe20000201000 */
[----:B------:R-:W-:-:S04]  /*2ca0*/  IMAD.MOV.U32 R5, RZ, RZ, 0x2f800000 ;  /* 0x2f800000ff057424 */ /* 0x000fc800078e00ff */
[----:B------:R-:W-:-:S05]  /*2cb0*/  FFMA.FTZ R0, R0, R5, 1.1641532182693481445e-10 ;  /* 0x2f00000000007423 */ /* 0x000fca0000010005 */
[----:B------:R-:W-:Y:S01]  /*2cc0*/  FSETP.GTU.FTZ.AND P1, PT, R0, UR23, PT ;  /* 0x0000001700007c0b */ /* 0x000fe2000bf3c000 */
[----:B-----5:R-:W-:-:S04]  /*2cd0*/  FMUL.FTZ R0, R47, UR17 ;  /* 0x000000112f007c20 */ /* 0x020fc80008410000 */
[----:B------:R-:W-:-:S05]  /*2ce0*/  FMUL.FTZ R0, R0, UR16 ;  /* 0x0000001000007c20 */ /* 0x000fca0008410000 */
[----:B------:R-:W-:-:S05]  /*2cf0*/  FSEL R0, R0, RZ, !P1 ;  /* 0x000000ff00007208 */ /* 0x000fca0004800000 */
[----:B------:R-:W-:Y:S01]  /*2d00*/  FADD.FTZ R51, R51, R0 ;  /* 0x0000000033337221 */ /* 0x000fe20000010000 */
[----:B------:R-:W-:Y:S01]  /*2d10*/  SEL R0, RZ, 0x1, P1 ;  /* 0x00000001ff007807 */ /* 0x000fe20000800000 */
[----:B------:R-:W-:Y:S06]  /*2d20*/  BRA `(.L_x_25308) ;  /* 0x0000001800507947 */ /* 0x000fec0003800000 */
.L_x_25289:
[----:B------:R-:W-:Y:S01]  /*2d30*/  IMAD.MOV.U32 R50, RZ, RZ, R8 ;  /* 0x000000ffff327224 */ /* 0x000fe200078e0008 */
[----:B------:R-:W-:Y:S01]  /*2d40*/  MOV R81, R5 ;  /* 0x0000000500517202 */ /* 0x000fe20000000f00 */
[----:B------:R-:W-:Y:S01]  /*2d50*/  IMAD.MOV.U32 R48, RZ, RZ, RZ ;  /* 0x000000ffff307224 */ /* 0x000fe200078e00ff */
        /* <DEDUP_REMOVED lines=17> */
.L_x_25317:
        /* <DEDUP_REMOVED lines=13> */
.L_x_25319:
[----:B------:R-:W-:Y:S05]  /*2f40*/  BSYNC.RECONVERGENT B2 ;  /* 0x0000000000027941 */ /* 0x000fea0003800200 */
.L_x_25318:
        /* <DEDUP_REMOVED lines=57> */
[----:B------:R-:W-:Y:S02]  /*32e0*/  HFMA2 R50, -RZ, RZ, 0, 0 ;  /* 0x00000000ff327431 */ /* 0x000fe400000001ff */
[----:B------:R-:W-:Y:S01]  /*32f0*/  IMAD.MOV.U32 R81, RZ, RZ, R8 ;  /* 0x000000ffff517224 */ /* 0x000fe200078e0008 */
[----:B------:R-:W-:Y:S01]  /*3300*/  LOP3.LUT R9, R48, UR5, R9, 0x96, !PT ;  /* 0x0000000530097c12 */ /* 0x000fe2000f8e9609 */
[----:B------:R-:W-:-:S07]  /*3310*/  IMAD.MOV.U32 R4, RZ, RZ, R5 ;  /* 0x000000ffff047224 */ /* 0x000fce00078e0005 */
.L_x_25316:
[----:B------:R-:W-:Y:S05]  /*3320*/  BSYNC.RECONVERGENT B1 ;  /* 0x0000000000017941 */ /* 0x000fea0003800200 */
.L_x_25315:
[----:B------:R-:W-:Y:S01]  /*3330*/  I2FP.F32.U32 R4, R4 ;  /* 0x0000000400047245 */ /* 0x000fe20000201000 */
[----:B------:R-:W-:-:S04]  /*3340*/  IMAD.MOV.U32 R5, RZ, RZ, 0x2f800000 ;  /* 0x2f800000ff057424 */ /* 0x000fc800078e00ff */
[----:B------:R-:W-:-:S05]  /*3350*/  FFMA.FTZ R4, R4, R5, 1.1641532182693481445e-10 ;  /* 0x2f00000004047423 */ /* 0x000fca0000010005 */
[----:B------:R-:W-:Y:S01]  /*3360*/  FSETP.GTU.FTZ.AND P1, PT, R4, UR23, PT ;  /* 0x0000001704007c0b */ /* 0x000fe2000bf3c000 */
[----:B-----5:R-:W-:-:S04]  /*3370*/  FMUL.FTZ R4, R44, UR17 ;  /* 0x000000112c047c20 */ /* 0x020fc80008410000 */
[----:B------:R-:W-:Y:S01]  /*3380*/  FMUL.FTZ R48, R4, UR16 ;  /* 0x0000001004307c20 */ /* 0x000fe20008410000 */
[----:B------:R-:W-:-:S04]  /*3390*/  SEL R4, RZ, 0x1, P1 ;  /* 0x00000001ff047807 */ /* 0x000fc80000800000 */
[----:B------:R-:W-:-:S07]  /*33a0*/  FSEL R48, R48, RZ, !P1 ;  /* 0x000000ff30307208 */ /* 0x000fce0004800000 */
.L_x_25314:
        /* <DEDUP_REMOVED lines=16> */
.L_x_25323:
        /* <DEDUP_REMOVED lines=13> */
.L_x_25325:
[----:B------:R-:W-:Y:S05]  /*3580*/  BSYNC.RECONVERGENT B2 ;  /* 0x0000000000027941 */ /* 0x000fea0003800200 */
.L_x_25324:
        /* <DEDUP_REMOVED lines=61> */
.L_x_25322:
[----:B------:R-:W-:Y:S05]  /*3960*/  BSYNC.RECONVERGENT B1 ;  /* 0x0000000000017941 */ /* 0x000fea0003800200 */
.L_x_25321:
[----:B------:R-:W-:Y:S01]  /*3970*/  HFMA2 R50, -RZ, RZ, 0.1171875, 0 ;  /* 0x2f800000ff327431 */ /* 0x000fe200000001ff */
[----:B------:R-:W-:-:S05]  /*3980*/  I2FP.F32.U32 R3, R3 ;  /* 0x0000000300037245 */ /* 0x000fca0000201000 */
[----:B------:R-:W-:-:S05]  /*3990*/  FFMA.FTZ R3, R3, R50, 1.1641532182693481445e-10 ;  /* 0x2f00000003037423 */ /* 0x000fca0000010032 */
[----:B------:R-:W-:Y:S01]  /*39a0*/  FSETP.GTU.FTZ.AND P1, PT, R3, UR23, PT ;  /* 0x0000001703007c0b */ /* 0x000fe2000bf3c000 */
[----:B-----5:R-:W-:-:S04]  /*39b0*/  FMUL.FTZ R3, R45, UR17 ;  /* 0x000000112d037c20 */ /* 0x020fc80008410000 */
[----:B------:R-:W-:Y:S01]  /*39c0*/  FMUL.FTZ R49, R3, UR16 ;  /* 0x0000001003317c20 */ /* 0x000fe20008410000 */
[----:B------:R-:W-:-:S04]  /*39d0*/  SEL R3, RZ, 0x1, P1 ;  /* 0x00000001ff037807 */ /* 0x000fc80000800000 */
[----:B------:R-:W-:-:S07]  /*39e0*/  FSEL R49, R49, RZ, !P1 ;  /* 0x000000ff31317208 */ /* 0x000fce0004800000 */
.L_x_25320:
        /* <DEDUP_REMOVED lines=16> */
.L_x_25329:
        /* <DEDUP_REMOVED lines=13> */
.L_x_25331:
[----:B------:R-:W-:Y:S05]  /*3bc0*/  BSYNC.RECONVERGENT B2 ;  /* 0x0000000000027941 */ /* 0x000fea0003800200 */
.L_x_25330:
        /* <DEDUP_REMOVED lines=61> */
.L_x_25328:
[----:B------:R-:W-:Y:S05]  /*3fa0*/  BSYNC.RECONVERGENT B1 ;  /* 0x0000000000017941 */ /* 0x000fea0003800200 */
.L_x_25327:
        /* <DEDUP_REMOVED lines=8> */
.L_x_25326:
[----:B------:R-:W-:Y:S01]  /*4030*/  MOV R8, R5 ;  /* 0x0000000500087202 */ /* 0x000fe20000000f00 */
[----:B------:R-:W-:Y:S01]  /*4040*/  IMAD.MOV.U32 R51, RZ, RZ, RZ ;  /* 0x000000ffff337224 */ /* 0x000fe200078e00ff */
[----:B------:R-:W-:Y:S06]  /*4050*/  BRA.U !UP2, `(.L_x_25308) ;  /* 0x000000050a847547 */ /* 0x000fec000b800000 */
[----:B------:R-:W-:Y:S01]  /*4060*/  ISETP.NE.AND P1, PT, R5, 0x1, PT ;  /* 0x000000010500780c */ /* 0x000fe20003f25270 */
[----:B------:R-:W-:Y:S01]  /*4070*/  BSSY.RECONVERGENT B1, `(.L_x_25332) ;  /* 0x0000057000017945 */ /* 0x000fe20003800200 */
[----:B------:R-:W-:Y:S01]  /*4080*/  IMAD.MOV.U32 R8, RZ, RZ, 0x2 ;  /* 0x00000002ff087424 */ /* 0x000fe200078e00ff */
[----:B-1----:R-:W-:-:S10]  /*4090*/  MOV R0, R6 ;  /* 0x0000000600007202 */ /* 0x002fd40000000f00 */
        /* <DEDUP_REMOVED lines=9> */
.L_x_25334:
        /* <DEDUP_REMOVED lines=13> */
.L_x_25336:
[----:B------:R-:W-:Y:S05]  /*4200*/  BSYNC.RECONVERGENT B2 ;  /* 0x0000000000027941 */ /* 0x000fea0003800200 */
.L_x_25335:
        /* <DEDUP_REMOVED lines=59> */
[----:B------:R-:W-:Y:S02]  /*45c0*/  IMAD.MOV.U32 R81, RZ, RZ, R8 ;  /* 0x000000ffff517224 */ /* 0x000fe400078e0008 */
[----:B------:R-:W-:-:S07]  /*45d0*/  HFMA2 R8, -RZ, RZ, 0, 0 ;  /* 0x00000000ff087431 */ /* 0x000fce00000001ff */
.L_x_25333:
[----:B------:R-:W-:Y:S05]  /*45e0*/  BSYNC.RECONVERGENT B1 ;  /* 0x0000000000017941 */ /* 0x000fea0003800200 */
.L_x_25332:
        /* <DEDUP_REMOVED lines=8> */
.L_x_25308:
[----:B------:R-:W0:Y:S01]  /*4670*/  LDC.64 R82, c[0x0][0x3a8] ;  /* 0x0000ea00ff527b82 */ /* 0x000e220000000a00 */
[----:B------:R-:W-:Y:S02]  /*4680*/  IMAD.MOV.U32 R5, RZ, RZ, R81 ;  /* 0x000000ffff057224 */ /* 0x000fe400078e0051 */
[----:B0-----:R-:W-:-:S05]  /*4690*/  IMAD.WIDE.U32 R82, R80, 0x10, R82 ;  /* 0x0000001050527825 */ /* 0x001fca00078e0052 */
[----:B-----5:R0:W-:Y:S01]  /*46a0*/  STG.E.128 desc[UR14][R82.64], R48 ;  /* 0x0000003052007986 */ /* 0x0201e2000c101d0e */
[----:B------:R-:W-:Y:S05]  /*46b0*/  BRA.U !UP2, `(.L_x_25337) ;  /* 0x000000010a2c7547 */ /* 0x000fea000b800000 */
[----:B------:R-:W-:-:S04]  /*46c0*/  SHF.L.U32 R81, R2, 0x10, RZ ;  /* 0x0000001002517819 */ /* 0x000fc800000006ff */
[----:B0-----:R-:W-:Y:S02]  /*46d0*/  LOP3.LUT R82, R81, 0xff0000, RZ, 0xc0, !PT ;  /* 0x00ff000051527812 */ /* 0x001fe400078ec0ff */
[----:B------:R-:W-:-:S05]  /*46e0*/  LOP3.LUT R81, R0, 0xffff, RZ, 0xc0, !PT ;  /* 0x0000ffff00517812 */ /* 0x000fca00078ec0ff */
[----:B------:R-:W-:Y:S01]  /*46f0*/  IMAD R81, R81, 0x1000000, R82 ;  /* 0x0100000051517824 */ /* 0x000fe200078e0252 */
[----:B------:R-:W-:-:S05]  /*4700*/  LOP3.LUT R82, R3, 0xff, RZ, 0xc0, !PT ;  /* 0x000000ff03527812 */ /* 0x000fca00078ec0ff */
[----:B------:R-:W-:Y:S01]  /*4710*/  IMAD R81, R82, 0x100, R81 ;  /* 0x0000010052517824 */ /* 0x000fe200078e0251 */
[----:B------:R-:W-:-:S04]  /*4720*/  LOP3.LUT R82, R4, 0xff, RZ, 0xc0, !PT ;  /* 0x000000ff04527812 */ /* 0x000fc800078ec0ff */
[----:B------:R-:W-:Y:S02]  /*4730*/  IADD3 R81, PT, PT, R81, R82, RZ ;  /* 0x0000005251517210 */ /* 0x000fe40007ffe0ff */
[----:B------:R-:W0:Y:S02]  /*4740*/  LDC.64 R82, c[0x0][0x3b0] ;  /* 0x0000ec00ff527b82 */ /* 0x000e240000000a00 */
[----:B0-----:R-:W-:-:S05]  /*4750*/  IMAD.WIDE.U32 R82, R15, 0x4, R82 ;  /* 0x000000040f527825 */ /* 0x001fca00078e0052 */
[----:B------:R2:W-:Y:S02]  /*4760*/  STG.E desc[UR14][R82.64], R81 ;  /* 0x0000005152007986 */ /* 0x0005e4000c10190e */
.L_x_25337:
[----:B------:R-:W-:Y:S02]  /*4770*/  VIADD R80, R80, 0x100 ;  /* 0x0000010050507836 */ /* 0x000fe40000000000 */
[----:B------:R-:W-:-:S07]  /*4780*/  VIADD R15, R15, 0x100 ;  /* 0x000001000f0f7836 */ /* 0x000fce0000000000 */
.L_x_25287:
[----:B------:R-:W-:Y:S05]  /*4790*/  BSYNC.RECONVERGENT B0 ;  /* 0x0000000000007941 */ /* 0x000fea0003800200 */
.L_x_25286:
[----:B------:R-:W-:Y:S01]  /*47a0*/  ISETP.GE.U32.AND P1, PT, R14, 0x200, PT ;  /* 0x000002000e00780c */ /* 0x000fe20003f26070 */
[----:B------:R-:W-:Y:S03]  /*47b0*/  BSSY.RECONVERGENT B0, `(.L_x_25338) ;  /* 0x0000356000007945 */ /* 0x000fe60003800200 */
[----:B--2---:R-:W-:-:S05]  /*47c0*/  P2R R81, PR, RZ, 0x2 ;  /* 0x00000002ff517803 */ /* 0x004fca0000000000 */
[----:B------:R2:W-:Y:S04]  /*47d0*/  STL [R1+0x4], R81 ;  /* 0x0000045101007387 */ /* 0x0005e80000100800 */
[----:B------:R-:W-:Y:S05]  /*47e0*/  @!P1 BRA `(.L_x_25339) ;  /* 0x0000003400489947 */ /* 0x000fea0003800000 */
[----:B------:R-:W-:-:S04]  /*47f0*/  UISETP.NE.U32.AND UP0, UPT, UR18, URZ, UPT ;  /* 0x000000ff1200728c */ /* 0x000fc8000bf05070 */
[----:B------:R-:W-:Y:S01]  /*4800*/  UISETP.NE.AND.EX UP0, UPT, UR19, URZ, UPT, UP0 ;  /* 0x000000ff1300728c */ /* 0x000fe2000bf05300 */
[----:B------:R-:W-:Y:S10]  /*4810*/  BRA.U !UP2, `(.L_x_25340) ;  /* 0x000000010a0c7547 */ /* 0x000ff4000b800000 */
[----:B------:R-:W3:Y:S02]  /*4820*/  LDC.64 R44, c[0x0][0x390] ;  /* 0x0000e400ff2c7b82 */ /* 0x000ee40000000a00 */
[----:B---3--:R-:W-:-:S06]  /*4830*/  IMAD.WIDE.U32 R44, R15, 0x10, R44 ;  /* 0x000000100f2c7825 */ /* 0x008fcc00078e002c */
[----:B------:R-:W5:Y:S02]  /*4840*/  LDG.E.128 R44, desc[UR14][R44.64] ;  /* 0x0000000e2c2c7981 */ /* 0x000f64000c1e1d00 */
.L_x_25340:
[----:B------:R-:W-:Y:S05]  /*4850*/  BRA.U !UP0, `(.L_x_25341) ;  /* 0x0000001908947547 */ /* 0x000fea000b800000 */
[----:B------:R-:W3:Y:S02]  /*4860*/  LDC.64 R52, c[0x0][0x3a0] ;  /* 0x0000e800ff347b82 */ /* 0x000ee40000000a00 */
[----:B---3--:R-:W-:-:S06]  /*4870*/  IMAD.WIDE.U32 R52, R80, 0x10, R52 ;  /* 0x0000001050347825 */ /* 0x008fcc00078e0034 */
[----:B------:R-:W5:Y:S01]  /*4880*/  LDG.E.128 R52, desc[UR14][R52.64] ;  /* 0x0000000e34347981 */ /* 0x000f62000c1e1d00 */
[----:B------:R-:W-:-:S13]  /*4890*/  ISETP.LT.AND P1, PT, RZ, UR27, PT ;  /* 0x0000001bff007c0c */ /* 0x000fda000bf21270 */
[----:B0-----:R-:W-:Y:S01]  /*48a0*/  @!P1 MOV R82, R8 ;  /* 0x0000000800529202 */ /* 0x001fe20000000f00 */
[----:B--2---:R-:W-:Y:S01]  /*48b0*/  @!P1 IMAD.MOV.U32 R81, RZ, RZ, R5 ;  /* 0x000000ffff519224 */ /* 0x004fe200078e0005 */
        /* <DEDUP_REMOVED lines=17> */
.L_x_25345:
        /* <DEDUP_REMOVED lines=12> */
.L_x_25347:
[----:B------:R-:W-:Y:S05]  /*4a90*/  BSYNC.RECONVERGENT B2 ;  /* 0x0000000000027941 */ /* 0x000fea0003800200 */
.L_x_25346:
        /* <DEDUP_REMOVED lines=62> */
.L_x_25344:
[----:B------:R-:W-:Y:S05]  /*4e80*/  BSYNC.RECONVERGENT B1 ;  /* 0x0000000000017941 */ /* 0x000fea0003800200 */
.L_x_25343:
        /* <DEDUP_REMOVED lines=9> */
.L_x_25342:
        /* <DEDUP_REMOVED lines=19> */
.L_x_25351:
        /* <DEDUP_REMOVED lines=12> */
.L_x_25353:
[----:B------:R-:W-:Y:S05]  /*5110*/  BSYNC.RECONVERGENT B2 ;  /* 0x0000000000027941 */ /* 0x000fea0003800200 */
.L_x_25352:
        /* <DEDUP_REMOVED lines=62> */
.L_x_25350:
[----:B------:R-:W-:Y:S05]  /*5500*/  BSYNC.RECONVERGENT B1 ;  /* 0x0000000000017941 */ /* 0x000fea0003800200 */
.L_x_25349:
        /* <DEDUP_REMOVED lines=9> */
.L_x_25348:
        /* <DEDUP_REMOVED lines=19> */
.L_x_25357:
        /* <DEDUP_REMOVED lines=12> */
.L_x_25359:
[----:B------:R-:W-:Y:S05]  /*5790*/  BSYNC.RECONVERGENT B2 ;  /* 0x0000000000027941 */ /* 0x000fea0003800200 */
.L_x_25358:
        /* <DEDUP_REMOVED lines=62> */
.L_x_25356:
[----:B------:R-:W-:Y:S05]  /*5b80*/  BSYNC.RECONVERGENT B1 ;  /* 0x0000000000017941 */ /* 0x000fea0003800200 */
.L_x_25355:
        /* <DEDUP_REMOVED lines=9> */
.L_x_25354:
        /* <DEDUP_REMOVED lines=19> */
.L_x_25363:
        /* <DEDUP_REMOVED lines=12> */
.L_x_25365:
[----:B------:R-:W-:Y:S05]  /*5e10*/  BSYNC.RECONVERGENT B2 ;  /* 0x0000000000027941 */ /* 0x000fea0003800200 */
.L_x_25364:
        /* <DEDUP_REMOVED lines=62> */
.L_x_25362:
[----:B------:R-:W-:Y:S05]  /*6200*/  BSYNC.RECONVERGENT B1 ;  /* 0x0000000000017941 */ /* 0x000fea0003800200 */
.L_x_25361:
        /* <DEDUP_REMOVED lines=10> */
.L_x_25341:
[----:B------:R-:W-:Y:S01]  /*62b0*/  IMAD.MOV.U32 R54, RZ, RZ, R8 ;  /* 0x000000ffff367224 */ /* 0x000fe200078e0008 */
[----:B--2---:R-:W-:Y:S01]  /*62c0*/  MOV R81, R5 ;  /* 0x0000000500517202 */ /* 0x004fe20000000f00 */
        /* <DEDUP_REMOVED lines=18> */
.L_x_25369:
        /* <DEDUP_REMOVED lines=13> */
.L_x_25371:
[----:B------:R-:W-:Y:S05]  /*64c0*/  BSYNC.RECONVERGENT B2 ;  /* 0x0000000000027941 */ /* 0x000fea0003800200 */
.L_x_25370:
        /* <DEDUP_REMOVED lines=61> */
.L_x_25368:
[----:B------:R-:W-:Y:S05]  /*68a0*/  BSYNC.RECONVERGENT B1 ;  /* 0x0000000000017941 */ /* 0x000fea0003800200 */
.L_x_25367:
        /* <DEDUP_REMOVED lines=8> */
.L_x_25366:
        /* <DEDUP_REMOVED lines=16> */
.L_x_25375:
        /* <DEDUP_REMOVED lines=13> */
.L_x_25377:
[----:B------:R-:W-:Y:S05]  /*6b00*/  BSYNC.RECONVERGENT B2 ;  /* 0x0000000000027941 */ /* 0x000fea0003800200 */
.L_x_25376:
[----:B------:R-:W-:Y:S01]  /*6b10*/  LOP3.LUT R8, R7, UR13, R55, 0x96, !PT ;  /* 0x0000000d07087c12 */ /* 0x000fe2000f8e9637 */
[----:B0-----:R-:W-:Y:S01]  /*6b20*/  IMAD.WIDE.U32 R82, R11, -0x326172a9, RZ ;  /* 0xcd9e8d570b527825 */ /* 0x001fe200078e00ff */
        /* <DEDUP_REMOVED lines=59> */
.L_x_25374:
[----:B------:R-:W-:Y:S05]  /*6ee0*/  BSYNC.RECONVERGENT B1 ;  /* 0x0000000000017941 */ /* 0x000fea0003800200 */
.L_x_25373:
        /* <DEDUP_REMOVED lines=8> */
.L_x_25372:
[----:B0-----:R-:W-:Y:S02]  /*6f70*/  IMAD.MOV.U32 R82, RZ, RZ, R5 ;  /* 0x000000ffff527224 */ /* 0x001fe400078e0005 */
        /* <DEDUP_REMOVED lines=15> */
.L_x_25381:
        /* <DEDUP_REMOVED lines=13> */
.L_x_25383:
[----:B------:R-:W-:Y:S05]  /*7140*/  BSYNC.RECONVERGENT B2 ;  /* 0x0000000000027941 */ /* 0x000fea0003800200 */
.L_x_25382:
        /* <DEDUP_REMOVED lines=61> */
.L_x_25380:
[----:B------:R-:W-:Y:S05]  /*7520*/  BSYNC.RECONVERGENT B1 ;  /* 0x0000000000017941 */ /* 0x000fea0003800200 */
.L_x_25379:
        /* <DEDUP_REMOVED lines=8> */
.L_x_25378:
        /* <DEDUP_REMOVED lines=16> */
.L_x_25386:
        /* <DEDUP_REMOVED lines=13> */
.L_x_25388:
[----:B------:R-:W-:Y:S05]  /*7780*/  BSYNC.RECONVERGENT B2 ;  /* 0x0000000000027941 */ /* 0x000fea0003800200 */
.L_x_25387:
        /* <DEDUP_REMOVED lines=61> */
.L_x_25385:
[----:B------:R-:W-:Y:S05]  /*7b60*/  BSYNC.RECONVERGENT B1 ;  /* 0x0000000000017941 */ /* 0x000fea0003800200 */
.L_x_25384:
        /* <DEDUP_REMOVED lines=8> */
.L_x_25360:
        /* <DEDUP_REMOVED lines=16> */
.L_x_25389:
[----:B------:R-:W-:Y:S02]  /*7cf0*/  VIADD R80, R80, 0x100 ;  /* 0x0000010050507836 */ /* 0x000fe40000000000 */
[----:B------:R-:W-:-:S07]  /*7d00*/  VIADD R15, R15, 0x100 ;  /* 0x000001000f0f7836 */ /* 0x000fce0000000000 */
.L_x_25339:
[----:B------:R-:W-:Y:S05]  /*7d10*/  BSYNC.RECONVERGENT B0 ;  /* 0x0000000000007941 */ /* 0x000fea0003800200 */
.L_x_25338:
[----:B------:R-:W-:Y:S01]  /*7d20*/  ISETP.GE.U32.AND P1, PT, R14, 0x300, PT ;  /* 0x000003000e00780c */ /* 0x000fe20003f26070 */
[----:B------:R-:W-:Y:S03]  /*7d30*/  BSSY.RECONVERGENT B0, `(.L_x_25390) ;  /* 0x0000356000007945 */ /* 0x000fe60003800200 */
[----:B--2---:R-:W-:-:S05]  /*7d40*/  P2R R81, PR, RZ, 0x2 ;  /* 0x00000002ff517803 */ /* 0x004fca0000000000 */
[----:B------:R2:W-:Y:S04]  /*7d50*/  STL [R1], R81 ;  /* 0x0000005101007387 */ /* 0x0005e80000100800 */
[----:B------:R-:W-:Y:S05]  /*7d60*/  @!P1 BRA `(.L_x_25391) ;  /* 0x0000003400489947 */ /* 0x000fea0003800000 */
[----:B------:R-:W-:-:S04]  /*7d70*/  UISETP.NE.U32.AND UP0, UPT, UR18, URZ, UPT ;  /* 0x000000ff1200728c */ /* 0x000fc8000bf05070 */
[----:B------:R-:W-:Y:S01]  /*7d80*/  UISETP.NE.AND.EX UP0, UPT, UR19, URZ, UPT, UP0 ;  /* 0x000000ff1300728c */ /* 0x000fe2000bf05300 */
[----:B------:R-:W-:Y:S10]  /*7d90*/  BRA.U !UP2, `(.L_x_25392) ;  /* 0x000000010a0c7547 */ /* 0x000ff4000b800000 */
[----:B------:R-:W3:Y:S02]  /*7da0*/  LDC.64 R44, c[0x0][0x390] ;  /* 0x0000e400ff2c7b82 */ /* 0x000ee40000000a00 */
[----:B---3--:R-:W-:-:S06]  /*7db0*/  IMAD.WIDE.U32 R44, R15, 0x10, R44 ;  /* 0x000000100f2c7825 */ /* 0x008fcc00078e002c */
[----:B------:R-:W5:Y:S02]  /*7dc0*/  LDG.E.128 R44, desc[UR14][R44.64] ;  /* 0x0000000e2c2c7981 */ /* 0x000f64000c1e1d00 */
.L_x_25392:
        /* <DEDUP_REMOVED lines=24> */
.L_x_25397:
        /* <DEDUP_REMOVED lines=12> */
.L_x_25399:
[----:B------:R-:W-:Y:S05]  /*8010*/  BSYNC.RECONVERGENT B2 ;  /* 0x0000000000027941 */ /* 0x000fea0003800200 */
.L_x_25398:
        /* <DEDUP_REMOVED lines=62> */
.L_x_25396:
[----:B------:R-:W-:Y:S05]  /*8400*/  BSYNC.RECONVERGENT B1 ;  /* 0x0000000000017941 */ /* 0x000fea0003800200 */
.L_x_25395:
        /* <DEDUP_REMOVED lines=9> */
.L_x_25394:
        /* <DEDUP_REMOVED lines=19> */
.L_x_25403:
        /* <DEDUP_REMOVED lines=12> */
.L_x_25405:
[----:B------:R-:W-:Y:S05]  /*8690*/  BSYNC.RECONVERGENT B2 ;  /* 0x0000000000027941 */ /* 0x000fea0003800200 */
.L_x_25404:
        /* <DEDUP_REMOVED lines=62> */
.L_x_25402:
[----:B------:R-:W-:Y:S05]  /*8a80*/  BSYNC.RECONVERGENT B1 ;  /* 0x0000000000017941 */ /* 0x000fea0003800200 */
.L_x_25401:
        /* <DEDUP_REMOVED lines=9> */
.L_x_25400:
        /* <DEDUP_REMOVED lines=19> */
.L_x_25409:
        /* <DEDUP_REMOVED lines=12> */
.L_x_25411:
[----:B------:R-:W-:Y:S05]  /*8d10*/  BSYNC.RECONVERGENT B2 ;  /* 0x0000000000027941 */ /* 0x000fea0003800200 */
.L_x_25410:
        /* <DEDUP_REMOVED lines=62> */
.L_x_25408:
[----:B------:R-:W-:Y:S05]  /*9100*/  BSYNC.RECONVERGENT B1 ;  /* 0x0000000000017941 */ /* 0x000fea0003800200 */
.L_x_25407:
        /* <DEDUP_REMOVED lines=9> */
.L_x_25406:
        /* <DEDUP_REMOVED lines=19> */
.L_x_25415:
        /* <DEDUP_REMOVED lines=12> */
.L_x_25417:
[----:B------:R-:W-:Y:S05]  /*9390*/  BSYNC.RECONVERGENT B2 ;  /* 0x0000000000027941 */ /* 0x000fea0003800200 */
.L_x_25416:
        /* <DEDUP_REMOVED lines=62> */
.L_x_25414:
[----:B------:R-:W-:Y:S05]  /*9780*/  BSYNC.RECONVERGENT B1 ;  /* 0x0000000000017941 */ /* 0x000fea0003800200 */
.L_x_25413:
        /* <DEDUP_REMOVED lines=10> */
.L_x_25393:
        /* <DEDUP_REMOVED lines=20> */
.L_x_25421:
        /* <DEDUP_REMOVED lines=13> */
.L_x_25423:
[----:B------:R-:W-:Y:S05]  /*9a40*/  BSYNC.RECONVERGENT B2 ;  /* 0x0000000000027941 */ /* 0x000fea0003800200 */
.L_x_25422:
        /* <DEDUP_REMOVED lines=61> */
.L_x_25420:
[----:B------:R-:W-:Y:S05]  /*9e20*/  BSYNC.RECONVERGENT B1 ;  /* 0x0000000000017941 */ /* 0x000fea0003800200 */
.L_x_25419:
        /* <DEDUP_REMOVED lines=8> */
.L_x_25418:
        /* <DEDUP_REMOVED lines=16> */
.L_x_25427:
        /* <DEDUP_REMOVED lines=13> */
.L_x_25429:
[----:B------:R-:W-:Y:S05]  /*a080*/  BSYNC.RECONVERGENT B2 ;  /* 0x0000000000027941 */ /* 0x000fea0003800200 */
.L_x_25428:
        /* <DEDUP_REMOVED lines=61> */
.L_x_25426:
[----:B------:R-:W-:Y:S05]  /*a460*/  BSYNC.RECONVERGENT B1 ;  /* 0x0000000000017941 */ /* 0x000fea0003800200 */
.L_x_25425:
        /* <DEDUP_REMOVED lines=8> */
.L_x_25424:
        /* <DEDUP_REMOVED lines=16> */
.L_x_25433:
        /* <DEDUP_REMOVED lines=13> */
.L_x_25435:
[----:B------:R-:W-:Y:S05]  /*a6c0*/  BSYNC.RECONVERGENT B2 ;  /* 0x0000000000027941 */ /* 0x000fea0003800200 */
.L_x_25434:
        /* <DEDUP_REMOVED lines=61> */
.L_x_25432:
[----:B------:R-:W-:Y:S05]  /*aaa0*/  BSYNC.RECONVERGENT B1 ;  /* 0x0000000000017941 */ /* 0x000fea0003800200 */
.L_x_25431:
        /* <DEDUP_REMOVED lines=8> */
.L_x_25430:
        /* <DEDUP_REMOVED lines=16> */
.L_x_25438:
        /* <DEDUP_REMOVED lines=13> */
.L_x_25440:
[----:B------:R-:W-:Y:S05]  /*ad00*/  BSYNC.RECONVERGENT B2 ;  /* 0x0000000000027941 */ /* 0x000fea0003800200 */
.L_x_25439:
        /* <DEDUP_REMOVED lines=61> */
.L_x_25437:
[----:B------:R-:W-:Y:S05]  /*b0e0*/  BSYNC.RECONVERGENT B1 ;  /* 0x0000000000017941 */ /* 0x000fea0003800200 */
.L_x_25436:
        /* <DEDUP_REMOVED lines=8> */
.L_x_25412:
        /* <DEDUP_REMOVED lines=16> */
.L_x_25441:
[----:B------:R-:W-:Y:S02]  /*b270*/  VIADD R80, R80, 0x100 ;  /* 0x0000010050507836 */ /* 0x000fe40000000000 */
[----:B------:R-:W-:-:S07]  /*b280*/  VIADD R15, R15, 0x100 ;  /* 0x000001000f0f7836 */ /* 0x000fce0000000000 */
.L_x_25391:
[----:B------:R-:W-:Y:S05]  /*b290*/  BSYNC.RECONVERGENT B0 ;  /* 0x0000000000007941 */ /* 0x000fea0003800200 */
.L_x_25390:
[----:B------:R-:W-:Y:S01]  /*b2a0*/  ISETP.GE.U32.AND P1, PT, R14, 0x400, PT ;  /* 0x000004000e00780c */ /* 0x000fe20003f26070 */
[----:B------:R-:W-:Y:S03]  /*b2b0*/  BSSY.RECONVERGENT B0, `(.L_x_25442) ;  /* 0x0000355000007945 */ /* 0x000fe60003800200 */
[----:B------:R-:W-:-:S09]  /*b2c0*/  P2R R125, PR, RZ, 0x2 ;  /* 0x00000002ff7d7803 */ /* 0x000fd20000000000 */
[----:B------:R-:W-:Y:S05]  /*b2d0*/  @!P1 BRA `(.L_x_25443) ;  /* 0x0000003400489947 */ /* 0x000fea0003800000 */
[----:B------:R-:W-:-:S04]  /*b2e0*/  UISETP.NE.U32.AND UP0, UPT, UR18, URZ, UPT ;  /* 0x000000ff1200728c */ /* 0x000fc8000bf05070 */
[----:B------:R-:W-:Y:S01]  /*b2f0*/  UISETP.NE.AND.EX UP0, UPT, UR19, URZ, UPT, UP0 ;  /* 0x000000ff1300728c */ /* 0x000fe2000bf05300 */
[----:B------:R-:W-:Y:S10]  /*b300*/  BRA.U !UP2, `(.L_x_25444) ;  /* 0x000000010a0c7547 */ /* 0x000ff4000b800000 */
[----:B------:R-:W3:Y:S02]  /*b310*/  LDC.64 R44, c[0x0][0x390] ;  /* 0x0000e400ff2c7b82 */ /* 0x000ee40000000a00 */
[----:B---3--:R-:W-:-:S06]  /*b320*/  IMAD.WIDE.U32 R44, R15, 0x10, R44 ;  /* 0x000000100f2c7825 */ /* 0x008fcc00078e002c */
[----:B------:R-:W5:Y:S02]  /*b330*/  LDG.E.128 R44, desc[UR14][R44.64] ;  /* 0x0000000e2c2c7981 */ /* 0x000f64000c1e1d00 */
.L_x_25444:
[----:B------:R-:W-:Y:S05]  /*b340*/  BRA.U !UP0, `(.L_x_25445) ;  /* 0x0000001908947547 */ /* 0x000fea000b800000 */
[----:B------:R-:W3:Y:S02]  /*b350*/  LDC.64 R60, c[0x0][0x3a0] ;  /* 0x0000e800ff3c7b82 */ /* 0x000ee40000000a00 */
[----:B---3--:R-:W-:-:S06]  /*b360*/  IMAD.WIDE.U32 R60, R80, 0x10, R60 ;  /* 0x00000010503c7825 */ /* 0x008fcc00078e003c */
[----:B------:R-:W5:Y:S01]  /*b370*/  LDG.E.128 R60, desc[UR14][R60.64] ;  /* 0x0000000e3c3c7981 */ /* 0x000f62000c1e1d00 */
[----:B------:R-:W-:-:S13]  /*b380*/  ISETP.LT.AND P1, PT, RZ, UR27, PT ;  /* 0x0000001bff007c0c */ /* 0x000fda000bf21270 */
[----:B0-2---:R-:W-:Y:S01]  /*b390*/  @!P1 MOV R82, R8 ;  /* 0x0000000800529202 */ /* 0x005fe20000000f00 */
        /* <DEDUP_REMOVED lines=18> */
.L_x_25449:
        /* <DEDUP_REMOVED lines=12> */
.L_x_25451:
[----:B------:R-:W-:Y:S05]  /*b580*/  BSYNC.RECONVERGENT B2 ;  /* 0x0000000000027941 */ /* 0x000fea0003800200 */
.L_x_25450:
        /* <DEDUP_REMOVED lines=62> */
.L_x_25448:
[----:B------:R-:W-:Y:S05]  /*b970*/  BSYNC.RECONVERGENT B1 ;  /* 0x0000000000017941 */ /* 0x000fea0003800200 */
.L_x_25447:
        /* <DEDUP_REMOVED lines=9> */
.L_x_25446:
        /* <DEDUP_REMOVED lines=19> */
.L_x_25455:
        /* <DEDUP_REMOVED lines=12> */
.L_x_25457:
[----:B------:R-:W-:Y:S05]  /*bc00*/  BSYNC.RECONVERGENT B2 ;  /* 0x0000000000027941 */ /* 0x000fea0003800200 */
.L_x_25456:
        /* <DEDUP_REMOVED lines=62> */
.L_x_25454:
[----:B------:R-:W-:Y:S05]  /*bff0*/  BSYNC.RECONVERGENT B1 ;  /* 0x0000000000017941 */ /* 0x000fea0003800200 */
.L_x_25453:
        /* <DEDUP_REMOVED lines=9> */
.L_x_25452:
        /* <DEDUP_REMOVED lines=19> */
.L_x_25461:
        /* <DEDUP_REMOVED lines=12> */
.L_x_25463:
[----:B------:R-:W-:Y:S05]  /*c280*/  BSYNC.RECONVERGENT B2 ;  /* 0x0000000000027941 */ /* 0x000fea0003800200 */
.L_x_25462:
        /* <DEDUP_REMOVED lines=62> */
.L_x_25460:
[----:B------:R-:W-:Y:S05]  /*c670*/  BSYNC.RECONVERGENT B1 ;  /* 0x0000000000017941 */ /* 0x000fea0003800200 */
.L_x_25459:
        /* <DEDUP_REMOVED lines=9> */
.L_x_25458:
        /* <DEDUP_REMOVED lines=19> */
.L_x_25467:
        /* <DEDUP_REMOVED lines=12> */
.L_x_25469:
[----:B------:R-:W-:Y:S05]  /*c900*/  BSYNC.RECONVERGENT B2 ;  /* 0x0000000000027941 */ /* 0x000fea0003800200 */
.L_x_25468:
        /* <DEDUP_REMOVED lines=62> */
.L_x_25466:
[----:B------:R-:W-:Y:S05]  /*ccf0*/  BSYNC.RECONVERGENT B1 ;  /* 0x0000000000017941 */ /* 0x000fea0003800200 */
.L_x_25465:
        /* <DEDUP_REMOVED lines=10> */
.L_x_25445:
        /* <DEDUP_REMOVED lines=20> */
.L_x_25473:
        /* <DEDUP_REMOVED lines=13> */
.L_x_25475:
[----:B------:R-:W-:Y:S05]  /*cfb0*/  BSYNC.RECONVERGENT B2 ;  /* 0x0000000000027941 */ /* 0x000fea0003800200 */
.L_x_25474:
        /* <DEDUP_REMOVED lines=61> */
.L_x_25472:
[----:B------:R-:W-:Y:S05]  /*d390*/  BSYNC.RECONVERGENT B1 ;  /* 0x0000000000017941 */ /* 0x000fea0003800200 */
.L_x_25471:
        /* <DEDUP_REMOVED lines=8> */
.L_x_25470:
        /* <DEDUP_REMOVED lines=16> */
.L_x_25479:
        /* <DEDUP_REMOVED lines=13> */
.L_x_25481:
[----:B------:R-:W-:Y:S05]  /*d5f0*/  BSYNC.RECONVERGENT B2 ;  /* 0x0000000000027941 */ /* 0x000fea0003800200 */
.L_x_25480:
        /* <DEDUP_REMOVED lines=61> */
.L_x_25478:
[----:B------:R-:W-:Y:S05]  /*d9d0*/  BSYNC.RECONVERGENT B1 ;  /* 0x0000000000017941 */ /* 0x000fea0003800200 */
.L_x_25477:
        /* <DEDUP_REMOVED lines=8> */
.L_x_25476:
        /* <DEDUP_REMOVED lines=16> */
.L_x_25485:
        /* <DEDUP_REMOVED lines=13> */
.L_x_25487:
[----:B------:R-:W-:Y:S05]  /*dc30*/  BSYNC.RECONVERGENT B2 ;  /* 0x0000000000027941 */ /* 0x000fea0003800200 */
.L_x_25486:
        /* <DEDUP_REMOVED lines=58> */
[----:B------:R-:W-:Y:S01]  /*dfe0*/  MOV R2, R81 ;  /* 0x0000005100027202 */ /* 0x000fe20000000f00 */
[----:B------:R-:W-:Y:S01]  /*dff0*/  IMAD.MOV.U32 R81, RZ, RZ, R8 ;  /* 0x000000ffff517224 */ /* 0x000fe200078e0008 */
[----:B------:R-:W-:-:S07]  /*e000*/  LOP3.LUT R9, R62, UR5, R9, 0x96, !PT ;  /* 0x000000053e097c12 */ /* 0x000fce000f8e9609 */
.L_x_25484:
[----:B------:R-:W-:Y:S05]  /*e010*/  BSYNC.RECONVERGENT B1 ;  /* 0x0000000000017941 */ /* 0x000fea0003800200 */
.L_x_25483:
        /* <DEDUP_REMOVED lines=8> */
.L_x_25482:
[----:B------:R-:W-:Y:S01]  /*e0a0*/  MOV R8, R82 ;  /* 0x0000005200087202 */ /* 0x000fe20000000f00 */
[----:B------:R-:W-:Y:S01]  /*e0b0*/  IMAD.MOV.U32 R63, RZ, RZ, RZ ;  /* 0x000000ffff3f7224 */ /* 0x000fe200078e00ff */
[----:B------:R-:W-:Y:S06]  /*e0c0*/  BRA.U !UP2, `(.L_x_25464) ;  /* 0x000000050a847547 */ /* 0x000fec000b800000 */
[----:B------:R-:W-:Y:S01]  /*e0d0*/  ISETP.NE.AND P1, PT, R82, 0x1, PT ;  /* 0x000000015200780c */ /* 0x000fe20003f25270 */
[----:B------:R-:W-:Y:S01]  /*e0e0*/  BSSY.RECONVERGENT B1, `(.L_x_25488) ;  /* 0x0000057000017945 */ /* 0x000fe20003800200 */
[----:B------:R-:W-:Y:S02]  /*e0f0*/  HFMA2 R8, -RZ, RZ, 0, 1.1920928955078125e-07 ;  /* 0x00000002ff087431 */ /* 0x000fe400000001ff */
[----:B-1----:R-:W-:-:S09]  /*e100*/  IMAD.MOV.U32 R0, RZ, RZ, R6 ;  /* 0x000000ffff007224 */ /* 0x002fd200078e0006 */
        /* <DEDUP_REMOVED lines=9> */
.L_x_25490:
        /* <DEDUP_REMOVED lines=13> */
.L_x_25492:
[----:B------:R-:W-:Y:S05]  /*e270*/  BSYNC.RECONVERGENT B2 ;  /* 0x0000000000027941 */ /* 0x000fea0003800200 */
.L_x_25491:
        /* <DEDUP_REMOVED lines=61> */
.L_x_25489:
[----:B------:R-:W-:Y:S05]  /*e650*/  BSYNC.RECONVERGENT B1 ;  /* 0x0000000000017941 */ /* 0x000fea0003800200 */
.L_x_25488:
        /* <DEDUP_REMOVED lines=8> */
.L_x_25464:
[----:B------:R-:W0:Y:S01]  /*e6e0*/  LDC.64 R82, c[0x0][0x3a8] ;  /* 0x0000ea00ff527b82 */ /* 0x000e220000000a00 */
[----:B------:R-:W-:Y:S01]  /*e6f0*/  MOV R5, R81 ;  /* 0x0000005100057202 */ /* 0x000fe20000000f00 */
[----:B0-----:R-:W-:-:S05]  /*e700*/  IMAD.WIDE.U32 R82, R80, 0x10, R82 ;  /* 0x0000001050527825 */ /* 0x001fca00078e0052 */
[----:B-----5:R0:W-:Y:S01]  /*e710*/  STG.E.128 desc[UR14][R82.64], R60 ;  /* 0x0000003c52007986 */ /* 0x0201e2000c101d0e */
[----:B------:R-:W-:Y:S05]  /*e720*/  BRA.U !UP2, `(.L_x_25493) ;  /* 0x000000010a2c7547 */ /* 0x000fea000b800000 */
[----:B------:R-:W-:-:S05]  /*e730*/  IMAD.U32 R81, R2, 0x10000, RZ ;  /* 0x0001000002517824 */ /* 0x000fca00078e00ff */
[----:B0-----:R-:W-:Y:S02]  /*e740*/  LOP3.LUT R82, R81, 0xff0000, RZ, 0xc0, !PT ;  /* 0x00ff000051527812 */ /* 0x001fe400078ec0ff */
[----:B------:R-:W-:-:S04]  /*e750*/  LOP3.LUT R81, R0, 0xffff, RZ, 0xc0, !PT ;  /* 0x0000ffff00517812 */ /* 0x000fc800078ec0ff */
[----:B------:R-:W-:Y:S02]  /*e760*/  LEA R81, R81, R82, 0x18 ;  /* 0x0000005251517211 */ /* 0x000fe400078ec0ff */
[----:B------:R-:W-:-:S05]  /*e770*/  LOP3.LUT R82, R3, 0xff, RZ, 0xc0, !PT ;  /* 0x000000ff03527812 */ /* 0x000fca00078ec0ff */
[----:B------:R-:W-:Y:S01]  /*e780*/  IMAD R81, R82, 0x100, R81 ;  /* 0x0000010052517824 */ /* 0x000fe200078e0251 */
[----:B------:R-:W-:-:S04]  /*e790*/  LOP3.LUT R82, R4, 0xff, RZ, 0xc0, !PT ;  /* 0x000000ff04527812 */ /* 0x000fc800078ec0ff */
[----:B------:R-:W-:Y:S02]  /*e7a0*/  IADD3 R81, PT, PT, R81, R82, RZ ;  /* 0x0000005251517210 */ /* 0x000fe40007ffe0ff */
[----:B------:R-:W0:Y:S02]  /*e7b0*/  LDC.64 R82, c[0x0][0x3b0] ;  /* 0x0000ec00ff527b82 */ /* 0x000e240000000a00 */
[----:B0-----:R-:W-:-:S05]  /*e7c0*/  IMAD.WIDE.U32 R82, R15, 0x4, R82 ;  /* 0x000000040f527825 */ /* 0x001fca00078e0052 */
[----:B------:R2:W-:Y:S02]  /*e7d0*/  STG.E desc[UR14][R82.64], R81 ;  /* 0x0000005152007986 */ /* 0x0005e4000c10190e */
.L_x_25493:
[----:B------:R-:W-:Y:S01]  /*e7e0*/  VIADD R80, R80, 0x100 ;  /* 0x0000010050507836 */ /* 0x000fe20000000000 */
[----:B------:R-:W-:-:S07]  /*e7f0*/  IADD3 R15, PT, PT, R15, 0x100, RZ ;  /* 0x000001000f0f7810 */ /* 0x000fce0007ffe0ff */
.L_x_25443:
[----:B------:R-:W-:Y:S05]  /*e800*/  BSYNC.RECONVERGENT B0 ;  /* 0x0000000000007941 */ /* 0x000fea0003800200 */
.L_x_25442:
        /* <DEDUP_REMOVED lines=10> */
.L_x_25496:
[----:B------:R-:W-:Y:S05]  /*e8b0*/  BRA.U !UP0, `(.L_x_25497) ;  /* 0x0000001908947547 */ /* 0x000fea000b800000 */
[----:B------:R-:W3:Y:S02]  /*e8c0*/  LDC.64 R64, c[0x0][0x3a0] ;  /* 0x0000e800ff407b82 */ /* 0x000ee40000000a00 */
[----:B---3--:R-:W-:-:S06]  /*e8d0*/  IMAD.WIDE.U32 R64, R80, 0x10, R64 ;  /* 0x0000001050407825 */ /* 0x008fcc00078e0040 */
[----:B------:R-:W5:Y:S01]  /*e8e0*/  LDG.E.128 R64, desc[UR14][R64.64] ;  /* 0x0000000e40407981 */ /* 0x000f62000c1e1d00 */
[----:B------:R-:W-:-:S13]  /*e8f0*/  ISETP.LT.AND P1, PT, RZ, UR27, PT ;  /* 0x0000001bff007c0c */ /* 0x000fda000bf21270 */
[----:B0-2---:R-:W-:Y:S01]  /*e900*/  @!P1 IMAD.MOV.U32 R82, RZ, RZ, R8 ;  /* 0x000000ffff529224 */ /* 0x005fe200078e0008 */
        /* <DEDUP_REMOVED lines=18> */
.L_x_25501:
        /* <DEDUP_REMOVED lines=12> */
.L_x_25503:
[----:B------:R-:W-:Y:S05]  /*eaf0*/  BSYNC.RECONVERGENT B2 ;  /* 0x0000000000027941 */ /* 0x000fea0003800200 */
.L_x_25502:
        /* <DEDUP_REMOVED lines=62> */
.L_x_25500:
[----:B------:R-:W-:Y:S05]  /*eee0*/  BSYNC.RECONVERGENT B1 ;  /* 0x0000000000017941 */ /* 0x000fea0003800200 */
.L_x_25499:
        /* <DEDUP_REMOVED lines=9> */
.L_x_25498:
        /* <DEDUP_REMOVED lines=19> */
.L_x_25507:
        /* <DEDUP_REMOVED lines=12> */
.L_x_25509:
[----:B------:R-:W-:Y:S05]  /*f170*/  BSYNC.RECONVERGENT B2 ;  /* 0x0000000000027941 */ /* 0x000fea0003800200 */
.L_x_25508:
        /* <DEDUP_REMOVED lines=59> */
[----:B------:R-:W-:Y:S01]  /*f530*/  IMAD.MOV.U32 R8, RZ, RZ, RZ ;  /* 0x000000ffff087224 */ /* 0x000fe200078e00ff */
[----:B------:R-:W-:Y:S02]  /*f540*/  LOP3.LUT R10, R100, UR5, R83, 0x96, !PT ;  /* 0x00000005640a7c12 */ /* 0x000fe4000f8e9653 */
[----:B------:R-:W-:-:S07]  /*f550*/  MOV R6, R82 ;  /* 0x0000005200067202 */ /* 0x000fce0000000f00 */
.L_x_25506:
[----:B------:R-:W-:Y:S05]  /*f560*/  BSYNC.RECONVERGENT B1 ;  /* 0x0000000000017941 */ /* 0x000fea0003800200 */
.L_x_25505:
        /* <DEDUP_REMOVED lines=9> */
.L_x_25504:
        /* <DEDUP_REMOVED lines=19> */
.L_x_25513:
        /* <DEDUP_REMOVED lines=12> */
.L_x_25515:
[----:B------:R-:W-:Y:S05]  /*f7f0*/  BSYNC.RECONVERGENT B2 ;  /* 0x0000000000027941 */ /* 0x000fea0003800200 */
.L_x_25514:
        /* <DEDUP_REMOVED lines=62> */
.L_x_25512:
[----:B------:R-:W-:Y:S05]  /*fbe0*/  BSYNC.RECONVERGENT B1 ;  /* 0x0000000000017941 */ /* 0x000fea0003800200 */
.L_x_25511:
        /* <DEDUP_REMOVED lines=9> */
.L_x_25510:
        /* <DEDUP_REMOVED lines=19> */
.L_x_25519:
        /* <DEDUP_REMOVED lines=12> */
.L_x_25521:
[----:B------:R-:W-:Y:S05]  /*fe70*/  BSYNC.RECONVERGENT B2 ;  /* 0x0000000000027941 */ /* 0x000fea0003800200 */
.L_x_25520:
        /* <DEDUP_REMOVED lines=62> */
.L_x_25518:
[----:B------:R-:W-:Y:S05]  /*10260*/  BSYNC.RECONVERGENT B1 ;  /* 0x0000000000017941 */ /* 0x000fea0003800200 */
.L_x_25517:
[----:B------:R-:W-:Y:S01]  /*10270*/  HFMA2 R5, -RZ, RZ, 0.1171875, 0 ;  /* 0x2f800000ff057431 */ /* 0x000fe200000001ff */
[----:B------:R-:W-:-:S05]  /*10280*/  I2FP.F32.U32 R0, R0 ;  /* 0x0000000000007245 */ /* 0x000fca0000201000 */
        /* <DEDUP_REMOVED lines=8> */
.L_x_25497:
[----:B------:R-:W-:Y:S01]  /*10310*/  IMAD.MOV.U32 R66, RZ, RZ, R8 ;  /* 0x000000ffff427224 */ /* 0x000fe200078e0008 */
[----:B--2---:R-:W-:Y:S01]  /*10320*/  MOV R81, R5 ;  /* 0x0000000500517202 */ /* 0x004fe20000000f00 */
        /* <DEDUP_REMOVED lines=18> */
.L_x_25525:
        /* <DEDUP_REMOVED lines=13> */
.L_x_25527:
[----:B------:R-:W-:Y:S05]  /*10520*/  BSYNC.RECONVERGENT B2 ;  /* 0x0000000000027941 */ /* 0x000fea0003800200 */
.L_x_25526:
        /* <DEDUP_REMOVED lines=56> */
[----:B------:R-:W-:Y:S01]  /*108b0*/  IMAD.WIDE.U32 R8, R4, -0x2daee0ad, RZ ;  /* 0xd2511f5304087825 */ /* 0x000fe200078e00ff */
[----:B------:R-:W-:-:S03]  /*108c0*/  MOV R4, R5 ;  /* 0x0000000500047202 */ /* 0x000fc60000000f00 */
[----:B------:R-:W-:Y:S01]  /*108d0*/  IMAD.MOV.U32 R81, RZ, RZ, R8 ;  /* 0x000000ffff517224 */ /* 0x000fe200078e0008 */
[----:B------:R-:W-:Y:S01]  /*108e0*/  LOP3.LUT R9, R64, UR5, R9, 0x96, !PT ;  /* 0x0000000540097c12 */ /* 0x000fe2000f8e9609 */
[----:B------:R-:W-:-:S07]  /*108f0*/  IMAD.MOV.U32 R66, RZ, RZ, RZ ;  /* 0x000000ffff427224 */ /* 0x000fce00078e00ff */
.L_x_25524:
[----:B------:R-:W-:Y:S05]  /*10900*/  BSYNC.RECONVERGENT B1 ;  /* 0x0000000000017941 */ /* 0x000fea0003800200 */
.L_x_25523:
        /* <DEDUP_REMOVED lines=8> */
.L_x_25522:
        /* <DEDUP_REMOVED lines=16> */
.L_x_25531:
        /* <DEDUP_REMOVED lines=13> */
.L_x_25533:
[----:B------:R-:W-:Y:S05]  /*10b60*/  BSYNC.RECONVERGENT B2 ;  /* 0x0000000000027941 */ /* 0x000fea0003800200 */
.L_x_25532:
        /* <DEDUP_REMOVED lines=61> */
.L_x_25530:
[----:B------:R-:W-:Y:S05]  /*10f40*/  BSYNC.RECONVERGENT B1 ;  /* 0x0000000000017941 */ /* 0x000fea0003800200 */
.L_x_25529:
        /* <DEDUP_REMOVED lines=8> */
.L_x_25528:
[----:B0-----:R-:W-:Y:S01]  /*10fd0*/  IMAD.MOV.U32 R82, RZ, RZ, R5 ;  /* 0x000000ffff527224 */ /* 0x001fe200078e0005 */
        /* <DEDUP_REMOVED lines=15> */
.L_x_25537:
        /* <DEDUP_REMOVED lines=13> */
.L_x_25539:
[----:B------:R-:W-:Y:S05]  /*111a0*/  BSYNC.RECONVERGENT B2 ;  /* 0x0000000000027941 */ /* 0x000fea0003800200 */
.L_x_25538:
        /* <DEDUP_REMOVED lines=59> */
[----:B------:R-:W-:Y:S01]  /*11560*/  IMAD.MOV.U32 R82, RZ, RZ, RZ ;  /* 0x000000ffff527224 */ /* 0x000fe200078e00ff */
[----:B------:R-:W-:-:S07]  /*11570*/  MOV R81, R8 ;  /* 0x0000000800517202 */ /* 0x000fce0000000f00 */
.L_x_25536:
[----:B------:R-:W-:Y:S05]  /*11580*/  BSYNC.RECONVERGENT B1 ;  /* 0x0000000000017941 */ /* 0x000fea0003800200 */
.L_x_25535:
        /* <DEDUP_REMOVED lines=8> */
.L_x_25534:
[----:B------:R-:W-:Y:S01]  /*11610*/  IMAD.MOV.U32 R8, RZ, RZ, R82 ;  /* 0x000000ffff087224 */ /* 0x000fe200078e0052 */
[----:B------:R-:W-:Y:S01]  /*11620*/  MOV R67, RZ ;  /* 0x000000ff00437202 */ /* 0x000fe20000000f00 */
        /* <DEDUP_REMOVED lines=14> */
.L_x_25542:
        /* <DEDUP_REMOVED lines=13> */
.L_x_25544:
[----:B------:R-:W-:Y:S05]  /*117e0*/  BSYNC.RECONVERGENT B2 ;  /* 0x0000000000027941 */ /* 0x000fea0003800200 */
.L_x_25543:
        /* <DEDUP_REMOVED lines=61> */
.L_x_25541:
[----:B------:R-:W-:Y:S05]  /*11bc0*/  BSYNC.RECONVERGENT B1 ;  /* 0x0000000000017941 */ /* 0x000fea0003800200 */
.L_x_25540:
        /* <DEDUP_REMOVED lines=8> */
.L_x_25516:
        /* <DEDUP_REMOVED lines=9> */
[----:B------:R-:W-:-:S04]  /*11ce0*/  LOP3.LUT R82, R3, 0xff, RZ, 0xc0, !PT ;  /* 0x000000ff03527812 */ /* 0x000fc800078ec0ff */
[----:B------:R-:W-:Y:S02]  /*11cf0*/  LEA R81, R82, R81, 0x8 ;  /* 0x0000005152517211 */ /* 0x000fe400078e40ff */
[----:B------:R-:W-:-:S05]  /*11d00*/  LOP3.LUT R82, R4, 0xff, RZ, 0xc0, !PT ;  /* 0x000000ff04527812 */ /* 0x000fca00078ec0ff */
[----:B------:R-:W-:Y:S02]  /*11d10*/  IMAD.IADD R81, R81, 0x1, R82 ;  /* 0x0000000151517824 */ /* 0x000fe400078e0252 */
[----:B------:R-:W0:Y:S02]  /*11d20*/  LDC.64 R82, c[0x0][0x3b0] ;  /* 0x0000ec00ff527b82 */ /* 0x000e240000000a00 */
[----:B0-----:R-:W-:-:S05]  /*11d30*/  IMAD.WIDE.U32 R82, R15, 0x4, R82 ;  /* 0x000000040f527825 */ /* 0x001fca00078e0052 */
[----:B------:R2:W-:Y:S02]  /*11d40*/  STG.E desc[UR14][R82.64], R81 ;  /* 0x0000005152007986 */ /* 0x0005e4000c10190e */
.L_x_25545:
[----:B------:R-:W-:Y:S01]  /*11d50*/  IADD3 R80, PT, PT, R80, 0x100, RZ ;  /* 0x0000010050507810 */ /* 0x000fe20007ffe0ff */
[----:B------:R-:W-:-:S07]  /*11d60*/  VIADD R15, R15, 0x100 ;  /* 0x000001000f0f7836 */ /* 0x000fce0000000000 */
.L_x_25495:
[----:B------:R-:W-:Y:S05]  /*11d70*/  BSYNC.RECONVERGENT B0 ;  /* 0x0000000000007941 */ /* 0x000fea0003800200 */
.L_x_25494:
        /* <DEDUP_REMOVED lines=9> */
.L_x_25548:
        /* <DEDUP_REMOVED lines=24> */
.L_x_25553:
        /* <DEDUP_REMOVED lines=12> */
.L_x_25555:
[----:B------:R-:W-:Y:S05]  /*12050*/  BSYNC.RECONVERGENT B2 ;  /* 0x0000000000027941 */ /* 0x000fea0003800200 */
.L_x_25554:
        /* <DEDUP_REMOVED lines=62> */
.L_x_25552:
[----:B------:R-:W-:Y:S05]  /*12440*/  BSYNC.RECONVERGENT B1 ;  /* 0x0000000000017941 */ /* 0x000fea0003800200 */
.L_x_25551:
[----:B------:R-:W-:Y:S01]  /*12450*/  HFMA2 R5, -RZ, RZ, 0.1171875, 0 ;  /* 0x2f800000ff057431 */ /* 0x000fe200000001ff */
[----:B------:R-:W-:-:S05]  /*12460*/  I2FP.F32.U32 R4, R4 ;  /* 0x0000000400047245 */ /* 0x000fca0000201000 */
[----:B------:R-:W-:Y:S01]  /*12470*/  FFMA.FTZ R4, R4, R5, 1.1641532182693481445e-10 ;  /* 0x2f00000004047423 */ /* 0x000fe20000010005 */
[----:B-----5:R-:W-:-:S04]  /*12480*/  FMUL.FTZ R5, R44, UR17 ;  /* 0x000000112c057c20 */ /* 0x020fc80008410000 */
[----:B------:R-:W-:Y:S01]  /*12490*/  FMUL.FTZ R5, R5, UR16 ;  /* 0x0000001005057c20 */ /* 0x000fe20008410000 */
[----:B------:R-:W-:-:S04]  /*124a0*/  FSETP.GTU.FTZ.AND P3, PT, R4, UR23, PT ;  /* 0x0000001704007c0b */ /* 0x000fc8000bf7c000 */
[----:B------:R-:W-:Y:S02]  /*124b0*/  FSEL R5, R5, RZ, !P3 ;  /* 0x000000ff05057208 */ /* 0x000fe40005800000 */
[----:B------:R-:W-:-:S03]  /*124c0*/  SEL R4, RZ, 0x1, P3 ;  /* 0x00000001ff047807 */ /* 0x000fc60001800000 */
[----:B------:R-:W-:-:S07]  /*124d0*/  FADD.FTZ R68, R68, R5 ;  /* 0x0000000544447221 */ /* 0x000fce0000010000 */
.L_x_25550:
        /* <DEDUP_REMOVED lines=19> */
.L_x_25559:
        /* <DEDUP_REMOVED lines=12> */
.L_x_25561:
[----:B------:R-:W-:Y:S05]  /*126d0*/  BSYNC.RECONVERGENT B2 ;  /* 0x0000000000027941 */ /* 0x000fea0003800200 */
.L_x_25560:
        /* <DEDUP_REMOVED lines=59> */
[----:B------:R-:W-:Y:S02]  /*12a90*/  HFMA2 R8, -RZ, RZ, 0, 0 ;  /* 0x00000000ff087431 */ /* 0x000fe400000001ff */
[----:B------:R-:W-:Y:S01]  /*12aa0*/  IMAD.MOV.U32 R6, RZ, RZ, R82 ;  /* 0x000000ffff067224 */ /* 0x000fe200078e0052 */
[----:B------:R-:W-:-:S07]  /*12ab0*/  LOP3.LUT R10, R100, UR5, R83, 0x96, !PT ;  /* 0x00000005640a7c12 */ /* 0x000fce000f8e9653 */
.L_x_25558:
[----:B------:R-:W-:Y:S05]  /*12ac0*/  BSYNC.RECONVERGENT B1 ;  /* 0x0000000000017941 */ /* 0x000fea0003800200 */
.L_x_25557:
        /* <DEDUP_REMOVED lines=8> */
[----:B------:R-:W-:-:S07]  /*12b50*/  FADD.FTZ R69, R69, R82 ;  /* 0x0000005245457221 */ /* 0x000fce0000010000 */
.L_x_25556:
        /* <DEDUP_REMOVED lines=19> */
.L_x_25565:
        /* <DEDUP_REMOVED lines=12> */
.L_x_25567:
[----:B------:R-:W-:Y:S05]  /*12d50*/  BSYNC.RECONVERGENT B2 ;  /* 0x0000000000027941 */ /* 0x000fea0003800200 */
.L_x_25566:
        /* <DEDUP_REMOVED lines=62> */
.L_x_25564:
[----:B------:R-:W-:Y:S05]  /*13140*/  BSYNC.RECONVERGENT B1 ;  /* 0x0000000000017941 */ /* 0x000fea0003800200 */
.L_x_25563:
        /* <DEDUP_REMOVED lines=8> */
[----:B------:R-:W-:-:S07]  /*131d0*/  FADD.FTZ R70, R70, R81 ;  /* 0x0000005146467221 */ /* 0x000fce0000010000 */
.L_x_25562:
        /* <DEDUP_REMOVED lines=19> */
.L_x_25571:
        /* <DEDUP_REMOVED lines=12> */
.L_x_25573:
[----:B------:R-:W-:Y:S05]  /*133d0*/  BSYNC.RECONVERGENT B2 ;  /* 0x0000000000027941 */ /* 0x000fea0003800200 */
.L_x_25572:
        /* <DEDUP_REMOVED lines=62> */
.L_x_25570:
[----:B------:R-:W-:Y:S05]  /*137c0*/  BSYNC.RECONVERGENT B1 ;  /* 0x0000000000017941 */ /* 0x000fea0003800200 */
.L_x_25569:
        /* <DEDUP_REMOVED lines=10> */
.L_x_25549:
[----:B------:R-:W-:Y:S01]  /*13870*/  HFMA2 R68, -RZ, RZ, 0, 0 ;  /* 0x00000000ff447431 */ /* 0x000fe200000001ff */
[----:B------:R-:W-:Y:S01]  /*13880*/  MOV R70, R8 ;  /* 0x0000000800467202 */ /* 0x000fe20000000f00 */
[----:B--2---:R-:W-:Y:S01]  /*13890*/  IMAD.MOV.U32 R81, RZ, RZ, R5 ;  /* 0x000000ffff517224 */ /* 0x004fe200078e0005 */
        /* <DEDUP_REMOVED lines=17> */
.L_x_25577:
        /* <DEDUP_REMOVED lines=13> */
.L_x_25579:
[----:B------:R-:W-:Y:S05]  /*13a80*/  BSYNC.RECONVERGENT B2 ;  /* 0x0000000000027941 */ /* 0x000fea0003800200 */
.L_x_25578:
        /* <DEDUP_REMOVED lines=57> */
[----:B------:R-:W-:Y:S02]  /*13e20*/  HFMA2 R70, -RZ, RZ, 0, 0 ;  /* 0x00000000ff467431 */ /* 0x000fe400000001ff */
[----:B------:R-:W-:Y:S01]  /*13e30*/  IMAD.MOV.U32 R4, RZ, RZ, R5 ;  /* 0x000000ffff047224 */ /* 0x000fe200078e0005 */
[----:B------:R-:W-:Y:S02]  /*13e40*/  LOP3.LUT R9, R68, UR5, R9, 0x96, !PT ;  /* 0x0000000544097c12 */ /* 0x000fe4000f8e9609 */
[----:B------:R-:W-:-:S07]  /*13e50*/  MOV R81, R8 ;  /* 0x0000000800517202 */ /* 0x000fce0000000f00 */
.L_x_25576:
[----:B------:R-:W-:Y:S05]  /*13e60*/  BSYNC.RECONVERGENT B1 ;  /* 0x0000000000017941 */ /* 0x000fea0003800200 */
.L_x_25575:
[----:B------:R-:W-:Y:S01]  /*13e70*/  I2FP.F32.U32 R4, R4 ;  /* 0x0000000400047245 */ /* 0x000fe20000201000 */
[----:B------:R-:W-:-:S04]  /*13e80*/  IMAD.MOV.U32 R5, RZ, RZ, 0x2f800000 ;  /* 0x2f800000ff057424 */ /* 0x000fc800078e00ff */
[----:B------:R-:W-:-:S05]  /*13e90*/  FFMA.FTZ R4, R4, R5, 1.1641532182693481445e-10 ;  /* 0x2f00000004047423 */ /* 0x000fca0000010005 */
[----:B------:R-:W-:Y:S01]  /*13ea0*/  FSETP.GTU.FTZ.AND P2, PT, R4, UR23, PT ;  /* 0x0000001704007c0b */ /* 0x000fe2000bf5c000 */
[----:B-----5:R-:W-:-:S04]  /*13eb0*/  FMUL.FTZ R4, R44, UR17 ;  /* 0x000000112c047c20 */ /* 0x020fc80008410000 */
[----:B------:R-:W-:-:S05]  /*13ec0*/  FMUL.FTZ R4, R4, UR16 ;  /* 0x0000001004047c20 */ /* 0x000fca0008410000 */
[----:B------:R-:W-:Y:S02]  /*13ed0*/  FSEL R68, R4, RZ, !P2 ;  /* 0x000000ff04447208 */ /* 0x000fe40005000000 */
[----:B------:R-:W-:-:S07]  /*13ee0*/  SEL R4, RZ, 0x1, P2 ;  /* 0x00000001ff047807 */ /* 0x000fce0001000000 */
.L_x_25574:
        /* <DEDUP_REMOVED lines=16> */
.L_x_25583:
        /* <DEDUP_REMOVED lines=13> */
.L_x_25585:
[----:B------:R-:W-:Y:S05]  /*140c0*/  BSYNC.RECONVERGENT B2 ;  /* 0x0000000000027941 */ /* 0x000fea0003800200 */
.L_x_25584:
[----:B------:R-:W-:Y:S01]  /*140d0*/  LOP3.LUT R8, R7, UR13, R71, 0x96, !PT ;  /* 0x0000000d07087c12 */ /* 0x000fe2000f8e9647 */
[----:B0-----:R-:W-:Y:S01]  /*140e0*/  IMAD.WIDE.U32 R82, R11, -0x326172a9, RZ ;  /* 0xcd9e8d570b527825 */ /* 0x001fe200078e00ff */
        /* <DEDUP_REMOVED lines=59> */
.L_x_25582:
[----:B------:R-:W-:Y:S05]  /*144a0*/  BSYNC.RECONVERGENT B1 ;  /* 0x0000000000017941 */ /* 0x000fea0003800200 */
.L_x_25581:
        /* <DEDUP_REMOVED lines=8> */
.L_x_25580:
[----:B0-----:R-:W-:Y:S01]  /*14530*/  MOV R82, R5 ;  /* 0x0000000500527202 */ /* 0x001fe20000000f00 */
        /* <DEDUP_REMOVED lines=15> */
.L_x_25589:
        /* <DEDUP_REMOVED lines=13> */
.L_x_25591:
[----:B------:R-:W-:Y:S05]  /*14700*/  BSYNC.RECONVERGENT B2 ;  /* 0x0000000000027941 */ /* 0x000fea0003800200 */
.L_x_25590:
        /* <DEDUP_REMOVED lines=61> */
.L_x_25588:
[----:B------:R-:W-:Y:S05]  /*14ae0*/  BSYNC.RECONVERGENT B1 ;  /* 0x0000000000017941 */ /* 0x000fea0003800200 */
.L_x_25587:
        /* <DEDUP_REMOVED lines=8> */
.L_x_25586:
        /* <DEDUP_REMOVED lines=16> */
.L_x_25594:
        /* <DEDUP_REMOVED lines=13> */
.L_x_25596:
[----:B------:R-:W-:Y:S05]  /*14d40*/  BSYNC.RECONVERGENT B2 ;  /* 0x0000000000027941 */ /* 0x000fea0003800200 */
.L_x_25595:
        /* <DEDUP_REMOVED lines=61> */
.L_x_25593:
[----:B------:R-:W-:Y:S05]  /*15120*/  BSYNC.RECONVERGENT B1 ;  /* 0x0000000000017941 */ /* 0x000fea0003800200 */
.L_x_25592:
        /* <DEDUP_REMOVED lines=8> */
.L_x_25568:
        /* <DEDUP_REMOVED lines=16> */
.L_x_25597:
[----:B------:R-:W-:Y:S01]  /*152b0*/  VIADD R80, R80, 0x100 ;  /* 0x0000010050507836 */ /* 0x000fe20000000000 */
[----:B------:R-:W-:-:S07]  /*152c0*/  IADD3 R15, PT, PT, R15, 0x100, RZ ;  /* 0x000001000f0f7810 */ /* 0x000fce0007ffe0ff */
.L_x_25547:
[----:B------:R-:W-:Y:S05]  /*152d0*/  BSYNC.RECONVERGENT B0 ;  /* 0x0000000000007941 */ /* 0x000fea0003800200 */
.L_x_25546:
        /* <DEDUP_REMOVED lines=9> */
.L_x_25600:
        /* <DEDUP_REMOVED lines=24> */
.L_x_25605:
        /* <DEDUP_REMOVED lines=12> */
.L_x_25607:
[----:B------:R-:W-:Y:S05]  /*155b0*/  BSYNC.RECONVERGENT B2 ;  /* 0x0000000000027941 */ /* 0x000fea0003800200 */
.L_x_25606:
        /* <DEDUP_REMOVED lines=62> */
.L_x_25604:
[----:B------:R-:W-:Y:S05]  /*159a0*/  BSYNC.RECONVERGENT B1 ;  /* 0x0000000000017941 */ /* 0x000fea0003800200 */
.L_x_25603:
[----:B------:R-:W-:Y:S01]  /*159b0*/  I2FP.F32.U32 R4, R4 ;  /* 0x0000000400047245 */ /* 0x000fe20000201000 */
[----:B------:R-:W-:-:S04]  /*159c0*/  IMAD.MOV.U32 R5, RZ, RZ, 0x2f800000 ;  /* 0x2f800000ff057424 */ /* 0x000fc800078e00ff */
[----:B------:R-:W-:Y:S01]  /*159d0*/  FFMA.FTZ R4, R4, R5, 1.1641532182693481445e-10 ;  /* 0x2f00000004047423 */ /* 0x000fe20000010005 */
[----:B-----5:R-:W-:-:S04]  /*159e0*/  FMUL.FTZ R5, R44, UR17 ;  /* 0x000000112c057c20 */ /* 0x020fc80008410000 */
[----:B------:R-:W-:Y:S01]  /*159f0*/  FMUL.FTZ R5, R5, UR16 ;  /* 0x0000001005057c20 */ /* 0x000fe20008410000 */
[----:B------:R-:W-:-:S04]  /*15a00*/  FSETP.GTU.FTZ.AND P4, PT, R4, UR23, PT ;  /* 0x0000001704007c0b */ /* 0x000fc8000bf9c000 */
[----:B------:R-:W-:Y:S02]  /*15a10*/  FSEL R5, R5, RZ, !P4 ;  /* 0x000000ff05057208 */ /* 0x000fe40006000000 */
[----:B------:R-:W-:-:S03]  /*15a20*/  SEL R4, RZ, 0x1, P4 ;  /* 0x00000001ff047807 */ /* 0x000fc60002000000 */
[----:B------:R-:W-:-:S07]  /*15a30*/  FADD.FTZ R72, R72, R5 ;  /* 0x0000000548487221 */ /* 0x000fce0000010000 */
.L_x_25602:
        /* <DEDUP_REMOVED lines=19> */
.L_x_25611:
        /* <DEDUP_REMOVED lines=12> */
.L_x_25613:
[----:B------:R-:W-:Y:S05]  /*15c30*/  BSYNC.RECONVERGENT B2 ;  /* 0x0000000000027941 */ /* 0x000fea0003800200 */
.L_x_25612:
        /* <DEDUP_REMOVED lines=62> */
.L_x_25610:
[----:B------:R-:W-:Y:S05]  /*16020*/  BSYNC.RECONVERGENT B1 ;  /* 0x0000000000017941 */ /* 0x000fea0003800200 */
.L_x_25609:
        /* <DEDUP_REMOVED lines=9> */
.L_x_25608:
        /* <DEDUP_REMOVED lines=19> */
.L_x_25617:
        /* <DEDUP_REMOVED lines=12> */
.L_x_25619:
[----:B------:R-:W-:Y:S05]  /*162b0*/  BSYNC.RECONVERGENT B2 ;  /* 0x0000000000027941 */ /* 0x000fea0003800200 */
.L_x_25618:
        /* <DEDUP_REMOVED lines=62> */
.L_x_25616:
[----:B------:R-:W-:Y:S05]  /*166a0*/  BSYNC.RECONVERGENT B1 ;  /* 0x0000000000017941 */ /* 0x000fea0003800200 */
.L_x_25615:
        /* <DEDUP_REMOVED lines=9> */
.L_x_25614:
        /* <DEDUP_REMOVED lines=19> */
.L_x_25623:
        /* <DEDUP_REMOVED lines=12> */
.L_x_25625:
[----:B------:R-:W-:Y:S05]  /*16930*/  BSYNC.RECONVERGENT B2 ;  /* 0x0000000000027941 */ /* 0x000fea0003800200 */
.L_x_25624:
        /* <DEDUP_REMOVED lines=62> */
.L_x_25622:
[----:B------:R-:W-:Y:S05]  /*16d20*/  BSYNC.RECONVERGENT B1 ;  /* 0x0000000000017941 */ /* 0x000fea0003800200 */
.L_x_25621:
        /* <DEDUP_REMOVED lines=8> */
[----:B------:R-:W-:Y:S01]  /*16db0*/  FADD.FTZ R75, R75, R82 ;  /* 0x000000524b4b7221 */ /* 0x000fe20000010000 */
[----:B------:R-:W-:Y:S06]  /*16dc0*/  BRA `(.L_x_25620) ;  /* 0x0000001800507947 */ /* 0x000fec0003800000 */
.L_x_25601:
        /* <DEDUP_REMOVED lines=20> */
.L_x_25629:
        /* <DEDUP_REMOVED lines=13> */
.L_x_25631:
[----:B------:R-:W-:Y:S05]  /*16fe0*/  BSYNC.RECONVERGENT B2 ;  /* 0x0000000000027941 */ /* 0x000fea0003800200 */
.L_x_25630:
        /* <DEDUP_REMOVED lines=61> */
.L_x_25628:
[----:B------:R-:W-:Y:S05]  /*173c0*/  BSYNC.RECONVERGENT B1 ;  /* 0x0000000000017941 */ /* 0x000fea0003800200 */
.L_x_25627:
[----:B------:R-:W-:Y:S01]  /*173d0*/  HFMA2 R5, -RZ, RZ, 0.1171875, 0 ;  /* 0x2f800000ff057431 */ /* 0x000fe200000001ff */
[----:B------:R-:W-:-:S05]  /*173e0*/  I2FP.F32.U32 R4, R4 ;  /* 0x0000000400047245 */ /* 0x000fca0000201000 */
[----:B------:R-:W-:Y:S01]  /*173f0*/  FFMA.FTZ R4, R4, R5, 1.1641532182693481445e-10 ;  /* 0x2f00000004047423 */ /* 0x000fe20000010005 */
[----:B-----5:R-:W-:-:S04]  /*17400*/  FMUL.FTZ R5, R44, UR17 ;  /* 0x000000112c057c20 */ /* 0x020fc80008410000 */
[----:B------:R-:W-:Y:S01]  /*17410*/  FMUL.FTZ R5, R5, UR16 ;  /* 0x0000001005057c20 */ /* 0x000fe20008410000 */
[----:B------:R-:W-:-:S04]  /*17420*/  FSETP.GTU.FTZ.AND P3, PT, R4, UR23, PT ;  /* 0x0000001704007c0b */ /* 0x000fc8000bf7c000 */
[----:B------:R-:W-:Y:S02]  /*17430*/  SEL R4, RZ, 0x1, P3 ;  /* 0x00000001ff047807 */ /* 0x000fe40001800000 */
[----:B------:R-:W-:-:S07]  /*17440*/  FSEL R72, R5, RZ, !P3 ;  /* 0x000000ff05487208 */ /* 0x000fce0005800000 */
.L_x_25626:
        /* <DEDUP_REMOVED lines=16> */
.L_x_25635:
        /* <DEDUP_REMOVED lines=13> */
.L_x_25637:
[----:B------:R-:W-:Y:S05]  /*17620*/  BSYNC.RECONVERGENT B2 ;  /* 0x0000000000027941 */ /* 0x000fea0003800200 */
.L_x_25636:
        /* <DEDUP_REMOVED lines=61> */
.L_x_25634:
[----:B------:R-:W-:Y:S05]  /*17a00*/  BSYNC.RECONVERGENT B1 ;  /* 0x0000000000017941 */ /* 0x000fea0003800200 */
.L_x_25633:
        /* <DEDUP_REMOVED lines=8> */
.L_x_25632:
        /* <DEDUP_REMOVED lines=16> */
.L_x_25641:
        /* <DEDUP_REMOVED lines=13> */
.L_x_25643:
[----:B------:R-:W-:Y:S05]  /*17c60*/  BSYNC.RECONVERGENT B2 ;  /* 0x0000000000027941 */ /* 0x000fea0003800200 */
.L_x_25642:
        /* <DEDUP_REMOVED lines=61> */
.L_x_25640:
[----:B------:R-:W-:Y:S05]  /*18040*/  BSYNC.RECONVERGENT B1 ;  /* 0x0000000000017941 */ /* 0x000fea0003800200 */
.L_x_25639:
        /* <DEDUP_REMOVED lines=8> */
.L_x_25638:
        /* <DEDUP_REMOVED lines=16> */
.L_x_25646:
        /* <DEDUP_REMOVED lines=13> */
.L_x_25648:
[----:B------:R-:W-:Y:S05]  /*182a0*/  BSYNC.RECONVERGENT B2 ;  /* 0x0000000000027941 */ /* 0x000fea0003800200 */
.L_x_25647:
        /* <DEDUP_REMOVED lines=61> */
.L_x_25645:
[----:B------:R-:W-:Y:S05]  /*18680*/  BSYNC.RECONVERGENT B1 ;  /* 0x0000000000017941 */ /* 0x000fea0003800200 */
.L_x_25644:
        /* <DEDUP_REMOVED lines=8> */
.L_x_25620:
        /* <DEDUP_REMOVED lines=16> */
.L_x_25649:
[----:B------:R-:W-:Y:S01]  /*18810*/  IADD3 R80, PT, PT, R80, 0x100, RZ ;  /* 0x0000010050507810 */ /* 0x000fe20007ffe0ff */
[----:B------:R-:W-:-:S07]  /*18820*/  VIADD R15, R15, 0x100 ;  /* 0x000001000f0f7836 */ /* 0x000fce0000000000 */
.L_x_25599:
[----:B------:R-:W-:Y:S05]  /*18830*/  BSYNC.RECONVERGENT B0 ;  /* 0x0000000000007941 */ /* 0x000fea0003800200 */
.L_x_25598:
        /* <DEDUP_REMOVED lines=9> */
.L_x_25652:
        /* <DEDUP_REMOVED lines=24> */
.L_x_25657:
        /* <DEDUP_REMOVED lines=12> */
.L_x_25659:
[----:B------:R-:W-:Y:S05]  /*18b10*/  BSYNC.RECONVERGENT B2 ;  /* 0x0000000000027941 */ /* 0x000fea0003800200 */
.L_x_25658:
        /* <DEDUP_REMOVED lines=62> */
.L_x_25656:
[----:B------:R-:W-:Y:S05]  /*18f00*/  BSYNC.RECONVERGENT B1 ;  /* 0x0000000000017941 */ /* 0x000fea0003800200 */
.L_x_25655:
        /* <DEDUP_REMOVED lines=9> */
.L_x_25654:
        /* <DEDUP_REMOVED lines=19> */
.L_x_25663:
        /* <DEDUP_REMOVED lines=12> */
.L_x_25665:
[----:B------:R-:W-:Y:S05]  /*19190*/  BSYNC.RECONVERGENT B2 ;  /* 0x0000000000027941 */ /* 0x000fea0003800200 */
.L_x_25664:
        /* <DEDUP_REMOVED lines=62> */
.L_x_25662:
[----:B------:R-:W-:Y:S05]  /*19580*/  BSYNC.RECONVERGENT B1 ;  /* 0x0000000000017941 */ /* 0x000fea0003800200 */
.L_x_25661:
        /* <DEDUP_REMOVED lines=9> */
.L_x_25660:
        /* <DEDUP_REMOVED lines=19> */
.L_x_25669:
        /* <DEDUP_REMOVED lines=12> */
.L_x_25671:
[----:B------:R-:W-:Y:S05]  /*19810*/  BSYNC.RECONVERGENT B2 ;  /* 0x0000000000027941 */ /* 0x000fea0003800200 */
.L_x_25670:
        /* <DEDUP_REMOVED lines=62> */
.L_x_25668:
[----:B------:R-:W-:Y:S05]  /*19c00*/  BSYNC.RECONVERGENT B1 ;  /* 0x0000000000017941 */ /* 0x000fea0003800200 */
.L_x_25667:
        /* <DEDUP_REMOVED lines=9> */
.L_x_25666:
        /* <DEDUP_REMOVED lines=19> */
.L_x_25675:
        /* <DEDUP_REMOVED lines=12> */
.L_x_25677:
[----:B------:R-:W-:Y:S05]  /*19e90*/  BSYNC.RECONVERGENT B2 ;  /* 0x0000000000027941 */ /* 0x000fea0003800200 */
.L_x_25676:
        /* <DEDUP_REMOVED lines=62> */
.L_x_25674:
[----:B------:R-:W-:Y:S05]  /*1a280*/  BSYNC.RECONVERGENT B1 ;  /* 0x0000000000017941 */ /* 0x000fea0003800200 */
.L_x_25673:
        /* <DEDUP_REMOVED lines=10> */
.L_x_25653:
        /* <DEDUP_REMOVED lines=20> */
.L_x_25681:
        /* <DEDUP_REMOVED lines=13> */
.L_x_25683:
[----:B------:R-:W-:Y:S05]  /*1a540*/  BSYNC.RECONVERGENT B2 ;  /* 0x0000000000027941 */ /* 0x000fea0003800200 */
.L_x_25682:
        /* <DEDUP_REMOVED lines=61> */
.L_x_25680:
[----:B------:R-:W-:Y:S05]  /*1a920*/  BSYNC.RECONVERGENT B1 ;  /* 0x0000000000017941 */ /* 0x000fea0003800200 */
.L_x_25679:
[----:B------:R-:W-:Y:S01]  /*1a930*/  I2FP.F32.U32 R4, R4 ;  /* 0x0000000400047245 */ /* 0x000fe20000201000 */
[----:B------:R-:W-:-:S04]  /*1a940*/  IMAD.MOV.U32 R5, RZ, RZ, 0x2f800000 ;  /* 0x2f800000ff057424 */ /* 0x000fc800078e00ff */
[----:B------:R-:W-:Y:S01]  /*1a950*/  FFMA.FTZ R4, R4, R5, 1.1641532182693481445e-10 ;  /* 0x2f00000004047423 */ /* 0x000fe20000010005 */
[----:B-----5:R-:W-:-:S04]  /*1a960*/  FMUL.FTZ R5, R44, UR17 ;  /* 0x000000112c057c20 */ /* 0x020fc80008410000 */
[----:B------:R-:W-:Y:S01]  /*1a970*/  FMUL.FTZ R5, R5, UR16 ;  /* 0x0000001005057c20 */ /* 0x000fe20008410000 */
[----:B------:R-:W-:-:S04]  /*1a980*/  FSETP.GTU.FTZ.AND P4, PT, R4, UR23, PT ;  /* 0x0000001704007c0b */ /* 0x000fc8000bf9c000 */
[----:B------:R-:W-:Y:S02]  /*1a990*/  SEL R4, RZ, 0x1, P4 ;  /* 0x00000001ff047807 */ /* 0x000fe40002000000 */
[----:B------:R-:W-:-:S07]  /*1a9a0*/  FSEL R76, R5, RZ, !P4 ;  /* 0x000000ff054c7208 */ /* 0x000fce0006000000 */
.L_x_25678:
        /* <DEDUP_REMOVED lines=16> */
.L_x_25687:
        /* <DEDUP_REMOVED lines=13> */
.L_x_25689:
[----:B------:R-:W-:Y:S05]  /*1ab80*/  BSYNC.RECONVERGENT B2 ;  /* 0x0000000000027941 */ /* 0x000fea0003800200 */
.L_x_25688:
        /* <DEDUP_REMOVED lines=61> */
.L_x_25686:
[----:B------:R-:W-:Y:S05]  /*1af60*/  BSYNC.RECONVERGENT B1 ;  /* 0x0000000000017941 */ /* 0x000fea0003800200 */
.L_x_25685:
        /* <DEDUP_REMOVED lines=8> */
.L_x_25684:
        /* <DEDUP_REMOVED lines=16> */
.L_x_25693:
        /* <DEDUP_REMOVED lines=13> */
.L_x_25695:
[----:B------:R-:W-:Y:S05]  /*1b1c0*/  BSYNC.RECONVERGENT B2 ;  /* 0x0000000000027941 */ /* 0x000fea0003800200 */
.L_x_25694:
        /* <DEDUP_REMOVED lines=61> */
.L_x_25692:
[----:B------:R-:W-:Y:S05]  /*1b5a0*/  BSYNC.RECONVERGENT B1 ;  /* 0x0000000000017941 */ /* 0x000fea0003800200 */
.L_x_25691:
        /* <DEDUP_REMOVED lines=8> */
.L_x_25690:
[----:B------:R-:W-:Y:S01]  /*1b630*/  HFMA2 R79, -RZ, RZ, 0, 0 ;  /* 0x00000000ff4f7431 */ /* 0x000fe200000001ff */
[----:B------:R-:W-:Y:S01]  /*1b640*/  MOV R8, R82 ;  /* 0x0000005200087202 */ /* 0x000fe20000000f00 */
[----:B------:R-:W-:Y:S01]  /*1b650*/  IMAD.MOV.U32 R5, RZ, RZ, R81 ;  /* 0x000000ffff057224 */ /* 0x000fe200078e0051 */
[----:B------:R-:W-:Y:S06]  /*1b660*/  BRA.U !UP2, `(.L_x_25672) ;  /* 0x000000050a907547 */ /* 0x000fec000b800000 */
        /* <DEDUP_REMOVED lines=16> */
.L_x_25698:
        /* <DEDUP_REMOVED lines=13> */
.L_x_25700:
[----:B------:R-:W-:Y:S05]  /*1b840*/  BSYNC.RECONVERGENT B2 ;  /* 0x0000000000027941 */ /* 0x000fea0003800200 */
.L_x_25699:
        /* <DEDUP_REMOVED lines=56> */
[----:B------:R-:W-:-:S03]  /*1bbd0*/  UIADD3 UR5, UPT, UPT, UR13, -0x695add53, URZ ;  /* 0x96a522ad0d057890 */ /* 0x000fc6000fffe0ff */
[----:B------:R-:W-:Y:S01]  /*1bbe0*/  IMAD.MOV.U32 R0, RZ, RZ, R81 ;  /* 0x000000ffff007224 */ /* 0x000fe200078e0051 */
[----:B------:R-:W-:Y:S01]  /*1bbf0*/  MOV R5, R8 ;  /* 0x0000000800057202 */ /* 0x000fe20000000f00 */
[----:B------:R-:W-:Y:S01]  /*1bc00*/  HFMA2 R8, -RZ, RZ, 0, 0 ;  /* 0x00000000ff087431 */ /* 0x000fe200000001ff */
[----:B------:R-:W-:-:S07]  /*1bc10*/  LOP3.LUT R9, R82, UR5, R9, 0x96, !PT ;  /* 0x0000000552097c12 */ /* 0x000fce000f8e9609 */
.L_x_25697:
[----:B------:R-:W-:Y:S05]  /*1bc20*/  BSYNC.RECONVERGENT B1 ;  /* 0x0000000000017941 */ /* 0x000fea0003800200 */
.L_x_25696:
        /* <DEDUP_REMOVED lines=8> */
.L_x_25672:
[----:B------:R-:W0:Y:S02]  /*1bcb0*/  LDC.64 R82, c[0x0][0x3a8] ;  /* 0x0000ea00ff527b82 */ /* 0x000e240000000a00 */
[----:B0-----:R-:W-:-:S05]  /*1bcc0*/  IMAD.WIDE.U32 R80, R80, 0x10, R82 ;  /* 0x0000001050507825 */ /* 0x001fca00078e0052 */
[----:B-----5:R3:W-:Y:S01]  /*1bcd0*/  STG.E.128 desc[UR14][R80.64], R76 ;  /* 0x0000004c50007986 */ /* 0x0207e2000c101d0e */
[----:B------:R-:W-:Y:S05]  /*1bce0*/  BRA.U !UP2, `(.L_x_25651) ;  /* 0x000000010a2c7547 */ /* 0x000fea000b800000 */
[----:B---3--:R-:W-:-:S04]  /*1bcf0*/  SHF.L.U32 R80, R2, 0x10, RZ ;  /* 0x0000001002507819 */ /* 0x008fc800000006ff */
[----:B------:R-:W-:Y:S02]  /*1bd00*/  LOP3.LUT R81, R80, 0xff0000, RZ, 0xc0, !PT ;  /* 0x00ff000050517812 */ /* 0x000fe400078ec0ff */
        /* <DEDUP_REMOVED lines=9> */
.L_x_25651:
[----:B------:R-:W-:Y:S05]  /*1bda0*/  BSYNC.RECONVERGENT B0 ;  /* 0x0000000000007941 */ /* 0x000fea0003800200 */
.L_x_25650:
[----:B------:R-:W2:Y:S01]  /*1bdb0*/  LDL R102, [R1+0xc] ;  /* 0x00000c0001667983 */ /* 0x000ea20000100800 */
[----:B---34-:R-:W-:Y:S01]  /*1bdc0*/  FADD.FTZ R80, RZ, R48 ;  /* 0x00000030ff507221 */ /* 0x018fe20000010000 */
[C---:B------:R-:W-:Y:S01]  /*1bdd0*/  ISETP.GT.U32.AND P4, PT, R14.reuse, 0x1ff, PT ;  /* 0x000001ff0e00780c */ /* 0x040fe20003f84070 */
[----:B------:R-:W-:Y:S01]  /*1bde0*/  BSSY.RECONVERGENT B0, `(.L_x_25701) ;  /* 0x000008c000007945 */ /* 0x000fe20003800200 */
[C---:B------:R-:W-:Y:S01]  /*1bdf0*/  ISETP.GT.U32.AND P5, PT, R14.reuse, 0x2ff, PT ;  /* 0x000002ff0e00780c */ /* 0x040fe20003fa4070 */
[----:B------:R-:W-:Y:S01]  /*1be00*/  FADD.FTZ R15, R49, R80 ;  /* 0x00000050310f7221 */ /* 0x000fe20000010000 */
[----:B------:R-:W-:Y:S02]  /*1be10*/  ISETP.GT.U32.AND P6, PT, R14, 0x3ff, PT ;  /* 0x000003ff0e00780c */ /* 0x000fe40003fc4070 */
[----:B--2---:R-:W-:Y:S01]  /*1be20*/  P2R R81, PR, RZ, 0x2 ;  /* 0x00000002ff517803 */ /* 0x004fe20000000000 */
[----:B------:R-:W-:Y:S01]  /*1be30*/  FADD.FTZ R80, R50, R15 ;  /* 0x0000000f32507221 */ /* 0x000fe20000010000 */
[----:B------:R-:W-:-:S03]  /*1be40*/  ISETP.GT.U32.AND P1, PT, R14, 0x4ff, PT ;  /* 0x000004ff0e00780c */ /* 0x000fc60003f24070 */
[----:B------:R-:W-:-:S05]  /*1be50*/  FADD.FTZ R80, R51, R80 ;  /* 0x0000005033507221 */ /* 0x000fca0000010000 */
[----:B------:R-:W-:-:S05]  /*1be60*/  FSEL R15, R80, RZ, P0 ;  /* 0x000000ff500f7208 */ /* 0x000fca0000000000 */
[----:B------:R-:W-:-:S04]  /*1be70*/  FADD.FTZ R80, R52, R15 ;  /* 0x0000000f34507221 */ /* 0x000fc80000010000 */
[----:B0-----:R-:W-:-:S04]  /*1be80*/  FADD.FTZ R83, R53, R80 ;  /* 0x0000005035537221 */ /* 0x001fc80000010000 */
        /* <DEDUP_REMOVED lines=129> */
.L_x_25702:
[----:B------:R-:W-:Y:S05]  /*1c6a0*/  BSYNC.RECONVERGENT B0 ;  /* 0x0000000000007941 */ /* 0x000fea0003800200 */
.L_x_25701:
[----:B------:R-:W-:Y:S01]  /*1c6b0*/  LOP3.LUT R82, R103, 0x1f, RZ, 0xc0, !PT ;  /* 0x0000001f67527812 */ /* 0x000fe200078ec0ff */
[----:B------:R-:W-:Y:S01]  /*1c6c0*/  BAR.SYNC.DEFER_BLOCKING 0x0 ;  /* 0x0000000000007b1d */ /* 0x000fe20000010000 */
[----:B0-----:R-:W-:Y:S02]  /*1c6d0*/  MOV R15, RZ ;  /* 0x000000ff000f7202 */ /* 0x001fe40000000f00 */
[----:B------:R-:W-:Y:S02]  /*1c6e0*/  CS2R R80, SRZ ;  /* 0x0000000000507805 */ /* 0x000fe4000001ff00 */
[----:B------:R-:W-:Y:S01]  /*1c6f0*/  ISETP.GT.U32.AND P4, PT, R82, 0x7, PT ;  /* 0x000000075200780c */ /* 0x000fe20003f84070 */
[----:B------:R-:W-:-:S12]  /*1c700*/  BSSY.RECONVERGENT B0, `(.L_x_25703) ;  /* 0x000000a000007945 */ /* 0x000fd80003800200 */
[----:B------:R-:W-:Y:S05]  /*1c710*/  @P4 BRA `(.L_x_25704) ;  /* 0x0000000000204947 */ /* 0x000fea0003800000 */
[----:B------:R-:W-:Y:S01]  /*1c720*/  IMAD.SHL.U32 R15, R103, 0x8, RZ ;  /* 0x00000008670f7824 */ /* 0x000fe200078e00ff */
[----:B------:R-:W0:Y:S01]  /*1c730*/  S2UR UR6, SR_CgaCtaId ;  /* 0x00000000000679c3 */ /* 0x000e220000008800 */
[----:B------:R-:W-:-:S03]  /*1c740*/  UMOV UR5, 0x400 ;  /* 0x0000040000057882 */ /* 0x000fc60000000000 */
[----:B------:R-:W-:Y:S02]  /*1c750*/  LOP3.LUT R80, R15, 0xf8, RZ, 0xc0, !PT ;  /* 0x000000f80f507812 */ /* 0x000fe400078ec0ff */
[----:B------:R2:W5:Y:S01]  /*1c760*/  LDL R15, [R1+0x8] ;  /* 0x00000800010f7983 */ /* 0x0005620000100800 */
[----:B0-----:R-:W-:-:S04]  /*1c770*/  ULEA UR5, UR6, UR5, 0x18 ;  /* 0x0000000506057291 */ /* 0x001fc8000f8ec0ff */
[----:B------:R-:W-:-:S09]  /*1c780*/  @UP1 UIADD3 UR5, UPT, UPT, UR5, 0x40, URZ ;  /* 0x0000004005051890 */ /* 0x000fd2000fffe0ff */
[----:B--2---:R-:W0:Y:S03]  /*1c790*/  LDS.64 R80, [R80+UR5] ;  /* 0x0000000550507984 */ /* 0x004e260008000a00 */
.L_x_25704:
[----:B------:R-:W-:Y:S05]  /*1c7a0*/  BSYNC.RECONVERGENT B0 ;  /* 0x0000000000007941 */ /* 0x000fea0003800200 */
.L_x_25703:
[----:B-----5:R-:W2:Y:S01]  /*1c7b0*/  SHFL.DOWN PT, R101, R15, 0x4, 0x1f ;  /* 0x08801f000f657f89 */ /* 0x020ea200000e0000 */
[-C--:B------:R-:W-:Y:S01]  /*1c7c0*/  I2FP.F32.S32 R100, R15.reuse ;  /* 0x0000000f00647245 */ /* 0x080fe20000201400 */
[----:B------:R-:W-:Y:S01]  /*1c7d0*/  UISETP.GE.AND UP0, UPT, UR4, 0x1, UPT ;  /* 0x000000010400788c */ /* 0x000fe2000bf06270 */
[----:B------:R-:W-:Y:S01]  /*1c7e0*/  ISETP.NE.AND P5, PT, R103, RZ, PT ;  /* 0x000000ff6700720c */ /* 0x000fe20003fa5270 */
[----:B0-----:R-:W0:Y:S01]  /*1c7f0*/  SHFL.DOWN PT, R82, R80, 0x4, 0x1f ;  /* 0x08801f0050527f89 */ /* 0x001e2200000e0000 */
[----:B------:R-:W-:Y:S02]  /*1c800*/  ISETP.NE.AND P4, PT, RZ, UR25, PT ;  /* 0x00000019ff007c0c */ /* 0x000fe4000bf85270 */
[----:B--2---:R-:W-:Y:S02]  /*1c810*/  IADD3 R15, PT, PT, R101, R15, RZ ;  /* 0x0000000f650f7210 */ /* 0x004fe40007ffe0ff */
[----:B------:R-:W-:Y:S01]  /*1c820*/  I2FP.F32.S32 R101, R101 ;  /* 0x0000006500657245 */ /* 0x000fe20000201400 */
[----:B0-----:R-:W-:-:S04]  /*1c830*/  FADD.FTZ R83, -R82, R80 ;  /* 0x0000005052537221 */ /* 0x001fc80000010100 */
[----:B------:R-:W-:Y:S01]  /*1c840*/  FMUL.FTZ R82, R82, R101 ;  /* 0x0000006552527220 */ /* 0x000fe20000410000 */
[----:B------:R-:W-:-:S04]  /*1c850*/  FMUL.FTZ R83, R83, R83 ;  /* 0x0000005353537220 */ /* 0x000fc80000410000 */
[----:B------:R-:W-:Y:S01]  /*1c860*/  FMUL.FTZ R83, R83, R100 ;  /* 0x0000006453537220 */ /* 0x000fe20000410000 */
[----:B------:R-:W-:Y:S01]  /*1c870*/  FFMA.FTZ R100, R100, R80, R82 ;  /* 0x0000005064647223 */ /* 0x000fe20000010052 */
[----:B------:R-:W-:Y:S01]  /*1c880*/  I2FP.F32.S32 R82, R15 ;  /* 0x0000000f00527245 */ /* 0x000fe20000201400 */
[----:B------:R-:W0:Y:S01]  /*1c890*/  SHFL.DOWN PT, R80, R81, 0x4, 0x1f ;  /* 0x08801f0051507f89 */ /* 0x000e2200000e0000 */
[----:B------:R-:W-:-:S03]  /*1c8a0*/  FMUL.FTZ R83, R83, R101 ;  /* 0x0000006553537220 */ /* 0x000fc60000410000 */
[----:B------:R-:W2:Y:S01]  /*1c8b0*/  SHFL.DOWN PT, R101, R15, 0x2, 0x1f ;  /* 0x08401f000f657f89 */ /* 0x000ea200000e0000 */
[----:B0-----:R-:W-:Y:S02]  /*1c8c0*/  FADD.FTZ R80, R80, R81 ;  /* 0x0000005150507221 */ /* 0x001fe40000010000 */
[----:B------:R-:W0:Y:S01]  /*1c8d0*/  MUFU.RCP R81, R82 ;  /* 0x0000005200517308 */ /* 0x000e220000001000 */
[----:B--2---:R-:W-:Y:S01]  /*1c8e0*/  IMAD.IADD R15, R15, 0x1, R101 ;  /* 0x000000010f0f7824 */ /* 0x004fe200078e0265 */
[----:B------:R-:W-:Y:S01]  /*1c8f0*/  I2FP.F32.S32 R101, R101 ;  /* 0x0000006500657245 */ /* 0x000fe20000201400 */
[C---:B0-----:R-:W-:Y:S01]  /*1c900*/  FFMA.FTZ R80, R81.reuse, R83, R80 ;  /* 0x0000005351507223 */ /* 0x041fe20000010050 */
[----:B------:R-:W-:-:S05]  /*1c910*/  FMUL.FTZ R83, R81, R100 ;  /* 0x0000006451537220 */ /* 0x000fca0000410000 */
[----:B------:R-:W0:Y:S02]  /*1c920*/  SHFL.DOWN PT, R100, R83, 0x2, 0x1f ;  /* 0x08401f0053647f89 */ /* 0x000e2400000e0000 */
[----:B0-----:R-:W-:Y:S01]  /*1c930*/  FADD.FTZ R81, R83, -R100 ;  /* 0x8000006453517221 */ /* 0x001fe20000010000 */
[----:B------:R-:W-:-:S03]  /*1c940*/  FMUL.FTZ R100, R100, R101 ;  /* 0x0000006564647220 */ /* 0x000fc60000410000 */
[----:B------:R-:W-:Y:S01]  /*1c950*/  FMUL.FTZ R81, R81, R81 ;  /* 0x0000005151517220 */ /* 0x000fe20000410000 */
[C---:B------:R-:W-:Y:S02]  /*1c960*/  FFMA.FTZ R83, R82.reuse, R83, R100 ;  /* 0x0000005352537223 */ /* 0x040fe40000010064 */
[----:B------:R-:W0:Y:S01]  /*1c970*/  SHFL.DOWN PT, R100, R80, 0x2, 0x1f ;  /* 0x08401f0050647f89 */ /* 0x000e2200000e0000 */
[----:B------:R-:W-:-:S04]  /*1c980*/  FMUL.FTZ R81, R82, R81 ;  /* 0x0000005152517220 */ /* 0x000fc80000410000 */
[----:B------:R-:W-:Y:S02]  /*1c990*/  FMUL.FTZ R81, R81, R101 ;  /* 0x0000006551517220 */ /* 0x000fe40000410000 */
[----:B------:R-:W2:Y:S01]  /*1c9a0*/  SHFL.DOWN PT, R101, R15, 0x1, 0x1f ;  /* 0x08201f000f657f89 */ /* 0x000ea200000e0000 */
[----:B0-----:R-:W-:Y:S01]  /*1c9b0*/  FADD.FTZ R100, R80, R100 ;  /* 0x0000006450647221 */ /* 0x001fe20000010000 */
[----:B------:R-:W-:-:S04]  /*1c9c0*/  I2FP.F32.S32 R80, R15 ;  /* 0x0000000f00507245 */ /* 0x000fc80000201400 */
[----:B------:R-:W0:Y:S01]  /*1c9d0*/  MUFU.RCP R82, R80 ;  /* 0x0000005000527308 */ /* 0x000e220000001000 */
[-C--:B--2---:R-:W-:Y:S02]  /*1c9e0*/  IADD3 R15, PT, PT, R15, R101.reuse, RZ ;  /* 0x000000650f0f7210 */ /* 0x084fe40007ffe0ff */
[----:B------:R-:W-:Y:S02]  /*1c9f0*/  I2FP.F32.S32 R101, R101 ;  /* 0x0000006500657245 */ /* 0x000fe40000201400 */
[----:B------:R-:W-:-:S06]  /*1ca00*/  I2FP.F32.S32 R15, R15 ;  /* 0x0000000f000f7245 */ /* 0x000fcc0000201400 */
[----:B------:R-:W2:Y:S01]  /*1ca10*/  MUFU.RCP R15, R15 ;  /* 0x0000000f000f7308 */ /* 0x000ea20000001000 */
[C---:B0-----:R-:W-:Y:S01]  /*1ca20*/  FMUL.FTZ R83, R82.reuse, R83 ;  /* 0x0000005352537220 */ /* 0x041fe20000410000 */
[----:B------:R-:W-:-:S04]  /*1ca30*/  FFMA.FTZ R81, R82, R81, R100 ;  /* 0x0000005152517223 */ /* 0x000fc80000010064 */
[----:B------:R-:W0:Y:S02]  /*1ca40*/  SHFL.DOWN PT, R100, R83, 0x1, 0x1f ;  /* 0x08201f0053647f89 */ /* 0x000e2400000e0000 */
[----:B0-----:R-:W-:Y:S01]  /*1ca50*/  FADD.FTZ R82, R83, -R100 ;  /* 0x8000006453527221 */ /* 0x001fe20000010000 */
[----:B------:R-:W-:-:S03]  /*1ca60*/  FMUL.FTZ R100, R100, R101 ;  /* 0x0000006564647220 */ /* 0x000fc60000410000 */
[----:B------:R-:W-:Y:S01]  /*1ca70*/  FMUL.FTZ R82, R82, R82 ;  /* 0x0000005252527220 */ /* 0x000fe20000410000 */
[----:B------:R-:W-:-:S03]  /*1ca80*/  FFMA.FTZ R100, R80, R83, R100 ;  /* 0x0000005350647223 */ /* 0x000fc60000010064 */
[----:B------:R-:W-:Y:S01]  /*1ca90*/  FMUL.FTZ R82, R80, R82 ;  /* 0x0000005250527220 */ /* 0x000fe20000410000 */
[----:B--2---:R-:W-:Y:S01]  /*1caa0*/  FMUL.FTZ R100, R15, R100 ;  /* 0x000000640f647220 */ /* 0x004fe20000410000 */
[----:B------:R-:W0:Y:S02]  /*1cab0*/  SHFL.DOWN PT, R80, R81, 0x1, 0x1f ;  /* 0x08201f0051507f89 */ /* 0x000e2400000e0000 */
[----:B------:R-:W-:-:S03]  /*1cac0*/  FMUL.FTZ R82, R82, R101 ;  /* 0x0000006552527220 */ /* 0x000fc60000410000 */
[----:B------:R-:W2:Y:S01]  /*1cad0*/  SHFL.IDX PT, R100, R100, RZ, 0x1f ;  /* 0x00001fff64647589 */ /* 0x000ea200000e0000 */
[----:B0-----:R-:W-:-:S04]  /*1cae0*/  FADD.FTZ R80, R81, R80 ;  /* 0x0000005051507221 */ /* 0x001fc80000010000 */
[----:B------:R-:W-:Y:S01]  /*1caf0*/  FFMA.FTZ R82, R15, R82, R80 ;  /* 0x000000520f527223 */ /* 0x000fe20000010050 */
[----:B------:R-:W-:Y:S01]  /*1cb00*/  IMAD.U32 R15, RZ, RZ, UR22 ;  /* 0x00000016ff0f7e24 */ /* 0x000fe2000f8e00ff */
[----:B------:R-:W0:Y:S01]  /*1cb10*/  @!P5 LDC.64 R80, c[0x0][0x3c0] ;  /* 0x0000f000ff50db82 */ /* 0x000e220000000a00 */
[----:B--2---:R-:W-:-:S03]  /*1cb20*/  FMUL.FTZ R83, R100, R100 ;  /* 0x0000006464537220 */ /* 0x004fc60000410000 */
[----:B------:R-:W2:Y:S02]  /*1cb30*/  SHFL.IDX PT, R82, R82, RZ, 0x1f ;  /* 0x00001fff52527589 */ /* 0x000ea400000e0000 */
[----:B------:R-:W-:Y:S01]  /*1cb40*/  FSEL R102, R83, RZ, P4 ;  /* 0x000000ff53667208 */ /* 0x000fe20002000000 */
[----:B0-----:R-:W-:Y:S02]  /*1cb50*/  @!P5 IMAD.WIDE R80, R15, 0x4, R80 ;  /* 0x000000040f50d825 */ /* 0x001fe400078e0250 */
[----:B------:R-:W2:Y:S03]  /*1cb60*/  LDC R15, c[0x0][0x448] ;  /* 0x00011200ff0f7b82 */ /* 0x000ea60000000800 */
[----:B------:R0:W-:Y:S05]  /*1cb70*/  @!P5 STG.E desc[UR14][R80.64], R100 ;  /* 0x000000645000d986 */ /* 0x0001ea000c10190e */
[----:B0-----:R-:W0:Y:S01]  /*1cb80*/  @!P5 LDC.64 R80, c[0x0][0x3c8] ;  /* 0x0000f200ff50db82 */ /* 0x001e220000000a00 */
[----:B--2---:R-:W-:Y:S01]  /*1cb90*/  FFMA.FTZ R15, R82, UR26, R15 ;  /* 0x0000001a520f7c23 */ /* 0x004fe2000801000f */
[----:B------:R-:W-:-:S03]  /*1cba0*/  MOV R82, UR22 ;  /* 0x0000001600527c02 */ /* 0x000fc60008000f00 */
[----:B------:R-:W-:-:S06]  /*1cbb0*/  FADD.FTZ R15, R15, R102 ;  /* 0x000000660f0f7221 */ /* 0x000fcc0000010000 */
[----:B------:R-:W2:Y:S01]  /*1cbc0*/  MUFU.RSQ R15, R15 ;  /* 0x0000000f000f7308 */ /* 0x000ea20000001400 */
[----:B0-----:R-:W-:-:S05]  /*1cbd0*/  @!P5 IMAD.WIDE R80, R82, 0x4, R80 ;  /* 0x000000045250d825 */ /* 0x001fca00078e0250 */
        /* <DEDUP_REMOVED lines=27> */
.L_x_25707:
[----:B------:R-:W-:Y:S05]  /*1cd90*/  BSYNC.RECONVERGENT B0 ;  /* 0x0000000000007941 */ /* 0x000fea0003800200 */
.L_x_25706:
[----:B0-----:R-:W2:Y:S01]  /*1cda0*/  LDL.LU R80, [R1+0x4] ;  /* 0x0000040001507983 */ /* 0x001ea20000300800 */
[----:B------:R-:W-:Y:S01]  /*1cdb0*/  BSSY.RECONVERGENT B0, `(.L_x_25708) ;  /* 0x0000013000007945 */ /* 0x000fe20003800200 */
[----:B--2---:R-:W-:-:S13]  /*1cdc0*/  ISETP.NE.AND P0, PT, R80, RZ, PT ;  /* 0x000000ff5000720c */ /* 0x004fda0003f05270 */
[----:B------:R-:W-:Y:S05]  /*1cdd0*/  @!P0 BRA `(.L_x_25709) ;  /* 0x0000000000408947 */ /* 0x000fea0003800000 */
        /* <DEDUP_REMOVED lines=14> */
[----:B------:R-:W-:Y:S01]  /*1cec0*/  VIADD R101, R101, 0x100 ;  /* 0x0000010065657836 */ /* 0x000fe20000000000 */
[----:B------:R0:W-:Y:S06]  /*1ced0*/  STG.E.128 desc[UR14][R102.64], R80 ;  /* 0x0000005066007986 */ /* 0x0001ec000c101d0e */
.L_x_25709:
[----:B------:R-:W-:Y:S05]  /*1cee0*/  BSYNC.RECONVERGENT B0 ;  /* 0x0000000000007941 */ /* 0x000fea0003800200 */
.L_x_25708:
[----:B0-----:R-:W2:Y:S01]  /*1cef0*/  LDL.LU R80, [R1] ;  /* 0x0000000001507983 */ /* 0x001ea20000300800 */
[----:B------:R-:W-:Y:S01]  /*1cf00*/  BSSY.RECONVERGENT B0, `(.L_x_25710) ;  /* 0x0000013000007945 */ /* 0x000fe20003800200 */
[----:B--2---:R-:W-:-:S13]  /*1cf10*/  ISETP.NE.AND P0, PT, R80, RZ, PT ;  /* 0x000000ff5000720c */ /* 0x004fda0003f05270 */
[----:B------:R-:W-:Y:S05]  /*1cf20*/  @!P0 BRA `(.L_x_25711) ;  /* 0x0000000000408947 */ /* 0x000fea0003800000 */
        /* <DEDUP_REMOVED lines=11> */
[----:B------:R-:W-:Y:S02]  /*1cfe0*/  FFMA.FTZ R83, R102, R115, R27 ;  /* 0x0000007366537223 */ /* 0x000fe4000001001b */
[----:B------:R-:W0:Y:S02]  /*1cff0*/  LDC.64 R102, c[0x0][0x428] ;  /* 0x00010a00ff667b82 */ /* 0x000e240000000a00 */
[C---:B0-----:R-:W-:Y:S01]  /*1d000*/  IMAD.WIDE.U32 R102, R101.reuse, 0x10, R102 ;  /* 0x0000001065667825 */ /* 0x041fe200078e0066 */
[----:B------:R-:W-:-:S04]  /*1d010*/  IADD3 R101, PT, PT, R101, 0x100, RZ ;  /* 0x0000010065657810 */ /* 0x000fc80007ffe0ff */
[----:B------:R0:W-:Y:S03]  /*1d020*/  STG.E.128 desc[UR14][R102.64], R80 ;  /* 0x0000005066007986 */ /* 0x0001e6000c101d0e */
.L_x_25711:
[----:B------:R-:W-:Y:S05]  /*1d030*/  BSYNC.RECONVERGENT B0 ;  /* 0x0000000000007941 */ /* 0x000fea0003800200 */
.L_x_25710:
[----:B------:R-:W-:Y:S01]  /*1d040*/  ISETP.NE.AND P0, PT, R125, RZ, PT ;  /* 0x000000ff7d00720c */ /* 0x000fe20003f05270 */
[----:B------:R-:W-:-:S12]  /*1d050*/  BSSY.RECONVERGENT B0, `(.L_x_25712) ;  /* 0x0000012000007945 */ /* 0x000fd80003800200 */
[----:B------:R-:W-:Y:S05]  /*1d060*/  @!P0 BRA `(.L_x_25713) ;  /* 0x0000000000408947 */ /* 0x000fea0003800000 */
[--C-:B0-----:R-:W-:Y:S01]  /*1d070*/  FADD.FTZ R80, R60, -R100.reuse ;  /* 0x800000643c507221 */ /* 0x101fe20000010000 */
        /* <DEDUP_REMOVED lines=12> */
[----:B0-----:R-:W-:-:S04]  /*1d140*/  IMAD.WIDE.U32 R102, R101, 0x10, R102 ;  /* 0x0000001065667825 */ /* 0x001fc800078e0066 */
[----:B------:R-:W-:Y:S01]  /*1d150*/  VIADD R101, R101, 0x100 ;  /* 0x0000010065657836 */ /* 0x000fe20000000000 */
[----:B------:R2:W-:Y:S06]  /*1d160*/  STG.E.128 desc[UR14][R102.64], R80 ;  /* 0x0000005066007986 */ /* 0x0005ec000c101d0e */
.L_x_25713:
[----:B------:R-:W-:Y:S05]  /*1d170*/  BSYNC.RECONVERGENT B0 ;  /* 0x0000000000007941 */ /* 0x000fea0003800200 */
.L_x_25712:
[----:B------:R-:W-:Y:S01]  /*1d180*/  ISETP.NE.AND P0, PT, R124, RZ, PT ;  /* 0x000000ff7c00720c */ /* 0x000fe20003f05270 */
[----:B------:R-:W-:-:S12]  /*1d190*/  BSSY.RECONVERGENT B0, `(.L_x_25714) ;  /* 0x0000012000007945 */ /* 0x000fd80003800200 */
[----:B------:R-:W-:Y:S05]  /*1d1a0*/  @!P0 BRA `(.L_x_25715) ;  /* 0x0000000000408947 */ /* 0x000fea0003800000 */
[--C-:B0-2---:R-:W-:Y:S01]  /*1d1b0*/  FADD.FTZ R80, R64, -R100.reuse ;  /* 0x8000006440507221 */ /* 0x105fe20000010000 */
        /* <DEDUP_REMOVED lines=15> */
.L_x_25715:
[----:B------:R-:W-:Y:S05]  /*1d2b0*/  BSYNC.RECONVERGENT B0 ;  /* 0x0000000000007941 */ /* 0x000fea0003800200 */
.L_x_25714:
[----:B------:R-:W-:Y:S04]  /*1d2c0*/  BSSY.RECONVERGENT B0, `(.L_x_25716) ;  /* 0x0000012000007945 */ /* 0x000fe80003800200 */
[----:B------:R-:W-:Y:S05]  /*1d2d0*/  @!P1 BRA `(.L_x_25717) ;  /* 0x0000000000409947 */ /* 0x000fea0003800000 */
[--C-:B0-23--:R-:W-:Y:S01]  /*1d2e0*/  FADD.FTZ R80, R68, -R100.reuse ;  /* 0x8000006444507221 */ /* 0x10dfe20000010000 */
        /* <DEDUP_REMOVED lines=15> */
.L_x_25717:
[----:B------:R-:W-:Y:S05]  /*1d3e0*/  BSYNC.RECONVERGENT B0 ;  /* 0x0000000000007941 */ /* 0x000fea0003800200 */
.L_x_25716:
[----:B------:R-:W-:Y:S04]  /*1d3f0*/  BSSY.RECONVERGENT B0, `(.L_x_25718) ;  /* 0x0000012000007945 */ /* 0x000fe80003800200 */
[----:B------:R-:W-:Y:S05]  /*1d400*/  @!P2 BRA `(.L_x_25719) ;  /* 0x000000000040a947 */ /* 0x000fea0003800000 */
[--C-:B0-234-:R-:W-:Y:S01]  /*1d410*/  FADD.FTZ R80, R72, -R100.reuse ;  /* 0x8000006448507221 */ /* 0x11dfe20000010000 */
        /* <DEDUP_REMOVED lines=15> */
.L_x_25719:
[----:B------:R-:W-:Y:S05]  /*1d510*/  BSYNC.RECONVERGENT B0 ;  /* 0x0000000000007941 */ /* 0x000fea0003800200 */
.L_x_25718:
[----:B------:R-:W-:Y:S04]  /*1d520*/  BSSY.RECONVERGENT B0, `(.L_x_25705) ;  /* 0x0000011000007945 */ /* 0x000fe80003800200 */
[----:B------:R-:W-:Y:S05]  /*1d530*/  @!P3 BRA `(.L_x_25720) ;  /* 0x00000000003cb947 */ /* 0x000fea0003800000 */
[--C-:B0-234-:R-:W-:Y:S01]  /*1d540*/  FADD.FTZ R80, R76, -R100.reuse ;  /* 0x800000644c507221 */ /* 0x11dfe20000010000 */
[--C-:B------:R-:W-:Y:S01]  /*1d550*/  FADD.FTZ R102, R77, -R100.reuse ;  /* 0x800000644d667221 */ /* 0x100fe20000010000 */
[--C-:B------:R-:W-:Y:S01]  /*1d560*/  FADD.FTZ R82, R78, -R100.reuse ;  /* 0x800000644e527221 */ /* 0x100fe20000010000 */
[----:B------:R-:W-:Y:S01]  /*1d570*/  FADD.FTZ R100, R79, -R100 ;  /* 0x800000644f647221 */ /* 0x000fe20000010000 */
[C---:B------:R-:W-:Y:S01]  /*1d580*/  FMUL.FTZ R103, R15.reuse, R80 ;  /* 0x000000500f677220 */ /* 0x040fe20000410000 */
[C---:B------:R-:W-:Y:S01]  /*1d590*/  FMUL.FTZ R102, R15.reuse, R102 ;  /* 0x000000660f667220 */ /* 0x040fe20000410000 */
[----:B------:R-:W0:Y:S01]  /*1d5a0*/  LDC.64 R80, c[0x0][0x428] ;  /* 0x00010a00ff507b82 */ /* 0x000e220000000a00 */
[C---:B------:R-:W-:Y:S01]  /*1d5b0*/  FMUL.FTZ R82, R15.reuse, R82 ;  /* 0x000000520f527220 */ /* 0x040fe20000410000 */
[----:B------:R-:W-:-:S03]  /*1d5c0*/  FMUL.FTZ R83, R15, R100 ;  /* 0x000000640f537220 */ /* 0x000fc60000410000 */
[----:B------:R-:W-:Y:S01]  /*1d5d0*/  FFMA.FTZ R82, R82, R38, R42 ;  /* 0x0000002652527223 */ /* 0x000fe2000001002a */
[----:B------:R-:W-:Y:S01]  /*1d5e0*/  FFMA.FTZ R83, R83, R39, R43 ;  /* 0x0000002753537223 */ /* 0x000fe2000001002b */
[----:B0-----:R-:W-:-:S04]  /*1d5f0*/  IMAD.WIDE.U32 R100, R101, 0x10, R80 ;  /* 0x0000001065647825 */ /* 0x001fc800078e0050 */
[----:B------:R-:W-:Y:S01]  /*1d600*/  FFMA.FTZ R80, R103, R36, R40 ;  /* 0x0000002467507223 */ /* 0x000fe20000010028 */
[----:B------:R-:W-:-:S05]  /*1d610*/  FFMA.FTZ R81, R102, R37, R41 ;  /* 0x0000002566517223 */ /* 0x000fca0000010029 */
[----:B------:R0:W-:Y:S02]  /*1d620*/  STG.E.128 desc[UR14][R100.64], R80 ;  /* 0x0000005064007986 */ /* 0x0001e4000c101d0e */
.L_x_25720:
[----:B------:R-:W-:Y:S05]  /*1d630*/  BSYNC.RECONVERGENT B0 ;  /* 0x0000000000007941 */ /* 0x000fea0003800200 */
.L_x_25705:
[----:B------:R-:W-:Y:S02]  /*1d640*/  UIADD3 UR22, UPT, UPT, UR22, UR20, URZ ;  /* 0x0000001416167290 */ /* 0x000fe4000fffe0ff */
[----:B------:R-:W-:Y:S02]  /*1d650*/  UPLOP3.LUT UP1, UPT, UPT, UPT, UP1, 0x40, 0x4 ;  /* 0x000000000004789c */ /* 0x000fe40003f2e810 */
[----:B------:R-:W-:-:S09]  /*1d660*/  UISETP.GE.AND UP0, UPT, UR22, UR21, UPT ;  /* 0x000000151600728c */ /* 0x000fd2000bf06270 */
[----:B------:R-:W-:Y:S05]  /*1d670*/  BRA.U !UP0, `(.L_x_25721) ;  /* 0xfffffe39088c7547 */ /* 0x000fea000b83ffff */
[----:B------:R-:W-:Y:S05]  /*1d680*/  EXIT ;  /* 0x000000000000794d */ /* 0x000fea0003800000 */
.L_x_25722:
        /* <DEDUP_REMOVED lines=15> */
.L_x_27614:


//--------------------- .text._ZN10layer_norm13ln_fwd_kernelINS_13Kernel_traitsIfffffjLj8192ELj1ELj1ELj8ELj16ENS_18Kernel_traits_baseILj8192EfffffjLj256EEEEELb1ELb0ELb1ELb1EEEvNS_9FwdParamsE --------------------------
	.section	.text._ZN10layer_norm13ln_fwd_kernelINS_13Kernel_traitsIfffffjLj8192ELj1ELj1ELj8ELj16ENS_18Kernel_traits_baseILj8192EfffffjLj256EEEEELb1ELb0ELb1ELb1EEEvNS_9FwdParamsE,"ax",@progbits
	.align	128
        .global         _ZN10layer_norm13ln_fwd_kernelINS_13Kernel_traitsIfffffjLj8192ELj1ELj1ELj8ELj16ENS_18Kernel_traits_baseILj8192EfffffjLj256EEEEELb1ELb0ELb1ELb1EEEvNS_9FwdParamsE
        .type           _ZN10layer_norm13ln_fwd_kernelINS_13Kernel_traitsIfffffjLj8192ELj1ELj1ELj8ELj16ENS_18Kernel_traits_baseILj8192EfffffjLj256EEEEELb1ELb0ELb1ELb1EEEvNS_9FwdParamsE,@function
        .size           _ZN10layer_norm13ln_fwd_kernelINS_13Kernel_traitsIfffffjLj8192ELj1ELj1ELj8ELj16ENS_18Kernel_traits_baseILj8192EfffffjLj256EEEEELb1ELb0ELb1ELb1EEEvNS_9FwdParamsE,(.L_x_27615 - _ZN10layer_norm13ln_fwd_kernelINS_13Kernel_traitsIfffffjLj8192ELj1ELj1ELj8ELj16ENS_18Kernel_traits_baseILj8192EfffffjLj256EEEEELb1ELb0ELb1ELb1EEEvNS_9FwdParamsE)
        .other          _ZN10layer_norm13ln_fwd_kernelINS_13Kernel_traitsIfffffjLj8192ELj1ELj1ELj8ELj16ENS_18Kernel_traits_baseILj8192EfffffjLj256EEEEELb1ELb0ELb1ELb1EEEvNS_9FwdParamsE,@"STO_CUDA_ENTRY STV_DEFAULT"
_ZN10layer_norm13ln_fwd_kernelINS_13Kernel_traitsIfffffjLj8192ELj1ELj1ELj8ELj16ENS_18Kernel_traits_baseILj8192EfffffjLj256EEEEELb1ELb0ELb1ELb1EEEvNS_9FwdParamsE:
.text._ZN10layer_norm13ln_fwd_kernelINS_13Kernel_traitsIfffffjLj8192ELj1ELj1ELj8ELj16ENS_18Kernel_traits_baseILj8192EfffffjLj256EEEEELb1ELb0ELb1ELb1EEEvNS_9FwdParamsE:
        /* <DEDUP_REMOVED lines=65> */
.L_x_25723:
        /* <DEDUP_REMOVED lines=26> */
.L_x_25724:
[----:B------:R-:W1:Y:S02]  /*05b0*/  LDCU UR4, c[0x0][0x384] ;  /* 0x00007080ff0477ac */ /* 0x000e640008000800 */
[----:B-1----:R-:W-:-:S06]  /*05c0*/  UISETP.GE.AND UP0, UPT, UR7, UR4, UPT ;  /* 0x000000040700728c */ /* 0x002fcc000bf06270 */
[----:B------:R-:W-:-:S13]  /*05d0*/  PLOP3.LUT P0, PT, PT, PT, UP0, 0x80, 0x8 ;  /* 0x000000000008781c */ /* 0x000fda0003f0f008 */
[----:B------:R-:W-:Y:S05]  /*05e0*/  @P0 EXIT ;  /* 0x000000000000094d */ /* 0x000fea0003800000 */
[----:B------:R-:W-:Y:S01]  /*05f0*/  IMAD.HI.U32 R0, R111, -0x326172a9, RZ ;  /* 0xcd9e8d576f007827 */ /* 0x000fe200078e00ff */
[----:B------:R-:W-:Y:S01]  /*0600*/  LOP3.LUT R114, R114, 0x3, RZ, 0xc0, !PT ;  /* 0x0000000372727812 */ /* 0x000fe200078ec0ff */
[----:B------:R-:W1:Y:S02]  /*0610*/  LDCU UR23, c[0x0][0x404] ;  /* 0x00008080ff1777ac */ /* 0x000e640008000800 */
[----:B0-----:R-:W-:Y:S01]  /*0620*/  IMAD.HI.U32 R2, R110, -0x2daee0ad, RZ ;  /* 0xd2511f536e027827 */ /* 0x001fe200078e00ff */
[----:B------:R-:W-:Y:S01]  /*0630*/  LOP3.LUT R0, R109, UR14, R0, 0x96, !PT ;  /* 0x0000000e6d007c12 */ /* 0x000fe2000f8e9600 */
[----:B------:R-:W0:Y:S02]  /*0640*/  LDCU UR22, c[0x0][0x388] ;  /* 0x00007100ff1677ac */ /* 0x000e240008000800 */
[----:B------:R-:W-:Y:S01]  /*0650*/  IMAD R4, R111, -0x326172a9, RZ ;  /* 0xcd9e8d576f047824 */ /* 0x000fe200078e02ff */
[----:B------:R-:W-:Y:S01]  /*0660*/  LOP3.LUT R2, R2, UR15, RZ, 0x3c, !PT ;  /* 0x0000000f02027c12 */ /* 0x000fe2000f8e3cff */
[----:B------:R-:W-:Y:S01]  /*0670*/  IMAD R6, R110, -0x2daee0ad, RZ ;  /* 0xd2511f536e067824 */ /* 0x000fe200078e02ff */
[----:B------:R-:W2:Y:S01]  /*0680*/  LDCU.U8 UR24, c[0x0][0x410] ;  /* 0x00008200ff1877ac */ /* 0x000ea20008000000 */
        /* <DEDUP_REMOVED lines=61> */
.L_x_26001:
[----:B------:R-:W-:-:S06]  /*0a60*/  UIMAD.WIDE UR4, UR7, 0x4, UR8 ;  /* 0x00000004070478a5 */ /* 0x000fcc000f8e0208 */
[----:B01----:R-:W-:Y:S01]  /*0a70*/  IMAD.U32 R112, RZ, RZ, UR4 ;  /* 0x00000004ff707e24 */ /* 0x003fe2000f8e00ff */
[----:B------:R-:W-:-:S05]  /*0a80*/  MOV R113, UR5 ;  /* 0x0000000500717c02 */ /* 0x000fca0008000f00 */
[----:B------:R-:W2:Y:S01]  /*0a90*/  LDG.E R112, desc[UR12][R112.64] ;  /* 0x0000000c70707981 */ /* 0x000ea2000c1e1900 */
[----:B------:R-:W-:-:S06]  /*0aa0*/  UIMAD.WIDE UR4, UR7, 0x4, UR10 ;  /* 0x00000004070478a5 */ /* 0x000fcc000f8e020a */
[----:B------:R-:W-:Y:S02]  /*0ab0*/  MOV R11, UR5 ;  /* 0x00000005000b7c02 */ /* 0x000fe40008000f00 */
[----:B--2---:R-:W-:-:S13]  /*0ac0*/  ISETP.GE.AND P0, PT, R112, 0x1, PT ;  /* 0x000000017000780c */ /* 0x004fda0003f06270 */
[----:B------:R-:W-:Y:S01]  /*0ad0*/  @P0 VIADD R10, R112, 0xffffffff ;  /* 0xffffffff700a0836 */ /* 0x000fe20000000000 */
[----:B------:R-:W0:Y:S03]  /*0ae0*/  @P0 LDC.64 R8, c[0x0][0x390] ;  /* 0x0000e400ff080b82 */ /* 0x000e260000000a00 */
[----:B------:R-:W-:Y:S02]  /*0af0*/  @P0 IMAD R12, R10, UR22, RZ ;  /* 0x000000160a0c0c24 */ /* 0x000fe4000f8e02ff */
[----:B------:R-:W-:-:S03]  /*0b00*/  IMAD.U32 R10, RZ, RZ, UR4 ;  /* 0x00000004ff0a7e24 */ /* 0x000fc6000f8e00ff */
[----:B------:R-:W-:-:S03]  /*0b10*/  @P0 SHF.R.S32.HI R13, RZ, 0x1f, R12 ;  /* 0x0000001fff0d0819 */ /* 0x000fc6000001140c */
[----:B------:R-:W2:Y:S01]  /*0b20*/  LDG.E R10, desc[UR12][R10.64] ;  /* 0x0000000c0a0a7981 */ /* 0x000ea2000c1e1900 */
[----:B------:R-:W-:Y:S01]  /*0b30*/  @P0 LEA.HI R13, R13, R12, RZ, 0x2 ;  /* 0x0000000c0d0d0211 */ /* 0x000fe200078f10ff */
[----:B------:R-:W-:Y:S01]  /*0b40*/  UIMAD UR4, UR7, UR22, URZ ;  /* 0x00000016070472a4 */ /* 0x000fe2000f8e02ff */
[----:B------:R-:W-:Y:S01]  /*0b50*/  IMAD.MOV.U32 R104, RZ, RZ, RZ ;  /* 0x000000ffff687224 */ /* 0x000fe200078e00ff */
        /* <DEDUP_REMOVED lines=8> */
[----:B------:R-:W-:Y:S02]  /*0be0*/  UIADD3 UR27, UPT, UPT, UR15, 0x76cf5d0a, URZ ;  /* 0x76cf5d0a0f1b7890 */ /* 0x000fe4000fffe0ff */
[----:B------:R-:W-:Y:S02]  /*0bf0*/  UIADD3 UR28, UPT, UPT, UR15, -0x56f99767, URZ ;  /* 0xa90668990f1c7890 */ /* 0x000fe4000fffe0ff */
[----:B------:R-:W-:Y:S02]  /*0c00*/  UIADD3 UR29, UPT, UPT, UR15, 0x32370b8f, URZ ;  /* 0x32370b8f0f1d7890 */ /* 0x000fe4000fffe0ff */
[----:B------:R-:W-:Y:S01]  /*0c10*/  UIADD3 UR30, UPT, UPT, UR15, 0x646e171e, URZ ;  /* 0x646e171e0f1e7890 */ /* 0x000fe2000fffe0ff */
[----:B0-----:R-:W-:Y:S01]  /*0c20*/  IMAD.U32 R9, RZ, RZ, UR5 ;  /* 0x00000005ff097e24 */ /* 0x001fe2000f8e00ff */
[----:B------:R-:W-:-:S02]  /*0c30*/  UIADD3 UR31, UPT, UPT, UR15, -0x24c28bd8, URZ ;  /* 0xdb3d74280f1f7890 */ /* 0x000fc4000fffe0ff */
[----:B------:R-:W-:Y:S02]  /*0c40*/  UIADD3 UR32, UPT, UPT, UR14, 0x1715609d, URZ ;  /* 0x1715609d0e207890 */ /* 0x000fe4000fffe0ff */
[----:B------:R-:W-:Y:S01]  /*0c50*/  LEA.HI.SX32 R116, R9, R116, 0x1e ;  /* 0x0000007409747211 */ /* 0x000fe200078ff2ff */
[----:B------:R-:W-:Y:S02]  /*0c60*/  UIADD3 UR33, UPT, UPT, UR14, -0x4ab325aa, URZ ;  /* 0xb54cda560e217890 */ /* 0x000fe4000fffe0ff */
[----:B------:R-:W-:Y:S02]  /*0c70*/  UIADD3 UR34, UPT, UPT, UR14, -0x61c88647, URZ ;  /* 0x9e3779b90e227890 */ /* 0x000fe4000fffe0ff */
[----:B------:R-:W-:Y:S02]  /*0c80*/  UIADD3 UR35, UPT, UPT, UR14, 0x78dde6e4, URZ ;  /* 0x78dde6e40e237890 */ /* 0x000fe4000fffe0ff */
[----:B------:R-:W-:Y:S02]  /*0c90*/  UIADD3 UR36, UPT, UPT, UR15, -0x695add53, URZ ;  /* 0x96a522ad0f247890 */ /* 0x000fe4000fffe0ff */
[----:B------:R-:W-:-:S02]  /*0ca0*/  UIADD3 UR37, UPT, UPT, UR15, 0x1fd5c5a3, URZ ;  /* 0x1fd5c5a30f257890 */ /* 0x000fc4000fffe0ff */
[----:B------:R-:W-:Y:S02]  /*0cb0*/  UIADD3 UR38, UPT, UPT, UR15, -0x4498517b, URZ ;  /* 0xbb67ae850f267890 */ /* 0x000fe4000fffe0ff */
[----:B------:R-:W-:Y:S02]  /*0cc0*/  UIADD3 UR39, UPT, UPT, UR15, -0x126145ec, URZ ;  /* 0xed9eba140f277890 */ /* 0x000fe4000fffe0ff */
[----:B------:R-:W-:Y:S02]  /*0cd0*/  UIADD3 UR40, UPT, UPT, UR14, -0x255992d5, URZ ;  /* 0xdaa66d2b0e287890 */ /* 0x000fe4000fffe0ff */
[----:B------:R-:W-:Y:S02]  /*0ce0*/  UIADD3 UR41, UPT, UPT, UR14, 0x5384540f, URZ ;  /* 0x5384540f0e297890 */ /* 0x000fe4000fffe0ff */
[----:B------:R-:W-:Y:S02]  /*0cf0*/  UIADD3 UR4, UPT, UPT, UR14, -0xe443238, URZ ;  /* 0xf1bbcdc80e047890 */ /* 0x000fe4000fffe0ff */
[----:B------:R-:W-:Y:S01]  /*0d00*/  UIADD3 UR42, UPT, UPT, UR14, 0x3c6ef372, URZ ;  /* 0x3c6ef3720e2a7890 */ /* 0x000fe2000fffe0ff */
[----:B--2---:R-:W-:Y:S01]  /*0d10*/  R2UR UR6, R10 ;  /* 0x000000000a0672ca */ /* 0x004fe200000e0000 */
[----:B------:R-:W-:-:S14]  /*0d20*/  BRA.U !UP0, `(.L_x_25725) ;  /* 0x0000001508347547 */ /* 0x000fdc000b800000 */
[----:B------:R-:W0:Y:S02]  /*0d30*/  LDC.64 R34, c[0x0][0x3a0] ;  /* 0x0000e800ff227b82 */ /* 0x000e240000000a00 */
[----:B0-----:R-:W-:-:S06]  /*0d40*/  IMAD.WIDE.U32 R34, R116, 0x10, R34 ;  /* 0x0000001074227825 */ /* 0x001fcc00078e0022 */
[----:B------:R-:W5:Y:S01]  /*0d50*/  LDG.E.128 R32, desc[UR12][R34.64] ;  /* 0x0000000c22207981 */ /* 0x000f62000c1e1d00 */
[----:B------:R-:W-:-:S13]  /*0d60*/  ISETP.GT.AND P1, PT, R112, RZ, PT ;  /* 0x000000ff7000720c */ /* 0x000fda0003f24270 */
        /* <DEDUP_REMOVED lines=18> */
.L_x_25728:
        /* <DEDUP_REMOVED lines=12> */
.L_x_25729:
        /* <DEDUP_REMOVED lines=43> */
.L_x_25727:
        /* <DEDUP_REMOVED lines=9> */
.L_x_25726:
        /* <DEDUP_REMOVED lines=18> */
.L_x_25732:
        /* <DEDUP_REMOVED lines=12> */
.L_x_25733:
        /* <DEDUP_REMOVED lines=43> */
.L_x_25731:
        /* <DEDUP_REMOVED lines=9> */
.L_x_25730:
        /* <DEDUP_REMOVED lines=18> */
.L_x_25736:
        /* <DEDUP_REMOVED lines=12> */
.L_x_25737:
        /* <DEDUP_REMOVED lines=43> */
.L_x_25735:
        /* <DEDUP_REMOVED lines=9> */
.L_x_25734:
        /* <DEDUP_REMOVED lines=18> */
.L_x_25740:
        /* <DEDUP_REMOVED lines=12> */
.L_x_25741:
        /* <DEDUP_REMOVED lines=43> */
.L_x_25739:
        /* <DEDUP_REMOVED lines=9> */
[----:B------:R-:W-:Y:S06]  /*21f0*/  BRA `(.L_x_25738) ;  /* 0x0000001000ec7947 */ /* 0x000fec0003800000 */
.L_x_25725:
        /* <DEDUP_REMOVED lines=19> */
.L_x_25744:
        /* <DEDUP_REMOVED lines=12> */
.L_x_25745:
        /* <DEDUP_REMOVED lines=42> */
.L_x_25743:
        /* <DEDUP_REMOVED lines=8> */
.L_x_25742:
        /* <DEDUP_REMOVED lines=15> */
.L_x_25748:
        /* <DEDUP_REMOVED lines=12> */
.L_x_25749:
        /* <DEDUP_REMOVED lines=43> */
.L_x_25747:
        /* <DEDUP_REMOVED lines=8> */
.L_x_25746:
        /* <DEDUP_REMOVED lines=15> */
.L_x_25752:
        /* <DEDUP_REMOVED lines=12> */
.L_x_25753:
        /* <DEDUP_REMOVED lines=43> */
.L_x_25751:
        /* <DEDUP_REMOVED lines=8> */
.L_x_25750:
        /* <DEDUP_REMOVED lines=15> */
.L_x_25755:
        /* <DEDUP_REMOVED lines=12> */
.L_x_25756:
        /* <DEDUP_REMOVED lines=43> */
.L_x_25754:
[----:B------:R-:W-:Y:S01]  /*3530*/  HFMA2 R11, -RZ, RZ, 0.1171875, 0 ;  /* 0x2f800000ff0b7431 */ /* 0x000fe200000001ff */
[----:B------:R-:W-:Y:S01]  /*3540*/  I2FP.F32.U32 R0, R0 ;  /* 0x0000000000007245 */ /* 0x000fe20000201000 */
[----:B-----5:R-:W-:-:S04]  /*3550*/  FMUL.FTZ R8, R39, UR17 ;  /* 0x0000001127087c20 */ /* 0x020fc80008410000 */
[----:B------:R-:W-:Y:S01]  /*3560*/  FMUL.FTZ R8, R8, UR16 ;  /* 0x0000001008087c20 */ /* 0x000fe20008410000 */
[----:B------:R-:W-:-:S05]  /*3570*/  FFMA.FTZ R0, R0, R11, 1.1641532182693481445e-10 ;  /* 0x2f00000000007423 */ /* 0x000fca000001000b */
[----:B------:R-:W-:-:S04]  /*3580*/  FSETP.GTU.FTZ.AND P1, PT, R0, UR23, PT ;  /* 0x0000001700007c0b */ /* 0x000fc8000bf3c000 */
[----:B------:R-:W-:Y:S02]  /*3590*/  SEL R0, RZ, 0x1, P1 ;  /* 0x00000001ff007807 */ /* 0x000fe40000800000 */
[----:B------:R-:W-:-:S07]  /*35a0*/  FSEL R35, R8, RZ, !P1 ;  /* 0x000000ff08237208 */ /* 0x000fce0004800000 */
.L_x_25738:
        /* <DEDUP_REMOVED lines=15> */
.L_x_25757:
[----:B------:R-:W-:Y:S05]  /*36a0*/  @!P0 BRA `(.L_x_25758) ;  /* 0x0000000000108947 */ /* 0x000fea0003800000 */
[----:B------:R-:W2:Y:S01]  /*36b0*/  LDC.64 R36, c[0x0][0x390] ;  /* 0x0000e400ff247b82 */ /* 0x000ea20000000a00 */
[----:B-1----:R-:W-:-:S04]  /*36c0*/  VIADD R11, R104, 0x100 ;  /* 0x00000100680b7836 */ /* 0x002fc80000000000 */
[----:B--2---:R-:W-:-:S06]  /*36d0*/  IMAD.WIDE.U32 R36, R11, 0x10, R36 ;  /* 0x000000100b247825 */ /* 0x004fcc00078e0024 */
[----:B------:R-:W5:Y:S02]  /*36e0*/  LDG.E.128 R36, desc[UR12][R36.64] ;  /* 0x0000000c24247981 */ /* 0x000f64000c1e1d00 */
.L_x_25758:
[----:B------:R-:W-:Y:S05]  /*36f0*/  BRA.U !UP0, `(.L_x_25759) ;  /* 0x0000001508347547 */ /* 0x000fea000b800000 */
[----:B------:R-:W2:Y:S01]  /*3700*/  LDC.64 R30, c[0x0][0x3a0] ;  /* 0x0000e800ff1e7b82 */ /* 0x000ea20000000a00 */
[----:B-1----:R-:W-:-:S05]  /*3710*/  IADD3 R11, PT, PT, R116, 0x100, RZ ;  /* 0x00000100740b7810 */ /* 0x002fca0007ffe0ff */
[----:B--2---:R-:W-:-:S06]  /*3720*/  IMAD.WIDE.U32 R30, R11, 0x10, R30 ;  /* 0x000000100b1e7825 */ /* 0x004fcc00078e001e */
        /* <DEDUP_REMOVED lines=20> */
.L_x_25762:
        /* <DEDUP_REMOVED lines=12> */
.L_x_25763:
[----:B------:R-:W-:Y:S01]  /*3930*/  IMAD.WIDE.U32 R8, R111, -0x326172a9, RZ ;  /* 0xcd9e8d576f087825 */ /* 0x000fe200078e00ff */
[----:B------:R-:W-:Y:S02]  /*3940*/  LOP3.LUT R14, R5, UR15, R7, 0x96, !PT ;  /* 0x0000000f050e7c12 */ /* 0x000fe4000f8e9607 */
[----:B------:R-:W-:Y:S01]  /*3950*/  MOV R4, R10 ;  /* 0x0000000a00047202 */ /* 0x000fe20000000f00 */
[----:B------:R-:W-:Y:S01]  /*3960*/  IMAD.MOV.U32 R11, RZ, RZ, RZ ;  /* 0x000000ffff0b7224 */ /* 0x000fe200078e00ff */
[----:B0-----:R-:W-:Y:S01]  /*3970*/  LOP3.LUT R12, R109, UR14, R9, 0x96, !PT ;  /* 0x0000000e6d0c7c12 */ /* 0x001fe2000f8e9609 */
        /* <DEDUP_REMOVED lines=38> */
.L_x_25761:
        /* <DEDUP_REMOVED lines=9> */
.L_x_25760:
        /* <DEDUP_REMOVED lines=18> */
.L_x_25766:
        /* <DEDUP_REMOVED lines=12> */
.L_x_25767:
[----:B------:R-:W-:Y:S01]  /*3e50*/  IMAD.WIDE.U32 R10, R111, -0x326172a9, RZ ;  /* 0xcd9e8d576f0a7825 */ /* 0x000fe200078e00ff */
[----:B------:R-:W-:-:S03]  /*3e60*/  LOP3.LUT R14, R5, UR15, R7, 0x96, !PT ;  /* 0x0000000f050e7c12 */ /* 0x000fc6000f8e9607 */
[----:B------:R-:W-:Y:S02]  /*3e70*/  HFMA2 R9, -RZ, RZ, 0, 0 ;  /* 0x00000000ff097431 */ /* 0x000fe400000001ff */
[----:B------:R-:W-:Y:S01]  /*3e80*/  IMAD.MOV.U32 R3, RZ, RZ, R8 ;  /* 0x000000ffff037224 */ /* 0x000fe200078e0008 */
        /* <DEDUP_REMOVED lines=39> */
.L_x_25765:
        /* <DEDUP_REMOVED lines=9> */
.L_x_25764:
        /* <DEDUP_REMOVED lines=18> */
.L_x_25770:
        /* <DEDUP_REMOVED lines=12> */
.L_x_25771:
[----:B------:R-:W-:Y:S01]  /*4370*/  IMAD.WIDE.U32 R8, R111, -0x326172a9, RZ ;  /* 0xcd9e8d576f087825 */ /* 0x000fe200078e00ff */
[----:B------:R-:W-:-:S03]  /*4380*/  LOP3.LUT R14, R5, UR15, R7, 0x96, !PT ;  /* 0x0000000f050e7c12 */ /* 0x000fc6000f8e9607 */
[----:B------:R-:W-:Y:S01]  /*4390*/  IMAD.MOV.U32 R2, RZ, RZ, R10 ;  /* 0x000000ffff027224 */ /* 0x000fe200078e000a */
[----:B0-----:R-:W-:Y:S01]  /*43a0*/  LOP3.LUT R12, R109, UR14, R9, 0x96, !PT ;  /* 0x0000000e6d0c7c12 */ /* 0x001fe2000f8e9609 */
        /* <DEDUP_REMOVED lines=39> */
.L_x_25769:
        /* <DEDUP_REMOVED lines=8> */
[----:B------:R-:W-:-:S07]  /*46a0*/  FADD.FTZ R30, R30, R9 ;  /* 0x000000091e1e7221 */ /* 0x000fce0000010000 */
.L_x_25768:
[----:B------:R-:W-:Y:S02]  /*46b0*/  @!P1 IMAD.MOV.U32 R9, RZ, RZ, R11 ;  /* 0x000000ffff099224 */ /* 0x000fe400078e000b */
[----:B0-----:R-:W-:Y:S01]  /*46c0*/  @!P1 IMAD.MOV.U32 R12, RZ, RZ, R8 ;  /* 0x000000ffff0c9224 */ /* 0x001fe200078e0008 */
        /* <DEDUP_REMOVED lines=16> */
.L_x_25774:
        /* <DEDUP_REMOVED lines=12> */
.L_x_25775:
        /* <DEDUP_REMOVED lines=42> */
.L_x_25773:
        /* <DEDUP_REMOVED lines=10> */
.L_x_25759:
[----:B------:R-:W-:Y:S01]  /*4bd0*/  IMAD.MOV.U32 R8, RZ, RZ, R9 ;  /* 0x000000ffff087224 */ /* 0x000fe200078e0009 */
[----:B01----:R-:W-:Y:S01]  /*4be0*/  MOV R12, R10 ;  /* 0x0000000a000c7202 */ /* 0x003fe20000000f00 */
        /* <DEDUP_REMOVED lines=17> */
.L_x_25778:
        /* <DEDUP_REMOVED lines=12> */
.L_x_25779:
        /* <DEDUP_REMOVED lines=42> */
.L_x_25777:
        /* <DEDUP_REMOVED lines=8> */
.L_x_25776:
        /* <DEDUP_REMOVED lines=15> */
.L_x_25782:
        /* <DEDUP_REMOVED lines=12> */
.L_x_25783:
        /* <DEDUP_REMOVED lines=43> */
.L_x_25781:
        /* <DEDUP_REMOVED lines=8> */
.L_x_25780:
        /* <DEDUP_REMOVED lines=15> */
.L_x_25786:
        /* <DEDUP_REMOVED lines=12> */
.L_x_25787:
        /* <DEDUP_REMOVED lines=43> */
.L_x_25785:
        /* <DEDUP_REMOVED lines=8> */
.L_x_25784:
        /* <DEDUP_REMOVED lines=15> */
.L_x_25789:
        /* <DEDUP_REMOVED lines=12> */
.L_x_25790:
        /* <DEDUP_REMOVED lines=43> */
.L_x_25788:
        /* <DEDUP_REMOVED lines=8> */
.L_x_25772:
[----:B------:R-:W-:-:S04]  /*5f80*/  VIADD R11, R116, 0x100 ;  /* 0x00000100740b7836 */ /* 0x000fc80000000000 */
        /* <DEDUP_REMOVED lines=9> */
[----:B------:R-:W-:-:S04]  /*6020*/  VIADD R13, R104, 0x100 ;  /* 0x00000100680d7836 */ /* 0x000fc80000000000 */
[----:B------:R-:W-:Y:S01]  /*6030*/  IMAD R8, R15, 0x100, R8 ;  /* 0x000001000f087824 */ /* 0x000fe200078e0208 */
[----:B------:R-:W-:-:S04]  /*6040*/  LOP3.LUT R15, R4, 0xff, RZ, 0xc0, !PT ;  /* 0x000000ff040f7812 */ /* 0x000fc800078ec0ff */
[----:B------:R-:W-:Y:S01]  /*6050*/  IADD3 R15, PT, PT, R8, R15, RZ ;  /* 0x0000000f080f7210 */ /* 0x000fe20007ffe0ff */
[----:B0-----:R-:W-:-:S05]  /*6060*/  IMAD.WIDE.U32 R10, R13, 0x4, R10 ;  /* 0x000000040d0a7825 */ /* 0x001fca00078e000a */
[----:B------:R1:W-:Y:S02]  /*6070*/  STG.E desc[UR12][R10.64], R15 ;  /* 0x0000000f0a007986 */ /* 0x0003e4000c10190c */
.L_x_25791:
[----:B------:R-:W-:Y:S05]  /*6080*/  @!P0 BRA `(.L_x_25792) ;  /* 0x0000000000108947 */ /* 0x000fea0003800000 */
[----:B------:R-:W2:Y:S01]  /*6090*/  LDC.64 R36, c[0x0][0x390] ;  /* 0x0000e400ff247b82 */ /* 0x000ea20000000a00 */
[----:B01----:R-:W-:-:S04]  /*60a0*/  VIADD R11, R104, 0x200 ;  /* 0x00000200680b7836 */ /* 0x003fc80000000000 */
[----:B--2---:R-:W-:-:S06]  /*60b0*/  IMAD.WIDE.U32 R36, R11, 0x10, R36 ;  /* 0x000000100b247825 */ /* 0x004fcc00078e0024 */
[----:B------:R-:W5:Y:S02]  /*60c0*/  LDG.E.128 R36, desc[UR12][R36.64] ;  /* 0x0000000c24247981 */ /* 0x000f64000c1e1d00 */
.L_x_25792:
[----:B------:R-:W-:Y:S05]  /*60d0*/  BRA.U !UP0, `(.L_x_25793) ;  /* 0x0000001508307547 */ /* 0x000fea000b800000 */
[----:B------:R-:W2:Y:S01]  /*60e0*/  LDC.64 R26, c[0x0][0x3a0] ;  /* 0x0000e800ff1a7b82 */ /* 0x000ea20000000a00 */
[----:B01----:R-:W-:-:S04]  /*60f0*/  VIADD R11, R116, 0x200 ;  /* 0x00000200740b7836 */ /* 0x003fc80000000000 */
[----:B--2---:R-:W-:-:S06]  /*6100*/  IMAD.WIDE.U32 R26, R11, 0x10, R26 ;  /* 0x000000100b1a7825 */ /* 0x004fcc00078e001a */
        /* <DEDUP_REMOVED lines=20> */
.L_x_25796:
        /* <DEDUP_REMOVED lines=12> */
.L_x_25797:
        /* <DEDUP_REMOVED lines=42> */
[----:B------:R-:W-:-:S07]  /*65b0*/  IMAD.MOV.U32 R8, RZ, RZ, R10 ;  /* 0x000000ffff087224 */ /* 0x000fce00078e000a */
.L_x_25795:
        /* <DEDUP_REMOVED lines=9> */
.L_x_25794:
        /* <DEDUP_REMOVED lines=18> */
.L_x_25800:
        /* <DEDUP_REMOVED lines=12> */
.L_x_25801:
        /* <DEDUP_REMOVED lines=42> */
.L_x_25799:
        /* <DEDUP_REMOVED lines=9> */
.L_x_25798:
        /* <DEDUP_REMOVED lines=18> */
.L_x_25804:
        /* <DEDUP_REMOVED lines=12> */
.L_x_25805:
        /* <DEDUP_REMOVED lines=43> */
.L_x_25803:
        /* <DEDUP_REMOVED lines=9> */
.L_x_25802:
        /* <DEDUP_REMOVED lines=18> */
.L_x_25808:
        /* <DEDUP_REMOVED lines=12> */
.L_x_25809:
        /* <DEDUP_REMOVED lines=42> */
.L_x_25807:
        /* <DEDUP_REMOVED lines=10> */
.L_x_25793:
[----:B------:R-:W-:Y:S01]  /*75a0*/  MOV R8, R9 ;  /* 0x0000000900087202 */ /* 0x000fe20000000f00 */
[----:B01----:R-:W-:Y:S02]  /*75b0*/  IMAD.MOV.U32 R10, RZ, RZ, R12 ;  /* 0x000000ffff0a7224 */ /* 0x003fe400078e000c */
        /* <DEDUP_REMOVED lines=17> */
.L_x_25812:
        /* <DEDUP_REMOVED lines=12> */
.L_x_25813:
        /* <DEDUP_REMOVED lines=42> */
.L_x_25811:
        /* <DEDUP_REMOVED lines=8> */
.L_x_25810:
        /* <DEDUP_REMOVED lines=15> */
.L_x_25816:
        /* <DEDUP_REMOVED lines=12> */
.L_x_25817:
        /* <DEDUP_REMOVED lines=43> */
.L_x_25815:
        /* <DEDUP_REMOVED lines=8> */
.L_x_25814:
        /* <DEDUP_REMOVED lines=15> */
.L_x_25820:
        /* <DEDUP_REMOVED lines=12> */
.L_x_25821:
        /* <DEDUP_REMOVED lines=43> */
.L_x_25819:
        /* <DEDUP_REMOVED lines=8> */
.L_x_25818:
        /* <DEDUP_REMOVED lines=15> */
.L_x_25823:
        /* <DEDUP_REMOVED lines=12> */
.L_x_25824:
        /* <DEDUP_REMOVED lines=43> */
.L_x_25822:
[----:B------:R-:W-:Y:S01]  /*88d0*/  I2FP.F32.U32 R0, R0 ;  /* 0x0000000000007245 */ /* 0x000fe20000201000 */
[----:B------:R-:W-:Y:S02]  /*88e0*/  IMAD.MOV.U32 R11, RZ, RZ, 0x2f800000 ;  /* 0x2f800000ff0b7424 */ /* 0x000fe400078e00ff */
[----:B-----5:R-:W-:Y:S02]  /*88f0*/  FMUL.FTZ R8, R39, UR17 ;  /* 0x0000001127087c20 */ /* 0x020fe40008410000 */
[----:B------:R-:W-:Y:S02]  /*8900*/  FFMA.FTZ R0, R0, R11, 1.1641532182693481445e-10 ;  /* 0x2f00000000007423 */ /* 0x000fe4000001000b */
[----:B------:R-:W-:-:S03]  /*8910*/  FMUL.FTZ R8, R8, UR16 ;  /* 0x0000001008087c20 */ /* 0x000fc60008410000 */
[----:B------:R-:W-:-:S04]  /*8920*/  FSETP.GTU.FTZ.AND P1, PT, R0, UR23, PT ;  /* 0x0000001700007c0b */ /* 0x000fc8000bf3c000 */
[----:B------:R-:W-:Y:S02]  /*8930*/  SEL R0, RZ, 0x1, P1 ;  /* 0x00000001ff007807 */ /* 0x000fe40000800000 */
[----:B------:R-:W-:-:S07]  /*8940*/  FSEL R27, R8, RZ, !P1 ;  /* 0x000000ff081b7208 */ /* 0x000fce0004800000 */
.L_x_25806:
        /* <DEDUP_REMOVED lines=16> */
.L_x_25825:
[----:B------:R-:W-:Y:S05]  /*8a50*/  @!P0 BRA `(.L_x_25826) ;  /* 0x0000000000108947 */ /* 0x000fea0003800000 */
[----:B------:R-:W2:Y:S01]  /*8a60*/  LDC.64 R36, c[0x0][0x390] ;  /* 0x0000e400ff247b82 */ /* 0x000ea20000000a00 */
[----:B------:R-:W-:-:S04]  /*8a70*/  VIADD R11, R104, 0x300 ;  /* 0x00000300680b7836 */ /* 0x000fc80000000000 */
[----:B--2---:R-:W-:-:S06]  /*8a80*/  IMAD.WIDE.U32 R36, R11, 0x10, R36 ;  /* 0x000000100b247825 */ /* 0x004fcc00078e0024 */
[----:B------:R-:W5:Y:S02]  /*8a90*/  LDG.E.128 R36, desc[UR12][R36.64] ;  /* 0x0000000c24247981 */ /* 0x000f64000c1e1d00 */
.L_x_25826:
[----:B------:R-:W-:Y:S05]  /*8aa0*/  BRA.U !UP0, `(.L_x_25827) ;  /* 0x0000001508287547 */ /* 0x000fea000b800000 */
[----:B------:R-:W2:Y:S01]  /*8ab0*/  LDC.64 R22, c[0x0][0x3a0] ;  /* 0x0000e800ff167b82 */ /* 0x000ea20000000a00 */
[----:B------:R-:W-:-:S05]  /*8ac0*/  IADD3 R11, PT, PT, R116, 0x300, RZ ;  /* 0x00000300740b7810 */ /* 0x000fca0007ffe0ff */
        /* <DEDUP_REMOVED lines=21> */
.L_x_25830:
        /* <DEDUP_REMOVED lines=12> */
.L_x_25831:
[----:B01----:R-:W-:Y:S01]  /*8ce0*/  IMAD.WIDE.U32 R12, R111, -0x326172a9, RZ ;  /* 0xcd9e8d576f0c7825 */ /* 0x003fe200078e00ff */
        /* <DEDUP_REMOVED lines=41> */
.L_x_25829:
        /* <DEDUP_REMOVED lines=9> */
.L_x_25828:
[----:B------:R-:W-:Y:S01]  /*9010*/  @!P1 IMAD.MOV.U32 R9, RZ, RZ, R11 ;  /* 0x000000ffff099224 */ /* 0x000fe200078e000b */
[----:B01----:R-:W-:Y:S01]  /*9020*/  @!P1 MOV R12, R8 ;  /* 0x00000008000c9202 */ /* 0x003fe20000000f00 */
        /* <DEDUP_REMOVED lines=16> */
.L_x_25834:
        /* <DEDUP_REMOVED lines=12> */
.L_x_25835:
        /* <DEDUP_REMOVED lines=42> */
.L_x_25833:
        /* <DEDUP_REMOVED lines=9> */
.L_x_25832:
        /* <DEDUP_REMOVED lines=18> */
.L_x_25838:
        /* <DEDUP_REMOVED lines=12> */
.L_x_25839:
        /* <DEDUP_REMOVED lines=42> */
.L_x_25837:
        /* <DEDUP_REMOVED lines=9> */
.L_x_25836:
        /* <DEDUP_REMOVED lines=18> */
.L_x_25842:
        /* <DEDUP_REMOVED lines=12> */
.L_x_25843:
        /* <DEDUP_REMOVED lines=42> */
.L_x_25841:
        /* <DEDUP_REMOVED lines=9> */
[----:B------:R-:W-:Y:S06]  /*9f40*/  BRA `(.L_x_25840) ;  /* 0x0000001000e47947 */ /* 0x000fec0003800000 */
.L_x_25827:
[----:B------:R-:W-:Y:S01]  /*9f50*/  IMAD.MOV.U32 R11, RZ, RZ, R9 ;  /* 0x000000ffff0b7224 */ /* 0x000fe200078e0009 */
        /* <DEDUP_REMOVED lines=18> */
.L_x_25846:
        /* <DEDUP_REMOVED lines=12> */
.L_x_25847:
[----:B------:R-:W-:Y:S01]  /*a140*/  IMAD.WIDE.U32 R8, R111, -0x326172a9, RZ ;  /* 0xcd9e8d576f087825 */ /* 0x000fe200078e00ff */
[----:B------:R-:W-:Y:S02]  /*a150*/  LOP3.LUT R14, R5, UR15, R7, 0x96, !PT ;  /* 0x0000000f050e7c12 */ /* 0x000fe4000f8e9607 */
[----:B------:R-:W-:Y:S01]  /*a160*/  MOV R4, R10 ;  /* 0x0000000a00047202 */ /* 0x000fe20000000f00 */
[----:B------:R-:W-:Y:S01]  /*a170*/  IMAD.MOV.U32 R11, RZ, RZ, RZ ;  /* 0x000000ffff0b7224 */ /* 0x000fe200078e00ff */
[----:B01----:R-:W-:Y:S01]  /*a180*/  LOP3.LUT R12, R109, UR14, R9, 0x96, !PT ;  /* 0x0000000e6d0c7c12 */ /* 0x003fe2000f8e9609 */
        /* <DEDUP_REMOVED lines=38> */
.L_x_25845:
[----:B------:R-:W-:Y:S02]  /*a3f0*/  I2FP.F32.U32 R4, R4 ;  /* 0x0000000400047245 */ /* 0x000fe40000201000 */
[----:B------:R-:W-:-:S05]  /*a400*/  MOV R9, 0x2f800000 ;  /* 0x2f80000000097802 */ /* 0x000fca0000000f00 */
[----:B------:R-:W-:Y:S01]  /*a410*/  FFMA.FTZ R4, R4, R9, 1.1641532182693481445e-10 ;  /* 0x2f00000004047423 */ /* 0x000fe20000010009 */
[----:B-----5:R-:W-:-:S04]  /*a420*/  FMUL.FTZ R9, R36, UR17 ;  /* 0x0000001124097c20 */ /* 0x020fc80008410000 */
[----:B------:R-:W-:Y:S01]  /*a430*/  FMUL.FTZ R9, R9, UR16 ;  /* 0x0000001009097c20 */ /* 0x000fe20008410000 */
[----:B------:R-:W-:-:S04]  /*a440*/  FSETP.GTU.FTZ.AND P1, PT, R4, UR23, PT ;  /* 0x0000001704007c0b */ /* 0x000fc8000bf3c000 */
[----:B------:R-:W-:Y:S02]  /*a450*/  SEL R4, RZ, 0x1, P1 ;  /* 0x00000001ff047807 */ /* 0x000fe40000800000 */
[----:B------:R-:W-:-:S07]  /*a460*/  FSEL R20, R9, RZ, !P1 ;  /* 0x000000ff09147208 */ /* 0x000fce0004800000 */
.L_x_25844:
        /* <DEDUP_REMOVED lines=15> */
.L_x_25850:
        /* <DEDUP_REMOVED lines=12> */
.L_x_25851:
[----:B01----:R-:W-:Y:S01]  /*a620*/  IMAD.WIDE.U32 R12, R111, -0x326172a9, RZ ;  /* 0xcd9e8d576f0c7825 */ /* 0x003fe200078e00ff */
        /* <DEDUP_REMOVED lines=41> */
.L_x_25849:
        /* <DEDUP_REMOVED lines=8> */
.L_x_25848:
        /* <DEDUP_REMOVED lines=15> */
.L_x_25854:
        /* <DEDUP_REMOVED lines=12> */
.L_x_25855:
[----:B01----:R-:W-:Y:S01]  /*aaf0*/  IMAD.WIDE.U32 R12, R111, -0x326172a9, RZ ;  /* 0xcd9e8d576f0c7825 */ /* 0x003fe200078e00ff */
        /* <DEDUP_REMOVED lines=41> */
.L_x_25853:
        /* <DEDUP_REMOVED lines=8> */
.L_x_25852:
        /* <DEDUP_REMOVED lines=15> */
.L_x_25857:
        /* <DEDUP_REMOVED lines=12> */
.L_x_25858:
        /* <DEDUP_REMOVED lines=42> */
.L_x_25856:
        /* <DEDUP_REMOVED lines=8> */
.L_x_25840:
[----:B------:R-:W-:-:S05]  /*b2e0*/  IADD3 R11, PT, PT, R116, 0x300, RZ ;  /* 0x00000300740b7810 */ /* 0x000fca0007ffe0ff */
[----:B------:R-:W-:-:S05]  /*b2f0*/  IMAD.WIDE.U32 R10, R11, 0x10, R118 ;  /* 0x000000100b0a7825 */ /* 0x000fca00078e0076 */
[----:B-----5:R2:W-:Y:S01]  /*b300*/  STG.E.128 desc[UR12][R10.64], R20 ;  /* 0x000000140a007986 */ /* 0x0205e2000c101d0c */
[----:B------:R-:W-:Y:S05]  /*b310*/  @!P0 BRA `(.L_x_25859) ;  /* 0x0000000000308947 */ /* 0x000fea0003800000 */
[----:B--2---:R-:W2:Y:S01]  /*b320*/  LDC.64 R10, c[0x0][0x3b0] ;  /* 0x0000ec00ff0a7b82 */ /* 0x004ea20000000a00 */
[----:B01----:R-:W-:Y:S01]  /*b330*/  IMAD.U32 R13, R2, 0x10000, RZ ;  /* 0x00010000020d7824 */ /* 0x003fe200078e00ff */
        /* <DEDUP_REMOVED lines=8> */
[----:B--2---:R-:W-:-:S05]  /*b3c0*/  IMAD.WIDE.U32 R10, R13, 0x4, R10 ;  /* 0x000000040d0a7825 */ /* 0x004fca00078e000a */
[----:B------:R3:W-:Y:S02]  /*b3d0*/  STG.E desc[UR12][R10.64], R15 ;  /* 0x0000000f0a007986 */ /* 0x0007e4000c10190c */
.L_x_25859:
[----:B------:R-:W-:Y:S05]  /*b3e0*/  @!P0 BRA `(.L_x_25860) ;  /* 0x0000000000108947 */ /* 0x000fea0003800000 */
[----:B------:R-:W4:Y:S01]  /*b3f0*/  LDC.64 R36, c[0x0][0x390] ;  /* 0x0000e400ff247b82 */ /* 0x000f220000000a00 */
[----:B--23--:R-:W-:-:S05]  /*b400*/  IADD3 R11, PT, PT, R104, 0x400, RZ ;  /* 0x00000400680b7810 */ /* 0x00cfca0007ffe0ff */
[----:B----4-:R-:W-:-:S06]  /*b410*/  IMAD.WIDE.U32 R36, R11, 0x10, R36 ;  /* 0x000000100b247825 */ /* 0x010fcc00078e0024 */
[----:B------:R-:W5:Y:S02]  /*b420*/  LDG.E.128 R36, desc[UR12][R36.64] ;  /* 0x0000000c24247981 */ /* 0x000f64000c1e1d00 */
.L_x_25860:
[----:B------:R-:W-:Y:S05]  /*b430*/  BRA.U !UP0, `(.L_x_25861) ;  /* 0x0000001508207547 */ /* 0x000fea000b800000 */
[----:B------:R-:W4:Y:S01]  /*b440*/  LDC.64 R18, c[0x0][0x3a0] ;  /* 0x0000e800ff127b82 */ /* 0x000f220000000a00 */
[----:B--23--:R-:W-:-:S04]  /*b450*/  VIADD R11, R116, 0x400 ;  /* 0x00000400740b7836 */ /* 0x00cfc80000000000 */
[----:B----4-:R-:W-:-:S06]  /*b460*/  IMAD.WIDE.U32 R18, R11, 0x10, R18 ;  /* 0x000000100b127825 */ /* 0x010fcc00078e0012 */
[----:B------:R-:W5:Y:S01]  /*b470*/  LDG.E.128 R16, desc[UR12][R18.64] ;  /* 0x0000000c12107981 */ /* 0x000f62000c1e1d00 */
[----:B------:R-:W-:-:S13]  /*b480*/  ISETP.GT.AND P1, PT, R112, RZ, PT ;  /* 0x000000ff7000720c */ /* 0x000fda0003f24270 */
        /* <DEDUP_REMOVED lines=18> */
.L_x_25864:
[----:B------:R-:W-:-:S04]  /*b5b0*/  VIADD R110, R110, 0x1 ;  /* 0x000000016e6e7836 */ /* 0x000fc80000000000 */
[C---:B01----:R-:W-:Y:S01]  /*b5c0*/  IMAD.WIDE.U32 R12, R110.reuse, -0x2daee0ad, RZ ;  /* 0xd2511f536e0c7825 */ /* 0x043fe200078e00ff */
        /* <DEDUP_REMOVED lines=10> */
.L_x_25865:
        /* <DEDUP_REMOVED lines=40> */
[----:B------:R-:W-:-:S07]  /*b8f0*/  LOP3.LUT R108, R10, UR36, R15, 0x96, !PT ;  /* 0x000000240a6c7c12 */ /* 0x000fce000f8e960f */
.L_x_25863:
        /* <DEDUP_REMOVED lines=8> */
[----:B------:R-:W-:-:S07]  /*b980*/  FADD.FTZ R16, R16, R9 ;  /* 0x0000000910107221 */ /* 0x000fce0000010000 */
.L_x_25862:
        /* <DEDUP_REMOVED lines=18> */
.L_x_25868:
        /* <DEDUP_REMOVED lines=12> */
.L_x_25869:
[----:B------:R-:W-:Y:S01]  /*bb70*/  IMAD.WIDE.U32 R6, R111, -0x326172a9, RZ ;  /* 0xcd9e8d576f067825 */ /* 0x000fe200078e00ff */
[----:B------:R-:W-:Y:S02]  /*bb80*/  LOP3.LUT R10, R5, UR15, R9, 0x96, !PT ;  /* 0x0000000f050a7c12 */ /* 0x000fe4000f8e9609 */
[----:B------:R-:W-:Y:S02]  /*bb90*/  MOV R3, R14 ;  /* 0x0000000e00037202 */ /* 0x000fe40000000f00 */
        /* <DEDUP_REMOVED lines=39> */
.L_x_25867:
[----:B01----:R-:W-:Y:S01]  /*be10*/  HFMA2 R12, -RZ, RZ, 0.1171875, 0 ;  /* 0x2f800000ff0c7431 */ /* 0x003fe200000001ff */
        /* <DEDUP_REMOVED lines=8> */
.L_x_25866:
        /* <DEDUP_REMOVED lines=18> */
.L_x_25872:
        /* <DEDUP_REMOVED lines=12> */
.L_x_25873:
        /* <DEDUP_REMOVED lines=41> */
.L_x_25871:
        /* <DEDUP_REMOVED lines=9> */
.L_x_25870:
        /* <DEDUP_REMOVED lines=18> */
.L_x_25876:
        /* <DEDUP_REMOVED lines=12> */
.L_x_25877:
[----:B------:R-:W-:Y:S01]  /*c580*/  IMAD.WIDE.U32 R6, R111, -0x326172a9, RZ ;  /* 0xcd9e8d576f067825 */ /* 0x000fe200078e00ff */
[----:B------:R-:W-:-:S03]  /*c590*/  LOP3.LUT R10, R5, UR15, R9, 0x96, !PT ;  /* 0x0000000f050a7c12 */ /* 0x000fc6000f8e9609 */
[----:B------:R-:W-:Y:S01]  /*c5a0*/  IMAD.MOV.U32 R0, RZ, RZ, R14 ;  /* 0x000000ffff007224 */ /* 0x000fe200078e000e */
        /* <DEDUP_REMOVED lines=39> */
.L_x_25875:
        /* <DEDUP_REMOVED lines=10> */
.L_x_25861:
[----:B------:R-:W-:Y:S01]  /*c8c0*/  HFMA2 R16, -RZ, RZ, 0, 0 ;  /* 0x00000000ff107431 */ /* 0x000fe200000001ff */
        /* <DEDUP_REMOVED lines=18> */
.L_x_25880:
        /* <DEDUP_REMOVED lines=12> */
.L_x_25881:
        /* <DEDUP_REMOVED lines=41> */
.L_x_25879:
        /* <DEDUP_REMOVED lines=8> */
.L_x_25878:
        /* <DEDUP_REMOVED lines=15> */
.L_x_25884:
        /* <DEDUP_REMOVED lines=12> */
.L_x_25885:
        /* <DEDUP_REMOVED lines=42> */
.L_x_25883:
        /* <DEDUP_REMOVED lines=8> */
.L_x_25882:
        /* <DEDUP_REMOVED lines=15> */
.L_x_25888:
        /* <DEDUP_REMOVED lines=12> */
.L_x_25889:
        /* <DEDUP_REMOVED lines=43> */
.L_x_25887:
        /* <DEDUP_REMOVED lines=8> */
.L_x_25886:
        /* <DEDUP_REMOVED lines=15> */
.L_x_25891:
        /* <DEDUP_REMOVED lines=12> */
.L_x_25892:
[----:B01----:R-:W-:Y:S01]  /*d920*/  IMAD.WIDE.U32 R12, R111, -0x326172a9, RZ ;  /* 0xcd9e8d576f0c7825 */ /* 0x003fe200078e00ff */
        /* <DEDUP_REMOVED lines=41> */
.L_x_25890:
        /* <DEDUP_REMOVED lines=8> */
.L_x_25874:
        /* <DEDUP_REMOVED lines=16> */
.L_x_25893:
[----:B------:R-:W-:Y:S05]  /*dd40*/  @!P0 BRA `(.L_x_25894) ;  /* 0x0000000000108947 */ /* 0x000fea0003800000 */
[----:B------:R-:W4:Y:S01]  /*dd50*/  LDC.64 R36, c[0x0][0x390] ;  /* 0x0000e400ff247b82 */ /* 0x000f220000000a00 */
[----:B------:R-:W-:-:S05]  /*dd60*/  IADD3 R9, PT, PT, R104, 0x500, RZ ;  /* 0x0000050068097810 */ /* 0x000fca0007ffe0ff */
[----:B----4-:R-:W-:-:S06]  /*dd70*/  IMAD.WIDE.U32 R36, R9, 0x10, R36 ;  /* 0x0000001009247825 */ /* 0x010fcc00078e0024 */
[----:B------:R-:W5:Y:S02]  /*dd80*/  LDG.E.128 R36, desc[UR12][R36.64] ;  /* 0x0000000c24247981 */ /* 0x000f64000c1e1d00 */
.L_x_25894:
[----:B------:R-:W-:Y:S05]  /*dd90*/  BRA.U !UP0, `(.L_x_25895) ;  /* 0x0000001508287547 */ /* 0x000fea000b800000 */
[----:B--23--:R-:W2:Y:S01]  /*dda0*/  LDC.64 R10, c[0x0][0x3a0] ;  /* 0x0000e800ff0a7b82 */ /* 0x00cea20000000a00 */
[----:B------:R-:W-:-:S04]  /*ddb0*/  VIADD R9, R116, 0x500 ;  /* 0x0000050074097836 */ /* 0x000fc80000000000 */
[----:B--2---:R-:W-:-:S05]  /*ddc0*/  IMAD.WIDE.U32 R10, R9, 0x10, R10 ;  /* 0x00000010090a7825 */ /* 0x004fca00078e000a */
[----:B01----:R0:W5:Y:S01]  /*ddd0*/  LDG.E.128 R12, desc[UR12][R10.64] ;  /* 0x0000000c0a0c7981 */ /* 0x003162000c1e1d00 */
[----:B------:R-:W-:-:S13]  /*dde0*/  ISETP.GT.AND P1, PT, R112, RZ, PT ;  /* 0x000000ff7000720c */ /* 0x000fda0003f24270 */
[----:B------:R-:W-:Y:S01]  /*ddf0*/  @!P1 MOV R9, R8 ;  /* 0x0000000800099202 */ /* 0x000fe20000000f00 */
[----:B------:R-:W-:Y:S01]  /*de00*/  @!P1 IMAD.MOV.U32 R105, RZ, RZ, R114 ;  /* 0x000000ffff699224 */ /* 0x000fe200078e0072 */
        /* <DEDUP_REMOVED lines=16> */
.L_x_25898:
        /* <DEDUP_REMOVED lines=12> */
.L_x_25899:
        /* <DEDUP_REMOVED lines=40> */
[----:B------:R-:W-:Y:S01]  /*e250*/  HFMA2 R9, -RZ, RZ, 0, 0 ;  /* 0x00000000ff097431 */ /* 0x000fe200000001ff */
[----:B------:R-:W-:-:S07]  /*e260*/  MOV R105, R8 ;  /* 0x0000000800697202 */ /* 0x000fce0000000f00 */
.L_x_25897:
        /* <DEDUP_REMOVED lines=9> */
.L_x_25896:
        /* <DEDUP_REMOVED lines=18> */
.L_x_25902:
        /* <DEDUP_REMOVED lines=12> */
.L_x_25903:
        /* <DEDUP_REMOVED lines=40> */
[----:B------:R-:W-:Y:S01]  /*e760*/  HFMA2 R8, -RZ, RZ, 0, 0 ;  /* 0x00000000ff087431 */ /* 0x000fe200000001ff */
[----:B------:R-:W-:-:S07]  /*e770*/  LOP3.LUT R108, R10, UR36, R9, 0x96, !PT ;  /* 0x000000240a6c7c12 */ /* 0x000fce000f8e9609 */
.L_x_25901:
        /* <DEDUP_REMOVED lines=9> */
.L_x_25900:
        /* <DEDUP_REMOVED lines=18> */
.L_x_25906:
        /* <DEDUP_REMOVED lines=12> */
.L_x_25907:
        /* <DEDUP_REMOVED lines=42> */
.L_x_25905:
        /* <DEDUP_REMOVED lines=9> */
.L_x_25904:
        /* <DEDUP_REMOVED lines=18> */
.L_x_25910:
        /* <DEDUP_REMOVED lines=12> */
.L_x_25911:
        /* <DEDUP_REMOVED lines=41> */
[----:B------:R-:W-:-:S07]  /*f190*/  MOV R113, R8 ;  /* 0x0000000800717202 */ /* 0x000fce0000000f00 */
.L_x_25909:
        /* <DEDUP_REMOVED lines=10> */
.L_x_25895:
        /* <DEDUP_REMOVED lines=19> */
.L_x_25914:
[----:B------:R-:W-:-:S04]  /*f370*/  IADD3 R110, PT, PT, R110, 0x1, RZ ;  /* 0x000000016e6e7810 */ /* 0x000fc80007ffe0ff */
[C---:B------:R-:W-:Y:S01]  /*f380*/  ISETP.NE.AND P1, PT, R110.reuse, RZ, PT ;  /* 0x000000ff6e00720c */ /* 0x040fe20003f25270 */
[----:B--23--:R-:W-:-:S12]  /*f390*/  IMAD.WIDE.U32 R10, R110, -0x2daee0ad, RZ ;  /* 0xd2511f536e0a7825 */ /* 0x00cfd800078e00ff */
        /* <DEDUP_REMOVED lines=9> */
.L_x_25915:
        /* <DEDUP_REMOVED lines=42> */
.L_x_25913:
[----:B--23--:R-:W-:Y:S01]  /*f6d0*/  HFMA2 R11, -RZ, RZ, 0.1171875, 0 ;  /* 0x2f800000ff0b7431 */ /* 0x00cfe200000001ff */
[----:B------:R-:W-:Y:S01]  /*f6e0*/  I2FP.F32.U32 R4, R4 ;  /* 0x0000000400047245 */ /* 0x000fe20000201000 */
[----:B-----5:R-:W-:-:S04]  /*f6f0*/  FMUL.FTZ R8, R36, UR17 ;  /* 0x0000001124087c20 */ /* 0x020fc80008410000 */
[----:B------:R-:W-:Y:S01]  /*f700*/  FMUL.FTZ R8, R8, UR16 ;  /* 0x0000001008087c20 */ /* 0x000fe20008410000 */
[----:B------:R-:W-:-:S05]  /*f710*/  FFMA.FTZ R4, R4, R11, 1.1641532182693481445e-10 ;  /* 0x2f00000004047423 */ /* 0x000fca000001000b */
[----:B------:R-:W-:-:S04]  /*f720*/  FSETP.GTU.FTZ.AND P1, PT, R4, UR23, PT ;  /* 0x0000001704007c0b */ /* 0x000fc8000bf3c000 */
[----:B------:R-:W-:Y:S02]  /*f730*/  SEL R4, RZ, 0x1, P1 ;  /* 0x00000001ff047807 */ /* 0x000fe40000800000 */
[----:B------:R-:W-:-:S07]  /*f740*/  FSEL R12, R8, RZ, !P1 ;  /* 0x000000ff080c7208 */ /* 0x000fce0004800000 */
.L_x_25912:
[----:B------:R-:W-:Y:S01]  /*f750*/  IMAD.MOV.U32 R8, RZ, RZ, R9 ;  /* 0x000000ffff087224 */ /* 0x000fe200078e0009 */
[----:B---3--:R-:W-:Y:S01]  /*f760*/  MOV R13, RZ ;  /* 0x000000ff000d7202 */ /* 0x008fe20000000f00 */
        /* <DEDUP_REMOVED lines=13> */
.L_x_25918:
        /* <DEDUP_REMOVED lines=12> */
.L_x_25919:
[----:B------:R-:W-:Y:S01]  /*f900*/  IMAD.WIDE.U32 R8, R111, -0x326172a9, RZ ;  /* 0xcd9e8d576f087825 */ /* 0x000fe200078e00ff */
[----:B--2---:R-:W-:-:S03]  /*f910*/  LOP3.LUT R10, R5, UR15, R7, 0x96, !PT ;  /* 0x0000000f050a7c12 */ /* 0x004fc6000f8e9607 */
        /* <DEDUP_REMOVED lines=41> */
.L_x_25917:
[----:B--2---:R-:W-:Y:S01]  /*fbb0*/  HFMA2 R10, -RZ, RZ, 0.1171875, 0 ;  /* 0x2f800000ff0a7431 */ /* 0x004fe200000001ff */
[----:B------:R-:W-:Y:S01]  /*fbc0*/  I2FP.F32.U32 R3, R3 ;  /* 0x0000000300037245 */ /* 0x000fe20000201000 */
[----:B-----5:R-:W-:-:S04]  /*fbd0*/  FMUL.FTZ R9, R37, UR17 ;  /* 0x0000001125097c20 */ /* 0x020fc80008410000 */
[----:B------:R-:W-:Y:S01]  /*fbe0*/  FMUL.FTZ R9, R9, UR16 ;  /* 0x0000001009097c20 */ /* 0x000fe20008410000 */
[----:B------:R-:W-:-:S05]  /*fbf0*/  FFMA.FTZ R3, R3, R10, 1.1641532182693481445e-10 ;  /* 0x2f00000003037423 */ /* 0x000fca000001000a */
[----:B------:R-:W-:-:S04]  /*fc00*/  FSETP.GTU.FTZ.AND P1, PT, R3, UR23, PT ;  /* 0x0000001703007c0b */ /* 0x000fc8000bf3c000 */
[----:B------:R-:W-:Y:S02]  /*fc10*/  SEL R3, RZ, 0x1, P1 ;  /* 0x00000001ff037807 */ /* 0x000fe40000800000 */
[----:B------:R-:W-:-:S07]  /*fc20*/  FSEL R13, R9, RZ, !P1 ;  /* 0x000000ff090d7208 */ /* 0x000fce0004800000 */
.L_x_25916:
        /* <DEDUP_REMOVED lines=15> */
.L_x_25922:
        /* <DEDUP_REMOVED lines=12> */
.L_x_25923:
        /* <DEDUP_REMOVED lines=43> */
.L_x_25921:
        /* <DEDUP_REMOVED lines=8> */
.L_x_25920:
        /* <DEDUP_REMOVED lines=15> */
.L_x_25925:
        /* <DEDUP_REMOVED lines=12> */
.L_x_25926:
        /* <DEDUP_REMOVED lines=42> */
.L_x_25924:
        /* <DEDUP_REMOVED lines=8> */
.L_x_25908:
[----:B------:R-:W-:-:S05]  /*105e0*/  IADD3 R9, PT, PT, R116, 0x500, RZ ;  /* 0x0000050074097810 */ /* 0x000fca0007ffe0ff */
[----:B------:R-:W-:-:S05]  /*105f0*/  IMAD.WIDE.U32 R8, R9, 0x10, R118 ;  /* 0x0000001009087825 */ /* 0x000fca00078e0076 */
[----:B-----5:R0:W-:Y:S01]  /*10600*/  STG.E.128 desc[UR12][R8.64], R12 ;  /* 0x0000000c08007986 */ /* 0x0201e2000c101d0c */
[----:B------:R-:W-:Y:S05]  /*10610*/  @!P0 BRA `(.L_x_25927) ;  /* 0x0000000000308947 */ /* 0x000fea0003800000 */
[----:B0-----:R-:W0:Y:S01]  /*10620*/  LDC.64 R8, c[0x0][0x3b0] ;  /* 0x0000ec00ff087b82 */ /* 0x001e220000000a00 */
[----:B--2---:R-:W-:Y:S01]  /*10630*/  IMAD.U32 R10, R2, 0x10000, RZ ;  /* 0x00010000020a7824 */ /* 0x004fe200078e00ff */
[----:B------:R-:W-:-:S04]  /*10640*/  LOP3.LUT R105, R4, 0xff, RZ, 0xc0, !PT ;  /* 0x000000ff04697812 */ /* 0x000fc800078ec0ff */
[----:B------:R-:W-:Y:S02]  /*10650*/  LOP3.LUT R11, R10, 0xff0000, RZ, 0xc0, !PT ;  /* 0x00ff00000a0b7812 */ /* 0x000fe400078ec0ff */
[----:B------:R-:W-:-:S04]  /*10660*/  LOP3.LUT R10, R0, 0xffff, RZ, 0xc0, !PT ;  /* 0x0000ffff000a7812 */ /* 0x000fc800078ec0ff */
[----:B------:R-:W-:Y:S02]  /*10670*/  LEA R10, R10, R11, 0x18 ;  /* 0x0000000b0a0a7211 */ /* 0x000fe400078ec0ff */
[----:B------:R-:W-:-:S05]  /*10680*/  LOP3.LUT R11, R3, 0xff, RZ, 0xc0, !PT ;  /* 0x000000ff030b7812 */ /* 0x000fca00078ec0ff */
[----:B------:R-:W-:Y:S01]  /*10690*/  IMAD R10, R11, 0x100, R10 ;  /* 0x000001000b0a7824 */ /* 0x000fe200078e020a */
[----:B------:R-:W-:-:S03]  /*106a0*/  IADD3 R11, PT, PT, R104, 0x500, RZ ;  /* 0x00000500680b7810 */ /* 0x000fc60007ffe0ff */
[----:B------:R-:W-:Y:S02]  /*106b0*/  IMAD.IADD R105, R10, 0x1, R105 ;  /* 0x000000010a697824 */ /* 0x000fe400078e0269 */
[----:B0-----:R-:W-:-:S05]  /*106c0*/  IMAD.WIDE.U32 R8, R11, 0x4, R8 ;  /* 0x000000040b087825 */ /* 0x001fca00078e0008 */
[----:B------:R1:W-:Y:S02]  /*106d0*/  STG.E desc[UR12][R8.64], R105 ;  /* 0x0000006908007986 */ /* 0x0003e4000c10190c */
.L_x_25927:
[----:B------:R-:W-:Y:S05]  /*106e0*/  @!P0 BRA `(.L_x_25928) ;  /* 0x0000000000108947 */ /* 0x000fea0003800000 */
[----:B01----:R-:W0:Y:S01]  /*106f0*/  LDC.64 R8, c[0x0][0x390] ;  /* 0x0000e400ff087b82 */ /* 0x003e220000000a00 */
[----:B--2---:R-:W-:-:S05]  /*10700*/  IADD3 R11, PT, PT, R104, 0x600, RZ ;  /* 0x00000600680b7810 */ /* 0x004fca0007ffe0ff */
[----:B0-----:R-:W-:-:S05]  /*10710*/  IMAD.WIDE.U32 R8, R11, 0x10, R8 ;  /* 0x000000100b087825 */ /* 0x001fca00078e0008 */
[----:B------:R3:W5:Y:S02]  /*10720*/  LDG.E.128 R36, desc[UR12][R8.64] ;  /* 0x0000000c08247981 */ /* 0x000764000c1e1d00 */
.L_x_25928:
[----:B------:R-:W-:Y:S05]  /*10730*/  BRA.U !UP0, `(.L_x_25929) ;  /* 0x0000001508287547 */ /* 0x000fea000b800000 */
[----:B01-3--:R-:W0:Y:S01]  /*10740*/  LDC.64 R8, c[0x0][0x3a0] ;  /* 0x0000e800ff087b82 */ /* 0x00be220000000a00 */
[----:B--2---:R-:W-:-:S04]  /*10750*/  VIADD R11, R116, 0x600 ;  /* 0x00000600740b7836 */ /* 0x004fc80000000000 */
[----:B0-----:R-:W-:-:S06]  /*10760*/  IMAD.WIDE.U32 R8, R11, 0x10, R8 ;  /* 0x000000100b087825 */ /* 0x001fcc00078e0008 */
        /* <DEDUP_REMOVED lines=20> */
.L_x_25932:
        /* <DEDUP_REMOVED lines=12> */
.L_x_25933:
        /* <DEDUP_REMOVED lines=40> */
[----:B------:R-:W-:Y:S01]  /*10bf0*/  HFMA2 R107, -RZ, RZ, 0, 0 ;  /* 0x00000000ff6b7431 */ /* 0x000fe200000001ff */
[----:B------:R-:W-:-:S07]  /*10c00*/  MOV R105, R106 ;  /* 0x0000006a00697202 */ /* 0x000fce0000000f00 */
.L_x_25931:
        /* <DEDUP_REMOVED lines=9> */
.L_x_25930:
        /* <DEDUP_REMOVED lines=18> */
.L_x_25936:
        /* <DEDUP_REMOVED lines=12> */
.L_x_25937:
        /* <DEDUP_REMOVED lines=38> */
[----:B------:R-:W-:-:S03]  /*110e0*/  IMAD.WIDE.U32 R106, R107, -0x2daee0ad, RZ ;  /* 0xd2511f536b6a7825 */ /* 0x000fc600078e00ff */
[----:B------:R-:W-:Y:S01]  /*110f0*/  MOV R113, R106 ;  /* 0x0000006a00717202 */ /* 0x000fe20000000f00 */
[----:B------:R-:W-:Y:S01]  /*11100*/  HFMA2 R106, -RZ, RZ, 0, 0 ;  /* 0x00000000ff6a7431 */ /* 0x000fe200000001ff */
[----:B------:R-:W-:-:S07]  /*11110*/  LOP3.LUT R108, R114, UR36, R107, 0x96, !PT ;  /* 0x00000024726c7c12 */ /* 0x000fce000f8e966b */
.L_x_25935:
        /* <DEDUP_REMOVED lines=9> */
.L_x_25934:
        /* <DEDUP_REMOVED lines=18> */
.L_x_25940:
        /* <DEDUP_REMOVED lines=12> */
.L_x_25941:
        /* <DEDUP_REMOVED lines=42> */
.L_x_25939:
        /* <DEDUP_REMOVED lines=9> */
.L_x_25938:
        /* <DEDUP_REMOVED lines=18> */
.L_x_25944:
        /* <DEDUP_REMOVED lines=12> */
.L_x_25945:
        /* <DEDUP_REMOVED lines=42> */
.L_x_25943:
        /* <DEDUP_REMOVED lines=10> */
.L_x_25929:
[----:B01-3--:R-:W-:Y:S01]  /*11be0*/  HFMA2 R8, -RZ, RZ, 0, 0 ;  /* 0x00000000ff087431 */ /* 0x00bfe200000001ff */
        /* <DEDUP_REMOVED lines=18> */
.L_x_25948:
        /* <DEDUP_REMOVED lines=12> */
.L_x_25949:
        /* <DEDUP_REMOVED lines=42> */
.L_x_25947:
        /* <DEDUP_REMOVED lines=8> */
.L_x_25946:
        /* <DEDUP_REMOVED lines=15> */
.L_x_25952:
        /* <DEDUP_REMOVED lines=12> */
.L_x_25953:
        /* <DEDUP_REMOVED lines=42> */
.L_x_25951:
        /* <DEDUP_REMOVED lines=8> */
.L_x_25950:
        /* <DEDUP_REMOVED lines=15> */
.L_x_25956:
        /* <DEDUP_REMOVED lines=12> */
.L_x_25957:
        /* <DEDUP_REMOVED lines=42> */
.L_x_25955:
[----:B------:R-:W-:Y:S01]  /*12a10*/  I2FP.F32.U32 R2, R2 ;  /* 0x0000000200027245 */ /* 0x000fe20000201000 */
[----:B-----5:R-:W-:Y:S01]  /*12a20*/  FMUL.FTZ R10, R38, UR17 ;  /* 0x00000011260a7c20 */ /* 0x020fe20008410000 */
[----:B------:R-:W-:-:S03]  /*12a30*/  MOV R11, 0x2f800000 ;  /* 0x2f800000000b7802 */ /* 0x000fc60000000f00 */
[----:B------:R-:W-:Y:S02]  /*12a40*/  FMUL.FTZ R10, R10, UR16 ;  /* 0x000000100a0a7c20 */ /* 0x000fe40008410000 */
[----:B------:R-:W-:-:S05]  /*12a50*/  FFMA.FTZ R2, R2, R11, 1.1641532182693481445e-10 ;  /* 0x2f00000002027423 */ /* 0x000fca000001000b */
[----:B------:R-:W-:-:S04]  /*12a60*/  FSETP.GTU.FTZ.AND P1, PT, R2, UR23, PT ;  /* 0x0000001702007c0b */ /* 0x000fc8000bf3c000 */
[----:B------:R-:W-:Y:S02]  /*12a70*/  SEL R2, RZ, 0x1, P1 ;  /* 0x00000001ff027807 */ /* 0x000fe40000800000 */
[----:B------:R-:W-:-:S07]  /*12a80*/  FSEL R10, R10, RZ, !P1 ;  /* 0x000000ff0a0a7208 */ /* 0x000fce0004800000 */
.L_x_25954:
        /* <DEDUP_REMOVED lines=15> */
.L_x_25959:
        /* <DEDUP_REMOVED lines=12> */
.L_x_25960:
        /* <DEDUP_REMOVED lines=41> */
[----:B------:R-:W-:-:S07]  /*12ed0*/  HFMA2 R114, -RZ, RZ, 0, 0 ;  /* 0x00000000ff727431 */ /* 0x000fce00000001ff */
.L_x_25958:
        /* <DEDUP_REMOVED lines=8> */
.L_x_25942:
[----:B------:R-:W-:-:S05]  /*12f60*/  IADD3 R107, PT, PT, R116, 0x600, RZ ;  /* 0x00000600746b7810 */ /* 0x000fca0007ffe0ff */
[----:B------:R-:W-:-:S05]  /*12f70*/  IMAD.WIDE.U32 R106, R107, 0x10, R118 ;  /* 0x000000106b6a7825 */ /* 0x000fca00078e0076 */
[----:B-----5:R0:W-:Y:S01]  /*12f80*/  STG.E.128 desc[UR12][R106.64], R8 ;  /* 0x000000086a007986 */ /* 0x0201e2000c101d0c */
[----:B------:R-:W-:Y:S05]  /*12f90*/  @!P0 BRA `(.L_x_25961) ;  /* 0x0000000000308947 */ /* 0x000fea0003800000 */
[----:B0-----:R-:W0:Y:S01]  /*12fa0*/  LDC.64 R106, c[0x0][0x3b0] ;  /* 0x0000ec00ff6a7b82 */ /* 0x001e220000000a00 */
[----:B------:R-:W-:-:S04]  /*12fb0*/  VIADD R105, R104, 0x600 ;  /* 0x0000060068697836 */ /* 0x000fc80000000000 */
[----:B0-----:R-:W-:Y:S01]  /*12fc0*/  IMAD.WIDE.U32 R106, R105, 0x4, R106 ;  /* 0x00000004696a7825 */ /* 0x001fe200078e006a */
[----:B------:R-:W-:-:S04]  /*12fd0*/  SHF.L.U32 R105, R2, 0x10, RZ ;  /* 0x0000001002697819 */ /* 0x000fc800000006ff */
[----:B------:R-:W-:Y:S02]  /*12fe0*/  LOP3.LUT R120, R105, 0xff0000, RZ, 0xc0, !PT ;  /* 0x00ff000069787812 */ /* 0x000fe400078ec0ff */
[----:B------:R-:W-:-:S05]  /*12ff0*/  LOP3.LUT R105, R0, 0xffff, RZ, 0xc0, !PT ;  /* 0x0000ffff00697812 */ /* 0x000fca00078ec0ff */
[----:B------:R-:W-:Y:S01]  /*13000*/  IMAD R105, R105, 0x1000000, R120 ;  /* 0x0100000069697824 */ /* 0x000fe200078e0278 */
[----:B------:R-:W-:-:S04]  /*13010*/  LOP3.LUT R120, R3, 0xff, RZ, 0xc0, !PT ;  /* 0x000000ff03787812 */ /* 0x000fc800078ec0ff */
[----:B------:R-:W-:Y:S02]  /*13020*/  LEA R105, R120, R105, 0x8 ;  /* 0x0000006978697211 */ /* 0x000fe400078e40ff */
[----:B------:R-:W-:-:S05]  /*13030*/  LOP3.LUT R120, R4, 0xff, RZ, 0xc0, !PT ;  /* 0x000000ff04787812 */ /* 0x000fca00078ec0ff */
[----:B------:R-:W-:-:S05]  /*13040*/  IMAD.IADD R105, R105, 0x1, R120 ;  /* 0x0000000169697824 */ /* 0x000fca00078e0278 */
[----:B------:R1:W-:Y:S02]  /*13050*/  STG.E desc[UR12][R106.64], R105 ;  /* 0x000000696a007986 */ /* 0x0003e4000c10190c */
.L_x_25961:
[----:B------:R-:W-:Y:S01]  /*13060*/  IADD3 R113, PT, PT, R104, 0x700, RZ ;  /* 0x0000070068717810 */ /* 0x000fe20007ffe0ff */
[----:B------:R-:W-:Y:S06]  /*13070*/  @!P0 BRA `(.L_x_25962) ;  /* 0x00000000000c8947 */ /* 0x000fec0003800000 */
[----:B------:R-:W2:Y:S02]  /*13080*/  LDC.64 R36, c[0x0][0x390] ;  /* 0x0000e400ff247b82 */ /* 0x000ea40000000a00 */
[----:B--2---:R-:W-:-:S06]  /*13090*/  IMAD.WIDE.U32 R36, R113, 0x10, R36 ;  /* 0x0000001071247825 */ /* 0x004fcc00078e0024 */
[----:B------:R-:W5:Y:S02]  /*130a0*/  LDG.E.128 R36, desc[UR12][R36.64] ;  /* 0x0000000c24247981 */ /* 0x000f64000c1e1d00 */
.L_x_25962:
[----:B------:R-:W-:Y:S01]  /*130b0*/  VIADD R116, R116, 0x700 ;  /* 0x0000070074747836 */ /* 0x000fe20000000000 */
[----:B------:R-:W-:Y:S06]  /*130c0*/  BRA.U !UP0, `(.L_x_25963) ;  /* 0x0000001508247547 */ /* 0x000fec000b800000 */
[----:B-1----:R-:W1:Y:S02]  /*130d0*/  LDC.64 R104, c[0x0][0x3a0] ;  /* 0x0000e800ff687b82 */ /* 0x002e640000000a00 */
[----:B-1----:R-:W-:-:S06]  /*130e0*/  IMAD.WIDE.U32 R104, R116, 0x10, R104 ;  /* 0x0000001074687825 */ /* 0x002fcc00078e0068 */
[----:B0-----:R-:W5:Y:S01]  /*130f0*/  LDG.E.128 R104, desc[UR12][R104.64] ;  /* 0x0000000c68687981 */ /* 0x001f62000c1e1d00 */
        /* <DEDUP_REMOVED lines=19> */
.L_x_25966:
        /* <DEDUP_REMOVED lines=12> */
.L_x_25967:
        /* <DEDUP_REMOVED lines=42> */
.L_x_25965:
        /* <DEDUP_REMOVED lines=9> */
.L_x_25964:
        /* <DEDUP_REMOVED lines=18> */
.L_x_25970:
        /* <DEDUP_REMOVED lines=12> */
.L_x_25971:
        /* <DEDUP_REMOVED lines=42> */
.L_x_25969:
        /* <DEDUP_REMOVED lines=9> */
.L_x_25968:
        /* <DEDUP_REMOVED lines=18> */
.L_x_25974:
        /* <DEDUP_REMOVED lines=12> */
.L_x_25975:
        /* <DEDUP_REMOVED lines=42> */
.L_x_25973:
        /* <DEDUP_REMOVED lines=9> */
.L_x_25972:
        /* <DEDUP_REMOVED lines=18> */
.L_x_25978:
        /* <DEDUP_REMOVED lines=12> */
.L_x_25979:
        /* <DEDUP_REMOVED lines=41> */
[----:B------:R-:W-:-:S07]  /*144b0*/  HFMA2 R114, -RZ, RZ, 0, 0 ;  /* 0x00000000ff727431 */ /* 0x000fce00000001ff */
.L_x_25977:
        /* <DEDUP_REMOVED lines=10> */
.L_x_25963:
        /* <DEDUP_REMOVED lines=19> */
.L_x_25982:
        /* <DEDUP_REMOVED lines=12> */
.L_x_25983:
        /* <DEDUP_REMOVED lines=41> */
[----:B------:R-:W-:-:S07]  /*149e0*/  IMAD.MOV.U32 R106, RZ, RZ, RZ ;  /* 0x000000ffff6a7224 */ /* 0x000fce00078e00ff */
.L_x_25981:
        /* <DEDUP_REMOVED lines=8> */
.L_x_25980:
        /* <DEDUP_REMOVED lines=15> */
.L_x_25986:
        /* <DEDUP_REMOVED lines=12> */
.L_x_25987:
        /* <DEDUP_REMOVED lines=42> */
.L_x_25985:
        /* <DEDUP_REMOVED lines=8> */
.L_x_25984:
        /* <DEDUP_REMOVED lines=15> */
.L_x_25990:
        /* <DEDUP_REMOVED lines=12> */
.L_x_25991:
[----:B------:R-:W-:Y:S01]  /*150f0*/  LOP3.LUT R6, R5, UR15, R121, 0x96, !PT ;  /* 0x0000000f05067c12 */ /* 0x000fe2000f8e9679 */
[----:B------:R-:W-:-:S04]  /*15100*/  IMAD.WIDE.U32 R106, R111, -0x326172a9, RZ ;  /* 0xcd9e8d576f6a7825 */ /* 0x000fc800078e00ff */
[----:B------:R-:W-:Y:S01]  /*15110*/  IMAD.WIDE.U32 R6, R6, -0x326172a9, RZ ;  /* 0xcd9e8d5706067825 */ /* 0x000fe200078e00ff */
[----:B------:R-:W-:-:S03]  /*15120*/  LOP3.LUT R107, R109, UR14, R107, 0x96, !PT ;  /* 0x0000000e6d6b7c12 */ /* 0x000fc6000f8e966b */
[----:B------:R-:W-:Y:S01]  /*15130*/  IMAD.MOV.U32 R2, RZ, RZ, R115 ;  /* 0x000000ffff027224 */ /* 0x000fe200078e0073 */
[----:B------:R-:W-:Y:S01]  /*15140*/  LOP3.LUT R121, R106, UR34, R7, 0x96, !PT ;  /* 0x000000226a797c12 */ /* 0x000fe2000f8e9607 */
[----:B------:R-:W-:-:S04]  /*15150*/  IMAD.WIDE.U32 R106, R107, -0x2daee0ad, RZ ;  /* 0xd2511f536b6a7825 */ /* 0x000fc800078e00ff */
        /* <DEDUP_REMOVED lines=34> */
[----:B------:R-:W-:-:S07]  /*15380*/  MOV R115, R106 ;  /* 0x0000006a00737202 */ /* 0x000fce0000000f00 */
.L_x_25989:
[----:B------:R-:W-:Y:S02]  /*15390*/  I2FP.F32.U32 R2, R2 ;  /* 0x0000000200027245 */ /* 0x000fe40000201000 */
[----:B------:R-:W-:-:S05]  /*153a0*/  MOV R107, 0x2f800000 ;  /* 0x2f800000006b7802 */ /* 0x000fca0000000f00 */
[----:B------:R-:W-:-:S05]  /*153b0*/  FFMA.FTZ R2, R2, R107, 1.1641532182693481445e-10 ;  /* 0x2f00000002027423 */ /* 0x000fca000001006b */
[----:B------:R-:W-:Y:S01]  /*153c0*/  FSETP.GTU.FTZ.AND P1, PT, R2, UR23, PT ;  /* 0x0000001702007c0b */ /* 0x000fe2000bf3c000 */
[----:B-----5:R-:W-:-:S04]  /*153d0*/  FMUL.FTZ R2, R38, UR17 ;  /* 0x0000001126027c20 */ /* 0x020fc80008410000 */
[----:B------:R-:W-:Y:S01]  /*153e0*/  FMUL.FTZ R106, R2, UR16 ;  /* 0x00000010026a7c20 */ /* 0x000fe20008410000 */
[----:B------:R-:W-:-:S04]  /*153f0*/  SEL R2, RZ, 0x1, P1 ;  /* 0x00000001ff027807 */ /* 0x000fc80000800000 */
[----:B------:R-:W-:-:S07]  /*15400*/  FSEL R106, R106, RZ, !P1 ;  /* 0x000000ff6a6a7208 */ /* 0x000fce0004800000 */
.L_x_25988:
        /* <DEDUP_REMOVED lines=15> */
.L_x_25993:
        /* <DEDUP_REMOVED lines=12> */
.L_x_25994:
[----:B------:R-:W-:Y:S01]  /*155c0*/  LOP3.LUT R6, R5, UR15, R123, 0x96, !PT ;  /* 0x0000000f05067c12 */ /* 0x000fe2000f8e967b */
[----:B------:R-:W-:-:S04]  /*155d0*/  IMAD.WIDE.U32 R120, R111, -0x326172a9, RZ ;  /* 0xcd9e8d576f787825 */ /* 0x000fc800078e00ff */
[----:B------:R-:W-:Y:S01]  /*155e0*/  HFMA2 R114, -RZ, RZ, 0, 0 ;  /* 0x00000000ff727431 */ /* 0x000fe200000001ff */
[----:B------:R-:W-:Y:S01]  /*155f0*/  MOV R0, R115 ;  /* 0x0000007300007202 */ /* 0x000fe20000000f00 */
        /* <DEDUP_REMOVED lines=37> */
[----:B------:R-:W-:-:S07]  /*15850*/  LOP3.LUT R108, R122, UR36, R121, 0x96, !PT ;  /* 0x000000247a6c7c12 */ /* 0x000fce000f8e9679 */
.L_x_25992:
        /* <DEDUP_REMOVED lines=8> */
.L_x_25976:
        /* <DEDUP_REMOVED lines=34> */
[----:B------:R-:W-:Y:S06]  /*15b00*/  @!P0 BRA `(.L_x_25995) ;  /* 0x00000000002c8947 */ /* 0x000fec0003800000 */
[----:B------:R-:W0:Y:S01]  /*15b10*/  LDC.64 R116, c[0x0][0x3b0] ;  /* 0x0000ec00ff747b82 */ /* 0x000e220000000a00 */
[----:B------:R-:W-:Y:S01]  /*15b20*/  SHF.L.U32 R112, R2, 0x10, RZ ;  /* 0x0000001002707819 */ /* 0x000fe200000006ff */
[----:B0-----:R-:W-:-:S03]  /*15b30*/  IMAD.WIDE.U32 R116, R113, 0x4, R116 ;  /* 0x0000000471747825 */ /* 0x001fc600078e0074 */
        /* <DEDUP_REMOVED lines=8> */
.L_x_25995:
        /* <DEDUP_REMOVED lines=97> */
.L_x_25997:
[----:B------:R-:W-:Y:S05]  /*161d0*/  BSYNC.RECONVERGENT B0 ;  /* 0x0000000000007941 */ /* 0x000fea0003800200 */
.L_x_25996:
[----:B------:R-:W-:Y:S01]  /*161e0*/  BAR.SYNC.DEFER_BLOCKING 0x0 ;  /* 0x0000000000007b1d */ /* 0x000fe20000010000 */
[----:B------:R-:W-:Y:S02]  /*161f0*/  MOV R119, RZ ;  /* 0x000000ff00777202 */ /* 0x000fe40000000f00 */
[----:B0-----:R-:W-:-:S03]  /*16200*/  CS2R R112, SRZ ;  /* 0x0000000000707805 */ /* 0x001fc6000001ff00 */
        /* <DEDUP_REMOVED lines=10> */
.L_x_25999:
[----:B------:R-:W-:Y:S05]  /*162b0*/  BSYNC.RECONVERGENT B0 ;  /* 0x0000000000007941 */ /* 0x000fea0003800200 */
.L_x_25998:
[----:B0-----:R-:W0:Y:S01]  /*162c0*/  SHFL.DOWN PT, R121, R112, 0x4, 0x1f ;  /* 0x08801f0070797f89 */ /* 0x001e2200000e0000 */
[----:B------:R-:W-:Y:S01]  /*162d0*/  I2FP.F32.U32 R123, R119 ;  /* 0x00000077007b7245 */ /* 0x000fe20000201000 */
[----:B------:R-:W-:Y:S01]  /*162e0*/  UISETP.GE.AND UP0, UPT, UR6, 0x1, UPT ;  /* 0x000000010600788c */ /* 0x000fe2000bf06270 */
[----:B------:R-:W-:Y:S01]  /*162f0*/  ISETP.NE.AND P0, PT, R116, RZ, PT ;  /* 0x000000ff7400720c */ /* 0x000fe20003f05270 */
[----:B------:R-:W1:Y:S01]  /*16300*/  SHFL.DOWN PT, R118, R119, 0x4, 0x1f ;  /* 0x08801f0077767f89 */ /* 0x000e6200000e0000 */
[----:B------:R-:W-:Y:S01]  /*16310*/  ISETP.NE.AND P1, PT, RZ, UR24, PT ;  /* 0x00000018ff007c0c */ /* 0x000fe2000bf25270 */
[----:B0-----:R-:W-:Y:S01]  /*16320*/  FADD.FTZ R120, -R121, R112 ;  /* 0x0000007079787221 */ /* 0x001fe20000010100 */
[----:B-1----:R-:W-:Y:S01]  /*16330*/  IMAD.IADD R117, R118, 0x1, R119 ;  /* 0x0000000176757824 */ /* 0x002fe200078e0277 */
[----:B------:R-:W-:Y:S02]  /*16340*/  I2FP.F32.S32 R118, R118 ;  /* 0x0000007600767245 */ /* 0x000fe40000201400 */
[----:B------:R-:W-:-:S03]  /*16350*/  FMUL.FTZ R120, R120, R120 ;  /* 0x0000007878787220 */ /* 0x000fc60000410000 */
[----:B------:R-:W-:Y:S01]  /*16360*/  FMUL.FTZ R122, R121, R118 ;  /* 0x00000076797a7220 */ /* 0x000fe20000410000 */
[----:B------:R-:W-:-:S03]  /*16370*/  FMUL.FTZ R121, R120, R123 ;  /* 0x0000007b78797220 */ /* 0x000fc60000410000 */
[----:B------:R-:W-:Y:S01]  /*16380*/  FFMA.FTZ R122, R123, R112, R122 ;  /* 0x000000707b7a7223 */ /* 0x000fe2000001007a */
[----:B------:R-:W-:Y:S01]  /*16390*/  FMUL.FTZ R120, R121, R118 ;  /* 0x0000007679787220 */ /* 0x000fe20000410000 */
[----:B------:R-:W-:Y:S01]  /*163a0*/  I2FP.F32.S32 R112, R117 ;  /* 0x0000007500707245 */ /* 0x000fe20000201400 */
[----:B------:R-:W0:Y:S03]  /*163b0*/  SHFL.DOWN PT, R118, R113, 0x4, 0x1f ;  /* 0x08801f0071767f89 */ /* 0x000e2600000e0000 */
[----:B------:R-:W1:Y:S02]  /*163c0*/  MUFU.RCP R119, R112 ;  /* 0x0000007000777308 */ /* 0x000e640000001000 */
[----:B-1----:R-:W-:Y:S01]  /*163d0*/  FMUL.FTZ R121, R119, R122 ;  /* 0x0000007a77797220 */ /* 0x002fe20000410000 */
[----:B0-----:R-:W-:-:S04]  /*163e0*/  FADD.FTZ R118, R118, R113 ;  /* 0x0000007176767221 */ /* 0x001fc80000010000 */
[----:B------:R-:W0:Y:S01]  /*163f0*/  SHFL.DOWN PT, R122, R121, 0x2, 0x1f ;  /* 0x08401f00797a7f89 */ /* 0x000e2200000e0000 */
[----:B------:R-:W-:-:S03]  /*16400*/  FFMA.FTZ R119, R119, R120, R118 ;  /* 0x0000007877777223 */ /* 0x000fc60000010076 */
[----:B------:R-:W1:Y:S01]  /*16410*/  SHFL.DOWN PT, R120, R117, 0x2, 0x1f ;  /* 0x08401f0075787f89 */ /* 0x000e6200000e0000 */
[----:B0-----:R-:W-:-:S04]  /*16420*/  FADD.FTZ R123, R121, -R122 ;  /* 0x8000007a797b7221 */ /* 0x001fc80000010000 */
[----:B------:R-:W-:Y:S01]  /*16430*/  FMUL.FTZ R123, R123, R123 ;  /* 0x0000007b7b7b7220 */ /* 0x000fe20000410000 */
[-C--:B-1----:R-:W-:Y:S02]  /*16440*/  IADD3 R118, PT, PT, R117, R120.reuse, RZ ;  /* 0x0000007875767210 */ /* 0x082fe40007ffe0ff */
[----:B------:R-:W-:Y:S01]  /*16450*/  I2FP.F32.S32 R120, R120 ;  /* 0x0000007800787245 */ /* 0x000fe20000201400 */
[----:B------:R-:W-:-:S04]  /*16460*/  FMUL.FTZ R123, R112, R123 ;  /* 0x0000007b707b7220 */ /* 0x000fc80000410000 */
[-C--:B------:R-:W-:Y:S01]  /*16470*/  FMUL.FTZ R113, R122, R120.reuse ;  /* 0x000000787a717220 */ /* 0x080fe20000410000 */
[----:B------:R-:W-:Y:S02]  /*16480*/  FMUL.FTZ R123, R123, R120 ;  /* 0x000000787b7b7220 */ /* 0x000fe40000410000 */
[----:B------:R-:W0:Y:S01]  /*16490*/  SHFL.DOWN PT, R120, R119, 0x2, 0x1f ;  /* 0x08401f0077787f89 */ /* 0x000e2200000e0000 */
[----:B------:R-:W-:Y:S01]  /*164a0*/  FFMA.FTZ R122, R112, R121, R113 ;  /* 0x00000079707a7223 */ /* 0x000fe20000010071 */
[----:B------:R-:W-:Y:S02]  /*164b0*/  I2FP.F32.S32 R112, R118 ;  /* 0x0000007600707245 */ /* 0x000fe40000201400 */
[----:B------:R-:W-:Y:S02]  /*164c0*/  SHFL.DOWN PT, R121, R118, 0x1, 0x1f ;  /* 0x08201f0076797f89 */ /* 0x000fe400000e0000 */
[----:B------:R-:W1:Y:S02]  /*164d0*/  MUFU.RCP R117, R112 ;  /* 0x0000007000757308 */ /* 0x000e640000001000 */
[----:B-1----:R-:W-:Y:S01]  /*164e0*/  FMUL.FTZ R113, R117, R122 ;  /* 0x0000007a75717220 */ /* 0x002fe20000410000 */
[----:B0-----:R-:W-:-:S04]  /*164f0*/  FADD.FTZ R120, R119, R120 ;  /* 0x0000007877787221 */ /* 0x001fc80000010000 */
[----:B------:R-:W0:Y:S01]  /*16500*/  SHFL.DOWN PT, R122, R113, 0x1, 0x1f ;  /* 0x08201f00717a7f89 */ /* 0x000e2200000e0000 */
[----:B------:R-:W-:Y:S01]  /*16510*/  FFMA.FTZ R117, R117, R123, R120 ;  /* 0x0000007b75757223 */ /* 0x000fe20000010078 */
[----:B0-----:R-:W-:-:S04]  /*16520*/  FADD.FTZ R120, R113, -R122 ;  /* 0x8000007a71787221 */ /* 0x001fc80000010000 */
[----:B------:R-:W-:Y:S01]  /*16530*/  FMUL.FTZ R123, R120, R120 ;  /* 0x00000078787b7220 */ /* 0x000fe20000410000 */
[----:B------:R-:W-:Y:S01]  /*16540*/  IMAD.IADD R120, R118, 0x1, R121 ;  /* 0x0000000176787824 */ /* 0x000fe200078e0279 */
[----:B------:R-:W-:Y:S02]  /*16550*/  I2FP.F32.S32 R121, R121 ;  /* 0x0000007900797245 */ /* 0x000fe40000201400 */
[----:B------:R-:W-:Y:S02]  /*16560*/  FMUL.FTZ R123, R112, R123 ;  /* 0x0000007b707b7220 */ /* 0x000fe40000410000 */
[----:B------:R-:W-:Y:S01]  /*16570*/  I2FP.F32.S32 R120, R120 ;  /* 0x0000007800787245 */ /* 0x000fe20000201400 */
[-C--:B------:R-:W-:Y:S01]  /*16580*/  FMUL.FTZ R119, R122, R121.reuse ;  /* 0x000000797a777220 */ /* 0x080fe20000410000 */
[----:B------:R-:W-:Y:S01]  /*16590*/  FMUL.FTZ R123, R123, R121 ;  /* 0x000000797b7b7220 */ /* 0x000fe20000410000 */
[----:B------:R-:W0:Y:S02]  /*165a0*/  SHFL.DOWN PT, R122, R117, 0x1, 0x1f ;  /* 0x08201f00757a7f89 */ /* 0x000e2400000e0000 */
[----:B------:R-:W-:Y:S01]  /*165b0*/  FFMA.FTZ R119, R112, R113, R119 ;  /* 0x0000007170777223 */ /* 0x000fe20000010077 */
[----:B------:R-:W1:Y:S01]  /*165c0*/  MUFU.RCP R120, R120 ;  /* 0x0000007800787308 */ /* 0x000e620000001000 */
[----:B------:R-:W2:Y:S02]  /*165d0*/  LDC R112, c[0x0][0x448] ;  /* 0x00011200ff707b82 */ /* 0x000ea40000000800 */
[----:B-1----:R-:W-:-:S06]  /*165e0*/  FMUL.FTZ R113, R120, R119 ;  /* 0x0000007778717220 */ /* 0x002fcc0000410000 */
[----:B------:R-:W1:Y:S01]  /*165f0*/  @!P0 LDC.64 R118, c[0x0][0x3c8] ;  /* 0x0000f200ff768b82 */ /* 0x000e620000000a00 */
[----:B0-----:R-:W-:Y:S01]  /*16600*/  FADD.FTZ R121, R117, R122 ;  /* 0x0000007a75797221 */ /* 0x001fe20000010000 */
[----:B------:R-:W0:Y:S03]  /*16610*/  SHFL.IDX PT, R113, R113, RZ, 0x1f ;  /* 0x00001fff71717589 */ /* 0x000e2600000e0000 */
[----:B------:R-:W-:-:S03]  /*16620*/  FFMA.FTZ R123, R120, R123, R121 ;  /* 0x0000007b787b7223 */ /* 0x000fc60000010079 */
[----:B------:R-:W3:Y:S03]  /*16630*/  @!P0 LDC.64 R120, c[0x0][0x3c0] ;  /* 0x0000f000ff788b82 */ /* 0x000ee60000000a00 */
[----:B------:R-:W2:Y:S01]  /*16640*/  SHFL.IDX PT, R123, R123, RZ, 0x1f ;  /* 0x00001fff7b7b7589 */ /* 0x000ea200000e0000 */
[----:B0-----:R-:W-:-:S05]  /*16650*/  FMUL.FTZ R117, R113, R113 ;  /* 0x0000007171757220 */ /* 0x001fca0000410000 */
[----:B------:R-:W-:Y:S01]  /*16660*/  FSEL R117, R117, RZ, P1 ;  /* 0x000000ff75757208 */ /* 0x000fe20000800000 */
[----:B--2---:R-:W-:-:S04]  /*16670*/  FFMA.FTZ R112, R123, UR25, R112 ;  /* 0x000000197b707c23 */ /* 0x004fc80008010070 */
[----:B------:R-:W-:Y:S01]  /*16680*/  FADD.FTZ R112, R112, R117 ;  /* 0x0000007570707221 */ /* 0x000fe20000010000 */
[----:B------:R-:W-:-:S05]  /*16690*/  MOV R117, UR7 ;  /* 0x0000000700757c02 */ /* 0x000fca0008000f00 */
[----:B------:R-:W0:Y:S01]  /*166a0*/  MUFU.RSQ R112, R112 ;  /* 0x0000007000707308 */ /* 0x000e220000001400 */
[----:B---3--:R-:W-:-:S04]  /*166b0*/  @!P0 IMAD.WIDE R120, R117, 0x4, R120 ;  /* 0x0000000475788825 */ /* 0x008fc800078e0278 */
[----:B-1----:R-:W-:Y:S01]  /*166c0*/  @!P0 IMAD.WIDE R118, R117, 0x4, R118 ;  /* 0x0000000475768825 */ /* 0x002fe200078e0276 */
[----:B------:R1:W-:Y:S04]  /*166d0*/  @!P0 STG.E desc[UR12][R120.64], R113 ;  /* 0x0000007178008986 */ /* 0x0003e8000c10190c */
[----:B0-----:R1:W-:Y:S01]  /*166e0*/  @!P0 STG.E desc[UR12][R118.64], R112 ;  /* 0x0000007076008986 */ /* 0x0013e2000c10190c */
[----:B------:R-:W-:Y:S05]  /*166f0*/  BRA.U !UP0, `(.L_x_26000) ;  /* 0x0000000508fc7547 */ /* 0x000fea000b800000 */
[----:B------:R-:W-:Y:S01]  /*16700*/  UIADD3 UR4, UPT, UPT, UR6, -0x1, URZ ;  /* 0xffffffff06047890 */ /* 0x000fe2000fffe0ff */
[----:B------:R-:W-:Y:S01]  /*16710*/  FSEL R117, R113, RZ, !P1 ;  /* 0x000000ff71757208 */ /* 0x000fe20004800000 */
[----:B-1----:R-:W0:Y:S02]  /*16720*/  LDC.64 R118, c[0x0][0x428] ;  /* 0x00010a00ff767b82 */ /* 0x002e240000000a00 */
[----:B------:R-:W-:Y:S02]  /*16730*/  UIMAD UR4, UR4, UR22, URZ ;  /* 0x00000016040472a4 */ /* 0x000fe4000f8e02ff */
[C---:B------:R-:W-:Y:S01]  /*16740*/  FADD.FTZ R113, -R117.reuse, R32 ;  /* 0x0000002075717221 */ /* 0x040fe20000010100 */
[C---:B------:R-:W-:Y:S01]  /*16750*/  FADD.FTZ R121, -R117.reuse, R33 ;  /* 0x0000002175797221 */ /* 0x040fe20000010100 */
[----:B------:R-:W-:Y:S01]  /*16760*/  USHF.R.S32.HI UR5, URZ, 0x1f, UR4 ;  /* 0x0000001fff057899 */ /* 0x000fe20008011404 */
[----:B------:R-:W-:Y:S01]  /*16770*/  FADD.FTZ R123, -R117, R34 ;  /* 0x00000022757b7221 */ /* 0x000fe20000010100 */
[C---:B------:R-:W-:Y:S01]  /*16780*/  FMUL.FTZ R33, R112.reuse, R113 ;  /* 0x0000007170217220 */ /* 0x040fe20000410000 */
[C---:B------:R-:W-:Y:S01]  /*16790*/  FMUL.FTZ R34, R112.reuse, R121 ;  /* 0x0000007970227220 */ /* 0x040fe20000410000 */
[----:B------:R-:W-:Y:S01]  /*167a0*/  ULEA.HI UR5, UR5, UR4, URZ, 0x2 ;  /* 0x0000000405057291 */ /* 0x000fe2000f8f10ff */
[----:B------:R-:W-:Y:S01]  /*167b0*/  FMUL.FTZ R123, R112, R123 ;  /* 0x0000007b707b7220 */ /* 0x000fe20000410000 */
[----:B------:R-:W-:Y:S01]  /*167c0*/  FFMA.FTZ R32, R33, R100, R68 ;  /* 0x0000006421207223 */ /* 0x000fe20000010044 */
[----:B------:R-:W-:Y:S01]  /*167d0*/  FFMA.FTZ R33, R34, R101, R69 ;  /* 0x0000006522217223 */ /* 0x000fe20000010045 */
[----:B------:R-:W-:Y:S01]  /*167e0*/  FADD.FTZ R35, -R117, R35 ;  /* 0x0000002375237221 */ /* 0x000fe20000010100 */
[----:B------:R-:W-:Y:S01]  /*167f0*/  FFMA.FTZ R34, R123, R102, R70 ;  /* 0x000000667b227223 */ /* 0x000fe20000010046 */
[----:B------:R-:W-:-:S02]  /*16800*/  IMAD.U32 R113, RZ, RZ, UR5 ;  /* 0x00000005ff717e24 */ /* 0x000fc4000f8e00ff */
[C---:B------:R-:W-:Y:S01]  /*16810*/  FADD.FTZ R123, -R117.reuse, R28 ;  /* 0x0000001c757b7221 */ /* 0x040fe20000010100 */
[C---:B------:R-:W-:Y:S01]  /*16820*/  FMUL.FTZ R120, R112.reuse, R35 ;  /* 0x0000002370787220 */ /* 0x040fe20000410000 */
[C---:B------:R-:W-:Y:S01]  /*16830*/  FADD.FTZ R29, -R117.reuse, R29 ;  /* 0x0000001d751d7221 */ /* 0x040fe20000010100 */
[----:B------:R-:W-:Y:S01]  /*16840*/  FADD.FTZ R125, -R117, R30 ;  /* 0x0000001e757d7221 */ /* 0x000fe20000010100 */
[----:B------:R-:W-:Y:S01]  /*16850*/  LEA.HI.SX32 R113, R113, R116, 0x1e ;  /* 0x0000007471717211 */ /* 0x000fe200078ff2ff */
[----:B------:R-:W-:Y:S01]  /*16860*/  FMUL.FTZ R123, R112, R123 ;  /* 0x0000007b707b7220 */ /* 0x000fe20000410000 */
[----:B------:R-:W-:Y:S01]  /*16870*/  FADD.FTZ R31, -R117, R31 ;  /* 0x0000001f751f7221 */ /* 0x000fe20000010100 */
[----:B------:R-:W-:Y:S01]  /*16880*/  FFMA.FTZ R35, R120, R103, R71 ;  /* 0x0000006778237223 */ /* 0x000fe20000010047 */
[----:B------:R-:W-:Y:S01]  /*16890*/  FMUL.FTZ R30, R112, R29 ;  /* 0x0000001d701e7220 */ /* 0x000fe20000410000 */
[----:B0-----:R-:W-:-:S04]  /*168a0*/  IMAD.WIDE.U32 R120, R113, 0x10, R118 ;  /* 0x0000001071787825 */ /* 0x001fc800078e0076 */
[----:B------:R-:W-:Y:S01]  /*168b0*/  FFMA.FTZ R28, R123, R96, R64 ;  /* 0x000000607b1c7223 */ /* 0x000fe20000010040 */
[----:B------:R-:W-:Y:S01]  /*168c0*/  IADD3 R123, PT, PT, R113, 0x100, RZ ;  /* 0x00000100717b7810 */ /* 0x000fe20007ffe0ff */
[C---:B------:R-:W-:Y:S01]  /*168d0*/  FMUL.FTZ R125, R112.reuse, R125 ;  /* 0x0000007d707d7220 */ /* 0x040fe20000410000 */
[----:B------:R-:W-:Y:S01]  /*168e0*/  FMUL.FTZ R122, R112, R31 ;  /* 0x0000001f707a7220 */ /* 0x000fe20000410000 */
[C---:B------:R-:W-:Y:S01]  /*168f0*/  FADD.FTZ R25, -R117.reuse, R25 ;  /* 0x0000001975197221 */ /* 0x040fe20000010100 */
[C---:B------:R-:W-:Y:S01]  /*16900*/  FADD.FTZ R13, -R117.reuse, R13 ;  /* 0x0000000d750d7221 */ /* 0x040fe20000010100 */
[----:B------:R0:W-:Y:S01]  /*16910*/  STG.E.128 desc[UR12][R120.64], R32 ;  /* 0x0000002078007986 */ /* 0x0001e2000c101d0c */
[----:B------:R-:W-:Y:S01]  /*16920*/  FFMA.FTZ R29, R30, R97, R65 ;  /* 0x000000611e1d7223 */ /* 0x000fe20000010041 */
[C---:B------:R-:W-:Y:S01]  /*16930*/  FADD.FTZ R24, -R117.reuse, R24 ;  /* 0x0000001875187221 */ /* 0x040fe20000010100 */
        /* <DEDUP_REMOVED lines=9> */
[C---:B------:R-:W-:Y:S01]  /*169d0*/  FMUL.FTZ R26, R112.reuse, R26 ;  /* 0x0000001a701a7220 */ /* 0x040fe20000410000 */
[----:B------:R-:W-:Y:S01]  /*169e0*/  FMUL.FTZ R27, R112, R27 ;  /* 0x0000001b701b7220 */ /* 0x000fe20000410000 */
[C---:B------:R-:W-:Y:S01]  /*169f0*/  FADD.FTZ R15, -R117.reuse, R15 ;  /* 0x0000000f750f7221 */ /* 0x040fe20000010100 */
[C---:B------:R-:W-:Y:S01]  /*16a00*/  FADD.FTZ R20, -R117.reuse, R20 ;  /* 0x0000001475147221 */ /* 0x040fe20000010100 */
[C---:B------:R-:W-:Y:S01]  /*16a10*/  FADD.FTZ R21, -R117.reuse, R21 ;  /* 0x0000001575157221 */ /* 0x040fe20000010100 */
[----:B------:R-:W-:Y:S01]  /*16a20*/  FADD.FTZ R22, -R117, R22 ;  /* 0x0000001675167221 */ /* 0x000fe20000010100 */
[----:B0-----:R-:W-:-:S04]  /*16a30*/  IMAD.WIDE.U32 R32, R123, 0x10, R118 ;  /* 0x000000107b207825 */ /* 0x001fc800078e0076 */
[C---:B------:R-:W-:Y:S01]  /*16a40*/  FMUL.FTZ R34, R112.reuse, R25 ;  /* 0x0000001970227220 */ /* 0x040fe20000410000 */
[C---:B------:R-:W-:Y:S01]  /*16a50*/  FMUL.FTZ R25, R112.reuse, R13 ;  /* 0x0000000d70197220 */ /* 0x040fe20000410000 */
[C---:B------:R-:W-:Y:S01]  /*16a60*/  FMUL.FTZ R35, R112.reuse, R24 ;  /* 0x0000001870237220 */ /* 0x040fe20000410000 */
[----:B------:R-:W-:Y:S01]  /*16a70*/  VIADD R13, R113, 0x200 ;  /* 0x00000200710d7836 */ /* 0x000fe20000000000 */
[----:B------:R0:W-:Y:S01]  /*16a80*/  STG.E.128 desc[UR12][R32.64], R28 ;  /* 0x0000001c20007986 */ /* 0x0001e2000c101d0c */
[C---:B------:R-:W-:Y:S01]  /*16a90*/  FADD.FTZ R23, -R117.reuse, R23 ;  /* 0x0000001775177221 */ /* 0x040fe20000010100 */
[C---:B------:R-:W-:Y:S01]  /*16aa0*/  FADD.FTZ R107, -R117.reuse, R107 ;  /* 0x0000006b756b7221 */ /* 0x040fe20000010100 */
[C---:B------:R-:W-:Y:S01]  /*16ab0*/  FADD.FTZ R16, -R117.reuse, R16 ;  /* 0x0000001075107221 */ /* 0x040fe20000010100 */
[C---:B------:R-:W-:Y:S01]  /*16ac0*/  FADD.FTZ R17, -R117.reuse, R17 ;  /* 0x0000001175117221 */ /* 0x040fe20000010100 */
[C---:B------:R-:W-:Y:S01]  /*16ad0*/  FADD.FTZ R18, -R117.reuse, R18 ;  /* 0x0000001275127221 */ /* 0x040fe20000010100 */
[C---:B------:R-:W-:Y:S01]  /*16ae0*/  FADD.FTZ R19, -R117.reuse, R19 ;  /* 0x0000001375137221 */ /* 0x040fe20000010100 */
[----:B------:R-:W-:Y:S01]  /*16af0*/  FMUL.FTZ R24, R112, R12 ;  /* 0x0000000c70187220 */ /* 0x000fe20000410000 */
[----:B------:R-:W-:Y:S01]  /*16b00*/  FADD.FTZ R14, -R117, R14 ;  /* 0x0000000e750e7221 */ /* 0x000fe20000010100 */
[----:B------:R-:W-:-:S04]  /*16b10*/  IMAD.WIDE.U32 R12, R13, 0x10, R118 ;  /* 0x000000100d0c7825 */ /* 0x000fc800078e0076 */
[C---:B------:R-:W-:Y:S01]  /*16b20*/  FADD.FTZ R104, -R117.reuse, R104 ;  /* 0x0000006875687221 */ /* 0x040fe20000010100 */
[C---:B------:R-:W-:Y:S01]  /*16b30*/  FADD.FTZ R105, -R117.reuse, R105 ;  /* 0x0000006975697221 */ /* 0x040fe20000010100 */
[----:B------:R-:W-:Y:S01]  /*16b40*/  FADD.FTZ R106, -R117, R106 ;  /* 0x0000006a756a7221 */ /* 0x000fe20000010100 */
[----:B------:R-:W-:Y:S01]  /*16b50*/  IADD3 R121, PT, PT, R113, 0x300, RZ ;  /* 0x0000030071797810 */ /* 0x000fe20007ffe0ff */
[C---:B------:R-:W-:Y:S01]  /*16b60*/  FMUL.FTZ R20, R112.reuse, R20 ;  /* 0x0000001470147220 */ /* 0x040fe20000410000 */
[C---:B------:R-:W-:Y:S01]  /*16b70*/  FMUL.FTZ R21, R112.reuse, R21 ;  /* 0x0000001570157220 */ /* 0x040fe20000410000 */
[C---:B------:R-:W-:Y:S01]  /*16b80*/  FMUL.FTZ R22, R112.reuse, R22 ;  /* 0x0000001670167220 */ /* 0x040fe20000410000 */
[C---:B------:R-:W-:Y:S01]  /*16b90*/  FMUL.FTZ R23, R112.reuse, R23 ;  /* 0x0000001770177220 */ /* 0x040fe20000410000 */
[C---:B0-----:R-:W-:Y:S01]  /*16ba0*/  FMUL.FTZ R30, R112.reuse, R8 ;  /* 0x00000008701e7220 */ /* 0x041fe20000410000 */
[C---:B------:R-:W-:Y:S01]  /*16bb0*/  FMUL.FTZ R31, R112.reuse, R9 ;  /* 0x00000009701f7220 */ /* 0x040fe20000410000 */
[C---:B------:R-:W-:Y:S01]  /*16bc0*/  FMUL.FTZ R32, R112.reuse, R10 ;  /* 0x0000000a70207220 */ /* 0x040fe20000410000 */
[----:B------:R-:W-:Y:S01]  /*16bd0*/  FMUL.FTZ R33, R112, R11 ;  /* 0x0000000b70217220 */ /* 0x000fe20000410000 */
[----:B------:R-:W-:Y:S01]  /*16be0*/  FFMA.FTZ R8, R35, R92, R60 ;  /* 0x0000005c23087223 */ /* 0x000fe2000001003c */
[----:B------:R-:W-:Y:S01]  /*16bf0*/  FFMA.FTZ R9, R34, R93, R61 ;  /* 0x0000005d22097223 */ /* 0x000fe2000001003d */
[----:B------:R-:W-:Y:S01]  /*16c00*/  FFMA.FTZ R10, R26, R94, R62 ;  /* 0x0000005e1a0a7223 */ /* 0x000fe2000001003e */
[----:B------:R-:W-:Y:S01]  /*16c10*/  FFMA.FTZ R11, R27, R95, R63 ;  /* 0x0000005f1b0b7223 */ /* 0x000fe2000001003f */
[C---:B------:R-:W-:Y:S01]  /*16c20*/  FMUL.FTZ R29, R112.reuse, R15 ;  /* 0x0000000f701d7220 */ /* 0x040fe20000410000 */
[----:B------:R-:W-:Y:S01]  /*16c30*/  FMUL.FTZ R27, R112, R107 ;  /* 0x0000006b701b7220 */ /* 0x000fe20000410000 */
[----:B------:R-:W-:-:S02]  /*16c40*/  VIADD R15, R113, 0x400 ;  /* 0x00000400710f7836 */ /* 0x000fc40000000000 */
        /* <DEDUP_REMOVED lines=8> */
[----:B------:R-:W-:Y:S01]  /*16cd0*/  FMUL.FTZ R26, R112, R106 ;  /* 0x0000006a701a7220 */ /* 0x000fe20000410000 */
[----:B------:R0:W-:Y:S01]  /*16ce0*/  STG.E.128 desc[UR12][R12.64], R8 ;  /* 0x000000080c007986 */ /* 0x0001e2000c101d0c */
[C---:B------:R-:W-:Y:S01]  /*16cf0*/  VIADD R35, R113.reuse, 0x600 ;  /* 0x0000060071237836 */ /* 0x040fe20000000000 */
[----:B------:R-:W-:Y:S01]  /*16d00*/  IADD3 R117, PT, PT, R113, 0x700, RZ ;  /* 0x0000070071757810 */ /* 0x000fe20007ffe0ff */
        /* <DEDUP_REMOVED lines=9> */
[----:B------:R-:W-:-:S04]  /*16da0*/  IMAD.WIDE.U32 R34, R35, 0x10, R118 ;  /* 0x0000001023227825 */ /* 0x000fc800078e0076 */
[----:B0-----:R-:W-:Y:S01]  /*16db0*/  FFMA.FTZ R8, R20, R88, R56 ;  /* 0x0000005814087223 */ /* 0x001fe20000010038 */
        /* <DEDUP_REMOVED lines=11> */
[----:B------:R-:W-:-:S04]  /*16e70*/  IMAD.WIDE.U32 R118, R117, 0x10, R118 ;  /* 0x0000001075767825 */ /* 0x000fc800078e0076 */
[----:B------:R-:W-:Y:S01]  /*16e80*/  FFMA.FTZ R24, R104, R72, R40 ;  /* 0x0000004868187223 */ /* 0x000fe20000010028 */
[----:B------:R-:W-:Y:S01]  /*16e90*/  FFMA.FTZ R25, R105, R73, R41 ;  /* 0x0000004969197223 */ /* 0x000fe20000010029 */
[----:B------:R0:W-:Y:S04]  /*16ea0*/  STG.E.128 desc[UR12][R120.64], R8 ;  /* 0x0000000878007986 */ /* 0x0001e8000c101d0c */
[----:B------:R0:W-:Y:S04]  /*16eb0*/  STG.E.128 desc[UR12][R112.64], R12 ;  /* 0x0000000c70007986 */ /* 0x0001e8000c101d0c */
[----:B------:R0:W-:Y:S04]  /*16ec0*/  STG.E.128 desc[UR12][R106.64], R16 ;  /* 0x000000106a007986 */ /* 0x0001e8000c101d0c */
[----:B------:R0:W-:Y:S04]  /*16ed0*/  STG.E.128 desc[UR12][R34.64], R20 ;  /* 0x0000001422007986 */ /* 0x0001e8000c101d0c */
[----:B------:R0:W-:Y:S02]  /*16ee0*/  STG.E.128 desc[UR12][R118.64], R24 ;  /* 0x0000001876007986 */ /* 0x0001e4000c101d0c */
.L_x_26000:
[----:B------:R-:W-:Y:S02]  /*16ef0*/  UIADD3 UR7, UPT, UPT, UR7, UR20, URZ ;  /* 0x0000001407077290 */ /* 0x000fe4000fffe0ff */
[----:B------:R-:W-:Y:S02]  /*16f00*/  UPLOP3.LUT UP1, UPT, UPT, UPT, UP1, 0x40, 0x4 ;  /* 0x000000000004789c */ /* 0x000fe40003f2e810 */
[----:B------:R-:W-:-:S09]  /*16f10*/  UISETP.GE.AND UP0, UPT, UR7, UR21, UPT ;  /* 0x000000150700728c */ /* 0x000fd2000bf06270 */
[----:B------:R-:W-:Y:S05]  /*16f20*/  BRA.U !UP0, `(.L_x_26001) ;  /* 0xfffffe9908cc7547 */ /* 0x000fea000b83ffff */
[----:B------:R-:W-:Y:S05]  /*16f30*/  EXIT ;  /* 0x000000000000794d */ /* 0x000fea0003800000 */
.L_x_26002:
        /* <DEDUP_REMOVED lines=12> */
.L_x_27615:


//--------------------- .text._ZN10layer_norm13ln_fwd_kernelINS_13Kernel_traitsIfffffjLj8192ELj1ELj1ELj8ELj16ENS_18Kernel_traits_baseILj8192EfffffjLj256EEEEELb1ELb1ELb0ELb0EEEvNS_9FwdParamsE --------------------------
	.section	.text._ZN10layer_norm13ln_fwd_kernelINS_13Kernel_traitsIfffffjLj8192ELj1ELj1ELj8ELj16ENS_18Kernel_traits_baseILj8192EfffffjLj256EEEEELb1ELb1ELb0ELb0EEEvNS_9FwdParamsE,"ax",@progbits
	.align	128
        .global         _ZN10layer_norm13ln_fwd_kernelINS_13Kernel_traitsIfffffjLj8192ELj1ELj1ELj8ELj16ENS_18Kernel_traits_baseILj8192EfffffjLj256EEEEELb1ELb1ELb0ELb0EEEvNS_9FwdParamsE
        .type           _ZN10layer_norm13ln_fwd_kernelINS_13Kernel_traitsIfffffjLj8192ELj1ELj1ELj8ELj16ENS_18Kernel_traits_baseILj8192EfffffjLj256EEEEELb1ELb1ELb0ELb0EEEvNS_9FwdParamsE,@function
        .size           _ZN10layer_norm13ln_fwd_kernelINS_13Kernel_traitsIfffffjLj8192ELj1ELj1ELj8ELj16ENS_18Kernel_traits_baseILj8192EfffffjLj256EEEEELb1ELb1ELb0ELb0EEEvNS_9FwdParamsE,(.L_x_27616 - _ZN10layer_norm13ln_fwd_kernelINS_13Kernel_traitsIfffffjLj8192ELj1ELj1ELj8ELj16ENS_18Kernel_traits_baseILj8192EfffffjLj256EEEEELb1ELb1ELb0ELb0EEEvNS_9FwdParamsE)
        .other          _ZN10layer_norm13ln_fwd_kernelINS_13Kernel_traitsIfffffjLj8192ELj1ELj1ELj8ELj16ENS_18Kernel_traits_baseILj8192EfffffjLj256EEEEELb1ELb1ELb0ELb0EEEvNS_9FwdParamsE,@"STO_CUDA_ENTRY STV_DEFAULT"
_ZN10layer_norm13ln_fwd_kernelINS_13Kernel_traitsIfffffjLj8192ELj1ELj1ELj8ELj16ENS_18Kernel_traits_baseILj8192EfffffjLj256EEEEELb1ELb1ELb0ELb0EEEvNS_9FwdParamsE:
.text._ZN10layer_norm13ln_fwd_kernelINS_13Kernel_traitsIfffffjLj8192ELj1ELj1ELj8ELj16ENS_18Kernel_traits_baseILj8192EfffffjLj256EEEEELb1ELb1ELb0ELb0EEEvNS_9FwdParamsE:
        /* <DEDUP_REMOVED lines=46> */
[----:B------:R-:W1:Y:S08]  /*02e0*/  @P2 LDC.64 R14, c[0x0][0x3e8] ;  /* 0x0000fa00ff0e2b82 */ /* 0x000e700000000a00 */
[----:B------:R-:W1:Y:S08]  /*02f0*/  @P3 LDC.64 R102, c[0x0][0x3d0] ;  /* 0x0000f400ff663b82 */ /* 0x000e700000000a00 */
[----:B------:R-:W1:Y:S08]  /*0300*/  @P3 LDC.64 R104, c[0x0][0x438] ;  /* 0x00010e00ff683b82 */ /* 0x000e700000000a00 */
[----:B------:R-:W1:Y:S08]  /*0310*/  @P3 LDC.64 R106, c[0x0][0x3e8] ;  /* 0x0000fa00ff6a3b82 */ /* 0x000e700000000a00 */
[----:B------:R-:W1:Y:S08]  /*0320*/  @P4 LDC.64 R108, c[0x0][0x3d0] ;  /* 0x0000f400ff6c4b82 */ /* 0x000e700000000a00 */
[----:B------:R-:W1:Y:S08]  /*0330*/  @P4 LDC.64 R110, c[0x0][0x438] ;  /* 0x00010e00ff6e4b82 */ /* 0x000e700000000a00 */
[----:B------:R-:W1:Y:S01]  /*0340*/  @P4 LDC.64 R112, c[0x0][0x3e8] ;  /* 0x0000fa00ff704b82 */ /* 0x000e620000000a00 */
[C---:B--2---:R-:W-:Y:S01]  /*0350*/  @P1 IMAD.WIDE.U32 R8, R100.reuse, 0x10, R8 ;  /* 0x0000001064081825 */ /* 0x044fe200078e0008 */
[----:B------:R-:W-:-:S04]  /*0360*/  @P1 LOP3.LUT R100, R100, 0x100, RZ, 0xfc, !PT ;  /* 0x0000010064641812 */ /* 0x000fc800078efcff */
[----:B------:R2:W5:Y:S02]  /*0370*/  @P1 LDG.E.128 R88, desc[UR6][R8.64] ;  /* 0x0000000608581981 */ /* 0x000564000c1e1d00 */
[----:B------:R-:W2:Y:S08]  /*0380*/  @P5 LDC.64 R114, c[0x0][0x3d0] ;  /* 0x0000f400ff725b82 */ /* 0x000eb00000000a00 */
[----:B------:R-:W2:Y:S08]  /*0390*/  @P5 LDC.64 R116, c[0x0][0x438] ;  /* 0x00010e00ff745b82 */ /* 0x000eb00000000a00 */
[----:B0-----:R-:W0:Y:S01]  /*03a0*/  @P5 LDC.64 R4, c[0x0][0x3e8] ;  /* 0x0000fa00ff045b82 */ /* 0x001e220000000a00 */
[----:B---3--:R-:W-:-:S04]  /*03b0*/  @P2 IMAD.WIDE.U32 R10, R100, 0x10, R10 ;  /* 0x00000010640a2825 */ /* 0x008fc800078e000a */
[C---:B----4-:R-:W-:Y:S01]  /*03c0*/  @P2 IMAD.WIDE.U32 R12, R100.reuse, 0x10, R12 ;  /* 0x00000010640c2825 */ /* 0x050fe200078e000c */
[----:B------:R3:W5:Y:S02]  /*03d0*/  @P2 LDG.E.128 R84, desc[UR6][R10.64] ;  /* 0x000000060a542981 */ /* 0x000764000c1e1d00 */
[----:B-1----:R-:W1:Y:S01]  /*03e0*/  @P6 LDC.64 R6, c[0x0][0x3d0] ;  /* 0x0000f400ff066b82 */ /* 0x002e620000000a00 */
[C---:B------:R-:W-:Y:S01]  /*03f0*/  @P2 IMAD.WIDE.U32 R14, R100.reuse, 0x10, R14 ;  /* 0x00000010640e2825 */ /* 0x040fe200078e000e */
[----:B------:R3:W5:Y:S06]  /*0400*/  @P2 LDG.E.128 R80, desc[UR6][R12.64] ;  /* 0x000000060c502981 */ /* 0x00076c000c1e1d00 */
[----:B------:R-:W4:Y:S01]  /*0410*/  @P6 LDC.64 R118, c[0x0][0x438] ;  /* 0x00010e00ff766b82 */ /* 0x000f220000000a00 */
[----:B------:R-:W-:Y:S01]  /*0420*/  @P2 VIADD R100, R100, 0x100 ;  /* 0x0000010064642836 */ /* 0x000fe20000000000 */
[----:B------:R3:W5:Y:S06]  /*0430*/  @P2 LDG.E.128 R76, desc[UR6][R14.64] ;  /* 0x000000060e4c2981 */ /* 0x00076c000c1e1d00 */
[----:B------:R-:W3:Y:S01]  /*0440*/  @P6 LDC.64 R120, c[0x0][0x3e8] ;  /* 0x0000fa00ff786b82 */ /* 0x000ee20000000a00 */
[----:B------:R-:W-:-:S04]  /*0450*/  @P3 IMAD.WIDE.U32 R102, R100, 0x10, R102 ;  /* 0x0000001064663825 */ /* 0x000fc800078e0066 */
[C---:B------:R-:W-:Y:S01]  /*0460*/  @P3 IMAD.WIDE.U32 R104, R100.reuse, 0x10, R104 ;  /* 0x0000001064683825 */ /* 0x040fe200078e0068 */
[----:B------:R0:W5:Y:S02]  /*0470*/  @P3 LDG.E.128 R72, desc[UR6][R102.64] ;  /* 0x0000000666483981 */ /* 0x000164000c1e1d00 */
[----:B------:R-:W3:Y:S01]  /*0480*/  @P0 LDC.64 R122, c[0x0][0x3d0] ;  /* 0x0000f400ff7a0b82 */ /* 0x000ee20000000a00 */
[C---:B------:R-:W-:Y:S01]  /*0490*/  @P3 IMAD.WIDE.U32 R106, R100.reuse, 0x10, R106 ;  /* 0x00000010646a3825 */ /* 0x040fe200078e006a */
[----:B------:R0:W5:Y:S06]  /*04a0*/  @P3 LDG.E.128 R68, desc[UR6][R104.64] ;  /* 0x0000000668443981 */ /* 0x00016c000c1e1d00 */
[----:B------:R-:W3:Y:S01]  /*04b0*/  @P0 LDC.64 R124, c[0x0][0x438] ;  /* 0x00010e00ff7c0b82 */ /* 0x000ee20000000a00 */
[----:B------:R-:W-:Y:S01]  /*04c0*/  @P3 VIADD R100, R100, 0x100 ;  /* 0x0000010064643836 */ /* 0x000fe20000000000 */
[----:B------:R0:W5:Y:S06]  /*04d0*/  @P3 LDG.E.128 R64, desc[UR6][R106.64] ;  /* 0x000000066a403981 */ /* 0x00016c000c1e1d00 */
[----:B--2---:R-:W2:Y:S01]  /*04e0*/  @P0 LDC.64 R8, c[0x0][0x3e8] ;  /* 0x0000fa00ff080b82 */ /* 0x004ea20000000a00 */
[----:B------:R-:W-:-:S04]  /*04f0*/  @P4 IMAD.WIDE.U32 R108, R100, 0x10, R108 ;  /* 0x00000010646c4825 */ /* 0x000fc800078e006c */
[C---:B------:R-:W-:Y:S01]  /*0500*/  @P4 IMAD.WIDE.U32 R110, R100.reuse, 0x10, R110 ;  /* 0x00000010646e4825 */ /* 0x040fe200078e006e */
[----:B------:R0:W5:Y:S03]  /*0510*/  @P4 LDG.E.128 R60, desc[UR6][R108.64] ;  /* 0x000000066c3c4981 */ /* 0x000166000c1e1d00 */
[C---:B------:R-:W-:Y:S01]  /*0520*/  @P4 IMAD.WIDE.U32 R112, R100.reuse, 0x10, R112 ;  /* 0x0000001064704825 */ /* 0x040fe200078e0070 */
[----:B------:R-:W-:Y:S01]  /*0530*/  @P4 IADD3 R100, PT, PT, R100, 0x100, RZ ;  /* 0x0000010064644810 */ /* 0x000fe20007ffe0ff */
[----:B------:R0:W5:Y:S04]  /*0540*/  @P4 LDG.E.128 R56, desc[UR6][R110.64] ;  /* 0x000000066e384981 */ /* 0x000168000c1e1d00 */
[C---:B------:R-:W-:Y:S01]  /*0550*/  @P5 IMAD.WIDE.U32 R114, R100.reuse, 0x10, R114 ;  /* 0x0000001064725825 */ /* 0x040fe200078e0072 */
[----:B------:R1:W5:Y:S03]  /*0560*/  @P4 LDG.E.128 R52, desc[UR6][R112.64] ;  /* 0x0000000670344981 */ /* 0x000366000c1e1d00 */
[C---:B------:R-:W-:Y:S01]  /*0570*/  @P5 IMAD.WIDE.U32 R116, R100.reuse, 0x10, R116 ;  /* 0x0000001064745825 */ /* 0x040fe200078e0074 */
[----:B------:R1:W5:Y:S03]  /*0580*/  @P5 LDG.E.128 R48, desc[UR6][R114.64] ;  /* 0x0000000672305981 */ /* 0x000366000c1e1d00 */
[C---:B0-----:R-:W-:Y:S01]  /*0590*/  @P5 IMAD.WIDE.U32 R4, R100.reuse, 0x10, R4 ;  /* 0x0000001064045825 */ /* 0x041fe200078e0004 */
[----:B------:R0:W5:Y:S03]  /*05a0*/  @P5 LDG.E.128 R44, desc[UR6][R116.64] ;  /* 0x00000006742c5981 */ /* 0x000166000c1e1d00 */
[----:B------:R-:W-:Y:S01]  /*05b0*/  @P5 VIADD R100, R100, 0x100 ;  /* 0x0000010064645836 */ /* 0x000fe20000000000 */
[----:B------:R0:W5:Y:S03]  /*05c0*/  @P5 LDG.E.128 R40, desc[UR6][R4.64] ;  /* 0x0000000604285981 */ /* 0x000166000c1e1d00 */
[----:B-1----:R-:W-:-:S04]  /*05d0*/  @P6 IMAD.WIDE.U32 R6, R100, 0x10, R6 ;  /* 0x0000001064066825 */ /* 0x002fc800078e0006 */
[C---:B----4-:R-:W-:Y:S01]  /*05e0*/  @P6 IMAD.WIDE.U32 R118, R100.reuse, 0x10, R118 ;  /* 0x0000001064766825 */ /* 0x050fe200078e0076 */
[----:B------:R0:W5:Y:S03]  /*05f0*/  @P6 LDG.E.128 R36, desc[UR6][R6.64] ;  /* 0x0000000606246981 */ /* 0x000166000c1e1d00 */
[C---:B---3--:R-:W-:Y:S01]  /*0600*/  @P6 IMAD.WIDE.U32 R120, R100.reuse, 0x10, R120 ;  /* 0x0000001064786825 */ /* 0x048fe200078e0078 */
[----:B------:R0:W5:Y:S03]  /*0610*/  @P6 LDG.E.128 R32, desc[UR6][R118.64] ;  /* 0x0000000676206981 */ /* 0x000166000c1e1d00 */
[----:B------:R-:W-:Y:S01]  /*0620*/  @P6 VIADD R100, R100, 0x100 ;  /* 0x0000010064646836 */ /* 0x000fe20000000000 */
[----:B------:R0:W5:Y:S03]  /*0630*/  @P6 LDG.E.128 R28, desc[UR6][R120.64] ;  /* 0x00000006781c6981 */ /* 0x000166000c1e1d00 */
[----:B------:R-:W-:-:S04]  /*0640*/  @P0 IMAD.WIDE.U32 R122, R100, 0x10, R122 ;  /* 0x00000010647a0825 */ /* 0x000fc800078e007a */
[C---:B------:R-:W-:Y:S01]  /*0650*/  @P0 IMAD.WIDE.U32 R124, R100.reuse, 0x10, R124 ;  /* 0x00000010647c0825 */ /* 0x040fe200078e007c */
[----:B------:R0:W5:Y:S03]  /*0660*/  @P0 LDG.E.128 R24, desc[UR6][R122.64] ;  /* 0x000000067a180981 */ /* 0x000166000c1e1d00 */
[----:B--2---:R-:W-:Y:S01]  /*0670*/  @P0 IMAD.WIDE.U32 R8, R100, 0x10, R8 ;  /* 0x0000001064080825 */ /* 0x004fe200078e0008 */
        /* <DEDUP_REMOVED lines=15> */
.L_x_26004:
        /* <DEDUP_REMOVED lines=12> */
[----:B------:R-:W0:Y:S01]  /*0830*/  @P3 LDC.64 R44, c[0x0][0x3d0] ;  /* 0x0000f400ff2c3b82 */ /* 0x000e220000000a00 */
[----:B-1----:R-:W-:-:S07]  /*0840*/  @P5 IMAD.WIDE.U32 R22, R100, 0x10, R22 ;  /* 0x0000001064165825 */ /* 0x002fce00078e0016 */
[----:B------:R-:W1:Y:S01]  /*0850*/  @P3 LDC.64 R46, c[0x0][0x3e8] ;  /* 0x0000fa00ff2e3b82 */ /* 0x000e620000000a00 */
[----:B------:R4:W5:Y:S01]  /*0860*/  @P5 LDG.E.128 R88, desc[UR6][R22.64] ;  /* 0x0000000616585981 */ /* 0x000962000c1e1d00 */
[----:B------:R-:W-:Y:S02]  /*0870*/  @P5 LOP3.LUT R100, R100, 0x100, RZ, 0xfc, !PT ;  /* 0x0000010064645812 */ /* 0x000fe400078efcff */
[----:B------:R-:W-:-:S04]  /*0880*/  ISETP.GE.U32.AND P5, PT, R136, 0x700, PT ;  /* 0x000007008800780c */ /* 0x000fc80003fa6070 */
[----:B------:R-:W4:Y:S08]  /*0890*/  @P2 LDC.64 R56, c[0x0][0x3d0] ;  /* 0x0000f400ff382b82 */ /* 0x000f300000000a00 */
[----:B------:R-:W4:Y:S01]  /*08a0*/  @P2 LDC.64 R68, c[0x0][0x3e8] ;  /* 0x0000fa00ff442b82 */ /* 0x000f220000000a00 */
[----:B--2---:R-:W-:-:S07]  /*08b0*/  @P4 IMAD.WIDE.U32 R32, R100, 0x10, R32 ;  /* 0x0000001064204825 */ /* 0x004fce00078e0020 */
[----:B------:R-:W2:Y:S01]  /*08c0*/  @P1 LDC.64 R70, c[0x0][0x3d0] ;  /* 0x0000f400ff461b82 */ /* 0x000ea20000000a00 */
[----:B---3--:R-:W-:Y:S01]  /*08d0*/  @P4 IMAD.WIDE.U32 R34, R100, 0x10, R34 ;  /* 0x0000001064224825 */ /* 0x008fe200078e0022 */
[----:B------:R-:W-:Y:S01]  /*08e0*/  ISETP.GE.U32.AND P6, PT, R136, 0x800, PT ;  /* 0x000008008800780c */ /* 0x000fe20003fc6070 */
[----:B------:R-:W5:Y:S05]  /*08f0*/  @P4 LDG.E.128 R84, desc[UR6][R32.64] ;  /* 0x0000000620544981 */ /* 0x000f6a000c1e1d00 */
[----:B------:R-:W3:Y:S01]  /*0900*/  @P1 LDC.64 R80, c[0x0][0x3e8] ;  /* 0x0000fa00ff501b82 */ /* 0x000ee20000000a00 */
[----:B------:R-:W-:Y:S01]  /*0910*/  @P4 VIADD R100, R100, 0x100 ;  /* 0x0000010064644836 */ /* 0x000fe20000000000 */
[----:B------:R-:W5:Y:S06]  /*0920*/  @P4 LDG.E.128 R76, desc[UR6][R34.64] ;  /* 0x00000006224c4981 */ /* 0x000f6c000c1e1d00 */
[----:B------:R-:W3:Y:S01]  /*0930*/  @P0 LDC.64 R82, c[0x0][0x3d0] ;  /* 0x0000f400ff520b82 */ /* 0x000ee20000000a00 */
[----:B0-----:R-:W-:-:S07]  /*0940*/  @P3 IMAD.WIDE.U32 R20, R100, 0x10, R44 ;  /* 0x0000001064143825 */ /* 0x001fce00078e002c */
[----:B------:R-:W0:Y:S01]  /*0950*/  @P0 LDC.64 R92, c[0x0][0x3e8] ;  /* 0x0000fa00ff5c0b82 */ /* 0x000e220000000a00 */
[C---:B-1----:R-:W-:Y:S01]  /*0960*/  @P3 IMAD.WIDE.U32 R46, R100.reuse, 0x10, R46 ;  /* 0x00000010642e3825 */ /* 0x042fe200078e002e */
[----:B------:R1:W5:Y:S06]  /*0970*/  @P3 LDG.E.128 R72, desc[UR6][R20.64] ;  /* 0x0000000614483981 */ /* 0x00036c000c1e1d00 */
[----:B------:R-:W1:Y:S01]  /*0980*/  @P5 LDC.64 R44, c[0x0][0x3e8] ;  /* 0x0000fa00ff2c5b82 */ /* 0x000e620000000a00 */
[----:B------:R-:W-:Y:S01]  /*0990*/  @P3 VIADD R100, R100, 0x100 ;  /* 0x0000010064643836 */ /* 0x000fe20000000000 */
[----:B------:R1:W5:Y:S03]  /*09a0*/  @P3 LDG.E.128 R64, desc[UR6][R46.64] ;  /* 0x000000062e403981 */ /* 0x000366000c1e1d00 */
[----:B----4-:R-:W-:-:S03]  /*09b0*/  @P2 IMAD.WIDE.U32 R58, R100, 0x10, R56 ;  /* 0x00000010643a2825 */ /* 0x010fc600078e0038 */
[----:B------:R-:W4:Y:S01]  /*09c0*/  @P5 LDC.64 R22, c[0x0][0x3d0] ;  /* 0x0000f400ff165b82 */ /* 0x000f220000000a00 */
[C---:B------:R-:W-:Y:S01]  /*09d0*/  @P2 IMAD.WIDE.U32 R68, R100.reuse, 0x10, R68 ;  /* 0x0000001064442825 */ /* 0x040fe200078e0044 */
[----:B------:R-:W-:Y:S01]  /*09e0*/  @P2 IADD3 R100, PT, PT, R100, 0x100, RZ ;  /* 0x0000010064642810 */ /* 0x000fe20007ffe0ff */
[----:B------:R4:W5:Y:S04]  /*09f0*/  @P2 LDG.E.128 R60, desc[UR6][R58.64] ;  /* 0x000000063a3c2981 */ /* 0x000968000c1e1d00 */
[C---:B--2---:R-:W-:Y:S01]  /*0a00*/  @P1 IMAD.WIDE.U32 R70, R100.reuse, 0x10, R70 ;  /* 0x0000001064461825 */ /* 0x044fe200078e0046 */
[----:B------:R-:W2:Y:S01]  /*0a10*/  @P6 LDC.64 R56, c[0x0][0x3d0] ;  /* 0x0000f400ff386b82 */ /* 0x000ea20000000a00 */
[----:B------:R-:W5:Y:S02]  /*0a20*/  @P2 LDG.E.128 R52, desc[UR6][R68.64] ;  /* 0x0000000644342981 */ /* 0x000f64000c1e1d00 */
[----:B---3--:R-:W-:-:S05]  /*0a30*/  @P1 IMAD.WIDE.U32 R80, R100, 0x10, R80 ;  /* 0x0000001064501825 */ /* 0x008fca00078e0050 */
[----:B------:R-:W3:Y:S01]  /*0a40*/  @P6 LDC.64 R104, c[0x0][0x3e8] ;  /* 0x0000fa00ff686b82 */ /* 0x000ee20000000a00 */
[----:B------:R-:W-:Y:S01]  /*0a50*/  @P1 VIADD R100, R100, 0x100 ;  /* 0x0000010064641836 */ /* 0x000fe20000000000 */
[----:B------:R3:W5:Y:S03]  /*0a60*/  @P1 LDG.E.128 R48, desc[UR6][R70.64] ;  /* 0x0000000646301981 */ /* 0x000766000c1e1d00 */
[C---:B------:R-:W-:Y:S01]  /*0a70*/  @P0 IMAD.WIDE.U32 R82, R100.reuse, 0x10, R82 ;  /* 0x0000001064520825 */ /* 0x040fe200078e0052 */
[----:B------:R-:W5:Y:S03]  /*0a80*/  @P1 LDG.E.128 R40, desc[UR6][R80.64] ;  /* 0x0000000650281981 */ /* 0x000f66000c1e1d00 */
[C---:B0-----:R-:W-:Y:S01]  /*0a90*/  @P0 IMAD.WIDE.U32 R92, R100.reuse, 0x10, R92 ;  /* 0x00000010645c0825 */ /* 0x041fe200078e005c */
[----:B------:R0:W5:Y:S03]  /*0aa0*/  @P0 LDG.E.128 R36, desc[UR6][R82.64] ;  /* 0x0000000652240981 */ /* 0x000166000c1e1d00 */
[----:B------:R-:W-:Y:S01]  /*0ab0*/  @P0 VIADD R100, R100, 0x100 ;  /* 0x0000010064640836 */ /* 0x000fe20000000000 */
[----:B------:R-:W5:Y:S03]  /*0ac0*/  @P0 LDG.E.128 R28, desc[UR6][R92.64] ;  /* 0x000000065c1c0981 */ /* 0x000f66000c1e1d00 */
[----:B-1----:R-:W-:-:S05]  /*0ad0*/  @P5 IMAD.WIDE.U32 R102, R100, 0x10, R44 ;  /* 0x0000001064665825 */ /* 0x002fca00078e002c */
[----:B------:R-:W5:Y:S01]  /*0ae0*/  @P5 LDG.E.128 R16, desc[UR6][R102.64] ;  /* 0x0000000666105981 */ /* 0x000f62000c1e1d00 */
[C---:B----4-:R-:W-:Y:S01]  /*0af0*/  @P5 IMAD.WIDE.U32 R94, R100.reuse, 0x10, R22 ;  /* 0x00000010645e5825 */ /* 0x050fe200078e0016 */
[----:B------:R-:W-:Y:S02]  /*0b00*/  @P5 IADD3 R100, PT, PT, R100, 0x100, RZ ;  /* 0x0000010064645810 */ /* 0x000fe40007ffe0ff */
[----:B------:R-:W-:Y:S02]  /*0b10*/  CS2R R22, SRZ ;  /* 0x0000000000167805 */ /* 0x000fe4000001ff00 */
[----:B------:R-:W-:Y:S02]  /*0b20*/  CS2R R20, SRZ ;  /* 0x0000000000147805 */ /* 0x000fe4000001ff00 */
[----:B------:R-:W-:Y:S01]  /*0b30*/  CS2R R34, SRZ ;  /* 0x0000000000227805 */ /* 0x000fe2000001ff00 */
[----:B------:R1:W5:Y:S01]  /*0b40*/  @P5 LDG.E.128 R24, desc[UR6][R94.64] ;  /* 0x000000065e185981 */ /* 0x000362000c1e1d00 */
[----:B--2---:R-:W-:-:S04]  /*0b50*/  @P6 IMAD.WIDE.U32 R44, R100, 0x10, R56 ;  /* 0x00000010642c6825 */ /* 0x004fc800078e0038 */
[----:B---3--:R-:W-:Y:S01]  /*0b60*/  @P6 IMAD.WIDE.U32 R56, R100, 0x10, R104 ;  /* 0x0000001064386825 */ /* 0x008fe200078e0068 */
[----:B------:R2:W5:Y:S01]  /*0b70*/  @P6 LDG.E.128 R12, desc[UR6][R44.64] ;  /* 0x000000062c0c6981 */ /* 0x000562000c1e1d00 */
[----:B------:R-:W-:Y:S02]  /*0b80*/  CS2R R32, SRZ ;  /* 0x0000000000207805 */ /* 0x000fe4000001ff00 */
[----:B------:R-:W-:Y:S02]  /*0b90*/  CS2R R46, SRZ ;  /* 0x00000000002e7805 */ /* 0x000fe4000001ff00 */
[----:B------:R-:W-:Y:S01]  /*0ba0*/  CS2R R58, SRZ ;  /* 0x00000000003a7805 */ /* 0x000fe2000001ff00 */
[----:B------:R3:W5:Y:S01]  /*0bb0*/  @P6 LDG.E.128 R4, desc[UR6][R56.64] ;  /* 0x0000000638046981 */ /* 0x000762000c1e1d00 */
[----:B------:R-:W-:Y:S02]  /*0bc0*/  CS2R R70, SRZ ;  /* 0x0000000000467805 */ /* 0x000fe4000001ff00 */
[----:B------:R-:W-:-:S02]  /*0bd0*/  CS2R R68, SRZ ;  /* 0x0000000000447805 */ /* 0x000fc4000001ff00 */
[----:B0-----:R-:W-:Y:S02]  /*0be0*/  CS2R R82, SRZ ;  /* 0x0000000000527805 */ /* 0x001fe4000001ff00 */
[----:B------:R-:W-:Y:S02]  /*0bf0*/  CS2R R80, SRZ ;  /* 0x0000000000507805 */ /* 0x000fe4000001ff00 */
[----:B-1----:R-:W-:Y:S02]  /*0c00*/  CS2R R94, SRZ ;  /* 0x00000000005e7805 */ /* 0x002fe4000001ff00 */
[----:B--2---:R-:W-:Y:S02]  /*0c10*/  CS2R R44, SRZ ;  /* 0x00000000002c7805 */ /* 0x004fe4000001ff00 */
[----:B------:R-:W-:Y:S02]  /*0c20*/  CS2R R92, SRZ ;  /* 0x00000000005c7805 */ /* 0x000fe4000001ff00 */
[----:B------:R-:W-:-:S02]  /*0c30*/  @P6 CS2R R10, SRZ ;  /* 0x00000000000a6805 */ /* 0x000fc4000001ff00 */
[----:B------:R-:W-:Y:S02]  /*0c40*/  @P6 CS2R R8, SRZ ;  /* 0x0000000000086805 */ /* 0x000fe4000001ff00 */
[----:B---3--:R-:W-:-:S07]  /*0c50*/  CS2R R56, SRZ ;  /* 0x0000000000387805 */ /* 0x008fce000001ff00 */
.L_x_26005:
[----:B------:R-:W-:Y:S05]  /*0c60*/  BSYNC.RECONVERGENT B0 ;  /* 0x0000000000007941 */ /* 0x000fea0003800200 */
.L_x_26003:
[----:B------:R-:W0:Y:S08]  /*0c70*/  S2UR UR4, SR_CTAID.X ;  /* 0x00000000000479c3 */ /* 0x000e300000002500 */
[----:B------:R-:W0:Y:S02]  /*0c80*/  LDC R100, c[0x0][0x384] ;  /* 0x0000e100ff647b82 */ /* 0x000e240000000800 */
[----:B0-----:R-:W-:-:S13]  /*0c90*/  ISETP.LE.AND P0, PT, R100, UR4, PT ;  /* 0x0000000464007c0c */ /* 0x001fda000bf03270 */
[----:B------:R-:W-:Y:S05]  /*0ca0*/  @P0 EXIT ;  /* 0x000000000000094d */ /* 0x000fea0003800000 */
[----:B------:R-:W0:Y:S01]  /*0cb0*/  LDCU UR5, c[0x0][0x360] ;  /* 0x00006c00ff0577ac */ /* 0x000e220008000800 */
[----:B------:R-:W-:Y:S01]  /*0cc0*/  IMAD.U32 R138, RZ, RZ, UR4 ;  /* 0x00000004ff8a7e24 */ /* 0x000fe2000f8e00ff */
[C---:B-----5:R-:W-:Y:S01]  /*0cd0*/  IADD3 R108, PT, PT, R3.reuse, -0x4498517b, RZ ;  /* 0xbb67ae85036c7810 */ /* 0x060fe20007ffe0ff */
[----:B------:R-:W-:Y:S01]  /*0ce0*/  IMAD.HI.U32 R103, R154, -0x2daee0ad, RZ ;  /* 0xd2511f539a677827 */ /* 0x000fe200078e00ff */
[----:B------:R-:W-:Y:S01]  /*0cf0*/  IADD3 R109, PT, PT, R3, 0x646e171e, RZ ;  /* 0x646e171e036d7810 */ /* 0x000fe20007ffe0ff */
[----:B------:R-:W1:Y:S01]  /*0d00*/  LDC.64 R112, c[0x0][0x3e0] ;  /* 0x0000f800ff707b82 */ /* 0x000e620000000a00 */
[----:B------:R-:W-:Y:S01]  /*0d10*/  LOP3.LUT R146, R146, 0x3, RZ, 0xc0, !PT ;  /* 0x0000000392927812 */ /* 0x000fe200078ec0ff */
[----:B------:R-:W-:Y:S01]  /*0d20*/  VIADD R104, R2, 0x9e3779b9 ;  /* 0x9e3779b902687836 */ /* 0x000fe20000000000 */
[----:B------:R-:W-:Y:S01]  /*0d30*/  LOP3.LUT R103, R103, R3, RZ, 0x3c, !PT ;  /* 0x0000000367677212 */ /* 0x000fe200078e3cff */
[----:B------:R-:W-:Y:S01]  /*0d40*/  IMAD R107, R154, -0x2daee0ad, RZ ;  /* 0xd2511f539a6b7824 */ /* 0x000fe200078e02ff */
[----:B------:R-:W2:Y:S01]  /*0d50*/  LDCU UR12, c[0x0][0x388] ;  /* 0x00007100ff0c77ac */ /* 0x000ea20008000800 */
[----:B------:R-:W-:-:S02]  /*0d60*/  IMAD.MOV.U32 R145, RZ, RZ, RZ ;  /* 0x000000ffff917224 */ /* 0x000fc400078e00ff */
[C---:B------:R-:W-:Y:S01]  /*0d70*/  IMAD.HI.U32 R102, R103.reuse, -0x326172a9, RZ ;  /* 0xcd9e8d5767667827 */ /* 0x040fe200078e00ff */
[----:B------:R-:W3:Y:S03]  /*0d80*/  LDCU.U8 UR10, c[0x0][0x410] ;  /* 0x00008200ff0a77ac */ /* 0x000ee60008000000 */
[----:B------:R-:W-:Y:S01]  /*0d90*/  IMAD R103, R103, -0x326172a9, RZ ;  /* 0xcd9e8d5767677824 */ /* 0x000fe200078e02ff */
[----:B------:R-:W4:Y:S01]  /*0da0*/  LDCU UR11, c[0x0][0x400] ;  /* 0x00008000ff0b77ac */ /* 0x000f220008000800 */
        /* <DEDUP_REMOVED lines=9> */
[----:B------:R-:W-:-:S03]  /*0e40*/  ISETP.NE.AND.EX P0, PT, R113, RZ, PT, P0 ;  /* 0x000000ff7100720c */ /* 0x000fc60003f05300 */
[----:B------:R-:W-:Y:S01]  /*0e50*/  IMAD.HI.U32 R105, R102, -0x2daee0ad, RZ ;  /* 0xd2511f5366697827 */ /* 0x000fe200078e00ff */
[----:B------:R-:W-:-:S03]  /*0e60*/  LOP3.LUT R106, R108, R107, R106, 0x96, !PT ;  /* 0x0000006b6c6a7212 */ /* 0x000fc600078e966a */
[----:B------:R-:W-:Y:S02]  /*0e70*/  VIADD R107, R3, 0x76cf5d0a ;  /* 0x76cf5d0a036b7836 */ /* 0x000fe40000000000 */
[----:B------:R-:W-:Y:S02]  /*0e80*/  IMAD R108, R100, -0x2daee0ad, RZ ;  /* 0xd2511f53646c7824 */ /* 0x000fe400078e02ff */
[----:B------:R-:W-:-:S03]  /*0e90*/  IMAD.HI.U32 R100, R106, -0x326172a9, RZ ;  /* 0xcd9e8d576a647827 */ /* 0x000fc600078e00ff */
[----:B------:R-:W-:Y:S01]  /*0ea0*/  LOP3.LUT R105, R107, R108, R105, 0x96, !PT ;  /* 0x0000006c6b697212 */ /* 0x000fe200078e9669 */
        /* <DEDUP_REMOVED lines=8> */
[----:B------:R-:W-:Y:S01]  /*0f30*/  IADD3 R104, PT, PT, R2, 0x78dde6e4, RZ ;  /* 0x78dde6e402687810 */ /* 0x000fe20007ffe0ff */
[----:B------:R-:W-:Y:S02]  /*0f40*/  VIADD R108, R3, 0x32370b8f ;  /* 0x32370b8f036c7836 */ /* 0x000fe40000000000 */
[----:B------:R-:W-:-:S03]  /*0f50*/  IMAD.HI.U32 R106, R103, -0x2daee0ad, RZ ;  /* 0xd2511f53676a7827 */ /* 0x000fc600078e00ff */
[----:B------:R-:W-:Y:S01]  /*0f60*/  LOP3.LUT R102, R108, R107, R102, 0x96, !PT ;  /* 0x0000006b6c667212 */ /* 0x000fe200078e9666 */
[----:B------:R-:W-:Y:S02]  /*0f70*/  VIADD R108, R3, 0xed9eba14 ;  /* 0xed9eba14036c7836 */ /* 0x000fe40000000000 */
[----:B------:R-:W-:Y:S02]  /*0f80*/  IMAD R107, R100, -0x2daee0ad, RZ ;  /* 0xd2511f53646b7824 */ /* 0x000fe400078e02ff */
[----:B------:R-:W-:Y:S02]  /*0f90*/  IMAD R105, R105, -0x326172a9, RZ ;  /* 0xcd9e8d5769697824 */ /* 0x000fe400078e02ff */
        /* <DEDUP_REMOVED lines=10> */
[----:B------:R-:W-:Y:S01]  /*1040*/  IMAD R105, R106, -0x326172a9, RZ ;  /* 0xcd9e8d576a697824 */ /* 0x000fe200078e02ff */
[----:B------:R-:W-:Y:S01]  /*1050*/  SHF.R.S32.HI R106, RZ, 0x2, R0 ;  /* 0x00000002ff6a7819 */ /* 0x000fe20000011400 */
[----:B------:R-:W-:Y:S01]  /*1060*/  VIADD R104, R2, 0xb54cda56 ;  /* 0xb54cda5602687836 */ /* 0x000fe20000000000 */
[----:B------:R-:W-:Y:S01]  /*1070*/  LOP3.LUT R103, R107, R108, R103, 0x96, !PT ;  /* 0x0000006c6b677212 */ /* 0x000fe200078e9667 */
[----:B------:R-:W-:Y:S02]  /*1080*/  IMAD R108, R100, -0x2daee0ad, RZ ;  /* 0xd2511f53646c7824 */ /* 0x000fe400078e02ff */
[----:B------:R-:W-:-:S04]  /*1090*/  IMAD.HI.U32 R107, R102, -0x2daee0ad, RZ ;  /* 0xd2511f53666b7827 */ /* 0x000fc800078e00ff */
[----:B------:R-:W-:Y:S01]  /*10a0*/  IMAD.HI.U32 R100, R103, -0x326172a9, RZ ;  /* 0xcd9e8d5767647827 */ /* 0x000fe200078e00ff */
[----:B------:R-:W-:Y:S02]  /*10b0*/  LOP3.LUT R107, R109, R108, R107, 0x96, !PT ;  /* 0x0000006c6d6b7212 */ /* 0x000fe400078e966b */
[C---:B------:R-:W-:Y:S01]  /*10c0*/  LOP3.LUT R109, R101.reuse, 0xe0, RZ, 0xc0, !PT ;  /* 0x000000e0656d7812 */ /* 0x040fe200078ec0ff */
[----:B------:R-:W-:Y:S01]  /*10d0*/  IMAD.SHL.U32 R0, R101, 0x20, RZ ;  /* 0x0000002065007824 */ /* 0x000fe200078e00ff */
[----:B------:R-:W-:Y:S01]  /*10e0*/  LOP3.LUT R108, R106, 0xff, RZ, 0xc0, !PT ;  /* 0x000000ff6a6c7812 */ /* 0x000fe200078ec0ff */
[----:B------:R-:W-:Y:S01]  /*10f0*/  IMAD R103, R103, -0x326172a9, RZ ;  /* 0xcd9e8d5767677824 */ /* 0x000fe200078e02ff */
[----:B------:R-:W-:Y:S01]  /*1100*/  LOP3.LUT R100, R104, R105, R100, 0x96, !PT ;  /* 0x0000006968647212 */ /* 0x000fe200078e9664 */
[----:B------:R-:W-:Y:S01]  /*1110*/  IMAD R105, R102, -0x2daee0ad, RZ ;  /* 0xd2511f5366697824 */ /* 0x000fe200078e02ff */
[----:B------:R-:W-:Y:S01]  /*1120*/  VIADDMNMX R109, R108, -R109, RZ, !PT ;  /* 0x8000006d6c6d7246 */ /* 0x000fe200078001ff */
[----:B------:R-:W-:Y:S01]  /*1130*/  VIADD R104, R3, 0x1fd5c5a3 ;  /* 0x1fd5c5a303687836 */ /* 0x000fe20000000000 */
[----:B------:R-:W-:Y:S01]  /*1140*/  SHF.R.U32.HI R106, RZ, 0x1, R106 ;  /* 0x00000001ff6a7819 */ /* 0x000fe2000001166a */
[----:B------:R-:W-:Y:S01]  /*1150*/  IMAD.HI.U32 R102, R100, -0x2daee0ad, RZ ;  /* 0xd2511f5364667827 */ /* 0x000fe200078e00ff */
[----:B------:R-:W-:-:S02]  /*1160*/  LOP3.LUT R111, R0, 0x3e0, RZ, 0xc0, !PT ;  /* 0x000003e0006f7812 */ /* 0x000fc400078ec0ff */
[----:B------:R-:W-:Y:S01]  /*1170*/  LOP3.LUT R106, R106, 0x7fffff80, RZ, 0xc0, !PT ;  /* 0x7fffff806a6a7812 */ /* 0x000fe200078ec0ff */
[----:B------:R-:W-:Y:S01]  /*1180*/  IMAD.HI.U32 R0, R107, -0x326172a9, RZ ;  /* 0xcd9e8d576b007827 */ /* 0x000fe200078e00ff */
[----:B------:R-:W-:Y:S02]  /*1190*/  VIMNMX R109, PT, PT, R109, 0x20, PT ;  /* 0x000000206d6d7848 */ /* 0x000fe40003fe0100 */
[----:B------:R-:W-:Y:S01]  /*11a0*/  IADD3 R101, PT, PT, R2, 0x5384540f, RZ ;  /* 0x5384540f02657810 */ /* 0x000fe20007ffe0ff */
[----:B------:R-:W-:Y:S01]  /*11b0*/  IMAD R107, R107, -0x326172a9, RZ ;  /* 0xcd9e8d576b6b7824 */ /* 0x000fe200078e02ff */
[----:B------:R-:W-:Y:S01]  /*11c0*/  LOP3.LUT R102, R104, R105, R102, 0x96, !PT ;  /* 0x0000006968667212 */ /* 0x000fe200078e9666 */
[----:B------:R-:W-:Y:S01]  /*11d0*/  IMAD R109, R109, 0x4, R106 ;  /* 0x000000046d6d7824 */ /* 0x000fe200078e026a */
[----:B------:R-:W-:Y:S01]  /*11e0*/  LOP3.LUT R0, R101, R103, R0, 0x96, !PT ;  /* 0x0000006765007212 */ /* 0x000fe200078e9600 */
[----:B------:R-:W-:Y:S01]  /*11f0*/  IMAD R104, R100, -0x2daee0ad, RZ ;  /* 0xd2511f5364687824 */ /* 0x000fe200078e02ff */
[----:B------:R-:W-:Y:S01]  /*1200*/  IADD3 R101, PT, PT, R2, -0xe443238, RZ ;  /* 0xf1bbcdc802657810 */ /* 0x000fe20007ffe0ff */
[----:B------:R-:W-:Y:S01]  /*1210*/  VIADD R105, R3, 0xdb3d7428 ;  /* 0xdb3d742803697836 */ /* 0x000fe20000000000 */
[----:B------:R-:W-:Y:S01]  /*1220*/  I2FP.F32.U32 R109, R109 ;  /* 0x0000006d006d7245 */ /* 0x000fe20000201000 */
[----:B------:R-:W-:Y:S01]  /*1230*/  IMAD.HI.U32 R103, R0, -0x2daee0ad, RZ ;  /* 0xd2511f5300677827 */ /* 0x000fe200078e00ff */
[----:B------:R-:W-:-:S02]  /*1240*/  VIADDMNMX R111, R108, -R111, RZ, !PT ;  /* 0x8000006f6c6f7246 */ /* 0x000fc400078001ff */
[----:B------:R1:W0:Y:S01]  /*1250*/  MUFU.RCP R142, R109 ;  /* 0x0000006d008e7308 */ /* 0x0002220000001000 */
[----:B------:R-:W-:Y:S01]  /*1260*/  IMAD.HI.U32 R100, R102, -0x326172a9, RZ ;  /* 0xcd9e8d5766647827 */ /* 0x000fe200078e00ff */
[----:B------:R-:W-:Y:S02]  /*1270*/  LOP3.LUT R103, R105, R104, R103, 0x96, !PT ;  /* 0x0000006869677212 */ /* 0x000fe400078e9667 */
[----:B------:R-:W-:Y:S01]  /*1280*/  VIMNMX R111, PT, PT, R111, 0x20, PT ;  /* 0x000000206f6f7848 */ /* 0x000fe20003fe0100 */
[----:B------:R-:W-:Y:S01]  /*1290*/  VIADD R104, R2, 0x8ff34781 ;  /* 0x8ff3478102687836 */ /* 0x000fe20000000000 */
[----:B------:R-:W-:Y:S01]  /*12a0*/  LOP3.LUT R100, R101, R107, R100, 0x96, !PT ;  /* 0x0000006b65647212 */ /* 0x000fe200078e9664 */
[----:B------:R-:W-:Y:S01]  /*12b0*/  IMAD R105, R102, -0x326172a9, RZ ;  /* 0xcd9e8d5766697824 */ /* 0x000fe200078e02ff */
[----:B------:R-:W-:Y:S01]  /*12c0*/  IADD3 R101, PT, PT, R3, -0x695add53, RZ ;  /* 0x96a522ad03657810 */ /* 0x000fe20007ffe0ff */
[----:B------:R-:W-:-:S04]  /*12d0*/  IMAD.HI.U32 R140, R103, -0x326172a9, RZ ;  /* 0xcd9e8d57678c7827 */ /* 0x000fc800078e00ff */
[----:B------:R-:W-:Y:S01]  /*12e0*/  IMAD R0, R0, -0x2daee0ad, RZ ;  /* 0xd2511f5300007824 */ /* 0x000fe200078e02ff */
[----:B------:R-:W-:Y:S01]  /*12f0*/  LOP3.LUT R140, R104, R105, R140, 0x96, !PT ;  /* 0x00000069688c7212 */ /* 0x000fe200078e968c */
[----:B------:R-:W-:-:S04]  /*1300*/  IMAD.HI.U32 R139, R100, -0x2daee0ad, RZ ;  /* 0xd2511f53648b7827 */ /* 0x000fc800078e00ff */
[----:B------:R-:W-:Y:S01]  /*1310*/  IMAD R141, R111, 0x4, R106 ;  /* 0x000000046f8d7824 */ /* 0x000fe200078e026a */
[----:B------:R-:W-:Y:S01]  /*1320*/  LOP3.LUT R139, R101, R0, R139, 0x96, !PT ;  /* 0x00000000658b7212 */ /* 0x000fe200078e968b */
[----:B------:R-:W-:Y:S02]  /*1330*/  IMAD R144, R103, -0x326172a9, RZ ;  /* 0xcd9e8d5767907824 */ /* 0x000fe400078e02ff */
[----:B01234-:R-:W-:-:S07]  /*1340*/  IMAD R149, R100, -0x2daee0ad, RZ ;  /* 0xd2511f5364957824 */ /* 0x01ffce00078e02ff */
.L_x_26377:
        /* <DEDUP_REMOVED lines=33> */
.L_x_27452:
[----:B------:R-:W-:Y:S05]  /*1560*/  BRX R150 -0x1570                                       (*"BRANCH_TARGETS .L_x_27453,.L_x_27454,.L_x_27455"*) ;  /* 0xffffffe896a47949 */ /* 0x000fea000383ffff */
.L_x_27455:
[----:B------:R-:W-:Y:S01]  /*1570*/  VIADD R152, R146, 0x1 ;  /* 0x0000000192987836 */ /* 0x000fe20000000000 */
[----:B------:R-:W-:Y:S01]  /*1580*/  MOV R151, R140 ;  /* 0x0000008c00977202 */ /* 0x000fe20000000f00 */
[----:B------:R-:W-:Y:S01]  /*1590*/  IMAD.MOV.U32 R148, RZ, RZ, R149 ;  /* 0x000000ffff947224 */ /* 0x000fe200078e0095 */
[----:B------:R-:W-:Y:S06]  /*15a0*/  BRA `(.L_x_26010) ;  /* 0x00000004003c7947 */ /* 0x000fec0003800000 */
.L_x_27453:
[----:B------:R-:W-:Y:S01]  /*15b0*/  IMAD.MOV.U32 R148, RZ, RZ, R149 ;  /* 0x000000ffff947224 */ /* 0x000fe200078e0095 */
[----:B------:R-:W-:Y:S01]  /*15c0*/  MOV R151, R139 ;  /* 0x0000008b00977202 */ /* 0x000fe20000000f00 */
[----:B------:R-:W-:Y:S01]  /*15d0*/  IMAD.MOV.U32 R152, RZ, RZ, 0x3 ;  /* 0x00000003ff987424 */ /* 0x000fe200078e00ff */
[----:B------:R-:W-:Y:S06]  /*15e0*/  BRA `(.L_x_26010) ;  /* 0x00000004002c7947 */ /* 0x000fec0003800000 */
.L_x_27454:
        /* <DEDUP_REMOVED lines=13> */
.L_x_26012:
[----:B------:R-:W-:Y:S05]  /*16c0*/  BSYNC.RECONVERGENT B2 ;  /* 0x0000000000027941 */ /* 0x000fea0003800200 */
.L_x_26011:
        /* <DEDUP_REMOVED lines=53> */
[----:B------:R-:W-:-:S03]  /*1a20*/  IADD3 R139, PT, PT, R2, -0x700cb87f, RZ ;  /* 0x8ff34781028b7810 */ /* 0x000fc60007ffe0ff */
[----:B------:R-:W-:Y:S01]  /*1a30*/  IMAD.MOV.U32 R144, RZ, RZ, R156 ;  /* 0x000000ffff907224 */ /* 0x000fe200078e009c */
[----:B------:R-:W-:Y:S01]  /*1a40*/  LOP3.LUT R140, R139, R152, R157, 0x96, !PT ;  /* 0x000000988b8c7212 */ /* 0x000fe200078e969d */
[----:B------:R-:W-:-:S04]  /*1a50*/  IMAD.WIDE.U32 R152, R153, -0x2daee0ad, RZ ;  /* 0xd2511f5399987825 */ /* 0x000fc800078e00ff */
[----:B------:R-:W-:Y:S01]  /*1a60*/  VIADD R139, R3, 0x96a522ad ;  /* 0x96a522ad038b7836 */ /* 0x000fe20000000000 */
[----:B------:R-:W-:Y:S01]  /*1a70*/  MOV R148, R152 ;  /* 0x0000009800947202 */ /* 0x000fe20000000f00 */
[----:B------:R-:W-:-:S03]  /*1a80*/  IMAD.MOV.U32 R152, RZ, RZ, RZ ;  /* 0x000000ffff987224 */ /* 0x000fc600078e00ff */
[----:B------:R-:W-:-:S07]  /*1a90*/  LOP3.LUT R139, R139, R150, R153, 0x96, !PT ;  /* 0x000000968b8b7212 */ /* 0x000fce00078e9699 */
.L_x_26010:
[----:B------:R-:W-:Y:S05]  /*1aa0*/  BSYNC.RECONVERGENT B1 ;  /* 0x0000000000017941 */ /* 0x000fea0003800200 */
.L_x_26009:
[----:B------:R-:W0:Y:S01]  /*1ab0*/  LDC R150, c[0x0][0x408] ;  /* 0x00010200ff967b82 */ /* 0x000e220000000800 */
[----:B------:R-:W-:Y:S01]  /*1ac0*/  I2FP.F32.U32 R146, R151 ;  /* 0x0000009700927245 */ /* 0x000fe20000201000 */
[----:B------:R-:W-:Y:S02]  /*1ad0*/  HFMA2 R151, -RZ, RZ, 0.1171875, 0 ;  /* 0x2f800000ff977431 */ /* 0x000fe400000001ff */
[----:B-----5:R-:W-:Y:S01]  /*1ae0*/  FMUL.FTZ R153, R132, R0 ;  /* 0x0000000084997220 */ /* 0x020fe20000410000 */
[----:B------:R-:W-:Y:S01]  /*1af0*/  ISETP.NE.AND P3, PT, R152, 0x1, PT ;  /* 0x000000019800780c */ /* 0x000fe20003f65270 */
[----:B------:R-:W-:Y:S02]  /*1b00*/  BSSY.RECONVERGENT B1, `(.L_x_26013) ;  /* 0x000005e000017945 */ /* 0x000fe40003800200 */
[----:B------:R-:W1:Y:S01]  /*1b10*/  LDC R149, c[0x0][0x404] ;  /* 0x00010100ff957b82 */ /* 0x000e620000000800 */
[----:B------:R-:W-:Y:S01]  /*1b20*/  FFMA.FTZ R146, R146, R151, 1.1641532182693481445e-10 ;  /* 0x2f00000092927423 */ /* 0x000fe20000010097 */
[----:B0-----:R-:W-:-:S04]  /*1b30*/  FMUL.FTZ R153, R153, R150 ;  /* 0x0000009699997220 */ /* 0x001fc80000410000 */
[----:B-1----:R-:W-:Y:S01]  /*1b40*/  FSETP.GTU.FTZ.AND P2, PT, R146, R149, PT ;  /* 0x000000959200720b */ /* 0x002fe20003f5c000 */
        /* <DEDUP_REMOVED lines=14> */
.L_x_26015:
        /* <DEDUP_REMOVED lines=13> */
.L_x_26017:
[----:B------:R-:W-:Y:S05]  /*1d00*/  BSYNC.RECONVERGENT B2 ;  /* 0x0000000000027941 */ /* 0x000fea0003800200 */
.L_x_26016:
        /* <DEDUP_REMOVED lines=58> */
[----:B------:R-:W-:Y:S02]  /*20b0*/  IMAD.MOV.U32 R148, RZ, RZ, R156 ;  /* 0x000000ffff947224 */ /* 0x000fe400078e009c */
[----:B------:R-:W-:Y:S01]  /*20c0*/  IMAD.MOV.U32 R153, RZ, RZ, RZ ;  /* 0x000000ffff997224 */ /* 0x000fe200078e00ff */
[----:B------:R-:W-:-:S07]  /*20d0*/  LOP3.LUT R139, R139, R152, R157, 0x96, !PT ;  /* 0x000000988b8b7212 */ /* 0x000fce00078e969d */
.L_x_26014:
[----:B------:R-:W-:Y:S05]  /*20e0*/  BSYNC.RECONVERGENT B1 ;  /* 0x0000000000017941 */ /* 0x000fea0003800200 */
.L_x_26013:
[----:B------:R-:W-:Y:S01]  /*20f0*/  I2FP.F32.U32 R146, R146 ;  /* 0x0000009200927245 */ /* 0x000fe20000201000 */
[----:B------:R-:W-:Y:S01]  /*2100*/  FMUL.FTZ R133, R133, R0 ;  /* 0x0000000085857220 */ /* 0x000fe20000410000 */
[----:B------:R-:W-:Y:S01]  /*2110*/  ISETP.NE.AND P4, PT, R153, 0x1, PT ;  /* 0x000000019900780c */ /* 0x000fe20003f85270 */
[----:B------:R-:W-:Y:S01]  /*2120*/  BSSY.RECONVERGENT B1, `(.L_x_26018) ;  /* 0x000005d000017945 */ /* 0x000fe20003800200 */
[----:B------:R-:W-:Y:S02]  /*2130*/  HFMA2 R156, -RZ, RZ, 0, 1.1920928955078125e-07 ;  /* 0x00000002ff9c7431 */ /* 0x000fe400000001ff */
[----:B------:R-:W-:Y:S01]  /*2140*/  FFMA.FTZ R146, R146, R151, 1.1641532182693481445e-10 ;  /* 0x2f00000092927423 */ /* 0x000fe20000010097 */
[----:B------:R-:W-:-:S04]  /*2150*/  FMUL.FTZ R133, R133, R150 ;  /* 0x0000009685857220 */ /* 0x000fc80000410000 */
        /* <DEDUP_REMOVED lines=14> */
.L_x_26020:
        /* <DEDUP_REMOVED lines=13> */
.L_x_26022:
[----:B------:R-:W-:Y:S05]  /*2310*/  BSYNC.RECONVERGENT B2 ;  /* 0x0000000000027941 */ /* 0x000fea0003800200 */
.L_x_26021:
        /* <DEDUP_REMOVED lines=57> */
[----:B------:R-:W-:Y:S02]  /*26b0*/  IADD3 R139, PT, PT, R3, -0x695add53, RZ ;  /* 0x96a522ad038b7810 */ /* 0x000fe40007ffe0ff */
[----:B------:R-:W-:Y:S01]  /*26c0*/  MOV R148, R156 ;  /* 0x0000009c00947202 */ /* 0x000fe20000000f00 */
[----:B------:R-:W-:Y:S01]  /*26d0*/  IMAD.MOV.U32 R156, RZ, RZ, RZ ;  /* 0x000000ffff9c7224 */ /* 0x000fe200078e00ff */
[----:B------:R-:W-:-:S07]  /*26e0*/  LOP3.LUT R139, R139, R152, R157, 0x96, !PT ;  /* 0x000000988b8b7212 */ /* 0x000fce00078e969d */
.L_x_26019:
[----:B------:R-:W-:Y:S05]  /*26f0*/  BSYNC.RECONVERGENT B1 ;  /* 0x0000000000017941 */ /* 0x000fea0003800200 */
.L_x_26018:
        /* <DEDUP_REMOVED lines=21> */
.L_x_26025:
        /* <DEDUP_REMOVED lines=13> */
.L_x_26027:
[----:B------:R-:W-:Y:S05]  /*2920*/  BSYNC.RECONVERGENT B2 ;  /* 0x0000000000027941 */ /* 0x000fea0003800200 */
.L_x_26026:
        /* <DEDUP_REMOVED lines=56> */
[----:B------:R-:W-:-:S03]  /*2cb0*/  MOV R144, R158 ;  /* 0x0000009e00907202 */ /* 0x000fc60000000f00 */
[----:B------:R-:W-:-:S05]  /*2cc0*/  VIADD R139, R3, 0x96a522ad ;  /* 0x96a522ad038b7836 */ /* 0x000fca0000000000 */
[----:B------:R-:W-:Y:S01]  /*2cd0*/  LOP3.LUT R139, R139, R152, R157, 0x96, !PT ;  /* 0x000000988b8b7212 */ /* 0x000fe200078e969d */
[----:B------:R-:W-:Y:S02]  /*2ce0*/  IMAD.MOV.U32 R152, RZ, RZ, R148 ;  /* 0x000000ffff987224 */ /* 0x000fe400078e0094 */
[----:B------:R-:W-:-:S07]  /*2cf0*/  IMAD.MOV.U32 R148, RZ, RZ, R156 ;  /* 0x000000ffff947224 */ /* 0x000fce00078e009c */
.L_x_26024:
[----:B------:R-:W-:Y:S05]  /*2d00*/  BSYNC.RECONVERGENT B1 ;  /* 0x0000000000017941 */ /* 0x000fea0003800200 */
.L_x_26023:
[----:B------:R-:W-:Y:S01]  /*2d10*/  I2FP.F32.U32 R152, R152 ;  /* 0x0000009800987245 */ /* 0x000fe20000201000 */
[----:B------:R-:W-:-:S04]  /*2d20*/  FMUL.FTZ R135, R135, R0 ;  /* 0x0000000087877220 */ /* 0x000fc80000410000 */
[----:B------:R-:W-:Y:S01]  /*2d30*/  FFMA.FTZ R152, R152, R151, 1.1641532182693481445e-10 ;  /* 0x2f00000098987423 */ /* 0x000fe20000010097 */
[----:B------:R-:W-:-:S04]  /*2d40*/  FMUL.FTZ R135, R135, R150 ;  /* 0x0000009687877220 */ /* 0x000fc80000410000 */
[----:B------:R-:W-:-:S04]  /*2d50*/  FSETP.GTU.FTZ.AND P6, PT, R152, R149, PT ;  /* 0x000000959800720b */ /* 0x000fc80003fdc000 */
[----:B------:R-:W-:Y:S02]  /*2d60*/  FSEL R150, R135, RZ, !P6 ;  /* 0x000000ff87967208 */ /* 0x000fe40007000000 */
[----:B------:R-:W-:-:S03]  /*2d70*/  PLOP3.LUT P5, PT, P6, PT, PT, 0x8, 0x80 ;  /* 0x000000000080781c */ /* 0x000fc600037ae170 */
[----:B------:R-:W-:Y:S01]  /*2d80*/  FFMA.FTZ R135, R150, R91, R103 ;  /* 0x0000005b96877223 */ /* 0x000fe20000010067 */
[----:B------:R-:W-:Y:S09]  /*2d90*/  BRA `(.L_x_26028) ;  /* 0x0000001800287947 */ /* 0x000ff20003800000 */
.L_x_26008:
        /* <DEDUP_REMOVED lines=16> */
.L_x_26031:
        /* <DEDUP_REMOVED lines=13> */
.L_x_26033:
[----:B------:R-:W-:Y:S05]  /*2f70*/  BSYNC.RECONVERGENT B2 ;  /* 0x0000000000027941 */ /* 0x000fea0003800200 */
.L_x_26032:
        /* <DEDUP_REMOVED lines=56> */
[----:B------:R-:W-:Y:S01]  /*3300*/  VIADD R139, R3, 0x96a522ad ;  /* 0x96a522ad038b7836 */ /* 0x000fe20000000000 */
[----:B------:R-:W-:Y:S01]  /*3310*/  MOV R148, R152 ;  /* 0x0000009800947202 */ /* 0x000fe20000000f00 */
[----:B------:R-:W-:Y:S02]  /*3320*/  IMAD.MOV.U32 R151, RZ, RZ, R149 ;  /* 0x000000ffff977224 */ /* 0x000fe400078e0095 */
[----:B------:R-:W-:Y:S01]  /*3330*/  IMAD.MOV.U32 R152, RZ, RZ, RZ ;  /* 0x000000ffff987224 */ /* 0x000fe200078e00ff */
[----:B------:R-:W-:-:S07]  /*3340*/  LOP3.LUT R139, R139, R150, R153, 0x96, !PT ;  /* 0x000000968b8b7212 */ /* 0x000fce00078e9699 */
.L_x_26030:
[----:B------:R-:W-:Y:S05]  /*3350*/  BSYNC.RECONVERGENT B1 ;  /* 0x0000000000017941 */ /* 0x000fea0003800200 */
.L_x_26029:
[----:B------:R-:W0:Y:S01]  /*3360*/  LDC R150, c[0x0][0x408] ;  /* 0x00010200ff967b82 */ /* 0x000e220000000800 */
[----:B------:R-:W-:Y:S01]  /*3370*/  I2FP.F32.U32 R146, R151 ;  /* 0x0000009700927245 */ /* 0x000fe20000201000 */
[----:B------:R-:W-:Y:S01]  /*3380*/  HFMA2 R151, -RZ, RZ, 0.1171875, 0 ;  /* 0x2f800000ff977431 */ /* 0x000fe200000001ff */
[----:B------:R-:W-:Y:S01]  /*3390*/  ISETP.NE.AND P4, PT, R152, 0x1, PT ;  /* 0x000000019800780c */ /* 0x000fe20003f85270 */
[----:B-----5:R-:W-:Y:S01]  /*33a0*/  FMUL.FTZ R153, R132, R0 ;  /* 0x0000000084997220 */ /* 0x020fe20000410000 */
[----:B------:R-:W-:Y:S01]  /*33b0*/  BSSY.RECONVERGENT B1, `(.L_x_26034) ;  /* 0x000005d000017945 */ /* 0x000fe20003800200 */
[----:B------:R-:W-:Y:S02]  /*33c0*/  IMAD.MOV.U32 R132, RZ, RZ, R144 ;  /* 0x000000ffff847224 */ /* 0x000fe400078e0090 */
[----:B------:R-:W1:Y:S01]  /*33d0*/  LDC R149, c[0x0][0x404] ;  /* 0x00010100ff957b82 */ /* 0x000e620000000800 */
[----:B------:R-:W-:Y:S01]  /*33e0*/  FFMA.FTZ R146, R146, R151, 1.1641532182693481445e-10 ;  /* 0x2f00000092927423 */ /* 0x000fe20000010097 */
[----:B0-----:R-:W-:-:S04]  /*33f0*/  FMUL.FTZ R153, R153, R150 ;  /* 0x0000009699997220 */ /* 0x001fc80000410000 */
[----:B-1----:R-:W-:Y:S01]  /*3400*/  FSETP.GTU.FTZ.AND P3, PT, R146, R149, PT ;  /* 0x000000959200720b */ /* 0x002fe20003f7c000 */
[----:B------:R-:W-:-:S03]  /*3410*/  IMAD.MOV.U32 R146, RZ, RZ, 0x2 ;  /* 0x00000002ff927424 */ /* 0x000fc600078e00ff */
        /* <DEDUP_REMOVED lines=11> */
.L_x_26036:
        /* <DEDUP_REMOVED lines=13> */
.L_x_26038:
[----:B------:R-:W-:Y:S05]  /*35a0*/  BSYNC.RECONVERGENT B2 ;  /* 0x0000000000027941 */ /* 0x000fea0003800200 */
.L_x_26037:
[----:B------:R-:W-:Y:S01]  /*35b0*/  LOP3.LUT R160, R145, R157, R3, 0x96, !PT ;  /* 0x0000009d91a07212 */ /* 0x000fe200078e9603 */
[----:B------:R-:W-:Y:S01]  /*35c0*/  IMAD.WIDE.U32 R158, R155, -0x326172a9, RZ ;  /* 0xcd9e8d579b9e7825 */ /* 0x000fe200078e00ff */
[----:B------:R-:W-:Y:S02]  /*35d0*/  IADD3 R157, PT, PT, R3, -0x4498517b, RZ ;  /* 0xbb67ae85039d7810 */ /* 0x000fe40007ffe0ff */
[----:B------:R-:W-:Y:S01]  /*35e0*/  MOV R132, R148 ;  /* 0x0000009400847202 */ /* 0x000fe20000000f00 */
        /* <DEDUP_REMOVED lines=55> */
[----:B------:R-:W-:-:S03]  /*3960*/  IMAD.MOV.U32 R148, RZ, RZ, R158 ;  /* 0x000000ffff947224 */ /* 0x000fc600078e009e */
[----:B------:R-:W-:-:S07]  /*3970*/  LOP3.LUT R139, R139, R156, R159, 0x96, !PT ;  /* 0x0000009c8b8b7212 */ /* 0x000fce00078e969f */
.L_x_26035:
[----:B------:R-:W-:Y:S05]  /*3980*/  BSYNC.RECONVERGENT B1 ;  /* 0x0000000000017941 */ /* 0x000fea0003800200 */
.L_x_26034:
[----:B------:R-:W-:Y:S01]  /*3990*/  ISETP.NE.AND P5, PT, R146, 0x1, PT ;  /* 0x000000019200780c */ /* 0x000fe20003fa5270 */
[----:B------:R-:W-:Y:S01]  /*39a0*/  FMUL.FTZ R133, R133, R0 ;  /* 0x0000000085857220 */ /* 0x000fe20000410000 */
[----:B------:R-:W-:Y:S01]  /*39b0*/  I2FP.F32.U32 R132, R132 ;  /* 0x0000008400847245 */ /* 0x000fe20000201000 */
[----:B------:R-:W-:Y:S01]  /*39c0*/  BSSY.RECONVERGENT B1, `(.L_x_26039) ;  /* 0x000005c000017945 */ /* 0x000fe20003800200 */
[----:B------:R-:W-:Y:S02]  /*39d0*/  HFMA2 R156, -RZ, RZ, 0, 1.1920928955078125e-07 ;  /* 0x00000002ff9c7431 */ /* 0x000fe400000001ff */
[----:B------:R-:W-:Y:S01]  /*39e0*/  FMUL.FTZ R133, R133, R150 ;  /* 0x0000009685857220 */ /* 0x000fe20000410000 */
[----:B------:R-:W-:-:S05]  /*39f0*/  FFMA.FTZ R132, R132, R151, 1.1641532182693481445e-10 ;  /* 0x2f00000084847423 */ /* 0x000fca0000010097 */
        /* <DEDUP_REMOVED lines=13> */
.L_x_26041:
        /* <DEDUP_REMOVED lines=13> */
.L_x_26043:
[----:B------:R-:W-:Y:S05]  /*3ba0*/  BSYNC.RECONVERGENT B2 ;  /* 0x0000000000027941 */ /* 0x000fea0003800200 */
.L_x_26042:
        /* <DEDUP_REMOVED lines=53> */
[----:B------:R-:W-:-:S03]  /*3f00*/  IMAD.MOV.U32 R144, RZ, RZ, R158 ;  /* 0x000000ffff907224 */ /* 0x000fc600078e009e */
[----:B------:R-:W-:Y:S01]  /*3f10*/  LOP3.LUT R140, R139, R156, R159, 0x96, !PT ;  /* 0x0000009c8b8c7212 */ /* 0x000fe200078e969f */
[----:B------:R-:W-:Y:S01]  /*3f20*/  IMAD.WIDE.U32 R156, R133, -0x2daee0ad, RZ ;  /* 0xd2511f53859c7825 */ /* 0x000fe200078e00ff */
[----:B------:R-:W-:-:S04]  /*3f30*/  IADD3 R139, PT, PT, R3, -0x695add53, RZ ;  /* 0x96a522ad038b7810 */ /* 0x000fc80007ffe0ff */
[----:B------:R-:W-:Y:S01]  /*3f40*/  LOP3.LUT R139, R139, R132, R157, 0x96, !PT ;  /* 0x000000848b8b7212 */ /* 0x000fe200078e969d */
[----:B------:R-:W-:Y:S01]  /*3f50*/  IMAD.MOV.U32 R132, RZ, RZ, R148 ;  /* 0x000000ffff847224 */ /* 0x000fe200078e0094 */
[----:B------:R-:W-:Y:S01]  /*3f60*/  MOV R148, R156 ;  /* 0x0000009c00947202 */ /* 0x000fe20000000f00 */
[----:B------:R-:W-:-:S07]  /*3f70*/  IMAD.MOV.U32 R156, RZ, RZ, RZ ;  /* 0x000000ffff9c7224 */ /* 0x000fce00078e00ff */
.L_x_26040:
[----:B------:R-:W-:Y:S05]  /*3f80*/  BSYNC.RECONVERGENT B1 ;  /* 0x0000000000017941 */ /* 0x000fea0003800200 */
.L_x_26039:
[----:B------:R-:W-:Y:S01]  /*3f90*/  ISETP.NE.AND P6, PT, R156, 0x1, PT ;  /* 0x000000019c00780c */ /* 0x000fe20003fc5270 */
[----:B------:R-:W-:Y:S01]  /*3fa0*/  FMUL.FTZ R133, R134, R0 ;  /* 0x0000000086857220 */ /* 0x000fe20000410000 */
[----:B------:R-:W-:Y:S01]  /*3fb0*/  I2FP.F32.U32 R132, R132 ;  /* 0x0000008400847245 */ /* 0x000fe20000201000 */
[----:B------:R-:W-:Y:S01]  /*3fc0*/  BSSY.RECONVERGENT B1, `(.L_x_26044) ;  /* 0x000005c000017945 */ /* 0x000fe20003800200 */
[----:B------:R-:W-:Y:S02]  /*3fd0*/  IMAD.MOV.U32 R146, RZ, RZ, 0x2 ;  /* 0x00000002ff927424 */ /* 0x000fe400078e00ff */
[----:B------:R-:W-:Y:S01]  /*3fe0*/  FMUL.FTZ R133, R133, R150 ;  /* 0x0000009685857220 */ /* 0x000fe20000410000 */
[----:B------:R-:W-:-:S05]  /*3ff0*/  FFMA.FTZ R132, R132, R151, 1.1641532182693481445e-10 ;  /* 0x2f00000084847423 */ /* 0x000fca0000010097 */
        /* <DEDUP_REMOVED lines=13> */
.L_x_26046:
        /* <DEDUP_REMOVED lines=13> */
.L_x_26048:
[----:B------:R-:W-:Y:S05]  /*41a0*/  BSYNC.RECONVERGENT B2 ;  /* 0x0000000000027941 */ /* 0x000fea0003800200 */
.L_x_26047:
        /* <DEDUP_REMOVED lines=53> */
[----:B------:R-:W-:Y:S01]  /*4500*/  VIADD R139, R2, 0x8ff34781 ;  /* 0x8ff34781028b7836 */ /* 0x000fe20000000000 */
[----:B------:R-:W-:-:S04]  /*4510*/  MOV R144, R158 ;  /* 0x0000009e00907202 */ /* 0x000fc80000000f00 */
[----:B------:R-:W-:Y:S01]  /*4520*/  LOP3.LUT R140, R139, R156, R159, 0x96, !PT ;  /* 0x0000009c8b8c7212 */ /* 0x000fe200078e969f */
[----:B------:R-:W-:-:S04]  /*4530*/  IMAD.WIDE.U32 R156, R133, -0x2daee0ad, RZ ;  /* 0xd2511f53859c7825 */ /* 0x000fc800078e00ff */
[----:B------:R-:W-:-:S05]  /*4540*/  VIADD R139, R3, 0x96a522ad ;  /* 0x96a522ad038b7836 */ /* 0x000fca0000000000 */
[----:B------:R-:W-:Y:S01]  /*4550*/  LOP3.LUT R139, R139, R132, R157, 0x96, !PT ;  /* 0x000000848b8b7212 */ /* 0x000fe200078e969d */
[----:B------:R-:W-:Y:S02]  /*4560*/  IMAD.MOV.U32 R132, RZ, RZ, R148 ;  /* 0x000000ffff847224 */ /* 0x000fe400078e0094 */
[----:B------:R-:W-:-:S07]  /*4570*/  IMAD.MOV.U32 R148, RZ, RZ, R156 ;  /* 0x000000ffff947224 */ /* 0x000fce00078e009c */
.L_x_26045:
[----:B------:R-:W-:Y:S05]  /*4580*/  BSYNC.RECONVERGENT B1 ;  /* 0x0000000000017941 */ /* 0x000fea0003800200 */
.L_x_26044:
[----:B------:R-:W-:Y:S01]  /*4590*/  I2FP.F32.U32 R132, R132 ;  /* 0x0000008400847245 */ /* 0x000fe20000201000 */
[----:B------:R-:W-:Y:S01]  /*45a0*/  FMUL.FTZ R135, R135, R0 ;  /* 0x0000000087877220 */ /* 0x000fe20000410000 */
[----:B------:R-:W-:Y:S01]  /*45b0*/  FMUL.FTZ R133, R152, R89 ;  /* 0x0000005998857220 */ /* 0x000fe20000410000 */
[----:B------:R-:W-:Y:S02]  /*45c0*/  FMUL.FTZ R134, R161, R90 ;  /* 0x0000005aa1867220 */ /* 0x000fe40000410000 */
[----:B------:R-:W-:Y:S01]  /*45d0*/  FFMA.FTZ R132, R132, R151, 1.1641532182693481445e-10 ;  /* 0x2f00000084847423 */ /* 0x000fe20000010097 */
[----:B------:R-:W-:-:S04]  /*45e0*/  FMUL.FTZ R150, R135, R150 ;  /* 0x0000009687967220 */ /* 0x000fc80000410000 */
[----:B------:R-:W-:Y:S01]  /*45f0*/  FSETP.GTU.FTZ.AND P6, PT, R132, R149, PT ;  /* 0x000000958400720b */ /* 0x000fe20003fdc000 */
[----:B------:R-:W-:-:S03]  /*4600*/  FMUL.FTZ R132, R153, R88 ;  /* 0x0000005899847220 */ /* 0x000fc60000410000 */
[----:B------:R-:W-:Y:S02]  /*4610*/  FSEL R150, R150, RZ, !P6 ;  /* 0x000000ff96967208 */ /* 0x000fe40007000000 */
[----:B------:R-:W-:-:S03]  /*4620*/  PLOP3.LUT P5, PT, P6, PT, PT, 0x8, 0x80 ;  /* 0x000000000080781c */ /* 0x000fc600037ae170 */
[----:B------:R-:W-:-:S10]  /*4630*/  FMUL.FTZ R135, R150, R91 ;  /* 0x0000005b96877220 */ /* 0x000fd40000410000 */
.L_x_26028:
[----:B------:R-:W0:Y:S01]  /*4640*/  LDC.64 R150, c[0x0][0x3a8] ;  /* 0x0000ea00ff967b82 */ /* 0x000e220000000a00 */
[----:B------:R-:W-:Y:S02]  /*4650*/  SEL R149, RZ, 0x1000000, !P5 ;  /* 0x01000000ff957807 */ /* 0x000fe40006800000 */
[----:B------:R-:W-:Y:S02]  /*4660*/  SEL R156, RZ, 0x10000, !P4 ;  /* 0x00010000ff9c7807 */ /* 0x000fe40006000000 */
[----:B------:R-:W-:-:S03]  /*4670*/  SEL R157, RZ, 0x100, !P3 ;  /* 0x00000100ff9d7807 */ /* 0x000fc60005800000 */
[----:B------:R-:W1:Y:S01]  /*4680*/  LDC.64 R152, c[0x0][0x3b0] ;  /* 0x0000ec00ff987b82 */ /* 0x000e620000000a00 */
[----:B------:R-:W-:Y:S02]  /*4690*/  IADD3 R149, PT, PT, R157, R149, R156 ;  /* 0x000000959d957210 */ /* 0x000fe40007ffe09c */
[----:B------:R-:W-:-:S05]  /*46a0*/  SEL R156, RZ, 0x1, !P2 ;  /* 0x00000001ff9c7807 */ /* 0x000fca0005000000 */
[----:B------:R-:W-:Y:S02]  /*46b0*/  IMAD.IADD R157, R149, 0x1, R156 ;  /* 0x00000001959d7824 */ /* 0x000fe400078e029c */
[----:B------:R-:W-:Y:S01]  /*46c0*/  IMAD.MOV.U32 R149, RZ, RZ, R148 ;  /* 0x000000ffff957224 */ /* 0x000fe200078e0094 */
[C---:B------:R-:W-:Y:S01]  /*46d0*/  IADD3 R148, PT, PT, R143.reuse, 0x100, RZ ;  /* 0x000001008f947810 */ /* 0x040fe20007ffe0ff */
[----:B0-----:R-:W-:-:S05]  /*46e0*/  IMAD.WIDE.U32 R150, R143, 0x10, R150 ;  /* 0x000000108f967825 */ /* 0x001fca00078e0096 */
[----:B------:R0:W-:Y:S01]  /*46f0*/  STG.E.128 desc[UR6][R150.64], R132 ;  /* 0x0000008496007986 */ /* 0x0001e2000c101d06 */
[----:B-1----:R-:W-:-:S05]  /*4700*/  IMAD.WIDE.U32 R152, R143, 0x4, R152 ;  /* 0x000000048f987825 */ /* 0x002fca00078e0098 */
[----:B------:R0:W-:Y:S02]  /*4710*/  STG.E desc[UR6][R152.64], R157 ;  /* 0x0000009d98007986 */ /* 0x0001e4000c101906 */
.L_x_26007:
[----:B------:R-:W-:Y:S05]  /*4720*/  BSYNC.RECONVERGENT B0 ;  /* 0x0000000000007941 */ /* 0x000fea0003800200 */
.L_x_26006:
        /* <DEDUP_REMOVED lines=29> */
.L_x_26054:
        /* <DEDUP_REMOVED lines=13> */
.L_x_26056:
[----:B------:R-:W-:Y:S05]  /*49d0*/  BSYNC.RECONVERGENT B2 ;  /* 0x0000000000027941 */ /* 0x000fea0003800200 */
.L_x_26055:
        /* <DEDUP_REMOVED lines=59> */
[----:B------:R-:W-:Y:S01]  /*4d90*/  MOV R150, R152 ;  /* 0x0000009800967202 */ /* 0x000fe20000000f00 */
[----:B------:R-:W-:-:S07]  /*4da0*/  IMAD.MOV.U32 R152, RZ, RZ, R149 ;  /* 0x000000ffff987224 */ /* 0x000fce00078e0095 */
.L_x_26053:
[----:B------:R-:W-:Y:S05]  /*4db0*/  BSYNC.RECONVERGENT B1 ;  /* 0x0000000000017941 */ /* 0x000fea0003800200 */
.L_x_26052:
[----:B------:R-:W0:Y:S01]  /*4dc0*/  LDC R151, c[0x0][0x408] ;  /* 0x00010200ff977b82 */ /* 0x000e220000000800 */
[----:B------:R-:W-:Y:S01]  /*4dd0*/  I2FP.F32.U32 R153, R152 ;  /* 0x0000009800997245 */ /* 0x000fe20000201000 */
[----:B------:R-:W-:Y:S01]  /*4de0*/  HFMA2 R152, -RZ, RZ, 0.1171875, 0 ;  /* 0x2f800000ff987431 */ /* 0x000fe200000001ff */
[----:B------:R-:W-:Y:S01]  /*4df0*/  ISETP.NE.AND P3, PT, R156, 0x1, PT ;  /* 0x000000019c00780c */ /* 0x000fe20003f65270 */
[----:B-----5:R-:W-:Y:S01]  /*4e00*/  FMUL.FTZ R128, R128, R0 ;  /* 0x0000000080807220 */ /* 0x020fe20000410000 */
[----:B------:R-:W-:Y:S01]  /*4e10*/  BSSY.RECONVERGENT B1, `(.L_x_26057) ;  /* 0x000005e000017945 */ /* 0x000fe20003800200 */
[----:B------:R-:W-:Y:S02]  /*4e20*/  IMAD.MOV.U32 R158, RZ, RZ, 0x2 ;  /* 0x00000002ff9e7424 */ /* 0x000fe400078e00ff */
        /* <DEDUP_REMOVED lines=17> */
.L_x_26059:
        /* <DEDUP_REMOVED lines=13> */
.L_x_26061:
[----:B------:R-:W-:Y:S05]  /*5010*/  BSYNC.RECONVERGENT B2 ;  /* 0x0000000000027941 */ /* 0x000fea0003800200 */
.L_x_26060:
        /* <DEDUP_REMOVED lines=54> */
[----:B------:R-:W-:Y:S01]  /*5380*/  IMAD.MOV.U32 R144, RZ, RZ, R162 ;  /* 0x000000ffff907224 */ /* 0x000fe200078e00a2 */
[----:B------:R-:W-:Y:S01]  /*5390*/  LOP3.LUT R140, R153, R160, R163, 0x96, !PT ;  /* 0x000000a0998c7212 */ /* 0x000fe200078e96a3 */
[----:B------:R-:W-:-:S04]  /*53a0*/  IMAD.WIDE.U32 R160, R139, -0x2daee0ad, RZ ;  /* 0xd2511f538ba07825 */ /* 0x000fc800078e00ff */
[----:B------:R-:W-:Y:S02]  /*53b0*/  VIADD R139, R3, 0x96a522ad ;  /* 0x96a522ad038b7836 */ /* 0x000fe40000000000 */
[----:B------:R-:W-:-:S03]  /*53c0*/  IMAD.MOV.U32 R150, RZ, RZ, R160 ;  /* 0x000000ffff967224 */ /* 0x000fc600078e00a0 */
[----:B------:R-:W-:Y:S01]  /*53d0*/  LOP3.LUT R139, R139, R158, R161, 0x96, !PT ;  /* 0x0000009e8b8b7212 */ /* 0x000fe200078e96a1 */
[----:B------:R-:W-:-:S07]  /*53e0*/  IMAD.MOV.U32 R158, RZ, RZ, RZ ;  /* 0x000000ffff9e7224 */ /* 0x000fce00078e00ff */
.L_x_26058:
[----:B------:R-:W-:Y:S05]  /*53f0*/  BSYNC.RECONVERGENT B1 ;  /* 0x0000000000017941 */ /* 0x000fea0003800200 */
.L_x_26057:
[----:B------:R-:W-:Y:S01]  /*5400*/  I2FP.F32.U32 R153, R146 ;  /* 0x0000009200997245 */ /* 0x000fe20000201000 */
[----:B------:R-:W-:Y:S01]  /*5410*/  FMUL.FTZ R156, R129, R0 ;  /* 0x00000000819c7220 */ /* 0x000fe20000410000 */
[----:B------:R-:W-:Y:S01]  /*5420*/  ISETP.NE.AND P4, PT, R158, 0x1, PT ;  /* 0x000000019e00780c */ /* 0x000fe20003f85270 */
[----:B------:R-:W-:Y:S02]  /*5430*/  BSSY.RECONVERGENT B1, `(.L_x_26062) ;  /* 0x000005d000017945 */ /* 0x000fe40003800200 */
[----:B------:R-:W-:Y:S01]  /*5440*/  FFMA.FTZ R146, R153, R152, 1.1641532182693481445e-10 ;  /* 0x2f00000099927423 */ /* 0x000fe20000010098 */
[----:B------:R-:W-:-:S04]  /*5450*/  FMUL.FTZ R156, R156, R151 ;  /* 0x000000979c9c7220 */ /* 0x000fc80000410000 */
[----:B------:R-:W-:Y:S01]  /*5460*/  FSETP.GTU.FTZ.AND P3, PT, R146, R149, PT ;  /* 0x000000959200720b */ /* 0x000fe20003f7c000 */
        /* <DEDUP_REMOVED lines=14> */
.L_x_26064:
        /* <DEDUP_REMOVED lines=13> */
.L_x_26066:
[----:B------:R-:W-:Y:S05]  /*5620*/  BSYNC.RECONVERGENT B2 ;  /* 0x0000000000027941 */ /* 0x000fea0003800200 */
.L_x_26065:
        /* <DEDUP_REMOVED lines=59> */
[----:B------:R-:W-:Y:S02]  /*59e0*/  LOP3.LUT R139, R139, R158, R161, 0x96, !PT ;  /* 0x0000009e8b8b7212 */ /* 0x000fe400078e96a1 */
[----:B------:R-:W-:-:S07]  /*59f0*/  MOV R150, R160 ;  /* 0x000000a000967202 */ /* 0x000fce0000000f00 */
.L_x_26063:
[----:B------:R-:W-:Y:S05]  /*5a00*/  BSYNC.RECONVERGENT B1 ;  /* 0x0000000000017941 */ /* 0x000fea0003800200 */
.L_x_26062:
[----:B------:R-:W-:Y:S01]  /*5a10*/  I2FP.F32.U32 R153, R146 ;  /* 0x0000009200997245 */ /* 0x000fe20000201000 */
[----:B------:R-:W-:Y:S01]  /*5a20*/  FMUL.FTZ R130, R130, R0 ;  /* 0x0000000082827220 */ /* 0x000fe20000410000 */
[----:B------:R-:W-:Y:S01]  /*5a30*/  ISETP.NE.AND P5, PT, R156, 0x1, PT ;  /* 0x000000019c00780c */ /* 0x000fe20003fa5270 */
[----:B------:R-:W-:Y:S02]  /*5a40*/  BSSY.RECONVERGENT B1, `(.L_x_26067) ;  /* 0x000005d000017945 */ /* 0x000fe40003800200 */
[----:B------:R-:W-:Y:S01]  /*5a50*/  FFMA.FTZ R146, R153, R152, 1.1641532182693481445e-10 ;  /* 0x2f00000099927423 */ /* 0x000fe20000010098 */
[----:B------:R-:W-:-:S04]  /*5a60*/  FMUL.FTZ R130, R130, R151 ;  /* 0x0000009782827220 */ /* 0x000fc80000410000 */
        /* <DEDUP_REMOVED lines=15> */
.L_x_26069:
        /* <DEDUP_REMOVED lines=13> */
.L_x_26071:
[----:B------:R-:W-:Y:S05]  /*5c30*/  BSYNC.RECONVERGENT B2 ;  /* 0x0000000000027941 */ /* 0x000fea0003800200 */
.L_x_26070:
        /* <DEDUP_REMOVED lines=60> */
[----:B------:R-:W-:-:S07]  /*6000*/  LOP3.LUT R139, R139, R158, R161, 0x96, !PT ;  /* 0x0000009e8b8b7212 */ /* 0x000fce00078e96a1 */
.L_x_26068:
[----:B------:R-:W-:Y:S05]  /*6010*/  BSYNC.RECONVERGENT B1 ;  /* 0x0000000000017941 */ /* 0x000fea0003800200 */
.L_x_26067:
[----:B------:R-:W-:-:S05]  /*6020*/  I2FP.F32.U32 R153, R153 ;  /* 0x0000009900997245 */ /* 0x000fca0000201000 */
[----:B------:R-:W-:-:S05]  /*6030*/  FFMA.FTZ R152, R153, R152, 1.1641532182693481445e-10 ;  /* 0x2f00000099987423 */ /* 0x000fca0000010098 */
[----:B------:R-:W-:Y:S01]  /*6040*/  FSETP.GTU.FTZ.AND P5, PT, R152, R149, PT ;  /* 0x000000959800720b */ /* 0x000fe20003fbc000 */
[----:B------:R-:W-:-:S04]  /*6050*/  FMUL.FTZ R152, R131, R0 ;  /* 0x0000000083987220 */ /* 0x000fc80000410000 */
[----:B------:R-:W-:-:S05]  /*6060*/  FMUL.FTZ R152, R152, R151 ;  /* 0x0000009798987220 */ /* 0x000fca0000410000 */
[----:B------:R-:W-:Y:S02]  /*6070*/  FSEL R152, R152, RZ, !P5 ;  /* 0x000000ff98987208 */ /* 0x000fe40006800000 */
[----:B------:R-:W-:-:S03]  /*6080*/  PLOP3.LUT P5, PT, P5, PT, PT, 0x8, 0x80 ;  /* 0x000000000080781c */ /* 0x000fc60002fae170 */
[----:B------:R-:W-:Y:S01]  /*6090*/  FFMA.FTZ R131, R152, R79, R103 ;  /* 0x0000004f98837223 */ /* 0x000fe20000010067 */
[----:B------:R-:W-:Y:S09]  /*60a0*/  BRA `(.L_x_26072) ;  /* 0x0000001800287947 */ /* 0x000ff20003800000 */
.L_x_26051:
        /* <DEDUP_REMOVED lines=16> */
.L_x_26075:
        /* <DEDUP_REMOVED lines=13> */
.L_x_26077:
[----:B------:R-:W-:Y:S05]  /*6280*/  BSYNC.RECONVERGENT B2 ;  /* 0x0000000000027941 */ /* 0x000fea0003800200 */
.L_x_26076:
        /* <DEDUP_REMOVED lines=61> */
.L_x_26074:
[----:B------:R-:W-:Y:S05]  /*6660*/  BSYNC.RECONVERGENT B1 ;  /* 0x0000000000017941 */ /* 0x000fea0003800200 */
.L_x_26073:
[----:B------:R-:W0:Y:S01]  /*6670*/  LDC R151, c[0x0][0x408] ;  /* 0x00010200ff977b82 */ /* 0x000e220000000800 */
[----:B------:R-:W-:Y:S01]  /*6680*/  I2FP.F32.U32 R153, R152 ;  /* 0x0000009800997245 */ /* 0x000fe20000201000 */
[----:B------:R-:W-:Y:S01]  /*6690*/  HFMA2 R152, -RZ, RZ, 0.1171875, 0 ;  /* 0x2f800000ff987431 */ /* 0x000fe200000001ff */
[----:B------:R-:W-:Y:S01]  /*66a0*/  ISETP.NE.AND P4, PT, R156, 0x1, PT ;  /* 0x000000019c00780c */ /* 0x000fe20003f85270 */
[----:B-----5:R-:W-:Y:S01]  /*66b0*/  FMUL.FTZ R128, R128, R0 ;  /* 0x0000000080807220 */ /* 0x020fe20000410000 */
[----:B------:R-:W-:Y:S03]  /*66c0*/  BSSY.RECONVERGENT B1, `(.L_x_26078) ;  /* 0x000005d000017945 */ /* 0x000fe60003800200 */
[----:B------:R-:W1:Y:S01]  /*66d0*/  LDC R149, c[0x0][0x404] ;  /* 0x00010100ff957b82 */ /* 0x000e620000000800 */
[----:B------:R-:W-:Y:S01]  /*66e0*/  FFMA.FTZ R146, R153, R152, 1.1641532182693481445e-10 ;  /* 0x2f00000099927423 */ /* 0x000fe20000010098 */
[----:B0-----:R-:W-:-:S04]  /*66f0*/  FMUL.FTZ R128, R128, R151 ;  /* 0x0000009780807220 */ /* 0x001fc80000410000 */
[----:B-1----:R-:W-:Y:S01]  /*6700*/  FSETP.GTU.FTZ.AND P3, PT, R146, R149, PT ;  /* 0x000000959200720b */ /* 0x002fe20003f7c000 */
[----:B------:R-:W-:-:S03]  /*6710*/  IMAD.MOV.U32 R146, RZ, RZ, 0x2 ;  /* 0x00000002ff927424 */ /* 0x000fc600078e00ff */
        /* <DEDUP_REMOVED lines=12> */
.L_x_26080:
        /* <DEDUP_REMOVED lines=13> */
.L_x_26082:
[----:B------:R-:W-:Y:S05]  /*68b0*/  BSYNC.RECONVERGENT B2 ;  /* 0x0000000000027941 */ /* 0x000fea0003800200 */
.L_x_26081:
        /* <DEDUP_REMOVED lines=61> */
.L_x_26079:
[----:B------:R-:W-:Y:S05]  /*6c90*/  BSYNC.RECONVERGENT B1 ;  /* 0x0000000000017941 */ /* 0x000fea0003800200 */
.L_x_26078:
[----:B------:R-:W-:Y:S01]  /*6ca0*/  I2FP.F32.U32 R159, R128 ;  /* 0x00000080009f7245 */ /* 0x000fe20000201000 */
[----:B------:R-:W-:Y:S01]  /*6cb0*/  BSSY.RECONVERGENT B1, `(.L_x_26083) ;  /* 0x000005e000017945 */ /* 0x000fe20003800200 */
[----:B------:R-:W-:Y:S01]  /*6cc0*/  ISETP.NE.AND P5, PT, R146, 0x1, PT ;  /* 0x000000019200780c */ /* 0x000fe20003fa5270 */
[----:B------:R-:W-:Y:S02]  /*6cd0*/  HFMA2 R158, -RZ, RZ, 0, 1.1920928955078125e-07 ;  /* 0x00000002ff9e7431 */ /* 0x000fe400000001ff */
[----:B------:R-:W-:-:S05]  /*6ce0*/  FFMA.FTZ R128, R159, R152, 1.1641532182693481445e-10 ;  /* 0x2f0000009f807423 */ /* 0x000fca0000010098 */
[----:B------:R-:W-:Y:S01]  /*6cf0*/  FSETP.GTU.FTZ.AND P4, PT, R128, R149, PT ;  /* 0x000000958000720b */ /* 0x000fe20003f9c000 */
[----:B------:R-:W-:-:S03]  /*6d00*/  FMUL.FTZ R128, R129, R0 ;  /* 0x0000000081807220 */ /* 0x000fc60000410000 */
[----:B------:R-:W-:Y:S01]  /*6d10*/  PLOP3.LUT P3, PT, P4, PT, PT, 0x8, 0x80 ;  /* 0x000000000080781c */ /* 0x000fe2000276e170 */
        /* <DEDUP_REMOVED lines=12> */
.L_x_26085:
        /* <DEDUP_REMOVED lines=13> */
.L_x_26087:
[----:B------:R-:W-:Y:S05]  /*6eb0*/  BSYNC.RECONVERGENT B2 ;  /* 0x0000000000027941 */ /* 0x000fea0003800200 */
.L_x_26086:
        /* <DEDUP_REMOVED lines=61> */
.L_x_26084:
[----:B------:R-:W-:Y:S05]  /*7290*/  BSYNC.RECONVERGENT B1 ;  /* 0x0000000000017941 */ /* 0x000fea0003800200 */
.L_x_26083:
[----:B------:R-:W-:Y:S01]  /*72a0*/  I2FP.F32.U32 R129, R128 ;  /* 0x0000008000817245 */ /* 0x000fe20000201000 */
[----:B------:R-:W-:Y:S01]  /*72b0*/  FMUL.FTZ R130, R130, R0 ;  /* 0x0000000082827220 */ /* 0x000fe20000410000 */
        /* <DEDUP_REMOVED lines=18> */
.L_x_26090:
        /* <DEDUP_REMOVED lines=13> */
.L_x_26092:
[----:B------:R-:W-:Y:S05]  /*74b0*/  BSYNC.RECONVERGENT B2 ;  /* 0x0000000000027941 */ /* 0x000fea0003800200 */
.L_x_26091:
        /* <DEDUP_REMOVED lines=61> */
.L_x_26089:
[----:B------:R-:W-:Y:S05]  /*7890*/  BSYNC.RECONVERGENT B1 ;  /* 0x0000000000017941 */ /* 0x000fea0003800200 */
.L_x_26088:
[----:B------:R-:W-:Y:S01]  /*78a0*/  I2FP.F32.U32 R129, R128 ;  /* 0x0000008000817245 */ /* 0x000fe20000201000 */
[----:B------:R-:W-:Y:S01]  /*78b0*/  FMUL.FTZ R128, R131, R0 ;  /* 0x0000000083807220 */ /* 0x000fe20000410000 */
[----:B------:R-:W-:-:S03]  /*78c0*/  FMUL.FTZ R130, R163, R78 ;  /* 0x0000004ea3827220 */ /* 0x000fc60000410000 */
[----:B------:R-:W-:Y:S01]  /*78d0*/  FFMA.FTZ R152, R129, R152, 1.1641532182693481445e-10 ;  /* 0x2f00000081987423 */ /* 0x000fe20000010098 */
[----:B------:R-:W-:Y:S01]  /*78e0*/  FMUL.FTZ R128, R128, R151 ;  /* 0x0000009780807220 */ /* 0x000fe20000410000 */
[----:B------:R-:W-:-:S03]  /*78f0*/  FMUL.FTZ R129, R156, R77 ;  /* 0x0000004d9c817220 */ /* 0x000fc60000410000 */
[----:B------:R-:W-:-:S04]  /*7900*/  FSETP.GTU.FTZ.AND P5, PT, R152, R149, PT ;  /* 0x000000959800720b */ /* 0x000fc80003fbc000 */
[----:B------:R-:W-:Y:S01]  /*7910*/  FSEL R152, R128, RZ, !P5 ;  /* 0x000000ff80987208 */ /* 0x000fe20006800000 */
[----:B------:R-:W-:Y:S01]  /*7920*/  FMUL.FTZ R128, R153, R76 ;  /* 0x0000004c99807220 */ /* 0x000fe20000410000 */
[----:B------:R-:W-:-:S03]  /*7930*/  PLOP3.LUT P5, PT, P5, PT, PT, 0x8, 0x80 ;  /* 0x000000000080781c */ /* 0x000fc60002fae170 */
[----:B------:R-:W-:-:S10]  /*7940*/  FMUL.FTZ R131, R152, R79 ;  /* 0x0000004f98837220 */ /* 0x000fd40000410000 */
.L_x_26072:
        /* <DEDUP_REMOVED lines=8> */
[----:B------:R-:W-:Y:S02]  /*79d0*/  IMAD.MOV.U32 R149, RZ, RZ, R150 ;  /* 0x000000ffff957224 */ /* 0x000fe400078e0096 */
[----:B0-----:R-:W-:-:S05]  /*79e0*/  IMAD.WIDE.U32 R152, R148, 0x10, R152 ;  /* 0x0000001094987825 */ /* 0x001fca00078e0098 */
[----:B------:R0:W-:Y:S01]  /*79f0*/  STG.E.128 desc[UR6][R152.64], R128 ;  /* 0x0000008098007986 */ /* 0x0001e2000c101d06 */
[C---:B-1----:R-:W-:Y:S01]  /*7a00*/  IMAD.WIDE.U32 R158, R148.reuse, 0x4, R158 ;  /* 0x00000004949e7825 */ /* 0x042fe200078e009e */
[----:B------:R-:W-:-:S04]  /*7a10*/  IADD3 R148, PT, PT, R148, 0x100, RZ ;  /* 0x0000010094947810 */ /* 0x000fc80007ffe0ff */
[----:B------:R0:W-:Y:S03]  /*7a20*/  STG.E desc[UR6][R158.64], R151 ;  /* 0x000000979e007986 */ /* 0x0001e6000c101906 */
.L_x_26050:
[----:B------:R-:W-:Y:S05]  /*7a30*/  BSYNC.RECONVERGENT B0 ;  /* 0x0000000000007941 */ /* 0x000fea0003800200 */
.L_x_26049:
[----:B------:R-:W-:Y:S01]  /*7a40*/  ISETP.GE.U32.AND P2, PT, R136, 0x300, PT ;  /* 0x000003008800780c */ /* 0x000fe20003f46070 */
[----:B------:R-:W-:Y:S03]  /*7a50*/  BSSY.RECONVERGENT B0, `(.L_x_26093) ;  /* 0x000032f000007945 */ /* 0x000fe60003800200 */
[----:B------:R-:W-:-:S09]  /*7a60*/  P2R R160, PR, RZ, 0x4 ;  /* 0x00000004ffa07803 */ /* 0x000fd20000000000 */
[----:B------:R-:W-:Y:S05]  /*7a70*/  @!P2 BRA `(.L_x_26094) ;  /* 0x0000003000b0a947 */ /* 0x000fea0003800000 */
[----:B------:R-:W-:Y:S01]  /*7a80*/  ISETP.NE.U32.AND P2, PT, RZ, UR8, PT ;  /* 0x00000008ff007c0c */ /* 0x000fe2000bf45070 */
[----:B------:R-:W1:Y:S03]  /*7a90*/  LDC.64 R104, c[0x0][0x390] ;  /* 0x0000e400ff687b82 */ /* 0x000e660000000a00 */
[----:B------:R-:W-:-:S13]  /*7aa0*/  ISETP.NE.AND.EX P2, PT, RZ, UR9, PT, P2 ;  /* 0x00000009ff007c0c */ /* 0x000fda000bf45320 */
[----:B------:R-:W0:Y:S01]  /*7ab0*/  @P2 LDC.64 R106, c[0x0][0x3a0] ;  /* 0x0000e800ff6a2b82 */ /* 0x000e220000000a00 */
[----:B-1----:R-:W-:-:S04]  /*7ac0*/  IMAD.WIDE.U32 R104, R148, 0x10, R104 ;  /* 0x0000001094687825 */ /* 0x002fc800078e0068 */
[----:B0-----:R-:W-:Y:S02]  /*7ad0*/  @P2 IMAD.WIDE.U32 R150, R148, 0x10, R106 ;  /* 0x0000001094962825 */ /* 0x001fe400078e006a */
[----:B------:R-:W5:Y:S04]  /*7ae0*/  LDG.E.128 R104, desc[UR6][R104.64] ;  /* 0x0000000668687981 */ /* 0x000f68000c1e1d00 */
        /* <DEDUP_REMOVED lines=18> */
.L_x_26098:
        /* <DEDUP_REMOVED lines=13> */
.L_x_26100:
[----:B------:R-:W-:Y:S05]  /*7ce0*/  BSYNC.RECONVERGENT B2 ;  /* 0x0000000000027941 */ /* 0x000fea0003800200 */
.L_x_26099:
        /* <DEDUP_REMOVED lines=61> */
.L_x_26097:
[----:B------:R-:W-:Y:S05]  /*80c0*/  BSYNC.RECONVERGENT B1 ;  /* 0x0000000000017941 */ /* 0x000fea0003800200 */
.L_x_26096:
        /* <DEDUP_REMOVED lines=10> */
[----:B-1----:R-:W-:Y:S02]  /*8170*/  FSETP.GTU.FTZ.AND P2, PT, R146, R149, PT ;  /* 0x000000959200720b */ /* 0x002fe40003f5c000 */
        /* <DEDUP_REMOVED lines=13> */
.L_x_26103:
        /* <DEDUP_REMOVED lines=13> */
.L_x_26105:
[----:B------:R-:W-:Y:S05]  /*8320*/  BSYNC.RECONVERGENT B2 ;  /* 0x0000000000027941 */ /* 0x000fea0003800200 */
.L_x_26104:
        /* <DEDUP_REMOVED lines=56> */
[----:B------:R-:W-:-:S03]  /*86b0*/  MOV R144, R164 ;  /* 0x000000a400907202 */ /* 0x000fc60000000f00 */
[----:B------:R-:W-:Y:S01]  /*86c0*/  VIADD R139, R3, 0x96a522ad ;  /* 0x96a522ad038b7836 */ /* 0x000fe20000000000 */
[----:B------:R-:W-:-:S04]  /*86d0*/  MOV R150, R162 ;  /* 0x000000a200967202 */ /* 0x000fc80000000f00 */
[----:B------:R-:W-:Y:S01]  /*86e0*/  LOP3.LUT R139, R139, R158, R163, 0x96, !PT ;  /* 0x0000009e8b8b7212 */ /* 0x000fe200078e96a3 */
[----:B------:R-:W-:-:S07]  /*86f0*/  IMAD.MOV.U32 R158, RZ, RZ, RZ ;  /* 0x000000ffff9e7224 */ /* 0x000fce00078e00ff */
.L_x_26102:
[----:B------:R-:W-:Y:S05]  /*8700*/  BSYNC.RECONVERGENT B1 ;  /* 0x0000000000017941 */ /* 0x000fea0003800200 */
.L_x_26101:
        /* <DEDUP_REMOVED lines=21> */
.L_x_26108:
        /* <DEDUP_REMOVED lines=13> */
.L_x_26110:
[----:B------:R-:W-:Y:S05]  /*8930*/  BSYNC.RECONVERGENT B2 ;  /* 0x0000000000027941 */ /* 0x000fea0003800200 */
.L_x_26109:
        /* <DEDUP_REMOVED lines=55> */
[----:B------:R-:W-:-:S03]  /*8cb0*/  IMAD.MOV.U32 R144, RZ, RZ, R164 ;  /* 0x000000ffff907224 */ /* 0x000fc600078e00a4 */
[----:B------:R-:W-:Y:S01]  /*8cc0*/  LOP3.LUT R140, R153, R162, R165, 0x96, !PT ;  /* 0x000000a2998c7212 */ /* 0x000fe200078e96a5 */
[----:B------:R-:W-:Y:S01]  /*8cd0*/  IMAD.WIDE.U32 R162, R139, -0x2daee0ad, RZ ;  /* 0xd2511f538ba27825 */ /* 0x000fe200078e00ff */
[----:B------:R-:W-:-:S03]  /*8ce0*/  IADD3 R139, PT, PT, R3, -0x695add53, RZ ;  /* 0x96a522ad038b7810 */ /* 0x000fc60007ffe0ff */
[----:B------:R-:W-:Y:S01]  /*8cf0*/  IMAD.MOV.U32 R150, RZ, RZ, R162 ;  /* 0x000000ffff967224 */ /* 0x000fe200078e00a2 */
[----:B------:R-:W-:-:S07]  /*8d00*/  LOP3.LUT R139, R139, R158, R163, 0x96, !PT ;  /* 0x0000009e8b8b7212 */ /* 0x000fce00078e96a3 */
.L_x_26107:
[----:B------:R-:W-:Y:S05]  /*8d10*/  BSYNC.RECONVERGENT B1 ;  /* 0x0000000000017941 */ /* 0x000fea0003800200 */
.L_x_26106:
        /* <DEDUP_REMOVED lines=21> */
.L_x_26113:
        /* <DEDUP_REMOVED lines=13> */
.L_x_26115:
[----:B------:R-:W-:Y:S05]  /*8f40*/  BSYNC.RECONVERGENT B2 ;  /* 0x0000000000027941 */ /* 0x000fea0003800200 */
.L_x_26114:
        /* <DEDUP_REMOVED lines=57> */
[----:B------:R-:W-:Y:S02]  /*92e0*/  VIADD R139, R3, 0x96a522ad ;  /* 0x96a522ad038b7836 */ /* 0x000fe40000000000 */
[----:B------:R-:W-:Y:S01]  /*92f0*/  IMAD.MOV.U32 R153, RZ, RZ, R150 ;  /* 0x000000ffff997224 */ /* 0x000fe200078e0096 */
[----:B------:R-:W-:Y:S02]  /*9300*/  MOV R150, R162 ;  /* 0x000000a200967202 */ /* 0x000fe40000000f00 */
[----:B------:R-:W-:-:S07]  /*9310*/  LOP3.LUT R139, R139, R158, R163, 0x96, !PT ;  /* 0x0000009e8b8b7212 */ /* 0x000fce00078e96a3 */
.L_x_26112:
[----:B------:R-:W-:Y:S05]  /*9320*/  BSYNC.RECONVERGENT B1 ;  /* 0x0000000000017941 */ /* 0x000fea0003800200 */
.L_x_26111:
        /* <DEDUP_REMOVED lines=9> */
.L_x_26095:
[----:B------:R-:W-:Y:S01]  /*93c0*/  ISETP.NE.AND P2, PT, R146, 0x1, PT ;  /* 0x000000019200780c */ /* 0x000fe20003f45270 */
[----:B------:R-:W-:Y:S01]  /*93d0*/  BSSY.RECONVERGENT B1, `(.L_x_26117) ;  /* 0x000005a000017945 */ /* 0x000fe20003800200 */
[----:B------:R-:W-:Y:S02]  /*93e0*/  HFMA2 R156, -RZ, RZ, 0, 1.1920928955078125e-07 ;  /* 0x00000002ff9c7431 */ /* 0x000fe400000001ff */
[----:B------:R-:W-:Y:S01]  /*93f0*/  IMAD.MOV.U32 R152, RZ, RZ, R144 ;  /* 0x000000ffff987224 */ /* 0x000fe200078e0090 */
[----:B0-----:R-:W-:-:S08]  /*9400*/  MOV R150, R149 ;  /* 0x0000009500967202 */ /* 0x001fd00000000f00 */
        /* <DEDUP_REMOVED lines=11> */
.L_x_26119:
        /* <DEDUP_REMOVED lines=13> */
.L_x_26121:
[----:B------:R-:W-:Y:S05]  /*9590*/  BSYNC.RECONVERGENT B2 ;  /* 0x0000000000027941 */ /* 0x000fea0003800200 */
.L_x_26120:
        /* <DEDUP_REMOVED lines=61> */
.L_x_26118:
[----:B------:R-:W-:Y:S05]  /*9970*/  BSYNC.RECONVERGENT B1 ;  /* 0x0000000000017941 */ /* 0x000fea0003800200 */
.L_x_26117:
        /* <DEDUP_REMOVED lines=10> */
[----:B-1----:R-:W-:-:S04]  /*9a20*/  FSETP.GTU.FTZ.AND P3, PT, R146, R149, PT ;  /* 0x000000959200720b */ /* 0x002fc80003f7c000 */
        /* <DEDUP_REMOVED lines=12> */
.L_x_26124:
        /* <DEDUP_REMOVED lines=13> */
.L_x_26126:
[----:B------:R-:W-:Y:S05]  /*9bc0*/  BSYNC.RECONVERGENT B2 ;  /* 0x0000000000027941 */ /* 0x000fea0003800200 */
.L_x_26125:
        /* <DEDUP_REMOVED lines=61> */
.L_x_26123:
[----:B------:R-:W-:Y:S05]  /*9fa0*/  BSYNC.RECONVERGENT B1 ;  /* 0x0000000000017941 */ /* 0x000fea0003800200 */
.L_x_26122:
[----:B------:R-:W-:Y:S01]  /*9fb0*/  I2FP.F32.U32 R159, R104 ;  /* 0x00000068009f7245 */ /* 0x000fe20000201000 */
[----:B------:R-:W-:Y:S01]  /*9fc0*/  FMUL.FTZ R146, R105, R0 ;  /* 0x0000000069927220 */ /* 0x000fe20000410000 */
[----:B------:R-:W-:Y:S01]  /*9fd0*/  ISETP.NE.AND P4, PT, R158, 0x1, PT ;  /* 0x000000019e00780c */ /* 0x000fe20003f85270 */
[----:B------:R-:W-:Y:S02]  /*9fe0*/  BSSY.RECONVERGENT B1, `(.L_x_26127) ;  /* 0x000005c000017945 */ /* 0x000fe40003800200 */
[----:B------:R-:W-:Y:S01]  /*9ff0*/  FFMA.FTZ R104, R159, R152, 1.1641532182693481445e-10 ;  /* 0x2f0000009f687423 */ /* 0x000fe20000010098 */
[----:B------:R-:W-:Y:S01]  /*a000*/  FMUL.FTZ R146, R146, R151 ;  /* 0x0000009792927220 */ /* 0x000fe20000410000 */
[----:B------:R-:W-:-:S03]  /*a010*/  HFMA2 R159, -RZ, RZ, 0, 1.1920928955078125e-07 ;  /* 0x00000002ff9f7431 */ /* 0x000fc600000001ff */
        /* <DEDUP_REMOVED lines=13> */
.L_x_26129:
        /* <DEDUP_REMOVED lines=13> */
.L_x_26131:
[----:B------:R-:W-:Y:S05]  /*a1c0*/  BSYNC.RECONVERGENT B2 ;  /* 0x0000000000027941 */ /* 0x000fea0003800200 */
.L_x_26130:
        /* <DEDUP_REMOVED lines=58> */
[----:B------:R-:W-:Y:S01]  /*a570*/  HFMA2 R159, -RZ, RZ, 0, 0 ;  /* 0x00000000ff9f7431 */ /* 0x000fe200000001ff */
[----:B------:R-:W-:Y:S01]  /*a580*/  MOV R104, R150 ;  /* 0x0000009600687202 */ /* 0x000fe20000000f00 */
[----:B------:R-:W-:-:S07]  /*a590*/  IMAD.MOV.U32 R150, RZ, RZ, R158 ;  /* 0x000000ffff967224 */ /* 0x000fce00078e009e */
.L_x_26128:
[----:B------:R-:W-:Y:S05]  /*a5a0*/  BSYNC.RECONVERGENT B1 ;  /* 0x0000000000017941 */ /* 0x000fea0003800200 */
.L_x_26127:
        /* <DEDUP_REMOVED lines=20> */
.L_x_26134:
        /* <DEDUP_REMOVED lines=13> */
.L_x_26136:
[----:B------:R-:W-:Y:S05]  /*a7c0*/  BSYNC.RECONVERGENT B2 ;  /* 0x0000000000027941 */ /* 0x000fea0003800200 */
.L_x_26135:
        /* <DEDUP_REMOVED lines=57> */
[----:B------:R-:W-:-:S05]  /*ab60*/  VIADD R139, R3, 0x96a522ad ;  /* 0x96a522ad038b7836 */ /* 0x000fca0000000000 */
[----:B------:R-:W-:Y:S01]  /*ab70*/  LOP3.LUT R139, R139, R104, R159, 0x96, !PT ;  /* 0x000000688b8b7212 */ /* 0x000fe200078e969f */
[----:B------:R-:W-:Y:S01]  /*ab80*/  IMAD.MOV.U32 R104, RZ, RZ, R150 ;  /* 0x000000ffff687224 */ /* 0x000fe200078e0096 */
[----:B------:R-:W-:-:S07]  /*ab90*/  MOV R150, R158 ;  /* 0x0000009e00967202 */ /* 0x000fce0000000f00 */
.L_x_26133:
[----:B------:R-:W-:Y:S05]  /*aba0*/  BSYNC.RECONVERGENT B1 ;  /* 0x0000000000017941 */ /* 0x000fea0003800200 */
.L_x_26132:
        /* <DEDUP_REMOVED lines=11> */
.L_x_26116:
        /* <DEDUP_REMOVED lines=14> */
.L_x_26094:
[----:B------:R-:W-:Y:S05]  /*ad40*/  BSYNC.RECONVERGENT B0 ;  /* 0x0000000000007941 */ /* 0x000fea0003800200 */
.L_x_26093:
        /* <DEDUP_REMOVED lines=9> */
[----:B0-2---:R-:W-:Y:S02]  /*ade0*/  @P2 IMAD.WIDE.U32 R150, R148, 0x10, R110 ;  /* 0x0000001094962825 */ /* 0x005fe400078e006e */
[----:B------:R-:W5:Y:S04]  /*adf0*/  LDG.E.128 R108, desc[UR6][R108.64] ;  /* 0x000000066c6c7981 */ /* 0x000f68000c1e1d00 */
[----:B------:R0:W5:Y:S01]  /*ae00*/  @P2 LDG.E.128 R100, desc[UR6][R150.64] ;  /* 0x0000000696642981 */ /* 0x000162000c1e1d00 */
[----:B------:R-:W-:Y:S05]  /*ae10*/  @!P2 BRA `(.L_x_26139) ;  /* 0x00000018002ca947 */ /* 0x000fea0003800000 */
        /* <DEDUP_REMOVED lines=16> */
.L_x_26142:
        /* <DEDUP_REMOVED lines=13> */
.L_x_26144:
[----:B------:R-:W-:Y:S05]  /*aff0*/  BSYNC.RECONVERGENT B2 ;  /* 0x0000000000027941 */ /* 0x000fea0003800200 */
.L_x_26143:
        /* <DEDUP_REMOVED lines=61> */
.L_x_26141:
[----:B------:R-:W-:Y:S05]  /*b3d0*/  BSYNC.RECONVERGENT B1 ;  /* 0x0000000000017941 */ /* 0x000fea0003800200 */
.L_x_26140:
[----:B------:R-:W0:Y:S01]  /*b3e0*/  LDC R151, c[0x0][0x408] ;  /* 0x00010200ff977b82 */ /* 0x000e220000000800 */
[----:B------:R-:W-:Y:S01]  /*b3f0*/  I2FP.F32.U32 R153, R152 ;  /* 0x0000009800997245 */ /* 0x000fe20000201000 */
[----:B------:R-:W-:Y:S01]  /*b400*/  IMAD.MOV.U32 R152, RZ, RZ, 0x2f800000 ;  /* 0x2f800000ff987424 */ /* 0x000fe200078e00ff */
[----:B------:R-:W-:Y:S01]  /*b410*/  ISETP.NE.AND P3, PT, R156, 0x1, PT ;  /* 0x000000019c00780c */ /* 0x000fe20003f65270 */
[----:B-----5:R-:W-:Y:S01]  /*b420*/  FMUL.FTZ R108, R108, R0 ;  /* 0x000000006c6c7220 */ /* 0x020fe20000410000 */
[----:B------:R-:W-:Y:S01]  /*b430*/  BSSY.RECONVERGENT B1, `(.L_x_26145) ;  /* 0x000005e000017945 */ /* 0x000fe20003800200 */
[----:B------:R-:W-:Y:S01]  /*b440*/  FFMA.FTZ R146, R153, R152, 1.1641532182693481445e-10 ;  /* 0x2f00000099927423 */ /* 0x000fe20000010098 */
[----:B------:R-:W-:Y:S01]  /*b450*/  HFMA2 R158, -RZ, RZ, 0, 1.1920928955078125e-07 ;  /* 0x00000002ff9e7431 */ /* 0x000fe200000001ff */
[----:B------:R-:W1:Y:S01]  /*b460*/  LDC R149, c[0x0][0x404] ;  /* 0x00010100ff957b82 */ /* 0x000e620000000800 */
[----:B0-----:R-:W-:Y:S02]  /*b470*/  FMUL.FTZ R108, R108, R151 ;  /* 0x000000976c6c7220 */ /* 0x001fe40000410000 */
        /* <DEDUP_REMOVED lines=14> */
.L_x_26147:
        /* <DEDUP_REMOVED lines=13> */
.L_x_26149:
[----:B------:R-:W-:Y:S05]  /*b630*/  BSYNC.RECONVERGENT B2 ;  /* 0x0000000000027941 */ /* 0x000fea0003800200 */
.L_x_26148:
        /* <DEDUP_REMOVED lines=59> */
[----:B------:R-:W-:Y:S01]  /*b9f0*/  LOP3.LUT R139, R139, R158, R163, 0x96, !PT ;  /* 0x0000009e8b8b7212 */ /* 0x000fe200078e96a3 */
[----:B------:R-:W-:-:S07]  /*ba00*/  HFMA2 R158, -RZ, RZ, 0, 0 ;  /* 0x00000000ff9e7431 */ /* 0x000fce00000001ff */
.L_x_26146:
[----:B------:R-:W-:Y:S05]  /*ba10*/  BSYNC.RECONVERGENT B1 ;  /* 0x0000000000017941 */ /* 0x000fea0003800200 */
.L_x_26145:
[----:B------:R-:W-:Y:S01]  /*ba20*/  I2FP.F32.U32 R153, R146 ;  /* 0x0000009200997245 */ /* 0x000fe20000201000 */
[----:B------:R-:W-:Y:S01]  /*ba30*/  FMUL.FTZ R156, R109, R0 ;  /* 0x000000006d9c7220 */ /* 0x000fe20000410000 */
        /* <DEDUP_REMOVED lines=19> */
.L_x_26152:
        /* <DEDUP_REMOVED lines=13> */
.L_x_26154:
[----:B------:R-:W-:Y:S05]  /*bc40*/  BSYNC.RECONVERGENT B2 ;  /* 0x0000000000027941 */ /* 0x000fea0003800200 */
.L_x_26153:
        /* <DEDUP_REMOVED lines=60> */
[----:B------:R-:W-:-:S07]  /*c010*/  LOP3.LUT R139, R139, R158, R163, 0x96, !PT ;  /* 0x0000009e8b8b7212 */ /* 0x000fce00078e96a3 */
.L_x_26151:
[----:B------:R-:W-:Y:S05]  /*c020*/  BSYNC.RECONVERGENT B1 ;  /* 0x0000000000017941 */ /* 0x000fea0003800200 */
.L_x_26150:
[----:B------:R-:W-:Y:S01]  /*c030*/  I2FP.F32.U32 R153, R146 ;  /* 0x0000009200997245 */ /* 0x000fe20000201000 */
[----:B------:R-:W-:Y:S01]  /*c040*/  FMUL.FTZ R146, R110, R0 ;  /* 0x000000006e927220 */ /* 0x000fe20000410000 */
[----:B------:R-:W-:Y:S01]  /*c050*/  ISETP.NE.AND P5, PT, R156, 0x1, PT ;  /* 0x000000019c00780c */ /* 0x000fe20003fa5270 */
[----:B------:R-:W-:Y:S02]  /*c060*/  BSSY.RECONVERGENT B1, `(.L_x_26155) ;  /* 0x000005d000017945 */ /* 0x000fe40003800200 */
[----:B------:R-:W-:Y:S01]  /*c070*/  FFMA.FTZ R110, R153, R152, 1.1641532182693481445e-10 ;  /* 0x2f000000996e7423 */ /* 0x000fe20000010098 */
[----:B------:R-:W-:-:S04]  /*c080*/  FMUL.FTZ R146, R146, R151 ;  /* 0x0000009792927220 */ /* 0x000fc80000410000 */
[----:B------:R-:W-:-:S04]  /*c090*/  FSETP.GTU.FTZ.AND P4, PT, R110, R149, PT ;  /* 0x000000956e00720b */ /* 0x000fc80003f9c000 */
        /* <DEDUP_REMOVED lines=14> */
.L_x_26157:
        /* <DEDUP_REMOVED lines=13> */
.L_x_26159:
[----:B------:R-:W-:Y:S05]  /*c250*/  BSYNC.RECONVERGENT B2 ;  /* 0x0000000000027941 */ /* 0x000fea0003800200 */
.L_x_26158:
        /* <DEDUP_REMOVED lines=57> */
[----:B------:R-:W-:Y:S02]  /*c5f0*/  IADD3 R139, PT, PT, R3, -0x695add53, RZ ;  /* 0x96a522ad038b7810 */ /* 0x000fe40007ffe0ff */
[----:B------:R-:W-:Y:S01]  /*c600*/  MOV R153, R150 ;  /* 0x0000009600997202 */ /* 0x000fe20000000f00 */
[----:B------:R-:W-:Y:S01]  /*c610*/  IMAD.MOV.U32 R150, RZ, RZ, R162 ;  /* 0x000000ffff967224 */ /* 0x000fe200078e00a2 */
[----:B------:R-:W-:-:S07]  /*c620*/  LOP3.LUT R139, R139, R158, R163, 0x96, !PT ;  /* 0x0000009e8b8b7212 */ /* 0x000fce00078e96a3 */
.L_x_26156:
[----:B------:R-:W-:Y:S05]  /*c630*/  BSYNC.RECONVERGENT B1 ;  /* 0x0000000000017941 */ /* 0x000fea0003800200 */
.L_x_26155:
        /* <DEDUP_REMOVED lines=9> */
.L_x_26139:
        /* <DEDUP_REMOVED lines=16> */
.L_x_26163:
        /* <DEDUP_REMOVED lines=13> */
.L_x_26165:
[----:B------:R-:W-:Y:S05]  /*c8a0*/  BSYNC.RECONVERGENT B2 ;  /* 0x0000000000027941 */ /* 0x000fea0003800200 */
.L_x_26164:
        /* <DEDUP_REMOVED lines=61> */
.L_x_26162:
[----:B------:R-:W-:Y:S05]  /*cc80*/  BSYNC.RECONVERGENT B1 ;  /* 0x0000000000017941 */ /* 0x000fea0003800200 */
.L_x_26161:
        /* <DEDUP_REMOVED lines=10> */
[----:B-1----:R-:W-:-:S04]  /*cd30*/  FSETP.GTU.FTZ.AND P2, PT, R146, R149, PT ;  /* 0x000000959200720b */ /* 0x002fc80003f5c000 */
        /* <DEDUP_REMOVED lines=12> */
.L_x_26168:
        /* <DEDUP_REMOVED lines=13> */
.L_x_26170:
[----:B------:R-:W-:Y:S05]  /*ced0*/  BSYNC.RECONVERGENT B2 ;  /* 0x0000000000027941 */ /* 0x000fea0003800200 */
.L_x_26169:
        /* <DEDUP_REMOVED lines=61> */
.L_x_26167:
[----:B------:R-:W-:Y:S05]  /*d2b0*/  BSYNC.RECONVERGENT B1 ;  /* 0x0000000000017941 */ /* 0x000fea0003800200 */
.L_x_26166:
[----:B------:R-:W-:Y:S01]  /*d2c0*/  I2FP.F32.U32 R159, R108 ;  /* 0x0000006c009f7245 */ /* 0x000fe20000201000 */
[----:B------:R-:W-:Y:S01]  /*d2d0*/  FMUL.FTZ R146, R109, R0 ;  /* 0x000000006d927220 */ /* 0x000fe20000410000 */
[----:B------:R-:W-:Y:S01]  /*d2e0*/  ISETP.NE.AND P4, PT, R158, 0x1, PT ;  /* 0x000000019e00780c */ /* 0x000fe20003f85270 */
[----:B------:R-:W-:Y:S02]  /*d2f0*/  BSSY.RECONVERGENT B1, `(.L_x_26171) ;  /* 0x000005c000017945 */ /* 0x000fe40003800200 */
[----:B------:R-:W-:Y:S01]  /*d300*/  FFMA.FTZ R108, R159, R152, 1.1641532182693481445e-10 ;  /* 0x2f0000009f6c7423 */ /* 0x000fe20000010098 */
[----:B------:R-:W-:Y:S01]  /*d310*/  FMUL.FTZ R146, R146, R151 ;  /* 0x0000009792927220 */ /* 0x000fe20000410000 */
[----:B------:R-:W-:-:S03]  /*d320*/  IMAD.MOV.U32 R159, RZ, RZ, 0x2 ;  /* 0x00000002ff9f7424 */ /* 0x000fc600078e00ff */
        /* <DEDUP_REMOVED lines=13> */
.L_x_26173:
        /* <DEDUP_REMOVED lines=13> */
.L_x_26175:
[----:B------:R-:W-:Y:S05]  /*d4d0*/  BSYNC.RECONVERGENT B2 ;  /* 0x0000000000027941 */ /* 0x000fea0003800200 */
.L_x_26174:
        /* <DEDUP_REMOVED lines=61> */
.L_x_26172:
[----:B------:R-:W-:Y:S05]  /*d8b0*/  BSYNC.RECONVERGENT B1 ;  /* 0x0000000000017941 */ /* 0x000fea0003800200 */
.L_x_26171:
        /* <DEDUP_REMOVED lines=20> */
.L_x_26178:
        /* <DEDUP_REMOVED lines=13> */
.L_x_26180:
[----:B------:R-:W-:Y:S05]  /*dad0*/  BSYNC.RECONVERGENT B2 ;  /* 0x0000000000027941 */ /* 0x000fea0003800200 */
.L_x_26179:
        /* <DEDUP_REMOVED lines=59> */
[----:B------:R-:W-:Y:S01]  /*de90*/  MOV R108, R150 ;  /* 0x00000096006c7202 */ /* 0x000fe20000000f00 */
[----:B------:R-:W-:-:S07]  /*dea0*/  IMAD.MOV.U32 R150, RZ, RZ, R158 ;  /* 0x000000ffff967224 */ /* 0x000fce00078e009e */
.L_x_26177:
[----:B------:R-:W-:Y:S05]  /*deb0*/  BSYNC.RECONVERGENT B1 ;  /* 0x0000000000017941 */ /* 0x000fea0003800200 */
.L_x_26176:
        /* <DEDUP_REMOVED lines=11> */
.L_x_26160:
        /* <DEDUP_REMOVED lines=14> */
.L_x_26138:
[----:B------:R-:W-:Y:S05]  /*e050*/  BSYNC.RECONVERGENT B0 ;  /* 0x0000000000007941 */ /* 0x000fea0003800200 */
.L_x_26137:
        /* <DEDUP_REMOVED lines=9> */
[----:B0-23--:R-:W-:Y:S02]  /*e0f0*/  @P2 IMAD.WIDE.U32 R150, R148, 0x10, R114 ;  /* 0x0000001094962825 */ /* 0x00dfe400078e0072 */
[----:B------:R-:W5:Y:S04]  /*e100*/  LDG.E.128 R112, desc[UR6][R112.64] ;  /* 0x0000000670707981 */ /* 0x000f68000c1e1d00 */
[----:B------:R0:W5:Y:S01]  /*e110*/  @P2 LDG.E.128 R100, desc[UR6][R150.64] ;  /* 0x0000000696642981 */ /* 0x000162000c1e1d00 */
[----:B------:R-:W-:Y:S05]  /*e120*/  @!P2 BRA `(.L_x_26183) ;  /* 0x00000018002ca947 */ /* 0x000fea0003800000 */
        /* <DEDUP_REMOVED lines=16> */
.L_x_26186:
        /* <DEDUP_REMOVED lines=13> */
.L_x_26188:
[----:B------:R-:W-:Y:S05]  /*e300*/  BSYNC.RECONVERGENT B2 ;  /* 0x0000000000027941 */ /* 0x000fea0003800200 */
.L_x_26187:
        /* <DEDUP_REMOVED lines=61> */
.L_x_26185:
[----:B------:R-:W-:Y:S05]  /*e6e0*/  BSYNC.RECONVERGENT B1 ;  /* 0x0000000000017941 */ /* 0x000fea0003800200 */
.L_x_26184:
        /* <DEDUP_REMOVED lines=24> */
.L_x_26191:
        /* <DEDUP_REMOVED lines=13> */
.L_x_26193:
[----:B------:R-:W-:Y:S05]  /*e940*/  BSYNC.RECONVERGENT B2 ;  /* 0x0000000000027941 */ /* 0x000fea0003800200 */
.L_x_26192:
        /* <DEDUP_REMOVED lines=61> */
.L_x_26190:
[----:B------:R-:W-:Y:S05]  /*ed20*/  BSYNC.RECONVERGENT B1 ;  /* 0x0000000000017941 */ /* 0x000fea0003800200 */
.L_x_26189:
        /* <DEDUP_REMOVED lines=21> */
.L_x_26196:
        /* <DEDUP_REMOVED lines=13> */
.L_x_26198:
[----:B------:R-:W-:Y:S05]  /*ef50*/  BSYNC.RECONVERGENT B2 ;  /* 0x0000000000027941 */ /* 0x000fea0003800200 */
.L_x_26197:
        /* <DEDUP_REMOVED lines=61> */
.L_x_26195:
[----:B------:R-:W-:Y:S05]  /*f330*/  BSYNC.RECONVERGENT B1 ;  /* 0x0000000000017941 */ /* 0x000fea0003800200 */
.L_x_26194:
        /* <DEDUP_REMOVED lines=21> */
.L_x_26201:
        /* <DEDUP_REMOVED lines=13> */
.L_x_26203:
[----:B------:R-:W-:Y:S05]  /*f560*/  BSYNC.RECONVERGENT B2 ;  /* 0x0000000000027941 */ /* 0x000fea0003800200 */
.L_x_26202:
        /* <DEDUP_REMOVED lines=61> */
.L_x_26200:
[----:B------:R-:W-:Y:S05]  /*f940*/  BSYNC.RECONVERGENT B1 ;  /* 0x0000000000017941 */ /* 0x000fea0003800200 */
.L_x_26199:
        /* <DEDUP_REMOVED lines=9> */
.L_x_26183:
        /* <DEDUP_REMOVED lines=16> */
.L_x_26207:
        /* <DEDUP_REMOVED lines=13> */
.L_x_26209:
[----:B------:R-:W-:Y:S05]  /*fbb0*/  BSYNC.RECONVERGENT B2 ;  /* 0x0000000000027941 */ /* 0x000fea0003800200 */
.L_x_26208:
        /* <DEDUP_REMOVED lines=61> */
.L_x_26206:
[----:B------:R-:W-:Y:S05]  /*ff90*/  BSYNC.RECONVERGENT B1 ;  /* 0x0000000000017941 */ /* 0x000fea0003800200 */
.L_x_26205:
        /* <DEDUP_REMOVED lines=23> */
.L_x_26212:
        /* <DEDUP_REMOVED lines=13> */
.L_x_26214:
[----:B------:R-:W-:Y:S05]  /*101e0*/  BSYNC.RECONVERGENT B2 ;  /* 0x0000000000027941 */ /* 0x000fea0003800200 */
.L_x_26213:
        /* <DEDUP_REMOVED lines=61> */
.L_x_26211:
[----:B------:R-:W-:Y:S05]  /*105c0*/  BSYNC.RECONVERGENT B1 ;  /* 0x0000000000017941 */ /* 0x000fea0003800200 */
.L_x_26210:
        /* <DEDUP_REMOVED lines=20> */
.L_x_26217:
        /* <DEDUP_REMOVED lines=13> */
.L_x_26219:
[----:B------:R-:W-:Y:S05]  /*107e0*/  BSYNC.RECONVERGENT B2 ;  /* 0x0000000000027941 */ /* 0x000fea0003800200 */
.L_x_26218:
        /* <DEDUP_REMOVED lines=61> */
.L_x_26216:
[----:B------:R-:W-:Y:S05]  /*10bc0*/  BSYNC.RECONVERGENT B1 ;  /* 0x0000000000017941 */ /* 0x000fea0003800200 */
.L_x_26215:
        /* <DEDUP_REMOVED lines=20> */
.L_x_26222:
        /* <DEDUP_REMOVED lines=13> */
.L_x_26224:
[----:B------:R-:W-:Y:S05]  /*10de0*/  BSYNC.RECONVERGENT B2 ;  /* 0x0000000000027941 */ /* 0x000fea0003800200 */
.L_x_26223:
        /* <DEDUP_REMOVED lines=61> */
.L_x_26221:
[----:B------:R-:W-:Y:S05]  /*111c0*/  BSYNC.RECONVERGENT B1 ;  /* 0x0000000000017941 */ /* 0x000fea0003800200 */
.L_x_26220:
        /* <DEDUP_REMOVED lines=11> */
.L_x_26204:
        /* <DEDUP_REMOVED lines=14> */
.L_x_26182:
[----:B------:R-:W-:Y:S05]  /*11360*/  BSYNC.RECONVERGENT B0 ;  /* 0x0000000000007941 */ /* 0x000fea0003800200 */
.L_x_26181:
        /* <DEDUP_REMOVED lines=9> */
[----:B0-234-:R-:W-:Y:S02]  /*11400*/  @P2 IMAD.WIDE.U32 R150, R148, 0x10, R118 ;  /* 0x0000001094962825 */ /* 0x01dfe400078e0076 */
        /* <DEDUP_REMOVED lines=19> */
.L_x_26230:
        /* <DEDUP_REMOVED lines=13> */
.L_x_26232:
[----:B------:R-:W-:Y:S05]  /*11610*/  BSYNC.RECONVERGENT B2 ;  /* 0x0000000000027941 */ /* 0x000fea0003800200 */
.L_x_26231:
        /* <DEDUP_REMOVED lines=61> */
.L_x_26229:
[----:B------:R-:W-:Y:S05]  /*119f0*/  BSYNC.RECONVERGENT B1 ;  /* 0x0000000000017941 */ /* 0x000fea0003800200 */
.L_x_26228:
        /* <DEDUP_REMOVED lines=10> */
[----:B-1----:R-:W-:-:S04]  /*11aa0*/  FSETP.GTU.FTZ.AND P2, PT, R116, R151, PT ;  /* 0x000000977400720b */ /* 0x002fc80003f5c000 */
        /* <DEDUP_REMOVED lines=13> */
.L_x_26235:
        /* <DEDUP_REMOVED lines=13> */
.L_x_26237:
[----:B------:R-:W-:Y:S05]  /*11c50*/  BSYNC.RECONVERGENT B2 ;  /* 0x0000000000027941 */ /* 0x000fea0003800200 */
.L_x_26236:
        /* <DEDUP_REMOVED lines=61> */
.L_x_26234:
[----:B------:R-:W-:Y:S05]  /*12030*/  BSYNC.RECONVERGENT B1 ;  /* 0x0000000000017941 */ /* 0x000fea0003800200 */
.L_x_26233:
        /* <DEDUP_REMOVED lines=21> */
.L_x_26240:
        /* <DEDUP_REMOVED lines=13> */
.L_x_26242:
[----:B------:R-:W-:Y:S05]  /*12260*/  BSYNC.RECONVERGENT B2 ;  /* 0x0000000000027941 */ /* 0x000fea0003800200 */
.L_x_26241:
        /* <DEDUP_REMOVED lines=61> */
.L_x_26239:
[----:B------:R-:W-:Y:S05]  /*12640*/  BSYNC.RECONVERGENT B1 ;  /* 0x0000000000017941 */ /* 0x000fea0003800200 */
.L_x_26238:
        /* <DEDUP_REMOVED lines=21> */
.L_x_26245:
        /* <DEDUP_REMOVED lines=13> */
.L_x_26247:
[----:B------:R-:W-:Y:S05]  /*12870*/  BSYNC.RECONVERGENT B2 ;  /* 0x0000000000027941 */ /* 0x000fea0003800200 */
.L_x_26246:
        /* <DEDUP_REMOVED lines=61> */
.L_x_26244:
[----:B------:R-:W-:Y:S05]  /*12c50*/  BSYNC.RECONVERGENT B1 ;  /* 0x0000000000017941 */ /* 0x000fea0003800200 */
.L_x_26243:
        /* <DEDUP_REMOVED lines=9> */
.L_x_26227:
        /* <DEDUP_REMOVED lines=16> */
.L_x_26251:
        /* <DEDUP_REMOVED lines=13> */
.L_x_26253:
[----:B------:R-:W-:Y:S05]  /*12ec0*/  BSYNC.RECONVERGENT B2 ;  /* 0x0000000000027941 */ /* 0x000fea0003800200 */
.L_x_26252:
        /* <DEDUP_REMOVED lines=61> */
.L_x_26250:
[----:B------:R-:W-:Y:S05]  /*132a0*/  BSYNC.RECONVERGENT B1 ;  /* 0x0000000000017941 */ /* 0x000fea0003800200 */
.L_x_26249:
        /* <DEDUP_REMOVED lines=23> */
.L_x_26256:
        /* <DEDUP_REMOVED lines=13> */
.L_x_26258:
[----:B------:R-:W-:Y:S05]  /*134f0*/  BSYNC.RECONVERGENT B2 ;  /* 0x0000000000027941 */ /* 0x000fea0003800200 */
.L_x_26257:
        /* <DEDUP_REMOVED lines=61> */
.L_x_26255:
[----:B------:R-:W-:Y:S05]  /*138d0*/  BSYNC.RECONVERGENT B1 ;  /* 0x0000000000017941 */ /* 0x000fea0003800200 */
.L_x_26254:
        /* <DEDUP_REMOVED lines=20> */
.L_x_26261:
        /* <DEDUP_REMOVED lines=13> */
.L_x_26263:
[----:B------:R-:W-:Y:S05]  /*13af0*/  BSYNC.RECONVERGENT B2 ;  /* 0x0000000000027941 */ /* 0x000fea0003800200 */
.L_x_26262:
        /* <DEDUP_REMOVED lines=61> */
.L_x_26260:
[----:B------:R-:W-:Y:S05]  /*13ed0*/  BSYNC.RECONVERGENT B1 ;  /* 0x0000000000017941 */ /* 0x000fea0003800200 */
.L_x_26259:
        /* <DEDUP_REMOVED lines=20> */
.L_x_26266:
        /* <DEDUP_REMOVED lines=13> */
.L_x_26268:
[----:B------:R-:W-:Y:S05]  /*140f0*/  BSYNC.RECONVERGENT B2 ;  /* 0x0000000000027941 */ /* 0x000fea0003800200 */
.L_x_26267:
        /* <DEDUP_REMOVED lines=61> */
.L_x_26265:
[----:B------:R-:W-:Y:S05]  /*144d0*/  BSYNC.RECONVERGENT B1 ;  /* 0x0000000000017941 */ /* 0x000fea0003800200 */
.L_x_26264:
        /* <DEDUP_REMOVED lines=11> */
.L_x_26248:
        /* <DEDUP_REMOVED lines=14> */
.L_x_26226:
[----:B------:R-:W-:Y:S05]  /*14670*/  BSYNC.RECONVERGENT B0 ;  /* 0x0000000000007941 */ /* 0x000fea0003800200 */
.L_x_26225:
        /* <DEDUP_REMOVED lines=29> */
.L_x_26274:
        /* <DEDUP_REMOVED lines=13> */
.L_x_26276:
[----:B------:R-:W-:Y:S05]  /*14920*/  BSYNC.RECONVERGENT B2 ;  /* 0x0000000000027941 */ /* 0x000fea0003800200 */
.L_x_26275:
        /* <DEDUP_REMOVED lines=61> */
.L_x_26273:
[----:B------:R-:W-:Y:S05]  /*14d00*/  BSYNC.RECONVERGENT B1 ;  /* 0x0000000000017941 */ /* 0x000fea0003800200 */
.L_x_26272:
[----:B------:R-:W0:Y:S01]  /*14d10*/  LDC R149, c[0x0][0x408] ;  /* 0x00010200ff957b82 */ /* 0x000e220000000800 */
[----:B------:R-:W-:Y:S01]  /*14d20*/  I2FP.F32.U32 R153, R152 ;  /* 0x0000009800997245 */ /* 0x000fe20000201000 */
[----:B------:R-:W-:Y:S02]  /*14d30*/  HFMA2 R152, -RZ, RZ, 0.1171875, 0 ;  /* 0x2f800000ff987431 */ /* 0x000fe400000001ff */
[----:B-----5:R-:W-:Y:S01]  /*14d40*/  FMUL.FTZ R146, R120, R0 ;  /* 0x0000000078927220 */ /* 0x020fe20000410000 */
[----:B------:R-:W-:Y:S01]  /*14d50*/  ISETP.NE.AND P3, PT, R156, 0x1, PT ;  /* 0x000000019c00780c */ /* 0x000fe20003f65270 */
[----:B------:R-:W-:Y:S01]  /*14d60*/  BSSY.RECONVERGENT B1, `(.L_x_26277) ;  /* 0x000005e000017945 */ /* 0x000fe20003800200 */
[----:B------:R-:W-:Y:S01]  /*14d70*/  IMAD.MOV.U32 R158, RZ, RZ, 0x2 ;  /* 0x00000002ff9e7424 */ /* 0x000fe200078e00ff */
[----:B------:R-:W1:Y:S01]  /*14d80*/  LDC R151, c[0x0][0x404] ;  /* 0x00010100ff977b82 */ /* 0x000e620000000800 */
[----:B------:R-:W-:Y:S01]  /*14d90*/  FFMA.FTZ R120, R153, R152, 1.1641532182693481445e-10 ;  /* 0x2f00000099787423 */ /* 0x000fe20000010098 */
[----:B0-----:R-:W-:-:S04]  /*14da0*/  FMUL.FTZ R146, R146, R149 ;  /* 0x0000009592927220 */ /* 0x001fc80000410000 */
[----:B-1----:R-:W-:-:S04]  /*14db0*/  FSETP.GTU.FTZ.AND P2, PT, R120, R151, PT ;  /* 0x000000977800720b */ /* 0x002fc80003f5c000 */
        /* <DEDUP_REMOVED lines=13> */
.L_x_26279:
        /* <DEDUP_REMOVED lines=13> */
.L_x_26281:
[----:B------:R-:W-:Y:S05]  /*14f60*/  BSYNC.RECONVERGENT B2 ;  /* 0x0000000000027941 */ /* 0x000fea0003800200 */
.L_x_26280:
        /* <DEDUP_REMOVED lines=61> */
.L_x_26278:
[----:B------:R-:W-:Y:S05]  /*15340*/  BSYNC.RECONVERGENT B1 ;  /* 0x0000000000017941 */ /* 0x000fea0003800200 */
.L_x_26277:
        /* <DEDUP_REMOVED lines=21> */
.L_x_26284:
        /* <DEDUP_REMOVED lines=13> */
.L_x_26286:
[----:B------:R-:W-:Y:S05]  /*15570*/  BSYNC.RECONVERGENT B2 ;  /* 0x0000000000027941 */ /* 0x000fea0003800200 */
.L_x_26285:
        /* <DEDUP_REMOVED lines=61> */
.L_x_26283:
[----:B------:R-:W-:Y:S05]  /*15950*/  BSYNC.RECONVERGENT B1 ;  /* 0x0000000000017941 */ /* 0x000fea0003800200 */
.L_x_26282:
        /* <DEDUP_REMOVED lines=21> */
.L_x_26289:
        /* <DEDUP_REMOVED lines=13> */
.L_x_26291:
[----:B------:R-:W-:Y:S05]  /*15b80*/  BSYNC.RECONVERGENT B2 ;  /* 0x0000000000027941 */ /* 0x000fea0003800200 */
.L_x_26290:
        /* <DEDUP_REMOVED lines=61> */
.L_x_26288:
[----:B------:R-:W-:Y:S05]  /*15f60*/  BSYNC.RECONVERGENT B1 ;  /* 0x0000000000017941 */ /* 0x000fea0003800200 */
.L_x_26287:
        /* <DEDUP_REMOVED lines=9> */
.L_x_26271:
        /* <DEDUP_REMOVED lines=16> */
.L_x_26295:
        /* <DEDUP_REMOVED lines=13> */
.L_x_26297:
[----:B------:R-:W-:Y:S05]  /*161d0*/  BSYNC.RECONVERGENT B2 ;  /* 0x0000000000027941 */ /* 0x000fea0003800200 */
.L_x_26296:
        /* <DEDUP_REMOVED lines=61> */
.L_x_26294:
[----:B------:R-:W-:Y:S05]  /*165b0*/  BSYNC.RECONVERGENT B1 ;  /* 0x0000000000017941 */ /* 0x000fea0003800200 */
.L_x_26293:
        /* <DEDUP_REMOVED lines=23> */
.L_x_26300:
        /* <DEDUP_REMOVED lines=13> */
.L_x_26302:
[----:B------:R-:W-:Y:S05]  /*16800*/  BSYNC.RECONVERGENT B2 ;  /* 0x0000000000027941 */ /* 0x000fea0003800200 */
.L_x_26301:
        /* <DEDUP_REMOVED lines=61> */
.L_x_26299:
[----:B------:R-:W-:Y:S05]  /*16be0*/  BSYNC.RECONVERGENT B1 ;  /* 0x0000000000017941 */ /* 0x000fea0003800200 */
.L_x_26298:
        /* <DEDUP_REMOVED lines=20> */
.L_x_26305:
        /* <DEDUP_REMOVED lines=13> */
.L_x_26307:
[----:B------:R-:W-:Y:S05]  /*16e00*/  BSYNC.RECONVERGENT B2 ;  /* 0x0000000000027941 */ /* 0x000fea0003800200 */
.L_x_26306:
        /* <DEDUP_REMOVED lines=61> */
.L_x_26304:
[----:B------:R-:W-:Y:S05]  /*171e0*/  BSYNC.RECONVERGENT B1 ;  /* 0x0000000000017941 */ /* 0x000fea0003800200 */
.L_x_26303:
        /* <DEDUP_REMOVED lines=20> */
.L_x_26310:
        /* <DEDUP_REMOVED lines=13> */
.L_x_26312:
[----:B------:R-:W-:Y:S05]  /*17400*/  BSYNC.RECONVERGENT B2 ;  /* 0x0000000000027941 */ /* 0x000fea0003800200 */
.L_x_26311:
        /* <DEDUP_REMOVED lines=61> */
.L_x_26309:
[----:B------:R-:W-:Y:S05]  /*177e0*/  BSYNC.RECONVERGENT B1 ;  /* 0x0000000000017941 */ /* 0x000fea0003800200 */
.L_x_26308:
        /* <DEDUP_REMOVED lines=11> */
.L_x_26292:
        /* <DEDUP_REMOVED lines=11> */
[C---:B-1----:R-:W-:Y:S01]  /*17950*/  IMAD.WIDE.U32 R158, R148.reuse, 0x4, R158 ;  /* 0x00000004949e7825 */ /* 0x042fe200078e009e */
[----:B------:R-:W-:-:S04]  /*17960*/  IADD3 R148, PT, PT, R148, 0x100, RZ ;  /* 0x0000010094947810 */ /* 0x000fc80007ffe0ff */
[----:B------:R0:W-:Y:S03]  /*17970*/  STG.E desc[UR6][R158.64], R151 ;  /* 0x000000979e007986 */ /* 0x0001e6000c101906 */
.L_x_26270:
[----:B------:R-:W-:Y:S05]  /*17980*/  BSYNC.RECONVERGENT B0 ;  /* 0x0000000000007941 */ /* 0x000fea0003800200 */
.L_x_26269:
[----:B------:R-:W-:Y:S01]  /*17990*/  ISETP.GE.U32.AND P2, PT, R136, 0x800, PT ;  /* 0x000008008800780c */ /* 0x000fe20003f46070 */
[----:B------:R-:W-:Y:S03]  /*179a0*/  BSSY.RECONVERGENT B0, `(.L_x_26313) ;  /* 0x000032e000007945 */ /* 0x000fe60003800200 */
[----:B------:R-:W-:-:S09]  /*179b0*/  P2R R165, PR, RZ, 0x4 ;  /* 0x00000004ffa57803 */ /* 0x000fd20000000000 */
[----:B------:R-:W-:Y:S05]  /*179c0*/  @!P2 BRA `(.L_x_26314) ;  /* 0x0000003000aca947 */ /* 0x000fea0003800000 */
[----:B------:R-:W-:Y:S01]  /*179d0*/  ISETP.NE.U32.AND P2, PT, RZ, UR8, PT ;  /* 0x00000008ff007c0c */ /* 0x000fe2000bf45070 */
[----:B------:R-:W1:Y:S03]  /*179e0*/  LDC.64 R124, c[0x0][0x390] ;  /* 0x0000e400ff7c7b82 */ /* 0x000e660000000a00 */
[----:B------:R-:W-:-:S13]  /*179f0*/  ISETP.NE.AND.EX P2, PT, RZ, UR9, PT, P2 ;  /* 0x00000009ff007c0c */ /* 0x000fda000bf45320 */
[----:B0-234-:R-:W0:Y:S01]  /*17a00*/  @P2 LDC.64 R150, c[0x0][0x3a0] ;  /* 0x0000e800ff962b82 */ /* 0x01de220000000a00 */
[----:B-1----:R-:W-:-:S06]  /*17a10*/  IMAD.WIDE.U32 R124, R148, 0x10, R124 ;  /* 0x00000010947c7825 */ /* 0x002fcc00078e007c */
[----:B------:R-:W5:Y:S01]  /*17a20*/  LDG.E.128 R124, desc[UR6][R124.64] ;  /* 0x000000067c7c7981 */ /* 0x000f62000c1e1d00 */
[----:B0-----:R-:W-:-:S05]  /*17a30*/  @P2 IMAD.WIDE.U32 R150, R148, 0x10, R150 ;  /* 0x0000001094962825 */ /* 0x001fca00078e0096 */
        /* <DEDUP_REMOVED lines=18> */
.L_x_26318:
        /* <DEDUP_REMOVED lines=13> */
.L_x_26320:
[----:B------:R-:W-:Y:S05]  /*17c30*/  BSYNC.RECONVERGENT B2 ;  /* 0x0000000000027941 */ /* 0x000fea0003800200 */
.L_x_26319:
        /* <DEDUP_REMOVED lines=61> */
.L_x_26317:
[----:B------:R-:W-:Y:S05]  /*18010*/  BSYNC.RECONVERGENT B1 ;  /* 0x0000000000017941 */ /* 0x000fea0003800200 */
.L_x_26316:
        /* <DEDUP_REMOVED lines=24> */
.L_x_26323:
        /* <DEDUP_REMOVED lines=13> */
.L_x_26325:
[----:B------:R-:W-:Y:S05]  /*18270*/  BSYNC.RECONVERGENT B2 ;  /* 0x0000000000027941 */ /* 0x000fea0003800200 */
.L_x_26324:
        /* <DEDUP_REMOVED lines=61> */
.L_x_26322:
[----:B------:R-:W-:Y:S05]  /*18650*/  BSYNC.RECONVERGENT B1 ;  /* 0x0000000000017941 */ /* 0x000fea0003800200 */
.L_x_26321:
        /* <DEDUP_REMOVED lines=21> */
.L_x_26328:
        /* <DEDUP_REMOVED lines=13> */
.L_x_26330:
[----:B------:R-:W-:Y:S05]  /*18880*/  BSYNC.RECONVERGENT B2 ;  /* 0x0000000000027941 */ /* 0x000fea0003800200 */
.L_x_26329:
        /* <DEDUP_REMOVED lines=61> */
.L_x_26327:
[----:B------:R-:W-:Y:S05]  /*18c60*/  BSYNC.RECONVERGENT B1 ;  /* 0x0000000000017941 */ /* 0x000fea0003800200 */
.L_x_26326:
        /* <DEDUP_REMOVED lines=21> */
.L_x_26333:
        /* <DEDUP_REMOVED lines=13> */
.L_x_26335:
[----:B------:R-:W-:Y:S05]  /*18e90*/  BSYNC.RECONVERGENT B2 ;  /* 0x0000000000027941 */ /* 0x000fea0003800200 */
.L_x_26334:
        /* <DEDUP_REMOVED lines=61> */
.L_x_26332:
[----:B------:R-:W-:Y:S05]  /*19270*/  BSYNC.RECONVERGENT B1 ;  /* 0x0000000000017941 */ /* 0x000fea0003800200 */
.L_x_26331:
        /* <DEDUP_REMOVED lines=9> */
.L_x_26315:
        /* <DEDUP_REMOVED lines=16> */
.L_x_26339:
        /* <DEDUP_REMOVED lines=13> */
.L_x_26341:
[----:B------:R-:W-:Y:S05]  /*194e0*/  BSYNC.RECONVERGENT B2 ;  /* 0x0000000000027941 */ /* 0x000fea0003800200 */
.L_x_26340:
        /* <DEDUP_REMOVED lines=61> */
.L_x_26338:
[----:B------:R-:W-:Y:S05]  /*198c0*/  BSYNC.RECONVERGENT B1 ;  /* 0x0000000000017941 */ /* 0x000fea0003800200 */
.L_x_26337:
        /* <DEDUP_REMOVED lines=23> */
.L_x_26344:
        /* <DEDUP_REMOVED lines=13> */
.L_x_26346:
[----:B------:R-:W-:Y:S05]  /*19b10*/  BSYNC.RECONVERGENT B2 ;  /* 0x0000000000027941 */ /* 0x000fea0003800200 */
.L_x_26345:
        /* <DEDUP_REMOVED lines=61> */
.L_x_26343:
[----:B------:R-:W-:Y:S05]  /*19ef0*/  BSYNC.RECONVERGENT B1 ;  /* 0x0000000000017941 */ /* 0x000fea0003800200 */
.L_x_26342:
        /* <DEDUP_REMOVED lines=20> */
.L_x_26349:
        /* <DEDUP_REMOVED lines=13> */
.L_x_26351:
[----:B------:R-:W-:Y:S05]  /*1a110*/  BSYNC.RECONVERGENT B2 ;  /* 0x0000000000027941 */ /* 0x000fea0003800200 */
.L_x_26350:
        /* <DEDUP_REMOVED lines=61> */
.L_x_26348:
[----:B------:R-:W-:Y:S05]  /*1a4f0*/  BSYNC.RECONVERGENT B1 ;  /* 0x0000000000017941 */ /* 0x000fea0003800200 */
.L_x_26347:
        /* <DEDUP_REMOVED lines=20> */
.L_x_26354:
        /* <DEDUP_REMOVED lines=13> */
.L_x_26356:
[----:B------:R-:W-:Y:S05]  /*1a710*/  BSYNC.RECONVERGENT B2 ;  /* 0x0000000000027941 */ /* 0x000fea0003800200 */
.L_x_26355:
        /* <DEDUP_REMOVED lines=61> */
.L_x_26353:
[----:B------:R-:W-:Y:S05]  /*1aaf0*/  BSYNC.RECONVERGENT B1 ;  /* 0x0000000000017941 */ /* 0x000fea0003800200 */
.L_x_26352:
[----:B------:R-:W-:Y:S01]  /*1ab00*/  I2FP.F32.U32 R125, R124 ;  /* 0x0000007c007d7245 */ /* 0x000fe20000201000 */
[----:B------:R-:W-:Y:S01]  /*1ab10*/  FMUL.FTZ R0, R127, R0 ;  /* 0x000000007f007220 */ /* 0x000fe20000410000 */
[----:B------:R-:W-:Y:S01]  /*1ab20*/  FMUL.FTZ R124, R153, R4 ;  /* 0x00000004997c7220 */ /* 0x000fe20000410000 */
[----:B------:R-:W-:Y:S02]  /*1ab30*/  FMUL.FTZ R126, R169, R6 ;  /* 0x00000006a97e7220 */ /* 0x000fe40000410000 */
[----:B------:R-:W-:Y:S01]  /*1ab40*/  FFMA.FTZ R152, R125, R152, 1.1641532182693481445e-10 ;  /* 0x2f0000007d987423 */ /* 0x000fe20000010098 */
[----:B------:R-:W-:Y:S01]  /*1ab50*/  FMUL.FTZ R0, R0, R149 ;  /* 0x0000009500007220 */ /* 0x000fe20000410000 */
[----:B------:R-:W-:-:S03]  /*1ab60*/  FMUL.FTZ R125, R156, R5 ;  /* 0x000000059c7d7220 */ /* 0x000fc60000410000 */
[----:B------:R-:W-:-:S04]  /*1ab70*/  FSETP.GTU.FTZ.AND P5, PT, R152, R151, PT ;  /* 0x000000979800720b */ /* 0x000fc80003fbc000 */
[----:B------:R-:W-:Y:S02]  /*1ab80*/  FSEL R0, R0, RZ, !P5 ;  /* 0x000000ff00007208 */ /* 0x000fe40006800000 */
[----:B------:R-:W-:-:S03]  /*1ab90*/  PLOP3.LUT P5, PT, P5, PT, PT, 0x8, 0x80 ;  /* 0x000000000080781c */ /* 0x000fc60002fae170 */
[----:B------:R-:W-:-:S10]  /*1aba0*/  FMUL.FTZ R127, R0, R7 ;  /* 0x00000007007f7220 */ /* 0x000fd40000410000 */
.L_x_26336:
[----:B------:R-:W0:Y:S01]  /*1abb0*/  LDC.64 R152, c[0x0][0x3a8] ;  /* 0x0000ea00ff987b82 */ /* 0x000e220000000a00 */
[----:B------:R-:W-:Y:S02]  /*1abc0*/  SEL R0, RZ, 0x1000000, !P5 ;  /* 0x01000000ff007807 */ /* 0x000fe40006800000 */
[----:B------:R-:W-:Y:S02]  /*1abd0*/  SEL R149, RZ, 0x10000, !P4 ;  /* 0x00010000ff957807 */ /* 0x000fe40006000000 */
[----:B------:R-:W-:Y:S02]  /*1abe0*/  SEL R151, RZ, 0x100, !P3 ;  /* 0x00000100ff977807 */ /* 0x000fe40005800000 */
[----:B------:R-:W-:Y:S01]  /*1abf0*/  SEL R167, RZ, 0x1, !P2 ;  /* 0x00000001ffa77807 */ /* 0x000fe20005000000 */
[----:B------:R-:W1:Y:S01]  /*1ac00*/  LDC.64 R158, c[0x0][0x3b0] ;  /* 0x0000ec00ff9e7b82 */ /* 0x000e620000000a00 */
[----:B------:R-:W-:Y:S02]  /*1ac10*/  IADD3 R0, PT, PT, R151, R0, R149 ;  /* 0x0000000097007210 */ /* 0x000fe40007ffe095 */
[----:B------:R-:W-:-:S03]  /*1ac20*/  MOV R149, R150 ;  /* 0x0000009600957202 */ /* 0x000fc60000000f00 */
[----:B------:R-:W-:Y:S02]  /*1ac30*/  IMAD.IADD R167, R0, 0x1, R167 ;  /* 0x0000000100a77824 */ /* 0x000fe400078e02a7 */
[----:B0-----:R-:W-:-:S05]  /*1ac40*/  IMAD.WIDE.U32 R152, R148, 0x10, R152 ;  /* 0x0000001094987825 */ /* 0x001fca00078e0098 */
[----:B------:R0:W-:Y:S01]  /*1ac50*/  STG.E.128 desc[UR6][R152.64], R124 ;  /* 0x0000007c98007986 */ /* 0x0001e2000c101d06 */
[----:B-1----:R-:W-:-:S05]  /*1ac60*/  IMAD.WIDE.U32 R158, R148, 0x4, R158 ;  /* 0x00000004949e7825 */ /* 0x002fca00078e009e */
[----:B------:R0:W-:Y:S02]  /*1ac70*/  STG.E desc[UR6][R158.64], R167 ;  /* 0x000000a79e007986 */ /* 0x0001e4000c101906 */
.L_x_26314:
[----:B------:R-:W-:Y:S05]  /*1ac80*/  BSYNC.RECONVERGENT B0 ;  /* 0x0000000000007941 */ /* 0x000fea0003800200 */
.L_x_26313:
[----:B-----5:R-:W-:Y:S01]  /*1ac90*/  FADD.FTZ R0, RZ, R132 ;  /* 0x00000084ff007221 */ /* 0x020fe20000010000 */
[C---:B------:R-:W-:Y:S01]  /*1aca0*/  ISETP.GT.U32.AND P2, PT, R136.reuse, 0x1ff, PT ;  /* 0x000001ff8800780c */ /* 0x040fe20003f44070 */
[----:B------:R-:W-:Y:S01]  /*1acb0*/  BSSY.RECONVERGENT B0, `(.L_x_26357) ;  /* 0x000008a000007945 */ /* 0x000fe20003800200 */
[C---:B------:R-:W-:Y:S01]  /*1acc0*/  ISETP.GT.U32.AND P6, PT, R136.reuse, 0x2ff, PT ;  /* 0x000002ff8800780c */ /* 0x040fe20003fc4070 */
[----:B0-234-:R-:W-:Y:S01]  /*1acd0*/  FADD.FTZ R151, R133, R0 ;  /* 0x0000000085977221 */ /* 0x01dfe20000010000 */
        /* <DEDUP_REMOVED lines=135> */
.L_x_26358:
[----:B------:R-:W-:Y:S05]  /*1b550*/  BSYNC.RECONVERGENT B0 ;  /* 0x0000000000007941 */ /* 0x000fea0003800200 */
.L_x_26357:
[----:B------:R-:W-:Y:S01]  /*1b560*/  LOP3.LUT R148, R147, 0x1f, RZ, 0xc0, !PT ;  /* 0x0000001f93947812 */ /* 0x000fe200078ec0ff */
[----:B------:R-:W-:Y:S01]  /*1b570*/  BAR.SYNC.DEFER_BLOCKING 0x0 ;  /* 0x0000000000007b1d */ /* 0x000fe20000010000 */
[----:B0-----:R-:W-:Y:S01]  /*1b580*/  IMAD.MOV.U32 R0, RZ, RZ, RZ ;  /* 0x000000ffff007224 */ /* 0x001fe200078e00ff */
[----:B------:R-:W-:Y:S02]  /*1b590*/  CS2R R150, SRZ ;  /* 0x0000000000967805 */ /* 0x000fe4000001ff00 */
[----:B------:R-:W-:Y:S02]  /*1b5a0*/  ISETP.GT.U32.AND P2, PT, R148, 0x7, PT ;  /* 0x000000079400780c */ /* 0x000fe40003f44070 */
[----:B------:R-:W-:Y:S11]  /*1b5b0*/  BSSY.RECONVERGENT B0, `(.L_x_26359) ;  /* 0x000000a000007945 */ /* 0x000ff60003800200 */
        /* <DEDUP_REMOVED lines=9> */
.L_x_26360:
[----:B------:R-:W-:Y:S05]  /*1b650*/  BSYNC.RECONVERGENT B0 ;  /* 0x0000000000007941 */ /* 0x000fea0003800200 */
.L_x_26359:
        /* <DEDUP_REMOVED lines=46> */
[----:B------:R-:W-:-:S03]  /*1b940*/  FFMA.FTZ R159, R156, R167, R159 ;  /* 0x000000a79c9f7223 */ /* 0x000fc6000001009f */
[----:B------:R-:W-:Y:S01]  /*1b950*/  FMUL.FTZ R153, R156, R153 ;  /* 0x000000999c997220 */ /* 0x000fe20000410000 */
[----:B--2---:R-:W-:-:S03]  /*1b960*/  FADD.FTZ R151, R0, R151 ;  /* 0x0000009700977221 */ /* 0x004fc60000010000 */
[----:B------:R-:W-:Y:S01]  /*1b970*/  FMUL.FTZ R153, R153, R169 ;  /* 0x000000a999997220 */ /* 0x000fe20000410000 */
[----:B------:R-:W1:Y:S01]  /*1b980*/  LDC R0, c[0x0][0x448] ;  /* 0x00011200ff007b82 */ /* 0x000e620000000800 */
[C---:B0-----:R-:W-:Y:S02]  /*1b990*/  FMUL.FTZ R159, R152.reuse, R159 ;  /* 0x0000009f989f7220 */ /* 0x041fe40000410000 */
[----:B------:R-:W-:-:S04]  /*1b9a0*/  FFMA.FTZ R148, R152, R153, R151 ;  /* 0x0000009998947223 */ /* 0x000fc80000010097 */
        /* <DEDUP_REMOVED lines=8> */
[----:B------:R-:W1:Y:S02]  /*1ba30*/  @!P2 LDC.64 R152, c[0x0][0x3c8] ;  /* 0x0000f200ff98ab82 */ /* 0x000e640000000a00 */
        /* <DEDUP_REMOVED lines=22> */
.L_x_26362:
[----:B------:R-:W-:Y:S05]  /*1bba0*/  BSYNC.RECONVERGENT B0 ;  /* 0x0000000000007941 */ /* 0x000fea0003800200 */
.L_x_26361:
        /* <DEDUP_REMOVED lines=19> */
.L_x_26364:
[----:B------:R-:W-:Y:S05]  /*1bce0*/  BSYNC.RECONVERGENT B0 ;  /* 0x0000000000007941 */ /* 0x000fea0003800200 */
.L_x_26363:
        /* <DEDUP_REMOVED lines=19> */
.L_x_26366:
[----:B------:R-:W-:Y:S05]  /*1be20*/  BSYNC.RECONVERGENT B0 ;  /* 0x0000000000007941 */ /* 0x000fea0003800200 */
.L_x_26365:
        /* <DEDUP_REMOVED lines=19> */
.L_x_26368:
[----:B------:R-:W-:Y:S05]  /*1bf60*/  BSYNC.RECONVERGENT B0 ;  /* 0x0000000000007941 */ /* 0x000fea0003800200 */
.L_x_26367:
        /* <DEDUP_REMOVED lines=19> */
.L_x_26370:
[----:B------:R-:W-:Y:S05]  /*1c0a0*/  BSYNC.RECONVERGENT B0 ;  /* 0x0000000000007941 */ /* 0x000fea0003800200 */
.L_x_26369:
        /* <DEDUP_REMOVED lines=19> */
.L_x_26372:
[----:B------:R-:W-:Y:S05]  /*1c1e0*/  BSYNC.RECONVERGENT B0 ;  /* 0x0000000000007941 */ /* 0x000fea0003800200 */
.L_x_26371:
        /* <DEDUP_REMOVED lines=19> */
.L_x_26374:
[----:B------:R-:W-:Y:S05]  /*1c320*/  BSYNC.RECONVERGENT B0 ;  /* 0x0000000000007941 */ /* 0x000fea0003800200 */
.L_x_26373:
        /* <DEDUP_REMOVED lines=18> */
.L_x_26376:
[----:B------:R-:W-:Y:S05]  /*1c450*/  BSYNC.RECONVERGENT B0 ;  /* 0x0000000000007941 */ /* 0x000fea0003800200 */
.L_x_26375:
[----:B01234-:R-:W0:Y:S01]  /*1c460*/  LDC.64 R150, c[0x0][0x380] ;  /* 0x0000e000ff967b82 */ /* 0x01fe220000000a00 */
[----:B------:R-:W-:Y:S01]  /*1c470*/  UPLOP3.LUT UP1, UPT, UPT, UPT, UP1, 0x40, 0x4 ;  /* 0x000000000004789c */ /* 0x000fe20003f2e810 */
[----:B0-----:R-:W-:-:S04]  /*1c480*/  IADD3 R138, PT, PT, R138, R150, RZ ;  /* 0x000000968a8a7210 */ /* 0x001fc80007ffe0ff */
[----:B------:R-:W-:-:S13]  /*1c490*/  ISETP.GE.AND P1, PT, R138, R151, PT ;  /* 0x000000978a00720c */ /* 0x000fda0003f26270 */
[----:B------:R-:W-:Y:S05]  /*1c4a0*/  @!P1 BRA `(.L_x_26377) ;  /* 0xfffffe4c00a89947 */ /* 0x000fea000383ffff */
[----:B------:R-:W-:Y:S05]  /*1c4b0*/  EXIT ;  /* 0x000000000000794d */ /* 0x000fea0003800000 */
.L_x_26378:
        /* <DEDUP_REMOVED lines=12> */
.L_x_27616:


//--------------------- .text._ZN10layer_norm13ln_fwd_kernelINS_13Kernel_traitsIfffffjLj8192ELj1ELj1ELj8ELj16ENS_18Kernel_traits_baseILj8192EfffffjLj256EEEEELb1ELb1ELb0ELb1EEEvNS_9FwdParamsE --------------------------
	.section	.text._ZN10layer_norm13ln_fwd_kernelINS_13Kernel_traitsIfffffjLj8192ELj1ELj1ELj8ELj16ENS_18Kernel_traits_baseILj8192EfffffjLj256EEEEELb1ELb1ELb0ELb1EEEvNS_9FwdParamsE,"ax",@progbits
	.align	128
        .global         _ZN10layer_norm13ln_fwd_kernelINS_13Kernel_traitsIfffffjLj8192ELj1ELj1ELj8ELj16ENS_18Kernel_traits_baseILj8192EfffffjLj256EEEEELb1ELb1ELb0ELb1EEEvNS_9FwdParamsE
        .type           _ZN10layer_norm13ln_fwd_kernelINS_13Kernel_traitsIfffffjLj8192ELj1ELj1ELj8ELj16ENS_18Kernel_traits_baseILj8192EfffffjLj256EEEEELb1ELb1ELb0ELb1EEEvNS_9FwdParamsE,@function
        .size           _ZN10layer_norm13ln_fwd_kernelINS_13Kernel_traitsIfffffjLj8192ELj1ELj1ELj8ELj16ENS_18Kernel_traits_baseILj8192EfffffjLj256EEEEELb1ELb1ELb0ELb1EEEvNS_9FwdParamsE,(.L_x_27617 - _ZN10layer_norm13ln_fwd_kernelINS_13Kernel_traitsIfffffjLj8192ELj1ELj1ELj8ELj16ENS_18Kernel_traits_baseILj8192EfffffjLj256EEEEELb1ELb1ELb0ELb1EEEvNS_9FwdParamsE)
        .other          _ZN10layer_norm13ln_fwd_kernelINS_13Kernel_traitsIfffffjLj8192ELj1ELj1ELj8ELj16ENS_18Kernel_traits_baseILj8192EfffffjLj256EEEEELb1ELb1ELb0ELb1EEEvNS_9FwdParamsE,@"STO_CUDA_ENTRY STV_DEFAULT"
_ZN10layer_norm13ln_fwd_kernelINS_13Kernel_traitsIfffffjLj8192ELj1ELj1ELj8ELj16ENS_18Kernel_traits_baseILj8192EfffffjLj256EEEEELb1ELb1ELb0ELb1EEEvNS_9FwdParamsE:
.text._ZN10layer_norm13ln_fwd_kernelINS_13Kernel_traitsIfffffjLj8192ELj1ELj1ELj8ELj16ENS_18Kernel_traits_baseILj8192EfffffjLj256EEEEELb1ELb1ELb0ELb1EEEvNS_9FwdParamsE:
        /* <DEDUP_REMOVED lines=54> */
.L_x_26379:
        /* <DEDUP_REMOVED lines=36> */
.L_x_26380:
        /* <DEDUP_REMOVED lines=97> */
.L_x_26592:
[----:B------:R-:W0:Y:S01]  /*0bb0*/  S2R R146, SR_TID.X ;  /* 0x0000000000927919 */ /* 0x000e220000002100 */
[----:B------:R-:W1:Y:S01]  /*0bc0*/  LDC.64 R136, c[0x0][0x390] ;  /* 0x0000e400ff887b82 */ /* 0x000e620000000a00 */
[----:B------:R-:W-:-:S05]  /*0bd0*/  IMAD R0, R140, UR12, RZ ;  /* 0x0000000c8c007c24 */ /* 0x000fca000f8e02ff */
[----:B--2---:R-:W-:Y:S02]  /*0be0*/  SHF.R.S32.HI R105, RZ, 0x1f, R0 ;  /* 0x0000001fff697819 */ /* 0x004fe40000011400 */
[----:B------:R-:W2:Y:S02]  /*0bf0*/  @P1 LDC.64 R108, c[0x0][0x3e0] ;  /* 0x0000f800ff6c1b82 */ /* 0x000ea40000000a00 */
[----:B------:R-:W-:Y:S01]  /*0c00*/  LEA.HI R105, R105, R0, RZ, 0x2 ;  /* 0x0000000069697211 */ /* 0x000fe200078f10ff */
[----:B------:R-:W-:-:S03]  /*0c10*/  IMAD.MOV.U32 R0, RZ, RZ, 0x3f800000 ;  /* 0x3f800000ff007424 */ /* 0x000fc600078e00ff */
[----:B0-----:R-:W-:Y:S01]  /*0c20*/  LEA.HI.SX32 R147, R105, R146, 0x1e ;  /* 0x0000009269937211 */ /* 0x001fe200078ff2ff */
[----:B--2---:R-:W-:-:S04]  /*0c30*/  @P1 IMAD.WIDE R108, R140, 0x4, R108 ;  /* 0x000000048c6c1825 */ /* 0x004fc800078e026c */
[----:B-1----:R-:W-:Y:S01]  /*0c40*/  IMAD.WIDE.U32 R104, R147, 0x10, R136 ;  /* 0x0000001093687825 */ /* 0x002fe200078e0088 */
[----:B------:R0:W5:Y:S05]  /*0c50*/  @P1 LDG.E R0, desc[UR8][R108.64] ;  /* 0x000000086c001981 */ /* 0x00016a000c1e1900 */
[----:B------:R-:W5:Y:S01]  /*0c60*/  LDG.E.128 R104, desc[UR8][R104.64] ;  /* 0x0000000868687981 */ /* 0x000f62000c1e1d00 */
[----:B------:R-:W-:Y:S01]  /*0c70*/  ISETP.NE.U32.AND P0, PT, RZ, UR10, PT ;  /* 0x0000000aff007c0c */ /* 0x000fe2000bf05070 */
[----:B------:R-:W-:-:S03]  /*0c80*/  HFMA2 R148, -RZ, RZ, 0.1171875, 0 ;  /* 0x2f800000ff947431 */ /* 0x000fc600000001ff */
[----:B------:R-:W-:-:S13]  /*0c90*/  ISETP.NE.AND.EX P0, PT, RZ, UR11, PT, P0 ;  /* 0x0000000bff007c0c */ /* 0x000fda000bf05300 */
[----:B0-----:R-:W-:Y:S05]  /*0ca0*/  @!P0 BRA `(.L_x_26381) ;  /* 0x0000001800048947 */ /* 0x001fea0003800000 */
        /* <DEDUP_REMOVED lines=13> */
.L_x_27456:
[----:B------:R-:W-:Y:S05]  /*0d80*/  BRX R108 -0xd90                                        (*"BRANCH_TARGETS .L_x_27457,.L_x_27458,.L_x_27459"*) ;  /* 0xfffffff06c9c7949 */ /* 0x000fea000383ffff */
.L_x_27459:
[----:B------:R-:W-:Y:S01]  /*0d90*/  IADD3 R109, PT, PT, R156, 0x1, RZ ;  /* 0x000000019c6d7810 */ /* 0x000fe20007ffe0ff */
[----:B------:R-:W-:Y:S02]  /*0da0*/  IMAD.MOV.U32 R108, RZ, RZ, R150 ;  /* 0x000000ffff6c7224 */ /* 0x000fe400078e0096 */
[----:B------:R-:W-:Y:S01]  /*0db0*/  IMAD.MOV.U32 R110, RZ, RZ, R142 ;  /* 0x000000ffff6e7224 */ /* 0x000fe200078e008e */
[----:B------:R-:W-:Y:S06]  /*0dc0*/  BRA `(.L_x_26382) ;  /* 0x0000000400347947 */ /* 0x000fec0003800000 */
.L_x_27457:
[----:B------:R-:W-:Y:S01]  /*0dd0*/  MOV R108, R150 ;  /* 0x00000096006c7202 */ /* 0x000fe20000000f00 */
[----:B------:R-:W-:Y:S02]  /*0de0*/  IMAD.MOV.U32 R109, RZ, RZ, 0x3 ;  /* 0x00000003ff6d7424 */ /* 0x000fe400078e00ff */
[----:B------:R-:W-:Y:S01]  /*0df0*/  IMAD.MOV.U32 R110, RZ, RZ, R143 ;  /* 0x000000ffff6e7224 */ /* 0x000fe200078e008f */
[----:B------:R-:W-:Y:S06]  /*0e00*/  BRA `(.L_x_26382) ;  /* 0x0000000400247947 */ /* 0x000fec0003800000 */
.L_x_27458:
        /* <DEDUP_REMOVED lines=12> */
.L_x_26383:
        /* <DEDUP_REMOVED lines=61> */
.L_x_26382:
[----:B------:R-:W-:Y:S01]  /*12a0*/  I2FP.F32.U32 R111, R110 ;  /* 0x0000006e006f7245 */ /* 0x000fe20000201000 */
[----:B-----5:R-:W-:Y:S01]  /*12b0*/  FMUL.FTZ R104, R104, R0 ;  /* 0x0000000068687220 */ /* 0x020fe20000410000 */
[----:B------:R-:W-:Y:S01]  /*12c0*/  ISETP.NE.AND P4, PT, R109, 0x1, PT ;  /* 0x000000016d00780c */ /* 0x000fe20003f85270 */
[----:B------:R-:W-:Y:S01]  /*12d0*/  UMOV UR5, UR7 ;  /* 0x0000000700057c82 */ /* 0x000fe20008000000 */
[----:B------:R-:W-:Y:S01]  /*12e0*/  UMOV UR4, UR6 ;  /* 0x0000000600047c82 */ /* 0x000fe20008000000 */
[----:B------:R-:W-:Y:S01]  /*12f0*/  FFMA.FTZ R111, R111, R148, 1.1641532182693481445e-10 ;  /* 0x2f0000006f6f7423 */ /* 0x000fe20000010094 */
[----:B------:R-:W-:Y:S01]  /*1300*/  FMUL.FTZ R104, R104, UR5 ;  /* 0x0000000568687c20 */ /* 0x000fe20008410000 */
[----:B------:R-:W-:Y:S01]  /*1310*/  IMAD.MOV.U32 R112, RZ, RZ, 0x2 ;  /* 0x00000002ff707424 */ /* 0x000fe200078e00ff */
[----:B------:R-:W-:Y:S02]  /*1320*/  MOV R110, R144 ;  /* 0x00000090006e7202 */ /* 0x000fe40000000f00 */
        /* <DEDUP_REMOVED lines=13> */
.L_x_26385:
        /* <DEDUP_REMOVED lines=12> */
.L_x_26386:
        /* <DEDUP_REMOVED lines=61> */
.L_x_26384:
[----:B------:R-:W-:Y:S01]  /*1890*/  I2FP.F32.U32 R109, R110 ;  /* 0x0000006e006d7245 */ /* 0x000fe20000201000 */
[----:B------:R-:W-:Y:S01]  /*18a0*/  FMUL.FTZ R105, R105, R0 ;  /* 0x0000000069697220 */ /* 0x000fe20000410000 */
[----:B------:R-:W-:Y:S01]  /*18b0*/  ISETP.NE.AND P5, PT, R112, 0x1, PT ;  /* 0x000000017000780c */ /* 0x000fe20003fa5270 */
[----:B------:R-:W-:Y:S02]  /*18c0*/  IMAD.MOV.U32 R111, RZ, RZ, 0x2 ;  /* 0x00000002ff6f7424 */ /* 0x000fe400078e00ff */
[----:B------:R-:W-:Y:S01]  /*18d0*/  FFMA.FTZ R109, R109, R148, 1.1641532182693481445e-10 ;  /* 0x2f0000006d6d7423 */ /* 0x000fe20000010094 */
[----:B------:R-:W-:-:S04]  /*18e0*/  FMUL.FTZ R105, R105, UR5 ;  /* 0x0000000569697c20 */ /* 0x000fc80008410000 */
        /* <DEDUP_REMOVED lines=14> */
.L_x_26388:
        /* <DEDUP_REMOVED lines=12> */
.L_x_26389:
        /* <DEDUP_REMOVED lines=61> */
.L_x_26387:
[----:B------:R-:W-:Y:S01]  /*1e60*/  I2FP.F32.U32 R109, R109 ;  /* 0x0000006d006d7245 */ /* 0x000fe20000201000 */
[----:B------:R-:W-:Y:S01]  /*1e70*/  FMUL.FTZ R106, R106, R0 ;  /* 0x000000006a6a7220 */ /* 0x000fe20000410000 */
        /* <DEDUP_REMOVED lines=18> */
.L_x_26391:
        /* <DEDUP_REMOVED lines=12> */
.L_x_26392:
        /* <DEDUP_REMOVED lines=61> */
.L_x_26390:
[----:B------:R-:W-:Y:S01]  /*2430*/  I2FP.F32.U32 R109, R110 ;  /* 0x0000006e006d7245 */ /* 0x000fe20000201000 */
[----:B------:R-:W-:-:S04]  /*2440*/  FMUL.FTZ R107, R107, R0 ;  /* 0x000000006b6b7220 */ /* 0x000fc80000410000 */
[----:B------:R-:W-:Y:S01]  /*2450*/  FFMA.FTZ R109, R109, R148, 1.1641532182693481445e-10 ;  /* 0x2f0000006d6d7423 */ /* 0x000fe20000010094 */
[----:B------:R-:W-:-:S04]  /*2460*/  FMUL.FTZ R107, R107, UR5 ;  /* 0x000000056b6b7c20 */ /* 0x000fc80008410000 */
[----:B------:R-:W-:-:S04]  /*2470*/  FSETP.GTU.FTZ.AND P6, PT, R109, UR4, PT ;  /* 0x000000046d007c0b */ /* 0x000fc8000bfdc000 */
[----:B------:R-:W-:Y:S02]  /*2480*/  FSEL R110, R107, RZ, !P6 ;  /* 0x000000ff6b6e7208 */ /* 0x000fe40007000000 */
[----:B------:R-:W-:-:S03]  /*2490*/  PLOP3.LUT P5, PT, P6, PT, PT, 0x8, 0x80 ;  /* 0x000000000080781c */ /* 0x000fc600037ae170 */
[----:B------:R-:W-:Y:S01]  /*24a0*/  FFMA.FTZ R107, R110, R39, R7 ;  /* 0x000000276e6b7223 */ /* 0x000fe20000010007 */
[----:B------:R-:W-:Y:S09]  /*24b0*/  BRA `(.L_x_26393) ;  /* 0x0000001400e47947 */ /* 0x000ff20003800000 */
.L_x_26381:
        /* <DEDUP_REMOVED lines=15> */
.L_x_26395:
        /* <DEDUP_REMOVED lines=12> */
.L_x_26396:
        /* <DEDUP_REMOVED lines=59> */
[----:B------:R-:W-:Y:S01]  /*2a20*/  LOP3.LUT R142, R109, R142, R113, 0x96, !PT ;  /* 0x0000008e6d8e7212 */ /* 0x000fe200078e9671 */
[----:B------:R-:W-:-:S07]  /*2a30*/  IMAD.MOV.U32 R109, RZ, RZ, R150 ;  /* 0x000000ffff6d7224 */ /* 0x000fce00078e0096 */
.L_x_26394:
[----:B------:R-:W-:Y:S01]  /*2a40*/  I2FP.F32.U32 R109, R109 ;  /* 0x0000006d006d7245 */ /* 0x000fe20000201000 */
[----:B-----5:R-:W-:Y:S01]  /*2a50*/  FMUL.FTZ R104, R104, R0 ;  /* 0x0000000068687220 */ /* 0x020fe20000410000 */
[----:B------:R-:W-:Y:S01]  /*2a60*/  ISETP.NE.AND P4, PT, R110, 0x1, PT ;  /* 0x000000016e00780c */ /* 0x000fe20003f85270 */
[----:B------:R-:W-:Y:S01]  /*2a70*/  UMOV UR4, UR6 ;  /* 0x0000000600047c82 */ /* 0x000fe20008000000 */
[----:B------:R-:W-:Y:S01]  /*2a80*/  UMOV UR5, UR7 ;  /* 0x0000000700057c82 */ /* 0x000fe20008000000 */
[----:B------:R-:W-:Y:S01]  /*2a90*/  FFMA.FTZ R109, R109, R148, 1.1641532182693481445e-10 ;  /* 0x2f0000006d6d7423 */ /* 0x000fe20000010094 */
[----:B------:R-:W-:-:S04]  /*2aa0*/  IMAD.MOV.U32 R112, RZ, RZ, 0x2 ;  /* 0x00000002ff707424 */ /* 0x000fc800078e00ff */
        /* <DEDUP_REMOVED lines=14> */
.L_x_26398:
        /* <DEDUP_REMOVED lines=12> */
.L_x_26399:
        /* <DEDUP_REMOVED lines=61> */
.L_x_26397:
[----:B------:R-:W-:Y:S01]  /*3020*/  ISETP.NE.AND P5, PT, R112, 0x1, PT ;  /* 0x000000017000780c */ /* 0x000fe20003fa5270 */
[----:B------:R-:W-:Y:S01]  /*3030*/  FMUL.FTZ R105, R105, R0 ;  /* 0x0000000069697220 */ /* 0x000fe20000410000 */
[----:B------:R-:W-:Y:S01]  /*3040*/  I2FP.F32.U32 R111, R104 ;  /* 0x00000068006f7245 */ /* 0x000fe20000201000 */
[----:B------:R-:W-:Y:S02]  /*3050*/  HFMA2 R113, -RZ, RZ, 0, 1.1920928955078125e-07 ;  /* 0x00000002ff717431 */ /* 0x000fe400000001ff */
[----:B------:R-:W-:Y:S02]  /*3060*/  IMAD.MOV.U32 R104, RZ, RZ, R144 ;  /* 0x000000ffff687224 */ /* 0x000fe400078e0090 */
[----:B------:R-:W-:Y:S01]  /*3070*/  FMUL.FTZ R105, R105, UR5 ;  /* 0x0000000569697c20 */ /* 0x000fe20008410000 */
[----:B------:R-:W-:-:S05]  /*3080*/  FFMA.FTZ R111, R111, R148, 1.1641532182693481445e-10 ;  /* 0x2f0000006f6f7423 */ /* 0x000fca0000010094 */
        /* <DEDUP_REMOVED lines=12> */
.L_x_26401:
        /* <DEDUP_REMOVED lines=12> */
.L_x_26402:
        /* <DEDUP_REMOVED lines=61> */
.L_x_26400:
[----:B------:R-:W-:Y:S01]  /*35e0*/  ISETP.NE.AND P6, PT, R113, 0x1, PT ;  /* 0x000000017100780c */ /* 0x000fe20003fc5270 */
[----:B------:R-:W-:Y:S01]  /*35f0*/  FMUL.FTZ R106, R106, R0 ;  /* 0x000000006a6a7220 */ /* 0x000fe20000410000 */
[----:B------:R-:W-:Y:S01]  /*3600*/  I2FP.F32.U32 R105, R104 ;  /* 0x0000006800697245 */ /* 0x000fe20000201000 */
[----:B------:R-:W-:Y:S01]  /*3610*/  IMAD.MOV.U32 R120, RZ, RZ, 0x2 ;  /* 0x00000002ff787424 */ /* 0x000fe200078e00ff */
[----:B------:R-:W-:Y:S01]  /*3620*/  MOV R104, R144 ;  /* 0x0000009000687202 */ /* 0x000fe20000000f00 */
[----:B------:R-:W-:Y:S02]  /*3630*/  FMUL.FTZ R106, R106, UR5 ;  /* 0x000000056a6a7c20 */ /* 0x000fe40008410000 */
        /* <DEDUP_REMOVED lines=13> */
.L_x_26404:
        /* <DEDUP_REMOVED lines=12> */
.L_x_26405:
        /* <DEDUP_REMOVED lines=61> */
.L_x_26403:
[----:B------:R-:W-:Y:S01]  /*3ba0*/  I2FP.F32.U32 R105, R104 ;  /* 0x0000006800697245 */ /* 0x000fe20000201000 */
[----:B------:R-:W-:Y:S01]  /*3bb0*/  FMUL.FTZ R107, R107, R0 ;  /* 0x000000006b6b7220 */ /* 0x000fe20000410000 */
[----:B------:R-:W-:Y:S01]  /*3bc0*/  FMUL.FTZ R104, R109, R36 ;  /* 0x000000246d687220 */ /* 0x000fe20000410000 */
[----:B------:R-:W-:Y:S02]  /*3bd0*/  FMUL.FTZ R106, R111, R38 ;  /* 0x000000266f6a7220 */ /* 0x000fe40000410000 */
[----:B------:R-:W-:Y:S01]  /*3be0*/  FFMA.FTZ R105, R105, R148, 1.1641532182693481445e-10 ;  /* 0x2f00000069697423 */ /* 0x000fe20000010094 */
[----:B------:R-:W-:-:S04]  /*3bf0*/  FMUL.FTZ R107, R107, UR5 ;  /* 0x000000056b6b7c20 */ /* 0x000fc80008410000 */
[----:B------:R-:W-:Y:S01]  /*3c00*/  FSETP.GTU.FTZ.AND P6, PT, R105, UR4, PT ;  /* 0x0000000469007c0b */ /* 0x000fe2000bfdc000 */
[----:B------:R-:W-:-:S03]  /*3c10*/  FMUL.FTZ R105, R110, R37 ;  /* 0x000000256e697220 */ /* 0x000fc60000410000 */
[----:B------:R-:W-:Y:S02]  /*3c20*/  FSEL R112, R107, RZ, !P6 ;  /* 0x000000ff6b707208 */ /* 0x000fe40007000000 */
[----:B------:R-:W-:-:S03]  /*3c30*/  PLOP3.LUT P5, PT, P6, PT, PT, 0x8, 0x80 ;  /* 0x000000000080781c */ /* 0x000fc600037ae170 */
[----:B------:R-:W-:-:S10]  /*3c40*/  FMUL.FTZ R107, R112, R39 ;  /* 0x00000027706b7220 */ /* 0x000fd40000410000 */
.L_x_26393:
[----:B------:R-:W0:Y:S01]  /*3c50*/  LDC.64 R134, c[0x0][0x3a8] ;  /* 0x0000ea00ff867b82 */ /* 0x000e220000000a00 */
[----:B------:R-:W-:Y:S01]  /*3c60*/  SEL R109, RZ, 0x1000000, !P5 ;  /* 0x01000000ff6d7807 */ /* 0x000fe20006800000 */
[----:B------:R-:W-:Y:S01]  /*3c70*/  VIADD R149, R147, 0x100 ;  /* 0x0000010093957836 */ /* 0x000fe20000000000 */
[----:B------:R-:W-:Y:S02]  /*3c80*/  SEL R110, RZ, 0x10000, !P4 ;  /* 0x00010000ff6e7807 */ /* 0x000fe40006000000 */
[----:B------:R-:W-:Y:S01]  /*3c90*/  SEL R111, RZ, 0x100, !P3 ;  /* 0x00000100ff6f7807 */ /* 0x000fe20005800000 */
[----:B------:R-:W-:Y:S02]  /*3ca0*/  IMAD.WIDE.U32 R112, R149, 0x10, R136 ;  /* 0x0000001095707825 */ /* 0x000fe400078e0088 */
[----:B------:R-:W1:Y:S01]  /*3cb0*/  LDC.64 R132, c[0x0][0x3b0] ;  /* 0x0000ec00ff847b82 */ /* 0x000e620000000a00 */
[----:B------:R-:W-:Y:S02]  /*3cc0*/  IADD3 R109, PT, PT, R111, R109, R110 ;  /* 0x0000006d6f6d7210 */ /* 0x000fe40007ffe06e */
[----:B------:R-:W-:-:S05]  /*3cd0*/  SEL R110, RZ, 0x1, !P2 ;  /* 0x00000001ff6e7807 */ /* 0x000fca0005000000 */
[----:B------:R-:W2:Y:S01]  /*3ce0*/  @P0 LDC.64 R118, c[0x0][0x3a0] ;  /* 0x0000e800ff760b82 */ /* 0x000ea20000000a00 */
[----:B------:R-:W-:Y:S02]  /*3cf0*/  IMAD.IADD R109, R109, 0x1, R110 ;  /* 0x000000016d6d7824 */ /* 0x000fe400078e026e */
[----:B0-----:R-:W-:-:S05]  /*3d00*/  IMAD.WIDE.U32 R110, R147, 0x10, R134 ;  /* 0x00000010936e7825 */ /* 0x001fca00078e0086 */
[----:B------:R0:W-:Y:S01]  /*3d10*/  STG.E.128 desc[UR8][R110.64], R104 ;  /* 0x000000686e007986 */ /* 0x0001e2000c101d08 */
[----:B-1----:R-:W-:-:S05]  /*3d20*/  IMAD.WIDE.U32 R116, R147, 0x4, R132 ;  /* 0x0000000493747825 */ /* 0x002fca00078e0084 */
[----:B------:R0:W-:Y:S01]  /*3d30*/  STG.E desc[UR8][R116.64], R109 ;  /* 0x0000006d74007986 */ /* 0x0001e2000c101908 */
[----:B--2---:R-:W-:-:S03]  /*3d40*/  @P0 IMAD.WIDE.U32 R118, R149, 0x10, R118 ;  /* 0x0000001095760825 */ /* 0x004fc600078e0076 */
[----:B------:R-:W5:Y:S04]  /*3d50*/  LDG.E.128 R112, desc[UR8][R112.64] ;  /* 0x0000000870707981 */ /* 0x000f68000c1e1d00 */
[----:B------:R0:W5:Y:S01]  /*3d60*/  @P0 LDG.E.128 R4, desc[UR8][R118.64] ;  /* 0x0000000876040981 */ /* 0x000162000c1e1d00 */
[----:B------:R-:W-:Y:S05]  /*3d70*/  @!P0 BRA `(.L_x_26406) ;  /* 0x0000001400dc8947 */ /* 0x000fea0003800000 */
        /* <DEDUP_REMOVED lines=15> */
.L_x_26408:
        /* <DEDUP_REMOVED lines=12> */
.L_x_26409:
        /* <DEDUP_REMOVED lines=60> */
.L_x_26407:
[----:B------:R-:W-:Y:S01]  /*42f0*/  I2FP.F32.U32 R109, R109 ;  /* 0x0000006d006d7245 */ /* 0x000fe20000201000 */
[----:B-----5:R-:W-:Y:S01]  /*4300*/  FMUL.FTZ R112, R112, R0 ;  /* 0x0000000070707220 */ /* 0x020fe20000410000 */
[----:B------:R-:W-:Y:S01]  /*4310*/  ISETP.NE.AND P4, PT, R111, 0x1, PT ;  /* 0x000000016f00780c */ /* 0x000fe20003f85270 */
[----:B------:R-:W-:Y:S02]  /*4320*/  IMAD.MOV.U32 R110, RZ, RZ, R144 ;  /* 0x000000ffff6e7224 */ /* 0x000fe400078e0090 */
[----:B------:R-:W-:Y:S01]  /*4330*/  FFMA.FTZ R109, R109, R148, 1.1641532182693481445e-10 ;  /* 0x2f0000006d6d7423 */ /* 0x000fe20000010094 */
[----:B------:R-:W-:-:S04]  /*4340*/  FMUL.FTZ R112, R112, UR5 ;  /* 0x0000000570707c20 */ /* 0x000fc80008410000 */
[----:B------:R-:W-:-:S04]  /*4350*/  FSETP.GTU.FTZ.AND P3, PT, R109, UR4, PT ;  /* 0x000000046d007c0b */ /* 0x000fc8000bf7c000 */
        /* <DEDUP_REMOVED lines=13> */
.L_x_26411:
        /* <DEDUP_REMOVED lines=12> */
.L_x_26412:
        /* <DEDUP_REMOVED lines=57> */
[----:B------:R-:W-:-:S05]  /*4880*/  IMAD.WIDE.U32 R118, R109, -0x2daee0ad, RZ ;  /* 0xd2511f536d767825 */ /* 0x000fca00078e00ff */
[----:B------:R-:W-:Y:S02]  /*4890*/  LOP3.LUT R143, R143, R110, R119, 0x96, !PT ;  /* 0x0000006e8f8f7212 */ /* 0x000fe400078e9677 */
[----:B------:R-:W-:Y:S01]  /*48a0*/  MOV R110, R116 ;  /* 0x00000074006e7202 */ /* 0x000fe20000000f00 */
[----:B------:R-:W-:-:S07]  /*48b0*/  IMAD.MOV.U32 R116, RZ, RZ, R118 ;  /* 0x000000ffff747224 */ /* 0x000fce00078e0076 */
.L_x_26410:
[----:B------:R-:W-:Y:S01]  /*48c0*/  I2FP.F32.U32 R109, R110 ;  /* 0x0000006e006d7245 */ /* 0x000fe20000201000 */
[----:B------:R-:W-:Y:S01]  /*48d0*/  FMUL.FTZ R113, R113, R0 ;  /* 0x0000000071717220 */ /* 0x000fe20000410000 */
[----:B------:R-:W-:Y:S01]  /*48e0*/  ISETP.NE.AND P5, PT, R112, 0x1, PT ;  /* 0x000000017000780c */ /* 0x000fe20003fa5270 */
[----:B------:R-:W-:Y:S02]  /*48f0*/  IMAD.MOV.U32 R111, RZ, RZ, R144 ;  /* 0x000000ffff6f7224 */ /* 0x000fe400078e0090 */
[----:B------:R-:W-:Y:S01]  /*4900*/  FFMA.FTZ R109, R109, R148, 1.1641532182693481445e-10 ;  /* 0x2f0000006d6d7423 */ /* 0x000fe20000010094 */
[----:B------:R-:W-:-:S04]  /*4910*/  FMUL.FTZ R113, R113, UR5 ;  /* 0x0000000571717c20 */ /* 0x000fc80008410000 */
[----:B------:R-:W-:-:S04]  /*4920*/  FSETP.GTU.FTZ.AND P4, PT, R109, UR4, PT ;  /* 0x000000046d007c0b */ /* 0x000fc8000bf9c000 */
        /* <DEDUP_REMOVED lines=13> */
.L_x_26414:
        /* <DEDUP_REMOVED lines=12> */
.L_x_26415:
        /* <DEDUP_REMOVED lines=61> */
.L_x_26413:
[----:B------:R-:W-:Y:S01]  /*4e90*/  I2FP.F32.U32 R111, R111 ;  /* 0x0000006f006f7245 */ /* 0x000fe20000201000 */
[----:B------:R-:W-:Y:S01]  /*4ea0*/  FMUL.FTZ R114, R114, R0 ;  /* 0x0000000072727220 */ /* 0x000fe20000410000 */
        /* <DEDUP_REMOVED lines=18> */
.L_x_26417:
        /* <DEDUP_REMOVED lines=12> */
.L_x_26418:
        /* <DEDUP_REMOVED lines=61> */
.L_x_26416:
        /* <DEDUP_REMOVED lines=9> */
.L_x_26406:
        /* <DEDUP_REMOVED lines=15> */
.L_x_26421:
        /* <DEDUP_REMOVED lines=12> */
.L_x_26422:
        /* <DEDUP_REMOVED lines=57> */
[----:B------:R-:W-:-:S04]  /*5a30*/  MOV R109, R108 ;  /* 0x0000006c006d7202 */ /* 0x000fc80000000f00 */
[----:B------:R-:W-:Y:S01]  /*5a40*/  LOP3.LUT R143, R143, R110, R117, 0x96, !PT ;  /* 0x0000006e8f8f7212 */ /* 0x000fe200078e9675 */
[----:B------:R-:W-:-:S07]  /*5a50*/  IMAD.MOV.U32 R110, RZ, RZ, RZ ;  /* 0x000000ffff6e7224 */ /* 0x000fce00078e00ff */
.L_x_26420:
[----:B------:R-:W-:Y:S01]  /*5a60*/  I2FP.F32.U32 R109, R109 ;  /* 0x0000006d006d7245 */ /* 0x000fe20000201000 */
[----:B-----5:R-:W-:Y:S01]  /*5a70*/  FMUL.FTZ R112, R112, R0 ;  /* 0x0000000070707220 */ /* 0x020fe20000410000 */
[----:B------:R-:W-:Y:S02]  /*5a80*/  ISETP.NE.AND P4, PT, R110, 0x1, PT ;  /* 0x000000016e00780c */ /* 0x000fe40003f85270 */
[----:B------:R-:W-:Y:S01]  /*5a90*/  MOV R108, R144 ;  /* 0x00000090006c7202 */ /* 0x000fe20000000f00 */
[----:B------:R-:W-:-:S05]  /*5aa0*/  FFMA.FTZ R109, R109, R148, 1.1641532182693481445e-10 ;  /* 0x2f0000006d6d7423 */ /* 0x000fca0000010094 */
        /* <DEDUP_REMOVED lines=14> */
.L_x_26424:
        /* <DEDUP_REMOVED lines=12> */
.L_x_26425:
        /* <DEDUP_REMOVED lines=61> */
.L_x_26423:
[----:B------:R-:W-:Y:S01]  /*6020*/  ISETP.NE.AND P5, PT, R112, 0x1, PT ;  /* 0x000000017000780c */ /* 0x000fe20003fa5270 */
[----:B------:R-:W-:Y:S01]  /*6030*/  FMUL.FTZ R113, R113, R0 ;  /* 0x0000000071717220 */ /* 0x000fe20000410000 */
[----:B------:R-:W-:Y:S02]  /*6040*/  I2FP.F32.U32 R111, R108 ;  /* 0x0000006c006f7245 */ /* 0x000fe40000201000 */
[----:B------:R-:W-:Y:S01]  /*6050*/  MOV R108, R144 ;  /* 0x00000090006c7202 */ /* 0x000fe20000000f00 */
[----:B------:R-:W-:Y:S01]  /*6060*/  FMUL.FTZ R110, R113, UR5 ;  /* 0x00000005716e7c20 */ /* 0x000fe20008410000 */
[----:B------:R-:W-:Y:S02]  /*6070*/  IMAD.MOV.U32 R113, RZ, RZ, 0x2 ;  /* 0x00000002ff717424 */ /* 0x000fe400078e00ff */
        /* <DEDUP_REMOVED lines=13> */
.L_x_26427:
        /* <DEDUP_REMOVED lines=12> */
.L_x_26428:
        /* <DEDUP_REMOVED lines=58> */
[----:B------:R-:W-:-:S05]  /*65b0*/  IMAD.WIDE.U32 R118, R111, -0x2daee0ad, RZ ;  /* 0xd2511f536f767825 */ /* 0x000fca00078e00ff */
[----:B------:R-:W-:Y:S02]  /*65c0*/  LOP3.LUT R143, R143, R112, R119, 0x96, !PT ;  /* 0x000000708f8f7212 */ /* 0x000fe400078e9677 */
[----:B------:R-:W-:-:S07]  /*65d0*/  MOV R116, R118 ;  /* 0x0000007600747202 */ /* 0x000fce0000000f00 */
.L_x_26426:
        /* <DEDUP_REMOVED lines=19> */
.L_x_26430:
        /* <DEDUP_REMOVED lines=12> */
.L_x_26431:
        /* <DEDUP_REMOVED lines=61> */
.L_x_26429:
[----:B------:R-:W-:Y:S01]  /*6ba0*/  I2FP.F32.U32 R111, R108 ;  /* 0x0000006c006f7245 */ /* 0x000fe20000201000 */
[----:B------:R-:W-:Y:S01]  /*6bb0*/  FMUL.FTZ R115, R115, R0 ;  /* 0x0000000073737220 */ /* 0x000fe20000410000 */
[----:B------:R-:W-:Y:S01]  /*6bc0*/  FMUL.FTZ R108, R109, R32 ;  /* 0x000000206d6c7220 */ /* 0x000fe20000410000 */
[----:B------:R-:W-:Y:S01]  /*6bd0*/  FMUL.FTZ R109, R110, R33 ;  /* 0x000000216e6d7220 */ /* 0x000fe20000410000 */
[----:B------:R-:W-:Y:S01]  /*6be0*/  FMUL.FTZ R110, R117, R34 ;  /* 0x00000022756e7220 */ /* 0x000fe20000410000 */
[----:B------:R-:W-:Y:S01]  /*6bf0*/  FFMA.FTZ R111, R111, R148, 1.1641532182693481445e-10 ;  /* 0x2f0000006f6f7423 */ /* 0x000fe20000010094 */
[----:B------:R-:W-:-:S04]  /*6c00*/  FMUL.FTZ R112, R115, UR5 ;  /* 0x0000000573707c20 */ /* 0x000fc80008410000 */
[----:B------:R-:W-:-:S04]  /*6c10*/  FSETP.GTU.FTZ.AND P6, PT, R111, UR4, PT ;  /* 0x000000046f007c0b */ /* 0x000fc8000bfdc000 */
[----:B------:R-:W-:Y:S02]  /*6c20*/  FSEL R112, R112, RZ, !P6 ;  /* 0x000000ff70707208 */ /* 0x000fe40007000000 */
[----:B------:R-:W-:-:S03]  /*6c30*/  PLOP3.LUT P5, PT, P6, PT, PT, 0x8, 0x80 ;  /* 0x000000000080781c */ /* 0x000fc600037ae170 */
[----:B------:R-:W-:-:S10]  /*6c40*/  FMUL.FTZ R111, R112, R35 ;  /* 0x00000023706f7220 */ /* 0x000fd40000410000 */
.L_x_26419:
        /* <DEDUP_REMOVED lines=32> */
.L_x_26434:
        /* <DEDUP_REMOVED lines=12> */
.L_x_26435:
        /* <DEDUP_REMOVED lines=61> */
.L_x_26433:
[----:B------:R-:W-:Y:S01]  /*72e0*/  I2FP.F32.U32 R117, R117 ;  /* 0x0000007500757245 */ /* 0x000fe20000201000 */
[----:B-----5:R-:W-:Y:S01]  /*72f0*/  FMUL.FTZ R112, R112, R0 ;  /* 0x0000000070707220 */ /* 0x020fe20000410000 */
        /* <DEDUP_REMOVED lines=18> */
.L_x_26437:
        /* <DEDUP_REMOVED lines=12> */
.L_x_26438:
        /* <DEDUP_REMOVED lines=59> */
[----:B------:R-:W-:Y:S01]  /*7890*/  MOV R118, R120 ;  /* 0x0000007800767202 */ /* 0x000fe20000000f00 */
[----:B------:R-:W-:-:S07]  /*78a0*/  IMAD.MOV.U32 R120, RZ, RZ, RZ ;  /* 0x000000ffff787224 */ /* 0x000fce00078e00ff */
.L_x_26436:
[----:B------:R-:W-:Y:S01]  /*78b0*/  I2FP.F32.U32 R117, R116 ;  /* 0x0000007400757245 */ /* 0x000fe20000201000 */
[----:B------:R-:W-:Y:S01]  /*78c0*/  FMUL.FTZ R113, R113, R0 ;  /* 0x0000000071717220 */ /* 0x000fe20000410000 */
[----:B------:R-:W-:Y:S01]  /*78d0*/  ISETP.NE.AND P5, PT, R120, 0x1, PT ;  /* 0x000000017800780c */ /* 0x000fe20003fa5270 */
[----:B------:R-:W-:Y:S02]  /*78e0*/  HFMA2 R119, -RZ, RZ, 0, 1.1920928955078125e-07 ;  /* 0x00000002ff777431 */ /* 0x000fe400000001ff */
        /* <DEDUP_REMOVED lines=16> */
.L_x_26440:
        /* <DEDUP_REMOVED lines=12> */
.L_x_26441:
        /* <DEDUP_REMOVED lines=61> */
.L_x_26439:
        /* <DEDUP_REMOVED lines=20> */
.L_x_26443:
        /* <DEDUP_REMOVED lines=12> */
.L_x_26444:
        /* <DEDUP_REMOVED lines=61> */
.L_x_26442:
        /* <DEDUP_REMOVED lines=9> */
.L_x_26432:
        /* <DEDUP_REMOVED lines=15> */
.L_x_26447:
        /* <DEDUP_REMOVED lines=12> */
.L_x_26448:
        /* <DEDUP_REMOVED lines=57> */
[----:B------:R-:W-:Y:S01]  /*8a20*/  IMAD.WIDE.U32 R120, R117, -0x2daee0ad, RZ ;  /* 0xd2511f5375787825 */ /* 0x000fe200078e00ff */
[----:B------:R-:W-:-:S04]  /*8a30*/  MOV R117, R116 ;  /* 0x0000007400757202 */ /* 0x000fc80000000f00 */
[----:B------:R-:W-:Y:S01]  /*8a40*/  LOP3.LUT R143, R143, R118, R121, 0x96, !PT ;  /* 0x000000768f8f7212 */ /* 0x000fe200078e9679 */
[----:B------:R-:W-:-:S07]  /*8a50*/  IMAD.MOV.U32 R118, RZ, RZ, R120 ;  /* 0x000000ffff767224 */ /* 0x000fce00078e0078 */
.L_x_26446:
[----:B------:R-:W-:Y:S01]  /*8a60*/  I2FP.F32.U32 R117, R117 ;  /* 0x0000007500757245 */ /* 0x000fe20000201000 */
[----:B-----5:R-:W-:Y:S01]  /*8a70*/  FMUL.FTZ R112, R112, R0 ;  /* 0x0000000070707220 */ /* 0x020fe20000410000 */
[----:B------:R-:W-:Y:S02]  /*8a80*/  ISETP.NE.AND P4, PT, R119, 0x1, PT ;  /* 0x000000017700780c */ /* 0x000fe40003f85270 */
[----:B------:R-:W-:Y:S01]  /*8a90*/  MOV R120, 0x2 ;  /* 0x0000000200787802 */ /* 0x000fe20000000f00 */
[----:B------:R-:W-:-:S05]  /*8aa0*/  FFMA.FTZ R117, R117, R148, 1.1641532182693481445e-10 ;  /* 0x2f00000075757423 */ /* 0x000fca0000010094 */
        /* <DEDUP_REMOVED lines=14> */
.L_x_26450:
        /* <DEDUP_REMOVED lines=12> */
.L_x_26451:
        /* <DEDUP_REMOVED lines=61> */
.L_x_26449:
        /* <DEDUP_REMOVED lines=19> */
.L_x_26453:
        /* <DEDUP_REMOVED lines=12> */
.L_x_26454:
        /* <DEDUP_REMOVED lines=61> */
.L_x_26452:
        /* <DEDUP_REMOVED lines=19> */
.L_x_26456:
        /* <DEDUP_REMOVED lines=12> */
.L_x_26457:
        /* <DEDUP_REMOVED lines=61> */
.L_x_26455:
        /* <DEDUP_REMOVED lines=11> */
.L_x_26445:
[----:B------:R-:W0:Y:S01]  /*9c50*/  @P0 LDC.64 R126, c[0x0][0x3a0] ;  /* 0x0000e800ff7e0b82 */ /* 0x000e220000000a00 */
[----:B------:R-:W-:Y:S01]  /*9c60*/  SEL R116, RZ, 0x1000000, !P5 ;  /* 0x01000000ff747807 */ /* 0x000fe20006800000 */
[----:B------:R-:W-:Y:S01]  /*9c70*/  VIADD R157, R147, 0x300 ;  /* 0x00000300939d7836 */ /* 0x000fe20000000000 */
[----:B------:R-:W-:Y:S01]  /*9c80*/  SEL R117, RZ, 0x10000, !P4 ;  /* 0x00010000ff757807 */ /* 0x000fe20006000000 */
[----:B------:R-:W-:Y:S01]  /*9c90*/  IMAD.WIDE.U32 R124, R151, 0x4, R132 ;  /* 0x00000004977c7825 */ /* 0x000fe200078e0084 */
[----:B------:R-:W-:Y:S02]  /*9ca0*/  SEL R119, RZ, 0x100, !P3 ;  /* 0x00000100ff777807 */ /* 0x000fe40005800000 */
[----:B------:R-:W-:Y:S02]  /*9cb0*/  SEL R121, RZ, 0x1, !P2 ;  /* 0x00000001ff797807 */ /* 0x000fe40005000000 */
[----:B------:R-:W-:-:S04]  /*9cc0*/  IADD3 R116, PT, PT, R119, R116, R117 ;  /* 0x0000007477747210 */ /* 0x000fc80007ffe075 */
[----:B------:R-:W-:Y:S01]  /*9cd0*/  IADD3 R119, PT, PT, R116, R121, RZ ;  /* 0x0000007974777210 */ /* 0x000fe20007ffe0ff */
[----:B------:R-:W-:-:S04]  /*9ce0*/  IMAD.WIDE.U32 R116, R151, 0x10, R134 ;  /* 0x0000001097747825 */ /* 0x000fc800078e0086 */
[C---:B------:R-:W-:Y:S01]  /*9cf0*/  IMAD.WIDE.U32 R120, R157.reuse, 0x10, R136 ;  /* 0x000000109d787825 */ /* 0x040fe200078e0088 */
        /* <DEDUP_REMOVED lines=21> */
.L_x_26460:
        /* <DEDUP_REMOVED lines=12> */
.L_x_26461:
        /* <DEDUP_REMOVED lines=60> */
.L_x_26459:
        /* <DEDUP_REMOVED lines=20> */
.L_x_26463:
        /* <DEDUP_REMOVED lines=12> */
.L_x_26464:
        /* <DEDUP_REMOVED lines=61> */
.L_x_26462:
[----:B------:R-:W-:Y:S01]  /*a8a0*/  I2FP.F32.U32 R117, R118 ;  /* 0x0000007600757245 */ /* 0x000fe20000201000 */
[----:B------:R-:W-:Y:S01]  /*a8b0*/  FMUL.FTZ R121, R121, R0 ;  /* 0x0000000079797220 */ /* 0x000fe20000410000 */
[----:B------:R-:W-:Y:S02]  /*a8c0*/  ISETP.NE.AND P5, PT, R120, 0x1, PT ;  /* 0x000000017800780c */ /* 0x000fe40003fa5270 */
[----:B------:R-:W-:Y:S01]  /*a8d0*/  MOV R119, R144 ;  /* 0x0000009000777202 */ /* 0x000fe20000000f00 */
        /* <DEDUP_REMOVED lines=16> */
.L_x_26466:
        /* <DEDUP_REMOVED lines=12> */
.L_x_26467:
        /* <DEDUP_REMOVED lines=55> */
[----:B------:R-:W-:Y:S01]  /*ae10*/  IMAD.MOV.U32 R119, RZ, RZ, R124 ;  /* 0x000000ffff777224 */ /* 0x000fe200078e007c */
[----:B------:R-:W-:Y:S01]  /*ae20*/  MOV R144, R126 ;  /* 0x0000007e00907202 */ /* 0x000fe20000000f00 */
[----:B------:R-:W-:-:S05]  /*ae30*/  IMAD.WIDE.U32 R120, R121, -0x2daee0ad, RZ ;  /* 0xd2511f5379787825 */ /* 0x000fca00078e00ff */
[----:B------:R-:W-:Y:S01]  /*ae40*/  LOP3.LUT R143, R143, R118, R121, 0x96, !PT ;  /* 0x000000768f8f7212 */ /* 0x000fe200078e9679 */
[----:B------:R-:W-:Y:S01]  /*ae50*/  IMAD.MOV.U32 R121, RZ, RZ, RZ ;  /* 0x000000ffff797224 */ /* 0x000fe200078e00ff */
[----:B------:R-:W-:-:S07]  /*ae60*/  MOV R124, R120 ;  /* 0x00000078007c7202 */ /* 0x000fce0000000f00 */
.L_x_26465:
        /* <DEDUP_REMOVED lines=20> */
.L_x_26469:
        /* <DEDUP_REMOVED lines=12> */
.L_x_26470:
        /* <DEDUP_REMOVED lines=61> */
.L_x_26468:
        /* <DEDUP_REMOVED lines=9> */
.L_x_26458:
        /* <DEDUP_REMOVED lines=15> */
.L_x_26473:
        /* <DEDUP_REMOVED lines=12> */
.L_x_26474:
        /* <DEDUP_REMOVED lines=60> */
.L_x_26472:
[----:B------:R-:W-:Y:S01]  /*ba40*/  I2FP.F32.U32 R117, R116 ;  /* 0x0000007400757245 */ /* 0x000fe20000201000 */
[----:B-----5:R-:W-:Y:S01]  /*ba50*/  FMUL.FTZ R120, R120, R0 ;  /* 0x0000000078787220 */ /* 0x020fe20000410000 */
[----:B------:R-:W-:Y:S01]  /*ba60*/  ISETP.NE.AND P4, PT, R119, 0x1, PT ;  /* 0x000000017700780c */ /* 0x000fe20003f85270 */
[----:B------:R-:W-:Y:S02]  /*ba70*/  IMAD.MOV.U32 R116, RZ, RZ, R144 ;  /* 0x000000ffff747224 */ /* 0x000fe400078e0090 */
[----:B------:R-:W-:-:S05]  /*ba80*/  FFMA.FTZ R117, R117, R148, 1.1641532182693481445e-10 ;  /* 0x2f00000075757423 */ /* 0x000fca0000010094 */
[----:B------:R-:W-:Y:S01]  /*ba90*/  FSETP.GTU.FTZ.AND P3, PT, R117, UR4, PT ;  /* 0x0000000475007c0b */ /* 0x000fe2000bf7c000 */
[----:B------:R-:W-:Y:S01]  /*baa0*/  FMUL.FTZ R117, R120, UR5 ;  /* 0x0000000578757c20 */ /* 0x000fe20008410000 */
[----:B------:R-:W-:Y:S02]  /*bab0*/  HFMA2 R120, -RZ, RZ, 0, 1.1920928955078125e-07 ;  /* 0x00000002ff787431 */ /* 0x000fe400000001ff */
        /* <DEDUP_REMOVED lines=11> */
.L_x_26476:
        /* <DEDUP_REMOVED lines=12> */
.L_x_26477:
        /* <DEDUP_REMOVED lines=61> */
.L_x_26475:
        /* <DEDUP_REMOVED lines=19> */
.L_x_26479:
        /* <DEDUP_REMOVED lines=12> */
.L_x_26480:
        /* <DEDUP_REMOVED lines=61> */
.L_x_26478:
        /* <DEDUP_REMOVED lines=19> */
.L_x_26482:
        /* <DEDUP_REMOVED lines=12> */
.L_x_26483:
        /* <DEDUP_REMOVED lines=61> */
.L_x_26481:
        /* <DEDUP_REMOVED lines=11> */
.L_x_26471:
[----:B------:R-:W0:Y:S01]  /*cc30*/  @P0 LDC.64 R130, c[0x0][0x3a0] ;  /* 0x0000e800ff820b82 */ /* 0x000e220000000a00 */
[----:B------:R-:W-:Y:S01]  /*cc40*/  SEL R120, RZ, 0x1000000, !P5 ;  /* 0x01000000ff787807 */ /* 0x000fe20006800000 */
[----:B------:R-:W-:Y:S01]  /*cc50*/  VIADD R159, R147, 0x400 ;  /* 0x00000400939f7836 */ /* 0x000fe20000000000 */
[----:B------:R-:W-:Y:S01]  /*cc60*/  SEL R121, RZ, 0x10000, !P4 ;  /* 0x00010000ff797807 */ /* 0x000fe20006000000 */
[----:B------:R-:W-:Y:S01]  /*cc70*/  IMAD.WIDE.U32 R126, R157, 0x10, R134 ;  /* 0x000000109d7e7825 */ /* 0x000fe200078e0086 */
[----:B------:R-:W-:-:S03]  /*cc80*/  SEL R122, RZ, 0x100, !P3 ;  /* 0x00000100ff7a7807 */ /* 0x000fc60005800000 */
[----:B------:R-:W-:Y:S01]  /*cc90*/  IMAD.WIDE.U32 R128, R157, 0x4, R132 ;  /* 0x000000049d807825 */ /* 0x000fe200078e0084 */
[----:B------:R-:W-:Y:S01]  /*cca0*/  IADD3 R120, PT, PT, R122, R120, R121 ;  /* 0x000000787a787210 */ /* 0x000fe20007ffe079 */
[----:B------:R1:W-:Y:S01]  /*ccb0*/  STG.E.128 desc[UR8][R126.64], R116 ;  /* 0x000000747e007986 */ /* 0x0003e2000c101d08 */
[----:B------:R-:W-:-:S04]  /*ccc0*/  SEL R121, RZ, 0x1, !P2 ;  /* 0x00000001ff797807 */ /* 0x000fc80005000000 */
[----:B------:R-:W-:Y:S01]  /*ccd0*/  IADD3 R125, PT, PT, R120, R121, RZ ;  /* 0x00000079787d7210 */ /* 0x000fe20007ffe0ff */
[----:B------:R-:W-:-:S04]  /*cce0*/  IMAD.WIDE.U32 R120, R159, 0x10, R136 ;  /* 0x000000109f787825 */ /* 0x000fc800078e0088 */
        /* <DEDUP_REMOVED lines=20> */
.L_x_26486:
        /* <DEDUP_REMOVED lines=12> */
.L_x_26487:
        /* <DEDUP_REMOVED lines=61> */
.L_x_26485:
        /* <DEDUP_REMOVED lines=20> */
.L_x_26489:
        /* <DEDUP_REMOVED lines=12> */
.L_x_26490:
        /* <DEDUP_REMOVED lines=51> */
[----:B------:R-:W-:Y:S02]  /*d7f0*/  VIADD R143, R3, 0x96a522ad ;  /* 0x96a522ad038f7836 */ /* 0x000fe40000000000 */
        /* <DEDUP_REMOVED lines=9> */
.L_x_26488:
        /* <DEDUP_REMOVED lines=20> */
.L_x_26492:
        /* <DEDUP_REMOVED lines=12> */
.L_x_26493:
        /* <DEDUP_REMOVED lines=54> */
[----:B------:R-:W-:Y:S01]  /*ddf0*/  IMAD.WIDE.U32 R128, R125, -0x2daee0ad, RZ ;  /* 0xd2511f537d807825 */ /* 0x000fe200078e00ff */
[----:B------:R-:W-:Y:S02]  /*de00*/  MOV R125, R126 ;  /* 0x0000007e007d7202 */ /* 0x000fe40000000f00 */
[----:B------:R-:W-:Y:S01]  /*de10*/  LOP3.LUT R142, R127, R142, R131, 0x96, !PT ;  /* 0x0000008e7f8e7212 */ /* 0x000fe200078e9683 */
[----:B------:R-:W-:Y:S02]  /*de20*/  HFMA2 R127, -RZ, RZ, 0, 0 ;  /* 0x00000000ff7f7431 */ /* 0x000fe400000001ff */
[----:B------:R-:W-:Y:S01]  /*de30*/  IMAD.MOV.U32 R144, RZ, RZ, R130 ;  /* 0x000000ffff907224 */ /* 0x000fe200078e0082 */
[----:B------:R-:W-:Y:S01]  /*de40*/  LOP3.LUT R143, R143, R124, R129, 0x96, !PT ;  /* 0x0000007c8f8f7212 */ /* 0x000fe200078e9681 */
[----:B------:R-:W-:-:S07]  /*de50*/  IMAD.MOV.U32 R126, RZ, RZ, R128 ;  /* 0x000000ffff7e7224 */ /* 0x000fce00078e0080 */
.L_x_26491:
        /* <DEDUP_REMOVED lines=20> */
.L_x_26495:
        /* <DEDUP_REMOVED lines=12> */
.L_x_26496:
        /* <DEDUP_REMOVED lines=61> */
.L_x_26494:
        /* <DEDUP_REMOVED lines=9> */
.L_x_26484:
        /* <DEDUP_REMOVED lines=15> */
.L_x_26499:
        /* <DEDUP_REMOVED lines=12> */
.L_x_26500:
        /* <DEDUP_REMOVED lines=61> */
.L_x_26498:
        /* <DEDUP_REMOVED lines=19> */
.L_x_26502:
        /* <DEDUP_REMOVED lines=12> */
.L_x_26503:
        /* <DEDUP_REMOVED lines=58> */
[----:B------:R-:W-:Y:S01]  /*efd0*/  IMAD.MOV.U32 R126, RZ, RZ, R130 ;  /* 0x000000ffff7e7224 */ /* 0x000fe200078e0082 */
[----:B------:R-:W-:Y:S01]  /*efe0*/  LOP3.LUT R143, R143, R128, R131, 0x96, !PT ;  /* 0x000000808f8f7212 */ /* 0x000fe200078e9683 */
[----:B------:R-:W-:-:S07]  /*eff0*/  HFMA2 R128, -RZ, RZ, 0, 0 ;  /* 0x00000000ff807431 */ /* 0x000fce00000001ff */
.L_x_26501:
        /* <DEDUP_REMOVED lines=19> */
.L_x_26505:
        /* <DEDUP_REMOVED lines=12> */
.L_x_26506:
        /* <DEDUP_REMOVED lines=61> */
.L_x_26504:
        /* <DEDUP_REMOVED lines=19> */
.L_x_26508:
        /* <DEDUP_REMOVED lines=12> */
.L_x_26509:
        /* <DEDUP_REMOVED lines=57> */
[----:B------:R-:W-:-:S05]  /*fb40*/  IMAD.WIDE.U32 R128, R121, -0x2daee0ad, RZ ;  /* 0xd2511f5379807825 */ /* 0x000fca00078e00ff */
[----:B------:R-:W-:Y:S02]  /*fb50*/  LOP3.LUT R143, R143, R120, R129, 0x96, !PT ;  /* 0x000000788f8f7212 */ /* 0x000fe400078e9681 */
[----:B------:R-:W-:Y:S01]  /*fb60*/  MOV R120, R126 ;  /* 0x0000007e00787202 */ /* 0x000fe20000000f00 */
[----:B------:R-:W-:-:S07]  /*fb70*/  IMAD.MOV.U32 R126, RZ, RZ, R128 ;  /* 0x000000ffff7e7224 */ /* 0x000fce00078e0080 */
.L_x_26507:
        /* <DEDUP_REMOVED lines=11> */
.L_x_26497:
[----:B------:R-:W0:Y:S01]  /*fc30*/  @P0 LDC.64 R128, c[0x0][0x3a0] ;  /* 0x0000e800ff800b82 */ /* 0x000e220000000a00 */
[----:B------:R-:W-:Y:S01]  /*fc40*/  SEL R127, RZ, 0x1000000, !P5 ;  /* 0x01000000ff7f7807 */ /* 0x000fe20006800000 */
[C---:B------:R-:W-:Y:S01]  /*fc50*/  IMAD.WIDE.U32 R124, R159.reuse, 0x10, R134 ;  /* 0x000000109f7c7825 */ /* 0x040fe200078e0086 */
[----:B------:R-:W-:Y:S02]  /*fc60*/  SEL R130, RZ, 0x10000, !P4 ;  /* 0x00010000ff827807 */ /* 0x000fe40006000000 */
[----:B------:R-:W-:Y:S01]  /*fc70*/  SEL R131, RZ, 0x100, !P3 ;  /* 0x00000100ff837807 */ /* 0x000fe20005800000 */
[----:B------:R-:W-:Y:S01]  /*fc80*/  IMAD.WIDE.U32 R152, R159, 0x4, R132 ;  /* 0x000000049f987825 */ /* 0x000fe200078e0084 */
[----:B------:R-:W-:Y:S01]  /*fc90*/  IADD3 R161, PT, PT, R147, 0x500, RZ ;  /* 0x0000050093a17810 */ /* 0x000fe20007ffe0ff */
[----:B------:R0:W-:Y:S01]  /*fca0*/  STG.E.128 desc[UR8][R124.64], R120 ;  /* 0x000000787c007986 */ /* 0x0001e2000c101d08 */
[----:B------:R-:W-:Y:S02]  /*fcb0*/  IADD3 R127, PT, PT, R131, R127, R130 ;  /* 0x0000007f837f7210 */ /* 0x000fe40007ffe082 */
[----:B------:R-:W-:-:S05]  /*fcc0*/  SEL R130, RZ, 0x1, !P2 ;  /* 0x00000001ff827807 */ /* 0x000fca0005000000 */
[----:B------:R-:W-:-:S05]  /*fcd0*/  IMAD.IADD R127, R127, 0x1, R130 ;  /* 0x000000017f7f7824 */ /* 0x000fca00078e0282 */
        /* <DEDUP_REMOVED lines=21> */
.L_x_26512:
        /* <DEDUP_REMOVED lines=12> */
.L_x_26513:
        /* <DEDUP_REMOVED lines=52> */
[----:B------:R-:W-:Y:S01]  /*10230*/  HFMA2 R127, -RZ, RZ, 0, 0 ;  /* 0x00000000ff7f7431 */ /* 0x000fe200000001ff */
        /* <DEDUP_REMOVED lines=8> */
.L_x_26511:
[----:B------:R-:W-:Y:S01]  /*102c0*/  I2FP.F32.U32 R125, R124 ;  /* 0x0000007c007d7245 */ /* 0x000fe20000201000 */
[----:B-----5:R-:W-:Y:S01]  /*102d0*/  FMUL.FTZ R128, R128, R0 ;  /* 0x0000000080807220 */ /* 0x020fe20000410000 */
[----:B------:R-:W-:-:S03]  /*102e0*/  ISETP.NE.AND P3, PT, R127, 0x1, PT ;  /* 0x000000017f00780c */ /* 0x000fc60003f65270 */
[----:B------:R-:W-:Y:S01]  /*102f0*/  FFMA.FTZ R125, R125, R148, 1.1641532182693481445e-10 ;  /* 0x2f0000007d7d7423 */ /* 0x000fe20000010094 */
[----:B------:R-:W-:-:S04]  /*10300*/  FMUL.FTZ R128, R128, UR5 ;  /* 0x0000000580807c20 */ /* 0x000fc80008410000 */
        /* <DEDUP_REMOVED lines=15> */
.L_x_26515:
        /* <DEDUP_REMOVED lines=12> */
.L_x_26516:
        /* <DEDUP_REMOVED lines=59> */
[----:B------:R-:W-:Y:S02]  /*10870*/  LOP3.LUT R143, R143, R126, R153, 0x96, !PT ;  /* 0x0000007e8f8f7212 */ /* 0x000fe400078e9699 */
[----:B------:R-:W-:-:S07]  /*10880*/  MOV R150, R152 ;  /* 0x0000009800967202 */ /* 0x000fce0000000f00 */
.L_x_26514:
[----:B------:R-:W-:Y:S01]  /*10890*/  I2FP.F32.U32 R125, R125 ;  /* 0x0000007d007d7245 */ /* 0x000fe20000201000 */
[----:B------:R-:W-:Y:S01]  /*108a0*/  FMUL.FTZ R129, R129, R0 ;  /* 0x0000000081817220 */ /* 0x000fe20000410000 */
[----:B------:R-:W-:-:S03]  /*108b0*/  ISETP.NE.AND P4, PT, R128, 0x1, PT ;  /* 0x000000018000780c */ /* 0x000fc60003f85270 */
[----:B------:R-:W-:Y:S01]  /*108c0*/  FFMA.FTZ R125, R125, R148, 1.1641532182693481445e-10 ;  /* 0x2f0000007d7d7423 */ /* 0x000fe20000010094 */
[----:B------:R-:W-:-:S04]  /*108d0*/  FMUL.FTZ R129, R129, UR5 ;  /* 0x0000000581817c20 */ /* 0x000fc80008410000 */
        /* <DEDUP_REMOVED lines=15> */
.L_x_26518:
        /* <DEDUP_REMOVED lines=12> */
.L_x_26519:
        /* <DEDUP_REMOVED lines=56> */
[----:B------:R-:W-:-:S05]  /*10e10*/  IMAD.WIDE.U32 R128, R127, -0x2daee0ad, RZ ;  /* 0xd2511f537f807825 */ /* 0x000fca00078e00ff */
[----:B------:R-:W-:Y:S01]  /*10e20*/  LOP3.LUT R143, R143, R126, R129, 0x96, !PT ;  /* 0x0000007e8f8f7212 */ /* 0x000fe200078e9681 */
[----:B------:R-:W-:Y:S01]  /*10e30*/  HFMA2 R129, -RZ, RZ, 0, 0 ;  /* 0x00000000ff817431 */ /* 0x000fe200000001ff */
[----:B------:R-:W-:Y:S01]  /*10e40*/  MOV R126, R150 ;  /* 0x00000096007e7202 */ /* 0x000fe20000000f00 */
[----:B------:R-:W-:-:S07]  /*10e50*/  IMAD.MOV.U32 R150, RZ, RZ, R128 ;  /* 0x000000ffff967224 */ /* 0x000fce00078e0080 */
.L_x_26517:
[----:B------:R-:W-:Y:S01]  /*10e60*/  I2FP.F32.U32 R127, R126 ;  /* 0x0000007e007f7245 */ /* 0x000fe20000201000 */
[----:B------:R-:W-:Y:S01]  /*10e70*/  FMUL.FTZ R130, R130, R0 ;  /* 0x0000000082827220 */ /* 0x000fe20000410000 */
[----:B------:R-:W-:Y:S01]  /*10e80*/  ISETP.NE.AND P5, PT, R129, 0x1, PT ;  /* 0x000000018100780c */ /* 0x000fe20003fa5270 */
[----:B------:R-:W-:Y:S02]  /*10e90*/  IMAD.MOV.U32 R156, RZ, RZ, 0x2 ;  /* 0x00000002ff9c7424 */ /* 0x000fe400078e00ff */
[----:B------:R-:W-:Y:S01]  /*10ea0*/  FFMA.FTZ R127, R127, R148, 1.1641532182693481445e-10 ;  /* 0x2f0000007f7f7423 */ /* 0x000fe20000010094 */
[----:B------:R-:W-:-:S04]  /*10eb0*/  FMUL.FTZ R130, R130, UR5 ;  /* 0x0000000582827c20 */ /* 0x000fc80008410000 */
        /* <DEDUP_REMOVED lines=14> */
.L_x_26521:
        /* <DEDUP_REMOVED lines=12> */
.L_x_26522:
        /* <DEDUP_REMOVED lines=61> */
.L_x_26520:
        /* <DEDUP_REMOVED lines=9> */
.L_x_26510:
        /* <DEDUP_REMOVED lines=15> */
.L_x_26525:
        /* <DEDUP_REMOVED lines=12> */
.L_x_26526:
        /* <DEDUP_REMOVED lines=61> */
.L_x_26524:
[----:B------:R-:W-:Y:S01]  /*11a40*/  I2FP.F32.U32 R125, R124 ;  /* 0x0000007c007d7245 */ /* 0x000fe20000201000 */
[----:B-----5:R-:W-:Y:S01]  /*11a50*/  FMUL.FTZ R128, R128, R0 ;  /* 0x0000000080807220 */ /* 0x020fe20000410000 */
[----:B------:R-:W-:Y:S01]  /*11a60*/  ISETP.NE.AND P4, PT, R127, 0x1, PT ;  /* 0x000000017f00780c */ /* 0x000fe20003f85270 */
[----:B------:R-:W-:Y:S02]  /*11a70*/  IMAD.MOV.U32 R124, RZ, RZ, R144 ;  /* 0x000000ffff7c7224 */ /* 0x000fe400078e0090 */
[----:B------:R-:W-:-:S05]  /*11a80*/  FFMA.FTZ R125, R125, R148, 1.1641532182693481445e-10 ;  /* 0x2f0000007d7d7423 */ /* 0x000fca0000010094 */
[----:B------:R-:W-:Y:S01]  /*11a90*/  FSETP.GTU.FTZ.AND P3, PT, R125, UR4, PT ;  /* 0x000000047d007c0b */ /* 0x000fe2000bf7c000 */
[----:B------:R-:W-:Y:S01]  /*11aa0*/  FMUL.FTZ R125, R128, UR5 ;  /* 0x00000005807d7c20 */ /* 0x000fe20008410000 */
[----:B------:R-:W-:Y:S02]  /*11ab0*/  MOV R128, 0x2 ;  /* 0x0000000200807802 */ /* 0x000fe40000000f00 */
        /* <DEDUP_REMOVED lines=11> */
.L_x_26528:
        /* <DEDUP_REMOVED lines=12> */
.L_x_26529:
        /* <DEDUP_REMOVED lines=61> */
.L_x_26527:
        /* <DEDUP_REMOVED lines=19> */
.L_x_26531:
        /* <DEDUP_REMOVED lines=12> */
.L_x_26532:
        /* <DEDUP_REMOVED lines=58> */
[----:B------:R-:W-:-:S04]  /*12590*/  LOP3.LUT R142, R127, R142, R155, 0x96, !PT ;  /* 0x0000008e7f8e7212 */ /* 0x000fc800078e969b */
[----:B------:R-:W-:Y:S02]  /*125a0*/  LOP3.LUT R143, R143, R128, R153, 0x96, !PT ;  /* 0x000000808f8f7212 */ /* 0x000fe400078e9699 */
[----:B------:R-:W-:-:S07]  /*125b0*/  MOV R150, R152 ;  /* 0x0000009800967202 */ /* 0x000fce0000000f00 */
.L_x_26530:
        /* <DEDUP_REMOVED lines=19> */
.L_x_26534:
        /* <DEDUP_REMOVED lines=12> */
.L_x_26535:
        /* <DEDUP_REMOVED lines=61> */
.L_x_26533:
        /* <DEDUP_REMOVED lines=11> */
.L_x_26523:
[----:B------:R-:W0:Y:S01]  /*12c30*/  @P0 LDC.64 R154, c[0x0][0x3a0] ;  /* 0x0000e800ff9a0b82 */ /* 0x000e220000000a00 */
[----:B------:R-:W-:Y:S01]  /*12c40*/  SEL R130, RZ, 0x1000000, !P5 ;  /* 0x01000000ff827807 */ /* 0x000fe20006800000 */
[----:B------:R-:W-:Y:S01]  /*12c50*/  IMAD.WIDE.U32 R128, R161, 0x10, R134 ;  /* 0x00000010a1807825 */ /* 0x000fe200078e0086 */
[----:B------:R-:W-:Y:S02]  /*12c60*/  SEL R131, RZ, 0x10000, !P4 ;  /* 0x00010000ff837807 */ /* 0x000fe40006000000 */
[----:B------:R-:W-:Y:S02]  /*12c70*/  SEL R152, RZ, 0x100, !P3 ;  /* 0x00000100ff987807 */ /* 0x000fe40005800000 */
[----:B------:R-:W-:Y:S01]  /*12c80*/  IADD3 R163, PT, PT, R147, 0x600, RZ ;  /* 0x0000060093a37810 */ /* 0x000fe20007ffe0ff */
[----:B------:R1:W-:Y:S01]  /*12c90*/  STG.E.128 desc[UR8][R128.64], R124 ;  /* 0x0000007c80007986 */ /* 0x0003e2000c101d08 */
[----:B------:R-:W-:Y:S01]  /*12ca0*/  IADD3 R130, PT, PT, R152, R130, R131 ;  /* 0x0000008298827210 */ /* 0x000fe20007ffe083 */
[----:B------:R-:W-:Y:S01]  /*12cb0*/  IMAD.WIDE.U32 R152, R161, 0x4, R132 ;  /* 0x00000004a1987825 */ /* 0x000fe200078e0084 */
[----:B------:R-:W-:-:S05]  /*12cc0*/  SEL R131, RZ, 0x1, !P2 ;  /* 0x00000001ff837807 */ /* 0x000fca0005000000 */
[----:B------:R-:W-:-:S05]  /*12cd0*/  IMAD.IADD R165, R130, 0x1, R131 ;  /* 0x0000000182a57824 */ /* 0x000fca00078e0283 */
[----:B------:R2:W-:Y:S01]  /*12ce0*/  STG.E desc[UR8][R152.64], R165 ;  /* 0x000000a598007986 */ /* 0x0005e2000c101908 */
[----:B0-----:R-:W-:-:S04]  /*12cf0*/  @P0 IMAD.WIDE.U32 R154, R163, 0x10, R154 ;  /* 0x00000010a39a0825 */ /* 0x001fc800078e009a */
[----:B-1----:R-:W-:Y:S01]  /*12d00*/  IMAD.WIDE.U32 R128, R163, 0x10, R136 ;  /* 0x00000010a3807825 */ /* 0x002fe200078e0088 */
[----:B------:R2:W5:Y:S05]  /*12d10*/  @P0 LDG.E.128 R4, desc[UR8][R154.64] ;  /* 0x000000089a040981 */ /* 0x00056a000c1e1d00 */
[----:B------:R-:W5:Y:S01]  /*12d20*/  LDG.E.128 R128, desc[UR8][R128.64] ;  /* 0x0000000880807981 */ /* 0x000f62000c1e1d00 */
[----:B------:R-:W-:Y:S05]  /*12d30*/  @!P0 BRA `(.L_x_26536) ;  /* 0x0000001400dc8947 */ /* 0x000fea0003800000 */
        /* <DEDUP_REMOVED lines=15> */
.L_x_26538:
        /* <DEDUP_REMOVED lines=12> */
.L_x_26539:
        /* <DEDUP_REMOVED lines=58> */
[----:B------:R-:W-:Y:S01]  /*13290*/  IMAD.MOV.U32 R154, RZ, RZ, RZ ;  /* 0x000000ffff9a7224 */ /* 0x000fe200078e00ff */
[----:B------:R-:W-:-:S07]  /*132a0*/  MOV R153, R150 ;  /* 0x0000009600997202 */ /* 0x000fce0000000f00 */
.L_x_26537:
[----:B------:R-:W-:Y:S01]  /*132b0*/  I2FP.F32.U32 R153, R153 ;  /* 0x0000009900997245 */ /* 0x000fe20000201000 */
[----:B-----5:R-:W-:Y:S01]  /*132c0*/  FMUL.FTZ R128, R128, R0 ;  /* 0x0000000080807220 */ /* 0x020fe20000410000 */
        /* <DEDUP_REMOVED lines=18> */
.L_x_26541:
        /* <DEDUP_REMOVED lines=12> */
.L_x_26542:
        /* <DEDUP_REMOVED lines=61> */
.L_x_26540:
        /* <DEDUP_REMOVED lines=20> */
.L_x_26544:
        /* <DEDUP_REMOVED lines=12> */
.L_x_26545:
        /* <DEDUP_REMOVED lines=61> */
.L_x_26543:
        /* <DEDUP_REMOVED lines=20> */
.L_x_26547:
        /* <DEDUP_REMOVED lines=12> */
.L_x_26548:
        /* <DEDUP_REMOVED lines=61> */
.L_x_26546:
        /* <DEDUP_REMOVED lines=9> */
.L_x_26536:
        /* <DEDUP_REMOVED lines=15> */
.L_x_26551:
        /* <DEDUP_REMOVED lines=12> */
.L_x_26552:
        /* <DEDUP_REMOVED lines=60> */
.L_x_26550:
[----:B------:R-:W-:Y:S01]  /*14a20*/  I2FP.F32.U32 R153, R153 ;  /* 0x0000009900997245 */ /* 0x000fe20000201000 */
[----:B-----5:R-:W-:Y:S01]  /*14a30*/  FMUL.FTZ R128, R128, R0 ;  /* 0x0000000080807220 */ /* 0x020fe20000410000 */
[----:B------:R-:W-:Y:S01]  /*14a40*/  ISETP.NE.AND P4, PT, R154, 0x1, PT ;  /* 0x000000019a00780c */ /* 0x000fe20003f85270 */
[----:B------:R-:W-:Y:S02]  /*14a50*/  HFMA2 R156, -RZ, RZ, 0, 1.1920928955078125e-07 ;  /* 0x00000002ff9c7431 */ /* 0x000fe400000001ff */
[----:B------:R-:W-:Y:S01]  /*14a60*/  FFMA.FTZ R153, R153, R148, 1.1641532182693481445e-10 ;  /* 0x2f00000099997423 */ /* 0x000fe20000010094 */
[----:B------:R-:W-:-:S04]  /*14a70*/  FMUL.FTZ R128, R128, UR5 ;  /* 0x0000000580807c20 */ /* 0x000fc80008410000 */
        /* <DEDUP_REMOVED lines=13> */
.L_x_26554:
        /* <DEDUP_REMOVED lines=12> */
.L_x_26555:
        /* <DEDUP_REMOVED lines=61> */
.L_x_26553:
        /* <DEDUP_REMOVED lines=19> */
.L_x_26557:
        /* <DEDUP_REMOVED lines=12> */
.L_x_26558:
        /* <DEDUP_REMOVED lines=61> */
.L_x_26556:
        /* <DEDUP_REMOVED lines=19> */
.L_x_26560:
        /* <DEDUP_REMOVED lines=12> */
.L_x_26561:
        /* <DEDUP_REMOVED lines=59> */
[----:B------:R-:W-:Y:S01]  /*15b40*/  IMAD.MOV.U32 R152, RZ, RZ, R154 ;  /* 0x000000ffff987224 */ /* 0x000fe200078e009a */
[----:B------:R-:W-:-:S07]  /*15b50*/  LOP3.LUT R142, R129, R164, R167, 0x96, !PT ;  /* 0x000000a4818e7212 */ /* 0x000fce00078e96a7 */
.L_x_26559:
        /* <DEDUP_REMOVED lines=11> */
.L_x_26549:
        /* <DEDUP_REMOVED lines=32> */
.L_x_26564:
        /* <DEDUP_REMOVED lines=12> */
.L_x_26565:
        /* <DEDUP_REMOVED lines=36> */
[----:B------:R-:W-:-:S04]  /*16110*/  IADD3 R153, PT, PT, R3, 0x646e171e, RZ ;  /* 0x646e171e03997810 */ /* 0x000fc80007ffe0ff */
[----:B------:R-:W-:Y:S02]  /*16120*/  LOP3.LUT R143, R143, R154, R171, 0x96, !PT ;  /* 0x0000009a8f8f7212 */ /* 0x000fe400078e96ab */
[----:B------:R-:W-:Y:S01]  /*16130*/  LOP3.LUT R153, R153, R142, R137, 0x96, !PT ;  /* 0x0000008e99997212 */ /* 0x000fe200078e9689 */
[----:B------:R-:W-:Y:S02]  /*16140*/  VIADD R137, R2, 0x5384540f ;  /* 0x5384540f02897836 */ /* 0x000fe40000000000 */
[----:B------:R-:W-:-:S04]  /*16150*/  IMAD.WIDE.U32 R142, R143, -0x2daee0ad, RZ ;  /* 0xd2511f538f8e7825 */ /* 0x000fc800078e00ff */
[----:B------:R-:W-:Y:S01]  /*16160*/  IMAD.WIDE.U32 R154, R153, -0x326172a9, RZ ;  /* 0xcd9e8d57999a7825 */ /* 0x000fe200078e00ff */
[----:B------:R-:W-:-:S04]  /*16170*/  IADD3 R153, PT, PT, R3, 0x1fd5c5a3, RZ ;  /* 0x1fd5c5a303997810 */ /* 0x000fc80007ffe0ff */
[----:B------:R-:W-:Y:S01]  /*16180*/  LOP3.LUT R153, R153, R136, R143, 0x96, !PT ;  /* 0x0000008899997212 */ /* 0x000fe200078e968f */
[----:B------:R-:W-:Y:S01]  /*16190*/  VIADD R143, R2, 0xf1bbcdc8 ;  /* 0xf1bbcdc8028f7836 */ /* 0x000fe20000000000 */
[----:B------:R-:W-:-:S03]  /*161a0*/  LOP3.LUT R137, R137, R170, R155, 0x96, !PT ;  /* 0x000000aa89897212 */ /* 0x000fc600078e969b */
[----:B------:R-:W-:-:S04]  /*161b0*/  IMAD.WIDE.U32 R170, R153, -0x326172a9, RZ ;  /* 0xcd9e8d5799aa7825 */ /* 0x000fc800078e00ff */
[----:B------:R-:W-:Y:S02]  /*161c0*/  HFMA2 R153, -RZ, RZ, 0, 0 ;  /* 0x00000000ff997431 */ /* 0x000fe400000001ff */
[----:B------:R-:W-:Y:S01]  /*161d0*/  IMAD.WIDE.U32 R136, R137, -0x2daee0ad, RZ ;  /* 0xd2511f5389887825 */ /* 0x000fe200078e00ff */
[----:B------:R-:W-:Y:S02]  /*161e0*/  LOP3.LUT R154, R143, R154, R171, 0x96, !PT ;  /* 0x0000009a8f9a7212 */ /* 0x000fe400078e96ab */
[----:B------:R-:W-:-:S03]  /*161f0*/  IADD3 R143, PT, PT, R3, -0x24c28bd8, RZ ;  /* 0xdb3d7428038f7810 */ /* 0x000fc60007ffe0ff */
[----:B------:R-:W-:Y:S01]  /*16200*/  IMAD.WIDE.U32 R154, R154, -0x2daee0ad, RZ ;  /* 0xd2511f539a9a7825 */ /* 0x000fe200078e00ff */
[----:B------:R-:W-:-:S03]  /*16210*/  LOP3.LUT R143, R143, R142, R137, 0x96, !PT ;  /* 0x0000008e8f8f7212 */ /* 0x000fc600078e9689 */
[----:B------:R-:W-:Y:S01]  /*16220*/  VIADD R137, R2, 0x8ff34781 ;  /* 0x8ff3478102897836 */ /* 0x000fe20000000000 */
[----:B------:R-:W-:Y:S01]  /*16230*/  MOV R150, R154 ;  /* 0x0000009a00967202 */ /* 0x000fe20000000f00 */
[----:B------:R-:W-:Y:S01]  /*16240*/  IMAD.WIDE.U32 R172, R143, -0x326172a9, RZ ;  /* 0xcd9e8d578fac7825 */ /* 0x000fe200078e00ff */
[----:B------:R-:W-:-:S03]  /*16250*/  IADD3 R143, PT, PT, R3, -0x695add53, RZ ;  /* 0x96a522ad038f7810 */ /* 0x000fc60007ffe0ff */
[----:B------:R-:W-:Y:S01]  /*16260*/  IMAD.MOV.U32 R144, RZ, RZ, R172 ;  /* 0x000000ffff907224 */ /* 0x000fe200078e00ac */
[----:B------:R-:W-:Y:S01]  /*16270*/  LOP3.LUT R143, R143, R136, R155, 0x96, !PT ;  /* 0x000000888f8f7212 */ /* 0x000fe200078e969b */
[----:B------:R-:W-:Y:S01]  /*16280*/  IMAD.MOV.U32 R136, RZ, RZ, R152 ;  /* 0x000000ffff887224 */ /* 0x000fe200078e0098 */
[----:B------:R-:W-:-:S07]  /*16290*/  LOP3.LUT R142, R137, R170, R173, 0x96, !PT ;  /* 0x000000aa898e7212 */ /* 0x000fce00078e96ad */
.L_x_26563:
        /* <DEDUP_REMOVED lines=20> */
.L_x_26567:
        /* <DEDUP_REMOVED lines=12> */
.L_x_26568:
        /* <DEDUP_REMOVED lines=61> */
.L_x_26566:
[----:B------:R-:W-:Y:S01]  /*16870*/  I2FP.F32.U32 R137, R136 ;  /* 0x0000008800897245 */ /* 0x000fe20000201000 */
[----:B------:R-:W-:Y:S01]  /*16880*/  FMUL.FTZ R165, R165, R0 ;  /* 0x00000000a5a57220 */ /* 0x000fe20000410000 */
[----:B------:R-:W-:Y:S01]  /*16890*/  ISETP.NE.AND P3, PT, R154, 0x1, PT ;  /* 0x000000019a00780c */ /* 0x000fe20003f65270 */
        /* <DEDUP_REMOVED lines=17> */
.L_x_26570:
        /* <DEDUP_REMOVED lines=12> */
.L_x_26571:
        /* <DEDUP_REMOVED lines=56> */
[----:B------:R-:W-:Y:S01]  /*16df0*/  LOP3.LUT R143, R143, R136, R155, 0x96, !PT ;  /* 0x000000888f8f7212 */ /* 0x000fe200078e969b */
[----:B------:R-:W-:Y:S01]  /*16e00*/  HFMA2 R155, -RZ, RZ, 0, 0 ;  /* 0x00000000ff9b7431 */ /* 0x000fe200000001ff */
[----:B------:R-:W-:Y:S01]  /*16e10*/  MOV R136, R150 ;  /* 0x0000009600887202 */ /* 0x000fe20000000f00 */
[----:B------:R-:W-:Y:S01]  /*16e20*/  IMAD.MOV.U32 R150, RZ, RZ, R154 ;  /* 0x000000ffff967224 */ /* 0x000fe200078e009a */
[----:B------:R-:W-:-:S07]  /*16e30*/  LOP3.LUT R142, R137, R164, R171, 0x96, !PT ;  /* 0x000000a4898e7212 */ /* 0x000fce00078e96ab */
.L_x_26569:
        /* <DEDUP_REMOVED lines=20> */
.L_x_26573:
        /* <DEDUP_REMOVED lines=12> */
.L_x_26574:
        /* <DEDUP_REMOVED lines=61> */
.L_x_26572:
        /* <DEDUP_REMOVED lines=9> */
.L_x_26562:
        /* <DEDUP_REMOVED lines=15> */
.L_x_26577:
        /* <DEDUP_REMOVED lines=12> */
.L_x_26578:
        /* <DEDUP_REMOVED lines=52> */
[----:B------:R-:W-:Y:S02]  /*17990*/  LOP3.LUT R143, R143, R142, R137, 0x96, !PT ;  /* 0x0000008e8f8f7212 */ /* 0x000fe400078e9689 */
[----:B------:R-:W-:Y:S01]  /*179a0*/  IADD3 R137, PT, PT, R2, -0x700cb87f, RZ ;  /* 0x8ff3478102897810 */ /* 0x000fe20007ffe0ff */
[----:B------:R-:W-:Y:S02]  /*179b0*/  IMAD.MOV.U32 R150, RZ, RZ, R154 ;  /* 0x000000ffff967224 */ /* 0x000fe400078e009a */
[----:B------:R-:W-:-:S04]  /*179c0*/  IMAD.WIDE.U32 R172, R143, -0x326172a9, RZ ;  /* 0xcd9e8d578fac7825 */ /* 0x000fc800078e00ff */
[----:B------:R-:W-:Y:S01]  /*179d0*/  VIADD R143, R3, 0x96a522ad ;  /* 0x96a522ad038f7836 */ /* 0x000fe20000000000 */
[----:B------:R-:W-:Y:S02]  /*179e0*/  LOP3.LUT R142, R137, R170, R173, 0x96, !PT ;  /* 0x000000aa898e7212 */ /* 0x000fe400078e96ad */
[----:B------:R-:W-:Y:S02]  /*179f0*/  MOV R144, R172 ;  /* 0x000000ac00907202 */ /* 0x000fe40000000f00 */
[----:B------:R-:W-:Y:S02]  /*17a00*/  LOP3.LUT R143, R143, R136, R155, 0x96, !PT ;  /* 0x000000888f8f7212 */ /* 0x000fe400078e969b */
[----:B------:R-:W-:-:S07]  /*17a10*/  MOV R136, R152 ;  /* 0x0000009800887202 */ /* 0x000fce0000000f00 */
.L_x_26576:
[----:B------:R-:W-:Y:S01]  /*17a20*/  I2FP.F32.U32 R137, R136 ;  /* 0x0000008800897245 */ /* 0x000fe20000201000 */
[----:B-----5:R-:W-:Y:S01]  /*17a30*/  FMUL.FTZ R164, R164, R0 ;  /* 0x00000000a4a47220 */ /* 0x020fe20000410000 */
[----:B------:R-:W-:Y:S01]  /*17a40*/  ISETP.NE.AND P3, PT, R153, 0x1, PT ;  /* 0x000000019900780c */ /* 0x000fe20003f65270 */
[----:B------:R-:W-:Y:S01]  /*17a50*/  IMAD.MOV.U32 R136, RZ, RZ, R144 ;  /* 0x000000ffff887224 */ /* 0x000fe200078e0090 */
[----:B------:R-:W-:Y:S01]  /*17a60*/  MOV R152, 0x2 ;  /* 0x0000000200987802 */ /* 0x000fe20000000f00 */
[----:B------:R-:W-:-:S05]  /*17a70*/  FFMA.FTZ R137, R137, R148, 1.1641532182693481445e-10 ;  /* 0x2f00000089897423 */ /* 0x000fca0000010094 */
        /* <DEDUP_REMOVED lines=13> */
.L_x_26580:
        /* <DEDUP_REMOVED lines=12> */
.L_x_26581:
        /* <DEDUP_REMOVED lines=61> */
.L_x_26579:
[----:B------:R-:W-:Y:S01]  /*17fe0*/  ISETP.NE.AND P4, PT, R152, 0x1, PT ;  /* 0x000000019800780c */ /* 0x000fe20003f85270 */
[----:B------:R-:W-:Y:S01]  /*17ff0*/  FMUL.FTZ R165, R165, R0 ;  /* 0x00000000a5a57220 */ /* 0x000fe20000410000 */
[----:B------:R-:W-:Y:S01]  /*18000*/  I2FP.F32.U32 R153, R136 ;  /* 0x0000008800997245 */ /* 0x000fe20000201000 */
[----:B------:R-:W-:Y:S02]  /*18010*/  IMAD.MOV.U32 R154, RZ, RZ, 0x2 ;  /* 0x00000002ff9a7424 */ /* 0x000fe400078e00ff */
[----:B------:R-:W-:Y:S02]  /*18020*/  FMUL.FTZ R136, R165, UR5 ;  /* 0x00000005a5887c20 */ /* 0x000fe40008410000 */
[----:B------:R-:W-:-:S05]  /*18030*/  FFMA.FTZ R153, R153, R148, 1.1641532182693481445e-10 ;  /* 0x2f00000099997423 */ /* 0x000fca0000010094 */
        /* <DEDUP_REMOVED lines=13> */
.L_x_26583:
        /* <DEDUP_REMOVED lines=12> */
.L_x_26584:
        /* <DEDUP_REMOVED lines=61> */
.L_x_26582:
[----:B------:R-:W-:Y:S01]  /*185a0*/  ISETP.NE.AND P5, PT, R154, 0x1, PT ;  /* 0x000000019a00780c */ /* 0x000fe20003fa5270 */
[----:B------:R-:W-:Y:S01]  /*185b0*/  FMUL.FTZ R166, R166, R0 ;  /* 0x00000000a6a67220 */ /* 0x000fe20000410000 */
[----:B------:R-:W-:Y:S01]  /*185c0*/  I2FP.F32.U32 R153, R153 ;  /* 0x0000009900997245 */ /* 0x000fe20000201000 */
[----:B------:R-:W-:Y:S02]  /*185d0*/  HFMA2 R156, -RZ, RZ, 0, 1.1920928955078125e-07 ;  /* 0x00000002ff9c7431 */ /* 0x000fe400000001ff */
[----:B------:R-:W-:Y:S02]  /*185e0*/  FMUL.FTZ R166, R166, UR5 ;  /* 0x00000005a6a67c20 */ /* 0x000fe40008410000 */
[----:B------:R-:W-:-:S05]  /*185f0*/  FFMA.FTZ R153, R153, R148, 1.1641532182693481445e-10 ;  /* 0x2f00000099997423 */ /* 0x000fca0000010094 */
        /* <DEDUP_REMOVED lines=13> */
.L_x_26586:
        /* <DEDUP_REMOVED lines=12> */
.L_x_26587:
        /* <DEDUP_REMOVED lines=61> */
.L_x_26585:
        /* <DEDUP_REMOVED lines=11> */
.L_x_26575:
[----:B------:R-:W-:Y:S01]  /*18c10*/  FADD.FTZ R0, RZ, R104 ;  /* 0x00000068ff007221 */ /* 0x000fe20000010000 */
[----:B------:R-:W-:Y:S01]  /*18c20*/  IMAD.WIDE.U32 R132, R169, 0x4, R132 ;  /* 0x00000004a9847825 */ /* 0x000fe200078e0084 */
        /* <DEDUP_REMOVED lines=41> */
[----:B------:R-:W-:Y:S01]  /*18ec0*/  IMAD.WIDE.U32 R136, R169, 0x10, R134 ;  /* 0x00000010a9887825 */ /* 0x000fe200078e0086 */
[----:B------:R-:W-:Y:S02]  /*18ed0*/  SEL R135, RZ, 0x10000, !P3 ;  /* 0x00010000ff877807 */ /* 0x000fe40005800000 */
[----:B------:R-:W-:Y:S01]  /*18ee0*/  SEL R134, RZ, 0x100, !P2 ;  /* 0x00000100ff867807 */ /* 0x000fe20005000000 */
[----:B------:R-:W0:Y:S03]  /*18ef0*/  SHFL.BFLY PT, R165, R162, 0x10, 0x1f ;  /* 0x0e001f00a2a57f89 */ /* 0x000e2600000e0000 */
[----:B------:R-:W-:Y:S01]  /*18f00*/  IADD3 R135, PT, PT, R134, R0, R135 ;  /* 0x0000000086877210 */ /* 0x000fe20007ffe087 */
[----:B------:R1:W-:Y:S01]  /*18f10*/  STG.E.128 desc[UR8][R136.64], R152 ;  /* 0x0000009888007986 */ /* 0x0003e2000c101d08 */
[----:B0-----:R-:W-:-:S04]  /*18f20*/  FADD.FTZ R165, R162, R165 ;  /* 0x000000a5a2a57221 */ /* 0x001fc80000010000 */
[----:B------:R-:W-:-:S04]  /*18f30*/  FMUL.FTZ R134, R165, 0.0009765625 ;  /* 0x3a800000a5867820 */ /* 0x000fc80000410000 */
[C---:B------:R-:W-:Y:S01]  /*18f40*/  FADD.FTZ R0, -R134.reuse, R104 ;  /* 0x0000006886007221 */ /* 0x040fe20000010100 */
[C---:B------:R-:W-:Y:S01]  /*18f50*/  FADD.FTZ R165, -R134.reuse, R105 ;  /* 0x0000006986a57221 */ /* 0x040fe20000010100 */
[----:B-1----:R-:W-:Y:S02]  /*18f60*/  FADD.FTZ R137, -R134, R106 ;  /* 0x0000006a86897221 */ /* 0x002fe40000010100 */
        /* <DEDUP_REMOVED lines=61> */
[----:B------:R-:W-:Y:S02]  /*19340*/  SEL R0, RZ, 0x1, !P0 ;  /* 0x00000001ff007807 */ /* 0x000fe40004000000 */
[----:B------:R-:W-:Y:S02]  /*19350*/  LOP3.LUT P0, RZ, R146, 0x1f, RZ, 0xc0, !PT ;  /* 0x0000001f92ff7812 */ /* 0x000fe4000780c0ff */
[----:B------:R-:W0:Y:S02]  /*19360*/  SHFL.BFLY PT, R137, R136, 0x1, 0x1f ;  /* 0x0c201f0088897f89 */ /* 0x000e2400000e0000 */
[----:B0-----:R-:W-:-:S05]  /*19370*/  FADD.FTZ R148, R136, R137 ;  /* 0x0000008988947221 */ /* 0x001fca0000010000 */
[----:B------:R-:W0:Y:S02]  /*19380*/  SHFL.BFLY PT, R137, R148, 0x2, 0x1f ;  /* 0x0c401f0094897f89 */ /* 0x000e2400000e0000 */
[----:B0-----:R-:W-:-:S05]  /*19390*/  FADD.FTZ R158, R148, R137 ;  /* 0x00000089949e7221 */ /* 0x001fca0000010000 */
[----:B------:R-:W0:Y:S02]  /*193a0*/  SHFL.BFLY PT, R137, R158, 0x4, 0x1f ;  /* 0x0c801f009e897f89 */ /* 0x000e2400000e0000 */
[----:B0-----:R-:W-:Y:S01]  /*193b0*/  FADD.FTZ R160, R158, R137 ;  /* 0x000000899ea07221 */ /* 0x001fe20000010000 */
[----:B------:R-:W-:-:S04]  /*193c0*/  IMAD.IADD R137, R135, 0x1, R0 ;  /* 0x0000000187897824 */ /* 0x000fc800078e0200 */
[----:B------:R-:W0:Y:S04]  /*193d0*/  SHFL.BFLY PT, R165, R160, 0x8, 0x1f ;  /* 0x0d001f00a0a57f89 */ /* 0x000e2800000e0000 */
        /* <DEDUP_REMOVED lines=12> */
.L_x_26589:
[----:B------:R-:W-:Y:S05]  /*194a0*/  BSYNC.RECONVERGENT B0 ;  /* 0x0000000000007941 */ /* 0x000fea0003800200 */
.L_x_26588:
        /* <DEDUP_REMOVED lines=15> */
.L_x_26591:
[----:B------:R-:W-:Y:S05]  /*195a0*/  BSYNC.RECONVERGENT B0 ;  /* 0x0000000000007941 */ /* 0x000fea0003800200 */
.L_x_26590:
[----:B------:R-:W1:Y:S01]  /*195b0*/  SHFL.DOWN PT, R135, R0, 0x4, 0x1f ;  /* 0x08801f0000877f89 */ /* 0x000e6200000e0000 */
[----:B------:R-:W-:Y:S01]  /*195c0*/  ISETP.NE.AND P0, PT, R146, RZ, PT ;  /* 0x000000ff9200720c */ /* 0x000fe20003f05270 */
[----:B------:R-:W-:Y:S01]  /*195d0*/  UPLOP3.LUT UP0, UPT, UPT, UPT, UP0, 0x40, 0x4 ;  /* 0x000000000004789c */ /* 0x000fe20003f0e800 */
[----:B------:R-:W-:Y:S01]  /*195e0*/  ISETP.NE.AND P2, PT, RZ, UR14, PT ;  /* 0x0000000eff007c0c */ /* 0x000fe2000bf45270 */
[----:B0-----:R-:W0:Y:S01]  /*195f0*/  SHFL.DOWN PT, R137, R132, 0x4, 0x1f ;  /* 0x08801f0084897f89 */ /* 0x001e2200000e0000 */
[----:B-1----:R-:W-:Y:S01]  /*19600*/  I2FP.F32.S32 R148, R135 ;  /* 0x0000008700947245 */ /* 0x002fe20000201400 */
[----:B------:R-:W-:Y:S01]  /*19610*/  IMAD.IADD R134, R135, 0x1, R0 ;  /* 0x0000000187867824 */ /* 0x000fe200078e0200 */
[----:B------:R-:W-:Y:S01]  /*19620*/  I2FP.F32.U32 R135, R0 ;  /* 0x0000000000877245 */ /* 0x000fe20000201000 */
[C---:B0-----:R-:W-:Y:S02]  /*19630*/  FADD.FTZ R136, -R137.reuse, R132 ;  /* 0x0000008489887221 */ /* 0x041fe40000010100 */
[----:B------:R-:W-:Y:S01]  /*19640*/  FMUL.FTZ R158, R137, R148 ;  /* 0x00000094899e7220 */ /* 0x000fe20000410000 */
[----:B------:R-:W-:Y:S01]  /*19650*/  I2FP.F32.S32 R0, R134 ;  /* 0x0000008600007245 */ /* 0x000fe20000201400 */
[----:B------:R-:W-:-:S02]  /*19660*/  FMUL.FTZ R136, R136, R136 ;  /* 0x0000008888887220 */ /* 0x000fc40000410000 */
[----:B------:R-:W-:Y:S02]  /*19670*/  FFMA.FTZ R158, R135, R132, R158 ;  /* 0x00000084879e7223 */ /* 0x000fe4000001009e */
[----:B------:R-:W0:Y:S01]  /*19680*/  SHFL.DOWN PT, R132, R133, 0x4, 0x1f ;  /* 0x08801f0085847f89 */ /* 0x000e2200000e0000 */
        /* <DEDUP_REMOVED lines=17> */
[----:B------:R-:W-:-:S04]  /*197a0*/  I2FP.F32.S32 R0, R148 ;  /* 0x0000009400007245 */ /* 0x000fc80000201400 */
[----:B------:R-:W1:Y:S02]  /*197b0*/  MUFU.RCP R134, R0 ;  /* 0x0000000000867308 */ /* 0x000e640000001000 */
[----:B-1----:R-:W-:Y:S01]  /*197c0*/  FMUL.FTZ R165, R134, R165 ;  /* 0x000000a586a57220 */ /* 0x002fe20000410000 */
[----:B0-----:R-:W-:-:S04]  /*197d0*/  FADD.FTZ R133, R132, R133 ;  /* 0x0000008584857221 */ /* 0x001fc80000010000 */
[----:B------:R-:W-:Y:S02]  /*197e0*/  FFMA.FTZ R133, R134, R135, R133 ;  /* 0x0000008786857223 */ /* 0x000fe40000010085 */
[----:B------:R-:W0:Y:S04]  /*197f0*/  SHFL.DOWN PT, R134, R165, 0x1, 0x1f ;  /* 0x08201f00a5867f89 */ /* 0x000e2800000e0000 */
[----:B------:R-:W1:Y:S04]  /*19800*/  SHFL.DOWN PT, R135, R148, 0x1, 0x1f ;  /* 0x08201f0094877f89 */ /* 0x000e6800000e0000 */
[----:B------:R-:W2:Y:S01]  /*19810*/  SHFL.DOWN PT, R132, R133, 0x1, 0x1f ;  /* 0x08201f0085847f89 */ /* 0x000ea200000e0000 */
[----:B0-----:R-:W-:-:S04]  /*19820*/  FADD.FTZ R136, R165, -R134 ;  /* 0x80000086a5887221 */ /* 0x001fc80000010000 */
[----:B------:R-:W-:Y:S01]  /*19830*/  FMUL.FTZ R137, R136, R136 ;  /* 0x0000008888897220 */ /* 0x000fe20000410000 */
[----:B-1----:R-:W-:Y:S01]  /*19840*/  IMAD.IADD R136, R148, 0x1, R135 ;  /* 0x0000000194887824 */ /* 0x002fe200078e0287 */
[----:B------:R-:W-:Y:S02]  /*19850*/  I2FP.F32.S32 R135, R135 ;  /* 0x0000008700877245 */ /* 0x000fe40000201400 */
[----:B------:R-:W-:Y:S02]  /*19860*/  FMUL.FTZ R137, R0, R137 ;  /* 0x0000008900897220 */ /* 0x000fe40000410000 */
[----:B------:R-:W-:Y:S01]  /*19870*/  I2FP.F32.S32 R136, R136 ;  /* 0x0000008800887245 */ /* 0x000fe20000201400 */
[-C--:B------:R-:W-:Y:S01]  /*19880*/  FMUL.FTZ R167, R134, R135.reuse ;  /* 0x0000008786a77220 */ /* 0x080fe20000410000 */
[----:B------:R-:W-:Y:S01]  /*19890*/  FMUL.FTZ R137, R137, R135 ;  /* 0x0000008789897220 */ /* 0x000fe20000410000 */
[----:B--2---:R-:W-:Y:S02]  /*198a0*/  FADD.FTZ R135, R133, R132 ;  /* 0x0000008485877221 */ /* 0x004fe40000010000 */
[----:B------:R-:W-:Y:S01]  /*198b0*/  FFMA.FTZ R167, R0, R165, R167 ;  /* 0x000000a500a77223 */ /* 0x000fe200000100a7 */
[----:B------:R-:W0:Y:S01]  /*198c0*/  MUFU.RCP R136, R136 ;  /* 0x0000008800887308 */ /* 0x000e220000001000 */
[----:B------:R-:W1:Y:S02]  /*198d0*/  LDC R132, c[0x0][0x448] ;  /* 0x00011200ff847b82 */ /* 0x000e640000000800 */
[C---:B0-----:R-:W-:Y:S01]  /*198e0*/  FMUL.FTZ R167, R136.reuse, R167 ;  /* 0x000000a788a77220 */ /* 0x041fe20000410000 */
[----:B------:R-:W-:-:S05]  /*198f0*/  FFMA.FTZ R0, R136, R137, R135 ;  /* 0x0000008988007223 */ /* 0x000fca0000010087 */
[----:B------:R-:W0:Y:S01]  /*19900*/  @!P0 LDC.64 R136, c[0x0][0x3c8] ;  /* 0x0000f200ff888b82 */ /* 0x000e220000000a00 */
[----:B------:R-:W2:Y:S04]  /*19910*/  SHFL.IDX PT, R167, R167, RZ, 0x1f ;  /* 0x00001fffa7a77589 */ /* 0x000ea800000e0000 */
[----:B------:R3:W1:Y:S01]  /*19920*/  SHFL.IDX PT, R135, R0, RZ, 0x1f ;  /* 0x00001fff00877589 */ /* 0x00066200000e0000 */
[----:B0-----:R-:W-:-:S04]  /*19930*/  @!P0 IMAD.WIDE R136, R140, 0x4, R136 ;  /* 0x000000048c888825 */ /* 0x001fc800078e0288 */
[C---:B--2---:R-:W-:Y:S01]  /*19940*/  FMUL.FTZ R133, R167.reuse, R167 ;  /* 0x000000a7a7857220 */ /* 0x044fe20000410000 */
[----:B---3--:R-:W-:Y:S01]  /*19950*/  FSEL R0, R167, RZ, !P2 ;  /* 0x000000ffa7007208 */ /* 0x008fe20005000000 */
[----:B-1----:R-:W-:-:S03]  /*19960*/  FFMA.FTZ R132, R135, UR13, R132 ;  /* 0x0000000d87847c23 */ /* 0x002fc60008010084 */
[----:B------:R-:W-:Y:S01]  /*19970*/  FSEL R133, R133, RZ, P2 ;  /* 0x000000ff85857208 */ /* 0x000fe20001000000 */
[----:B------:R-:W0:Y:S01]  /*19980*/  @!P0 LDC.64 R134, c[0x0][0x3c0] ;  /* 0x0000f000ff868b82 */ /* 0x000e220000000a00 */
[C---:B------:R-:W-:Y:S01]  /*19990*/  FADD.FTZ R104, -R0.reuse, R104 ;  /* 0x0000006800687221 */ /* 0x040fe20000010100 */
[C---:B------:R-:W-:Y:S01]  /*199a0*/  FADD.FTZ R148, -R0.reuse, R105 ;  /* 0x0000006900947221 */ /* 0x040fe20000010100 */
[----:B------:R-:W-:Y:S01]  /*199b0*/  FADD.FTZ R106, -R0, R106 ;  /* 0x0000006a006a7221 */ /* 0x000fe20000010100 */
[----:B------:R-:W-:Y:S01]  /*199c0*/  FADD.FTZ R146, R132, R133 ;  /* 0x0000008584927221 */ /* 0x000fe20000010000 */
[C---:B------:R-:W-:Y:S01]  /*199d0*/  FADD.FTZ R158, -R0.reuse, R107 ;  /* 0x0000006b009e7221 */ /* 0x040fe20000010100 */
[C---:B------:R-:W-:Y:S01]  /*199e0*/  FADD.FTZ R110, -R0.reuse, R110 ;  /* 0x0000006e006e7221 */ /* 0x040fe20000010100 */
[C---:B------:R-:W-:Y:S01]  /*199f0*/  FADD.FTZ R108, -R0.reuse, R108 ;  /* 0x0000006c006c7221 */ /* 0x040fe20000010100 */
[----:B------:R-:W1:Y:S01]  /*19a00*/  LDC.64 R132, c[0x0][0x428] ;  /* 0x00010a00ff847b82 */ /* 0x000e620000000a00 */
[----:B------:R2:W3:Y:S01]  /*19a10*/  MUFU.RSQ R171, R146 ;  /* 0x0000009200ab7308 */ /* 0x0004e20000001400 */
        /* <DEDUP_REMOVED lines=13> */
[----:B--2---:R-:W-:Y:S01]  /*19af0*/  FADD.FTZ R146, -R0, R130 ;  /* 0x0000008200927221 */ /* 0x004fe20000010100 */
[----:B0-----:R-:W-:-:S04]  /*19b00*/  @!P0 IMAD.WIDE R134, R140, 0x4, R134 ;  /* 0x000000048c868825 */ /* 0x001fc800078e0286 */
[----:B------:R-:W-:Y:S01]  /*19b10*/  FADD.FTZ R152, -R0, R152 ;  /* 0x0000009800987221 */ /* 0x000fe20000010100 */
[C---:B---3--:R-:W-:Y:S01]  /*19b20*/  FMUL.FTZ R105, R171.reuse, R104 ;  /* 0x00000068ab697220 */ /* 0x048fe20000410000 */
[C---:B------:R-:W-:Y:S01]  /*19b30*/  FMUL.FTZ R148, R171.reuse, R148 ;  /* 0x00000094ab947220 */ /* 0x040fe20000410000 */
[C---:B------:R-:W-:Y:S01]  /*19b40*/  FMUL.FTZ R107, R171.reuse, R106 ;  /* 0x0000006aab6b7220 */ /* 0x040fe20000410000 */
[----:B------:R-:W-:Y:S01]  /*19b50*/  FMUL.FTZ R158, R171, R158 ;  /* 0x0000009eab9e7220 */ /* 0x000fe20000410000 */
[----:B------:R0:W-:Y:S01]  /*19b60*/  @!P0 STG.E desc[UR8][R134.64], R167 ;  /* 0x000000a786008986 */ /* 0x0001e2000c101908 */
[----:B------:R-:W-:Y:S01]  /*19b70*/  FFMA.FTZ R164, R105, R100, R68 ;  /* 0x0000006469a47223 */ /* 0x000fe20000010044 */
[----:B------:R-:W-:Y:S01]  /*19b80*/  FFMA.FTZ R165, R148, R101, R69 ;  /* 0x0000006594a57223 */ /* 0x000fe20000010045 */
[----:B------:R-:W-:Y:S01]  /*19b90*/  FFMA.FTZ R166, R107, R102, R70 ;  /* 0x000000666ba67223 */ /* 0x000fe20000010046 */
[----:B-1----:R-:W-:-:S04]  /*19ba0*/  IMAD.WIDE.U32 R104, R147, 0x10, R132 ;  /* 0x0000001093687825 */ /* 0x002fc800078e0084 */
[C---:B------:R-:W-:Y:S01]  /*19bb0*/  FMUL.FTZ R107, R171.reuse, R108 ;  /* 0x0000006cab6b7220 */ /* 0x040fe20000410000 */
[----:B------:R-:W-:Y:S01]  /*19bc0*/  FMUL.FTZ R106, R171, R109 ;  /* 0x0000006dab6a7220 */ /* 0x000fe20000410000 */
[----:B------:R1:W-:Y:S01]  /*19bd0*/  @!P0 STG.E desc[UR8][R136.64], R171 ;  /* 0x000000ab88008986 */ /* 0x0003e2000c101908 */
[----:B------:R-:W-:Y:S01]  /*19be0*/  FADD.FTZ R147, -R0, R131 ;  /* 0x0000008300937221 */ /* 0x000fe20000010100 */
[----:B------:R-:W-:Y:S01]  /*19bf0*/  FFMA.FTZ R108, R107, R96, R64 ;  /* 0x000000606b6c7223 */ /* 0x000fe20000010040 */
[----:B------:R-:W-:Y:S01]  /*19c00*/  FFMA.FTZ R109, R106, R97, R65 ;  /* 0x000000616a6d7223 */ /* 0x000fe20000010041 */
[C---:B------:R-:W-:Y:S01]  /*19c10*/  FADD.FTZ R106, -R0.reuse, R123 ;  /* 0x0000007b006a7221 */ /* 0x040fe20000010100 */
[----:B0-----:R-:W-:Y:S01]  /*19c20*/  FADD.FTZ R134, -R0, R111 ;  /* 0x0000006f00867221 */ /* 0x001fe20000010100 */
[----:B------:R-:W-:Y:S01]  /*19c30*/  FFMA.FTZ R167, R158, R103, R71 ;  /* 0x000000679ea77223 */ /* 0x000fe20000010047 */
[C---:B------:R-:W-:Y:S01]  /*19c40*/  FMUL.FTZ R111, R171.reuse, R110 ;  /* 0x0000006eab6f7220 */ /* 0x040fe20000410000 */
[----:B------:R-:W-:Y:S01]  /*19c50*/  FADD.FTZ R135, -R0, R127 ;  /* 0x0000007f00877221 */ /* 0x000fe20000010100 */
[C---:B------:R-:W-:Y:S01]  /*19c60*/  FMUL.FTZ R134, R171.reuse, R134 ;  /* 0x00000086ab867220 */ /* 0x040fe20000410000 */
[----:B------:R-:W-:Y:S01]  /*19c70*/  FMUL.FTZ R107, R171, R114 ;  /* 0x00000072ab6b7220 */ /* 0x000fe20000410000 */
[----:B------:R0:W-:Y:S01]  /*19c80*/  STG.E.128 desc[UR8][R104.64], R164 ;  /* 0x000000a468007986 */ /* 0x0001e2000c101d08 */
[----:B------:R-:W-:Y:S01]  /*19c90*/  FFMA.FTZ R110, R111, R98, R66 ;  /* 0x000000626f6e7223 */ /* 0x000fe20000010042 */
[----:B------:R-:W-:Y:S01]  /*19ca0*/  FFMA.FTZ R111, R134, R99, R67 ;  /* 0x00000063866f7223 */ /* 0x000fe20000010043 */
[C---:B------:R-:W-:Y:S01]  /*19cb0*/  FADD.FTZ R134, -R0.reuse, R126 ;  /* 0x0000007e00867221 */ /* 0x040fe20000010100 */
[C---:B-1----:R-:W-:Y:S01]  /*19cc0*/  FADD.FTZ R136, -R0.reuse, R128 ;  /* 0x0000008000887221 */ /* 0x042fe20000010100 */
        /* <DEDUP_REMOVED lines=10> */
[----:B------:R-:W-:Y:S01]  /*19d70*/  FFMA.FTZ R106, R107, R94, R62 ;  /* 0x0000005e6b6a7223 */ /* 0x000fe2000001003e */
[----:B------:R-:W-:Y:S01]  /*19d80*/  FMUL.FTZ R135, R171, R136 ;  /* 0x00000088ab877220 */ /* 0x000fe20000410000 */
[----:B------:R-:W-:Y:S01]  /*19d90*/  FFMA.FTZ R125, R126, R85, R53 ;  /* 0x000000557e7d7223 */ /* 0x000fe20000010035 */
[----:B0-----:R-:W-:-:S04]  /*19da0*/  IMAD.WIDE.U32 R104, R149, 0x10, R132 ;  /* 0x0000001095687825 */ /* 0x001fc800078e0084 */
[C---:B------:R-:W-:Y:S01]  /*19db0*/  FMUL.FTZ R123, R171.reuse, R120 ;  /* 0x00000078ab7b7220 */ /* 0x040fe20000410000 */
        /* <DEDUP_REMOVED lines=8> */
[----:B------:R-:W-:Y:S01]  /*19e40*/  FFMA.FTZ R124, R123, R84, R52 ;  /* 0x000000547b7c7223 */ /* 0x000fe20000010034 */
[----:B------:R-:W-:-:S04]  /*19e50*/  IMAD.WIDE.U32 R120, R163, 0x10, R132 ;  /* 0x00000010a3787825 */ /* 0x000fc800078e0084 */
[----:B------:R-:W-:Y:S01]  /*19e60*/  FFMA.FTZ R152, R147, R72, R40 ;  /* 0x0000004893987223 */ /* 0x000fe20000010028 */
[----:B------:R-:W-:Y:S01]  /*19e70*/  FFMA.FTZ R153, R148, R73, R41 ;  /* 0x0000004994997223 */ /* 0x000fe20000010029 */
[----:B------:R-:W-:Y:S01]  /*19e80*/  FFMA.FTZ R154, R149, R74, R42 ;  /* 0x0000004a959a7223 */ /* 0x000fe2000001002a */
[----:B------:R-:W-:Y:S01]  /*19e90*/  FFMA.FTZ R155, R158, R75, R43 ;  /* 0x0000004b9e9b7223 */ /* 0x000fe2000001002b */
[----:B0-----:R-:W-:Y:S01]  /*19ea0*/  FADD.FTZ R104, -R0, R122 ;  /* 0x0000007a00687221 */ /* 0x001fe20000010100 */
[C---:B------:R-:W-:Y:S01]  /*19eb0*/  FMUL.FTZ R111, R171.reuse, R118 ;  /* 0x00000076ab6f7220 */ /* 0x040fe20000410000 */
[----:B------:R-:W-:Y:S01]  /*19ec0*/  FMUL.FTZ R122, R171, R119 ;  /* 0x00000077ab7a7220 */ /* 0x000fe20000410000 */
[----:B------:R-:W-:-:S04]  /*19ed0*/  IMAD.WIDE.U32 R118, R161, 0x10, R132 ;  /* 0x00000010a1767825 */ /* 0x000fc800078e0084 */
[C---:B------:R-:W-:Y:S01]  /*19ee0*/  FMUL.FTZ R105, R171.reuse, R112 ;  /* 0x00000070ab697220 */ /* 0x040fe20000410000 */
[----:B------:R-:W0:Y:S01]  /*19ef0*/  LDC.64 R160, c[0x0][0x380] ;  /* 0x0000e000ffa07b82 */ /* 0x000e220000000a00 */
[C---:B------:R-:W-:Y:S01]  /*19f00*/  FMUL.FTZ R108, R171.reuse, R115 ;  /* 0x00000073ab6c7220 */ /* 0x040fe20000410000 */
[C---:B------:R-:W-:Y:S01]  /*19f10*/  FMUL.FTZ R0, R171.reuse, R113 ;  /* 0x00000071ab007220 */ /* 0x040fe20000410000 */
[C---:B------:R-:W-:Y:S01]  /*19f20*/  FMUL.FTZ R109, R171.reuse, R116 ;  /* 0x00000074ab6d7220 */ /* 0x040fe20000410000 */
[C---:B------:R-:W-:Y:S01]  /*19f30*/  FMUL.FTZ R127, R171.reuse, R104 ;  /* 0x00000068ab7f7220 */ /* 0x040fe20000410000 */
[----:B------:R-:W-:Y:S01]  /*19f40*/  FMUL.FTZ R110, R171, R117 ;  /* 0x00000075ab6e7220 */ /* 0x000fe20000410000 */
[----:B------:R-:W-:Y:S01]  /*19f50*/  FFMA.FTZ R104, R105, R92, R60 ;  /* 0x0000005c69687223 */ /* 0x000fe2000001003c */
[----:B------:R-:W-:Y:S01]  /*19f60*/  FFMA.FTZ R107, R108, R95, R63 ;  /* 0x0000005f6c6b7223 */ /* 0x000fe2000001003f */
        /* <DEDUP_REMOVED lines=13> */
[----:B------:R1:W-:Y:S03]  /*1a040*/  STG.E.128 desc[UR8][R112.64], R104 ;  /* 0x0000006870007986 */ /* 0x0003e6000c101d08 */
[----:B------:R-:W-:Y:S01]  /*1a050*/  FFMA.FTZ R131, R134, R83, R51 ;  /* 0x0000005386837223 */ /* 0x000fe20000010033 */
[----:B------:R-:W-:Y:S01]  /*1a060*/  IMAD.WIDE.U32 R132, R169, 0x10, R132 ;  /* 0x00000010a9847825 */ /* 0x000fe200078e0084 */
[----:B------:R2:W-:Y:S01]  /*1a070*/  STG.E.128 desc[UR8][R114.64], R108 ;  /* 0x0000006c72007986 */ /* 0x0005e2000c101d08 */
[----:B0-----:R-:W-:-:S03]  /*1a080*/  IADD3 R140, PT, PT, R140, R160, RZ ;  /* 0x000000a08c8c7210 */ /* 0x001fc60007ffe0ff */
[----:B------:R2:W-:Y:S01]  /*1a090*/  STG.E.128 desc[UR8][R116.64], R124 ;  /* 0x0000007c74007986 */ /* 0x0005e2000c101d08 */
[----:B------:R-:W-:-:S03]  /*1a0a0*/  ISETP.GE.AND P0, PT, R140, R161, PT ;  /* 0x000000a18c00720c */ /* 0x000fc60003f06270 */
[----:B------:R2:W-:Y:S01]  /*1a0b0*/  STG.E.128 desc[UR8][R118.64], R128 ;  /* 0x0000008076007986 */ /* 0x0005e2000c101d08 */
[----:B-1----:R-:W-:Y:S01]  /*1a0c0*/  FFMA.FTZ R104, R135, R76, R44 ;  /* 0x0000004c87687223 */ /* 0x002fe2000001002c */
[----:B------:R-:W-:Y:S01]  /*1a0d0*/  FFMA.FTZ R105, R136, R77, R45 ;  /* 0x0000004d88697223 */ /* 0x000fe2000001002d */
[----:B------:R-:W-:Y:S01]  /*1a0e0*/  FFMA.FTZ R106, R137, R78, R46 ;  /* 0x0000004e896a7223 */ /* 0x000fe2000001002e */
[----:B------:R-:W-:-:S05]  /*1a0f0*/  FFMA.FTZ R107, R146, R79, R47 ;  /* 0x0000004f926b7223 */ /* 0x000fca000001002f */
[----:B------:R2:W-:Y:S04]  /*1a100*/  STG.E.128 desc[UR8][R120.64], R104 ;  /* 0x0000006878007986 */ /* 0x0005e8000c101d08 */
[----:B------:R2:W-:Y:S01]  /*1a110*/  STG.E.128 desc[UR8][R132.64], R152 ;  /* 0x0000009884007986 */ /* 0x0005e2000c101d08 */
[----:B------:R-:W-:Y:S05]  /*1a120*/  @!P0 BRA `(.L_x_26592) ;  /* 0xfffffe6800a08947 */ /* 0x000fea000383ffff */
[----:B------:R-:W-:Y:S05]  /*1a130*/  EXIT ;  /* 0x000000000000794d */ /* 0x000fea0003800000 */
.L_x_26593:
        /* <DEDUP_REMOVED lines=12> */
.L_x_27617:


//--------------------- .text._ZN10layer_norm13ln_fwd_kernelINS_13Kernel_traitsIfffffjLj8192ELj1ELj1ELj8ELj16ENS_18Kernel_traits_baseILj8192EfffffjLj256EEEEELb1ELb1ELb1ELb0EEEvNS_9FwdParamsE --------------------------
	.section	.text._ZN10layer_norm13ln_fwd_kernelINS_13Kernel_traitsIfffffjLj8192ELj1ELj1ELj8ELj16ENS_18Kernel_traits_baseILj8192EfffffjLj256EEEEELb1ELb1ELb1ELb0EEEvNS_9FwdParamsE,"ax",@progbits
	.align	128
        .global         _ZN10layer_norm13ln_fwd_kernelINS_13Kernel_traitsIfffffjLj8192ELj1ELj1ELj8ELj16ENS_18Kernel_traits_baseILj8192EfffffjLj256EEEEELb1ELb1ELb1ELb0EEEvNS_9FwdParamsE
        .type           _ZN10layer_norm13ln_fwd_kernelINS_13Kernel_traitsIfffffjLj8192ELj1ELj1ELj8ELj16ENS_18Kernel_traits_baseILj8192EfffffjLj256EEEEELb1ELb1ELb1ELb0EEEvNS_9FwdParamsE,@function
        .size           _ZN10layer_norm13ln_fwd_kernelINS_13Kernel_traitsIfffffjLj8192ELj1ELj1ELj8ELj16ENS_18Kernel_traits_baseILj8192EfffffjLj256EEEEELb1ELb1ELb1ELb0EEEvNS_9FwdParamsE,(.L_x_27618 - _ZN10layer_norm13ln_fwd_kernelINS_13Kernel_traitsIfffffjLj8192ELj1ELj1ELj8ELj16ENS_18Kernel_traits_baseILj8192EfffffjLj256EEEEELb1ELb1ELb1ELb0EEEvNS_9FwdParamsE)
        .other          _ZN10layer_norm13ln_fwd_kernelINS_13Kernel_traitsIfffffjLj8192ELj1ELj1ELj8ELj16ENS_18Kernel_traits_baseILj8192EfffffjLj256EEEEELb1ELb1ELb1ELb0EEEvNS_9FwdParamsE,@"STO_CUDA_ENTRY STV_DEFAULT"
_ZN10layer_norm13ln_fwd_kernelINS_13Kernel_traitsIfffffjLj8192ELj1ELj1ELj8ELj16ENS_18Kernel_traits_baseILj8192EfffffjLj256EEEEELb1ELb1ELb1ELb0EEEvNS_9FwdParamsE:
.text._ZN10layer_norm13ln_fwd_kernelINS_13Kernel_traitsIfffffjLj8192ELj1ELj1ELj8ELj16ENS_18Kernel_traits_baseILj8192EfffffjLj256EEEEELb1ELb1ELb1ELb0EEEvNS_9FwdParamsE:
        /* <DEDUP_REMOVED lines=119> */
.L_x_26595:
        /* <DEDUP_REMOVED lines=79> */
.L_x_26596:
[----:B------:R-:W-:Y:S05]  /*0c60*/  BSYNC.RECONVERGENT B0 ;  /* 0x0000000000007941 */ /* 0x000fea0003800200 */
.L_x_26594:
        /* <DEDUP_REMOVED lines=9> */
[----:B------:R-:W1:Y:S01]  /*0d00*/  LDCU UR10, c[0x0][0x404] ;  /* 0x00008080ff0a77ac */ /* 0x000e620008000800 */
[----:B------:R-:W-:Y:S01]  /*0d10*/  LOP3.LUT R159, R0, 0x3, RZ, 0xc0, !PT ;  /* 0x00000003009f7812 */ /* 0x000fe200078ec0ff */
[----:B------:R-:W-:Y:S01]  /*0d20*/  VIADD R106, R2, 0x9e3779b9 ;  /* 0x9e3779b9026a7836 */ /* 0x000fe20000000000 */
[----:B------:R-:W-:Y:S01]  /*0d30*/  LOP3.LUT R103, R103, R3, RZ, 0x3c, !PT ;  /* 0x0000000367677212 */ /* 0x000fe200078e3cff */
[----:B------:R-:W-:Y:S01]  /*0d40*/  IMAD R108, R161, -0x2daee0ad, RZ ;  /* 0xd2511f53a16c7824 */ /* 0x000fe200078e02ff */
[----:B------:R-:W2:Y:S01]  /*0d50*/  LDCU.U8 UR11, c[0x0][0x410] ;  /* 0x00008200ff0b77ac */ /* 0x000ea20008000000 */
[----:B------:R-:W-:-:S02]  /*0d60*/  IMAD.MOV.U32 R145, RZ, RZ, RZ ;  /* 0x000000ffff917224 */ /* 0x000fc400078e00ff */
[C---:B------:R-:W-:Y:S01]  /*0d70*/  IMAD.HI.U32 R104, R103.reuse, -0x326172a9, RZ ;  /* 0xcd9e8d5767687827 */ /* 0x040fe200078e00ff */
[----:B------:R-:W3:Y:S03]  /*0d80*/  LDCU UR14, c[0x0][0x400] ;  /* 0x00008000ff0e77ac */ /* 0x000ee60008000800 */
[----:B------:R-:W-:Y:S01]  /*0d90*/  IMAD R103, R103, -0x326172a9, RZ ;  /* 0xcd9e8d5767677824 */ /* 0x000fe200078e02ff */
[----:B------:R-:W4:Y:S01]  /*0da0*/  LDCU.64 UR12, c[0x0][0x408] ;  /* 0x00008100ff0c77ac */ /* 0x000f220008000a00 */
[----:B0-----:R-:W-:Y:S01]  /*0db0*/  IMAD R168, R142, UR5, R101 ;  /* 0x000000058ea87c24 */ /* 0x001fe2000f8e0265 */
[----:B------:R-:W0:Y:S03]  /*0dc0*/  LDCU.64 UR8, c[0x0][0x3a0] ;  /* 0x00007400ff0877ac */ /* 0x000e260008000a00 */
[----:B------:R-:W-:Y:S01]  /*0dd0*/  IMAD.HI.U32 R102, R168, -0x326172a9, RZ ;  /* 0xcd9e8d57a8667827 */ /* 0x000fe200078e00ff */
[----:B------:R-:W-:-:S03]  /*0de0*/  UPLOP3.LUT UP1, UPT, UPT, UPT, UPT, 0x40, 0x4 ;  /* 0x000000000004789c */ /* 0x000fc60003f2e870 */
[----:B------:R-:W-:Y:S01]  /*0df0*/  IMAD R105, R168, -0x326172a9, RZ ;  /* 0xcd9e8d57a8697824 */ /* 0x000fe200078e02ff */
[----:B------:R-:W-:-:S04]  /*0e00*/  LOP3.LUT R102, R141, R102, R2, 0x96, !PT ;  /* 0x000000668d667212 */ /* 0x000fc800078e9602 */
[----:B------:R-:W-:Y:S01]  /*0e10*/  LOP3.LUT R104, R106, R105, R104, 0x96, !PT ;  /* 0x000000696a687212 */ /* 0x000fe200078e9668 */
[----:B------:R-:W-:-:S04]  /*0e20*/  IMAD.HI.U32 R107, R102, -0x2daee0ad, RZ ;  /* 0xd2511f53666b7827 */ /* 0x000fc800078e00ff */
        /* <DEDUP_REMOVED lines=19> */
[----:B------:R-:W-:Y:S01]  /*0f60*/  IADD3 R106, PT, PT, R2, 0x78dde6e4, RZ ;  /* 0x78dde6e4026a7810 */ /* 0x000fe20007ffe0ff */
        /* <DEDUP_REMOVED lines=9> */
[----:B------:R-:W-:Y:S02]  /*1000*/  LOP3.LUT R104, R106, R105, R104, 0x96, !PT ;  /* 0x000000696a687212 */ /* 0x000fe400078e9668 */
[----:B------:R-:W-:Y:S01]  /*1010*/  SHF.L.U32 R105, R101, 0x5, RZ ;  /* 0x0000000565697819 */ /* 0x000fe200000006ff */
[C---:B------:R-:W-:Y:S02]  /*1020*/  VIADD R109, R3.reuse, 0xa9066899 ;  /* 0xa9066899036d7836 */ /* 0x040fe40000000000 */
[----:B------:R-:W-:Y:S01]  /*1030*/  VIADD R106, R3, 0x646e171e ;  /* 0x646e171e036a7836 */ /* 0x000fe20000000000 */
[----:B------:R-:W-:Y:S01]  /*1040*/  LOP3.LUT R112, R105, 0x3e0, RZ, 0xc0, !PT ;  /* 0x000003e069707812 */ /* 0x000fe200078ec0ff */
[----:B------:R-:W-:Y:S01]  /*1050*/  IMAD R105, R102, -0x2daee0ad, RZ ;  /* 0xd2511f5366697824 */ /* 0x000fe200078e02ff */
[----:B------:R-:W-:Y:S01]  /*1060*/  LOP3.LUT R103, R109, R108, R103, 0x96, !PT ;  /* 0x0000006c6d677212 */ /* 0x000fe200078e9667 */
[----:B------:R-:W-:Y:S01]  /*1070*/  IMAD R107, R107, -0x326172a9, RZ ;  /* 0xcd9e8d576b6b7824 */ /* 0x000fe200078e02ff */
[----:B------:R-:W-:Y:S01]  /*1080*/  SHF.R.S32.HI R108, RZ, 0x2, R100 ;  /* 0x00000002ff6c7819 */ /* 0x000fe20000011464 */
[----:B------:R-:W-:-:S03]  /*1090*/  IMAD.HI.U32 R102, R104, -0x2daee0ad, RZ ;  /* 0xd2511f5368667827 */ /* 0x000fc600078e00ff */
[----:B------:R-:W-:Y:S01]  /*10a0*/  LOP3.LUT R109, R108, 0xff, RZ, 0xc0, !PT ;  /* 0x000000ff6c6d7812 */ /* 0x000fe200078ec0ff */
[----:B------:R-:W-:Y:S01]  /*10b0*/  IMAD.HI.U32 R100, R103, -0x326172a9, RZ ;  /* 0xcd9e8d5767647827 */ /* 0x000fe200078e00ff */
[----:B------:R-:W-:Y:S02]  /*10c0*/  LOP3.LUT R102, R106, R105, R102, 0x96, !PT ;  /* 0x000000696a667212 */ /* 0x000fe400078e9666 */
[----:B------:R-:W-:Y:S01]  /*10d0*/  VIADDMNMX R110, R109, -R110, RZ, !PT ;  /* 0x8000006e6d6e7246 */ /* 0x000fe200078001ff */
[----:B------:R-:W-:Y:S01]  /*10e0*/  VIADD R101, R2, 0xb54cda56 ;  /* 0xb54cda5602657836 */ /* 0x000fe20000000000 */
[----:B------:R-:W-:Y:S01]  /*10f0*/  SHF.R.U32.HI R108, RZ, 0x1, R108 ;  /* 0x00000001ff6c7819 */ /* 0x000fe2000001166c */
[----:B------:R-:W-:Y:S01]  /*1100*/  IMAD R106, R103, -0x326172a9, RZ ;  /* 0xcd9e8d57676a7824 */ /* 0x000fe200078e02ff */
[----:B------:R-:W-:Y:S01]  /*1110*/  VIADDMNMX R112, R109, -R112, RZ, !PT ;  /* 0x800000706d707246 */ /* 0x000fe200078001ff */
[----:B------:R-:W-:Y:S01]  /*1120*/  IMAD R104, R104, -0x2daee0ad, RZ ;  /* 0xd2511f5368687824 */ /* 0x000fe200078e02ff */
[----:B------:R-:W-:Y:S01]  /*1130*/  LOP3.LUT R100, R101, R107, R100, 0x96, !PT ;  /* 0x0000006b65647212 */ /* 0x000fe200078e9664 */
[----:B------:R-:W-:Y:S01]  /*1140*/  IMAD.HI.U32 R101, R102, -0x326172a9, RZ ;  /* 0xcd9e8d5766657827 */ /* 0x000fe200078e00ff */
[----:B------:R-:W-:-:S02]  /*1150*/  LOP3.LUT R109, R108, 0x7fffff80, RZ, 0xc0, !PT ;  /* 0x7fffff806c6d7812 */ /* 0x000fc400078ec0ff */
[----:B------:R-:W-:Y:S01]  /*1160*/  VIMNMX R110, PT, PT, R110, 0x20, PT ;  /* 0x000000206e6e7848 */ /* 0x000fe20003fe0100 */
[----:B------:R-:W-:Y:S01]  /*1170*/  IMAD.HI.U32 R103, R100, -0x2daee0ad, RZ ;  /* 0xd2511f5364677827 */ /* 0x000fe200078e00ff */
[----:B------:R-:W-:Y:S02]  /*1180*/  IADD3 R105, PT, PT, R2, 0x5384540f, RZ ;  /* 0x5384540f02697810 */ /* 0x000fe40007ffe0ff */
[----:B------:R-:W-:Y:S01]  /*1190*/  VIMNMX R112, PT, PT, R112, 0x20, PT ;  /* 0x0000002070707848 */ /* 0x000fe20003fe0100 */
[----:B------:R-:W-:Y:S01]  /*11a0*/  VIADD R107, R3, 0x1fd5c5a3 ;  /* 0x1fd5c5a3036b7836 */ /* 0x000fe20000000000 */
[----:B------:R-:W-:Y:S01]  /*11b0*/  LOP3.LUT R101, R105, R106, R101, 0x96, !PT ;  /* 0x0000006a69657212 */ /* 0x000fe200078e9665 */
[----:B------:R-:W-:Y:S02]  /*11c0*/  IMAD R110, R110, 0x4, R109 ;  /* 0x000000046e6e7824 */ /* 0x000fe400078e026d */
[----:B------:R-:W-:Y:S01]  /*11d0*/  VIADD R106, R3, 0xdb3d7428 ;  /* 0xdb3d7428036a7836 */ /* 0x000fe20000000000 */
[----:B------:R-:W-:Y:S01]  /*11e0*/  LOP3.LUT R103, R107, R104, R103, 0x96, !PT ;  /* 0x000000686b677212 */ /* 0x000fe200078e9667 */
[----:B------:R-:W-:Y:S01]  /*11f0*/  IMAD R107, R100, -0x2daee0ad, RZ ;  /* 0xd2511f53646b7824 */ /* 0x000fe200078e02ff */
[----:B------:R-:W-:Y:S01]  /*1200*/  I2FP.F32.U32 R110, R110 ;  /* 0x0000006e006e7245 */ /* 0x000fe20000201000 */
[----:B------:R-:W-:-:S03]  /*1210*/  IMAD.HI.U32 R104, R101, -0x2daee0ad, RZ ;  /* 0xd2511f5365687827 */ /* 0x000fc600078e00ff */
[----:B------:R0:W0:Y:S01]  /*1220*/  MUFU.RCP R143, R110 ;  /* 0x0000006e008f7308 */ /* 0x0000220000001000 */
[----:B------:R-:W-:Y:S01]  /*1230*/  IMAD R105, R102, -0x326172a9, RZ ;  /* 0xcd9e8d5766697824 */ /* 0x000fe200078e02ff */
[----:B------:R-:W-:Y:S01]  /*1240*/  IADD3 R102, PT, PT, R2, -0xe443238, RZ ;  /* 0xf1bbcdc802667810 */ /* 0x000fe20007ffe0ff */
[----:B------:R-:W-:Y:S01]  /*1250*/  IMAD.HI.U32 R100, R103, -0x326172a9, RZ ;  /* 0xcd9e8d5767647827 */ /* 0x000fe200078e00ff */
[----:B------:R-:W-:-:S03]  /*1260*/  LOP3.LUT R104, R106, R107, R104, 0x96, !PT ;  /* 0x0000006b6a687212 */ /* 0x000fc600078e9668 */
[----:B------:R-:W-:Y:S01]  /*1270*/  IMAD R103, R103, -0x326172a9, RZ ;  /* 0xcd9e8d5767677824 */ /* 0x000fe200078e02ff */
[----:B------:R-:W-:Y:S01]  /*1280*/  LOP3.LUT R100, R102, R105, R100, 0x96, !PT ;  /* 0x0000006966647212 */ /* 0x000fe200078e9664 */
[----:B------:R-:W-:Y:S02]  /*1290*/  VIADD R105, R2, 0x8ff34781 ;  /* 0x8ff3478102697836 */ /* 0x000fe40000000000 */
[----:B------:R-:W-:Y:S01]  /*12a0*/  IMAD R102, R101, -0x2daee0ad, RZ ;  /* 0xd2511f5365667824 */ /* 0x000fe200078e02ff */
[----:B------:R-:W-:Y:S01]  /*12b0*/  IADD3 R101, PT, PT, R3, -0x695add53, RZ ;  /* 0x96a522ad03657810 */ /* 0x000fe20007ffe0ff */
[----:B------:R-:W-:-:S04]  /*12c0*/  IMAD.HI.U32 R156, R104, -0x326172a9, RZ ;  /* 0xcd9e8d57689c7827 */ /* 0x000fc800078e00ff */
[----:B------:R-:W-:Y:S01]  /*12d0*/  IMAD.HI.U32 R157, R100, -0x2daee0ad, RZ ;  /* 0xd2511f53649d7827 */ /* 0x000fe200078e00ff */
[----:B------:R-:W-:-:S03]  /*12e0*/  LOP3.LUT R156, R105, R103, R156, 0x96, !PT ;  /* 0x00000067699c7212 */ /* 0x000fc600078e969c */
[----:B------:R-:W-:Y:S01]  /*12f0*/  IMAD R144, R112, 0x4, R109 ;  /* 0x0000000470907824 */ /* 0x000fe200078e026d */
[----:B------:R-:W-:Y:S01]  /*1300*/  LOP3.LUT R157, R101, R102, R157, 0x96, !PT ;  /* 0x00000066659d7212 */ /* 0x000fe200078e969d */
[----:B------:R-:W-:Y:S02]  /*1310*/  IMAD R160, R104, -0x326172a9, RZ ;  /* 0xcd9e8d5768a07824 */ /* 0x000fe400078e02ff */
[----:B01234-:R-:W-:-:S07]  /*1320*/  IMAD R150, R100, -0x2daee0ad, RZ ;  /* 0xd2511f5364967824 */ /* 0x01ffce00078e02ff */
.L_x_27025:
[----:B------:R-:W0:Y:S08]  /*1330*/  LDC.64 R154, c[0x0][0x3f0] ;  /* 0x0000fc00ff9a7b82 */ /* 0x000e300000000a00 */
[----:B-1234-:R-:W1:Y:S08]  /*1340*/  LDC.64 R162, c[0x0][0x3f8] ;  /* 0x0000fe00ffa27b82 */ /* 0x01ee700000000a00 */
[----:B------:R-:W2:Y:S01]  /*1350*/  LDC R151, c[0x0][0x388] ;  /* 0x0000e200ff977b82 */ /* 0x000ea20000000800 */
[----:B0-----:R-:W-:-:S05]  /*1360*/  IMAD.WIDE R154, R142, 0x4, R154 ;  /* 0x000000048e9a7825 */ /* 0x001fca00078e029a */
[----:B------:R0:W3:Y:S01]  /*1370*/  LDG.E R0, desc[UR6][R154.64] ;  /* 0x000000069a007981 */ /* 0x0000e2000c1e1900 */
[----:B-1----:R-:W-:-:S05]  /*1380*/  IMAD.WIDE R162, R142, 0x4, R162 ;  /* 0x000000048ea27825 */ /* 0x002fca00078e02a2 */
[----:B------:R1:W5:Y:S01]  /*1390*/  LDG.E R149, desc[UR6][R162.64] ;  /* 0x00000006a2957981 */ /* 0x000362000c1e1900 */
[----:B------:R-:W-:Y:S01]  /*13a0*/  ISETP.GE.U32.AND P0, PT, R140, 0x100, PT ;  /* 0x000001008c00780c */ /* 0x000fe20003f06070 */
[----:B------:R-:W-:Y:S01]  /*13b0*/  BSSY.RECONVERGENT B0, `(.L_x_26597) ;  /* 0x000035a000007945 */ /* 0x000fe20003800200 */
[----:B--2---:R-:W-:Y:S02]  /*13c0*/  IMAD R152, R142, R151, RZ ;  /* 0x000000978e987224 */ /* 0x004fe400078e02ff */
[----:B0-----:R-:W-:-:S03]  /*13d0*/  IMAD.MOV.U32 R154, RZ, RZ, RZ ;  /* 0x000000ffff9a7224 */ /* 0x001fc600078e00ff */
[----:B------:R-:W-:-:S04]  /*13e0*/  SHF.R.S32.HI R165, RZ, 0x1f, R152 ;  /* 0x0000001fffa57819 */ /* 0x000fc80000011498 */
[----:B------:R-:W-:Y:S02]  /*13f0*/  LEA.HI R165, R165, R152, RZ, 0x2 ;  /* 0x00000098a5a57211 */ /* 0x000fe400078f10ff */
[----:B---3--:R-:W-:-:S13]  /*1400*/  ISETP.GE.AND P3, PT, R0, 0x1, PT ;  /* 0x000000010000780c */ /* 0x008fda0003f66270 */
[----:B------:R-:W-:-:S05]  /*1410*/  @P3 IADD3 R152, PT, PT, R0, -0x1, RZ ;  /* 0xffffffff00983810 */ /* 0x000fca0007ffe0ff */
[----:B------:R-:W-:-:S05]  /*1420*/  @P3 IMAD R152, R152, R151, RZ ;  /* 0x0000009798983224 */ /* 0x000fca00078e02ff */
[----:B------:R-:W-:-:S04]  /*1430*/  @P3 SHF.R.S32.HI R155, RZ, 0x1f, R152 ;  /* 0x0000001fff9b3819 */ /* 0x000fc80000011498 */
[----:B------:R-:W-:Y:S02]  /*1440*/  @P3 LEA.HI R155, R155, R152, RZ, 0x2 ;  /* 0x000000989b9b3211 */ /* 0x000fe400078f10ff */
[----:B------:R-:W0:Y:S02]  /*1450*/  S2R R152, SR_TID.X ;  /* 0x0000000000987919 */ /* 0x000e240000002100 */
[-C--:B0-----:R-:W-:Y:S02]  /*1460*/  @P3 LEA.HI.SX32 R154, R155, R152.reuse, 0x1e ;  /* 0x000000989b9a3211 */ /* 0x081fe400078ff2ff */
[----:B------:R-:W-:Y:S01]  /*1470*/  LEA.HI.SX32 R155, R165, R152, 0x1e ;  /* 0x00000098a59b7211 */ /* 0x000fe200078ff2ff */
[----:B-1----:R-:W-:Y:S06]  /*1480*/  @!P0 BRA `(.L_x_26598) ;  /* 0x0000003400308947 */ /* 0x002fec0003800000 */
[----:B------:R-:W-:-:S04]  /*1490*/  UISETP.NE.U32.AND UP0, UPT, UR8, URZ, UPT ;  /* 0x000000ff0800728c */ /* 0x000fc8000bf05070 */
[----:B------:R-:W-:Y:S01]  /*14a0*/  UISETP.NE.AND.EX UP0, UPT, UR9, URZ, UPT, UP0 ;  /* 0x000000ff0900728c */ /* 0x000fe2000bf05300 */
[----:B------:R-:W-:Y:S10]  /*14b0*/  @!P3 BRA `(.L_x_26599) ;  /* 0x00000000000cb947 */ /* 0x000ff40003800000 */
[----:B------:R-:W0:Y:S02]  /*14c0*/  LDC.64 R100, c[0x0][0x390] ;  /* 0x0000e400ff647b82 */ /* 0x000e240000000a00 */
[----:B0-----:R-:W-:-:S06]  /*14d0*/  IMAD.WIDE.U32 R100, R154, 0x10, R100 ;  /* 0x000000109a647825 */ /* 0x001fcc00078e0064 */
[----:B------:R-:W5:Y:S02]  /*14e0*/  LDG.E.128 R100, desc[UR6][R100.64] ;  /* 0x0000000664647981 */ /* 0x000f64000c1e1d00 */
.L_x_26599:
[----:B------:R-:W-:Y:S05]  /*14f0*/  BRA.U !UP0, `(.L_x_26600) ;  /* 0x0000001908707547 */ /* 0x000fea000b800000 */
[----:B------:R-:W0:Y:S02]  /*1500*/  LDC.64 R104, c[0x0][0x3a0] ;  /* 0x0000e800ff687b82 */ /* 0x000e240000000a00 */
[----:B0-----:R-:W-:-:S06]  /*1510*/  IMAD.WIDE.U32 R104, R155, 0x10, R104 ;  /* 0x000000109b687825 */ /* 0x001fcc00078e0068 */
[----:B------:R-:W2:Y:S01]  /*1520*/  LDG.E.128 R104, desc[UR6][R104.64] ;  /* 0x0000000668687981 */ /* 0x000ea2000c1e1d00 */
[----:B------:R-:W-:-:S13]  /*1530*/  ISETP.GT.AND P1, PT, R0, RZ, PT ;  /* 0x000000ff0000720c */ /* 0x000fda0003f24270 */
[----:B------:R-:W-:Y:S01]  /*1540*/  @!P1 IMAD.MOV.U32 R110, RZ, RZ, R159 ;  /* 0x000000ffff6e9224 */ /* 0x000fe200078e009f */
[----:B------:R-:W-:Y:S01]  /*1550*/  @!P1 MOV R158, R150 ;  /* 0x00000096009e9202 */ /* 0x000fe20000000f00 */
        /* <DEDUP_REMOVED lines=18> */
.L_x_26604:
        /* <DEDUP_REMOVED lines=13> */
.L_x_26606:
[----:B------:R-:W-:Y:S05]  /*1750*/  BSYNC.RECONVERGENT B2 ;  /* 0x0000000000027941 */ /* 0x000fea0003800200 */
.L_x_26605:
        /* <DEDUP_REMOVED lines=27> */
[----:B------:R-:W-:Y:S01]  /*1910*/  VIADD R109, R2, 0x1715609d ;  /* 0x1715609d026d7836 */ /* 0x000fe20000000000 */
[----:B------:R-:W-:Y:S01]  /*1920*/  IADD3 R153, PT, PT, R3, -0x56f99767, RZ ;  /* 0xa906689903997810 */ /* 0x000fe20007ffe0ff */
[----:B------:R-:W-:-:S04]  /*1930*/  IMAD.WIDE.U32 R110, R111, -0x2daee0ad, RZ ;  /* 0xd2511f536f6e7825 */ /* 0x000fc800078e00ff */
[----:B------:R-:W-:-:S05]  /*1940*/  IMAD.WIDE.U32 R156, R156, -0x326172a9, RZ ;  /* 0xcd9e8d579c9c7825 */ /* 0x000fca00078e00ff */
        /* <DEDUP_REMOVED lines=15> */
[----:B------:R-:W-:Y:S02]  /*1a40*/  VIADD R111, R2, 0xf1bbcdc8 ;  /* 0xf1bbcdc8026f7836 */ /* 0x000fe40000000000 */
[----:B------:R-:W-:-:S04]  /*1a50*/  IMAD.WIDE.U32 R108, R109, -0x2daee0ad, RZ ;  /* 0xd2511f536d6c7825 */ /* 0x000fc800078e00ff */
[----:B------:R-:W-:-:S05]  /*1a60*/  IMAD.WIDE.U32 R158, R158, -0x326172a9, RZ ;  /* 0xcd9e8d579e9e7825 */ /* 0x000fca00078e00ff */
[----:B------:R-:W-:Y:S02]  /*1a70*/  LOP3.LUT R159, R111, R156, R159, 0x96, !PT ;  /* 0x0000009c6f9f7212 */ /* 0x000fe400078e969f */
[----:B------:R-:W-:-:S04]  /*1a80*/  IADD3 R111, PT, PT, R3, -0x24c28bd8, RZ ;  /* 0xdb3d7428036f7810 */ /* 0x000fc80007ffe0ff */
[----:B------:R-:W-:Y:S01]  /*1a90*/  LOP3.LUT R110, R111, R110, R109, 0x96, !PT ;  /* 0x0000006e6f6e7212 */ /* 0x000fe200078e966d */
[----:B------:R-:W-:-:S04]  /*1aa0*/  VIADD R109, R2, 0x8ff34781 ;  /* 0x8ff34781026d7836 */ /* 0x000fc80000000000 */
[----:B------:R-:W-:-:S05]  /*1ab0*/  IMAD.WIDE.U32 R110, R110, -0x326172a9, RZ ;  /* 0xcd9e8d576e6e7825 */ /* 0x000fca00078e00ff */
[----:B------:R-:W-:Y:S01]  /*1ac0*/  LOP3.LUT R156, R109, R158, R111, 0x96, !PT ;  /* 0x0000009e6d9c7212 */ /* 0x000fe200078e966f */
[----:B------:R-:W-:Y:S01]  /*1ad0*/  IMAD.WIDE.U32 R158, R159, -0x2daee0ad, RZ ;  /* 0xd2511f539f9e7825 */ /* 0x000fe200078e00ff */
[----:B------:R-:W-:-:S03]  /*1ae0*/  MOV R160, R110 ;  /* 0x0000006e00a07202 */ /* 0x000fc60000000f00 */
[----:B------:R-:W-:Y:S01]  /*1af0*/  IMAD.MOV.U32 R110, RZ, RZ, RZ ;  /* 0x000000ffff6e7224 */ /* 0x000fe200078e00ff */
[----:B------:R-:W-:Y:S01]  /*1b00*/  LOP3.LUT R157, R157, R108, R159, 0x96, !PT ;  /* 0x0000006c9d9d7212 */ /* 0x000fe200078e969f */
[----:B------:R-:W-:-:S07]  /*1b10*/  IMAD.MOV.U32 R108, RZ, RZ, R150 ;  /* 0x000000ffff6c7224 */ /* 0x000fce00078e0096 */
.L_x_26603:
[----:B------:R-:W-:Y:S05]  /*1b20*/  BSYNC.RECONVERGENT B1 ;  /* 0x0000000000017941 */ /* 0x000fea0003800200 */
.L_x_26602:
[----:B------:R-:W-:Y:S01]  /*1b30*/  HFMA2 R109, -RZ, RZ, 0.1171875, 0 ;  /* 0x2f800000ff6d7431 */ /* 0x000fe200000001ff */
[----:B------:R-:W-:-:S05]  /*1b40*/  I2FP.F32.U32 R108, R108 ;  /* 0x0000006c006c7245 */ /* 0x000fca0000201000 */
[----:B------:R-:W-:-:S05]  /*1b50*/  FFMA.FTZ R108, R108, R109, 1.1641532182693481445e-10 ;  /* 0x2f0000006c6c7423 */ /* 0x000fca000001006d */
[----:B------:R-:W-:Y:S01]  /*1b60*/  FSETP.GTU.FTZ.AND P2, PT, R108, UR10, PT ;  /* 0x0000000a6c007c0b */ /* 0x000fe2000bf5c000 */
[----:B-----5:R-:W-:-:S03]  /*1b70*/  FMUL.FTZ R108, R100, UR13 ;  /* 0x0000000d646c7c20 */ /* 0x020fc60008410000 */
[----:B------:R-:W-:Y:S01]  /*1b80*/  SEL R153, RZ, 0x1, P2 ;  /* 0x00000001ff997807 */ /* 0x000fe20001000000 */
[----:B------:R-:W-:-:S05]  /*1b90*/  FMUL.FTZ R108, R108, UR12 ;  /* 0x0000000c6c6c7c20 */ /* 0x000fca0008410000 */
[----:B------:R-:W-:-:S05]  /*1ba0*/  FSEL R109, R108, RZ, !P2 ;  /* 0x000000ff6c6d7208 */ /* 0x000fca0005000000 */
[----:B------:R-:W-:-:S07]  /*1bb0*/  FFMA.FTZ R108, R109, R88, R104 ;  /* 0x000000586d6c7223 */ /* 0x000fce0000010068 */
.L_x_26601:
        /* <DEDUP_REMOVED lines=16> */
.L_x_26610:
        /* <DEDUP_REMOVED lines=13> */
.L_x_26612:
[----:B------:R-:W-:Y:S05]  /*1d90*/  BSYNC.RECONVERGENT B2 ;  /* 0x0000000000027941 */ /* 0x000fea0003800200 */
.L_x_26611:
        /* <DEDUP_REMOVED lines=48> */
[----:B------:R-:W-:-:S04]  /*20a0*/  IADD3 R109, PT, PT, R2, -0xe443238, RZ ;  /* 0xf1bbcdc8026d7810 */ /* 0x000fc80007ffe0ff */
[----:B------:R-:W-:Y:S01]  /*20b0*/  LOP3.LUT R162, R109, R162, R165, 0x96, !PT ;  /* 0x000000a26da27212 */ /* 0x000fe200078e96a5 */
[----:B------:R-:W-:-:S04]  /*20c0*/  VIADD R109, R3, 0xdb3d7428 ;  /* 0xdb3d7428036d7836 */ /* 0x000fc80000000000 */
[----:B------:R-:W-:Y:S01]  /*20d0*/  IMAD.WIDE.U32 R162, R162, -0x2daee0ad, RZ ;  /* 0xd2511f53a2a27825 */ /* 0x000fe200078e00ff */
[----:B------:R-:W-:-:S03]  /*20e0*/  LOP3.LUT R109, R109, R156, R111, 0x96, !PT ;  /* 0x0000009c6d6d7212 */ /* 0x000fc600078e966f */
[----:B------:R-:W-:Y:S01]  /*20f0*/  IMAD.MOV.U32 R111, RZ, RZ, RZ ;  /* 0x000000ffff6f7224 */ /* 0x000fe200078e00ff */
[----:B------:R-:W-:Y:S01]  /*2100*/  LOP3.LUT R157, R157, R110, R163, 0x96, !PT ;  /* 0x0000006e9d9d7212 */ /* 0x000fe200078e96a3 */
[----:B------:R-:W-:-:S04]  /*2110*/  IMAD.WIDE.U32 R166, R109, -0x326172a9, RZ ;  /* 0xcd9e8d576da67825 */ /* 0x000fc800078e00ff */
[----:B------:R-:W-:Y:S02]  /*2120*/  VIADD R109, R2, 0x8ff34781 ;  /* 0x8ff34781026d7836 */ /* 0x000fe40000000000 */
[----:B------:R-:W-:-:S03]  /*2130*/  IMAD.MOV.U32 R160, RZ, RZ, R166 ;  /* 0x000000ffffa07224 */ /* 0x000fc600078e00a6 */
[----:B------:R-:W-:Y:S01]  /*2140*/  LOP3.LUT R156, R109, R164, R167, 0x96, !PT ;  /* 0x000000a46d9c7212 */ /* 0x000fe200078e96a7 */
[----:B------:R-:W-:Y:S01]  /*2150*/  IMAD.MOV.U32 R109, RZ, RZ, R158 ;  /* 0x000000ffff6d7224 */ /* 0x000fe200078e009e */
[----:B------:R-:W-:-:S07]  /*2160*/  MOV R158, R162 ;  /* 0x000000a2009e7202 */ /* 0x000fce0000000f00 */
.L_x_26609:
[----:B------:R-:W-:Y:S05]  /*2170*/  BSYNC.RECONVERGENT B1 ;  /* 0x0000000000017941 */ /* 0x000fea0003800200 */
.L_x_26608:
[----:B------:R-:W-:Y:S01]  /*2180*/  I2FP.F32.U32 R109, R109 ;  /* 0x0000006d006d7245 */ /* 0x000fe20000201000 */
[----:B------:R-:W-:-:S04]  /*2190*/  IMAD.MOV.U32 R110, RZ, RZ, 0x2f800000 ;  /* 0x2f800000ff6e7424 */ /* 0x000fc800078e00ff */
[----:B------:R-:W-:-:S05]  /*21a0*/  FFMA.FTZ R109, R109, R110, 1.1641532182693481445e-10 ;  /* 0x2f0000006d6d7423 */ /* 0x000fca000001006e */
[----:B------:R-:W-:Y:S01]  /*21b0*/  FSETP.GTU.FTZ.AND P2, PT, R109, UR10, PT ;  /* 0x0000000a6d007c0b */ /* 0x000fe2000bf5c000 */
[----:B-----5:R-:W-:-:S03]  /*21c0*/  FMUL.FTZ R109, R101, UR13 ;  /* 0x0000000d656d7c20 */ /* 0x020fc60008410000 */
[----:B------:R-:W-:Y:S01]  /*21d0*/  SEL R146, RZ, 0x1, P2 ;  /* 0x00000001ff927807 */ /* 0x000fe20001000000 */
[----:B------:R-:W-:-:S05]  /*21e0*/  FMUL.FTZ R109, R109, UR12 ;  /* 0x0000000c6d6d7c20 */ /* 0x000fca0008410000 */
[----:B------:R-:W-:-:S05]  /*21f0*/  FSEL R110, R109, RZ, !P2 ;  /* 0x000000ff6d6e7208 */ /* 0x000fca0005000000 */
[----:B------:R-:W-:-:S07]  /*2200*/  FFMA.FTZ R109, R110, R89, R105 ;  /* 0x000000596e6d7223 */ /* 0x000fce0000010069 */
.L_x_26607:
        /* <DEDUP_REMOVED lines=16> */
.L_x_26616:
        /* <DEDUP_REMOVED lines=13> */
.L_x_26618:
[----:B------:R-:W-:Y:S05]  /*23e0*/  BSYNC.RECONVERGENT B2 ;  /* 0x0000000000027941 */ /* 0x000fea0003800200 */
.L_x_26617:
        /* <DEDUP_REMOVED lines=48> */
[----:B------:R-:W-:Y:S02]  /*26f0*/  VIADD R147, R2, 0xf1bbcdc8 ;  /* 0xf1bbcdc802937836 */ /* 0x000fe40000000000 */
[----:B------:R-:W-:-:S03]  /*2700*/  VIADD R157, R3, 0x96a522ad ;  /* 0x96a522ad039d7836 */ /* 0x000fc60000000000 */
[----:B------:R-:W-:Y:S02]  /*2710*/  LOP3.LUT R162, R147, R162, R165, 0x96, !PT ;  /* 0x000000a293a27212 */ /* 0x000fe400078e96a5 */
        /* <DEDUP_REMOVED lines=8> */
[----:B------:R-:W-:Y:S01]  /*27a0*/  IMAD.MOV.U32 R158, RZ, RZ, R162 ;  /* 0x000000ffff9e7224 */ /* 0x000fe200078e00a2 */
[----:B------:R-:W-:-:S07]  /*27b0*/  MOV R160, R166 ;  /* 0x000000a600a07202 */ /* 0x000fce0000000f00 */
.L_x_26615:
[----:B------:R-:W-:Y:S05]  /*27c0*/  BSYNC.RECONVERGENT B1 ;  /* 0x0000000000017941 */ /* 0x000fea0003800200 */
.L_x_26614:
        /* <DEDUP_REMOVED lines=9> */
.L_x_26613:
        /* <DEDUP_REMOVED lines=16> */
.L_x_26622:
        /* <DEDUP_REMOVED lines=13> */
.L_x_26624:
[----:B------:R-:W-:Y:S05]  /*2a30*/  BSYNC.RECONVERGENT B2 ;  /* 0x0000000000027941 */ /* 0x000fea0003800200 */
.L_x_26623:
        /* <DEDUP_REMOVED lines=44> */
[----:B------:R-:W-:Y:S01]  /*2d00*/  IMAD.MOV.U32 R159, RZ, RZ, RZ ;  /* 0x000000ffff9f7224 */ /* 0x000fe200078e00ff */
[----:B------:R-:W-:Y:S01]  /*2d10*/  LOP3.LUT R156, R111, R156, R163, 0x96, !PT ;  /* 0x0000009c6f9c7212 */ /* 0x000fe200078e96a3 */
[----:B------:R-:W-:-:S04]  /*2d20*/  VIADD R111, R2, 0xf1bbcdc8 ;  /* 0xf1bbcdc8026f7836 */ /* 0x000fc80000000000 */
[----:B------:R-:W-:-:S05]  /*2d30*/  IMAD.WIDE.U32 R156, R156, -0x326172a9, RZ ;  /* 0xcd9e8d579c9c7825 */ /* 0x000fca00078e00ff */
[----:B------:R-:W-:Y:S01]  /*2d40*/  LOP3.LUT R111, R111, R164, R157, 0x96, !PT ;  /* 0x000000a46f6f7212 */ /* 0x000fe200078e969d */
[----:B------:R-:W-:-:S04]  /*2d50*/  IMAD.WIDE.U32 R164, R165, -0x2daee0ad, RZ ;  /* 0xd2511f53a5a47825 */ /* 0x000fc800078e00ff */
[----:B------:R-:W-:-:S05]  /*2d60*/  VIADD R157, R3, 0xdb3d7428 ;  /* 0xdb3d7428039d7836 */ /* 0x000fca0000000000 */
[----:B------:R-:W-:Y:S01]  /*2d70*/  LOP3.LUT R157, R157, R162, R165, 0x96, !PT ;  /* 0x000000a29d9d7212 */ /* 0x000fe200078e96a5 */
[----:B------:R-:W-:Y:S01]  /*2d80*/  IMAD.WIDE.U32 R162, R111, -0x2daee0ad, RZ ;  /* 0xd2511f536fa27825 */ /* 0x000fe200078e00ff */
[----:B------:R-:W-:-:S03]  /*2d90*/  MOV R111, R158 ;  /* 0x0000009e006f7202 */ /* 0x000fc60000000f00 */
[----:B------:R-:W-:Y:S01]  /*2da0*/  IMAD.WIDE.U32 R166, R157, -0x326172a9, RZ ;  /* 0xcd9e8d579da67825 */ /* 0x000fe200078e00ff */
[----:B------:R-:W-:-:S03]  /*2db0*/  IADD3 R157, PT, PT, R2, -0x700cb87f, RZ ;  /* 0x8ff34781029d7810 */ /* 0x000fc60007ffe0ff */
[----:B------:R-:W-:Y:S01]  /*2dc0*/  IMAD.MOV.U32 R160, RZ, RZ, R166 ;  /* 0x000000ffffa07224 */ /* 0x000fe200078e00a6 */
[----:B------:R-:W-:Y:S01]  /*2dd0*/  LOP3.LUT R156, R157, R156, R167, 0x96, !PT ;  /* 0x0000009c9d9c7212 */ /* 0x000fe200078e96a7 */
[----:B------:R-:W-:Y:S02]  /*2de0*/  VIADD R157, R3, 0x96a522ad ;  /* 0x96a522ad039d7836 */ /* 0x000fe40000000000 */
[----:B------:R-:W-:-:S03]  /*2df0*/  IMAD.MOV.U32 R158, RZ, RZ, R162 ;  /* 0x000000ffff9e7224 */ /* 0x000fc600078e00a2 */
[----:B------:R-:W-:-:S07]  /*2e00*/  LOP3.LUT R157, R157, R164, R163, 0x96, !PT ;  /* 0x000000a49d9d7212 */ /* 0x000fce00078e96a3 */
.L_x_26621:
[----:B------:R-:W-:Y:S05]  /*2e10*/  BSYNC.RECONVERGENT B1 ;  /* 0x0000000000017941 */ /* 0x000fea0003800200 */
.L_x_26620:
        /* <DEDUP_REMOVED lines=8> */
[----:B------:R-:W-:Y:S01]  /*2ea0*/  FFMA.FTZ R111, R150, R91, R107 ;  /* 0x0000005b966f7223 */ /* 0x000fe2000001006b */
[----:B------:R-:W-:Y:S06]  /*2eb0*/  BRA `(.L_x_26619) ;  /* 0x00000018005c7947 */ /* 0x000fec0003800000 */
.L_x_26600:
        /* <DEDUP_REMOVED lines=20> */
.L_x_26628:
        /* <DEDUP_REMOVED lines=13> */
.L_x_26630:
[----:B------:R-:W-:Y:S05]  /*30d0*/  BSYNC.RECONVERGENT B2 ;  /* 0x0000000000027941 */ /* 0x000fea0003800200 */
.L_x_26629:
        /* <DEDUP_REMOVED lines=59> */
[----:B------:R-:W-:-:S07]  /*3490*/  MOV R108, R150 ;  /* 0x00000096006c7202 */ /* 0x000fce0000000f00 */
.L_x_26627:
[----:B------:R-:W-:Y:S05]  /*34a0*/  BSYNC.RECONVERGENT B1 ;  /* 0x0000000000017941 */ /* 0x000fea0003800200 */
.L_x_26626:
        /* <DEDUP_REMOVED lines=8> */
[----:B------:R-:W-:-:S07]  /*3530*/  FMUL.FTZ R108, R109, R88 ;  /* 0x000000586d6c7220 */ /* 0x000fce0000410000 */
.L_x_26625:
        /* <DEDUP_REMOVED lines=16> */
.L_x_26634:
        /* <DEDUP_REMOVED lines=13> */
.L_x_26636:
[----:B------:R-:W-:Y:S05]  /*3710*/  BSYNC.RECONVERGENT B2 ;  /* 0x0000000000027941 */ /* 0x000fea0003800200 */
.L_x_26635:
        /* <DEDUP_REMOVED lines=53> */
[----:B------:R-:W-:Y:S01]  /*3a70*/  HFMA2 R111, -RZ, RZ, 0, 0 ;  /* 0x00000000ff6f7431 */ /* 0x000fe200000001ff */
[----:B------:R-:W-:Y:S01]  /*3a80*/  LOP3.LUT R157, R157, R110, R163, 0x96, !PT ;  /* 0x0000006e9d9d7212 */ /* 0x000fe200078e96a3 */
[----:B------:R-:W-:-:S04]  /*3a90*/  IMAD.WIDE.U32 R166, R109, -0x326172a9, RZ ;  /* 0xcd9e8d576da67825 */ /* 0x000fc800078e00ff */
[----:B------:R-:W-:Y:S01]  /*3aa0*/  VIADD R109, R2, 0x8ff34781 ;  /* 0x8ff34781026d7836 */ /* 0x000fe20000000000 */
[----:B------:R-:W-:-:S04]  /*3ab0*/  MOV R160, R166 ;  /* 0x000000a600a07202 */ /* 0x000fc80000000f00 */
[----:B------:R-:W-:Y:S01]  /*3ac0*/  LOP3.LUT R156, R109, R164, R167, 0x96, !PT ;  /* 0x000000a46d9c7212 */ /* 0x000fe200078e96a7 */
[----:B------:R-:W-:Y:S02]  /*3ad0*/  IMAD.MOV.U32 R109, RZ, RZ, R158 ;  /* 0x000000ffff6d7224 */ /* 0x000fe400078e009e */
[----:B------:R-:W-:-:S07]  /*3ae0*/  IMAD.MOV.U32 R158, RZ, RZ, R162 ;  /* 0x000000ffff9e7224 */ /* 0x000fce00078e00a2 */
.L_x_26633:
[----:B------:R-:W-:Y:S05]  /*3af0*/  BSYNC.RECONVERGENT B1 ;  /* 0x0000000000017941 */ /* 0x000fea0003800200 */
.L_x_26632:
        /* <DEDUP_REMOVED lines=9> */
.L_x_26631:
        /* <DEDUP_REMOVED lines=16> */
.L_x_26640:
        /* <DEDUP_REMOVED lines=13> */
.L_x_26642:
[----:B------:R-:W-:Y:S05]  /*3d60*/  BSYNC.RECONVERGENT B2 ;  /* 0x0000000000027941 */ /* 0x000fea0003800200 */
.L_x_26641:
        /* <DEDUP_REMOVED lines=48> */
[----:B------:R-:W-:-:S04]  /*4070*/  IMAD.WIDE.U32 R164, R147, -0x326172a9, RZ ;  /* 0xcd9e8d5793a47825 */ /* 0x000fc800078e00ff */
[----:B------:R-:W-:-:S05]  /*4080*/  VIADD R147, R2, 0xf1bbcdc8 ;  /* 0xf1bbcdc802937836 */ /* 0x000fca0000000000 */
[----:B------:R-:W-:Y:S01]  /*4090*/  LOP3.LUT R162, R147, R162, R165, 0x96, !PT ;  /* 0x000000a293a27212 */ /* 0x000fe200078e96a5 */
[----:B------:R-:W-:-:S04]  /*40a0*/  VIADD R147, R3, 0xdb3d7428 ;  /* 0xdb3d742803937836 */ /* 0x000fc80000000000 */
[----:B------:R-:W-:Y:S01]  /*40b0*/  IMAD.WIDE.U32 R162, R162, -0x2daee0ad, RZ ;  /* 0xd2511f53a2a27825 */ /* 0x000fe200078e00ff */
[----:B------:R-:W-:Y:S02]  /*40c0*/  LOP3.LUT R147, R147, R156, R111, 0x96, !PT ;  /* 0x0000009c93937212 */ /* 0x000fe400078e966f */
[----:B------:R-:W-:Y:S02]  /*40d0*/  IADD3 R111, PT, PT, R2, -0x700cb87f, RZ ;  /* 0x8ff34781026f7810 */ /* 0x000fe40007ffe0ff */
[----:B------:R-:W-:Y:S01]  /*40e0*/  LOP3.LUT R157, R157, R110, R163, 0x96, !PT ;  /* 0x0000006e9d9d7212 */ /* 0x000fe200078e96a3 */
[----:B------:R-:W-:Y:S01]  /*40f0*/  IMAD.WIDE.U32 R166, R147, -0x326172a9, RZ ;  /* 0xcd9e8d5793a67825 */ /* 0x000fe200078e00ff */
[----:B------:R-:W-:-:S03]  /*4100*/  MOV R110, R158 ;  /* 0x0000009e006e7202 */ /* 0x000fc60000000f00 */
[----:B------:R-:W-:Y:S01]  /*4110*/  IMAD.MOV.U32 R160, RZ, RZ, R166 ;  /* 0x000000ffffa07224 */ /* 0x000fe200078e00a6 */
[----:B------:R-:W-:Y:S01]  /*4120*/  LOP3.LUT R156, R111, R164, R167, 0x96, !PT ;  /* 0x000000a46f9c7212 */ /* 0x000fe200078e96a7 */
[----:B------:R-:W-:-:S07]  /*4130*/  IMAD.MOV.U32 R158, RZ, RZ, R162 ;  /* 0x000000ffff9e7224 */ /* 0x000fce00078e00a2 */
.L_x_26639:
[----:B------:R-:W-:Y:S05]  /*4140*/  BSYNC.RECONVERGENT B1 ;  /* 0x0000000000017941 */ /* 0x000fea0003800200 */
.L_x_26638:
        /* <DEDUP_REMOVED lines=8> */
[----:B------:R-:W-:-:S07]  /*41d0*/  FMUL.FTZ R110, R111, R90 ;  /* 0x0000005a6f6e7220 */ /* 0x000fce0000410000 */
.L_x_26637:
        /* <DEDUP_REMOVED lines=16> */
.L_x_26645:
        /* <DEDUP_REMOVED lines=13> */
.L_x_26647:
[----:B------:R-:W-:Y:S05]  /*43b0*/  BSYNC.RECONVERGENT B2 ;  /* 0x0000000000027941 */ /* 0x000fea0003800200 */
.L_x_26646:
        /* <DEDUP_REMOVED lines=53> */
[----:B------:R-:W-:-:S04]  /*4710*/  IMAD.WIDE.U32 R166, R157, -0x326172a9, RZ ;  /* 0xcd9e8d579da67825 */ /* 0x000fc800078e00ff */
[----:B------:R-:W-:Y:S02]  /*4720*/  VIADD R157, R2, 0x8ff34781 ;  /* 0x8ff34781029d7836 */ /* 0x000fe40000000000 */
[----:B------:R-:W-:Y:S01]  /*4730*/  IMAD.MOV.U32 R111, RZ, RZ, R158 ;  /* 0x000000ffff6f7224 */ /* 0x000fe200078e009e */
[----:B------:R-:W-:Y:S01]  /*4740*/  MOV R158, R162 ;  /* 0x000000a2009e7202 */ /* 0x000fe20000000f00 */
[----:B------:R-:W-:Y:S01]  /*4750*/  IMAD.MOV.U32 R160, RZ, RZ, R166 ;  /* 0x000000ffffa07224 */ /* 0x000fe200078e00a6 */
[----:B------:R-:W-:Y:S02]  /*4760*/  LOP3.LUT R156, R157, R156, R167, 0x96, !PT ;  /* 0x0000009c9d9c7212 */ /* 0x000fe400078e96a7 */
[----:B------:R-:W-:-:S04]  /*4770*/  IADD3 R157, PT, PT, R3, -0x695add53, RZ ;  /* 0x96a522ad039d7810 */ /* 0x000fc80007ffe0ff */
[----:B------:R-:W-:-:S07]  /*4780*/  LOP3.LUT R157, R157, R164, R163, 0x96, !PT ;  /* 0x000000a49d9d7212 */ /* 0x000fce00078e96a3 */
.L_x_26644:
[----:B------:R-:W-:Y:S05]  /*4790*/  BSYNC.RECONVERGENT B1 ;  /* 0x0000000000017941 */ /* 0x000fea0003800200 */
.L_x_26643:
        /* <DEDUP_REMOVED lines=9> */
.L_x_26619:
[----:B------:R-:W0:Y:S01]  /*4830*/  LDC.64 R162, c[0x0][0x3a8] ;  /* 0x0000ea00ffa27b82 */ /* 0x000e220000000a00 */
[----:B------:R-:W-:Y:S01]  /*4840*/  MOV R150, R158 ;  /* 0x0000009e00967202 */ /* 0x000fe20000000f00 */
[----:B0-----:R-:W-:-:S05]  /*4850*/  IMAD.WIDE.U32 R162, R155, 0x10, R162 ;  /* 0x000000109ba27825 */ /* 0x001fca00078e00a2 */
[----:B------:R0:W-:Y:S01]  /*4860*/  STG.E.128 desc[UR6][R162.64], R108 ;  /* 0x0000006ca2007986 */ /* 0x0001e2000c101d06 */
[----:B------:R-:W-:Y:S05]  /*4870*/  @!P3 BRA `(.L_x_26648) ;  /* 0x00000000002cb947 */ /* 0x000fea0003800000 */
[----:B------:R-:W-:-:S05]  /*4880*/  IMAD.U32 R158, R147, 0x10000, RZ ;  /* 0x00010000939e7824 */ /* 0x000fca00078e00ff */
        /* <DEDUP_REMOVED lines=10> */
.L_x_26648:
[----:B------:R-:W-:Y:S01]  /*4930*/  VIADD R155, R155, 0x100 ;  /* 0x000001009b9b7836 */ /* 0x000fe20000000000 */
[----:B------:R-:W-:-:S07]  /*4940*/  IADD3 R154, PT, PT, R154, 0x100, RZ ;  /* 0x000001009a9a7810 */ /* 0x000fce0007ffe0ff */
.L_x_26598:
[----:B------:R-:W-:Y:S05]  /*4950*/  BSYNC.RECONVERGENT B0 ;  /* 0x0000000000007941 */ /* 0x000fea0003800200 */
.L_x_26597:
        /* <DEDUP_REMOVED lines=34> */
.L_x_26655:
        /* <DEDUP_REMOVED lines=13> */
.L_x_26657:
[----:B------:R-:W-:Y:S05]  /*4c50*/  BSYNC.RECONVERGENT B2 ;  /* 0x0000000000027941 */ /* 0x000fea0003800200 */
.L_x_26656:
        /* <DEDUP_REMOVED lines=60> */
.L_x_26654:
[----:B------:R-:W-:Y:S05]  /*5020*/  BSYNC.RECONVERGENT B1 ;  /* 0x0000000000017941 */ /* 0x000fea0003800200 */
.L_x_26653:
[----:B------:R-:W-:Y:S01]  /*5030*/  I2FP.F32.U32 R112, R112 ;  /* 0x0000007000707245 */ /* 0x000fe20000201000 */
[----:B------:R-:W-:-:S04]  /*5040*/  IMAD.MOV.U32 R113, RZ, RZ, 0x2f800000 ;  /* 0x2f800000ff717424 */ /* 0x000fc800078e00ff */
[----:B------:R-:W-:-:S05]  /*5050*/  FFMA.FTZ R112, R112, R113, 1.1641532182693481445e-10 ;  /* 0x2f00000070707423 */ /* 0x000fca0000010071 */
[----:B------:R-:W-:Y:S01]  /*5060*/  FSETP.GTU.FTZ.AND P2, PT, R112, UR10, PT ;  /* 0x0000000a70007c0b */ /* 0x000fe2000bf5c000 */
[----:B------:R-:W-:-:S03]  /*5070*/  FMUL.FTZ R112, R100, UR13 ;  /* 0x0000000d64707c20 */ /* 0x000fc60008410000 */
[----:B------:R-:W-:Y:S01]  /*5080*/  SEL R153, RZ, 0x1, P2 ;  /* 0x00000001ff997807 */ /* 0x000fe20001000000 */
[----:B------:R-:W-:-:S05]  /*5090*/  FMUL.FTZ R112, R112, UR12 ;  /* 0x0000000c70707c20 */ /* 0x000fca0008410000 */
[----:B------:R-:W-:-:S05]  /*50a0*/  FSEL R113, R112, RZ, !P2 ;  /* 0x000000ff70717208 */ /* 0x000fca0005000000 */
[----:B------:R-:W-:-:S07]  /*50b0*/  FFMA.FTZ R112, R113, R76, R104 ;  /* 0x0000004c71707223 */ /* 0x000fce0000010068 */
.L_x_26652:
        /* <DEDUP_REMOVED lines=16> */
.L_x_26661:
        /* <DEDUP_REMOVED lines=13> */
.L_x_26663:
[----:B------:R-:W-:Y:S05]  /*5290*/  BSYNC.RECONVERGENT B2 ;  /* 0x0000000000027941 */ /* 0x000fea0003800200 */
.L_x_26662:
[----:B01----:R-:W-:Y:S01]  /*52a0*/  LOP3.LUT R162, R145, R115, R3, 0x96, !PT ;  /* 0x0000007391a27212 */ /* 0x003fe200078e9603 */
        /* <DEDUP_REMOVED lines=60> */
.L_x_26660:
[----:B------:R-:W-:Y:S05]  /*5670*/  BSYNC.RECONVERGENT B1 ;  /* 0x0000000000017941 */ /* 0x000fea0003800200 */
.L_x_26659:
        /* <DEDUP_REMOVED lines=9> */
.L_x_26658:
        /* <DEDUP_REMOVED lines=16> */
.L_x_26667:
        /* <DEDUP_REMOVED lines=13> */
.L_x_26669:
[----:B------:R-:W-:Y:S05]  /*58e0*/  BSYNC.RECONVERGENT B2 ;  /* 0x0000000000027941 */ /* 0x000fea0003800200 */
.L_x_26668:
[----:B01----:R-:W-:Y:S01]  /*58f0*/  LOP3.LUT R162, R145, R115, R3, 0x96, !PT ;  /* 0x0000007391a27212 */ /* 0x003fe200078e9603 */
        /* <DEDUP_REMOVED lines=60> */
.L_x_26666:
[----:B------:R-:W-:Y:S05]  /*5cc0*/  BSYNC.RECONVERGENT B1 ;  /* 0x0000000000017941 */ /* 0x000fea0003800200 */
.L_x_26665:
[----:B------:R-:W-:Y:S01]  /*5cd0*/  HFMA2 R115, -RZ, RZ, 0.1171875, 0 ;  /* 0x2f800000ff737431 */ /* 0x000fe200000001ff */
[----:B------:R-:W-:-:S05]  /*5ce0*/  I2FP.F32.U32 R114, R114 ;  /* 0x0000007200727245 */ /* 0x000fca0000201000 */
[----:B------:R-:W-:-:S05]  /*5cf0*/  FFMA.FTZ R114, R114, R115, 1.1641532182693481445e-10 ;  /* 0x2f00000072727423 */ /* 0x000fca0000010073 */
[----:B------:R-:W-:Y:S01]  /*5d00*/  FSETP.GTU.FTZ.AND P2, PT, R114, UR10, PT ;  /* 0x0000000a72007c0b */ /* 0x000fe2000bf5c000 */
[----:B------:R-:W-:-:S03]  /*5d10*/  FMUL.FTZ R114, R102, UR13 ;  /* 0x0000000d66727c20 */ /* 0x000fc60008410000 */
[----:B------:R-:W-:Y:S01]  /*5d20*/  SEL R147, RZ, 0x1, P2 ;  /* 0x00000001ff937807 */ /* 0x000fe20001000000 */
[----:B------:R-:W-:-:S05]  /*5d30*/  FMUL.FTZ R114, R114, UR12 ;  /* 0x0000000c72727c20 */ /* 0x000fca0008410000 */
[----:B------:R-:W-:-:S05]  /*5d40*/  FSEL R115, R114, RZ, !P2 ;  /* 0x000000ff72737208 */ /* 0x000fca0005000000 */
[----:B------:R-:W-:-:S07]  /*5d50*/  FFMA.FTZ R114, R115, R78, R106 ;  /* 0x0000004e73727223 */ /* 0x000fce000001006a */
.L_x_26664:
        /* <DEDUP_REMOVED lines=16> */
.L_x_26673:
        /* <DEDUP_REMOVED lines=13> */
.L_x_26675:
[----:B------:R-:W-:Y:S05]  /*5f30*/  BSYNC.RECONVERGENT B2 ;  /* 0x0000000000027941 */ /* 0x000fea0003800200 */
.L_x_26674:
[----:B------:R-:W-:Y:S01]  /*5f40*/  LOP3.LUT R164, R145, R157, R3, 0x96, !PT ;  /* 0x0000009d91a47212 */ /* 0x000fe200078e9603 */
[----:B01----:R-:W-:-:S04]  /*5f50*/  IMAD.WIDE.U32 R162, R168, -0x326172a9, RZ ;  /* 0xcd9e8d57a8a27825 */ /* 0x003fc800078e00ff */
        /* <DEDUP_REMOVED lines=59> */
.L_x_26672:
[----:B------:R-:W-:Y:S05]  /*6310*/  BSYNC.RECONVERGENT B1 ;  /* 0x0000000000017941 */ /* 0x000fea0003800200 */
.L_x_26671:
        /* <DEDUP_REMOVED lines=8> */
[----:B------:R-:W-:Y:S01]  /*63a0*/  FFMA.FTZ R115, R150, R79, R107 ;  /* 0x0000004f96737223 */ /* 0x000fe2000001006b */
[----:B------:R-:W-:Y:S06]  /*63b0*/  BRA `(.L_x_26670) ;  /* 0x00000018005c7947 */ /* 0x000fec0003800000 */
.L_x_26651:
[----:B--2---:R-:W-:Y:S01]  /*63c0*/  MOV R114, R159 ;  /* 0x0000009f00727202 */ /* 0x004fe20000000f00 */
        /* <DEDUP_REMOVED lines=19> */
.L_x_26679:
        /* <DEDUP_REMOVED lines=13> */
.L_x_26681:
[----:B------:R-:W-:Y:S05]  /*65d0*/  BSYNC.RECONVERGENT B2 ;  /* 0x0000000000027941 */ /* 0x000fea0003800200 */
.L_x_26680:
        /* <DEDUP_REMOVED lines=48> */
[----:B------:R-:W-:-:S05]  /*68e0*/  IMAD.WIDE.U32 R158, R153, -0x326172a9, RZ ;  /* 0xcd9e8d57999e7825 */ /* 0x000fca00078e00ff */
[----:B------:R-:W-:Y:S01]  /*68f0*/  LOP3.LUT R159, R115, R156, R159, 0x96, !PT ;  /* 0x0000009c739f7212 */ /* 0x000fe200078e969f */
[----:B------:R-:W-:-:S05]  /*6900*/  VIADD R115, R3, 0xdb3d7428 ;  /* 0xdb3d742803737836 */ /* 0x000fca0000000000 */
[----:B------:R-:W-:Y:S01]  /*6910*/  LOP3.LUT R115, R115, R114, R113, 0x96, !PT ;  /* 0x0000007273737212 */ /* 0x000fe200078e9671 */
[----:B------:R-:W-:-:S04]  /*6920*/  VIADD R113, R2, 0x8ff34781 ;  /* 0x8ff3478102717836 */ /* 0x000fc80000000000 */
[----:B------:R-:W-:-:S04]  /*6930*/  IMAD.WIDE.U32 R114, R115, -0x326172a9, RZ ;  /* 0xcd9e8d5773727825 */ /* 0x000fc800078e00ff */
[----:B------:R-:W-:Y:S01]  /*6940*/  IMAD.MOV.U32 R160, RZ, RZ, R114 ;  /* 0x000000ffffa07224 */ /* 0x000fe200078e0072 */
[----:B------:R-:W-:Y:S01]  /*6950*/  LOP3.LUT R156, R113, R158, R115, 0x96, !PT ;  /* 0x0000009e719c7212 */ /* 0x000fe200078e9673 */
[----:B------:R-:W-:-:S04]  /*6960*/  IMAD.WIDE.U32 R158, R159, -0x2daee0ad, RZ ;  /* 0xd2511f539f9e7825 */ /* 0x000fc800078e00ff */
[----:B------:R-:W-:Y:S01]  /*6970*/  HFMA2 R114, -RZ, RZ, 0, 0 ;  /* 0x00000000ff727431 */ /* 0x000fe200000001ff */
[----:B------:R-:W-:Y:S01]  /*6980*/  LOP3.LUT R157, R157, R112, R159, 0x96, !PT ;  /* 0x000000709d9d7212 */ /* 0x000fe200078e969f */
[----:B------:R-:W-:-:S07]  /*6990*/  IMAD.MOV.U32 R112, RZ, RZ, R150 ;  /* 0x000000ffff707224 */ /* 0x000fce00078e0096 */
.L_x_26678:
[----:B------:R-:W-:Y:S05]  /*69a0*/  BSYNC.RECONVERGENT B1 ;  /* 0x0000000000017941 */ /* 0x000fea0003800200 */
.L_x_26677:
        /* <DEDUP_REMOVED lines=9> */
.L_x_26676:
        /* <DEDUP_REMOVED lines=16> */
.L_x_26685:
        /* <DEDUP_REMOVED lines=13> */
.L_x_26687:
[----:B------:R-:W-:Y:S05]  /*6c10*/  BSYNC.RECONVERGENT B2 ;  /* 0x0000000000027941 */ /* 0x000fea0003800200 */
.L_x_26686:
[----:B01----:R-:W-:Y:S01]  /*6c20*/  LOP3.LUT R162, R145, R115, R3, 0x96, !PT ;  /* 0x0000007391a27212 */ /* 0x003fe200078e9603 */
        /* <DEDUP_REMOVED lines=51> */
[----:B------:R-:W-:-:S03]  /*6f60*/  LOP3.LUT R113, R113, R156, R115, 0x96, !PT ;  /* 0x0000009c71717212 */ /* 0x000fc600078e9673 */
[----:B------:R-:W-:Y:S01]  /*6f70*/  IMAD.MOV.U32 R115, RZ, RZ, RZ ;  /* 0x000000ffff737224 */ /* 0x000fe200078e00ff */
[----:B------:R-:W-:Y:S01]  /*6f80*/  LOP3.LUT R157, R157, R114, R163, 0x96, !PT ;  /* 0x000000729d9d7212 */ /* 0x000fe200078e96a3 */
[----:B------:R-:W-:Y:S01]  /*6f90*/  IMAD.WIDE.U32 R166, R113, -0x326172a9, RZ ;  /* 0xcd9e8d5771a67825 */ /* 0x000fe200078e00ff */
[----:B------:R-:W-:-:S03]  /*6fa0*/  IADD3 R113, PT, PT, R2, -0x700cb87f, RZ ;  /* 0x8ff3478102717810 */ /* 0x000fc60007ffe0ff */
[----:B------:R-:W-:Y:S01]  /*6fb0*/  IMAD.MOV.U32 R160, RZ, RZ, R166 ;  /* 0x000000ffffa07224 */ /* 0x000fe200078e00a6 */
[----:B------:R-:W-:Y:S02]  /*6fc0*/  LOP3.LUT R156, R113, R164, R167, 0x96, !PT ;  /* 0x000000a4719c7212 */ /* 0x000fe400078e96a7 */
[----:B------:R-:W-:Y:S01]  /*6fd0*/  MOV R113, R158 ;  /* 0x0000009e00717202 */ /* 0x000fe20000000f00 */
[----:B------:R-:W-:-:S07]  /*6fe0*/  IMAD.MOV.U32 R158, RZ, RZ, R162 ;  /* 0x000000ffff9e7224 */ /* 0x000fce00078e00a2 */
.L_x_26684:
[----:B------:R-:W-:Y:S05]  /*6ff0*/  BSYNC.RECONVERGENT B1 ;  /* 0x0000000000017941 */ /* 0x000fea0003800200 */
.L_x_26683:
        /* <DEDUP_REMOVED lines=9> */
.L_x_26682:
        /* <DEDUP_REMOVED lines=16> */
.L_x_26691:
        /* <DEDUP_REMOVED lines=13> */
.L_x_26693:
[----:B------:R-:W-:Y:S05]  /*7260*/  BSYNC.RECONVERGENT B2 ;  /* 0x0000000000027941 */ /* 0x000fea0003800200 */
.L_x_26692:
[----:B01----:R-:W-:Y:S01]  /*7270*/  LOP3.LUT R162, R145, R115, R3, 0x96, !PT ;  /* 0x0000007391a27212 */ /* 0x003fe200078e9603 */
        /* <DEDUP_REMOVED lines=60> */
.L_x_26690:
[----:B------:R-:W-:Y:S05]  /*7640*/  BSYNC.RECONVERGENT B1 ;  /* 0x0000000000017941 */ /* 0x000fea0003800200 */
.L_x_26689:
        /* <DEDUP_REMOVED lines=9> */
.L_x_26688:
        /* <DEDUP_REMOVED lines=16> */
.L_x_26696:
        /* <DEDUP_REMOVED lines=13> */
.L_x_26698:
[----:B------:R-:W-:Y:S05]  /*78b0*/  BSYNC.RECONVERGENT B2 ;  /* 0x0000000000027941 */ /* 0x000fea0003800200 */
.L_x_26697:
[----:B------:R-:W-:Y:S01]  /*78c0*/  LOP3.LUT R164, R145, R157, R3, 0x96, !PT ;  /* 0x0000009d91a47212 */ /* 0x000fe200078e9603 */
[----:B01----:R-:W-:Y:S01]  /*78d0*/  IMAD.WIDE.U32 R162, R168, -0x326172a9, RZ ;  /* 0xcd9e8d57a8a27825 */ /* 0x003fe200078e00ff */
        /* <DEDUP_REMOVED lines=59> */
.L_x_26695:
[----:B------:R-:W-:Y:S05]  /*7c90*/  BSYNC.RECONVERGENT B1 ;  /* 0x0000000000017941 */ /* 0x000fea0003800200 */
.L_x_26694:
        /* <DEDUP_REMOVED lines=9> */
.L_x_26670:
[----:B01----:R-:W0:Y:S01]  /*7d30*/  LDC.64 R162, c[0x0][0x3a8] ;  /* 0x0000ea00ffa27b82 */ /* 0x003e220000000a00 */
[----:B------:R-:W-:Y:S02]  /*7d40*/  IMAD.MOV.U32 R150, RZ, RZ, R158 ;  /* 0x000000ffff967224 */ /* 0x000fe400078e009e */
[----:B0-----:R-:W-:-:S05]  /*7d50*/  IMAD.WIDE.U32 R162, R155, 0x10, R162 ;  /* 0x000000109ba27825 */ /* 0x001fca00078e00a2 */
[----:B------:R0:W-:Y:S01]  /*7d60*/  STG.E.128 desc[UR6][R162.64], R112 ;  /* 0x00000070a2007986 */ /* 0x0001e2000c101d06 */
[----:B------:R-:W-:Y:S05]  /*7d70*/  @!P3 BRA `(.L_x_26699) ;  /* 0x00000000002cb947 */ /* 0x000fea0003800000 */
        /* <DEDUP_REMOVED lines=11> */
.L_x_26699:
[----:B------:R-:W-:Y:S01]  /*7e30*/  IADD3 R155, PT, PT, R155, 0x100, RZ ;  /* 0x000001009b9b7810 */ /* 0x000fe20007ffe0ff */
[----:B------:R-:W-:-:S07]  /*7e40*/  VIADD R154, R154, 0x100 ;  /* 0x000001009a9a7836 */ /* 0x000fce0000000000 */
.L_x_26650:
[----:B------:R-:W-:Y:S05]  /*7e50*/  BSYNC.RECONVERGENT B0 ;  /* 0x0000000000007941 */ /* 0x000fea0003800200 */
.L_x_26649:
        /* <DEDUP_REMOVED lines=34> */
.L_x_26706:
        /* <DEDUP_REMOVED lines=13> */
.L_x_26708:
[----:B------:R-:W-:Y:S05]  /*8150*/  BSYNC.RECONVERGENT B2 ;  /* 0x0000000000027941 */ /* 0x000fea0003800200 */
.L_x_26707:
        /* <DEDUP_REMOVED lines=45> */
[----:B------:R-:W-:Y:S02]  /*8430*/  LOP3.LUT R117, R117, R158, R157, 0x96, !PT ;  /* 0x0000009e75757212 */ /* 0x000fe400078e969d */
[----:B------:R-:W-:Y:S01]  /*8440*/  IADD3 R157, PT, PT, R3, -0x695add53, RZ ;  /* 0x96a522ad039d7810 */ /* 0x000fe20007ffe0ff */
        /* <DEDUP_REMOVED lines=9> */
[----:B------:R-:W-:-:S04]  /*84e0*/  IMAD.WIDE.U32 R158, R159, -0x2daee0ad, RZ ;  /* 0xd2511f539f9e7825 */ /* 0x000fc800078e00ff */
[----:B------:R-:W-:Y:S01]  /*84f0*/  IMAD.MOV.U32 R118, RZ, RZ, RZ ;  /* 0x000000ffff767224 */ /* 0x000fe200078e00ff */
[----:B------:R-:W-:Y:S02]  /*8500*/  LOP3.LUT R157, R157, R116, R159, 0x96, !PT ;  /* 0x000000749d9d7212 */ /* 0x000fe400078e969f */
[----:B------:R-:W-:-:S07]  /*8510*/  MOV R116, R150 ;  /* 0x0000009600747202 */ /* 0x000fce0000000f00 */
.L_x_26705:
[----:B------:R-:W-:Y:S05]  /*8520*/  BSYNC.RECONVERGENT B1 ;  /* 0x0000000000017941 */ /* 0x000fea0003800200 */
.L_x_26704:
        /* <DEDUP_REMOVED lines=9> */
.L_x_26703:
        /* <DEDUP_REMOVED lines=16> */
.L_x_26712:
        /* <DEDUP_REMOVED lines=13> */
.L_x_26714:
[----:B------:R-:W-:Y:S05]  /*8790*/  BSYNC.RECONVERGENT B2 ;  /* 0x0000000000027941 */ /* 0x000fea0003800200 */
.L_x_26713:
        /* <DEDUP_REMOVED lines=52> */
[----:B------:R-:W-:-:S03]  /*8ae0*/  LOP3.LUT R117, R117, R156, R119, 0x96, !PT ;  /* 0x0000009c75757212 */ /* 0x000fc600078e9677 */
[----:B------:R-:W-:Y:S01]  /*8af0*/  IMAD.MOV.U32 R119, RZ, RZ, RZ ;  /* 0x000000ffff777224 */ /* 0x000fe200078e00ff */
[----:B------:R-:W-:Y:S01]  /*8b00*/  LOP3.LUT R157, R157, R118, R163, 0x96, !PT ;  /* 0x000000769d9d7212 */ /* 0x000fe200078e96a3 */
[----:B------:R-:W-:Y:S01]  /*8b10*/  IMAD.WIDE.U32 R166, R117, -0x326172a9, RZ ;  /* 0xcd9e8d5775a67825 */ /* 0x000fe200078e00ff */
[----:B------:R-:W-:-:S04]  /*8b20*/  IADD3 R117, PT, PT, R2, -0x700cb87f, RZ ;  /* 0x8ff3478102757810 */ /* 0x000fc80007ffe0ff */
[----:B------:R-:W-:Y:S01]  /*8b30*/  LOP3.LUT R156, R117, R164, R167, 0x96, !PT ;  /* 0x000000a4759c7212 */ /* 0x000fe200078e96a7 */
[----:B------:R-:W-:Y:S01]  /*8b40*/  IMAD.MOV.U32 R117, RZ, RZ, R158 ;  /* 0x000000ffff757224 */ /* 0x000fe200078e009e */
[----:B------:R-:W-:Y:S02]  /*8b50*/  MOV R160, R166 ;  /* 0x000000a600a07202 */ /* 0x000fe40000000f00 */
[----:B------:R-:W-:-:S07]  /*8b60*/  MOV R158, R162 ;  /* 0x000000a2009e7202 */ /* 0x000fce0000000f00 */
.L_x_26711:
[----:B------:R-:W-:Y:S05]  /*8b70*/  BSYNC.RECONVERGENT B1 ;  /* 0x0000000000017941 */ /* 0x000fea0003800200 */
.L_x_26710:
        /* <DEDUP_REMOVED lines=9> */
.L_x_26709:
        /* <DEDUP_REMOVED lines=16> */
.L_x_26718:
        /* <DEDUP_REMOVED lines=13> */
.L_x_26720:
[----:B------:R-:W-:Y:S05]  /*8de0*/  BSYNC.RECONVERGENT B2 ;  /* 0x0000000000027941 */ /* 0x000fea0003800200 */
.L_x_26719:
[----:B01----:R-:W-:Y:S01]  /*8df0*/  LOP3.LUT R162, R145, R119, R3, 0x96, !PT ;  /* 0x0000007791a27212 */ /* 0x003fe200078e9603 */
        /* <DEDUP_REMOVED lines=53> */
[----:B------:R-:W-:Y:S02]  /*9150*/  IADD3 R119, PT, PT, R2, -0x700cb87f, RZ ;  /* 0x8ff3478102777810 */ /* 0x000fe40007ffe0ff */
[----:B------:R-:W-:Y:S01]  /*9160*/  LOP3.LUT R157, R157, R118, R163, 0x96, !PT ;  /* 0x000000769d9d7212 */ /* 0x000fe200078e96a3 */
[----:B------:R-:W-:-:S04]  /*9170*/  IMAD.WIDE.U32 R166, R147, -0x326172a9, RZ ;  /* 0xcd9e8d5793a67825 */ /* 0x000fc800078e00ff */
[----:B------:R-:W-:Y:S01]  /*9180*/  IMAD.MOV.U32 R118, RZ, RZ, R158 ;  /* 0x000000ffff767224 */ /* 0x000fe200078e009e */
[----:B------:R-:W-:Y:S02]  /*9190*/  LOP3.LUT R156, R119, R164, R167, 0x96, !PT ;  /* 0x000000a4779c7212 */ /* 0x000fe400078e96a7 */
[----:B------:R-:W-:Y:S02]  /*91a0*/  MOV R160, R166 ;  /* 0x000000a600a07202 */ /* 0x000fe40000000f00 */
[----:B------:R-:W-:-:S07]  /*91b0*/  MOV R158, R162 ;  /* 0x000000a2009e7202 */ /* 0x000fce0000000f00 */
.L_x_26717:
[----:B------:R-:W-:Y:S05]  /*91c0*/  BSYNC.RECONVERGENT B1 ;  /* 0x0000000000017941 */ /* 0x000fea0003800200 */
.L_x_26716:
        /* <DEDUP_REMOVED lines=9> */
.L_x_26715:
        /* <DEDUP_REMOVED lines=16> */
.L_x_26724:
        /* <DEDUP_REMOVED lines=13> */
.L_x_26726:
[----:B------:R-:W-:Y:S05]  /*9430*/  BSYNC.RECONVERGENT B2 ;  /* 0x0000000000027941 */ /* 0x000fea0003800200 */
.L_x_26725:
        /* <DEDUP_REMOVED lines=61> */
.L_x_26723:
[----:B------:R-:W-:Y:S05]  /*9810*/  BSYNC.RECONVERGENT B1 ;  /* 0x0000000000017941 */ /* 0x000fea0003800200 */
.L_x_26722:
        /* <DEDUP_REMOVED lines=10> */
.L_x_26702:
        /* <DEDUP_REMOVED lines=20> */
.L_x_26730:
        /* <DEDUP_REMOVED lines=13> */
.L_x_26732:
[----:B------:R-:W-:Y:S05]  /*9ad0*/  BSYNC.RECONVERGENT B2 ;  /* 0x0000000000027941 */ /* 0x000fea0003800200 */
.L_x_26731:
        /* <DEDUP_REMOVED lines=57> */
[----:B------:R-:W-:Y:S01]  /*9e70*/  HFMA2 R118, -RZ, RZ, 0, 0 ;  /* 0x00000000ff767431 */ /* 0x000fe200000001ff */
[----:B------:R-:W-:Y:S01]  /*9e80*/  LOP3.LUT R157, R157, R116, R159, 0x96, !PT ;  /* 0x000000749d9d7212 */ /* 0x000fe200078e969f */
[----:B------:R-:W-:-:S07]  /*9e90*/  IMAD.MOV.U32 R116, RZ, RZ, R150 ;  /* 0x000000ffff747224 */ /* 0x000fce00078e0096 */
.L_x_26729:
[----:B------:R-:W-:Y:S05]  /*9ea0*/  BSYNC.RECONVERGENT B1 ;  /* 0x0000000000017941 */ /* 0x000fea0003800200 */
.L_x_26728:
        /* <DEDUP_REMOVED lines=9> */
.L_x_26727:
        /* <DEDUP_REMOVED lines=16> */
.L_x_26736:
        /* <DEDUP_REMOVED lines=13> */
.L_x_26738:
[----:B------:R-:W-:Y:S05]  /*a110*/  BSYNC.RECONVERGENT B2 ;  /* 0x0000000000027941 */ /* 0x000fea0003800200 */
.L_x_26737:
        /* <DEDUP_REMOVED lines=53> */
[----:B------:R-:W-:Y:S01]  /*a470*/  HFMA2 R119, -RZ, RZ, 0, 0 ;  /* 0x00000000ff777431 */ /* 0x000fe200000001ff */
[----:B------:R-:W-:Y:S01]  /*a480*/  LOP3.LUT R157, R157, R118, R163, 0x96, !PT ;  /* 0x000000769d9d7212 */ /* 0x000fe200078e96a3 */
[----:B------:R-:W-:-:S04]  /*a490*/  IMAD.WIDE.U32 R166, R117, -0x326172a9, RZ ;  /* 0xcd9e8d5775a67825 */ /* 0x000fc800078e00ff */
[----:B------:R-:W-:Y:S02]  /*a4a0*/  VIADD R117, R2, 0x8ff34781 ;  /* 0x8ff3478102757836 */ /* 0x000fe40000000000 */
[----:B------:R-:W-:-:S03]  /*a4b0*/  IMAD.MOV.U32 R160, RZ, RZ, R166 ;  /* 0x000000ffffa07224 */ /* 0x000fc600078e00a6 */
[----:B------:R-:W-:Y:S02]  /*a4c0*/  LOP3.LUT R156, R117, R164, R167, 0x96, !PT ;  /* 0x000000a4759c7212 */ /* 0x000fe400078e96a7 */
[----:B------:R-:W-:Y:S01]  /*a4d0*/  MOV R117, R158 ;  /* 0x0000009e00757202 */ /* 0x000fe20000000f00 */
[----:B------:R-:W-:-:S07]  /*a4e0*/  IMAD.MOV.U32 R158, RZ, RZ, R162 ;  /* 0x000000ffff9e7224 */ /* 0x000fce00078e00a2 */
.L_x_26735:
[----:B------:R-:W-:Y:S05]  /*a4f0*/  BSYNC.RECONVERGENT B1 ;  /* 0x0000000000017941 */ /* 0x000fea0003800200 */
.L_x_26734:
        /* <DEDUP_REMOVED lines=9> */
.L_x_26733:
        /* <DEDUP_REMOVED lines=16> */
.L_x_26742:
        /* <DEDUP_REMOVED lines=13> */
.L_x_26744:
[----:B------:R-:W-:Y:S05]  /*a760*/  BSYNC.RECONVERGENT B2 ;  /* 0x0000000000027941 */ /* 0x000fea0003800200 */
.L_x_26743:
[----:B01----:R-:W-:Y:S01]  /*a770*/  LOP3.LUT R162, R145, R119, R3, 0x96, !PT ;  /* 0x0000007791a27212 */ /* 0x003fe200078e9603 */
        /* <DEDUP_REMOVED lines=59> */
[----:B------:R-:W-:-:S07]  /*ab30*/  IMAD.MOV.U32 R158, RZ, RZ, R162 ;  /* 0x000000ffff9e7224 */ /* 0x000fce00078e00a2 */
.L_x_26741:
[----:B------:R-:W-:Y:S05]  /*ab40*/  BSYNC.RECONVERGENT B1 ;  /* 0x0000000000017941 */ /* 0x000fea0003800200 */
.L_x_26740:
        /* <DEDUP_REMOVED lines=9> */
.L_x_26739:
        /* <DEDUP_REMOVED lines=16> */
.L_x_26747:
        /* <DEDUP_REMOVED lines=13> */
.L_x_26749:
[----:B------:R-:W-:Y:S05]  /*adb0*/  BSYNC.RECONVERGENT B2 ;  /* 0x0000000000027941 */ /* 0x000fea0003800200 */
.L_x_26748:
[----:B------:R-:W-:Y:S01]  /*adc0*/  LOP3.LUT R164, R145, R157, R3, 0x96, !PT ;  /* 0x0000009d91a47212 */ /* 0x000fe200078e9603 */
[----:B01----:R-:W-:Y:S01]  /*add0*/  IMAD.WIDE.U32 R162, R168, -0x326172a9, RZ ;  /* 0xcd9e8d57a8a27825 */ /* 0x003fe200078e00ff */
        /* <DEDUP_REMOVED lines=39> */
[----:B------:R-:W-:Y:S02]  /*b050*/  HFMA2 R159, -RZ, RZ, 0, 0 ;  /* 0x00000000ff9f7431 */ /* 0x000fe400000001ff */
        /* <DEDUP_REMOVED lines=19> */
.L_x_26746:
[----:B------:R-:W-:Y:S05]  /*b190*/  BSYNC.RECONVERGENT B1 ;  /* 0x0000000000017941 */ /* 0x000fea0003800200 */
.L_x_26745:
        /* <DEDUP_REMOVED lines=9> */
.L_x_26721:
[----:B01----:R-:W0:Y:S01]  /*b230*/  LDC.64 R162, c[0x0][0x3a8] ;  /* 0x0000ea00ffa27b82 */ /* 0x003e220000000a00 */
[----:B------:R-:W-:Y:S01]  /*b240*/  MOV R150, R158 ;  /* 0x0000009e00967202 */ /* 0x000fe20000000f00 */
[----:B0-----:R-:W-:-:S05]  /*b250*/  IMAD.WIDE.U32 R162, R155, 0x10, R162 ;  /* 0x000000109ba27825 */ /* 0x001fca00078e00a2 */
[----:B------:R0:W-:Y:S01]  /*b260*/  STG.E.128 desc[UR6][R162.64], R116 ;  /* 0x00000074a2007986 */ /* 0x0001e2000c101d06 */
[----:B------:R-:W-:Y:S05]  /*b270*/  @!P3 BRA `(.L_x_26750) ;  /* 0x00000000002cb947 */ /* 0x000fea0003800000 */
        /* <DEDUP_REMOVED lines=11> */
.L_x_26750:
[----:B------:R-:W-:Y:S01]  /*b330*/  VIADD R155, R155, 0x100 ;  /* 0x000001009b9b7836 */ /* 0x000fe20000000000 */
[----:B------:R-:W-:-:S07]  /*b340*/  IADD3 R154, PT, PT, R154, 0x100, RZ ;  /* 0x000001009a9a7810 */ /* 0x000fce0007ffe0ff */
.L_x_26701:
[----:B------:R-:W-:Y:S05]  /*b350*/  BSYNC.RECONVERGENT B0 ;  /* 0x0000000000007941 */ /* 0x000fea0003800200 */
.L_x_26700:
        /* <DEDUP_REMOVED lines=34> */
.L_x_26757:
        /* <DEDUP_REMOVED lines=13> */
.L_x_26759:
[----:B------:R-:W-:Y:S05]  /*b650*/  BSYNC.RECONVERGENT B2 ;  /* 0x0000000000027941 */ /* 0x000fea0003800200 */
.L_x_26758:
        /* <DEDUP_REMOVED lines=60> */
.L_x_26756:
[----:B------:R-:W-:Y:S05]  /*ba20*/  BSYNC.RECONVERGENT B1 ;  /* 0x0000000000017941 */ /* 0x000fea0003800200 */
.L_x_26755:
        /* <DEDUP_REMOVED lines=9> */
.L_x_26754:
        /* <DEDUP_REMOVED lines=16> */
.L_x_26763:
        /* <DEDUP_REMOVED lines=13> */
.L_x_26765:
[----:B------:R-:W-:Y:S05]  /*bc90*/  BSYNC.RECONVERGENT B2 ;  /* 0x0000000000027941 */ /* 0x000fea0003800200 */
.L_x_26764:
        /* <DEDUP_REMOVED lines=61> */
.L_x_26762:
[----:B------:R-:W-:Y:S05]  /*c070*/  BSYNC.RECONVERGENT B1 ;  /* 0x0000000000017941 */ /* 0x000fea0003800200 */
.L_x_26761:
        /* <DEDUP_REMOVED lines=9> */
.L_x_26760:
        /* <DEDUP_REMOVED lines=16> */
.L_x_26769:
        /* <DEDUP_REMOVED lines=13> */
.L_x_26771:
[----:B------:R-:W-:Y:S05]  /*c2e0*/  BSYNC.RECONVERGENT B2 ;  /* 0x0000000000027941 */ /* 0x000fea0003800200 */
.L_x_26770:
        /* <DEDUP_REMOVED lines=61> */
.L_x_26768:
[----:B------:R-:W-:Y:S05]  /*c6c0*/  BSYNC.RECONVERGENT B1 ;  /* 0x0000000000017941 */ /* 0x000fea0003800200 */
.L_x_26767:
        /* <DEDUP_REMOVED lines=9> */
.L_x_26766:
        /* <DEDUP_REMOVED lines=16> */
.L_x_26775:
        /* <DEDUP_REMOVED lines=13> */
.L_x_26777:
[----:B------:R-:W-:Y:S05]  /*c930*/  BSYNC.RECONVERGENT B2 ;  /* 0x0000000000027941 */ /* 0x000fea0003800200 */
.L_x_26776:
        /* <DEDUP_REMOVED lines=61> */
.L_x_26774:
[----:B------:R-:W-:Y:S05]  /*cd10*/  BSYNC.RECONVERGENT B1 ;  /* 0x0000000000017941 */ /* 0x000fea0003800200 */
.L_x_26773:
        /* <DEDUP_REMOVED lines=10> */
.L_x_26753:
        /* <DEDUP_REMOVED lines=20> */
.L_x_26781:
        /* <DEDUP_REMOVED lines=13> */
.L_x_26783:
[----:B------:R-:W-:Y:S05]  /*cfd0*/  BSYNC.RECONVERGENT B2 ;  /* 0x0000000000027941 */ /* 0x000fea0003800200 */
.L_x_26782:
        /* <DEDUP_REMOVED lines=60> */
.L_x_26780:
[----:B------:R-:W-:Y:S05]  /*d3a0*/  BSYNC.RECONVERGENT B1 ;  /* 0x0000000000017941 */ /* 0x000fea0003800200 */
.L_x_26779:
        /* <DEDUP_REMOVED lines=9> */
.L_x_26778:
        /* <DEDUP_REMOVED lines=16> */
.L_x_26787:
        /* <DEDUP_REMOVED lines=13> */
.L_x_26789:
[----:B------:R-:W-:Y:S05]  /*d610*/  BSYNC.RECONVERGENT B2 ;  /* 0x0000000000027941 */ /* 0x000fea0003800200 */
.L_x_26788:
        /* <DEDUP_REMOVED lines=61> */
.L_x_26786:
[----:B------:R-:W-:Y:S05]  /*d9f0*/  BSYNC.RECONVERGENT B1 ;  /* 0x0000000000017941 */ /* 0x000fea0003800200 */
.L_x_26785:
        /* <DEDUP_REMOVED lines=9> */
.L_x_26784:
        /* <DEDUP_REMOVED lines=16> */
.L_x_26793:
        /* <DEDUP_REMOVED lines=13> */
.L_x_26795:
[----:B------:R-:W-:Y:S05]  /*dc60*/  BSYNC.RECONVERGENT B2 ;  /* 0x0000000000027941 */ /* 0x000fea0003800200 */
.L_x_26794:
        /* <DEDUP_REMOVED lines=61> */
.L_x_26792:
[----:B------:R-:W-:Y:S05]  /*e040*/  BSYNC.RECONVERGENT B1 ;  /* 0x0000000000017941 */ /* 0x000fea0003800200 */
.L_x_26791:
        /* <DEDUP_REMOVED lines=9> */
.L_x_26790:
        /* <DEDUP_REMOVED lines=16> */
.L_x_26798:
        /* <DEDUP_REMOVED lines=13> */
.L_x_26800:
[----:B------:R-:W-:Y:S05]  /*e2b0*/  BSYNC.RECONVERGENT B2 ;  /* 0x0000000000027941 */ /* 0x000fea0003800200 */
.L_x_26799:
        /* <DEDUP_REMOVED lines=61> */
.L_x_26797:
[----:B------:R-:W-:Y:S05]  /*e690*/  BSYNC.RECONVERGENT B1 ;  /* 0x0000000000017941 */ /* 0x000fea0003800200 */
.L_x_26796:
        /* <DEDUP_REMOVED lines=9> */
.L_x_26772:
        /* <DEDUP_REMOVED lines=16> */
.L_x_26801:
[----:B------:R-:W-:Y:S01]  /*e830*/  IADD3 R155, PT, PT, R155, 0x100, RZ ;  /* 0x000001009b9b7810 */ /* 0x000fe20007ffe0ff */
[----:B------:R-:W-:-:S07]  /*e840*/  VIADD R154, R154, 0x100 ;  /* 0x000001009a9a7836 */ /* 0x000fce0000000000 */
.L_x_26752:
[----:B------:R-:W-:Y:S05]  /*e850*/  BSYNC.RECONVERGENT B0 ;  /* 0x0000000000007941 */ /* 0x000fea0003800200 */
.L_x_26751:
        /* <DEDUP_REMOVED lines=34> */
.L_x_26808:
        /* <DEDUP_REMOVED lines=13> */
.L_x_26810:
[----:B------:R-:W-:Y:S05]  /*eb50*/  BSYNC.RECONVERGENT B2 ;  /* 0x0000000000027941 */ /* 0x000fea0003800200 */
.L_x_26809:
        /* <DEDUP_REMOVED lines=60> */
.L_x_26807:
[----:B------:R-:W-:Y:S05]  /*ef20*/  BSYNC.RECONVERGENT B1 ;  /* 0x0000000000017941 */ /* 0x000fea0003800200 */
.L_x_26806:
[----:B------:R-:W-:Y:S01]  /*ef30*/  HFMA2 R125, -RZ, RZ, 0.1171875, 0 ;  /* 0x2f800000ff7d7431 */ /* 0x000fe200000001ff */
[----:B------:R-:W-:-:S05]  /*ef40*/  I2FP.F32.U32 R124, R124 ;  /* 0x0000007c007c7245 */ /* 0x000fca0000201000 */
[----:B------:R-:W-:Y:S01]  /*ef50*/  FFMA.FTZ R124, R124, R125, 1.1641532182693481445e-10 ;  /* 0x2f0000007c7c7423 */ /* 0x000fe2000001007d */
[----:B------:R-:W-:-:S04]  /*ef60*/  FMUL.FTZ R125, R100, UR13 ;  /* 0x0000000d647d7c20 */ /* 0x000fc80008410000 */
[----:B------:R-:W-:Y:S01]  /*ef70*/  FMUL.FTZ R125, R125, UR12 ;  /* 0x0000000c7d7d7c20 */ /* 0x000fe20008410000 */
[----:B------:R-:W-:-:S04]  /*ef80*/  FSETP.GTU.FTZ.AND P2, PT, R124, UR10, PT ;  /* 0x0000000a7c007c0b */ /* 0x000fc8000bf5c000 */
[----:B------:R-:W-:Y:S02]  /*ef90*/  FSEL R125, R125, RZ, !P2 ;  /* 0x000000ff7d7d7208 */ /* 0x000fe40005000000 */
[----:B------:R-:W-:-:S03]  /*efa0*/  SEL R153, RZ, 0x1, P2 ;  /* 0x00000001ff997807 */ /* 0x000fc60001000000 */
[----:B------:R-:W-:-:S07]  /*efb0*/  FFMA.FTZ R124, R125, R40, R104 ;  /* 0x000000287d7c7223 */ /* 0x000fce0000010068 */
.L_x_26805:
        /* <DEDUP_REMOVED lines=16> */
.L_x_26814:
        /* <DEDUP_REMOVED lines=13> */
.L_x_26816:
[----:B------:R-:W-:Y:S05]  /*f190*/  BSYNC.RECONVERGENT B2 ;  /* 0x0000000000027941 */ /* 0x000fea0003800200 */
.L_x_26815:
        /* <DEDUP_REMOVED lines=61> */
.L_x_26813:
[----:B------:R-:W-:Y:S05]  /*f570*/  BSYNC.RECONVERGENT B1 ;  /* 0x0000000000017941 */ /* 0x000fea0003800200 */
.L_x_26812:
        /* <DEDUP_REMOVED lines=9> */
.L_x_26811:
        /* <DEDUP_REMOVED lines=16> */
.L_x_26820:
        /* <DEDUP_REMOVED lines=13> */
.L_x_26822:
[----:B------:R-:W-:Y:S05]  /*f7e0*/  BSYNC.RECONVERGENT B2 ;  /* 0x0000000000027941 */ /* 0x000fea0003800200 */
.L_x_26821:
        /* <DEDUP_REMOVED lines=61> */
.L_x_26819:
[----:B------:R-:W-:Y:S05]  /*fbc0*/  BSYNC.RECONVERGENT B1 ;  /* 0x0000000000017941 */ /* 0x000fea0003800200 */
.L_x_26818:
        /* <DEDUP_REMOVED lines=9> */
.L_x_26817:
        /* <DEDUP_REMOVED lines=16> */
.L_x_26826:
        /* <DEDUP_REMOVED lines=13> */
.L_x_26828:
[----:B------:R-:W-:Y:S05]  /*fe30*/  BSYNC.RECONVERGENT B2 ;  /* 0x0000000000027941 */ /* 0x000fea0003800200 */
.L_x_26827:
        /* <DEDUP_REMOVED lines=61> */
.L_x_26825:
[----:B------:R-:W-:Y:S05]  /*10210*/  BSYNC.RECONVERGENT B1 ;  /* 0x0000000000017941 */ /* 0x000fea0003800200 */
.L_x_26824:
        /* <DEDUP_REMOVED lines=10> */
.L_x_26804:
        /* <DEDUP_REMOVED lines=20> */
.L_x_26832:
        /* <DEDUP_REMOVED lines=13> */
.L_x_26834:
[----:B------:R-:W-:Y:S05]  /*104d0*/  BSYNC.RECONVERGENT B2 ;  /* 0x0000000000027941 */ /* 0x000fea0003800200 */
.L_x_26833:
        /* <DEDUP_REMOVED lines=60> */
.L_x_26831:
[----:B------:R-:W-:Y:S05]  /*108a0*/  BSYNC.RECONVERGENT B1 ;  /* 0x0000000000017941 */ /* 0x000fea0003800200 */
.L_x_26830:
        /* <DEDUP_REMOVED lines=9> */
.L_x_26829:
        /* <DEDUP_REMOVED lines=16> */
.L_x_26838:
        /* <DEDUP_REMOVED lines=13> */
.L_x_26840:
[----:B------:R-:W-:Y:S05]  /*10b10*/  BSYNC.RECONVERGENT B2 ;  /* 0x0000000000027941 */ /* 0x000fea0003800200 */
.L_x_26839:
        /* <DEDUP_REMOVED lines=61> */
.L_x_26837:
[----:B------:R-:W-:Y:S05]  /*10ef0*/  BSYNC.RECONVERGENT B1 ;  /* 0x0000000000017941 */ /* 0x000fea0003800200 */
.L_x_26836:
        /* <DEDUP_REMOVED lines=9> */
.L_x_26835:
        /* <DEDUP_REMOVED lines=16> */
.L_x_26844:
        /* <DEDUP_REMOVED lines=13> */
.L_x_26846:
[----:B------:R-:W-:Y:S05]  /*11160*/  BSYNC.RECONVERGENT B2 ;  /* 0x0000000000027941 */ /* 0x000fea0003800200 */
.L_x_26845:
        /* <DEDUP_REMOVED lines=61> */
.L_x_26843:
[----:B------:R-:W-:Y:S05]  /*11540*/  BSYNC.RECONVERGENT B1 ;  /* 0x0000000000017941 */ /* 0x000fea0003800200 */
.L_x_26842:
        /* <DEDUP_REMOVED lines=9> */
.L_x_26841:
        /* <DEDUP_REMOVED lines=16> */
.L_x_26849:
        /* <DEDUP_REMOVED lines=13> */
.L_x_26851:
[----:B------:R-:W-:Y:S05]  /*117b0*/  BSYNC.RECONVERGENT B2 ;  /* 0x0000000000027941 */ /* 0x000fea0003800200 */
.L_x_26850:
        /* <DEDUP_REMOVED lines=61> */
.L_x_26848:
[----:B------:R-:W-:Y:S05]  /*11b90*/  BSYNC.RECONVERGENT B1 ;  /* 0x0000000000017941 */ /* 0x000fea0003800200 */
.L_x_26847:
        /* <DEDUP_REMOVED lines=9> */
.L_x_26823:
        /* <DEDUP_REMOVED lines=16> */
.L_x_26852:
[----:B------:R-:W-:Y:S01]  /*11d30*/  VIADD R155, R155, 0x100 ;  /* 0x000001009b9b7836 */ /* 0x000fe20000000000 */
[----:B------:R-:W-:-:S07]  /*11d40*/  IADD3 R154, PT, PT, R154, 0x100, RZ ;  /* 0x000001009a9a7810 */ /* 0x000fce0007ffe0ff */
.L_x_26803:
[----:B------:R-:W-:Y:S05]  /*11d50*/  BSYNC.RECONVERGENT B0 ;  /* 0x0000000000007941 */ /* 0x000fea0003800200 */
.L_x_26802:
        /* <DEDUP_REMOVED lines=34> */
.L_x_26859:
        /* <DEDUP_REMOVED lines=13> */
.L_x_26861:
[----:B------:R-:W-:Y:S05]  /*12050*/  BSYNC.RECONVERGENT B2 ;  /* 0x0000000000027941 */ /* 0x000fea0003800200 */
.L_x_26860:
        /* <DEDUP_REMOVED lines=60> */
.L_x_26858:
[----:B------:R-:W-:Y:S05]  /*12420*/  BSYNC.RECONVERGENT B1 ;  /* 0x0000000000017941 */ /* 0x000fea0003800200 */
.L_x_26857:
[----:B------:R-:W-:Y:S01]  /*12430*/  I2FP.F32.U32 R128, R128 ;  /* 0x0000008000807245 */ /* 0x000fe20000201000 */
[----:B------:R-:W-:-:S04]  /*12440*/  IMAD.MOV.U32 R129, RZ, RZ, 0x2f800000 ;  /* 0x2f800000ff817424 */ /* 0x000fc800078e00ff */
[----:B------:R-:W-:Y:S01]  /*12450*/  FFMA.FTZ R128, R128, R129, 1.1641532182693481445e-10 ;  /* 0x2f00000080807423 */ /* 0x000fe20000010081 */
[----:B------:R-:W-:-:S04]  /*12460*/  FMUL.FTZ R129, R100, UR13 ;  /* 0x0000000d64817c20 */ /* 0x000fc80008410000 */
[----:B------:R-:W-:Y:S01]  /*12470*/  FMUL.FTZ R129, R129, UR12 ;  /* 0x0000000c81817c20 */ /* 0x000fe20008410000 */
[----:B------:R-:W-:-:S04]  /*12480*/  FSETP.GTU.FTZ.AND P2, PT, R128, UR10, PT ;  /* 0x0000000a80007c0b */ /* 0x000fc8000bf5c000 */
[----:B------:R-:W-:Y:S02]  /*12490*/  FSEL R129, R129, RZ, !P2 ;  /* 0x000000ff81817208 */ /* 0x000fe40005000000 */
[----:B------:R-:W-:-:S03]  /*124a0*/  SEL R153, RZ, 0x1, P2 ;  /* 0x00000001ff997807 */ /* 0x000fc60001000000 */
[----:B------:R-:W-:-:S07]  /*124b0*/  FFMA.FTZ R128, R129, R28, R104 ;  /* 0x0000001c81807223 */ /* 0x000fce0000010068 */
.L_x_26856:
        /* <DEDUP_REMOVED lines=16> */
.L_x_26865:
        /* <DEDUP_REMOVED lines=13> */
.L_x_26867:
[----:B------:R-:W-:Y:S05]  /*12690*/  BSYNC.RECONVERGENT B2 ;  /* 0x0000000000027941 */ /* 0x000fea0003800200 */
.L_x_26866:
        /* <DEDUP_REMOVED lines=61> */
.L_x_26864:
[----:B------:R-:W-:Y:S05]  /*12a70*/  BSYNC.RECONVERGENT B1 ;  /* 0x0000000000017941 */ /* 0x000fea0003800200 */
.L_x_26863:
        /* <DEDUP_REMOVED lines=9> */
.L_x_26862:
        /* <DEDUP_REMOVED lines=16> */
.L_x_26871:
        /* <DEDUP_REMOVED lines=13> */
.L_x_26873:
[----:B------:R-:W-:Y:S05]  /*12ce0*/  BSYNC.RECONVERGENT B2 ;  /* 0x0000000000027941 */ /* 0x000fea0003800200 */
.L_x_26872:
        /* <DEDUP_REMOVED lines=61> */
.L_x_26870:
[----:B------:R-:W-:Y:S05]  /*130c0*/  BSYNC.RECONVERGENT B1 ;  /* 0x0000000000017941 */ /* 0x000fea0003800200 */
.L_x_26869:
        /* <DEDUP_REMOVED lines=9> */
.L_x_26868:
        /* <DEDUP_REMOVED lines=16> */
.L_x_26877:
        /* <DEDUP_REMOVED lines=13> */
.L_x_26879:
[----:B------:R-:W-:Y:S05]  /*13330*/  BSYNC.RECONVERGENT B2 ;  /* 0x0000000000027941 */ /* 0x000fea0003800200 */
.L_x_26878:
        /* <DEDUP_REMOVED lines=61> */
.L_x_26876:
[----:B------:R-:W-:Y:S05]  /*13710*/  BSYNC.RECONVERGENT B1 ;  /* 0x0000000000017941 */ /* 0x000fea0003800200 */
.L_x_26875:
        /* <DEDUP_REMOVED lines=10> */
.L_x_26855:
        /* <DEDUP_REMOVED lines=20> */
.L_x_26883:
        /* <DEDUP_REMOVED lines=13> */
.L_x_26885:
[----:B------:R-:W-:Y:S05]  /*139d0*/  BSYNC.RECONVERGENT B2 ;  /* 0x0000000000027941 */ /* 0x000fea0003800200 */
.L_x_26884:
        /* <DEDUP_REMOVED lines=60> */
.L_x_26882:
[----:B------:R-:W-:Y:S05]  /*13da0*/  BSYNC.RECONVERGENT B1 ;  /* 0x0000000000017941 */ /* 0x000fea0003800200 */
.L_x_26881:
        /* <DEDUP_REMOVED lines=8> */
[----:B------:R-:W-:-:S07]  /*13e30*/  FMUL.FTZ R128, R129, R28 ;  /* 0x0000001c81807220 */ /* 0x000fce0000410000 */
.L_x_26880:
        /* <DEDUP_REMOVED lines=16> */
.L_x_26889:
        /* <DEDUP_REMOVED lines=13> */
.L_x_26891:
[----:B------:R-:W-:Y:S05]  /*14010*/  BSYNC.RECONVERGENT B2 ;  /* 0x0000000000027941 */ /* 0x000fea0003800200 */
.L_x_26890:
        /* <DEDUP_REMOVED lines=61> */
.L_x_26888:
[----:B------:R-:W-:Y:S05]  /*143f0*/  BSYNC.RECONVERGENT B1 ;  /* 0x0000000000017941 */ /* 0x000fea0003800200 */
.L_x_26887:
        /* <DEDUP_REMOVED lines=9> */
.L_x_26886:
        /* <DEDUP_REMOVED lines=16> */
.L_x_26895:
        /* <DEDUP_REMOVED lines=13> */
.L_x_26897:
[----:B------:R-:W-:Y:S05]  /*14660*/  BSYNC.RECONVERGENT B2 ;  /* 0x0000000000027941 */ /* 0x000fea0003800200 */
.L_x_26896:
        /* <DEDUP_REMOVED lines=61> */
.L_x_26894:
[----:B------:R-:W-:Y:S05]  /*14a40*/  BSYNC.RECONVERGENT B1 ;  /* 0x0000000000017941 */ /* 0x000fea0003800200 */
.L_x_26893:
        /* <DEDUP_REMOVED lines=9> */
.L_x_26892:
        /* <DEDUP_REMOVED lines=16> */
.L_x_26900:
        /* <DEDUP_REMOVED lines=13> */
.L_x_26902:
[----:B------:R-:W-:Y:S05]  /*14cb0*/  BSYNC.RECONVERGENT B2 ;  /* 0x0000000000027941 */ /* 0x000fea0003800200 */
.L_x_26901:
        /* <DEDUP_REMOVED lines=61> */
.L_x_26899:
[----:B------:R-:W-:Y:S05]  /*15090*/  BSYNC.RECONVERGENT B1 ;  /* 0x0000000000017941 */ /* 0x000fea0003800200 */
.L_x_26898:
        /* <DEDUP_REMOVED lines=9> */
.L_x_26874:
        /* <DEDUP_REMOVED lines=16> */
.L_x_26903:
[----:B------:R-:W-:Y:S01]  /*15230*/  IADD3 R155, PT, PT, R155, 0x100, RZ ;  /* 0x000001009b9b7810 */ /* 0x000fe20007ffe0ff */
[----:B------:R-:W-:-:S07]  /*15240*/  VIADD R154, R154, 0x100 ;  /* 0x000001009a9a7836 */ /* 0x000fce0000000000 */
.L_x_26854:
[----:B------:R-:W-:Y:S05]  /*15250*/  BSYNC.RECONVERGENT B0 ;  /* 0x0000000000007941 */ /* 0x000fea0003800200 */
.L_x_26853:
        /* <DEDUP_REMOVED lines=33> */
.L_x_26910:
        /* <DEDUP_REMOVED lines=13> */
.L_x_26912:
[----:B------:R-:W-:Y:S05]  /*15540*/  BSYNC.RECONVERGENT B2 ;  /* 0x0000000000027941 */ /* 0x000fea0003800200 */
.L_x_26911:
        /* <DEDUP_REMOVED lines=60> */
.L_x_26909:
[----:B------:R-:W-:Y:S05]  /*15910*/  BSYNC.RECONVERGENT B1 ;  /* 0x0000000000017941 */ /* 0x000fea0003800200 */
.L_x_26908:
        /* <DEDUP_REMOVED lines=9> */
.L_x_26907:
        /* <DEDUP_REMOVED lines=16> */
.L_x_26916:
        /* <DEDUP_REMOVED lines=13> */
.L_x_26918:
[----:B------:R-:W-:Y:S05]  /*15b80*/  BSYNC.RECONVERGENT B2 ;  /* 0x0000000000027941 */ /* 0x000fea0003800200 */
.L_x_26917:
        /* <DEDUP_REMOVED lines=61> */
.L_x_26915:
[----:B------:R-:W-:Y:S05]  /*15f60*/  BSYNC.RECONVERGENT B1 ;  /* 0x0000000000017941 */ /* 0x000fea0003800200 */
.L_x_26914:
        /* <DEDUP_REMOVED lines=9> */
.L_x_26913:
        /* <DEDUP_REMOVED lines=16> */
.L_x_26922:
        /* <DEDUP_REMOVED lines=13> */
.L_x_26924:
[----:B------:R-:W-:Y:S05]  /*161d0*/  BSYNC.RECONVERGENT B2 ;  /* 0x0000000000027941 */ /* 0x000fea0003800200 */
.L_x_26923:
        /* <DEDUP_REMOVED lines=61> */
.L_x_26921:
[----:B------:R-:W-:Y:S05]  /*165b0*/  BSYNC.RECONVERGENT B1 ;  /* 0x0000000000017941 */ /* 0x000fea0003800200 */
.L_x_26920:
        /* <DEDUP_REMOVED lines=9> */
.L_x_26919:
        /* <DEDUP_REMOVED lines=16> */
.L_x_26928:
        /* <DEDUP_REMOVED lines=13> */
.L_x_26930:
[----:B------:R-:W-:Y:S05]  /*16820*/  BSYNC.RECONVERGENT B2 ;  /* 0x0000000000027941 */ /* 0x000fea0003800200 */
.L_x_26929:
        /* <DEDUP_REMOVED lines=61> */
.L_x_26927:
[----:B------:R-:W-:Y:S05]  /*16c00*/  BSYNC.RECONVERGENT B1 ;  /* 0x0000000000017941 */ /* 0x000fea0003800200 */
.L_x_26926:
        /* <DEDUP_REMOVED lines=10> */
.L_x_26906:
        /* <DEDUP_REMOVED lines=20> */
.L_x_26934:
        /* <DEDUP_REMOVED lines=13> */
.L_x_26936:
[----:B------:R-:W-:Y:S05]  /*16ec0*/  BSYNC.RECONVERGENT B2 ;  /* 0x0000000000027941 */ /* 0x000fea0003800200 */
.L_x_26935:
        /* <DEDUP_REMOVED lines=60> */
.L_x_26933:
[----:B------:R-:W-:Y:S05]  /*17290*/  BSYNC.RECONVERGENT B1 ;  /* 0x0000000000017941 */ /* 0x000fea0003800200 */
.L_x_26932:
        /* <DEDUP_REMOVED lines=8> */
[----:B------:R-:W-:-:S07]  /*17320*/  FMUL.FTZ R132, R133, R16 ;  /* 0x0000001085847220 */ /* 0x000fce0000410000 */
.L_x_26931:
        /* <DEDUP_REMOVED lines=16> */
.L_x_26940:
        /* <DEDUP_REMOVED lines=13> */
.L_x_26942:
[----:B------:R-:W-:Y:S05]  /*17500*/  BSYNC.RECONVERGENT B2 ;  /* 0x0000000000027941 */ /* 0x000fea0003800200 */
.L_x_26941:
        /* <DEDUP_REMOVED lines=61> */
.L_x_26939:
[----:B------:R-:W-:Y:S05]  /*178e0*/  BSYNC.RECONVERGENT B1 ;  /* 0x0000000000017941 */ /* 0x000fea0003800200 */
.L_x_26938:
        /* <DEDUP_REMOVED lines=9> */
.L_x_26937:
        /* <DEDUP_REMOVED lines=16> */
.L_x_26946:
        /* <DEDUP_REMOVED lines=13> */
.L_x_26948:
[----:B------:R-:W-:Y:S05]  /*17b50*/  BSYNC.RECONVERGENT B2 ;  /* 0x0000000000027941 */ /* 0x000fea0003800200 */
.L_x_26947:
        /* <DEDUP_REMOVED lines=61> */
.L_x_26945:
[----:B------:R-:W-:Y:S05]  /*17f30*/  BSYNC.RECONVERGENT B1 ;  /* 0x0000000000017941 */ /* 0x000fea0003800200 */
.L_x_26944:
        /* <DEDUP_REMOVED lines=9> */
.L_x_26943:
        /* <DEDUP_REMOVED lines=16> */
.L_x_26951:
        /* <DEDUP_REMOVED lines=13> */
.L_x_26953:
[----:B------:R-:W-:Y:S05]  /*181a0*/  BSYNC.RECONVERGENT B2 ;  /* 0x0000000000027941 */ /* 0x000fea0003800200 */
.L_x_26952:
        /* <DEDUP_REMOVED lines=61> */
.L_x_26950:
[----:B------:R-:W-:Y:S05]  /*18580*/  BSYNC.RECONVERGENT B1 ;  /* 0x0000000000017941 */ /* 0x000fea0003800200 */
.L_x_26949:
        /* <DEDUP_REMOVED lines=9> */
.L_x_26925:
        /* <DEDUP_REMOVED lines=16> */
.L_x_26954:
[----:B------:R-:W-:Y:S01]  /*18720*/  VIADD R155, R155, 0x100 ;  /* 0x000001009b9b7836 */ /* 0x000fe20000000000 */
[----:B------:R-:W-:-:S07]  /*18730*/  IADD3 R154, PT, PT, R154, 0x100, RZ ;  /* 0x000001009a9a7810 */ /* 0x000fce0007ffe0ff */
.L_x_26905:
[----:B------:R-:W-:Y:S05]  /*18740*/  BSYNC.RECONVERGENT B0 ;  /* 0x0000000000007941 */ /* 0x000fea0003800200 */
.L_x_26904:
        /* <DEDUP_REMOVED lines=33> */
.L_x_26961:
        /* <DEDUP_REMOVED lines=13> */
.L_x_26963:
[----:B------:R-:W-:Y:S05]  /*18a30*/  BSYNC.RECONVERGENT B2 ;  /* 0x0000000000027941 */ /* 0x000fea0003800200 */
.L_x_26962:
        /* <DEDUP_REMOVED lines=59> */
[----:B------:R-:W-:-:S07]  /*18df0*/  LOP3.LUT R157, R157, R136, R159, 0x96, !PT ;  /* 0x000000889d9d7212 */ /* 0x000fce00078e969f */
.L_x_26960:
[----:B------:R-:W-:Y:S05]  /*18e00*/  BSYNC.RECONVERGENT B1 ;  /* 0x0000000000017941 */ /* 0x000fea0003800200 */
.L_x_26959:
[----:B------:R-:W-:Y:S01]  /*18e10*/  I2FP.F32.U32 R0, R0 ;  /* 0x0000000000007245 */ /* 0x000fe20000201000 */
[----:B------:R-:W-:Y:S02]  /*18e20*/  IMAD.MOV.U32 R137, RZ, RZ, 0x2f800000 ;  /* 0x2f800000ff897424 */ /* 0x000fe400078e00ff */
[----:B------:R-:W-:Y:S02]  /*18e30*/  FMUL.FTZ R136, R100, UR13 ;  /* 0x0000000d64887c20 */ /* 0x000fe40008410000 */
[----:B------:R-:W-:Y:S02]  /*18e40*/  FFMA.FTZ R0, R0, R137, 1.1641532182693481445e-10 ;  /* 0x2f00000000007423 */ /* 0x000fe40000010089 */
[----:B------:R-:W-:-:S03]  /*18e50*/  FMUL.FTZ R136, R136, UR12 ;  /* 0x0000000c88887c20 */ /* 0x000fc60008410000 */
[----:B------:R-:W-:-:S04]  /*18e60*/  FSETP.GTU.FTZ.AND P5, PT, R0, UR10, PT ;  /* 0x0000000a00007c0b */ /* 0x000fc8000bfbc000 */
[----:B------:R-:W-:Y:S02]  /*18e70*/  FSEL R137, R136, RZ, !P5 ;  /* 0x000000ff88897208 */ /* 0x000fe40006800000 */
[----:B------:R-:W-:-:S03]  /*18e80*/  SEL R153, RZ, 0x1, P5 ;  /* 0x00000001ff997807 */ /* 0x000fc60002800000 */
[----:B------:R-:W-:-:S07]  /*18e90*/  FFMA.FTZ R136, R137, R4, R104 ;  /* 0x0000000489887223 */ /* 0x000fce0000010068 */
.L_x_26958:
        /* <DEDUP_REMOVED lines=16> */
.L_x_26967:
        /* <DEDUP_REMOVED lines=13> */
.L_x_26969:
[----:B------:R-:W-:Y:S05]  /*19070*/  BSYNC.RECONVERGENT B2 ;  /* 0x0000000000027941 */ /* 0x000fea0003800200 */
.L_x_26968:
        /* <DEDUP_REMOVED lines=61> */
.L_x_26966:
[----:B------:R-:W-:Y:S05]  /*19450*/  BSYNC.RECONVERGENT B1 ;  /* 0x0000000000017941 */ /* 0x000fea0003800200 */
.L_x_26965:
        /* <DEDUP_REMOVED lines=9> */
.L_x_26964:
        /* <DEDUP_REMOVED lines=16> */
.L_x_26973:
        /* <DEDUP_REMOVED lines=13> */
.L_x_26975:
[----:B------:R-:W-:Y:S05]  /*196c0*/  BSYNC.RECONVERGENT B2 ;  /* 0x0000000000027941 */ /* 0x000fea0003800200 */
.L_x_26974:
        /* <DEDUP_REMOVED lines=61> */
.L_x_26972:
[----:B------:R-:W-:Y:S05]  /*19aa0*/  BSYNC.RECONVERGENT B1 ;  /* 0x0000000000017941 */ /* 0x000fea0003800200 */
.L_x_26971:
        /* <DEDUP_REMOVED lines=9> */
.L_x_26970:
        /* <DEDUP_REMOVED lines=20> */
.L_x_26979:
        /* <DEDUP_REMOVED lines=13> */
.L_x_26981:
[----:B------:R-:W-:Y:S05]  /*19d50*/  BSYNC.RECONVERGENT B2 ;  /* 0x0000000000027941 */ /* 0x000fea0003800200 */
.L_x_26980:
[----:B------:R-:W-:Y:S01]  /*19d60*/  LOP3.LUT R164, R145, R157, R3, 0x96, !PT ;  /* 0x0000009d91a47212 */ /* 0x000fe200078e9603 */
[----:B------:R-:W-:Y:S01]  /*19d70*/  IMAD.WIDE.U32 R162, R168, -0x326172a9, RZ ;  /* 0xcd9e8d57a8a27825 */ /* 0x000fe200078e00ff */
[C---:B------:R-:W-:Y:S02]  /*19d80*/  IADD3 R157, PT, PT, R3.reuse, -0x4498517b, RZ ;  /* 0xbb67ae85039d7810 */ /* 0x040fe40007ffe0ff */
[----:B------:R-:W-:Y:S01]  /*19d90*/  IADD3 R159, PT, PT, R3, -0x126145ec, RZ ;  /* 0xed9eba14039f7810 */ /* 0x000fe20007ffe0ff */
[----:B------:R-:W-:Y:S01]  /*19da0*/  VIADD R139, R2, 0x9e3779b9 ;  /* 0x9e3779b9028b7836 */ /* 0x000fe20000000000 */
[----:B------:R-:W-:Y:S01]  /*19db0*/  LOP3.LUT R163, R141, R163, R2, 0x96, !PT ;  /* 0x000000a38da37212 */ /* 0x000fe200078e9602 */
[----:B------:R-:W-:-:S04]  /*19dc0*/  IMAD.WIDE.U32 R164, R164, -0x326172a9, RZ ;  /* 0xcd9e8d57a4a47825 */ /* 0x000fc800078e00ff */
[----:B------:R-:W-:Y:S01]  /*19dd0*/  IMAD.MOV.U32 R0, RZ, RZ, R158 ;  /* 0x000000ffff007224 */ /* 0x000fe200078e009e */
        /* <DEDUP_REMOVED lines=52> */
[----:B------:R-:W-:-:S07]  /*1a120*/  LOP3.LUT R157, R157, R164, R163, 0x96, !PT ;  /* 0x000000a49d9d7212 */ /* 0x000fce00078e96a3 */
.L_x_26978:
[----:B------:R-:W-:Y:S05]  /*1a130*/  BSYNC.RECONVERGENT B1 ;  /* 0x0000000000017941 */ /* 0x000fea0003800200 */
.L_x_26977:
        /* <DEDUP_REMOVED lines=8> */
[----:B------:R-:W-:Y:S01]  /*1a1c0*/  FFMA.FTZ R139, R0, R7, R107 ;  /* 0x00000007008b7223 */ /* 0x000fe2000001006b */
[----:B------:R-:W-:Y:S06]  /*1a1d0*/  BRA `(.L_x_26976) ;  /* 0x0000001800707947 */ /* 0x000fec0003800000 */
.L_x_26957:
        /* <DEDUP_REMOVED lines=20> */
.L_x_26985:
        /* <DEDUP_REMOVED lines=13> */
.L_x_26987:
[----:B------:R-:W-:Y:S05]  /*1a3f0*/  BSYNC.RECONVERGENT B2 ;  /* 0x0000000000027941 */ /* 0x000fea0003800200 */
.L_x_26986:
        /* <DEDUP_REMOVED lines=47> */
[----:B------:R-:W-:Y:S01]  /*1a6f0*/  IMAD.WIDE.U32 R158, R153, -0x326172a9, RZ ;  /* 0xcd9e8d57999e7825 */ /* 0x000fe200078e00ff */
[----:B------:R-:W-:-:S03]  /*1a700*/  IADD3 R153, PT, PT, R3, -0x24c28bd8, RZ ;  /* 0xdb3d742803997810 */ /* 0x000fc60007ffe0ff */
[----:B------:R-:W-:Y:S01]  /*1a710*/  IMAD.WIDE.U32 R136, R137, -0x2daee0ad, RZ ;  /* 0xd2511f5389887825 */ /* 0x000fe200078e00ff */
[----:B------:R-:W-:-:S04]  /*1a720*/  LOP3.LUT R139, R139, R156, R159, 0x96, !PT ;  /* 0x0000009c8b8b7212 */ /* 0x000fc800078e969f */
[----:B------:R-:W-:Y:S01]  /*1a730*/  LOP3.LUT R153, R153, R138, R137, 0x96, !PT ;  /* 0x0000008a99997212 */ /* 0x000fe200078e9689 */
[----:B------:R-:W-:-:S04]  /*1a740*/  IMAD.WIDE.U32 R138, R139, -0x2daee0ad, RZ ;  /* 0xd2511f538b8a7825 */ /* 0x000fc800078e00ff */
[----:B01----:R-:W-:Y:S01]  /*1a750*/  IMAD.WIDE.U32 R162, R153, -0x326172a9, RZ ;  /* 0xcd9e8d5799a27825 */ /* 0x003fe200078e00ff */
[----:B------:R-:W-:-:S03]  /*1a760*/  MOV R0, R138 ;  /* 0x0000008a00007202 */ /* 0x000fc60000000f00 */
[----:B------:R-:W-:Y:S01]  /*1a770*/  HFMA2 R138, -RZ, RZ, 0, 0 ;  /* 0x00000000ff8a7431 */ /* 0x000fe200000001ff */
[----:B------:R-:W-:Y:S01]  /*1a780*/  LOP3.LUT R157, R157, R136, R139, 0x96, !PT ;  /* 0x000000889d9d7212 */ /* 0x000fe200078e968b */
[----:B------:R-:W-:Y:S02]  /*1a790*/  VIADD R137, R2, 0x8ff34781 ;  /* 0x8ff3478102897836 */ /* 0x000fe40000000000 */
[----:B------:R-:W-:Y:S02]  /*1a7a0*/  IMAD.MOV.U32 R160, RZ, RZ, R162 ;  /* 0x000000ffffa07224 */ /* 0x000fe400078e00a2 */
[----:B------:R-:W-:Y:S01]  /*1a7b0*/  IMAD.MOV.U32 R136, RZ, RZ, R150 ;  /* 0x000000ffff887224 */ /* 0x000fe200078e0096 */
[----:B------:R-:W-:-:S07]  /*1a7c0*/  LOP3.LUT R156, R137, R158, R163, 0x96, !PT ;  /* 0x0000009e899c7212 */ /* 0x000fce00078e96a3 */
.L_x_26984:
[----:B------:R-:W-:Y:S05]  /*1a7d0*/  BSYNC.RECONVERGENT B1 ;  /* 0x0000000000017941 */ /* 0x000fea0003800200 */
.L_x_26983:
        /* <DEDUP_REMOVED lines=9> */
.L_x_26982:
        /* <DEDUP_REMOVED lines=16> */
.L_x_26991:
        /* <DEDUP_REMOVED lines=13> */
.L_x_26993:
[----:B------:R-:W-:Y:S05]  /*1aa40*/  BSYNC.RECONVERGENT B2 ;  /* 0x0000000000027941 */ /* 0x000fea0003800200 */
.L_x_26992:
        /* <DEDUP_REMOVED lines=23> */
[----:B01----:R-:W-:Y:S01]  /*1abc0*/  IMAD.WIDE.U32 R162, R137, -0x326172a9, RZ ;  /* 0xcd9e8d5789a27825 */ /* 0x003fe200078e00ff */
        /* <DEDUP_REMOVED lines=37> */
.L_x_26990:
[----:B------:R-:W-:Y:S05]  /*1ae20*/  BSYNC.RECONVERGENT B1 ;  /* 0x0000000000017941 */ /* 0x000fea0003800200 */
.L_x_26989:
        /* <DEDUP_REMOVED lines=9> */
.L_x_26988:
        /* <DEDUP_REMOVED lines=16> */
.L_x_26997:
        /* <DEDUP_REMOVED lines=13> */
.L_x_26999:
[----:B------:R-:W-:Y:S05]  /*1b090*/  BSYNC.RECONVERGENT B2 ;  /* 0x0000000000027941 */ /* 0x000fea0003800200 */
.L_x_26998:
        /* <DEDUP_REMOVED lines=21> */
[----:B01----:R-:W-:-:S04]  /*1b1f0*/  IMAD.WIDE.U32 R162, R139, -0x326172a9, RZ ;  /* 0xcd9e8d578ba27825 */ /* 0x003fc800078e00ff */
        /* <DEDUP_REMOVED lines=39> */
.L_x_26996:
[----:B------:R-:W-:Y:S05]  /*1b470*/  BSYNC.RECONVERGENT B1 ;  /* 0x0000000000017941 */ /* 0x000fea0003800200 */
.L_x_26995:
        /* <DEDUP_REMOVED lines=9> */
.L_x_26994:
        /* <DEDUP_REMOVED lines=20> */
.L_x_27002:
        /* <DEDUP_REMOVED lines=13> */
.L_x_27004:
[----:B------:R-:W-:Y:S05]  /*1b720*/  BSYNC.RECONVERGENT B2 ;  /* 0x0000000000027941 */ /* 0x000fea0003800200 */
.L_x_27003:
        /* <DEDUP_REMOVED lines=55> */
[----:B------:R-:W-:Y:S02]  /*1baa0*/  IMAD.MOV.U32 R160, RZ, RZ, R164 ;  /* 0x000000ffffa07224 */ /* 0x000fe400078e00a4 */
[----:B------:R-:W-:Y:S01]  /*1bab0*/  IMAD.MOV.U32 R139, RZ, RZ, R0 ;  /* 0x000000ffff8b7224 */ /* 0x000fe200078e0000 */
[----:B------:R-:W-:Y:S02]  /*1bac0*/  LOP3.LUT R156, R157, R156, R165, 0x96, !PT ;  /* 0x0000009c9d9c7212 */ /* 0x000fe400078e96a5 */
[----:B------:R-:W-:-:S04]  /*1bad0*/  IADD3 R157, PT, PT, R3, -0x695add53, RZ ;  /* 0x96a522ad039d7810 */ /* 0x000fc80007ffe0ff */
[----:B------:R-:W-:Y:S01]  /*1bae0*/  LOP3.LUT R157, R157, R162, R159, 0x96, !PT ;  /* 0x000000a29d9d7212 */ /* 0x000fe200078e969f */
[----:B------:R-:W-:-:S07]  /*1baf0*/  HFMA2 R159, -RZ, RZ, 0, 0 ;  /* 0x00000000ff9f7431 */ /* 0x000fce00000001ff */
.L_x_27001:
[----:B------:R-:W-:Y:S05]  /*1bb00*/  BSYNC.RECONVERGENT B1 ;  /* 0x0000000000017941 */ /* 0x000fea0003800200 */
.L_x_27000:
        /* <DEDUP_REMOVED lines=9> */
.L_x_26976:
[----:B01----:R-:W0:Y:S02]  /*1bba0*/  LDC.64 R162, c[0x0][0x3a8] ;  /* 0x0000ea00ffa27b82 */ /* 0x003e240000000a00 */
[----:B0-----:R-:W-:-:S05]  /*1bbb0*/  IMAD.WIDE.U32 R162, R155, 0x10, R162 ;  /* 0x000000109ba27825 */ /* 0x001fca00078e00a2 */
[----:B------:R2:W-:Y:S01]  /*1bbc0*/  STG.E.128 desc[UR6][R162.64], R136 ;  /* 0x00000088a2007986 */ /* 0x0005e2000c101d06 */
[----:B------:R-:W-:Y:S05]  /*1bbd0*/  @!P3 BRA `(.L_x_26956) ;  /* 0x00000000002cb947 */ /* 0x000fea0003800000 */
[----:B--2---:R-:W0:Y:S01]  /*1bbe0*/  LDC.64 R162, c[0x0][0x3b0] ;  /* 0x0000ec00ffa27b82 */ /* 0x004e220000000a00 */
[----:B------:R-:W-:-:S04]  /*1bbf0*/  SHF.L.U32 R0, R147, 0x10, RZ ;  /* 0x0000001093007819 */ /* 0x000fc800000006ff */
[----:B------:R-:W-:Y:S02]  /*1bc00*/  LOP3.LUT R155, R0, 0xff0000, RZ, 0xc0, !PT ;  /* 0x00ff0000009b7812 */ /* 0x000fe400078ec0ff */
[----:B------:R-:W-:-:S05]  /*1bc10*/  LOP3.LUT R0, R148, 0xffff, RZ, 0xc0, !PT ;  /* 0x0000ffff94007812 */ /* 0x000fca00078ec0ff */
[----:B------:R-:W-:Y:S01]  /*1bc20*/  IMAD R0, R0, 0x1000000, R155 ;  /* 0x0100000000007824 */ /* 0x000fe200078e029b */
[----:B------:R-:W-:-:S04]  /*1bc30*/  LOP3.LUT R155, R146, 0xff, RZ, 0xc0, !PT ;  /* 0x000000ff929b7812 */ /* 0x000fc800078ec0ff */
[----:B------:R-:W-:Y:S02]  /*1bc40*/  LEA R0, R155, R0, 0x8 ;  /* 0x000000009b007211 */ /* 0x000fe400078e40ff */
[----:B------:R-:W-:-:S05]  /*1bc50*/  LOP3.LUT R155, R153, 0xff, RZ, 0xc0, !PT ;  /* 0x000000ff999b7812 */ /* 0x000fca00078ec0ff */
[----:B------:R-:W-:Y:S02]  /*1bc60*/  IMAD.IADD R165, R0, 0x1, R155 ;  /* 0x0000000100a57824 */ /* 0x000fe400078e029b */
[----:B0-----:R-:W-:-:S05]  /*1bc70*/  IMAD.WIDE.U32 R154, R154, 0x4, R162 ;  /* 0x000000049a9a7825 */ /* 0x001fca00078e00a2 */
[----:B------:R3:W-:Y:S02]  /*1bc80*/  STG.E desc[UR6][R154.64], R165 ;  /* 0x000000a59a007986 */ /* 0x0007e4000c101906 */
.L_x_26956:
[----:B------:R-:W-:Y:S05]  /*1bc90*/  BSYNC.RECONVERGENT B0 ;  /* 0x0000000000007941 */ /* 0x000fea0003800200 */
.L_x_26955:
[----:B------:R-:W-:Y:S01]  /*1bca0*/  FADD.FTZ R0, RZ, R108 ;  /* 0x0000006cff007221 */ /* 0x000fe20000010000 */
[C---:B------:R-:W-:Y:S01]  /*1bcb0*/  ISETP.GT.U32.AND P3, PT, R140.reuse, 0x1ff, PT ;  /* 0x000001ff8c00780c */ /* 0x040fe20003f64070 */
[----:B------:R-:W-:Y:S01]  /*1bcc0*/  BSSY.RECONVERGENT B0, `(.L_x_27005) ;  /* 0x000008b000007945 */ /* 0x000fe20003800200 */
[C---:B------:R-:W-:Y:S01]  /*1bcd0*/  ISETP.GT.U32.AND P4, PT, R140.reuse, 0x2ff, PT ;  /* 0x000002ff8c00780c */ /* 0x040fe20003f84070 */
[----:B---3--:R-:W-:Y:S01]  /*1bce0*/  FADD.FTZ R155, R109, R0 ;  /* 0x000000006d9b7221 */ /* 0x008fe20000010000 */
[C---:B------:R-:W-:Y:S02]  /*1bcf0*/  ISETP.GT.U32.AND P6, PT, R140.reuse, 0x3ff, PT ;  /* 0x000003ff8c00780c */ /* 0x040fe40003fc4070 */
[----:B------:R-:W-:Y:S01]  /*1bd00*/  ISETP.GT.U32.AND P5, PT, R140, 0x4ff, PT ;  /* 0x000004ff8c00780c */ /* 0x000fe20003fa4070 */
[----:B------:R-:W-:Y:S01]  /*1bd10*/  FADD.FTZ R0, R110, R155 ;  /* 0x0000009b6e007221 */ /* 0x000fe20000010000 */
[----:B------:R-:W-:Y:S02]  /*1bd20*/  P2R R154, PR, RZ, 0x2 ;  /* 0x00000002ff9a7803 */ /* 0x000fe40000000000 */
[----:B------:R-:W-:Y:S01]  /*1bd30*/  ISETP.GT.U32.AND P1, PT, R140, 0x5ff, PT ;  /* 0x000005ff8c00780c */ /* 0x000fe20003f24070 */
[----:B------:R-:W-:-:S05]  /*1bd40*/  FADD.FTZ R0, R111, R0 ;  /* 0x000000006f007221 */ /* 0x000fca0000010000 */
[----:B------:R-:W-:-:S05]  /*1bd50*/  FSEL R155, R0, RZ, P0 ;  /* 0x000000ff009b7208 */ /* 0x000fca0000000000 */
[----:B------:R-:W-:-:S04]  /*1bd60*/  FADD.FTZ R0, R112, R155 ;  /* 0x0000009b70007221 */ /* 0x000fc80000010000 */
[----:B012---:R-:W-:-:S04]  /*1bd70*/  FADD.FTZ R163, R113, R0 ;  /* 0x0000000071a37221 */ /* 0x007fc80000010000 */
        /* <DEDUP_REMOVED lines=127> */
.L_x_27006:
[----:B------:R-:W-:Y:S05]  /*1c570*/  BSYNC.RECONVERGENT B0 ;  /* 0x0000000000007941 */ /* 0x000fea0003800200 */
.L_x_27005:
        /* <DEDUP_REMOVED lines=9> */
[----:B------:R-:W-:-:S05]  /*1c610*/  IMAD.SHL.U32 R0, R152, 0x8, RZ ;  /* 0x0000000898007824 */ /* 0x000fca00078e00ff */
[----:B------:R-:W-:Y:S02]  /*1c620*/  LOP3.LUT R154, R0, 0xf8, RZ, 0xc0, !PT ;  /* 0x000000f8009a7812 */ /* 0x000fe400078ec0ff */
[----:B------:R-:W-:Y:S01]  /*1c630*/  MOV R0, R144 ;  /* 0x0000009000007202 */ /* 0x000fe20000000f00 */
[----:B0-----:R-:W-:-:S04]  /*1c640*/  ULEA UR4, UR5, UR4, 0x18 ;  /* 0x0000000405047291 */ /* 0x001fc8000f8ec0ff */
[----:B------:R-:W-:-:S09]  /*1c650*/  @UP1 UIADD3 UR4, UPT, UPT, UR4, 0x40, URZ ;  /* 0x0000004004041890 */ /* 0x000fd2000fffe0ff */
[----:B------:R-:W0:Y:S03]  /*1c660*/  LDS.64 R154, [R154+UR4] ;  /* 0x000000049a9a7984 */ /* 0x000e260008000a00 */
.L_x_27008:
[----:B------:R-:W-:Y:S05]  /*1c670*/  BSYNC.RECONVERGENT B0 ;  /* 0x0000000000007941 */ /* 0x000fea0003800200 */
.L_x_27007:
[----:B------:R-:W1:Y:S01]  /*1c680*/  SHFL.DOWN PT, R163, R0, 0x4, 0x1f ;  /* 0x08801f0000a37f89 */ /* 0x000e6200000e0000 */
[----:B------:R-:W-:Y:S02]  /*1c690*/  I2FP.F32.S32 R165, R0 ;  /* 0x0000000000a57245 */ /* 0x000fe40000201400 */
[----:B------:R-:W-:Y:S02]  /*1c6a0*/  ISETP.NE.AND P4, PT, R152, RZ, PT ;  /* 0x000000ff9800720c */ /* 0x000fe40003f85270 */
[----:B------:R-:W-:Y:S01]  /*1c6b0*/  ISETP.NE.AND P3, PT, RZ, UR11, PT ;  /* 0x0000000bff007c0c */ /* 0x000fe2000bf65270 */
[----:B-1----:R-:W-:Y:S01]  /*1c6c0*/  IMAD.IADD R158, R163, 0x1, R0 ;  /* 0x00000001a39e7824 */ /* 0x002fe200078e0200 */
[----:B------:R-:W-:Y:S01]  /*1c6d0*/  I2FP.F32.S32 R164, R163 ;  /* 0x000000a300a47245 */ /* 0x000fe20000201400 */
[----:B0-----:R-:W-:Y:S04]  /*1c6e0*/  SHFL.DOWN PT, R0, R155, 0x4, 0x1f ;  /* 0x08801f009b007f89 */ /* 0x001fe800000e0000 */
[----:B------:R-:W0:Y:S04]  /*1c6f0*/  SHFL.DOWN PT, R163, R154, 0x4, 0x1f ;  /* 0x08801f009aa37f89 */ /* 0x000e2800000e0000 */
[----:B------:R-:W1:Y:S01]  /*1c700*/  SHFL.DOWN PT, R167, R158, 0x2, 0x1f ;  /* 0x08401f009ea77f89 */ /* 0x000e6200000e0000 */
[----:B0-----:R-:W-:-:S04]  /*1c710*/  FADD.FTZ R162, -R163, R154 ;  /* 0x0000009aa3a27221 */ /* 0x001fc80000010100 */
[----:B------:R-:W-:-:S04]  /*1c720*/  FMUL.FTZ R162, R162, R162 ;  /* 0x000000a2a2a27220 */ /* 0x000fc80000410000 */
[----:B------:R-:W-:-:S04]  /*1c730*/  FMUL.FTZ R162, R162, R165 ;  /* 0x000000a5a2a27220 */ /* 0x000fc80000410000 */
[-C--:B------:R-:W-:Y:S01]  /*1c740*/  FMUL.FTZ R166, R162, R164.reuse ;  /* 0x000000a4a2a67220 */ /* 0x080fe20000410000 */
[----:B------:R-:W-:Y:S01]  /*1c750*/  FMUL.FTZ R164, R163, R164 ;  /* 0x000000a4a3a47220 */ /* 0x000fe20000410000 */
[----:B------:R-:W-:Y:S01]  /*1c760*/  FADD.FTZ R163, R0, R155 ;  /* 0x0000009b00a37221 */ /* 0x000fe20000010000 */
[----:B------:R-:W-:Y:S02]  /*1c770*/  I2FP.F32.S32 R0, R158 ;  /* 0x0000009e00007245 */ /* 0x000fe40000201400 */
[----:B------:R-:W-:Y:S02]  /*1c780*/  FFMA.FTZ R165, R165, R154, R164 ;  /* 0x0000009aa5a57223 */ /* 0x000fe400000100a4 */
[----:B------:R-:W0:Y:S02]  /*1c790*/  MUFU.RCP R162, R0 ;  /* 0x0000000000a27308 */ /* 0x000e240000001000 */
[C---:B0-----:R-:W-:Y:S01]  /*1c7a0*/  FMUL.FTZ R165, R162.reuse, R165 ;  /* 0x000000a5a2a57220 */ /* 0x041fe20000410000 */
[----:B------:R-:W-:Y:S01]  /*1c7b0*/  FFMA.FTZ R163, R162, R166, R163 ;  /* 0x000000a6a2a37223 */ /* 0x000fe200000100a3 */
[----:B-1----:R-:W-:-:S02]  /*1c7c0*/  IADD3 R162, PT, PT, R158, R167, RZ ;  /* 0x000000a79ea27210 */ /* 0x002fc40007ffe0ff */
[----:B------:R-:W-:Y:S01]  /*1c7d0*/  I2FP.F32.S32 R167, R167 ;  /* 0x000000a700a77245 */ /* 0x000fe20000201400 */
        /* <DEDUP_REMOVED lines=13> */
[----:B------:R-:W0:Y:S04]  /*1c8b0*/  SHFL.DOWN PT, R155, R162, 0x1, 0x1f ;  /* 0x08201f00a29b7f89 */ /* 0x000e2800000e0000 */
[----:B------:R-:W1:Y:S01]  /*1c8c0*/  SHFL.DOWN PT, R154, R167, 0x1, 0x1f ;  /* 0x08201f00a79a7f89 */ /* 0x000e6200000e0000 */
[----:B0-----:R-:W-:Y:S01]  /*1c8d0*/  IMAD.IADD R158, R162, 0x1, R155 ;  /* 0x00000001a29e7824 */ /* 0x001fe200078e029b */
[----:B------:R-:W-:Y:S01]  /*1c8e0*/  I2FP.F32.S32 R165, R155 ;  /* 0x0000009b00a57245 */ /* 0x000fe20000201400 */
[----:B-1----:R-:W-:-:S03]  /*1c8f0*/  FADD.FTZ R155, R167, -R154 ;  /* 0x8000009aa79b7221 */ /* 0x002fc60000010000 */
[----:B------:R-:W-:Y:S01]  /*1c900*/  I2FP.F32.S32 R158, R158 ;  /* 0x0000009e009e7245 */ /* 0x000fe20000201400 */
[----:B------:R-:W-:-:S05]  /*1c910*/  FMUL.FTZ R155, R155, R155 ;  /* 0x0000009b9b9b7220 */ /* 0x000fca0000410000 */
[----:B------:R-:W0:Y:S01]  /*1c920*/  MUFU.RCP R158, R158 ;  /* 0x0000009e009e7308 */ /* 0x000e220000001000 */
[----:B------:R-:W-:-:S04]  /*1c930*/  FMUL.FTZ R155, R0, R155 ;  /* 0x0000009b009b7220 */ /* 0x000fc80000410000 */
[-C--:B------:R-:W-:Y:S01]  /*1c940*/  FMUL.FTZ R163, R155, R165.reuse ;  /* 0x000000a59ba37220 */ /* 0x080fe20000410000 */
[----:B------:R-:W-:Y:S01]  /*1c950*/  FMUL.FTZ R165, R154, R165 ;  /* 0x000000a59aa57220 */ /* 0x000fe20000410000 */
[----:B------:R-:W1:Y:S03]  /*1c960*/  SHFL.DOWN PT, R155, R164, 0x1, 0x1f ;  /* 0x08201f00a49b7f89 */ /* 0x000e6600000e0000 */
[----:B------:R-:W-:Y:S02]  /*1c970*/  FFMA.FTZ R175, R0, R167, R165 ;  /* 0x000000a700af7223 */ /* 0x000fe400000100a5 */
[----:B------:R-:W2:Y:S02]  /*1c980*/  LDC R0, c[0x0][0x448] ;  /* 0x00011200ff007b82 */ /* 0x000ea40000000800 */
[----:B0-----:R-:W-:-:S06]  /*1c990*/  FMUL.FTZ R175, R158, R175 ;  /* 0x000000af9eaf7220 */ /* 0x001fcc0000410000 */
[----:B------:R-:W0:Y:S01]  /*1c9a0*/  SHFL.IDX PT, R175, R175, RZ, 0x1f ;  /* 0x00001fffafaf7589 */ /* 0x000e2200000e0000 */
[----:B-1----:R-:W-:-:S04]  /*1c9b0*/  FADD.FTZ R155, R164, R155 ;  /* 0x0000009ba49b7221 */ /* 0x002fc80000010000 */
[----:B------:R-:W-:Y:S02]  /*1c9c0*/  FFMA.FTZ R165, R158, R163, R155 ;  /* 0x000000a39ea57223 */ /* 0x000fe4000001009b */
[----:B------:R-:W1:Y:S04]  /*1c9d0*/  @!P4 LDC.64 R154, c[0x0][0x3c0] ;  /* 0x0000f000ff9acb82 */ /* 0x000e680000000a00 */
[----:B------:R-:W2:Y:S01]  /*1c9e0*/  SHFL.IDX PT, R165, R165, RZ, 0x1f ;  /* 0x00001fffa5a57589 */ /* 0x000ea200000e0000 */
[----:B0-----:R-:W-:-:S05]  /*1c9f0*/  FMUL.FTZ R158, R175, R175 ;  /* 0x000000afaf9e7220 */ /* 0x001fca0000410000 */
[----:B------:R-:W-:Y:S01]  /*1ca00*/  FSEL R163, R158, RZ, P3 ;  /* 0x000000ff9ea37208 */ /* 0x000fe20001800000 */
[----:B-1----:R-:W-:-:S04]  /*1ca10*/  @!P4 IMAD.WIDE R154, R142, 0x4, R154 ;  /* 0x000000048e9ac825 */ /* 0x002fc800078e029a */
[----:B--2---:R-:W-:Y:S01]  /*1ca20*/  FFMA.FTZ R0, R165, UR14, R0 ;  /* 0x0000000ea5007c23 */ /* 0x004fe20008010000 */
[----:B------:R0:W-:Y:S03]  /*1ca30*/  @!P4 STG.E desc[UR6][R154.64], R175 ;  /* 0x000000af9a00c986 */ /* 0x0001e6000c101906 */
[----:B------:R-:W-:Y:S02]  /*1ca40*/  FADD.FTZ R0, R0, R163 ;  /* 0x000000a300007221 */ /* 0x000fe40000010000 */
[----:B------:R-:W1:Y:S04]  /*1ca50*/  @!P4 LDC.64 R162, c[0x0][0x3c8] ;  /* 0x0000f200ffa2cb82 */ /* 0x000e680000000a00 */
        /* <DEDUP_REMOVED lines=26> */
[----:B0-----:R-:W-:-:S04]  /*1cc00*/  IMAD.WIDE.U32 R162, R152, 0x10, R162 ;  /* 0x0000001098a27825 */ /* 0x001fc800078e00a2 */
[----:B------:R-:W-:Y:S01]  /*1cc10*/  VIADD R152, R152, 0x100 ;  /* 0x0000010098987836 */ /* 0x000fe20000000000 */
[----:B------:R0:W-:Y:S06]  /*1cc20*/  STG.E.128 desc[UR6][R162.64], R164 ;  /* 0x000000a4a2007986 */ /* 0x0001ec000c101d06 */
.L_x_27011:
[----:B------:R-:W-:Y:S05]  /*1cc30*/  BSYNC.RECONVERGENT B0 ;  /* 0x0000000000007941 */ /* 0x000fea0003800200 */
.L_x_27010:
[----:B------:R-:W-:Y:S01]  /*1cc40*/  ISETP.NE.AND P0, PT, R169, RZ, PT ;  /* 0x000000ffa900720c */ /* 0x000fe20003f05270 */
[----:B------:R-:W-:-:S12]  /*1cc50*/  BSSY.RECONVERGENT B0, `(.L_x_27012) ;  /* 0x0000012000007945 */ /* 0x000fd80003800200 */
        /* <DEDUP_REMOVED lines=14> */
[C---:B0-----:R-:W-:Y:S01]  /*1cd40*/  IMAD.WIDE.U32 R162, R152.reuse, 0x10, R162 ;  /* 0x0000001098a27825 */ /* 0x041fe200078e00a2 */
[----:B------:R-:W-:-:S04]  /*1cd50*/  IADD3 R152, PT, PT, R152, 0x100, RZ ;  /* 0x0000010098987810 */ /* 0x000fc80007ffe0ff */
[----:B------:R1:W-:Y:S03]  /*1cd60*/  STG.E.128 desc[UR6][R162.64], R164 ;  /* 0x000000a4a2007986 */ /* 0x0003e6000c101d06 */
.L_x_27013:
[----:B------:R-:W-:Y:S05]  /*1cd70*/  BSYNC.RECONVERGENT B0 ;  /* 0x0000000000007941 */ /* 0x000fea0003800200 */
.L_x_27012:
[----:B------:R-:W-:Y:S01]  /*1cd80*/  ISETP.NE.AND P0, PT, R170, RZ, PT ;  /* 0x000000ffaa00720c */ /* 0x000fe20003f05270 */
[----:B------:R-:W-:-:S12]  /*1cd90*/  BSSY.RECONVERGENT B0, `(.L_x_27014) ;  /* 0x0000012000007945 */ /* 0x000fd80003800200 */
[----:B------:R-:W-:Y:S05]  /*1cda0*/  @!P0 BRA `(.L_x_27015) ;  /* 0x0000000000408947 */ /* 0x000fea0003800000 */
[--C-:B01----:R-:W-:Y:S01]  /*1cdb0*/  FADD.FTZ R163, R119, -R154.reuse ;  /* 0x8000009a77a37221 */ /* 0x103fe20000010000 */
        /* <DEDUP_REMOVED lines=15> */
.L_x_27015:
[----:B------:R-:W-:Y:S05]  /*1ceb0*/  BSYNC.RECONVERGENT B0 ;  /* 0x0000000000007941 */ /* 0x000fea0003800200 */
.L_x_27014:
[----:B------:R-:W-:Y:S01]  /*1cec0*/  ISETP.NE.AND P0, PT, R171, RZ, PT ;  /* 0x000000ffab00720c */ /* 0x000fe20003f05270 */
[----:B------:R-:W-:-:S12]  /*1ced0*/  BSSY.RECONVERGENT B0, `(.L_x_27016) ;  /* 0x0000012000007945 */ /* 0x000fd80003800200 */
[----:B------:R-:W-:Y:S05]  /*1cee0*/  @!P0 BRA `(.L_x_27017) ;  /* 0x0000000000408947 */ /* 0x000fea0003800000 */
[--C-:B012---:R-:W-:Y:S01]  /*1cef0*/  FADD.FTZ R163, R123, -R154.reuse ;  /* 0x8000009a7ba37221 */ /* 0x107fe20000010000 */
        /* <DEDUP_REMOVED lines=15> */
.L_x_27017:
[----:B------:R-:W-:Y:S05]  /*1cff0*/  BSYNC.RECONVERGENT B0 ;  /* 0x0000000000007941 */ /* 0x000fea0003800200 */
.L_x_27016:
[----:B------:R-:W-:Y:S01]  /*1d000*/  ISETP.NE.AND P0, PT, R172, RZ, PT ;  /* 0x000000ffac00720c */ /* 0x000fe20003f05270 */
[----:B------:R-:W-:-:S12]  /*1d010*/  BSSY.RECONVERGENT B0, `(.L_x_27018) ;  /* 0x0000012000007945 */ /* 0x000fd80003800200 */
[----:B------:R-:W-:Y:S05]  /*1d020*/  @!P0 BRA `(.L_x_27019) ;  /* 0x0000000000408947 */ /* 0x000fea0003800000 */
[--C-:B0123--:R-:W-:Y:S01]  /*1d030*/  FADD.FTZ R163, R127, -R154.reuse ;  /* 0x8000009a7fa37221 */ /* 0x10ffe20000010000 */
        /* <DEDUP_REMOVED lines=15> */
.L_x_27019:
[----:B------:R-:W-:Y:S05]  /*1d130*/  BSYNC.RECONVERGENT B0 ;  /* 0x0000000000007941 */ /* 0x000fea0003800200 */
.L_x_27018:
[----:B------:R-:W-:Y:S01]  /*1d140*/  ISETP.NE.AND P0, PT, R173, RZ, PT ;  /* 0x000000ffad00720c */ /* 0x000fe20003f05270 */
[----:B------:R-:W-:-:S12]  /*1d150*/  BSSY.RECONVERGENT B0, `(.L_x_27020) ;  /* 0x0000012000007945 */ /* 0x000fd80003800200 */
[----:B------:R-:W-:Y:S05]  /*1d160*/  @!P0 BRA `(.L_x_27021) ;  /* 0x0000000000408947 */ /* 0x000fea0003800000 */
[--C-:B01234-:R-:W-:Y:S01]  /*1d170*/  FADD.FTZ R163, R131, -R154.reuse ;  /* 0x8000009a83a37221 */ /* 0x11ffe20000010000 */
        /* <DEDUP_REMOVED lines=15> */
.L_x_27021:
[----:B------:R-:W-:Y:S05]  /*1d270*/  BSYNC.RECONVERGENT B0 ;  /* 0x0000000000007941 */ /* 0x000fea0003800200 */
.L_x_27020:
        /* <DEDUP_REMOVED lines=18> */
.L_x_27023:
[----:B------:R-:W-:Y:S05]  /*1d3a0*/  BSYNC.RECONVERGENT B0 ;  /* 0x0000000000007941 */ /* 0x000fea0003800200 */
.L_x_27022:
[----:B------:R-:W-:Y:S04]  /*1d3b0*/  BSSY.RECONVERGENT B0, `(.L_x_27009) ;  /* 0x0000011000007945 */ /* 0x000fe80003800200 */
[----:B------:R-:W-:Y:S05]  /*1d3c0*/  @!P2 BRA `(.L_x_27024) ;  /* 0x00000000003ca947 */ /* 0x000fea0003800000 */
[--C-:B------:R-:W-:Y:S01]  /*1d3d0*/  FADD.FTZ R151, R137, -R154.reuse ;  /* 0x8000009a89977221 */ /* 0x100fe20000010000 */
[--C-:B------:R-:W-:Y:S01]  /*1d3e0*/  FADD.FTZ R155, R138, -R154.reuse ;  /* 0x8000009a8a9b7221 */ /* 0x100fe20000010000 */
[--C-:B------:R-:W-:Y:S01]  /*1d3f0*/  FADD.FTZ R149, R136, -R154.reuse ;  /* 0x8000009a88957221 */ /* 0x100fe20000010000 */
[----:B01234-:R-:W-:Y:S01]  /*1d400*/  FADD.FTZ R163, R139, -R154 ;  /* 0x8000009a8ba37221 */ /* 0x01ffe20000010000 */
[C---:B------:R-:W-:Y:S01]  /*1d410*/  FMUL.FTZ R158, R0.reuse, R151 ;  /* 0x00000097009e7220 */ /* 0x040fe20000410000 */
[C---:B------:R-:W-:Y:S01]  /*1d420*/  FMUL.FTZ R151, R0.reuse, R155 ;  /* 0x0000009b00977220 */ /* 0x040fe20000410000 */
[C---:B------:R-:W-:Y:S01]  /*1d430*/  FMUL.FTZ R149, R0.reuse, R149 ;  /* 0x0000009500957220 */ /* 0x040fe20000410000 */
[----:B------:R-:W0:Y:S01]  /*1d440*/  LDC.64 R154, c[0x0][0x428] ;  /* 0x00010a00ff9a7b82 */ /* 0x000e220000000a00 */
[----:B------:R-:W-:Y:S01]  /*1d450*/  FMUL.FTZ R0, R0, R163 ;  /* 0x000000a300007220 */ /* 0x000fe20000410000 */
[----:B------:R-:W-:Y:S01]  /*1d460*/  FFMA.FTZ R165, R158, R13, R9 ;  /* 0x0000000d9ea57223 */ /* 0x000fe20000010009 */
[----:B------:R-:W-:Y:S01]  /*1d470*/  FFMA.FTZ R164, R149, R12, R8 ;  /* 0x0000000c95a47223 */ /* 0x000fe20000010008 */
[----:B------:R-:W-:Y:S01]  /*1d480*/  FFMA.FTZ R166, R151, R14, R10 ;  /* 0x0000000e97a67223 */ /* 0x000fe2000001000a */
[----:B------:R-:W-:Y:S01]  /*1d490*/  FFMA.FTZ R167, R0, R15, R11 ;  /* 0x0000000f00a77223 */ /* 0x000fe2000001000b */
[----:B0-----:R-:W-:-:S05]  /*1d4a0*/  IMAD.WIDE.U32 R154, R152, 0x10, R154 ;  /* 0x00000010989a7825 */ /* 0x001fca00078e009a */
[----:B------:R0:W-:Y:S02]  /*1d4b0*/  STG.E.128 desc[UR6][R154.64], R164 ;  /* 0x000000a49a007986 */ /* 0x0001e4000c101d06 */
.L_x_27024:
[----:B------:R-:W-:Y:S05]  /*1d4c0*/  BSYNC.RECONVERGENT B0 ;  /* 0x0000000000007941 */ /* 0x000fea0003800200 */
.L_x_27009:
[----:B0-----:R-:W0:Y:S01]  /*1d4d0*/  LDC.64 R154, c[0x0][0x380] ;  /* 0x0000e000ff9a7b82 */ /* 0x001e220000000a00 */
[----:B------:R-:W-:Y:S01]  /*1d4e0*/  UPLOP3.LUT UP1, UPT, UPT, UPT, UP1, 0x40, 0x4 ;  /* 0x000000000004789c */ /* 0x000fe20003f2e810 */
[----:B0-----:R-:W-:-:S04]  /*1d4f0*/  IADD3 R142, PT, PT, R142, R154, RZ ;  /* 0x0000009a8e8e7210 */ /* 0x001fc80007ffe0ff */
[----:B------:R-:W-:-:S13]  /*1d500*/  ISETP.GE.AND P0, PT, R142, R155, PT ;  /* 0x0000009b8e00720c */ /* 0x000fda0003f06270 */
[----:B------:R-:W-:Y:S05]  /*1d510*/  @!P0 BRA `(.L_x_27025) ;  /* 0xfffffe3c00848947 */ /* 0x000fea000383ffff */
[----:B------:R-:W-:Y:S05]  /*1d520*/  EXIT ;  /* 0x000000000000794d */ /* 0x000fea0003800000 */
.L_x_27026:
        /* <DEDUP_REMOVED lines=13> */
.L_x_27618:


//--------------------- .text._ZN10layer_norm13ln_fwd_kernelINS_13Kernel_traitsIfffffjLj8192ELj1ELj1ELj8ELj16ENS_18Kernel_traits_baseILj8192EfffffjLj256EEEEELb1ELb1ELb1ELb1EEEvNS_9FwdParamsE --------------------------
	.section	.text._ZN10layer_norm13ln_fwd_kernelINS_13Kernel_traitsIfffffjLj8192ELj1ELj1ELj8ELj16ENS_18Kernel_traits_baseILj8192EfffffjLj256EEEEELb1ELb1ELb1ELb1EEEvNS_9FwdParamsE,"ax",@progbits
	.align	128
        .global         _ZN10layer_norm13ln_fwd_kernelINS_13Kernel_traitsIfffffjLj8192ELj1ELj1ELj8ELj16ENS_18Kernel_traits_baseILj8192EfffffjLj256EEEEELb1ELb1ELb1ELb1EEEvNS_9FwdParamsE
        .type           _ZN10layer_norm13ln_fwd_kernelINS_13Kernel_traitsIfffffjLj8192ELj1ELj1ELj8ELj16ENS_18Kernel_traits_baseILj8192EfffffjLj256EEEEELb1ELb1ELb1ELb1EEEvNS_9FwdParamsE,@function
        .size           _ZN10layer_norm13ln_fwd_kernelINS_13Kernel_traitsIfffffjLj8192ELj1ELj1ELj8ELj16ENS_18Kernel_traits_baseILj8192EfffffjLj256EEEEELb1ELb1ELb1ELb1EEEvNS_9FwdParamsE,(.L_x_27619 - _ZN10layer_norm13ln_fwd_kernelINS_13Kernel_traitsIfffffjLj8192ELj1ELj1ELj8ELj16ENS_18Kernel_traits_baseILj8192EfffffjLj256EEEEELb1ELb1ELb1ELb1EEEvNS_9FwdParamsE)
        .other          _ZN10layer_norm13ln_fwd_kernelINS_13Kernel_traitsIfffffjLj8192ELj1ELj1ELj8ELj16ENS_18Kernel_traits_baseILj8192EfffffjLj256EEEEELb1ELb1ELb1ELb1EEEvNS_9FwdParamsE,@"STO_CUDA_ENTRY STV_DEFAULT"
_ZN10layer_norm13ln_fwd_kernelINS_13Kernel_traitsIfffffjLj8192ELj1ELj1ELj8ELj16ENS_18Kernel_traits_baseILj8192EfffffjLj256EEEEELb1ELb1ELb1ELb1EEEvNS_9FwdParamsE:
.text._ZN10layer_norm13ln_fwd_kernelINS_13Kernel_traitsIfffffjLj8192ELj1ELj1ELj8ELj16ENS_18Kernel_traits_baseILj8192EfffffjLj256EEEEELb1ELb1ELb1ELb1EEEvNS_9FwdParamsE:
        /* <DEDUP_REMOVED lines=54> */
.L_x_27027:
        /* <DEDUP_REMOVED lines=36> */
.L_x_27028:
        /* <DEDUP_REMOVED lines=93> */
.L_x_27298:
        /* <DEDUP_REMOVED lines=48> */
.L_x_27032:
        /* <DEDUP_REMOVED lines=12> */
.L_x_27033:
        /* <DEDUP_REMOVED lines=60> */
.L_x_27031:
        /* <DEDUP_REMOVED lines=8> */
[----:B------:R-:W-:-:S07]  /*1370*/  FFMA.FTZ R8, R7, R48, R12 ;  /* 0x0000003007087223 */ /* 0x000fce000001000c */
.L_x_27030:
        /* <DEDUP_REMOVED lines=15> */
.L_x_27036:
        /* <DEDUP_REMOVED lines=12> */
.L_x_27037:
        /* <DEDUP_REMOVED lines=61> */
.L_x_27035:
        /* <DEDUP_REMOVED lines=9> */
.L_x_27034:
        /* <DEDUP_REMOVED lines=15> */
.L_x_27040:
        /* <DEDUP_REMOVED lines=12> */
.L_x_27041:
        /* <DEDUP_REMOVED lines=61> */
.L_x_27039:
        /* <DEDUP_REMOVED lines=8> */
[----:B------:R-:W-:-:S07]  /*1f90*/  FFMA.FTZ R10, R7, R50, R14 ;  /* 0x00000032070a7223 */ /* 0x000fce000001000e */
.L_x_27038:
        /* <DEDUP_REMOVED lines=15> */
.L_x_27044:
        /* <DEDUP_REMOVED lines=12> */
.L_x_27045:
        /* <DEDUP_REMOVED lines=61> */
.L_x_27043:
        /* <DEDUP_REMOVED lines=8> */
[----:B------:R-:W-:Y:S01]  /*25a0*/  FFMA.FTZ R11, R4, R51, R15 ;  /* 0x00000033040b7223 */ /* 0x000fe2000001000f */
[----:B------:R-:W-:Y:S06]  /*25b0*/  BRA `(.L_x_27042) ;  /* 0x00000018001c7947 */ /* 0x000fec0003800000 */
.L_x_27029:
        /* <DEDUP_REMOVED lines=19> */
.L_x_27048:
        /* <DEDUP_REMOVED lines=12> */
.L_x_27049:
        /* <DEDUP_REMOVED lines=60> */
.L_x_27047:
        /* <DEDUP_REMOVED lines=8> */
[----:B------:R-:W-:-:S07]  /*2bf0*/  FMUL.FTZ R8, R5, R48 ;  /* 0x0000003005087220 */ /* 0x000fce0000410000 */
.L_x_27046:
        /* <DEDUP_REMOVED lines=15> */
.L_x_27052:
        /* <DEDUP_REMOVED lines=12> */
.L_x_27053:
        /* <DEDUP_REMOVED lines=61> */
.L_x_27051:
        /* <DEDUP_REMOVED lines=8> */
[----:B------:R-:W-:-:S07]  /*3200*/  FMUL.FTZ R9, R4, R49 ;  /* 0x0000003104097220 */ /* 0x000fce0000410000 */
.L_x_27050:
        /* <DEDUP_REMOVED lines=15> */
.L_x_27056:
        /* <DEDUP_REMOVED lines=12> */
.L_x_27057:
        /* <DEDUP_REMOVED lines=61> */
.L_x_27055:
        /* <DEDUP_REMOVED lines=9> */
.L_x_27054:
        /* <DEDUP_REMOVED lines=15> */
.L_x_27059:
        /* <DEDUP_REMOVED lines=12> */
.L_x_27060:
        /* <DEDUP_REMOVED lines=61> */
.L_x_27058:
        /* <DEDUP_REMOVED lines=9> */
.L_x_27042:
        /* <DEDUP_REMOVED lines=21> */
.L_x_27061:
[----:B-----5:R2:W5:Y:S04]  /*3f80*/  @P1 LDG.E.128 R16, desc[UR6][R116.64] ;  /* 0x0000000674101981 */ /* 0x020568000c1e1d00 */
[----:B------:R2:W5:Y:S01]  /*3f90*/  @P0 LDG.E.128 R12, desc[UR6][R118.64] ;  /* 0x00000006760c0981 */ /* 0x000562000c1e1d00 */
[----:B------:R-:W-:Y:S05]  /*3fa0*/  @!P0 BRA `(.L_x_27062) ;  /* 0x0000001800248947 */ /* 0x000fea0003800000 */
[----:B------:R-:W-:Y:S01]  /*3fb0*/  ISETP.GT.AND P2, PT, R0, RZ, PT ;  /* 0x000000ff0000720c */ /* 0x000fe20003f44270 */
[----:B--2---:R-:W-:Y:S01]  /*3fc0*/  IMAD.MOV.U32 R116, RZ, RZ, R7 ;  /* 0x000000ffff747224 */ /* 0x004fe200078e0007 */
[----:B------:R-:W-:Y:S01]  /*3fd0*/  MOV R118, R6 ;  /* 0x0000000600767202 */ /* 0x000fe20000000f00 */
[----:B01---5:R-:W-:-:S10]  /*3fe0*/  IMAD.MOV.U32 R4, RZ, RZ, R12 ;  /* 0x000000ffff047224 */ /* 0x023fd400078e000c */
        /* <DEDUP_REMOVED lines=16> */
.L_x_27065:
        /* <DEDUP_REMOVED lines=12> */
.L_x_27066:
        /* <DEDUP_REMOVED lines=59> */
[----:B------:R-:W-:-:S07]  /*4560*/  IMAD.MOV.U32 R4, RZ, RZ, R6 ;  /* 0x000000ffff047224 */ /* 0x000fce00078e0006 */
.L_x_27064:
[----:B------:R-:W-:Y:S01]  /*4570*/  HFMA2 R5, -RZ, RZ, 0.1171875, 0 ;  /* 0x2f800000ff057431 */ /* 0x000fe200000001ff */
[----:B------:R-:W-:Y:S01]  /*4580*/  I2FP.F32.U32 R4, R4 ;  /* 0x0000000400047245 */ /* 0x000fe20000201000 */
[----:B------:R-:W-:-:S04]  /*4590*/  FMUL.FTZ R6, R16, UR13 ;  /* 0x0000000d10067c20 */ /* 0x000fc80008410000 */
[----:B------:R-:W-:Y:S01]  /*45a0*/  FFMA.FTZ R4, R4, R5, 1.1641532182693481445e-10 ;  /* 0x2f00000004047423 */ /* 0x000fe20000010005 */
[----:B------:R-:W-:-:S04]  /*45b0*/  FMUL.FTZ R5, R6, UR12 ;  /* 0x0000000c06057c20 */ /* 0x000fc80008410000 */
[----:B------:R-:W-:-:S04]  /*45c0*/  FSETP.GTU.FTZ.AND P3, PT, R4, UR10, PT ;  /* 0x0000000a04007c0b */ /* 0x000fc8000bf7c000 */
[----:B------:R-:W-:Y:S02]  /*45d0*/  FSEL R5, R5, RZ, !P3 ;  /* 0x000000ff05057208 */ /* 0x000fe40005800000 */
[----:B------:R-:W-:-:S03]  /*45e0*/  SEL R146, RZ, 0x1, P3 ;  /* 0x00000001ff927807 */ /* 0x000fc60001800000 */
[----:B------:R-:W-:-:S07]  /*45f0*/  FFMA.FTZ R4, R5, R44, R12 ;  /* 0x0000002c05047223 */ /* 0x000fce000001000c */
.L_x_27063:
        /* <DEDUP_REMOVED lines=15> */
.L_x_27069:
        /* <DEDUP_REMOVED lines=12> */
.L_x_27070:
        /* <DEDUP_REMOVED lines=61> */
.L_x_27068:
        /* <DEDUP_REMOVED lines=9> */
.L_x_27067:
        /* <DEDUP_REMOVED lines=15> */
.L_x_27073:
        /* <DEDUP_REMOVED lines=12> */
.L_x_27074:
        /* <DEDUP_REMOVED lines=61> */
.L_x_27072:
        /* <DEDUP_REMOVED lines=9> */
.L_x_27071:
        /* <DEDUP_REMOVED lines=15> */
.L_x_27077:
        /* <DEDUP_REMOVED lines=12> */
.L_x_27078:
        /* <DEDUP_REMOVED lines=61> */
.L_x_27076:
        /* <DEDUP_REMOVED lines=8> */
[----:B------:R-:W-:Y:S01]  /*5820*/  FFMA.FTZ R7, R116, R47, R15 ;  /* 0x0000002f74077223 */ /* 0x000fe2000001000f */
[----:B------:R-:W-:Y:S06]  /*5830*/  BRA `(.L_x_27075) ;  /* 0x00000018001c7947 */ /* 0x000fec0003800000 */
.L_x_27062:
[----:B--2---:R-:W-:Y:S01]  /*5840*/  IMAD.MOV.U32 R116, RZ, RZ, R7 ;  /* 0x000000ffff747224 */ /* 0x004fe200078e0007 */
        /* <DEDUP_REMOVED lines=18> */
.L_x_27081:
        /* <DEDUP_REMOVED lines=12> */
.L_x_27082:
        /* <DEDUP_REMOVED lines=54> */
[----:B------:R-:W-:Y:S01]  /*5d90*/  MOV R144, R116 ;  /* 0x0000007400907202 */ /* 0x000fe20000000f00 */
[----:B------:R-:W-:Y:S01]  /*5da0*/  HFMA2 R116, -RZ, RZ, 0, 0 ;  /* 0x00000000ff747431 */ /* 0x000fe200000001ff */
[----:B------:R-:W-:Y:S01]  /*5db0*/  LOP3.LUT R142, R5, R142, R117, 0x96, !PT ;  /* 0x0000008e058e7212 */ /* 0x000fe200078e9675 */
[----:B------:R-:W-:-:S05]  /*5dc0*/  IMAD.WIDE.U32 R118, R7, -0x2daee0ad, RZ ;  /* 0xd2511f5307767825 */ /* 0x000fca00078e00ff */
[----:B------:R-:W-:Y:S01]  /*5dd0*/  LOP3.LUT R143, R143, R4, R119, 0x96, !PT ;  /* 0x000000048f8f7212 */ /* 0x000fe200078e9677 */
[----:B------:R-:W-:-:S07]  /*5de0*/  IMAD.MOV.U32 R4, RZ, RZ, R6 ;  /* 0x000000ffff047224 */ /* 0x000fce00078e0006 */
.L_x_27080:
        /* <DEDUP_REMOVED lines=9> */
.L_x_27079:
        /* <DEDUP_REMOVED lines=15> */
.L_x_27085:
        /* <DEDUP_REMOVED lines=12> */
.L_x_27086:
        /* <DEDUP_REMOVED lines=61> */
.L_x_27084:
        /* <DEDUP_REMOVED lines=9> */
.L_x_27083:
        /* <DEDUP_REMOVED lines=15> */
.L_x_27089:
        /* <DEDUP_REMOVED lines=12> */
.L_x_27090:
        /* <DEDUP_REMOVED lines=61> */
.L_x_27088:
        /* <DEDUP_REMOVED lines=9> */
.L_x_27087:
        /* <DEDUP_REMOVED lines=15> */
.L_x_27092:
        /* <DEDUP_REMOVED lines=12> */
.L_x_27093:
        /* <DEDUP_REMOVED lines=52> */
[----:B------:R-:W-:Y:S01]  /*6f90*/  HFMA2 R119, -RZ, RZ, 0, 0 ;  /* 0x00000000ff777431 */ /* 0x000fe200000001ff */
        /* <DEDUP_REMOVED lines=8> */
.L_x_27091:
        /* <DEDUP_REMOVED lines=9> */
.L_x_27075:
        /* <DEDUP_REMOVED lines=22> */
.L_x_27094:
        /* <DEDUP_REMOVED lines=23> */
.L_x_27098:
        /* <DEDUP_REMOVED lines=12> */
.L_x_27099:
        /* <DEDUP_REMOVED lines=60> */
.L_x_27097:
        /* <DEDUP_REMOVED lines=9> */
.L_x_27096:
        /* <DEDUP_REMOVED lines=15> */
.L_x_27102:
        /* <DEDUP_REMOVED lines=12> */
.L_x_27103:
        /* <DEDUP_REMOVED lines=61> */
.L_x_27101:
        /* <DEDUP_REMOVED lines=9> */
.L_x_27100:
        /* <DEDUP_REMOVED lines=15> */
.L_x_27106:
        /* <DEDUP_REMOVED lines=12> */
.L_x_27107:
        /* <DEDUP_REMOVED lines=61> */
.L_x_27105:
        /* <DEDUP_REMOVED lines=9> */
.L_x_27104:
        /* <DEDUP_REMOVED lines=15> */
.L_x_27110:
        /* <DEDUP_REMOVED lines=12> */
.L_x_27111:
        /* <DEDUP_REMOVED lines=61> */
.L_x_27109:
        /* <DEDUP_REMOVED lines=10> */
.L_x_27095:
[----:B-1----:R-:W-:Y:S01]  /*8ad0*/  IMAD.MOV.U32 R120, RZ, RZ, R119 ;  /* 0x000000ffff787224 */ /* 0x002fe200078e0077 */
        /* <DEDUP_REMOVED lines=18> */
.L_x_27114:
        /* <DEDUP_REMOVED lines=12> */
.L_x_27115:
        /* <DEDUP_REMOVED lines=60> */
.L_x_27113:
        /* <DEDUP_REMOVED lines=9> */
.L_x_27112:
        /* <DEDUP_REMOVED lines=15> */
.L_x_27118:
        /* <DEDUP_REMOVED lines=12> */
.L_x_27119:
        /* <DEDUP_REMOVED lines=61> */
.L_x_27117:
        /* <DEDUP_REMOVED lines=9> */
.L_x_27116:
        /* <DEDUP_REMOVED lines=15> */
.L_x_27122:
        /* <DEDUP_REMOVED lines=12> */
.L_x_27123:
        /* <DEDUP_REMOVED lines=61> */
.L_x_27121:
        /* <DEDUP_REMOVED lines=9> */
.L_x_27120:
        /* <DEDUP_REMOVED lines=15> */
.L_x_27125:
        /* <DEDUP_REMOVED lines=12> */
.L_x_27126:
        /* <DEDUP_REMOVED lines=61> */
.L_x_27124:
        /* <DEDUP_REMOVED lines=9> */
.L_x_27108:
        /* <DEDUP_REMOVED lines=22> */
.L_x_27127:
        /* <DEDUP_REMOVED lines=23> */
.L_x_27131:
        /* <DEDUP_REMOVED lines=12> */
.L_x_27132:
        /* <DEDUP_REMOVED lines=60> */
.L_x_27130:
        /* <DEDUP_REMOVED lines=9> */
.L_x_27129:
        /* <DEDUP_REMOVED lines=15> */
.L_x_27135:
        /* <DEDUP_REMOVED lines=12> */
.L_x_27136:
        /* <DEDUP_REMOVED lines=61> */
.L_x_27134:
        /* <DEDUP_REMOVED lines=9> */
.L_x_27133:
        /* <DEDUP_REMOVED lines=15> */
.L_x_27139:
        /* <DEDUP_REMOVED lines=12> */
.L_x_27140:
        /* <DEDUP_REMOVED lines=61> */
.L_x_27138:
        /* <DEDUP_REMOVED lines=9> */
.L_x_27137:
        /* <DEDUP_REMOVED lines=15> */
.L_x_27143:
        /* <DEDUP_REMOVED lines=12> */
.L_x_27144:
        /* <DEDUP_REMOVED lines=61> */
.L_x_27142:
        /* <DEDUP_REMOVED lines=10> */
.L_x_27128:
        /* <DEDUP_REMOVED lines=19> */
.L_x_27147:
        /* <DEDUP_REMOVED lines=12> */
.L_x_27148:
        /* <DEDUP_REMOVED lines=60> */
.L_x_27146:
        /* <DEDUP_REMOVED lines=9> */
.L_x_27145:
        /* <DEDUP_REMOVED lines=15> */
.L_x_27151:
        /* <DEDUP_REMOVED lines=12> */
.L_x_27152:
        /* <DEDUP_REMOVED lines=61> */
.L_x_27150:
        /* <DEDUP_REMOVED lines=9> */
.L_x_27149:
        /* <DEDUP_REMOVED lines=15> */
.L_x_27155:
        /* <DEDUP_REMOVED lines=12> */
.L_x_27156:
        /* <DEDUP_REMOVED lines=61> */
.L_x_27154:
        /* <DEDUP_REMOVED lines=9> */
.L_x_27153:
        /* <DEDUP_REMOVED lines=15> */
.L_x_27158:
        /* <DEDUP_REMOVED lines=12> */
.L_x_27159:
        /* <DEDUP_REMOVED lines=61> */
.L_x_27157:
        /* <DEDUP_REMOVED lines=9> */
.L_x_27141:
        /* <DEDUP_REMOVED lines=11> */
[----:B------:R-:W-:Y:S01]  /*d680*/  VIADD R133, R152, 0x300 ;  /* 0x0000030098857836 */ /* 0x000fe20000000000 */
[----:B------:R-:W-:-:S03]  /*d690*/  SHF.L.U32 R132, R148, 0x10, RZ ;  /* 0x0000001094847819 */ /* 0x000fc600000006ff */
[----:B0-----:R-:W-:Y:S01]  /*d6a0*/  IMAD.WIDE.U32 R124, R133, 0x4, R124 ;  /* 0x00000004857c7825 */ /* 0x001fe200078e007c */
        /* <DEDUP_REMOVED lines=8> */
.L_x_27160:
        /* <DEDUP_REMOVED lines=23> */
.L_x_27164:
        /* <DEDUP_REMOVED lines=12> */
.L_x_27165:
        /* <DEDUP_REMOVED lines=60> */
.L_x_27163:
        /* <DEDUP_REMOVED lines=9> */
.L_x_27162:
        /* <DEDUP_REMOVED lines=15> */
.L_x_27168:
        /* <DEDUP_REMOVED lines=12> */
.L_x_27169:
        /* <DEDUP_REMOVED lines=61> */
.L_x_27167:
        /* <DEDUP_REMOVED lines=9> */
.L_x_27166:
        /* <DEDUP_REMOVED lines=15> */
.L_x_27172:
        /* <DEDUP_REMOVED lines=12> */
.L_x_27173:
        /* <DEDUP_REMOVED lines=61> */
.L_x_27171:
        /* <DEDUP_REMOVED lines=9> */
.L_x_27170:
        /* <DEDUP_REMOVED lines=15> */
.L_x_27176:
        /* <DEDUP_REMOVED lines=12> */
.L_x_27177:
        /* <DEDUP_REMOVED lines=61> */
.L_x_27175:
        /* <DEDUP_REMOVED lines=10> */
.L_x_27161:
        /* <DEDUP_REMOVED lines=19> */
.L_x_27180:
        /* <DEDUP_REMOVED lines=12> */
.L_x_27181:
        /* <DEDUP_REMOVED lines=60> */
.L_x_27179:
        /* <DEDUP_REMOVED lines=9> */
.L_x_27178:
        /* <DEDUP_REMOVED lines=15> */
.L_x_27184:
        /* <DEDUP_REMOVED lines=12> */
.L_x_27185:
        /* <DEDUP_REMOVED lines=61> */
.L_x_27183:
        /* <DEDUP_REMOVED lines=9> */
.L_x_27182:
        /* <DEDUP_REMOVED lines=15> */
.L_x_27188:
        /* <DEDUP_REMOVED lines=12> */
.L_x_27189:
        /* <DEDUP_REMOVED lines=59> */
[----:B------:R-:W-:Y:S02]  /*101a0*/  IMAD.MOV.U32 R130, RZ, RZ, R128 ;  /* 0x000000ffff827224 */ /* 0x000fe400078e0080 */
[----:B------:R-:W-:-:S07]  /*101b0*/  HFMA2 R128, -RZ, RZ, 0, 0 ;  /* 0x00000000ff807431 */ /* 0x000fce00000001ff */
.L_x_27187:
        /* <DEDUP_REMOVED lines=9> */
.L_x_27186:
        /* <DEDUP_REMOVED lines=15> */
.L_x_27191:
        /* <DEDUP_REMOVED lines=12> */
.L_x_27192:
        /* <DEDUP_REMOVED lines=61> */
.L_x_27190:
        /* <DEDUP_REMOVED lines=9> */
.L_x_27174:
        /* <DEDUP_REMOVED lines=22> */
.L_x_27193:
        /* <DEDUP_REMOVED lines=23> */
.L_x_27197:
        /* <DEDUP_REMOVED lines=12> */
.L_x_27198:
        /* <DEDUP_REMOVED lines=60> */
.L_x_27196:
        /* <DEDUP_REMOVED lines=9> */
.L_x_27195:
        /* <DEDUP_REMOVED lines=15> */
.L_x_27201:
        /* <DEDUP_REMOVED lines=12> */
.L_x_27202:
        /* <DEDUP_REMOVED lines=54> */
[----:B------:R-:W-:Y:S01]  /*11550*/  LOP3.LUT R142, R131, R132, R155, 0x96, !PT ;  /* 0x00000084838e7212 */ /* 0x000fe200078e969b */
[----:B------:R-:W-:Y:S01]  /*11560*/  IMAD.MOV.U32 R131, RZ, RZ, RZ ;  /* 0x000000ffff837224 */ /* 0x000fe200078e00ff */
[----:B------:R-:W-:Y:S01]  /*11570*/  MOV R144, R154 ;  /* 0x0000009a00907202 */ /* 0x000fe20000000f00 */
[----:B------:R-:W-:-:S04]  /*11580*/  IMAD.WIDE.U32 R132, R129, -0x2daee0ad, RZ ;  /* 0xd2511f5381847825 */ /* 0x000fc800078e00ff */
[----:B------:R-:W-:Y:S01]  /*11590*/  IMAD.MOV.U32 R129, RZ, RZ, R134 ;  /* 0x000000ffff817224 */ /* 0x000fe200078e0086 */
[----:B------:R-:W-:Y:S02]  /*115a0*/  LOP3.LUT R143, R143, R130, R133, 0x96, !PT ;  /* 0x000000828f8f7212 */ /* 0x000fe400078e9685 */
[----:B------:R-:W-:-:S07]  /*115b0*/  MOV R134, R132 ;  /* 0x0000008400867202 */ /* 0x000fce0000000f00 */
.L_x_27200:
        /* <DEDUP_REMOVED lines=9> */
.L_x_27199:
        /* <DEDUP_REMOVED lines=15> */
.L_x_27205:
        /* <DEDUP_REMOVED lines=12> */
.L_x_27206:
        /* <DEDUP_REMOVED lines=53> */
[----:B------:R-:W-:Y:S02]  /*11b50*/  IADD3 R133, PT, PT, R2, -0x700cb87f, RZ ;  /* 0x8ff3478102857810 */ /* 0x000fe40007ffe0ff */
[----:B------:R-:W-:Y:S02]  /*11b60*/  MOV R144, R154 ;  /* 0x0000009a00907202 */ /* 0x000fe40000000f00 */
[----:B------:R-:W-:Y:S01]  /*11b70*/  LOP3.LUT R142, R133, R132, R155, 0x96, !PT ;  /* 0x00000084858e7212 */ /* 0x000fe200078e969b */
[----:B------:R-:W-:-:S05]  /*11b80*/  IMAD.WIDE.U32 R132, R131, -0x2daee0ad, RZ ;  /* 0xd2511f5383847825 */ /* 0x000fca00078e00ff */
[----:B------:R-:W-:Y:S01]  /*11b90*/  LOP3.LUT R143, R143, R130, R133, 0x96, !PT ;  /* 0x000000828f8f7212 */ /* 0x000fe200078e9685 */
[----:B------:R-:W-:Y:S01]  /*11ba0*/  IMAD.MOV.U32 R130, RZ, RZ, R134 ;  /* 0x000000ffff827224 */ /* 0x000fe200078e0086 */
[----:B------:R-:W-:Y:S01]  /*11bb0*/  MOV R134, R132 ;  /* 0x0000008400867202 */ /* 0x000fe20000000f00 */
[----:B------:R-:W-:-:S07]  /*11bc0*/  IMAD.MOV.U32 R132, RZ, RZ, RZ ;  /* 0x000000ffff847224 */ /* 0x000fce00078e00ff */
.L_x_27204:
        /* <DEDUP_REMOVED lines=9> */
.L_x_27203:
        /* <DEDUP_REMOVED lines=15> */
.L_x_27209:
        /* <DEDUP_REMOVED lines=12> */
.L_x_27210:
        /* <DEDUP_REMOVED lines=61> */
.L_x_27208:
        /* <DEDUP_REMOVED lines=10> */
.L_x_27194:
        /* <DEDUP_REMOVED lines=19> */
.L_x_27213:
        /* <DEDUP_REMOVED lines=12> */
.L_x_27214:
        /* <DEDUP_REMOVED lines=60> */
.L_x_27212:
        /* <DEDUP_REMOVED lines=9> */
.L_x_27211:
        /* <DEDUP_REMOVED lines=15> */
.L_x_27217:
        /* <DEDUP_REMOVED lines=12> */
.L_x_27218:
        /* <DEDUP_REMOVED lines=57> */
[----:B------:R-:W-:Y:S01]  /*12e00*/  HFMA2 R131, -RZ, RZ, 0, 0 ;  /* 0x00000000ff837431 */ /* 0x000fe200000001ff */
[----:B------:R-:W-:Y:S01]  /*12e10*/  MOV R129, R134 ;  /* 0x0000008600817202 */ /* 0x000fe20000000f00 */
[----:B------:R-:W-:Y:S01]  /*12e20*/  IMAD.MOV.U32 R134, RZ, RZ, R132 ;  /* 0x000000ffff867224 */ /* 0x000fe200078e0084 */
[----:B------:R-:W-:-:S07]  /*12e30*/  LOP3.LUT R143, R143, R130, R133, 0x96, !PT ;  /* 0x000000828f8f7212 */ /* 0x000fce00078e9685 */
.L_x_27216:
        /* <DEDUP_REMOVED lines=9> */
.L_x_27215:
        /* <DEDUP_REMOVED lines=15> */
.L_x_27221:
        /* <DEDUP_REMOVED lines=12> */
.L_x_27222:
        /* <DEDUP_REMOVED lines=61> */
.L_x_27220:
        /* <DEDUP_REMOVED lines=9> */
.L_x_27219:
        /* <DEDUP_REMOVED lines=15> */
.L_x_27224:
        /* <DEDUP_REMOVED lines=12> */
.L_x_27225:
        /* <DEDUP_REMOVED lines=58> */
[----:B------:R-:W-:Y:S01]  /*13a30*/  MOV R131, R134 ;  /* 0x0000008600837202 */ /* 0x000fe20000000f00 */
[----:B------:R-:W-:Y:S01]  /*13a40*/  IMAD.MOV.U32 R134, RZ, RZ, R154 ;  /* 0x000000ffff867224 */ /* 0x000fe200078e009a */
[----:B------:R-:W-:-:S07]  /*13a50*/  LOP3.LUT R143, R143, R132, R155, 0x96, !PT ;  /* 0x000000848f8f7212 */ /* 0x000fce00078e969b */
.L_x_27223:
        /* <DEDUP_REMOVED lines=9> */
.L_x_27207:
[----:B------:R-:W-:-:S05]  /*13af0*/  IADD3 R133, PT, PT, R153, 0x500, RZ ;  /* 0x0000050099857810 */ /* 0x000fca0007ffe0ff */
[----:B------:R-:W-:-:S05]  /*13b00*/  IMAD.WIDE.U32 R132, R133, 0x10, R136 ;  /* 0x0000001085847825 */ /* 0x000fca00078e0088 */
[----:B------:R0:W-:Y:S01]  /*13b10*/  STG.E.128 desc[UR6][R132.64], R128 ;  /* 0x0000008084007986 */ /* 0x0001e2000c101d06 */
[----:B------:R-:W-:Y:S05]  /*13b20*/  @!P1 BRA `(.L_x_27226) ;  /* 0x0000000000309947 */ /* 0x000fea0003800000 */
[----:B0-----:R-:W0:Y:S01]  /*13b30*/  LDC.64 R132, c[0x0][0x3b0] ;  /* 0x0000ec00ff847b82 */ /* 0x001e220000000a00 */
        /* <DEDUP_REMOVED lines=11> */
.L_x_27226:
[----:B01----:R-:W0:Y:S01]  /*13bf0*/  @P1 LDC.64 R132, c[0x0][0x390] ;  /* 0x0000e400ff841b82 */ /* 0x003e220000000a00 */
[----:B------:R-:W-:Y:S01]  /*13c00*/  @P1 IADD3 R157, PT, PT, R152, 0x600, RZ ;  /* 0x00000600989d1810 */ /* 0x000fe20007ffe0ff */
[----:B------:R-:W-:-:S06]  /*13c10*/  @P0 VIADD R159, R153, 0x600 ;  /* 0x00000600999f0836 */ /* 0x000fcc0000000000 */
[----:B------:R-:W1:Y:S01]  /*13c20*/  @P0 LDC.64 R154, c[0x0][0x3a0] ;  /* 0x0000e800ff9a0b82 */ /* 0x000e620000000a00 */
[----:B0-----:R-:W-:-:S05]  /*13c30*/  @P1 IMAD.WIDE.U32 R132, R157, 0x10, R132 ;  /* 0x000000109d841825 */ /* 0x001fca00078e0084 */
[----:B-----5:R0:W5:Y:S01]  /*13c40*/  @P1 LDG.E.128 R16, desc[UR6][R132.64] ;  /* 0x0000000684101981 */ /* 0x020162000c1e1d00 */
[----:B-1----:R-:W-:-:S05]  /*13c50*/  @P0 IMAD.WIDE.U32 R154, R159, 0x10, R154 ;  /* 0x000000109f9a0825 */ /* 0x002fca00078e009a */
[----:B------:R0:W5:Y:S01]  /*13c60*/  @P0 LDG.E.128 R12, desc[UR6][R154.64] ;  /* 0x000000069a0c0981 */ /* 0x000162000c1e1d00 */
[----:B------:R-:W-:Y:S05]  /*13c70*/  @!P0 BRA `(.L_x_27227) ;  /* 0x0000001800248947 */ /* 0x000fea0003800000 */
[----:B------:R-:W-:Y:S01]  /*13c80*/  ISETP.GT.AND P2, PT, R0, RZ, PT ;  /* 0x000000ff0000720c */ /* 0x000fe20003f44270 */
[----:B0-----:R-:W-:Y:S01]  /*13c90*/  IMAD.MOV.U32 R154, RZ, RZ, R134 ;  /* 0x000000ffff9a7224 */ /* 0x001fe200078e0086 */
        /* <DEDUP_REMOVED lines=18> */
.L_x_27230:
        /* <DEDUP_REMOVED lines=12> */
.L_x_27231:
        /* <DEDUP_REMOVED lines=60> */
.L_x_27229:
        /* <DEDUP_REMOVED lines=9> */
.L_x_27228:
        /* <DEDUP_REMOVED lines=15> */
.L_x_27234:
        /* <DEDUP_REMOVED lines=12> */
.L_x_27235:
        /* <DEDUP_REMOVED lines=61> */
.L_x_27233:
        /* <DEDUP_REMOVED lines=9> */
.L_x_27232:
        /* <DEDUP_REMOVED lines=15> */
.L_x_27238:
        /* <DEDUP_REMOVED lines=12> */
.L_x_27239:
        /* <DEDUP_REMOVED lines=58> */
[----:B------:R-:W-:Y:S01]  /*14e30*/  LOP3.LUT R143, R143, R134, R159, 0x96, !PT ;  /* 0x000000868f8f7212 */ /* 0x000fe200078e969f */
[----:B------:R-:W-:Y:S01]  /*14e40*/  IMAD.MOV.U32 R134, RZ, RZ, R154 ;  /* 0x000000ffff867224 */ /* 0x000fe200078e009a */
[----:B------:R-:W-:-:S07]  /*14e50*/  MOV R154, R158 ;  /* 0x0000009e009a7202 */ /* 0x000fce0000000f00 */
.L_x_27237:
        /* <DEDUP_REMOVED lines=9> */
.L_x_27236:
        /* <DEDUP_REMOVED lines=15> */
.L_x_27242:
        /* <DEDUP_REMOVED lines=12> */
.L_x_27243:
        /* <DEDUP_REMOVED lines=61> */
.L_x_27241:
        /* <DEDUP_REMOVED lines=10> */
.L_x_27227:
        /* <DEDUP_REMOVED lines=19> */
.L_x_27246:
        /* <DEDUP_REMOVED lines=12> */
.L_x_27247:
        /* <DEDUP_REMOVED lines=58> */
[----:B------:R-:W-:Y:S02]  /*15aa0*/  HFMA2 R155, -RZ, RZ, 0, 0 ;  /* 0x00000000ff9b7431 */ /* 0x000fe400000001ff */
[----:B------:R-:W-:-:S07]  /*15ab0*/  IMAD.MOV.U32 R132, RZ, RZ, R134 ;  /* 0x000000ffff847224 */ /* 0x000fce00078e0086 */
.L_x_27245:
        /* <DEDUP_REMOVED lines=9> */
.L_x_27244:
        /* <DEDUP_REMOVED lines=15> */
.L_x_27250:
        /* <DEDUP_REMOVED lines=12> */
.L_x_27251:
        /* <DEDUP_REMOVED lines=50> */
[----:B------:R-:W-:Y:S02]  /*16020*/  HFMA2 R135, -RZ, RZ, 0, 0 ;  /* 0x00000000ff877431 */ /* 0x000fe400000001ff */
[----:B------:R-:W-:Y:S01]  /*16030*/  IMAD.WIDE.U32 R160, R160, -0x326172a9, RZ ;  /* 0xcd9e8d57a0a07825 */ /* 0x000fe200078e00ff */
[----:B------:R-:W-:Y:S02]  /*16040*/  LOP3.LUT R158, R133, R158, R143, 0x96, !PT ;  /* 0x0000009e859e7212 */ /* 0x000fe400078e968f */
        /* <DEDUP_REMOVED lines=8> */
.L_x_27249:
        /* <DEDUP_REMOVED lines=9> */
.L_x_27248:
        /* <DEDUP_REMOVED lines=15> */
.L_x_27254:
        /* <DEDUP_REMOVED lines=12> */
.L_x_27255:
        /* <DEDUP_REMOVED lines=58> */
[----:B------:R-:W-:Y:S02]  /*166b0*/  LOP3.LUT R143, R143, R134, R159, 0x96, !PT ;  /* 0x000000868f8f7212 */ /* 0x000fe400078e969f */
[----:B------:R-:W-:Y:S01]  /*166c0*/  MOV R134, R154 ;  /* 0x0000009a00867202 */ /* 0x000fe20000000f00 */
[----:B------:R-:W-:-:S07]  /*166d0*/  IMAD.MOV.U32 R154, RZ, RZ, R158 ;  /* 0x000000ffff9a7224 */ /* 0x000fce00078e009e */
.L_x_27253:
        /* <DEDUP_REMOVED lines=9> */
.L_x_27252:
        /* <DEDUP_REMOVED lines=15> */
.L_x_27257:
        /* <DEDUP_REMOVED lines=12> */
.L_x_27258:
[----:B------:R-:W-:Y:S01]  /*16920*/  LOP3.LUT R160, R145, R143, R3, 0x96, !PT ;  /* 0x0000008f91a07212 */ /* 0x000fe200078e9603 */
[----:B------:R-:W-:Y:S01]  /*16930*/  IMAD.WIDE.U32 R158, R141, -0x326172a9, RZ ;  /* 0xcd9e8d578d9e7825 */ /* 0x000fe200078e00ff */
[----:B------:R-:W-:-:S03]  /*16940*/  IADD3 R143, PT, PT, R3, -0x4498517b, RZ ;  /* 0xbb67ae85038f7810 */ /* 0x000fc60007ffe0ff */
        /* <DEDUP_REMOVED lines=47> */
[----:B------:R-:W-:-:S04]  /*16c40*/  IADD3 R135, PT, PT, R2, -0xe443238, RZ ;  /* 0xf1bbcdc802877810 */ /* 0x000fc80007ffe0ff */
[----:B------:R-:W-:Y:S01]  /*16c50*/  LOP3.LUT R135, R135, R160, R143, 0x96, !PT ;  /* 0x000000a087877212 */ /* 0x000fe200078e968f */
[----:B------:R-:W-:-:S04]  /*16c60*/  IMAD.WIDE.U32 R160, R161, -0x326172a9, RZ ;  /* 0xcd9e8d57a1a07825 */ /* 0x000fc800078e00ff */
[----:B------:R-:W-:Y:S02]  /*16c70*/  VIADD R143, R2, 0x8ff34781 ;  /* 0x8ff34781028f7836 */ /* 0x000fe40000000000 */
[----:B------:R-:W-:Y:S01]  /*16c80*/  IMAD.WIDE.U32 R158, R135, -0x2daee0ad, RZ ;  /* 0xd2511f53879e7825 */ /* 0x000fe200078e00ff */
[----:B------:R-:W-:Y:S02]  /*16c90*/  MOV R135, R154 ;  /* 0x0000009a00877202 */ /* 0x000fe40000000f00 */
[----:B------:R-:W-:Y:S01]  /*16ca0*/  LOP3.LUT R142, R143, R142, R161, 0x96, !PT ;  /* 0x0000008e8f8e7212 */ /* 0x000fe200078e96a1 */
[----:B------:R-:W-:Y:S01]  /*16cb0*/  IMAD.MOV.U32 R144, RZ, RZ, R160 ;  /* 0x000000ffff907224 */ /* 0x000fe200078e00a0 */
[----:B------:R-:W-:Y:S01]  /*16cc0*/  IADD3 R143, PT, PT, R3, -0x695add53, RZ ;  /* 0x96a522ad038f7810 */ /* 0x000fe20007ffe0ff */
[----:B------:R-:W-:-:S03]  /*16cd0*/  IMAD.MOV.U32 R154, RZ, RZ, R158 ;  /* 0x000000ffff9a7224 */ /* 0x000fc600078e009e */
[----:B------:R-:W-:-:S07]  /*16ce0*/  LOP3.LUT R143, R143, R162, R159, 0x96, !PT ;  /* 0x000000a28f8f7212 */ /* 0x000fce00078e969f */
.L_x_27256:
        /* <DEDUP_REMOVED lines=9> */
.L_x_27240:
[----:B------:R-:W-:-:S05]  /*16d80*/  IADD3 R159, PT, PT, R153, 0x600, RZ ;  /* 0x00000600999f7810 */ /* 0x000fca0007ffe0ff */
[----:B------:R-:W-:-:S05]  /*16d90*/  IMAD.WIDE.U32 R158, R159, 0x10, R136 ;  /* 0x000000109f9e7825 */ /* 0x000fca00078e0088 */
[----:B------:R0:W-:Y:S01]  /*16da0*/  STG.E.128 desc[UR6][R158.64], R132 ;  /* 0x000000849e007986 */ /* 0x0001e2000c101d06 */
[----:B------:R-:W-:Y:S05]  /*16db0*/  @!P1 BRA `(.L_x_27259) ;  /* 0x0000000000309947 */ /* 0x000fea0003800000 */
[----:B------:R-:W-:Y:S01]  /*16dc0*/  IMAD.U32 R155, R148, 0x10000, RZ ;  /* 0x00010000949b7824 */ /* 0x000fe200078e00ff */
[----:B0-----:R-:W0:Y:S04]  /*16dd0*/  LDC.64 R158, c[0x0][0x3b0] ;  /* 0x0000ec00ff9e7b82 */ /* 0x001e280000000a00 */
[----:B------:R-:W-:Y:S02]  /*16de0*/  LOP3.LUT R160, R155, 0xff0000, RZ, 0xc0, !PT ;  /* 0x00ff00009ba07812 */ /* 0x000fe400078ec0ff */
[----:B------:R-:W-:-:S04]  /*16df0*/  LOP3.LUT R155, R149, 0xffff, RZ, 0xc0, !PT ;  /* 0x0000ffff959b7812 */ /* 0x000fc800078ec0ff */
[----:B------:R-:W-:Y:S02]  /*16e00*/  LEA R155, R155, R160, 0x18 ;  /* 0x000000a09b9b7211 */ /* 0x000fe400078ec0ff */
[----:B------:R-:W-:-:S05]  /*16e10*/  LOP3.LUT R160, R147, 0xff, RZ, 0xc0, !PT ;  /* 0x000000ff93a07812 */ /* 0x000fca00078ec0ff */
[----:B------:R-:W-:Y:S01]  /*16e20*/  IMAD R155, R160, 0x100, R155 ;  /* 0x00000100a09b7824 */ /* 0x000fe200078e029b */
[----:B------:R-:W-:-:S04]  /*16e30*/  LOP3.LUT R160, R146, 0xff, RZ, 0xc0, !PT ;  /* 0x000000ff92a07812 */ /* 0x000fc800078ec0ff */
[----:B------:R-:W-:Y:S01]  /*16e40*/  IADD3 R157, PT, PT, R155, R160, RZ ;  /* 0x000000a09b9d7210 */ /* 0x000fe20007ffe0ff */
[----:B------:R-:W-:-:S04]  /*16e50*/  VIADD R155, R152, 0x600 ;  /* 0x00000600989b7836 */ /* 0x000fc80000000000 */
[----:B0-----:R-:W-:-:S05]  /*16e60*/  IMAD.WIDE.U32 R158, R155, 0x4, R158 ;  /* 0x000000049b9e7825 */ /* 0x001fca00078e009e */
[----:B------:R1:W-:Y:S02]  /*16e70*/  STG.E desc[UR6][R158.64], R157 ;  /* 0x0000009d9e007986 */ /* 0x0003e4000c101906 */
.L_x_27259:
[----:B------:R-:W2:Y:S01]  /*16e80*/  @P1 LDC.64 R160, c[0x0][0x390] ;  /* 0x0000e400ffa01b82 */ /* 0x000ea20000000a00 */
[----:B-1----:R-:W-:-:S07]  /*16e90*/  IADD3 R157, PT, PT, R152, 0x700, RZ ;  /* 0x00000700989d7810 */ /* 0x002fce0007ffe0ff */
[----:B------:R-:W1:Y:S01]  /*16ea0*/  @P0 LDC.64 R162, c[0x0][0x3a0] ;  /* 0x0000e800ffa20b82 */ /* 0x000e620000000a00 */
[----:B0-----:R-:W-:Y:S02]  /*16eb0*/  VIADD R159, R153, 0x700 ;  /* 0x00000700999f7836 */ /* 0x001fe40000000000 */
[----:B--2---:R-:W-:-:S05]  /*16ec0*/  @P1 IMAD.WIDE.U32 R160, R157, 0x10, R160 ;  /* 0x000000109da01825 */ /* 0x004fca00078e00a0 */
[----:B-----5:R0:W5:Y:S01]  /*16ed0*/  @P1 LDG.E.128 R16, desc[UR6][R160.64] ;  /* 0x00000006a0101981 */ /* 0x020162000c1e1d00 */
[----:B-1----:R-:W-:-:S05]  /*16ee0*/  @P0 IMAD.WIDE.U32 R152, R159, 0x10, R162 ;  /* 0x000000109f980825 */ /* 0x002fca00078e00a2 */
[----:B------:R0:W5:Y:S01]  /*16ef0*/  @P0 LDG.E.128 R12, desc[UR6][R152.64] ;  /* 0x00000006980c0981 */ /* 0x000162000c1e1d00 */
[----:B------:R-:W-:Y:S05]  /*16f00*/  @!P0 BRA `(.L_x_27260) ;  /* 0x0000001800288947 */ /* 0x000fea0003800000 */
[----:B------:R-:W-:Y:S01]  /*16f10*/  ISETP.GT.AND P0, PT, R0, RZ, PT ;  /* 0x000000ff0000720c */ /* 0x000fe20003f04270 */
[----:B------:R-:W-:Y:S01]  /*16f20*/  IMAD.MOV.U32 R158, RZ, RZ, R154 ;  /* 0x000000ffff9e7224 */ /* 0x000fe200078e009a */
        /* <DEDUP_REMOVED lines=18> */
.L_x_27263:
        /* <DEDUP_REMOVED lines=12> */
.L_x_27264:
        /* <DEDUP_REMOVED lines=35> */
[----:B------:R-:W-:-:S04]  /*17340*/  IMAD.WIDE.U32 R142, R0, -0x2daee0ad, RZ ;  /* 0xd2511f53008e7825 */ /* 0x000fc800078e00ff */
[----:B------:R-:W-:Y:S01]  /*17350*/  HFMA2 R0, -RZ, RZ, 0, 0 ;  /* 0x00000000ff007431 */ /* 0x000fe200000001ff */
        /* <DEDUP_REMOVED lines=18> */
[----:B------:R-:W-:-:S03]  /*17480*/  IMAD.WIDE.U32 R152, R153, -0x2daee0ad, RZ ;  /* 0xd2511f5399987825 */ /* 0x000fc600078e00ff */
[----:B------:R-:W-:Y:S01]  /*17490*/  LOP3.LUT R142, R143, R142, R161, 0x96, !PT ;  /* 0x0000008e8f8e7212 */ /* 0x000fe200078e96a1 */
[----:B------:R-:W-:Y:S01]  /*174a0*/  IMAD.MOV.U32 R144, RZ, RZ, R160 ;  /* 0x000000ffff907224 */ /* 0x000fe200078e00a0 */
[----:B------:R-:W-:Y:S02]  /*174b0*/  IADD3 R143, PT, PT, R3, -0x695add53, RZ ;  /* 0x96a522ad038f7810 */ /* 0x000fe40007ffe0ff */
[----:B------:R-:W-:Y:S02]  /*174c0*/  MOV R158, R152 ;  /* 0x00000098009e7202 */ /* 0x000fe40000000f00 */
[----:B------:R-:W-:-:S07]  /*174d0*/  LOP3.LUT R143, R143, R162, R153, 0x96, !PT ;  /* 0x000000a28f8f7212 */ /* 0x000fce00078e9699 */
.L_x_27262:
[----:B------:R-:W-:Y:S01]  /*174e0*/  I2FP.F32.U32 R146, R146 ;  /* 0x0000009200927245 */ /* 0x000fe20000201000 */
[----:B------:R-:W-:-:S04]  /*174f0*/  IMAD.MOV.U32 R153, RZ, RZ, 0x2f800000 ;  /* 0x2f800000ff997424 */ /* 0x000fc800078e00ff */
[----:B------:R-:W-:-:S05]  /*17500*/  FFMA.FTZ R146, R146, R153, 1.1641532182693481445e-10 ;  /* 0x2f00000092927423 */ /* 0x000fca0000010099 */
[----:B------:R-:W-:Y:S01]  /*17510*/  FSETP.GTU.FTZ.AND P2, PT, R146, UR10, PT ;  /* 0x0000000a92007c0b */ /* 0x000fe2000bf5c000 */
[----:B------:R-:W-:-:S04]  /*17520*/  FMUL.FTZ R146, R16, UR13 ;  /* 0x0000000d10927c20 */ /* 0x000fc80008410000 */
[----:B------:R-:W-:-:S05]  /*17530*/  FMUL.FTZ R146, R146, UR12 ;  /* 0x0000000c92927c20 */ /* 0x000fca0008410000 */
[----:B------:R-:W-:Y:S02]  /*17540*/  FSEL R153, R146, RZ, !P2 ;  /* 0x000000ff92997208 */ /* 0x000fe40005000000 */
[----:B------:R-:W-:-:S03]  /*17550*/  SEL R146, RZ, 0x1, P2 ;  /* 0x00000001ff927807 */ /* 0x000fc60001000000 */
[----:B------:R-:W-:-:S07]  /*17560*/  FFMA.FTZ R152, R153, R20, R12 ;  /* 0x0000001499987223 */ /* 0x000fce000001000c */
.L_x_27261:
        /* <DEDUP_REMOVED lines=15> */
.L_x_27267:
        /* <DEDUP_REMOVED lines=12> */
.L_x_27268:
        /* <DEDUP_REMOVED lines=61> */
.L_x_27266:
        /* <DEDUP_REMOVED lines=9> */
.L_x_27265:
        /* <DEDUP_REMOVED lines=15> */
.L_x_27271:
        /* <DEDUP_REMOVED lines=12> */
.L_x_27272:
        /* <DEDUP_REMOVED lines=27> */
[----:B------:R-:W-:Y:S01]  /*17ee0*/  HFMA2 R0, -RZ, RZ, 0, 0 ;  /* 0x00000000ff007431 */ /* 0x000fe200000001ff */
        /* <DEDUP_REMOVED lines=33> */
.L_x_27270:
        /* <DEDUP_REMOVED lines=9> */
.L_x_27269:
        /* <DEDUP_REMOVED lines=15> */
.L_x_27275:
        /* <DEDUP_REMOVED lines=12> */
.L_x_27276:
        /* <DEDUP_REMOVED lines=61> */
.L_x_27274:
        /* <DEDUP_REMOVED lines=10> */
.L_x_27260:
        /* <DEDUP_REMOVED lines=19> */
.L_x_27279:
        /* <DEDUP_REMOVED lines=12> */
.L_x_27280:
        /* <DEDUP_REMOVED lines=61> */
.L_x_27278:
        /* <DEDUP_REMOVED lines=8> */
[----:B------:R-:W-:-:S07]  /*18df0*/  FMUL.FTZ R152, R153, R20 ;  /* 0x0000001499987220 */ /* 0x000fce0000410000 */
.L_x_27277:
        /* <DEDUP_REMOVED lines=15> */
.L_x_27283:
        /* <DEDUP_REMOVED lines=12> */
.L_x_27284:
        /* <DEDUP_REMOVED lines=61> */
.L_x_27282:
        /* <DEDUP_REMOVED lines=9> */
.L_x_27281:
        /* <DEDUP_REMOVED lines=15> */
.L_x_27287:
        /* <DEDUP_REMOVED lines=12> */
.L_x_27288:
        /* <DEDUP_REMOVED lines=61> */
.L_x_27286:
        /* <DEDUP_REMOVED lines=9> */
.L_x_27285:
        /* <DEDUP_REMOVED lines=15> */
.L_x_27290:
        /* <DEDUP_REMOVED lines=12> */
.L_x_27291:
        /* <DEDUP_REMOVED lines=61> */
.L_x_27289:
        /* <DEDUP_REMOVED lines=9> */
.L_x_27273:
[----:B------:R-:W-:-:S05]  /*1a030*/  IMAD.WIDE.U32 R136, R159, 0x10, R136 ;  /* 0x000000109f887825 */ /* 0x000fca00078e0088 */
[----:B------:R0:W-:Y:S01]  /*1a040*/  STG.E.128 desc[UR6][R136.64], R152 ;  /* 0x0000009888007986 */ /* 0x0001e2000c101d06 */
[----:B------:R-:W-:Y:S05]  /*1a050*/  @!P1 BRA `(.L_x_27292) ;  /* 0x00000000002c9947 */ /* 0x000fea0003800000 */
[----:B0-----:R-:W0:Y:S01]  /*1a060*/  LDC.64 R136, c[0x0][0x3b0] ;  /* 0x0000ec00ff887b82 */ /* 0x001e220000000a00 */
        /* <DEDUP_REMOVED lines=10> */
.L_x_27292:
[----:B------:R-:W-:Y:S01]  /*1a110*/  FADD.FTZ R0, RZ, R8 ;  /* 0x00000008ff007221 */ /* 0x000fe20000010000 */
[----:B------:R-:W-:Y:S01]  /*1a120*/  LOP3.LUT P0, RZ, R150, 0x1f, RZ, 0xc0, !PT ;  /* 0x0000001f96ff7812 */ /* 0x000fe2000780c0ff */
[----:B------:R-:W-:Y:S02]  /*1a130*/  BSSY.RECONVERGENT B0, `(.L_x_27293) ;  /* 0x000007f000007945 */ /* 0x000fe40003800200 */
[----:B01----:R-:W-:-:S04]  /*1a140*/  FADD.FTZ R137, R0, R9 ;  /* 0x0000000900897221 */ /* 0x003fc80000010000 */
        /* <DEDUP_REMOVED lines=42> */
[----:B------:R-:W-:-:S03]  /*1a3f0*/  ISETP.GT.U32.AND P1, PT, R161, 0x7, PT ;  /* 0x00000007a100780c */ /* 0x000fc60003f24070 */
        /* <DEDUP_REMOVED lines=82> */
.L_x_27294:
[----:B------:R-:W-:Y:S05]  /*1a920*/  BSYNC.RECONVERGENT B0 ;  /* 0x0000000000007941 */ /* 0x000fea0003800200 */
.L_x_27293:
[----:B------:R-:W-:Y:S01]  /*1a930*/  BAR.SYNC.DEFER_BLOCKING 0x0 ;  /* 0x0000000000007b1d */ /* 0x000fe20000010000 */
[----:B0-----:R-:W-:Y:S02]  /*1a940*/  MOV R0, RZ ;  /* 0x000000ff00007202 */ /* 0x001fe40000000f00 */
[----:B------:R-:W-:-:S03]  /*1a950*/  CS2R R136, SRZ ;  /* 0x0000000000887805 */ /* 0x000fc6000001ff00 */
[----:B------:R-:W-:Y:S04]  /*1a960*/  BSSY.RECONVERGENT B0, `(.L_x_27295) ;  /* 0x000000a000007945 */ /* 0x000fe80003800200 */
        /* <DEDUP_REMOVED lines=9> */
.L_x_27296:
[----:B------:R-:W-:Y:S05]  /*1aa00*/  BSYNC.RECONVERGENT B0 ;  /* 0x0000000000007941 */ /* 0x000fea0003800200 */
.L_x_27295:
[----:B0-----:R-:W0:Y:S01]  /*1aa10*/  SHFL.DOWN PT, R159, R136, 0x4, 0x1f ;  /* 0x08801f00889f7f89 */ /* 0x001e2200000e0000 */
[----:B------:R-:W-:Y:S02]  /*1aa20*/  I2FP.F32.U32 R163, R0 ;  /* 0x0000000000a37245 */ /* 0x000fe40000201000 */
[----:B------:R-:W-:Y:S01]  /*1aa30*/  ISETP.NE.AND P0, PT, R150, RZ, PT ;  /* 0x000000ff9600720c */ /* 0x000fe20003f05270 */
[----:B------:R-:W1:Y:S01]  /*1aa40*/  SHFL.DOWN PT, R157, R0, 0x4, 0x1f ;  /* 0x08801f00009d7f89 */ /* 0x000e6200000e0000 */
[----:B------:R-:W-:Y:S01]  /*1aa50*/  ISETP.NE.AND P1, PT, RZ, UR11, PT ;  /* 0x0000000bff007c0c */ /* 0x000fe2000bf25270 */
[----:B0-----:R-:W-:-:S04]  /*1aa60*/  FADD.FTZ R161, -R159, R136 ;  /* 0x000000889fa17221 */ /* 0x001fc80000010100 */
[----:B------:R-:W-:Y:S01]  /*1aa70*/  FMUL.FTZ R162, R161, R161 ;  /* 0x000000a1a1a27220 */ /* 0x000fe20000410000 */
[----:B-1----:R-:W-:Y:S01]  /*1aa80*/  IMAD.IADD R161, R157, 0x1, R0 ;  /* 0x000000019da17824 */ /* 0x002fe200078e0200 */
[----:B------:R-:W-:Y:S02]  /*1aa90*/  I2FP.F32.S32 R157, R157 ;  /* 0x0000009d009d7245 */ /* 0x000fe40000201400 */
[----:B------:R-:W-:Y:S02]  /*1aaa0*/  FMUL.FTZ R162, R162, R163 ;  /* 0x000000a3a2a27220 */ /* 0x000fe40000410000 */
[----:B------:R-:W-:Y:S01]  /*1aab0*/  I2FP.F32.S32 R0, R161 ;  /* 0x000000a100007245 */ /* 0x000fe20000201400 */
[-C--:B------:R-:W-:Y:S01]  /*1aac0*/  FMUL.FTZ R164, R159, R157.reuse ;  /* 0x0000009d9fa47220 */ /* 0x080fe20000410000 */
[----:B------:R-:W-:-:S03]  /*1aad0*/  FMUL.FTZ R162, R162, R157 ;  /* 0x0000009da2a27220 */ /* 0x000fc60000410000 */
[----:B------:R-:W-:Y:S02]  /*1aae0*/  FFMA.FTZ R163, R163, R136, R164 ;  /* 0x00000088a3a37223 */ /* 0x000fe400000100a4 */
[----:B------:R-:W0:Y:S02]  /*1aaf0*/  SHFL.DOWN PT, R136, R137, 0x4, 0x1f ;  /* 0x08801f0089887f89 */ /* 0x000e2400000e0000 */
[----:B0-----:R-:W-:Y:S02]  /*1ab00*/  FADD.FTZ R157, R136, R137 ;  /* 0x00000089889d7221 */ /* 0x001fe40000010000 */
        /* <DEDUP_REMOVED lines=9> */
[----:B------:R-:W-:-:S04]  /*1aba0*/  FMUL.FTZ R165, R0, R165 ;  /* 0x000000a500a57220 */ /* 0x000fc80000410000 */
[-C--:B------:R-:W-:Y:S01]  /*1abb0*/  FMUL.FTZ R137, R162, R136.reuse ;  /* 0x00000088a2897220 */ /* 0x080fe20000410000 */
[----:B------:R-:W-:-:S03]  /*1abc0*/  FMUL.FTZ R165, R165, R136 ;  /* 0x00000088a5a57220 */ /* 0x000fc60000410000 */
        /* <DEDUP_REMOVED lines=11> */
[----:B------:R-:W-:Y:S01]  /*1ac80*/  IMAD.IADD R137, R159, 0x1, R136 ;  /* 0x000000019f897824 */ /* 0x000fe200078e0288 */
[----:B------:R-:W-:Y:S02]  /*1ac90*/  I2FP.F32.S32 R136, R136 ;  /* 0x0000008800887245 */ /* 0x000fe40000201400 */
[----:B------:R-:W-:-:S03]  /*1aca0*/  FMUL.FTZ R161, R0, R161 ;  /* 0x000000a100a17220 */ /* 0x000fc60000410000 */
[-C--:B------:R-:W-:Y:S01]  /*1acb0*/  FMUL.FTZ R157, R162, R136.reuse ;  /* 0x00000088a29d7220 */ /* 0x080fe20000410000 */
[----:B------:R-:W-:Y:S01]  /*1acc0*/  FMUL.FTZ R161, R161, R136 ;  /* 0x00000088a1a17220 */ /* 0x000fe20000410000 */
[----:B------:R-:W0:Y:S02]  /*1acd0*/  LDC R162, c[0x0][0x448] ;  /* 0x00011200ffa27b82 */ /* 0x000e240000000800 */
[----:B------:R-:W-:Y:S01]  /*1ace0*/  FFMA.FTZ R136, R0, R167, R157 ;  /* 0x000000a700887223 */ /* 0x000fe2000001009d */
[----:B------:R-:W-:Y:S01]  /*1acf0*/  I2FP.F32.S32 R157, R137 ;  /* 0x00000089009d7245 */ /* 0x000fe20000201400 */
[----:B------:R-:W1:Y:S05]  /*1ad00*/  SHFL.DOWN PT, R0, R165, 0x1, 0x1f ;  /* 0x08201f00a5007f89 */ /* 0x000e6a00000e0000 */
[----:B------:R-:W2:Y:S02]  /*1ad10*/  MUFU.RCP R157, R157 ;  /* 0x0000009d009d7308 */ /* 0x000ea40000001000 */
[----:B--2---:R-:W-:Y:S01]  /*1ad20*/  FMUL.FTZ R159, R157, R136 ;  /* 0x000000889d9f7220 */ /* 0x004fe20000410000 */
[----:B-1----:R-:W-:Y:S01]  /*1ad30*/  FADD.FTZ R0, R165, R0 ;  /* 0x00000000a5007221 */ /* 0x002fe20000010000 */
[----:B------:R-:W1:Y:S03]  /*1ad40*/  @!P0 LDC.64 R136, c[0x0][0x3c0] ;  /* 0x0000f000ff888b82 */ /* 0x000e660000000a00 */
[----:B------:R-:W-:Y:S01]  /*1ad50*/  FFMA.FTZ R0, R157, R161, R0 ;  /* 0x000000a19d007223 */ /* 0x000fe20000010000 */
[----:B------:R-:W2:Y:S04]  /*1ad60*/  SHFL.IDX PT, R159, R159, RZ, 0x1f ;  /* 0x00001fff9f9f7589 */ /* 0x000ea800000e0000 */
[----:B------:R-:W0:Y:S01]  /*1ad70*/  SHFL.IDX PT, R163, R0, RZ, 0x1f ;  /* 0x00001fff00a37589 */ /* 0x000e2200000e0000 */
[----:B-1----:R-:W-:-:S04]  /*1ad80*/  @!P0 IMAD.WIDE R136, R140, 0x4, R136 ;  /* 0x000000048c888825 */ /* 0x002fc800078e0288 */
[----:B--2---:R-:W-:Y:S01]  /*1ad90*/  FMUL.FTZ R161, R159, R159 ;  /* 0x0000009f9fa17220 */ /* 0x004fe20000410000 */
[----:B------:R1:W-:Y:S01]  /*1ada0*/  @!P0 STG.E desc[UR6][R136.64], R159 ;  /* 0x0000009f88008986 */ /* 0x0003e2000c101906 */
[----:B0-----:R-:W-:-:S03]  /*1adb0*/  FFMA.FTZ R157, R163, UR14, R162 ;  /* 0x0000000ea39d7c23 */ /* 0x001fc600080100a2 */
[----:B------:R-:W-:Y:S01]  /*1adc0*/  FSEL R164, R161, RZ, P1 ;  /* 0x000000ffa1a47208 */ /* 0x000fe20000800000 */
[----:B------:R-:W0:Y:S04]  /*1add0*/  @!P0 LDC.64 R162, c[0x0][0x3c8] ;  /* 0x0000f200ffa28b82 */ /* 0x000e280000000a00 */
[----:B------:R-:W-:-:S04]  /*1ade0*/  FADD.FTZ R157, R157, R164 ;  /* 0x000000a49d9d7221 */ /* 0x000fc80000010000 */
[----:B------:R-:W2:Y:S01]  /*1adf0*/  MUFU.RSQ R161, R157 ;  /* 0x0000009d00a17308 */ /* 0x000ea20000001400 */
[----:B0-----:R-:W-:-:S05]  /*1ae00*/  @!P0 IMAD.WIDE R162, R140, 0x4, R162 ;  /* 0x000000048ca28825 */ /* 0x001fca00078e02a2 */
[----:B--2---:R1:W-:Y:S01]  /*1ae10*/  @!P0 STG.E desc[UR6][R162.64], R161 ;  /* 0x000000a1a2008986 */ /* 0x0043e2000c101906 */
[----:B------:R-:W-:-:S13]  /*1ae20*/  ISETP.GE.AND P0, PT, R156, 0x1, PT ;  /* 0x000000019c00780c */ /* 0x000fda0003f06270 */
[----:B-1----:R-:W-:Y:S05]  /*1ae30*/  @!P0 BRA `(.L_x_27297) ;  /* 0x0000000400f88947 */ /* 0x002fea0003800000 */
        /* <DEDUP_REMOVED lines=13> */
[----:B------:R-:W-:Y:S01]  /*1af10*/  FMUL.FTZ R11, R161, R10 ;  /* 0x0000000aa10b7220 */ /* 0x000fe20000410000 */
[C---:B------:R-:W-:Y:S01]  /*1af20*/  FADD.FTZ R10, -R0.reuse, R5 ;  /* 0x00000005000a7221 */ /* 0x040fe20000010100 */
[----:B------:R-:W-:Y:S01]  /*1af30*/  LEA.HI.SX32 R151, R151, R150, 0x1e ;  /* 0x0000009697977211 */ /* 0x000fe200078ff2ff */
[C---:B------:R-:W-:Y:S01]  /*1af40*/  FADD.FTZ R150, -R0.reuse, R9 ;  /* 0x0000000900967221 */ /* 0x040fe20000010100 */
[----:B------:R-:W-:Y:S01]  /*1af50*/  FFMA.FTZ R166, R11, R114, R82 ;  /* 0x000000720ba67223 */ /* 0x000fe20000010052 */
[----:B------:R-:W-:Y:S01]  /*1af60*/  FADD.FTZ R11, -R0, R7 ;  /* 0x00000007000b7221 */ /* 0x000fe20000010100 */
[C---:B------:R-:W-:Y:S01]  /*1af70*/  FMUL.FTZ R5, R161.reuse, R4 ;  /* 0x00000004a1057220 */ /* 0x040fe20000410000 */
[C---:B------:R-:W-:Y:S01]  /*1af80*/  FMUL.FTZ R9, R161.reuse, R8 ;  /* 0x00000008a1097220 */ /* 0x040fe20000410000 */
[C---:B------:R-:W-:Y:S01]  /*1af90*/  FMUL.FTZ R150, R161.reuse, R150 ;  /* 0x00000096a1967220 */ /* 0x040fe20000410000 */
[C---:B------:R-:W-:Y:S01]  /*1afa0*/  FMUL.FTZ R156, R161.reuse, R156 ;  /* 0x0000009ca19c7220 */ /* 0x040fe20000410000 */
[----:B------:R-:W-:Y:S01]  /*1afb0*/  FMUL.FTZ R4, R161, R11 ;  /* 0x0000000ba1047220 */ /* 0x000fe20000410000 */
[----:B------:R-:W-:Y:S01]  /*1afc0*/  FFMA.FTZ R168, R5, R108, R76 ;  /* 0x0000006c05a87223 */ /* 0x000fe2000001004c */
[C---:B------:R-:W-:Y:S01]  /*1afd0*/  FMUL.FTZ R10, R161.reuse, R10 ;  /* 0x0000000aa10a7220 */ /* 0x040fe20000410000 */
[----:B------:R-:W-:Y:S01]  /*1afe0*/  FMUL.FTZ R7, R161, R6 ;  /* 0x00000006a1077220 */ /* 0x000fe20000410000 */
[----:B------:R-:W-:-:S02]  /*1aff0*/  VIADD R5, R151, 0x100 ;  /* 0x0000010097057836 */ /* 0x000fc40000000000 */
[----:B------:R-:W-:Y:S01]  /*1b000*/  FFMA.FTZ R164, R9, R112, R80 ;  /* 0x0000007009a47223 */ /* 0x000fe20000010050 */
[----:B------:R-:W-:Y:S01]  /*1b010*/  FFMA.FTZ R165, R150, R113, R81 ;  /* 0x0000007196a57223 */ /* 0x000fe20000010051 */
[----:B------:R-:W-:Y:S01]  /*1b020*/  FFMA.FTZ R167, R156, R115, R83 ;  /* 0x000000739ca77223 */ /* 0x000fe20000010053 */
[----:B0-----:R-:W-:-:S04]  /*1b030*/  IMAD.WIDE.U32 R8, R151, 0x10, R136 ;  /* 0x0000001097087825 */ /* 0x001fc800078e0088 */
[----:B------:R-:W-:Y:S01]  /*1b040*/  FFMA.FTZ R171, R4, R111, R79 ;  /* 0x0000006f04ab7223 */ /* 0x000fe2000001004f */
[----:B------:R-:W-:Y:S01]  /*1b050*/  FFMA.FTZ R169, R10, R109, R77 ;  /* 0x0000006d0aa97223 */ /* 0x000fe2000001004d */
[----:B------:R-:W-:Y:S01]  /*1b060*/  FFMA.FTZ R170, R7, R110, R78 ;  /* 0x0000006e07aa7223 */ /* 0x000fe2000001004e */
[----:B------:R-:W-:Y:S01]  /*1b070*/  IMAD.WIDE.U32 R4, R5, 0x10, R136 ;  /* 0x0000001005047825 */ /* 0x000fe200078e0088 */
[----:B------:R0:W-:Y:S03]  /*1b080*/  STG.E.128 desc[UR6][R8.64], R164 ;  /* 0x000000a408007986 */ /* 0x0001e6000c101d06 */
[C---:B------:R-:W-:Y:S01]  /*1b090*/  FADD.FTZ R7, -R0.reuse, R117 ;  /* 0x0000007500077221 */ /* 0x040fe20000010100 */
[C---:B------:R-:W-:Y:S01]  /*1b0a0*/  FADD.FTZ R6, -R0.reuse, R116 ;  /* 0x0000007400067221 */ /* 0x040fe20000010100 */
[C---:B------:R-:W-:Y:S01]  /*1b0b0*/  FADD.FTZ R10, -R0.reuse, R120 ;  /* 0x00000078000a7221 */ /* 0x040fe20000010100 */
[----:B------:R1:W-:Y:S01]  /*1b0c0*/  STG.E.128 desc[UR6][R4.64], R168 ;  /* 0x000000a804007986 */ /* 0x0003e2000c101d06 */
        /* <DEDUP_REMOVED lines=17> */
[C---:B-1----:R-:W-:Y:S01]  /*1b1e0*/  FADD.FTZ R4, -R0.reuse, R126 ;  /* 0x0000007e00047221 */ /* 0x042fe20000010100 */
[----:B------:R-:W-:Y:S01]  /*1b1f0*/  FADD.FTZ R159, -R0, R155 ;  /* 0x0000009b009f7221 */ /* 0x000fe20000010100 */
        /* <DEDUP_REMOVED lines=8> */
[----:B------:R-:W-:Y:S01]  /*1b280*/  FMUL.FTZ R11, R161, R116 ;  /* 0x00000074a10b7220 */ /* 0x000fe20000410000 */
[----:B------:R-:W-:Y:S01]  /*1b290*/  FFMA.FTZ R6, R7, R106, R74 ;  /* 0x0000006a07067223 */ /* 0x000fe2000001004a */
[C---:B------:R-:W-:Y:S01]  /*1b2a0*/  FMUL.FTZ R125, R161.reuse, R119 ;  /* 0x00000077a17d7220 */ /* 0x040fe20000410000 */
[----:B------:R-:W-:Y:S01]  /*1b2b0*/  FFMA.FTZ R7, R8, R107, R75 ;  /* 0x0000006b08077223 */ /* 0x000fe2000001004b */
[----:B------:R-:W-:Y:S01]  /*1b2c0*/  FMUL.FTZ R127, R161, R4 ;  /* 0x00000004a17f7220 */ /* 0x000fe20000410000 */
[----:B------:R-:W-:-:S02]  /*1b2d0*/  VIADD R119, R151, 0x300 ;  /* 0x0000030097777836 */ /* 0x000fc40000000000 */
[----:B------:R-:W-:Y:S01]  /*1b2e0*/  FFMA.FTZ R8, R9, R100, R68 ;  /* 0x0000006409087223 */ /* 0x000fe20000010044 */
[----:B------:R-:W-:Y:S01]  /*1b2f0*/  FFMA.FTZ R4, R5, R104, R72 ;  /* 0x0000006805047223 */ /* 0x000fe20000010048 */
[----:B------:R-:W-:Y:S01]  /*1b300*/  FFMA.FTZ R9, R10, R101, R69 ;  /* 0x000000650a097223 */ /* 0x000fe20000010045 */
[----:B------:R-:W-:Y:S01]  /*1b310*/  FMUL.FTZ R126, R161, R121 ;  /* 0x00000079a17e7220 */ /* 0x000fe20000410000 */
[----:B------:R-:W-:Y:S01]  /*1b320*/  FFMA.FTZ R5, R0, R105, R73 ;  /* 0x0000006900057223 */ /* 0x000fe20000010049 */
[----:B------:R-:W-:-:S04]  /*1b330*/  IMAD.WIDE.U32 R116, R117, 0x10, R136 ;  /* 0x0000001075747825 */ /* 0x000fc800078e0088 */
[----:B------:R-:W-:Y:S01]  /*1b340*/  FFMA.FTZ R10, R11, R102, R70 ;  /* 0x000000660b0a7223 */ /* 0x000fe20000010046 */
[----:B------:R-:W-:Y:S01]  /*1b350*/  FMUL.FTZ R131, R161, R130 ;  /* 0x00000082a1837220 */ /* 0x000fe20000410000 */
[----:B------:R-:W-:Y:S01]  /*1b360*/  FFMA.FTZ R11, R118, R103, R71 ;  /* 0x00000067760b7223 */ /* 0x000fe20000010047 */
[----:B------:R-:W-:Y:S01]  /*1b370*/  IADD3 R121, PT, PT, R151, 0x400, RZ ;  /* 0x0000040097797810 */ /* 0x000fe20007ffe0ff */
[C---:B------:R-:W-:Y:S01]  /*1b380*/  FMUL.FTZ R124, R161.reuse, R120 ;  /* 0x00000078a17c7220 */ /* 0x040fe20000410000 */
[C---:B------:R-:W-:Y:S01]  /*1b390*/  FMUL.FTZ R128, R161.reuse, R123 ;  /* 0x0000007ba1807220 */ /* 0x040fe20000410000 */
[----:B------:R-:W-:Y:S01]  /*1b3a0*/  FMUL.FTZ R130, R161, R133 ;  /* 0x00000085a1827220 */ /* 0x000fe20000410000 */
[----:B------:R-:W-:-:S04]  /*1b3b0*/  IMAD.WIDE.U32 R118, R119, 0x10, R136 ;  /* 0x0000001077767825 */ /* 0x000fc800078e0088 */
[C---:B------:R-:W-:Y:S01]  /*1b3c0*/  FMUL.FTZ R129, R161.reuse, R122 ;  /* 0x0000007aa1817220 */ /* 0x040fe20000410000 */
[----:B------:R-:W-:Y:S01]  /*1b3d0*/  FMUL.FTZ R150, R161, R150 ;  /* 0x00000096a1967220 */ /* 0x000fe20000410000 */
[C---:B------:R-:W-:Y:S01]  /*1b3e0*/  IADD3 R133, PT, PT, R151.reuse, 0x600, RZ ;  /* 0x0000060097857810 */ /* 0x040fe20007ffe0ff */
[----:B------:R-:W-:Y:S02]  /*1b3f0*/  VIADD R123, R151, 0x500 ;  /* 0x00000500977b7836 */ /* 0x000fe40000000000 */
[C---:B------:R-:W-:Y:S01]  /*1b400*/  FMUL.FTZ R135, R161.reuse, R132 ;  /* 0x00000084a1877220 */ /* 0x040fe20000410000 */
[C---:B------:R-:W-:Y:S01]  /*1b410*/  FMUL.FTZ R153, R161.reuse, R134 ;  /* 0x00000086a1997220 */ /* 0x040fe20000410000 */
[C---:B------:R-:W-:Y:S01]  /*1b420*/  FMUL.FTZ R156, R161.reuse, R156 ;  /* 0x0000009ca19c7220 */ /* 0x040fe20000410000 */
[C---:B------:R-:W-:Y:S01]  /*1b430*/  FMUL.FTZ R0, R161.reuse, R157 ;  /* 0x0000009da1007220 */ /* 0x040fe20000410000 */
[C---:B------:R-:W-:Y:S01]  /*1b440*/  FMUL.FTZ R155, R161.reuse, R152 ;  /* 0x00000098a19b7220 */ /* 0x040fe20000410000 */
[C---:B------:R-:W-:Y:S01]  /*1b450*/  FMUL.FTZ R157, R161.reuse, R154 ;  /* 0x0000009aa19d7220 */ /* 0x040fe20000410000 */
[----:B------:R-:W-:Y:S01]  /*1b460*/  FMUL.FTZ R132, R161, R159 ;  /* 0x0000009fa1847220 */ /* 0x000fe20000410000 */
[----:B------:R0:W-:Y:S01]  /*1b470*/  STG.E.128 desc[UR6][R116.64], R4 ;  /* 0x0000000474007986 */ /* 0x0001e2000c101d06 */
[----:B------:R-:W-:-:S03]  /*1b480*/  VIADD R151, R151, 0x700 ;  /* 0x0000070097977836 */ /* 0x000fc60000000000 */
[----:B------:R1:W-:Y:S01]  /*1b490*/  STG.E.128 desc[UR6][R118.64], R8 ;  /* 0x0000000876007986 */ /* 0x0003e2000c101d06 */
[----:B0-----:R-:W-:-:S04]  /*1b4a0*/  IMAD.WIDE.U32 R116, R121, 0x10, R136 ;  /* 0x0000001079747825 */ /* 0x001fc800078e0088 */
        /* <DEDUP_REMOVED lines=19> */
[----:B------:R0:W-:Y:S04]  /*1b5e0*/  STG.E.128 desc[UR6][R116.64], R4 ;  /* 0x0000000474007986 */ /* 0x0001e8000c101d06 */
[----:B------:R0:W-:Y:S04]  /*1b5f0*/  STG.E.128 desc[UR6][R120.64], R124 ;  /* 0x0000007c78007986 */ /* 0x0001e8000c101d06 */
[----:B------:R0:W-:Y:S04]  /*1b600*/  STG.E.128 desc[UR6][R122.64], R8 ;  /* 0x000000087a007986 */ /* 0x0001e8000c101d06 */
[----:B------:R0:W-:Y:S02]  /*1b610*/  STG.E.128 desc[UR6][R136.64], R128 ;  /* 0x0000008088007986 */ /* 0x0001e4000c101d06 */
.L_x_27297:
[----:B0-----:R-:W0:Y:S01]  /*1b620*/  LDC.64 R4, c[0x0][0x380] ;  /* 0x0000e000ff047b82 */ /* 0x001e220000000a00 */
[----:B------:R-:W-:Y:S01]  /*1b630*/  UPLOP3.LUT UP0, UPT, UPT, UPT, UP0, 0x40, 0x4 ;  /* 0x000000000004789c */ /* 0x000fe20003f0e800 */
[----:B0-----:R-:W-:-:S04]  /*1b640*/  IADD3 R140, PT, PT, R140, R4, RZ ;  /* 0x000000048c8c7210 */ /* 0x001fc80007ffe0ff */
[----:B------:R-:W-:-:S13]  /*1b650*/  ISETP.GE.AND P0, PT, R140, R5, PT ;  /* 0x000000058c00720c */ /* 0x000fda0003f06270 */
[----:B------:R-:W-:Y:S05]  /*1b660*/  @!P0 BRA `(.L_x_27298) ;  /* 0xfffffe5400408947 */ /* 0x000fea000383ffff */
[----:B------:R-:W-:Y:S05]  /*1b670*/  EXIT ;  /* 0x000000000000794d */ /* 0x000fea0003800000 */
.L_x_27299:
        /* <DEDUP_REMOVED lines=16> */
.L_x_27619:


//--------------------- .nv.global.init           --------------------------
	.section	.nv.global.init,"aw",@progbits
	.align	4
.nv.global.init:
	.type		mrg32k3aM1SubSeq,@object
	.size		mrg32k3aM1SubSeq,(mrg32k3aM2SubSeq - mrg32k3aM1SubSeq)
mrg32k3aM1SubSeq:
        /*0000*/ 	.byte	0x0b, 0xcc, 0xee, 0x04, 0x73, 0x29, 0x8b, 0x6f, 0xf6, 0x53, 0x03, 0xf6, 0x23, 0xf6, 0xea, 0xda
        /* <DEDUP_REMOVED lines=125> */
	.type		mrg32k3aM2SubSeq,@object
	.size		mrg32k3aM2SubSeq,(mrg32k3aM1 - mrg32k3aM2SubSeq)
mrg32k3aM2SubSeq:
        /* <DEDUP_REMOVED lines=126> */
	.type		mrg32k3aM1,@object
	.size		mrg32k3aM1,(mrg32k3aM1Seq - mrg32k3aM1)
mrg32k3aM1:
        /* <DEDUP_REMOVED lines=144> */
	.type		mrg32k3aM1Seq,@object
	.size		mrg32k3aM1Seq,(mrg32k3aM2 - mrg32k3aM1Seq)
mrg32k3aM1Seq:
        /* <DEDUP_REMOVED lines=144> */
	.type		mrg32k3aM2,@object
	.size		mrg32k3aM2,(mrg32k3aM2Seq - mrg32k3aM2)
mrg32k3aM2:
        /* <DEDUP_REMOVED lines=144> */
	.type		mrg32k3aM2Seq,@object
	.size		mrg32k3aM2Seq,(precalc_xorwow_matrix - mrg32k3aM2Seq)
mrg32k3aM2Seq:
        /* <DEDUP_REMOVED lines=144> */
	.type		precalc_xorwow_matrix,@object
	.size		precalc_xorwow_matrix,(precalc_xorwow_offset_matrix - precalc_xorwow_matrix)
precalc_xorwow_matrix:
        /* <DEDUP_REMOVED lines=6400> */
	.type		precalc_xorwow_offset_matrix,@object
	.size		precalc_xorwow_offset_matrix,(.L_1 - precalc_xorwow_offset_matrix)
precalc_xorwow_offset_matrix:
        /* <DEDUP_REMOVED lines=6400> */
.L_1:


//--------------------- .nv.shared._ZN10layer_norm13ln_fwd_kernelINS_13Kernel_traitsI13__nv_bfloat16S2_S2_S2_fjLj8192ELj1ELj1ELj8ELj16ENS_18Kernel_traits_baseILj8192ES2_S2_S2_S2_fjLj256EEEEELb0ELb0ELb0ELb0EEEvNS_9FwdParamsE --------------------------
	.section	.nv.shared._ZN10layer_norm13ln_fwd_kernelINS_13Kernel_traitsI13__nv_bfloat16S2_S2_S2_fjLj8192ELj1ELj1ELj8ELj16ENS_18Kernel_traits_baseILj8192ES2_S2_S2_S2_fjLj256EEEEELb0ELb0ELb0ELb0EEEvNS_9FwdParamsE,"aw",@nobits
	.sectionflags	@""
	.align	16
	.zero		1024


//--------------------- .nv.shared.reserved.0     --------------------------
	.section	.nv.shared.reserved.0,"aw",@nobits
	.weak		__nv_reservedSMEM_offset_0_alias
	.size		__nv_reservedSMEM_offset_0_alias, 0, 64
	.other		__nv_reservedSMEM_offset_0_alias,@"STO_CUDA_RESERVED_SHARED STV_DEFAULT"
__nv_reservedSMEM_offset_0_alias:
	.zero		0
	.zero		64


//--------------------- .nv.shared._ZN10layer_norm13ln_fwd_kernelINS_13Kernel_traitsI13__nv_bfloat16S2_S2_S2_fjLj8192ELj1ELj1ELj8ELj16ENS_18Kernel_traits_baseILj8192ES2_S2_S2_S2_fjLj256EEEEELb0ELb0ELb0ELb1EEEvNS_9FwdParamsE --------------------------
	.section	.nv.shared._ZN10layer_norm13ln_fwd_kernelINS_13Kernel_traitsI13__nv_bfloat16S2_S2_S2_fjLj8192ELj1ELj1ELj8ELj16ENS_18Kernel_traits_baseILj8192ES2_S2_S2_S2_fjLj256EEEEELb0ELb0ELb0ELb1EEEvNS_9FwdParamsE,"aw",@nobits
	.sectionflags	@""
	.align	16
	.zero		1024


//--------------------- .nv.shared._ZN10layer_norm13ln_fwd_kernelINS_13Kernel_traitsI13__nv_bfloat16S2_S2_S2_fjLj8192ELj1ELj1ELj8ELj16ENS_18Kernel_traits_baseILj8192ES2_S2_S2_S2_fjLj256EEEEELb0ELb0ELb1ELb0EEEvNS_9FwdParamsE --------------------------
	.section	.nv.shared._ZN10layer_norm13ln_fwd_kernelINS_13Kernel_traitsI13__nv_bfloat16S2_S2_S2_fjLj8192ELj1ELj1ELj8ELj16ENS_18Kernel_traits_baseILj8192ES2_S2_S2_S2_fjLj256EEEEELb0ELb0ELb1ELb0EEEvNS_9FwdParamsE,"aw",@nobits
	.sectionflags	@""
	.align	16
	.zero		1024


//--------------------- .nv.shared._ZN10layer_norm13ln_fwd_kernelINS_13Kernel_traitsI13__nv_bfloat16S2_S2_S2_fjLj8192ELj1ELj1ELj8ELj16ENS_18Kernel_traits_baseILj8192ES2_S2_S2_S2_fjLj256EEEEELb0ELb0ELb1ELb1EEEvNS_9FwdParamsE --------------------------
	.section	.nv.shared._ZN10layer_norm13ln_fwd_kernelINS_13Kernel_traitsI13__nv_bfloat16S2_S2_S2_fjLj8192ELj1ELj1ELj8ELj16ENS_18Kernel_traits_baseILj8192ES2_S2_S2_S2_fjLj256EEEEELb0ELb0ELb1ELb1EEEvNS_9FwdParamsE,"aw",@nobits
	.sectionflags	@""
	.align	16
	.zero		1024


//--------------------- .nv.shared._ZN10layer_norm13ln_fwd_kernelINS_13Kernel_traitsI13__nv_bfloat16S2_S2_S2_fjLj8192ELj1ELj1ELj8ELj16ENS_18Kernel_traits_baseILj8192ES2_S2_S2_S2_fjLj256EEEEELb0ELb1ELb0ELb0EEEvNS_9FwdParamsE --------------------------
	.section	.nv.shared._ZN10layer_norm13ln_fwd_kernelINS_13Kernel_traitsI13__nv_bfloat16S2_S2_S2_fjLj8192ELj1ELj1ELj8ELj16ENS_18Kernel_traits_baseILj8192ES2_S2_S2_S2_fjLj256EEEEELb0ELb1ELb0ELb0EEEvNS_9FwdParamsE,"aw",@nobits
	.sectionflags	@""
	.align	16
	.zero		1024


//--------------------- .nv.shared._ZN10layer_norm13ln_fwd_kernelINS_13Kernel_traitsI13__nv_bfloat16S2_S2_S2_fjLj8192ELj1ELj1ELj8ELj16ENS_18Kernel_traits_baseILj8192ES2_S2_S2_S2_fjLj256EEEEELb0ELb1ELb0ELb1EEEvNS_9FwdParamsE --------------------------
	.section	.nv.shared._ZN10layer_norm13ln_fwd_kernelINS_13Kernel_traitsI13__nv_bfloat16S2_S2_S2_fjLj8192ELj1ELj1ELj8ELj16ENS_18Kernel_traits_baseILj8192ES2_S2_S2_S2_fjLj256EEEEELb0ELb1ELb0ELb1EEEvNS_9FwdParamsE,"aw",@nobits
	.sectionflags	@""
	.align	16
	.zero		1024


//--------------------- .nv.shared._ZN10layer_norm13ln_fwd_kernelINS_13Kernel_traitsI13__nv_bfloat16S2_S2_S2_fjLj8192ELj1ELj1ELj8ELj16ENS_18Kernel_traits_baseILj8192ES2_S2_S2_S2_fjLj256EEEEELb0ELb1ELb1ELb0EEEvNS_9FwdParamsE --------------------------
	.section	.nv.shared._ZN10layer_norm13ln_fwd_kernelINS_13Kernel_traitsI13__nv_bfloat16S2_S2_S2_fjLj8192ELj1ELj1ELj8ELj16ENS_18Kernel_traits_baseILj8192ES2_S2_S2_S2_fjLj256EEEEELb0ELb1ELb1ELb0EEEvNS_9FwdParamsE,"aw",@nobits
	.sectionflags	@""
	.align	16
	.zero		1024


//--------------------- .nv.shared._ZN10layer_norm13ln_fwd_kernelINS_13Kernel_traitsI13__nv_bfloat16S2_S2_S2_fjLj8192ELj1ELj1ELj8ELj16ENS_18Kernel_traits_baseILj8192ES2_S2_S2_S2_fjLj256EEEEELb0ELb1ELb1ELb1EEEvNS_9FwdParamsE --------------------------
	.section	.nv.shared._ZN10layer_norm13ln_fwd_kernelINS_13Kernel_traitsI13__nv_bfloat16S2_S2_S2_fjLj8192ELj1ELj1ELj8ELj16ENS_18Kernel_traits_baseILj8192ES2_S2_S2_S2_fjLj256EEEEELb0ELb1ELb1ELb1EEEvNS_9FwdParamsE,"aw",@nobits
	.sectionflags	@""
	.align	16
	.zero		1024


//--------------------- .nv.shared._ZN10layer_norm13ln_fwd_kernelINS_13Kernel_traitsI13__nv_bfloat16S2_S2_S2_fjLj8192ELj1ELj1ELj8ELj16ENS_18Kernel_traits_baseILj8192ES2_S2_S2_S2_fjLj256EEEEELb1ELb0ELb0ELb0EEEvNS_9FwdParamsE --------------------------
	.section	.nv.shared._ZN10layer_norm13ln_fwd_kernelINS_13Kernel_traitsI13__nv_bfloat16S2_S2_S2_fjLj8192ELj1ELj1ELj8ELj16ENS_18Kernel_traits_baseILj8192ES2_S2_S2_S2_fjLj256EEEEELb1ELb0ELb0ELb0EEEvNS_9FwdParamsE,"aw",@nobits
	.sectionflags	@""
	.align	16
	.zero		1024


//--------------------- .nv.shared._ZN10layer_norm13ln_fwd_kernelINS_13Kernel_traitsI13__nv_bfloat16S2_S2_S2_fjLj8192ELj1ELj1ELj8ELj16ENS_18Kernel_traits_baseILj8192ES2_S2_S2_S2_fjLj256EEEEELb1ELb0ELb0ELb1EEEvNS_9FwdParamsE --------------------------
	.section	.nv.shared._ZN10layer_norm13ln_fwd_kernelINS_13Kernel_traitsI13__nv_bfloat16S2_S2_S2_fjLj8192ELj1ELj1ELj8ELj16ENS_18Kernel_traits_baseILj8192ES2_S2_S2_S2_fjLj256EEEEELb1ELb0ELb0ELb1EEEvNS_9FwdParamsE,"aw",@nobits
	.sectionflags	@""
	.align	16
	.zero		1024


//--------------------- .nv.shared._ZN10layer_norm13ln_fwd_kernelINS_13Kernel_traitsI13__nv_bfloat16S2_S2_S2_fjLj8192ELj1ELj1ELj8ELj16ENS_18Kernel_traits_baseILj8192ES2_S2_S2_S2_fjLj256EEEEELb1ELb0ELb1ELb0EEEvNS_9FwdParamsE --------------------------
	.section	.nv.shared._ZN10layer_norm13ln_fwd_kernelINS_13Kernel_traitsI13__nv_bfloat16S2_S2_S2_fjLj8192ELj1ELj1ELj8ELj16ENS_18Kernel_traits_baseILj8192ES2_S2_S2_S2_fjLj256EEEEELb1ELb0ELb1ELb0EEEvNS_9FwdParamsE,"aw",@nobits
	.sectionflags	@""
	.align	16
	.zero		1024


//--------------------- .nv.shared._ZN10layer_norm13ln_fwd_kernelINS_13Kernel_traitsI13__nv_bfloat16S2_S2_S2_fjLj8192ELj1ELj1ELj8ELj16ENS_18Kernel_traits_baseILj8192ES2_S2_S2_S2_fjLj256EEEEELb1ELb0ELb1ELb1EEEvNS_9FwdParamsE --------------------------
	.section	.nv.shared._ZN10layer_norm13ln_fwd_kernelINS_13Kernel_traitsI13__nv_bfloat16S2_S2_S2_fjLj8192ELj1ELj1ELj8ELj16ENS_18Kernel_traits_baseILj8192ES2_S2_S2_S2_fjLj256EEEEELb1ELb0ELb1ELb1EEEvNS_9FwdParamsE,"aw",@nobits
	.sectionflags	@""
	.align	16
	.zero		1024


//--------------------- .nv.shared._ZN10layer_norm13ln_fwd_kernelINS_13Kernel_traitsI13__nv_bfloat16S2_S2_S2_fjLj8192ELj1ELj1ELj8ELj16ENS_18Kernel_traits_baseILj8192ES2_S2_S2_S2_fjLj256EEEEELb1ELb1ELb0ELb0EEEvNS_9FwdParamsE --------------------------
	.section	.nv.shared._ZN10layer_norm13ln_fwd_kernelINS_13Kernel_traitsI13__nv_bfloat16S2_S2_S2_fjLj8192ELj1ELj1ELj8ELj16ENS_18Kernel_traits_baseILj8192ES2_S2_S2_S2_fjLj256EEEEELb1ELb1ELb0ELb0EEEvNS_9FwdParamsE,"aw",@nobits
	.sectionflags	@""
	.align	16
	.zero		1024


//--------------------- .nv.shared._ZN10layer_norm13ln_fwd_kernelINS_13Kernel_traitsI13__nv_bfloat16S2_S2_S2_fjLj8192ELj1ELj1ELj8ELj16ENS_18Kernel_traits_baseILj8192ES2_S2_S2_S2_fjLj256EEEEELb1ELb1ELb0ELb1EEEvNS_9FwdParamsE --------------------------
	.section	.nv.shared._ZN10layer_norm13ln_fwd_kernelINS_13Kernel_traitsI13__nv_bfloat16S2_S2_S2_fjLj8192ELj1ELj1ELj8ELj16ENS_18Kernel_traits_baseILj8192ES2_S2_S2_S2_fjLj256EEEEELb1ELb1ELb0ELb1EEEvNS_9FwdParamsE,"aw",@nobits
	.sectionflags	@""
	.align	16
	.zero		1024


//--------------------- .nv.shared._ZN10layer_norm13ln_fwd_kernelINS_13Kernel_traitsI13__nv_bfloat16S2_S2_S2_fjLj8192ELj1ELj1ELj8ELj16ENS_18Kernel_traits_baseILj8192ES2_S2_S2_S2_fjLj256EEEEELb1ELb1ELb1ELb0EEEvNS_9FwdParamsE --------------------------
	.section	.nv.shared._ZN10layer_norm13ln_fwd_kernelINS_13Kernel_traitsI13__nv_bfloat16S2_S2_S2_fjLj8192ELj1ELj1ELj8ELj16ENS_18Kernel_traits_baseILj8192ES2_S2_S2_S2_fjLj256EEEEELb1ELb1ELb1ELb0EEEvNS_9FwdParamsE,"aw",@nobits
	.sectionflags	@""
	.align	16
	.zero		1024


//--------------------- .nv.shared._ZN10layer_norm13ln_fwd_kernelINS_13Kernel_traitsI13__nv_bfloat16S2_S2_S2_fjLj8192ELj1ELj1ELj8ELj16ENS_18Kernel_traits_baseILj8192ES2_S2_S2_S2_fjLj256EEEEELb1ELb1ELb1ELb1EEEvNS_9FwdParamsE --------------------------
	.section	.nv.shared._ZN10layer_norm13ln_fwd_kernelINS_13Kernel_traitsI13__nv_bfloat16S2_S2_S2_fjLj8192ELj1ELj1ELj8ELj16ENS_18Kernel_traits_baseILj8192ES2_S2_S2_S2_fjLj256EEEEELb1ELb1ELb1ELb1EEEvNS_9FwdParamsE,"aw",@nobits
	.sectionflags	@""
	.align	16
	.zero		1024


//--------------------- .nv.shared._ZN10layer_norm13ln_fwd_kernelINS_13Kernel_traitsI6__halfS2_S2_S2_fjLj8192ELj1ELj1ELj8ELj16ENS_18Kernel_traits_baseILj8192ES2_S2_S2_S2_fjLj256EEEEELb0ELb0ELb0ELb0EEEvNS_9FwdParamsE --------------------------
	.section	.nv.shared._ZN10layer_norm13ln_fwd_kernelINS_13Kernel_traitsI6__halfS2_S2_S2_fjLj8192ELj1ELj1ELj8ELj16ENS_18Kernel_traits_baseILj8192ES2_S2_S2_S2_fjLj256EEEEELb0ELb0ELb0ELb0EEEvNS_9FwdParamsE,"aw",@nobits
	.sectionflags	@""
	.align	16
	.zero		1024


//--------------------- .nv.shared._ZN10layer_norm13ln_fwd_kernelINS_13Kernel_traitsI6__halfS2_S2_S2_fjLj8192ELj1ELj1ELj8ELj16ENS_18Kernel_traits_baseILj8192ES2_S2_S2_S2_fjLj256EEEEELb0ELb0ELb0ELb1EEEvNS_9FwdParamsE --------------------------
	.section	.nv.shared._ZN10layer_norm13ln_fwd_kernelINS_13Kernel_traitsI6__halfS2_S2_S2_fjLj8192ELj1ELj1ELj8ELj16ENS_18Kernel_traits_baseILj8192ES2_S2_S2_S2_fjLj256EEEEELb0ELb0ELb0ELb1EEEvNS_9FwdParamsE,"aw",@nobits
	.sectionflags	@""
	.align	16
	.zero		1024


//--------------------- .nv.shared._ZN10layer_norm13ln_fwd_kernelINS_13Kernel_traitsI6__halfS2_S2_S2_fjLj8192ELj1ELj1ELj8ELj16ENS_18Kernel_traits_baseILj8192ES2_S2_S2_S2_fjLj256EEEEELb0ELb0ELb1ELb0EEEvNS_9FwdParamsE --------------------------
	.section	.nv.shared._ZN10layer_norm13ln_fwd_kernelINS_13Kernel_traitsI6__halfS2_S2_S2_fjLj8192ELj1ELj1ELj8ELj16ENS_18Kernel_traits_baseILj8192ES2_S2_S2_S2_fjLj256EEEEELb0ELb0ELb1ELb0EEEvNS_9FwdParamsE,"aw",@nobits
	.sectionflags	@""
	.align	16
	.zero		1024


//--------------------- .nv.shared._ZN10layer_norm13ln_fwd_kernelINS_13Kernel_traitsI6__halfS2_S2_S2_fjLj8192ELj1ELj1ELj8ELj16ENS_18Kernel_traits_baseILj8192ES2_S2_S2_S2_fjLj256EEEEELb0ELb0ELb1ELb1EEEvNS_9FwdParamsE --------------------------
	.section	.nv.shared._ZN10layer_norm13ln_fwd_kernelINS_13Kernel_traitsI6__halfS2_S2_S2_fjLj8192ELj1ELj1ELj8ELj16ENS_18Kernel_traits_baseILj8192ES2_S2_S2_S2_fjLj256EEEEELb0ELb0ELb1ELb1EEEvNS_9FwdParamsE,"aw",@nobits
	.sectionflags	@""
	.align	16
	.zero		1024


//--------------------- .nv.shared._ZN10layer_norm13ln_fwd_kernelINS_13Kernel_traitsI6__halfS2_S2_S2_fjLj8192ELj1ELj1ELj8ELj16ENS_18Kernel_traits_baseILj8192ES2_S2_S2_S2_fjLj256EEEEELb0ELb1ELb0ELb0EEEvNS_9FwdParamsE --------------------------
	.section	.nv.shared._ZN10layer_norm13ln_fwd_kernelINS_13Kernel_traitsI6__halfS2_S2_S2_fjLj8192ELj1ELj1ELj8ELj16ENS_18Kernel_traits_baseILj8192ES2_S2_S2_S2_fjLj256EEEEELb0ELb1ELb0ELb0EEEvNS_9FwdParamsE,"aw",@nobits
	.sectionflags	@""
	.align	16
	.zero		1024


//--------------------- .nv.shared._ZN10layer_norm13ln_fwd_kernelINS_13Kernel_traitsI6__halfS2_S2_S2_fjLj8192ELj1ELj1ELj8ELj16ENS_18Kernel_traits_baseILj8192ES2_S2_S2_S2_fjLj256EEEEELb0ELb1ELb0ELb1EEEvNS_9FwdParamsE --------------------------
	.section	.nv.shared._ZN10layer_norm13ln_fwd_kernelINS_13Kernel_traitsI6__halfS2_S2_S2_fjLj8192ELj1ELj1ELj8ELj16ENS_18Kernel_traits_baseILj8192ES2_S2_S2_S2_fjLj256EEEEELb0ELb1ELb0ELb1EEEvNS_9FwdParamsE,"aw",@nobits
	.sectionflags	@""
	.align	16
	.zero		1024


//--------------------- .nv.shared._ZN10layer_norm13ln_fwd_kernelINS_13Kernel_traitsI6__halfS2_S2_S2_fjLj8192ELj1ELj1ELj8ELj16ENS_18Kernel_traits_baseILj8192ES2_S2_S2_S2_fjLj256EEEEELb0ELb1ELb1ELb0EEEvNS_9FwdParamsE --------------------------
	.section	.nv.shared._ZN10layer_norm13ln_fwd_kernelINS_13Kernel_traitsI6__halfS2_S2_S2_fjLj8192ELj1ELj1ELj8ELj16ENS_18Kernel_traits_baseILj8192ES2_S2_S2_S2_fjLj256EEEEELb0ELb1ELb1ELb0EEEvNS_9FwdParamsE,"aw",@nobits
	.sectionflags	@""
	.align	16
	.zero		1024


//--------------------- .nv.shared._ZN10layer_norm13ln_fwd_kernelINS_13Kernel_traitsI6__halfS2_S2_S2_fjLj8192ELj1ELj1ELj8ELj16ENS_18Kernel_traits_baseILj8192ES2_S2_S2_S2_fjLj256EEEEELb0ELb1ELb1ELb1EEEvNS_9FwdParamsE --------------------------
	.section	.nv.shared._ZN10layer_norm13ln_fwd_kernelINS_13Kernel_traitsI6__halfS2_S2_S2_fjLj8192ELj1ELj1ELj8ELj16ENS_18Kernel_traits_baseILj8192ES2_S2_S2_S2_fjLj256EEEEELb0ELb1ELb1ELb1EEEvNS_9FwdParamsE,"aw",@nobits
	.sectionflags	@""
	.align	16
	.zero		1024


//--------------------- .nv.shared._ZN10layer_norm13ln_fwd_kernelINS_13Kernel_traitsI6__halfS2_S2_S2_fjLj8192ELj1ELj1ELj8ELj16ENS_18Kernel_traits_baseILj8192ES2_S2_S2_S2_fjLj256EEEEELb1ELb0ELb0ELb0EEEvNS_9FwdParamsE --------------------------
	.section	.nv.shared._ZN10layer_norm13ln_fwd_kernelINS_13Kernel_traitsI6__halfS2_S2_S2_fjLj8192ELj1ELj1ELj8ELj16ENS_18Kernel_traits_baseILj8192ES2_S2_S2_S2_fjLj256EEEEELb1ELb0ELb0ELb0EEEvNS_9FwdParamsE,"aw",@nobits
	.sectionflags	@""
	.align	16
	.zero		1024


//--------------------- .nv.shared._ZN10layer_norm13ln_fwd_kernelINS_13Kernel_traitsI6__halfS2_S2_S2_fjLj8192ELj1ELj1ELj8ELj16ENS_18Kernel_traits_baseILj8192ES2_S2_S2_S2_fjLj256EEEEELb1ELb0ELb0ELb1EEEvNS_9FwdParamsE --------------------------
	.section	.nv.shared._ZN10layer_norm13ln_fwd_kernelINS_13Kernel_traitsI6__halfS2_S2_S2_fjLj8192ELj1ELj1ELj8ELj16ENS_18Kernel_traits_baseILj8192ES2_S2_S2_S2_fjLj256EEEEELb1ELb0ELb0ELb1EEEvNS_9FwdParamsE,"aw",@nobits
	.sectionflags	@""
	.align	16
	.zero		1024


//--------------------- .nv.shared._ZN10layer_norm13ln_fwd_kernelINS_13Kernel_traitsI6__halfS2_S2_S2_fjLj8192ELj1ELj1ELj8ELj16ENS_18Kernel_traits_baseILj8192ES2_S2_S2_S2_fjLj256EEEEELb1ELb0ELb1ELb0EEEvNS_9FwdParamsE --------------------------
	.section	.nv.shared._ZN10layer_norm13ln_fwd_kernelINS_13Kernel_traitsI6__halfS2_S2_S2_fjLj8192ELj1ELj1ELj8ELj16ENS_18Kernel_traits_baseILj8192ES2_S2_S2_S2_fjLj256EEEEELb1ELb0ELb1ELb0EEEvNS_9FwdParamsE,"aw",@nobits
	.sectionflags	@""
	.align	16
	.zero		1024


//--------------------- .nv.shared._ZN10layer_norm13ln_fwd_kernelINS_13Kernel_traitsI6__halfS2_S2_S2_fjLj8192ELj1ELj1ELj8ELj16ENS_18Kernel_traits_baseILj8192ES2_S2_S2_S2_fjLj256EEEEELb1ELb0ELb1ELb1EEEvNS_9FwdParamsE --------------------------
	.section	.nv.shared._ZN10layer_norm13ln_fwd_kernelINS_13Kernel_traitsI6__halfS2_S2_S2_fjLj8192ELj1ELj1ELj8ELj16ENS_18Kernel_traits_baseILj8192ES2_S2_S2_S2_fjLj256EEEEELb1ELb0ELb1ELb1EEEvNS_9FwdParamsE,"aw",@nobits
	.sectionflags	@""
	.align	16
	.zero		1024


//--------------------- .nv.shared._ZN10layer_norm13ln_fwd_kernelINS_13Kernel_traitsI6__halfS2_S2_S2_fjLj8192ELj1ELj1ELj8ELj16ENS_18Kernel_traits_baseILj8192ES2_S2_S2_S2_fjLj256EEEEELb1ELb1ELb0ELb0EEEvNS_9FwdParamsE --------------------------
	.section	.nv.shared._ZN10layer_norm13ln_fwd_kernelINS_13Kernel_traitsI6__halfS2_S2_S2_fjLj8192ELj1ELj1ELj8ELj16ENS_18Kernel_traits_baseILj8192ES2_S2_S2_S2_fjLj256EEEEELb1ELb1ELb0ELb0EEEvNS_9FwdParamsE,"aw",@nobits
	.sectionflags	@""
	.align	16
	.zero		1024


//--------------------- .nv.shared._ZN10layer_norm13ln_fwd_kernelINS_13Kernel_traitsI6__halfS2_S2_S2_fjLj8192ELj1ELj1ELj8ELj16ENS_18Kernel_traits_baseILj8192ES2_S2_S2_S2_fjLj256EEEEELb1ELb1ELb0ELb1EEEvNS_9FwdParamsE --------------------------
	.section	.nv.shared._ZN10layer_norm13ln_fwd_kernelINS_13Kernel_traitsI6__halfS2_S2_S2_fjLj8192ELj1ELj1ELj8ELj16ENS_18Kernel_traits_baseILj8192ES2_S2_S2_S2_fjLj256EEEEELb1ELb1ELb0ELb1EEEvNS_9FwdParamsE,"aw",@nobits
	.sectionflags	@""
	.align	16
	.zero		1024


//--------------------- .nv.shared._ZN10layer_norm13ln_fwd_kernelINS_13Kernel_traitsI6__halfS2_S2_S2_fjLj8192ELj1ELj1ELj8ELj16ENS_18Kernel_traits_baseILj8192ES2_S2_S2_S2_fjLj256EEEEELb1ELb1ELb1ELb0EEEvNS_9FwdParamsE --------------------------
	.section	.nv.shared._ZN10layer_norm13ln_fwd_kernelINS_13Kernel_traitsI6__halfS2_S2_S2_fjLj8192ELj1ELj1ELj8ELj16ENS_18Kernel_traits_baseILj8192ES2_S2_S2_S2_fjLj256EEEEELb1ELb1ELb1ELb0EEEvNS_9FwdParamsE,"aw",@nobits
	.sectionflags	@""
	.align	16
	.zero		1024


//--------------------- .nv.shared._ZN10layer_norm13ln_fwd_kernelINS_13Kernel_traitsI6__halfS2_S2_S2_fjLj8192ELj1ELj1ELj8ELj16ENS_18Kernel_traits_baseILj8192ES2_S2_S2_S2_fjLj256EEEEELb1ELb1ELb1ELb1EEEvNS_9FwdParamsE --------------------------
	.section	.nv.shared._ZN10layer_norm13ln_fwd_kernelINS_13Kernel_traitsI6__halfS2_S2_S2_fjLj8192ELj1ELj1ELj8ELj16ENS_18Kernel_traits_baseILj8192ES2_S2_S2_S2_fjLj256EEEEELb1ELb1ELb1ELb1EEEvNS_9FwdParamsE,"aw",@nobits
	.sectionflags	@""
	.align	16
	.zero		1024


//--------------------- .nv.shared._ZN10layer_norm13ln_fwd_kernelINS_13Kernel_traitsIf13__nv_bfloat16S2_S2_fjLj8192ELj1ELj1ELj8ELj16ENS_18Kernel_traits_baseILj8192EfS2_S2_S2_fjLj256EEEEELb0ELb0ELb0ELb0EEEvNS_9FwdParamsE --------------------------
	.section	.nv.shared._ZN10layer_norm13ln_fwd_kernelINS_13Kernel_traitsIf13__nv_bfloat16S2_S2_fjLj8192ELj1ELj1ELj8ELj16ENS_18Kernel_traits_baseILj8192EfS2_S2_S2_fjLj256EEEEELb0ELb0ELb0ELb0EEEvNS_9FwdParamsE,"aw",@nobits
	.sectionflags	@""
	.align	16
	.zero		1024


//--------------------- .nv.shared._ZN10layer_norm13ln_fwd_kernelINS_13Kernel_traitsIf13__nv_bfloat16S2_S2_fjLj8192ELj1ELj1ELj8ELj16ENS_18Kernel_traits_baseILj8192EfS2_S2_S2_fjLj256EEEEELb0ELb0ELb0ELb1EEEvNS_9FwdParamsE --------------------------
	.section	.nv.shared._ZN10layer_norm13ln_fwd_kernelINS_13Kernel_traitsIf13__nv_bfloat16S2_S2_fjLj8192ELj1ELj1ELj8ELj16ENS_18Kernel_traits_baseILj8192EfS2_S2_S2_fjLj256EEEEELb0ELb0ELb0ELb1EEEvNS_9FwdParamsE,"aw",@nobits
	.sectionflags	@""
	.align	16
	.zero		1024


//--------------------- .nv.shared._ZN10layer_norm13ln_fwd_kernelINS_13Kernel_traitsIf13__nv_bfloat16S2_S2_fjLj8192ELj1ELj1ELj8ELj16ENS_18Kernel_traits_baseILj8192EfS2_S2_S2_fjLj256EEEEELb0ELb0ELb1ELb0EEEvNS_9FwdParamsE --------------------------
	.section	.nv.shared._ZN10layer_norm13ln_fwd_kernelINS_13Kernel_traitsIf13__nv_bfloat16S2_S2_fjLj8192ELj1ELj1ELj8ELj16ENS_18Kernel_traits_baseILj8192EfS2_S2_S2_fjLj256EEEEELb0ELb0ELb1ELb0EEEvNS_9FwdParamsE,"aw",@nobits
	.sectionflags	@""
	.align	16
	.zero		1024


//--------------------- .nv.shared._ZN10layer_norm13ln_fwd_kernelINS_13Kernel_traitsIf13__nv_bfloat16S2_S2_fjLj8192ELj1ELj1ELj8ELj16ENS_18Kernel_traits_baseILj8192EfS2_S2_S2_fjLj256EEEEELb0ELb0ELb1ELb1EEEvNS_9FwdParamsE --------------------------
	.section	.nv.shared._ZN10layer_norm13ln_fwd_kernelINS_13Kernel_traitsIf13__nv_bfloat16S2_S2_fjLj8192ELj1ELj1ELj8ELj16ENS_18Kernel_traits_baseILj8192EfS2_S2_S2_fjLj256EEEEELb0ELb0ELb1ELb1EEEvNS_9FwdParamsE,"aw",@nobits
	.sectionflags	@""
	.align	16
	.zero		1024


//--------------------- .nv.shared._ZN10layer_norm13ln_fwd_kernelINS_13Kernel_traitsIf13__nv_bfloat16S2_S2_fjLj8192ELj1ELj1ELj8ELj16ENS_18Kernel_traits_baseILj8192EfS2_S2_S2_fjLj256EEEEELb0ELb1ELb0ELb0EEEvNS_9FwdParamsE --------------------------
	.section	.nv.shared._ZN10layer_norm13ln_fwd_kernelINS_13Kernel_traitsIf13__nv_bfloat16S2_S2_fjLj8192ELj1ELj1ELj8ELj16ENS_18Kernel_traits_baseILj8192EfS2_S2_S2_fjLj256EEEEELb0ELb1ELb0ELb0EEEvNS_9FwdParamsE,"aw",@nobits
	.sectionflags	@""
	.align	16
	.zero		1024


//--------------------- .nv.shared._ZN10layer_norm13ln_fwd_kernelINS_13Kernel_traitsIf13__nv_bfloat16S2_S2_fjLj8192ELj1ELj1ELj8ELj16ENS_18Kernel_traits_baseILj8192EfS2_S2_S2_fjLj256EEEEELb0ELb1ELb0ELb1EEEvNS_9FwdParamsE --------------------------
	.section	.nv.shared._ZN10layer_norm13ln_fwd_kernelINS_13Kernel_traitsIf13__nv_bfloat16S2_S2_fjLj8192ELj1ELj1ELj8ELj16ENS_18Kernel_traits_baseILj8192EfS2_S2_S2_fjLj256EEEEELb0ELb1ELb0ELb1EEEvNS_9FwdParamsE,"aw",@nobits
	.sectionflags	@""
	.align	16
	.zero		1024


//--------------------- .nv.shared._ZN10layer_norm13ln_fwd_kernelINS_13Kernel_traitsIf13__nv_bfloat16S2_S2_fjLj8192ELj1ELj1ELj8ELj16ENS_18Kernel_traits_baseILj8192EfS2_S2_S2_fjLj256EEEEELb0ELb1ELb1ELb0EEEvNS_9FwdParamsE --------------------------
	.section	.nv.shared._ZN10layer_norm13ln_fwd_kernelINS_13Kernel_traitsIf13__nv_bfloat16S2_S2_fjLj8192ELj1ELj1ELj8ELj16ENS_18Kernel_traits_baseILj8192EfS2_S2_S2_fjLj256EEEEELb0ELb1ELb1ELb0EEEvNS_9FwdParamsE,"aw",@nobits
	.sectionflags	@""
	.align	16
	.zero		1024


//--------------------- .nv.shared._ZN10layer_norm13ln_fwd_kernelINS_13Kernel_traitsIf13__nv_bfloat16S2_S2_fjLj8192ELj1ELj1ELj8ELj16ENS_18Kernel_traits_baseILj8192EfS2_S2_S2_fjLj256EEEEELb0ELb1ELb1ELb1EEEvNS_9FwdParamsE --------------------------
	.section	.nv.shared._ZN10layer_norm13ln_fwd_kernelINS_13Kernel_traitsIf13__nv_bfloat16S2_S2_fjLj8192ELj1ELj1ELj8ELj16ENS_18Kernel_traits_baseILj8192EfS2_S2_S2_fjLj256EEEEELb0ELb1ELb1ELb1EEEvNS_9FwdParamsE,"aw",@nobits
	.sectionflags	@""
	.align	16
	.zero		1024


//--------------------- .nv.shared._ZN10layer_norm13ln_fwd_kernelINS_13Kernel_traitsIf13__nv_bfloat16S2_S2_fjLj8192ELj1ELj1ELj8ELj16ENS_18Kernel_traits_baseILj8192EfS2_S2_S2_fjLj256EEEEELb1ELb0ELb0ELb0EEEvNS_9FwdParamsE --------------------------
	.section	.nv.shared._ZN10layer_norm13ln_fwd_kernelINS_13Kernel_traitsIf13__nv_bfloat16S2_S2_fjLj8192ELj1ELj1ELj8ELj16ENS_18Kernel_traits_baseILj8192EfS2_S2_S2_fjLj256EEEEELb1ELb0ELb0ELb0EEEvNS_9FwdParamsE,"aw",@nobits
	.sectionflags	@""
	.align	16
	.zero		1024


//--------------------- .nv.shared._ZN10layer_norm13ln_fwd_kernelINS_13Kernel_traitsIf13__nv_bfloat16S2_S2_fjLj8192ELj1ELj1ELj8ELj16ENS_18Kernel_traits_baseILj8192EfS2_S2_S2_fjLj256EEEEELb1ELb0ELb0ELb1EEEvNS_9FwdParamsE --------------------------
	.section	.nv.shared._ZN10layer_norm13ln_fwd_kernelINS_13Kernel_traitsIf13__nv_bfloat16S2_S2_fjLj8192ELj1ELj1ELj8ELj16ENS_18Kernel_traits_baseILj8192EfS2_S2_S2_fjLj256EEEEELb1ELb0ELb0ELb1EEEvNS_9FwdParamsE,"aw",@nobits
	.sectionflags	@""
	.align	16
	.zero		1024


//--------------------- .nv.shared._ZN10layer_norm13ln_fwd_kernelINS_13Kernel_traitsIf13__nv_bfloat16S2_S2_fjLj8192ELj1ELj1ELj8ELj16ENS_18Kernel_traits_baseILj8192EfS2_S2_S2_fjLj256EEEEELb1ELb0ELb1ELb0EEEvNS_9FwdParamsE --------------------------
	.section	.nv.shared._ZN10layer_norm13ln_fwd_kernelINS_13Kernel_traitsIf13__nv_bfloat16S2_S2_fjLj8192ELj1ELj1ELj8ELj16ENS_18Kernel_traits_baseILj8192EfS2_S2_S2_fjLj256EEEEELb1ELb0ELb1ELb0EEEvNS_9FwdParamsE,"aw",@nobits
	.sectionflags	@""
	.align	16
	.zero		1024


//--------------------- .nv.shared._ZN10layer_norm13ln_fwd_kernelINS_13Kernel_traitsIf13__nv_bfloat16S2_S2_fjLj8192ELj1ELj1ELj8ELj16ENS_18Kernel_traits_baseILj8192EfS2_S2_S2_fjLj256EEEEELb1ELb0ELb1ELb1EEEvNS_9FwdParamsE --------------------------
	.section	.nv.shared._ZN10layer_norm13ln_fwd_kernelINS_13Kernel_traitsIf13__nv_bfloat16S2_S2_fjLj8192ELj1ELj1ELj8ELj16ENS_18Kernel_traits_baseILj8192EfS2_S2_S2_fjLj256EEEEELb1ELb0ELb1ELb1EEEvNS_9FwdParamsE,"aw",@nobits
	.sectionflags	@""
	.align	16
	.zero		1024


//--------------------- .nv.shared._ZN10layer_norm13ln_fwd_kernelINS_13Kernel_traitsIf13__nv_bfloat16S2_S2_fjLj8192ELj1ELj1ELj8ELj16ENS_18Kernel_traits_baseILj8192EfS2_S2_S2_fjLj256EEEEELb1ELb1ELb0ELb0EEEvNS_9FwdParamsE --------------------------
	.section	.nv.shared._ZN10layer_norm13ln_fwd_kernelINS_13Kernel_traitsIf13__nv_bfloat16S2_S2_fjLj8192ELj1ELj1ELj8ELj16ENS_18Kernel_traits_baseILj8192EfS2_S2_S2_fjLj256EEEEELb1ELb1ELb0ELb0EEEvNS_9FwdParamsE,"aw",@nobits
	.sectionflags	@""
	.align	16
	.zero		1024


//--------------------- .nv.shared._ZN10layer_norm13ln_fwd_kernelINS_13Kernel_traitsIf13__nv_bfloat16S2_S2_fjLj8192ELj1ELj1ELj8ELj16ENS_18Kernel_traits_baseILj8192EfS2_S2_S2_fjLj256EEEEELb1ELb1ELb0ELb1EEEvNS_9FwdParamsE --------------------------
	.section	.nv.shared._ZN10layer_norm13ln_fwd_kernelINS_13Kernel_traitsIf13__nv_bfloat16S2_S2_fjLj8192ELj1ELj1ELj8ELj16ENS_18Kernel_traits_baseILj8192EfS2_S2_S2_fjLj256EEEEELb1ELb1ELb0ELb1EEEvNS_9FwdParamsE,"aw",@nobits
	.sectionflags	@""
	.align	16
	.zero		1024


//--------------------- .nv.shared._ZN10layer_norm13ln_fwd_kernelINS_13Kernel_traitsIf13__nv_bfloat16S2_S2_fjLj8192ELj1ELj1ELj8ELj16ENS_18Kernel_traits_baseILj8192EfS2_S2_S2_fjLj256EEEEELb1ELb1ELb1ELb0EEEvNS_9FwdParamsE --------------------------
	.section	.nv.shared._ZN10layer_norm13ln_fwd_kernelINS_13Kernel_traitsIf13__nv_bfloat16S2_S2_fjLj8192ELj1ELj1ELj8ELj16ENS_18Kernel_traits_baseILj8192EfS2_S2_S2_fjLj256EEEEELb1ELb1ELb1ELb0EEEvNS_9FwdParamsE,"aw",@nobits
	.sectionflags	@""
	.align	16
	.zero		1024


//--------------------- .nv.shared._ZN10layer_norm13ln_fwd_kernelINS_13Kernel_traitsIf13__nv_bfloat16S2_S2_fjLj8192ELj1ELj1ELj8ELj16ENS_18Kernel_traits_baseILj8192EfS2_S2_S2_fjLj256EEEEELb1ELb1ELb1ELb1EEEvNS_9FwdParamsE --------------------------
	.section	.nv.shared._ZN10layer_norm13ln_fwd_kernelINS_13Kernel_traitsIf13__nv_bfloat16S2_S2_fjLj8192ELj1ELj1ELj8ELj16ENS_18Kernel_traits_baseILj8192EfS2_S2_S2_fjLj256EEEEELb1ELb1ELb1ELb1EEEvNS_9FwdParamsE,"aw",@nobits
	.sectionflags	@""
	.align	16
	.zero		1024


//--------------------- .nv.shared._ZN10layer_norm13ln_fwd_kernelINS_13Kernel_traitsI13__nv_bfloat16S2_fS2_fjLj8192ELj1ELj1ELj8ELj16ENS_18Kernel_traits_baseILj8192ES2_S2_fS2_fjLj256EEEEELb0ELb0ELb0ELb0EEEvNS_9FwdParamsE --------------------------
	.section	.nv.shared._ZN10layer_norm13ln_fwd_kernelINS_13Kernel_traitsI13__nv_bfloat16S2_fS2_fjLj8192ELj1ELj1ELj8ELj16ENS_18Kernel_traits_baseILj8192ES2_S2_fS2_fjLj256EEEEELb0ELb0ELb0ELb0EEEvNS_9FwdParamsE,"aw",@nobits
	.sectionflags	@""
	.align	16
	.zero		1024


//--------------------- .nv.shared._ZN10layer_norm13ln_fwd_kernelINS_13Kernel_traitsI13__nv_bfloat16S2_fS2_fjLj8192ELj1ELj1ELj8ELj16ENS_18Kernel_traits_baseILj8192ES2_S2_fS2_fjLj256EEEEELb0ELb0ELb0ELb1EEEvNS_9FwdParamsE --------------------------
	.section	.nv.shared._ZN10layer_norm13ln_fwd_kernelINS_13Kernel_traitsI13__nv_bfloat16S2_fS2_fjLj8192ELj1ELj1ELj8ELj16ENS_18Kernel_traits_baseILj8192ES2_S2_fS2_fjLj256EEEEELb0ELb0ELb0ELb1EEEvNS_9FwdParamsE,"aw",@nobits
	.sectionflags	@""
	.align	16
	.zero		1024


//--------------------- .nv.shared._ZN10layer_norm13ln_fwd_kernelINS_13Kernel_traitsI13__nv_bfloat16S2_fS2_fjLj8192ELj1ELj1ELj8ELj16ENS_18Kernel_traits_baseILj8192ES2_S2_fS2_fjLj256EEEEELb0ELb0ELb1ELb0EEEvNS_9FwdParamsE --------------------------
	.section	.nv.shared._ZN10layer_norm13ln_fwd_kernelINS_13Kernel_traitsI13__nv_bfloat16S2_fS2_fjLj8192ELj1ELj1ELj8ELj16ENS_18Kernel_traits_baseILj8192ES2_S2_fS2_fjLj256EEEEELb0ELb0ELb1ELb0EEEvNS_9FwdParamsE,"aw",@nobits
	.sectionflags	@""
	.align	16
	.zero		1024


//--------------------- .nv.shared._ZN10layer_norm13ln_fwd_kernelINS_13Kernel_traitsI13__nv_bfloat16S2_fS2_fjLj8192ELj1ELj1ELj8ELj16ENS_18Kernel_traits_baseILj8192ES2_S2_fS2_fjLj256EEEEELb0ELb0ELb1ELb1EEEvNS_9FwdParamsE --------------------------
	.section	.nv.shared._ZN10layer_norm13ln_fwd_kernelINS_13Kernel_traitsI13__nv_bfloat16S2_fS2_fjLj8192ELj1ELj1ELj8ELj16ENS_18Kernel_traits_baseILj8192ES2_S2_fS2_fjLj256EEEEELb0ELb0ELb1ELb1EEEvNS_9FwdParamsE,"aw",@nobits
	.sectionflags	@""
	.align	16
	.zero		1024


//--------------------- .nv.shared._ZN10layer_norm13ln_fwd_kernelINS_13Kernel_traitsI13__nv_bfloat16S2_fS2_fjLj8192ELj1ELj1ELj8ELj16ENS_18Kernel_traits_baseILj8192ES2_S2_fS2_fjLj256EEEEELb0ELb1ELb0ELb0EEEvNS_9FwdParamsE --------------------------
	.section	.nv.shared._ZN10layer_norm13ln_fwd_kernelINS_13Kernel_traitsI13__nv_bfloat16S2_fS2_fjLj8192ELj1ELj1ELj8ELj16ENS_18Kernel_traits_baseILj8192ES2_S2_fS2_fjLj256EEEEELb0ELb1ELb0ELb0EEEvNS_9FwdParamsE,"aw",@nobits
	.sectionflags	@""
	.align	16
	.zero		1024


//--------------------- .nv.shared._ZN10layer_norm13ln_fwd_kernelINS_13Kernel_traitsI13__nv_bfloat16S2_fS2_fjLj8192ELj1ELj1ELj8ELj16ENS_18Kernel_traits_baseILj8192ES2_S2_fS2_fjLj256EEEEELb0ELb1ELb0ELb1EEEvNS_9FwdParamsE --------------------------
	.section	.nv.shared._ZN10layer_norm13ln_fwd_kernelINS_13Kernel_traitsI13__nv_bfloat16S2_fS2_fjLj8192ELj1ELj1ELj8ELj16ENS_18Kernel_traits_baseILj8192ES2_S2_fS2_fjLj256EEEEELb0ELb1ELb0ELb1EEEvNS_9FwdParamsE,"aw",@nobits
	.sectionflags	@""
	.align	16
	.zero		1024


//--------------------- .nv.shared._ZN10layer_norm13ln_fwd_kernelINS_13Kernel_traitsI13__nv_bfloat16S2_fS2_fjLj8192ELj1ELj1ELj8ELj16ENS_18Kernel_traits_baseILj8192ES2_S2_fS2_fjLj256EEEEELb0ELb1ELb1ELb0EEEvNS_9FwdParamsE --------------------------
	.section	.nv.shared._ZN10layer_norm13ln_fwd_kernelINS_13Kernel_traitsI13__nv_bfloat16S2_fS2_fjLj8192ELj1ELj1ELj8ELj16ENS_18Kernel_traits_baseILj8192ES2_S2_fS2_fjLj256EEEEELb0ELb1ELb1ELb0EEEvNS_9FwdParamsE,"aw",@nobits
	.sectionflags	@""
	.align	16
	.zero		1024


//--------------------- .nv.shared._ZN10layer_norm13ln_fwd_kernelINS_13Kernel_traitsI13__nv_bfloat16S2_fS2_fjLj8192ELj1ELj1ELj8ELj16ENS_18Kernel_traits_baseILj8192ES2_S2_fS2_fjLj256EEEEELb0ELb1ELb1ELb1EEEvNS_9FwdParamsE --------------------------
	.section	.nv.shared._ZN10layer_norm13ln_fwd_kernelINS_13Kernel_traitsI13__nv_bfloat16S2_fS2_fjLj8192ELj1ELj1ELj8ELj16ENS_18Kernel_traits_baseILj8192ES2_S2_fS2_fjLj256EEEEELb0ELb1ELb1ELb1EEEvNS_9FwdParamsE,"aw",@nobits
	.sectionflags	@""
	.align	16
	.zero		1024


//--------------------- .nv.shared._ZN10layer_norm13ln_fwd_kernelINS_13Kernel_traitsI13__nv_bfloat16S2_fS2_fjLj8192ELj1ELj1ELj8ELj16ENS_18Kernel_traits_baseILj8192ES2_S2_fS2_fjLj256EEEEELb1ELb0ELb0ELb0EEEvNS_9FwdParamsE --------------------------
	.section	.nv.shared._ZN10layer_norm13ln_fwd_kernelINS_13Kernel_traitsI13__nv_bfloat16S2_fS2_fjLj8192ELj1ELj1ELj8ELj16ENS_18Kernel_traits_baseILj8192ES2_S2_fS2_fjLj256EEEEELb1ELb0ELb0ELb0EEEvNS_9FwdParamsE,"aw",@nobits
	.sectionflags	@""
	.align	16
	.zero		1024


//--------------------- .nv.shared._ZN10layer_norm13ln_fwd_kernelINS_13Kernel_traitsI13__nv_bfloat16S2_fS2_fjLj8192ELj1ELj1ELj8ELj16ENS_18Kernel_traits_baseILj8192ES2_S2_fS2_fjLj256EEEEELb1ELb0ELb0ELb1EEEvNS_9FwdParamsE --------------------------
	.section	.nv.shared._ZN10layer_norm13ln_fwd_kernelINS_13Kernel_traitsI13__nv_bfloat16S2_fS2_fjLj8192ELj1ELj1ELj8ELj16ENS_18Kernel_traits_baseILj8192ES2_S2_fS2_fjLj256EEEEELb1ELb0ELb0ELb1EEEvNS_9FwdParamsE,"aw",@nobits
	.sectionflags	@""
	.align	16
	.zero		1024


//--------------------- .nv.shared._ZN10layer_norm13ln_fwd_kernelINS_13Kernel_traitsI13__nv_bfloat16S2_fS2_fjLj8192ELj1ELj1ELj8ELj16ENS_18Kernel_traits_baseILj8192ES2_S2_fS2_fjLj256EEEEELb1ELb0ELb1ELb0EEEvNS_9FwdParamsE --------------------------
	.section	.nv.shared._ZN10layer_norm13ln_fwd_kernelINS_13Kernel_traitsI13__nv_bfloat16S2_fS2_fjLj8192ELj1ELj1ELj8ELj16ENS_18Kernel_traits_baseILj8192ES2_S2_fS2_fjLj256EEEEELb1ELb0ELb1ELb0EEEvNS_9FwdParamsE,"aw",@nobits
	.sectionflags	@""
	.align	16
	.zero		1024


//--------------------- .nv.shared._ZN10layer_norm13ln_fwd_kernelINS_13Kernel_traitsI13__nv_bfloat16S2_fS2_fjLj8192ELj1ELj1ELj8ELj16ENS_18Kernel_traits_baseILj8192ES2_S2_fS2_fjLj256EEEEELb1ELb0ELb1ELb1EEEvNS_9FwdParamsE --------------------------
	.section	.nv.shared._ZN10layer_norm13ln_fwd_kernelINS_13Kernel_traitsI13__nv_bfloat16S2_fS2_fjLj8192ELj1ELj1ELj8ELj16ENS_18Kernel_traits_baseILj8192ES2_S2_fS2_fjLj256EEEEELb1ELb0ELb1ELb1EEEvNS_9FwdParamsE,"aw",@nobits
	.sectionflags	@""
	.align	16
	.zero		1024


//--------------------- .nv.shared._ZN10layer_norm13ln_fwd_kernelINS_13Kernel_traitsI13__nv_bfloat16S2_fS2_fjLj8192ELj1ELj1ELj8ELj16ENS_18Kernel_traits_baseILj8192ES2_S2_fS2_fjLj256EEEEELb1ELb1ELb0ELb0EEEvNS_9FwdParamsE --------------------------
	.section	.nv.shared._ZN10layer_norm13ln_fwd_kernelINS_13Kernel_traitsI13__nv_bfloat16S2_fS2_fjLj8192ELj1ELj1ELj8ELj16ENS_18Kernel_traits_baseILj8192ES2_S2_fS2_fjLj256EEEEELb1ELb1ELb0ELb0EEEvNS_9FwdParamsE,"aw",@nobits
	.sectionflags	@""
	.align	16
	.zero		1024


//--------------------- .nv.shared._ZN10layer_norm13ln_fwd_kernelINS_13Kernel_traitsI13__nv_bfloat16S2_fS2_fjLj8192ELj1ELj1ELj8ELj16ENS_18Kernel_traits_baseILj8192ES2_S2_fS2_fjLj256EEEEELb1ELb1ELb0ELb1EEEvNS_9FwdParamsE --------------------------
	.section	.nv.shared._ZN10layer_norm13ln_fwd_kernelINS_13Kernel_traitsI13__nv_bfloat16S2_fS2_fjLj8192ELj1ELj1ELj8ELj16ENS_18Kernel_traits_baseILj8192ES2_S2_fS2_fjLj256EEEEELb1ELb1ELb0ELb1EEEvNS_9FwdParamsE,"aw",@nobits
	.sectionflags	@""
	.align	16
	.zero		1024


//--------------------- .nv.shared._ZN10layer_norm13ln_fwd_kernelINS_13Kernel_traitsI13__nv_bfloat16S2_fS2_fjLj8192ELj1ELj1ELj8ELj16ENS_18Kernel_traits_baseILj8192ES2_S2_fS2_fjLj256EEEEELb1ELb1ELb1ELb0EEEvNS_9FwdParamsE --------------------------
	.section	.nv.shared._ZN10layer_norm13ln_fwd_kernelINS_13Kernel_traitsI13__nv_bfloat16S2_fS2_fjLj8192ELj1ELj1ELj8ELj16ENS_18Kernel_traits_baseILj8192ES2_S2_fS2_fjLj256EEEEELb1ELb1ELb1ELb0EEEvNS_9FwdParamsE,"aw",@nobits
	.sectionflags	@""
	.align	16
	.zero		1024


//--------------------- .nv.shared._ZN10layer_norm13ln_fwd_kernelINS_13Kernel_traitsI13__nv_bfloat16S2_fS2_fjLj8192ELj1ELj1ELj8ELj16ENS_18Kernel_traits_baseILj8192ES2_S2_fS2_fjLj256EEEEELb1ELb1ELb1ELb1EEEvNS_9FwdParamsE --------------------------
	.section	.nv.shared._ZN10layer_norm13ln_fwd_kernelINS_13Kernel_traitsI13__nv_bfloat16S2_fS2_fjLj8192ELj1ELj1ELj8ELj16ENS_18Kernel_traits_baseILj8192ES2_S2_fS2_fjLj256EEEEELb1ELb1ELb1ELb1EEEvNS_9FwdParamsE,"aw",@nobits
	.sectionflags	@""
	.align	16
	.zero		1024


//--------------------- .nv.shared._ZN10layer_norm13ln_fwd_kernelINS_13Kernel_traitsIf13__nv_bfloat16fS2_fjLj8192ELj1ELj1ELj8ELj16ENS_18Kernel_traits_baseILj8192EfS2_fS2_fjLj256EEEEELb0ELb0ELb0ELb0EEEvNS_9FwdParamsE --------------------------
	.section	.nv.shared._ZN10layer_norm13ln_fwd_kernelINS_13Kernel_traitsIf13__nv_bfloat16fS2_fjLj8192ELj1ELj1ELj8ELj16ENS_18Kernel_traits_baseILj8192EfS2_fS2_fjLj256EEEEELb0ELb0ELb0ELb0EEEvNS_9FwdParamsE,"aw",@nobits
	.sectionflags	@""
	.align	16
	.zero		1024


//--------------------- .nv.shared._ZN10layer_norm13ln_fwd_kernelINS_13Kernel_traitsIf13__nv_bfloat16fS2_fjLj8192ELj1ELj1ELj8ELj16ENS_18Kernel_traits_baseILj8192EfS2_fS2_fjLj256EEEEELb0ELb0ELb0ELb1EEEvNS_9FwdParamsE --------------------------
	.section	.nv.shared._ZN10layer_norm13ln_fwd_kernelINS_13Kernel_traitsIf13__nv_bfloat16fS2_fjLj8192ELj1ELj1ELj8ELj16ENS_18Kernel_traits_baseILj8192EfS2_fS2_fjLj256EEEEELb0ELb0ELb0ELb1EEEvNS_9FwdParamsE,"aw",@nobits
	.sectionflags	@""
	.align	16
	.zero		1024


//--------------------- .nv.shared._ZN10layer_norm13ln_fwd_kernelINS_13Kernel_traitsIf13__nv_bfloat16fS2_fjLj8192ELj1ELj1ELj8ELj16ENS_18Kernel_traits_baseILj8192EfS2_fS2_fjLj256EEEEELb0ELb0ELb1ELb0EEEvNS_9FwdParamsE --------------------------
	.section	.nv.shared._ZN10layer_norm13ln_fwd_kernelINS_13Kernel_traitsIf13__nv_bfloat16fS2_fjLj8192ELj1ELj1ELj8ELj16ENS_18Kernel_traits_baseILj8192EfS2_fS2_fjLj256EEEEELb0ELb0ELb1ELb0EEEvNS_9FwdParamsE,"aw",@nobits
	.sectionflags	@""
	.align	16
	.zero		1024


//--------------------- .nv.shared._ZN10layer_norm13ln_fwd_kernelINS_13Kernel_traitsIf13__nv_bfloat16fS2_fjLj8192ELj1ELj1ELj8ELj16ENS_18Kernel_traits_baseILj8192EfS2_fS2_fjLj256EEEEELb0ELb0ELb1ELb1EEEvNS_9FwdParamsE --------------------------
	.section	.nv.shared._ZN10layer_norm13ln_fwd_kernelINS_13Kernel_traitsIf13__nv_bfloat16fS2_fjLj8192ELj1ELj1ELj8ELj16ENS_18Kernel_traits_baseILj8192EfS2_fS2_fjLj256EEEEELb0ELb0ELb1ELb1EEEvNS_9FwdParamsE,"aw",@nobits
	.sectionflags	@""
	.align	16
	.zero		1024


//--------------------- .nv.shared._ZN10layer_norm13ln_fwd_kernelINS_13Kernel_traitsIf13__nv_bfloat16fS2_fjLj8192ELj1ELj1ELj8ELj16ENS_18Kernel_traits_baseILj8192EfS2_fS2_fjLj256EEEEELb0ELb1ELb0ELb0EEEvNS_9FwdParamsE --------------------------
	.section	.nv.shared._ZN10layer_norm13ln_fwd_kernelINS_13Kernel_traitsIf13__nv_bfloat16fS2_fjLj8192ELj1ELj1ELj8ELj16ENS_18Kernel_traits_baseILj8192EfS2_fS2_fjLj256EEEEELb0ELb1ELb0ELb0EEEvNS_9FwdParamsE,"aw",@nobits
	.sectionflags	@""
	.align	16
	.zero		1024


//--------------------- .nv.shared._ZN10layer_norm13ln_fwd_kernelINS_13Kernel_traitsIf13__nv_bfloat16fS2_fjLj8192ELj1ELj1ELj8ELj16ENS_18Kernel_traits_baseILj8192EfS2_fS2_fjLj256EEEEELb0ELb1ELb0ELb1EEEvNS_9FwdParamsE --------------------------
	.section	.nv.shared._ZN10layer_norm13ln_fwd_kernelINS_13Kernel_traitsIf13__nv_bfloat16fS2_fjLj8192ELj1ELj1ELj8ELj16ENS_18Kernel_traits_baseILj8192EfS2_fS2_fjLj256EEEEELb0ELb1ELb0ELb1EEEvNS_9FwdParamsE,"aw",@nobits
	.sectionflags	@""
	.align	16
	.zero		1024


//--------------------- .nv.shared._ZN10layer_norm13ln_fwd_kernelINS_13Kernel_traitsIf13__nv_bfloat16fS2_fjLj8192ELj1ELj1ELj8ELj16ENS_18Kernel_traits_baseILj8192EfS2_fS2_fjLj256EEEEELb0ELb1ELb1ELb0EEEvNS_9FwdParamsE --------------------------
	.section	.nv.shared._ZN10layer_norm13ln_fwd_kernelINS_13Kernel_traitsIf13__nv_bfloat16fS2_fjLj8192ELj1ELj1ELj8ELj16ENS_18Kernel_traits_baseILj8192EfS2_fS2_fjLj256EEEEELb0ELb1ELb1ELb0EEEvNS_9FwdParamsE,"aw",@nobits
	.sectionflags	@""
	.align	16
	.zero		1024


//--------------------- .nv.shared._ZN10layer_norm13ln_fwd_kernelINS_13Kernel_traitsIf13__nv_bfloat16fS2_fjLj8192ELj1ELj1ELj8ELj16ENS_18Kernel_traits_baseILj8192EfS2_fS2_fjLj256EEEEELb0ELb1ELb1ELb1EEEvNS_9FwdParamsE --------------------------
	.section	.nv.shared._ZN10layer_norm13ln_fwd_kernelINS_13Kernel_traitsIf13__nv_bfloat16fS2_fjLj8192ELj1ELj1ELj8ELj16ENS_18Kernel_traits_baseILj8192EfS2_fS2_fjLj256EEEEELb0ELb1ELb1ELb1EEEvNS_9FwdParamsE,"aw",@nobits
	.sectionflags	@""
	.align	16
	.zero		1024


//--------------------- .nv.shared._ZN10layer_norm13ln_fwd_kernelINS_13Kernel_traitsIf13__nv_bfloat16fS2_fjLj8192ELj1ELj1ELj8ELj16ENS_18Kernel_traits_baseILj8192EfS2_fS2_fjLj256EEEEELb1ELb0ELb0ELb0EEEvNS_9FwdParamsE --------------------------
	.section	.nv.shared._ZN10layer_norm13ln_fwd_kernelINS_13Kernel_traitsIf13__nv_bfloat16fS2_fjLj8192ELj1ELj1ELj8ELj16ENS_18Kernel_traits_baseILj8192EfS2_fS2_fjLj256EEEEELb1ELb0ELb0ELb0EEEvNS_9FwdParamsE,"aw",@nobits
	.sectionflags	@""
	.align	16
	.zero		1024


//--------------------- .nv.shared._ZN10layer_norm13ln_fwd_kernelINS_13Kernel_traitsIf13__nv_bfloat16fS2_fjLj8192ELj1ELj1ELj8ELj16ENS_18Kernel_traits_baseILj8192EfS2_fS2_fjLj256EEEEELb1ELb0ELb0ELb1EEEvNS_9FwdParamsE --------------------------
	.section	.nv.shared._ZN10layer_norm13ln_fwd_kernelINS_13Kernel_traitsIf13__nv_bfloat16fS2_fjLj8192ELj1ELj1ELj8ELj16ENS_18Kernel_traits_baseILj8192EfS2_fS2_fjLj256EEEEELb1ELb0ELb0ELb1EEEvNS_9FwdParamsE,"aw",@nobits
	.sectionflags	@""
	.align	16
	.zero		1024


//--------------------- .nv.shared._ZN10layer_norm13ln_fwd_kernelINS_13Kernel_traitsIf13__nv_bfloat16fS2_fjLj8192ELj1ELj1ELj8ELj16ENS_18Kernel_traits_baseILj8192EfS2_fS2_fjLj256EEEEELb1ELb0ELb1ELb0EEEvNS_9FwdParamsE --------------------------
	.section	.nv.shared._ZN10layer_norm13ln_fwd_kernelINS_13Kernel_traitsIf13__nv_bfloat16fS2_fjLj8192ELj1ELj1ELj8ELj16ENS_18Kernel_traits_baseILj8192EfS2_fS2_fjLj256EEEEELb1ELb0ELb1ELb0EEEvNS_9FwdParamsE,"aw",@nobits
	.sectionflags	@""
	.align	16
	.zero		1024


//--------------------- .nv.shared._ZN10layer_norm13ln_fwd_kernelINS_13Kernel_traitsIf13__nv_bfloat16fS2_fjLj8192ELj1ELj1ELj8ELj16ENS_18Kernel_traits_baseILj8192EfS2_fS2_fjLj256EEEEELb1ELb0ELb1ELb1EEEvNS_9FwdParamsE --------------------------
	.section	.nv.shared._ZN10layer_norm13ln_fwd_kernelINS_13Kernel_traitsIf13__nv_bfloat16fS2_fjLj8192ELj1ELj1ELj8ELj16ENS_18Kernel_traits_baseILj8192EfS2_fS2_fjLj256EEEEELb1ELb0ELb1ELb1EEEvNS_9FwdParamsE,"aw",@nobits
	.sectionflags	@""
	.align	16
	.zero		1024


//--------------------- .nv.shared._ZN10layer_norm13ln_fwd_kernelINS_13Kernel_traitsIf13__nv_bfloat16fS2_fjLj8192ELj1ELj1ELj8ELj16ENS_18Kernel_traits_baseILj8192EfS2_fS2_fjLj256EEEEELb1ELb1ELb0ELb0EEEvNS_9FwdParamsE --------------------------
	.section	.nv.shared._ZN10layer_norm13ln_fwd_kernelINS_13Kernel_traitsIf13__nv_bfloat16fS2_fjLj8192ELj1ELj1ELj8ELj16ENS_18Kernel_traits_baseILj8192EfS2_fS2_fjLj256EEEEELb1ELb1ELb0ELb0EEEvNS_9FwdParamsE,"aw",@nobits
	.sectionflags	@""
	.align	16
	.zero		1024


//--------------------- .nv.shared._ZN10layer_norm13ln_fwd_kernelINS_13Kernel_traitsIf13__nv_bfloat16fS2_fjLj8192ELj1ELj1ELj8ELj16ENS_18Kernel_traits_baseILj8192EfS2_fS2_fjLj256EEEEELb1ELb1ELb0ELb1EEEvNS_9FwdParamsE --------------------------
	.section	.nv.shared._ZN10layer_norm13ln_fwd_kernelINS_13Kernel_traitsIf13__nv_bfloat16fS2_fjLj8192ELj1ELj1ELj8ELj16ENS_18Kernel_traits_baseILj8192EfS2_fS2_fjLj256EEEEELb1ELb1ELb0ELb1EEEvNS_9FwdParamsE,"aw",@nobits
	.sectionflags	@""
	.align	16
	.zero		1024


//--------------------- .nv.shared._ZN10layer_norm13ln_fwd_kernelINS_13Kernel_traitsIf13__nv_bfloat16fS2_fjLj8192ELj1ELj1ELj8ELj16ENS_18Kernel_traits_baseILj8192EfS2_fS2_fjLj256EEEEELb1ELb1ELb1ELb0EEEvNS_9FwdParamsE --------------------------
	.section	.nv.shared._ZN10layer_norm13ln_fwd_kernelINS_13Kernel_traitsIf13__nv_bfloat16fS2_fjLj8192ELj1ELj1ELj8ELj16ENS_18Kernel_traits_baseILj8192EfS2_fS2_fjLj256EEEEELb1ELb1ELb1ELb0EEEvNS_9FwdParamsE,"aw",@nobits
	.sectionflags	@""
	.align	16
	.zero		1024


//--------------------- .nv.shared._ZN10layer_norm13ln_fwd_kernelINS_13Kernel_traitsIf13__nv_bfloat16fS2_fjLj8192ELj1ELj1ELj8ELj16ENS_18Kernel_traits_baseILj8192EfS2_fS2_fjLj256EEEEELb1ELb1ELb1ELb1EEEvNS_9FwdParamsE --------------------------
	.section	.nv.shared._ZN10layer_norm13ln_fwd_kernelINS_13Kernel_traitsIf13__nv_bfloat16fS2_fjLj8192ELj1ELj1ELj8ELj16ENS_18Kernel_traits_baseILj8192EfS2_fS2_fjLj256EEEEELb1ELb1ELb1ELb1EEEvNS_9FwdParamsE,"aw",@nobits
	.sectionflags	@""
	.align	16
	.zero		1024


//--------------------- .nv.shared._ZN10layer_norm13ln_fwd_kernelINS_13Kernel_traitsIf6__halfS2_S2_fjLj8192ELj1ELj1ELj8ELj16ENS_18Kernel_traits_baseILj8192EfS2_S2_S2_fjLj256EEEEELb0ELb0ELb0ELb0EEEvNS_9FwdParamsE --------------------------
	.section	.nv.shared._ZN10layer_norm13ln_fwd_kernelINS_13Kernel_traitsIf6__halfS2_S2_fjLj8192ELj1ELj1ELj8ELj16ENS_18Kernel_traits_baseILj8192EfS2_S2_S2_fjLj256EEEEELb0ELb0ELb0ELb0EEEvNS_9FwdParamsE,"aw",@nobits
	.sectionflags	@""
	.align	16
	.zero		1024


//--------------------- .nv.shared._ZN10layer_norm13ln_fwd_kernelINS_13Kernel_traitsIf6__halfS2_S2_fjLj8192ELj1ELj1ELj8ELj16ENS_18Kernel_traits_baseILj8192EfS2_S2_S2_fjLj256EEEEELb0ELb0ELb0ELb1EEEvNS_9FwdParamsE --------------------------
	.section	.nv.shared._ZN10layer_norm13ln_fwd_kernelINS_13Kernel_traitsIf6__halfS2_S2_fjLj8192ELj1ELj1ELj8ELj16ENS_18Kernel_traits_baseILj8192EfS2_S2_S2_fjLj256EEEEELb0ELb0ELb0ELb1EEEvNS_9FwdParamsE,"aw",@nobits
	.sectionflags	@""
	.align	16
	.zero		1024


//--------------------- .nv.shared._ZN10layer_norm13ln_fwd_kernelINS_13Kernel_traitsIf6__halfS2_S2_fjLj8192ELj1ELj1ELj8ELj16ENS_18Kernel_traits_baseILj8192EfS2_S2_S2_fjLj256EEEEELb0ELb0ELb1ELb0EEEvNS_9FwdParamsE --------------------------
	.section	.nv.shared._ZN10layer_norm13ln_fwd_kernelINS_13Kernel_traitsIf6__halfS2_S2_fjLj8192ELj1ELj1ELj8ELj16ENS_18Kernel_traits_baseILj8192EfS2_S2_S2_fjLj256EEEEELb0ELb0ELb1ELb0EEEvNS_9FwdParamsE,"aw",@nobits
	.sectionflags	@""
	.align	16
	.zero		1024


//--------------------- .nv.shared._ZN10layer_norm13ln_fwd_kernelINS_13Kernel_traitsIf6__halfS2_S2_fjLj8192ELj1ELj1ELj8ELj16ENS_18Kernel_traits_baseILj8192EfS2_S2_S2_fjLj256EEEEELb0ELb0ELb1ELb1EEEvNS_9FwdParamsE --------------------------
	.section	.nv.shared._ZN10layer_norm13ln_fwd_kernelINS_13Kernel_traitsIf6__halfS2_S2_fjLj8192ELj1ELj1ELj8ELj16ENS_18Kernel_traits_baseILj8192EfS2_S2_S2_fjLj256EEEEELb0ELb0ELb1ELb1EEEvNS_9FwdParamsE,"aw",@nobits
	.sectionflags	@""
	.align	16
	.zero		1024


//--------------------- .nv.shared._ZN10layer_norm13ln_fwd_kernelINS_13Kernel_traitsIf6__halfS2_S2_fjLj8192ELj1ELj1ELj8ELj16ENS_18Kernel_traits_baseILj8192EfS2_S2_S2_fjLj256EEEEELb0ELb1ELb0ELb0EEEvNS_9FwdParamsE --------------------------
	.section	.nv.shared._ZN10layer_norm13ln_fwd_kernelINS_13Kernel_traitsIf6__halfS2_S2_fjLj8192ELj1ELj1ELj8ELj16ENS_18Kernel_traits_baseILj8192EfS2_S2_S2_fjLj256EEEEELb0ELb1ELb0ELb0EEEvNS_9FwdParamsE,"aw",@nobits
	.sectionflags	@""
	.align	16
	.zero		1024


//--------------------- .nv.shared._ZN10layer_norm13ln_fwd_kernelINS_13Kernel_traitsIf6__halfS2_S2_fjLj8192ELj1ELj1ELj8ELj16ENS_18Kernel_traits_baseILj8192EfS2_S2_S2_fjLj256EEEEELb0ELb1ELb0ELb1EEEvNS_9FwdParamsE --------------------------
	.section	.nv.shared._ZN10layer_norm13ln_fwd_kernelINS_13Kernel_traitsIf6__halfS2_S2_fjLj8192ELj1ELj1ELj8ELj16ENS_18Kernel_traits_baseILj8192EfS2_S2_S2_fjLj256EEEEELb0ELb1ELb0ELb1EEEvNS_9FwdParamsE,"aw",@nobits
	.sectionflags	@""
	.align	16
	.zero		1024


//--------------------- .nv.shared._ZN10layer_norm13ln_fwd_kernelINS_13Kernel_traitsIf6__halfS2_S2_fjLj8192ELj1ELj1ELj8ELj16ENS_18Kernel_traits_baseILj8192EfS2_S2_S2_fjLj256EEEEELb0ELb1ELb1ELb0EEEvNS_9FwdParamsE --------------------------
	.section	.nv.shared._ZN10layer_norm13ln_fwd_kernelINS_13Kernel_traitsIf6__halfS2_S2_fjLj8192ELj1ELj1ELj8ELj16ENS_18Kernel_traits_baseILj8192EfS2_S2_S2_fjLj256EEEEELb0ELb1ELb1ELb0EEEvNS_9FwdParamsE,"aw",@nobits
	.sectionflags	@""
	.align	16
	.zero		1024


//--------------------- .nv.shared._ZN10layer_norm13ln_fwd_kernelINS_13Kernel_traitsIf6__halfS2_S2_fjLj8192ELj1ELj1ELj8ELj16ENS_18Kernel_traits_baseILj8192EfS2_S2_S2_fjLj256EEEEELb0ELb1ELb1ELb1EEEvNS_9FwdParamsE --------------------------
	.section	.nv.shared._ZN10layer_norm13ln_fwd_kernelINS_13Kernel_traitsIf6__halfS2_S2_fjLj8192ELj1ELj1ELj8ELj16ENS_18Kernel_traits_baseILj8192EfS2_S2_S2_fjLj256EEEEELb0ELb1ELb1ELb1EEEvNS_9FwdParamsE,"aw",@nobits
	.sectionflags	@""
	.align	16
	.zero		1024


//--------------------- .nv.shared._ZN10layer_norm13ln_fwd_kernelINS_13Kernel_traitsIf6__halfS2_S2_fjLj8192ELj1ELj1ELj8ELj16ENS_18Kernel_traits_baseILj8192EfS2_S2_S2_fjLj256EEEEELb1ELb0ELb0ELb0EEEvNS_9FwdParamsE --------------------------
	.section	.nv.shared._ZN10layer_norm13ln_fwd_kernelINS_13Kernel_traitsIf6__halfS2_S2_fjLj8192ELj1ELj1ELj8ELj16ENS_18Kernel_traits_baseILj8192EfS2_S2_S2_fjLj256EEEEELb1ELb0ELb0ELb0EEEvNS_9FwdParamsE,"aw",@nobits
	.sectionflags	@""
	.align	16
	.zero		1024


//--------------------- .nv.shared._ZN10layer_norm13ln_fwd_kernelINS_13Kernel_traitsIf6__halfS2_S2_fjLj8192ELj1ELj1ELj8ELj16ENS_18Kernel_traits_baseILj8192EfS2_S2_S2_fjLj256EEEEELb1ELb0ELb0ELb1EEEvNS_9FwdParamsE --------------------------
	.section	.nv.shared._ZN10layer_norm13ln_fwd_kernelINS_13Kernel_traitsIf6__halfS2_S2_fjLj8192ELj1ELj1ELj8ELj16ENS_18Kernel_traits_baseILj8192EfS2_S2_S2_fjLj256EEEEELb1ELb0ELb0ELb1EEEvNS_9FwdParamsE,"aw",@nobits
	.sectionflags	@""
	.align	16
	.zero		1024


//--------------------- .nv.shared._ZN10layer_norm13ln_fwd_kernelINS_13Kernel_traitsIf6__halfS2_S2_fjLj8192ELj1ELj1ELj8ELj16ENS_18Kernel_traits_baseILj8192EfS2_S2_S2_fjLj256EEEEELb1ELb0ELb1ELb0EEEvNS_9FwdParamsE --------------------------
	.section	.nv.shared._ZN10layer_norm13ln_fwd_kernelINS_13Kernel_traitsIf6__halfS2_S2_fjLj8192ELj1ELj1ELj8ELj16ENS_18Kernel_traits_baseILj8192EfS2_S2_S2_fjLj256EEEEELb1ELb0ELb1ELb0EEEvNS_9FwdParamsE,"aw",@nobits
	.sectionflags	@""
	.align	16
	.zero		1024


//--------------------- .nv.shared._ZN10layer_norm13ln_fwd_kernelINS_13Kernel_traitsIf6__halfS2_S2_fjLj8192ELj1ELj1ELj8ELj16ENS_18Kernel_traits_baseILj8192EfS2_S2_S2_fjLj256EEEEELb1ELb0ELb1ELb1EEEvNS_9FwdParamsE --------------------------
	.section	.nv.shared._ZN10layer_norm13ln_fwd_kernelINS_13Kernel_traitsIf6__halfS2_S2_fjLj8192ELj1ELj1ELj8ELj16ENS_18Kernel_traits_baseILj8192EfS2_S2_S2_fjLj256EEEEELb1ELb0ELb1ELb1EEEvNS_9FwdParamsE,"aw",@nobits
	.sectionflags	@""
	.align	16
	.zero		1024


//--------------------- .nv.shared._ZN10layer_norm13ln_fwd_kernelINS_13Kernel_traitsIf6__halfS2_S2_fjLj8192ELj1ELj1ELj8ELj16ENS_18Kernel_traits_baseILj8192EfS2_S2_S2_fjLj256EEEEELb1ELb1ELb0ELb0EEEvNS_9FwdParamsE --------------------------
	.section	.nv.shared._ZN10layer_norm13ln_fwd_kernelINS_13Kernel_traitsIf6__halfS2_S2_fjLj8192ELj1ELj1ELj8ELj16ENS_18Kernel_traits_baseILj8192EfS2_S2_S2_fjLj256EEEEELb1ELb1ELb0ELb0EEEvNS_9FwdParamsE,"aw",@nobits
	.sectionflags	@""
	.align	16
	.zero		1024


//--------------------- .nv.shared._ZN10layer_norm13ln_fwd_kernelINS_13Kernel_traitsIf6__halfS2_S2_fjLj8192ELj1ELj1ELj8ELj16ENS_18Kernel_traits_baseILj8192EfS2_S2_S2_fjLj256EEEEELb1ELb1ELb0ELb1EEEvNS_9FwdParamsE --------------------------
	.section	.nv.shared._ZN10layer_norm13ln_fwd_kernelINS_13Kernel_traitsIf6__halfS2_S2_fjLj8192ELj1ELj1ELj8ELj16ENS_18Kernel_traits_baseILj8192EfS2_S2_S2_fjLj256EEEEELb1ELb1ELb0ELb1EEEvNS_9FwdParamsE,"aw",@nobits
	.sectionflags	@""
	.align	16
	.zero		1024


//--------------------- .nv.shared._ZN10layer_norm13ln_fwd_kernelINS_13Kernel_traitsIf6__halfS2_S2_fjLj8192ELj1ELj1ELj8ELj16ENS_18Kernel_traits_baseILj8192EfS2_S2_S2_fjLj256EEEEELb1ELb1ELb1ELb0EEEvNS_9FwdParamsE --------------------------
	.section	.nv.shared._ZN10layer_norm13ln_fwd_kernelINS_13Kernel_traitsIf6__halfS2_S2_fjLj8192ELj1ELj1ELj8ELj16ENS_18Kernel_traits_baseILj8192EfS2_S2_S2_fjLj256EEEEELb1ELb1ELb1ELb0EEEvNS_9FwdParamsE,"aw",@nobits
	.sectionflags	@""
	.align	16
	.zero		1024


//--------------------- .nv.shared._ZN10layer_norm13ln_fwd_kernelINS_13Kernel_traitsIf6__halfS2_S2_fjLj8192ELj1ELj1ELj8ELj16ENS_18Kernel_traits_baseILj8192EfS2_S2_S2_fjLj256EEEEELb1ELb1ELb1ELb1EEEvNS_9FwdParamsE --------------------------
	.section	.nv.shared._ZN10layer_norm13ln_fwd_kernelINS_13Kernel_traitsIf6__halfS2_S2_fjLj8192ELj1ELj1ELj8ELj16ENS_18Kernel_traits_baseILj8192EfS2_S2_S2_fjLj256EEEEELb1ELb1ELb1ELb1EEEvNS_9FwdParamsE,"aw",@nobits
	.sectionflags	@""
	.align	16
	.zero		1024


//--------------------- .nv.shared._ZN10layer_norm13ln_fwd_kernelINS_13Kernel_traitsI6__halfS2_fS2_fjLj8192ELj1ELj1ELj8ELj16ENS_18Kernel_traits_baseILj8192ES2_S2_fS2_fjLj256EEEEELb0ELb0ELb0ELb0EEEvNS_9FwdParamsE --------------------------
	.section	.nv.shared._ZN10layer_norm13ln_fwd_kernelINS_13Kernel_traitsI6__halfS2_fS2_fjLj8192ELj1ELj1ELj8ELj16ENS_18Kernel_traits_baseILj8192ES2_S2_fS2_fjLj256EEEEELb0ELb0ELb0ELb0EEEvNS_9FwdParamsE,"aw",@nobits
	.sectionflags	@""
	.align	16
	.zero		1024


//--------------------- .nv.shared._ZN10layer_norm13ln_fwd_kernelINS_13Kernel_traitsI6__halfS2_fS2_fjLj8192ELj1ELj1ELj8ELj16ENS_18Kernel_traits_baseILj8192ES2_S2_fS2_fjLj256EEEEELb0ELb0ELb0ELb1EEEvNS_9FwdParamsE --------------------------
	.section	.nv.shared._ZN10layer_norm13ln_fwd_kernelINS_13Kernel_traitsI6__halfS2_fS2_fjLj8192ELj1ELj1ELj8ELj16ENS_18Kernel_traits_baseILj8192ES2_S2_fS2_fjLj256EEEEELb0ELb0ELb0ELb1EEEvNS_9FwdParamsE,"aw",@nobits
	.sectionflags	@""
	.align	16
	.zero		1024


//--------------------- .nv.shared._ZN10layer_norm13ln_fwd_kernelINS_13Kernel_traitsI6__halfS2_fS2_fjLj8192ELj1ELj1ELj8ELj16ENS_18Kernel_traits_baseILj8192ES2_S2_fS2_fjLj256EEEEELb0ELb0ELb1ELb0EEEvNS_9FwdParamsE --------------------------
	.section	.nv.shared._ZN10layer_norm13ln_fwd_kernelINS_13Kernel_traitsI6__halfS2_fS2_fjLj8192ELj1ELj1ELj8ELj16ENS_18Kernel_traits_baseILj8192ES2_S2_fS2_fjLj256EEEEELb0ELb0ELb1ELb0EEEvNS_9FwdParamsE,"aw",@nobits
	.sectionflags	@""
	.align	16
	.zero		1024


//--------------------- .nv.shared._ZN10layer_norm13ln_fwd_kernelINS_13Kernel_traitsI6__halfS2_fS2_fjLj8192ELj1ELj1ELj8ELj16ENS_18Kernel_traits_baseILj8192ES2_S2_fS2_fjLj256EEEEELb0ELb0ELb1ELb1EEEvNS_9FwdParamsE --------------------------
	.section	.nv.shared._ZN10layer_norm13ln_fwd_kernelINS_13Kernel_traitsI6__halfS2_fS2_fjLj8192ELj1ELj1ELj8ELj16ENS_18Kernel_traits_baseILj8192ES2_S2_fS2_fjLj256EEEEELb0ELb0ELb1ELb1EEEvNS_9FwdParamsE,"aw",@nobits
	.sectionflags	@""
	.align	16
	.zero		1024


//--------------------- .nv.shared._ZN10layer_norm13ln_fwd_kernelINS_13Kernel_traitsI6__halfS2_fS2_fjLj8192ELj1ELj1ELj8ELj16ENS_18Kernel_traits_baseILj8192ES2_S2_fS2_fjLj256EEEEELb0ELb1ELb0ELb0EEEvNS_9FwdParamsE --------------------------
	.section	.nv.shared._ZN10layer_norm13ln_fwd_kernelINS_13Kernel_traitsI6__halfS2_fS2_fjLj8192ELj1ELj1ELj8ELj16ENS_18Kernel_traits_baseILj8192ES2_S2_fS2_fjLj256EEEEELb0ELb1ELb0ELb0EEEvNS_9FwdParamsE,"aw",@nobits
	.sectionflags	@""
	.align	16
	.zero		1024


//--------------------- .nv.shared._ZN10layer_norm13ln_fwd_kernelINS_13Kernel_traitsI6__halfS2_fS2_fjLj8192ELj1ELj1ELj8ELj16ENS_18Kernel_traits_baseILj8192ES2_S2_fS2_fjLj256EEEEELb0ELb1ELb0ELb1EEEvNS_9FwdParamsE --------------------------
	.section	.nv.shared._ZN10layer_norm13ln_fwd_kernelINS_13Kernel_traitsI6__halfS2_fS2_fjLj8192ELj1ELj1ELj8ELj16ENS_18Kernel_traits_baseILj8192ES2_S2_fS2_fjLj256EEEEELb0ELb1ELb0ELb1EEEvNS_9FwdParamsE,"aw",@nobits
	.sectionflags	@""
	.align	16
	.zero		1024


//--------------------- .nv.shared._ZN10layer_norm13ln_fwd_kernelINS_13Kernel_traitsI6__halfS2_fS2_fjLj8192ELj1ELj1ELj8ELj16ENS_18Kernel_traits_baseILj8192ES2_S2_fS2_fjLj256EEEEELb0ELb1ELb1ELb0EEEvNS_9FwdParamsE --------------------------
	.section	.nv.shared._ZN10layer_norm13ln_fwd_kernelINS_13Kernel_traitsI6__halfS2_fS2_fjLj8192ELj1ELj1ELj8ELj16ENS_18Kernel_traits_baseILj8192ES2_S2_fS2_fjLj256EEEEELb0ELb1ELb1ELb0EEEvNS_9FwdParamsE,"aw",@nobits
	.sectionflags	@""
	.align	16
	.zero		1024


//--------------------- .nv.shared._ZN10layer_norm13ln_fwd_kernelINS_13Kernel_traitsI6__halfS2_fS2_fjLj8192ELj1ELj1ELj8ELj16ENS_18Kernel_traits_baseILj8192ES2_S2_fS2_fjLj256EEEEELb0ELb1ELb1ELb1EEEvNS_9FwdParamsE --------------------------
	.section	.nv.shared._ZN10layer_norm13ln_fwd_kernelINS_13Kernel_traitsI6__halfS2_fS2_fjLj8192ELj1ELj1ELj8ELj16ENS_18Kernel_traits_baseILj8192ES2_S2_fS2_fjLj256EEEEELb0ELb1ELb1ELb1EEEvNS_9FwdParamsE,"aw",@nobits
	.sectionflags	@""
	.align	16
	.zero		1024


//--------------------- .nv.shared._ZN10layer_norm13ln_fwd_kernelINS_13Kernel_traitsI6__halfS2_fS2_fjLj8192ELj1ELj1ELj8ELj16ENS_18Kernel_traits_baseILj8192ES2_S2_fS2_fjLj256EEEEELb1ELb0ELb0ELb0EEEvNS_9FwdParamsE --------------------------
	.section	.nv.shared._ZN10layer_norm13ln_fwd_kernelINS_13Kernel_traitsI6__halfS2_fS2_fjLj8192ELj1ELj1ELj8ELj16ENS_18Kernel_traits_baseILj8192ES2_S2_fS2_fjLj256EEEEELb1ELb0ELb0ELb0EEEvNS_9FwdParamsE,"aw",@nobits
	.sectionflags	@""
	.align	16
	.zero		1024


//--------------------- .nv.shared._ZN10layer_norm13ln_fwd_kernelINS_13Kernel_traitsI6__halfS2_fS2_fjLj8192ELj1ELj1ELj8ELj16ENS_18Kernel_traits_baseILj8192ES2_S2_fS2_fjLj256EEEEELb1ELb0ELb0ELb1EEEvNS_9FwdParamsE --------------------------
	.section	.nv.shared._ZN10layer_norm13ln_fwd_kernelINS_13Kernel_traitsI6__halfS2_fS2_fjLj8192ELj1ELj1ELj8ELj16ENS_18Kernel_traits_baseILj8192ES2_S2_fS2_fjLj256EEEEELb1ELb0ELb0ELb1EEEvNS_9FwdParamsE,"aw",@nobits
	.sectionflags	@""
	.align	16
	.zero		1024


//--------------------- .nv.shared._ZN10layer_norm13ln_fwd_kernelINS_13Kernel_traitsI6__halfS2_fS2_fjLj8192ELj1ELj1ELj8ELj16ENS_18Kernel_traits_baseILj8192ES2_S2_fS2_fjLj256EEEEELb1ELb0ELb1ELb0EEEvNS_9FwdParamsE --------------------------
	.section	.nv.shared._ZN10layer_norm13ln_fwd_kernelINS_13Kernel_traitsI6__halfS2_fS2_fjLj8192ELj1ELj1ELj8ELj16ENS_18Kernel_traits_baseILj8192ES2_S2_fS2_fjLj256EEEEELb1ELb0ELb1ELb0EEEvNS_9FwdParamsE,"aw",@nobits
	.sectionflags	@""
	.align	16
	.zero		1024


//--------------------- .nv.shared._ZN10layer_norm13ln_fwd_kernelINS_13Kernel_traitsI6__halfS2_fS2_fjLj8192ELj1ELj1ELj8ELj16ENS_18Kernel_traits_baseILj8192ES2_S2_fS2_fjLj256EEEEELb1ELb0ELb1ELb1EEEvNS_9FwdParamsE --------------------------
	.section	.nv.shared._ZN10layer_norm13ln_fwd_kernelINS_13Kernel_traitsI6__halfS2_fS2_fjLj8192ELj1ELj1ELj8ELj16ENS_18Kernel_traits_baseILj8192ES2_S2_fS2_fjLj256EEEEELb1ELb0ELb1ELb1EEEvNS_9FwdParamsE,"aw",@nobits
	.sectionflags	@""
	.align	16
	.zero		1024


//--------------------- .nv.shared._ZN10layer_norm13ln_fwd_kernelINS_13Kernel_traitsI6__halfS2_fS2_fjLj8192ELj1ELj1ELj8ELj16ENS_18Kernel_traits_baseILj8192ES2_S2_fS2_fjLj256EEEEELb1ELb1ELb0ELb0EEEvNS_9FwdParamsE --------------------------
	.section	.nv.shared._ZN10layer_norm13ln_fwd_kernelINS_13Kernel_traitsI6__halfS2_fS2_fjLj8192ELj1ELj1ELj8ELj16ENS_18Kernel_traits_baseILj8192ES2_S2_fS2_fjLj256EEEEELb1ELb1ELb0ELb0EEEvNS_9FwdParamsE,"aw",@nobits
	.sectionflags	@""
	.align	16
	.zero		1024


//--------------------- .nv.shared._ZN10layer_norm13ln_fwd_kernelINS_13Kernel_traitsI6__halfS2_fS2_fjLj8192ELj1ELj1ELj8ELj16ENS_18Kernel_traits_baseILj8192ES2_S2_fS2_fjLj256EEEEELb1ELb1ELb0ELb1EEEvNS_9FwdParamsE --------------------------
	.section	.nv.shared._ZN10layer_norm13ln_fwd_kernelINS_13Kernel_traitsI6__halfS2_fS2_fjLj8192ELj1ELj1ELj8ELj16ENS_18Kernel_traits_baseILj8192ES2_S2_fS2_fjLj256EEEEELb1ELb1ELb0ELb1EEEvNS_9FwdParamsE,"aw",@nobits
	.sectionflags	@""
	.align	16
	.zero		1024


//--------------------- .nv.shared._ZN10layer_norm13ln_fwd_kernelINS_13Kernel_traitsI6__halfS2_fS2_fjLj8192ELj1ELj1ELj8ELj16ENS_18Kernel_traits_baseILj8192ES2_S2_fS2_fjLj256EEEEELb1ELb1ELb1ELb0EEEvNS_9FwdParamsE --------------------------
	.section	.nv.shared._ZN10layer_norm13ln_fwd_kernelINS_13Kernel_traitsI6__halfS2_fS2_fjLj8192ELj1ELj1ELj8ELj16ENS_18Kernel_traits_baseILj8192ES2_S2_fS2_fjLj256EEEEELb1ELb1ELb1ELb0EEEvNS_9FwdParamsE,"aw",@nobits
	.sectionflags	@""
	.align	16
	.zero		1024


//--------------------- .nv.shared._ZN10layer_norm13ln_fwd_kernelINS_13Kernel_traitsI6__halfS2_fS2_fjLj8192ELj1ELj1ELj8ELj16ENS_18Kernel_traits_baseILj8192ES2_S2_fS2_fjLj256EEEEELb1ELb1ELb1ELb1EEEvNS_9FwdParamsE --------------------------
	.section	.nv.shared._ZN10layer_norm13ln_fwd_kernelINS_13Kernel_traitsI6__halfS2_fS2_fjLj8192ELj1ELj1ELj8ELj16ENS_18Kernel_traits_baseILj8192ES2_S2_fS2_fjLj256EEEEELb1ELb1ELb1ELb1EEEvNS_9FwdParamsE,"aw",@nobits
	.sectionflags	@""
	.align	16
	.zero		1024


//--------------------- .nv.shared._ZN10layer_norm13ln_fwd_kernelINS_13Kernel_traitsIf6__halffS2_fjLj8192ELj1ELj1ELj8ELj16ENS_18Kernel_traits_baseILj8192EfS2_fS2_fjLj256EEEEELb0ELb0ELb0ELb0EEEvNS_9FwdParamsE --------------------------
	.section	.nv.shared._ZN10layer_norm13ln_fwd_kernelINS_13Kernel_traitsIf6__halffS2_fjLj8192ELj1ELj1ELj8ELj16ENS_18Kernel_traits_baseILj8192EfS2_fS2_fjLj256EEEEELb0ELb0ELb0ELb0EEEvNS_9FwdParamsE,"aw",@nobits
	.sectionflags	@""
	.align	16
	.zero		1024


//--------------------- .nv.shared._ZN10layer_norm13ln_fwd_kernelINS_13Kernel_traitsIf6__halffS2_fjLj8192ELj1ELj1ELj8ELj16ENS_18Kernel_traits_baseILj8192EfS2_fS2_fjLj256EEEEELb0ELb0ELb0ELb1EEEvNS_9FwdParamsE --------------------------
	.section	.nv.shared._ZN10layer_norm13ln_fwd_kernelINS_13Kernel_traitsIf6__halffS2_fjLj8192ELj1ELj1ELj8ELj16ENS_18Kernel_traits_baseILj8192EfS2_fS2_fjLj256EEEEELb0ELb0ELb0ELb1EEEvNS_9FwdParamsE,"aw",@nobits
	.sectionflags	@""
	.align	16
	.zero		1024


//--------------------- .nv.shared._ZN10layer_norm13ln_fwd_kernelINS_13Kernel_traitsIf6__halffS2_fjLj8192ELj1ELj1ELj8ELj16ENS_18Kernel_traits_baseILj8192EfS2_fS2_fjLj256EEEEELb0ELb0ELb1ELb0EEEvNS_9FwdParamsE --------------------------
	.section	.nv.shared._ZN10layer_norm13ln_fwd_kernelINS_13Kernel_traitsIf6__halffS2_fjLj8192ELj1ELj1ELj8ELj16ENS_18Kernel_traits_baseILj8192EfS2_fS2_fjLj256EEEEELb0ELb0ELb1ELb0EEEvNS_9FwdParamsE,"aw",@nobits
	.sectionflags	@""
	.align	16
	.zero		1024


//--------------------- .nv.shared._ZN10layer_norm13ln_fwd_kernelINS_13Kernel_traitsIf6__halffS2_fjLj8192ELj1ELj1ELj8ELj16ENS_18Kernel_traits_baseILj8192EfS2_fS2_fjLj256EEEEELb0ELb0ELb1ELb1EEEvNS_9FwdParamsE --------------------------
	.section	.nv.shared._ZN10layer_norm13ln_fwd_kernelINS_13Kernel_traitsIf6__halffS2_fjLj8192ELj1ELj1ELj8ELj16ENS_18Kernel_traits_baseILj8192EfS2_fS2_fjLj256EEEEELb0ELb0ELb1ELb1EEEvNS_9FwdParamsE,"aw",@nobits
	.sectionflags	@""
	.align	16
	.zero		1024


//--------------------- .nv.shared._ZN10layer_norm13ln_fwd_kernelINS_13Kernel_traitsIf6__halffS2_fjLj8192ELj1ELj1ELj8ELj16ENS_18Kernel_traits_baseILj8192EfS2_fS2_fjLj256EEEEELb0ELb1ELb0ELb0EEEvNS_9FwdParamsE --------------------------
	.section	.nv.shared._ZN10layer_norm13ln_fwd_kernelINS_13Kernel_traitsIf6__halffS2_fjLj8192ELj1ELj1ELj8ELj16ENS_18Kernel_traits_baseILj8192EfS2_fS2_fjLj256EEEEELb0ELb1ELb0ELb0EEEvNS_9FwdParamsE,"aw",@nobits
	.sectionflags	@""
	.align	16
	.zero		1024


//--------------------- .nv.shared._ZN10layer_norm13ln_fwd_kernelINS_13Kernel_traitsIf6__halffS2_fjLj8192ELj1ELj1ELj8ELj16ENS_18Kernel_traits_baseILj8192EfS2_fS2_fjLj256EEEEELb0ELb1ELb0ELb1EEEvNS_9FwdParamsE --------------------------
	.section	.nv.shared._ZN10layer_norm13ln_fwd_kernelINS_13Kernel_traitsIf6__halffS2_fjLj8192ELj1ELj1ELj8ELj16ENS_18Kernel_traits_baseILj8192EfS2_fS2_fjLj256EEEEELb0ELb1ELb0ELb1EEEvNS_9FwdParamsE,"aw",@nobits
	.sectionflags	@""
	.align	16
	.zero		1024


//--------------------- .nv.shared._ZN10layer_norm13ln_fwd_kernelINS_13Kernel_traitsIf6__halffS2_fjLj8192ELj1ELj1ELj8ELj16ENS_18Kernel_traits_baseILj8192EfS2_fS2_fjLj256EEEEELb0ELb1ELb1ELb0EEEvNS_9FwdParamsE --------------------------
	.section	.nv.shared._ZN10layer_norm13ln_fwd_kernelINS_13Kernel_traitsIf6__halffS2_fjLj8192ELj1ELj1ELj8ELj16ENS_18Kernel_traits_baseILj8192EfS2_fS2_fjLj256EEEEELb0ELb1ELb1ELb0EEEvNS_9FwdParamsE,"aw",@nobits
	.sectionflags	@""
	.align	16
	.zero		1024


//--------------------- .nv.shared._ZN10layer_norm13ln_fwd_kernelINS_13Kernel_traitsIf6__halffS2_fjLj8192ELj1ELj1ELj8ELj16ENS_18Kernel_traits_baseILj8192EfS2_fS2_fjLj256EEEEELb0ELb1ELb1ELb1EEEvNS_9FwdParamsE --------------------------
	.section	.nv.shared._ZN10layer_norm13ln_fwd_kernelINS_13Kernel_traitsIf6__halffS2_fjLj8192ELj1ELj1ELj8ELj16ENS_18Kernel_traits_baseILj8192EfS2_fS2_fjLj256EEEEELb0ELb1ELb1ELb1EEEvNS_9FwdParamsE,"aw",@nobits
	.sectionflags	@""
	.align	16
	.zero		1024


//--------------------- .nv.shared._ZN10layer_norm13ln_fwd_kernelINS_13Kernel_traitsIf6__halffS2_fjLj8192ELj1ELj1ELj8ELj16ENS_18Kernel_traits_baseILj8192EfS2_fS2_fjLj256EEEEELb1ELb0ELb0ELb0EEEvNS_9FwdParamsE --------------------------
	.section	.nv.shared._ZN10layer_norm13ln_fwd_kernelINS_13Kernel_traitsIf6__halffS2_fjLj8192ELj1ELj1ELj8ELj16ENS_18Kernel_traits_baseILj8192EfS2_fS2_fjLj256EEEEELb1ELb0ELb0ELb0EEEvNS_9FwdParamsE,"aw",@nobits
	.sectionflags	@""
	.align	16
	.zero		1024


//--------------------- .nv.shared._ZN10layer_norm13ln_fwd_kernelINS_13Kernel_traitsIf6__halffS2_fjLj8192ELj1ELj1ELj8ELj16ENS_18Kernel_traits_baseILj8192EfS2_fS2_fjLj256EEEEELb1ELb0ELb0ELb1EEEvNS_9FwdParamsE --------------------------
	.section	.nv.shared._ZN10layer_norm13ln_fwd_kernelINS_13Kernel_traitsIf6__halffS2_fjLj8192ELj1ELj1ELj8ELj16ENS_18Kernel_traits_baseILj8192EfS2_fS2_fjLj256EEEEELb1ELb0ELb0ELb1EEEvNS_9FwdParamsE,"aw",@nobits
	.sectionflags	@""
	.align	16
	.zero		1024


//--------------------- .nv.shared._ZN10layer_norm13ln_fwd_kernelINS_13Kernel_traitsIf6__halffS2_fjLj8192ELj1ELj1ELj8ELj16ENS_18Kernel_traits_baseILj8192EfS2_fS2_fjLj256EEEEELb1ELb0ELb1ELb0EEEvNS_9FwdParamsE --------------------------
	.section	.nv.shared._ZN10layer_norm13ln_fwd_kernelINS_13Kernel_traitsIf6__halffS2_fjLj8192ELj1ELj1ELj8ELj16ENS_18Kernel_traits_baseILj8192EfS2_fS2_fjLj256EEEEELb1ELb0ELb1ELb0EEEvNS_9FwdParamsE,"aw",@nobits
	.sectionflags	@""
	.align	16
	.zero		1024


//--------------------- .nv.shared._ZN10layer_norm13ln_fwd_kernelINS_13Kernel_traitsIf6__halffS2_fjLj8192ELj1ELj1ELj8ELj16ENS_18Kernel_traits_baseILj8192EfS2_fS2_fjLj256EEEEELb1ELb0ELb1ELb1EEEvNS_9FwdParamsE --------------------------
	.section	.nv.shared._ZN10layer_norm13ln_fwd_kernelINS_13Kernel_traitsIf6__halffS2_fjLj8192ELj1ELj1ELj8ELj16ENS_18Kernel_traits_baseILj8192EfS2_fS2_fjLj256EEEEELb1ELb0ELb1ELb1EEEvNS_9FwdParamsE,"aw",@nobits
	.sectionflags	@""
	.align	16
	.zero		1024


//--------------------- .nv.shared._ZN10layer_norm13ln_fwd_kernelINS_13Kernel_traitsIf6__halffS2_fjLj8192ELj1ELj1ELj8ELj16ENS_18Kernel_traits_baseILj8192EfS2_fS2_fjLj256EEEEELb1ELb1ELb0ELb0EEEvNS_9FwdParamsE --------------------------
	.section	.nv.shared._ZN10layer_norm13ln_fwd_kernelINS_13Kernel_traitsIf6__halffS2_fjLj8192ELj1ELj1ELj8ELj16ENS_18Kernel_traits_baseILj8192EfS2_fS2_fjLj256EEEEELb1ELb1ELb0ELb0EEEvNS_9FwdParamsE,"aw",@nobits
	.sectionflags	@""
	.align	16
	.zero		1024


//--------------------- .nv.shared._ZN10layer_norm13ln_fwd_kernelINS_13Kernel_traitsIf6__halffS2_fjLj8192ELj1ELj1ELj8ELj16ENS_18Kernel_traits_baseILj8192EfS2_fS2_fjLj256EEEEELb1ELb1ELb0ELb1EEEvNS_9FwdParamsE --------------------------
	.section	.nv.shared._ZN10layer_norm13ln_fwd_kernelINS_13Kernel_traitsIf6__halffS2_fjLj8192ELj1ELj1ELj8ELj16ENS_18Kernel_traits_baseILj8192EfS2_fS2_fjLj256EEEEELb1ELb1ELb0ELb1EEEvNS_9FwdParamsE,"aw",@nobits
	.sectionflags	@""
	.align	16
	.zero		1024


//--------------------- .nv.shared._ZN10layer_norm13ln_fwd_kernelINS_13Kernel_traitsIf6__halffS2_fjLj8192ELj1ELj1ELj8ELj16ENS_18Kernel_traits_baseILj8192EfS2_fS2_fjLj256EEEEELb1ELb1ELb1ELb0EEEvNS_9FwdParamsE --------------------------
	.section	.nv.shared._ZN10layer_norm13ln_fwd_kernelINS_13Kernel_traitsIf6__halffS2_fjLj8192ELj1ELj1ELj8ELj16ENS_18Kernel_traits_baseILj8192EfS2_fS2_fjLj256EEEEELb1ELb1ELb1ELb0EEEvNS_9FwdParamsE,"aw",@nobits
	.sectionflags	@""
	.align	16
	.zero		1024


//--------------------- .nv.shared._ZN10layer_norm13ln_fwd_kernelINS_13Kernel_traitsIf6__halffS2_fjLj8192ELj1ELj1ELj8ELj16ENS_18Kernel_traits_baseILj8192EfS2_fS2_fjLj256EEEEELb1ELb1ELb1ELb1EEEvNS_9FwdParamsE --------------------------
	.section	.nv.shared._ZN10layer_norm13ln_fwd_kernelINS_13Kernel_traitsIf6__halffS2_fjLj8192ELj1ELj1ELj8ELj16ENS_18Kernel_traits_baseILj8192EfS2_fS2_fjLj256EEEEELb1ELb1ELb1ELb1EEEvNS_9FwdParamsE,"aw",@nobits
	.sectionflags	@""
	.align	16
	.zero		1024


//--------------------- .nv.shared._ZN10layer_norm13ln_fwd_kernelINS_13Kernel_traitsI6__halfffffjLj8192ELj1ELj1ELj8ELj16ENS_18Kernel_traits_baseILj8192ES2_ffffjLj256EEEEELb0ELb0ELb0ELb0EEEvNS_9FwdParamsE --------------------------
	.section	.nv.shared._ZN10layer_norm13ln_fwd_kernelINS_13Kernel_traitsI6__halfffffjLj8192ELj1ELj1ELj8ELj16ENS_18Kernel_traits_baseILj8192ES2_ffffjLj256EEEEELb0ELb0ELb0ELb0EEEvNS_9FwdParamsE,"aw",@nobits
	.sectionflags	@""
	.align	16
	.zero		1024


//--------------------- .nv.shared._ZN10layer_norm13ln_fwd_kernelINS_13Kernel_traitsI6__halfffffjLj8192ELj1ELj1ELj8ELj16ENS_18Kernel_traits_baseILj8192ES2_ffffjLj256EEEEELb0ELb0ELb0ELb1EEEvNS_9FwdParamsE --------------------------
	.section	.nv.shared._ZN10layer_norm13ln_fwd_kernelINS_13Kernel_traitsI6__halfffffjLj8192ELj1ELj1ELj8ELj16ENS_18Kernel_traits_baseILj8192ES2_ffffjLj256EEEEELb0ELb0ELb0ELb1EEEvNS_9FwdParamsE,"aw",@nobits
	.sectionflags	@""
	.align	16
	.zero		1024


//--------------------- .nv.shared._ZN10layer_norm13ln_fwd_kernelINS_13Kernel_traitsI6__halfffffjLj8192ELj1ELj1ELj8ELj16ENS_18Kernel_traits_baseILj8192ES2_ffffjLj256EEEEELb0ELb0ELb1ELb0EEEvNS_9FwdParamsE --------------------------
	.section	.nv.shared._ZN10layer_norm13ln_fwd_kernelINS_13Kernel_traitsI6__halfffffjLj8192ELj1ELj1ELj8ELj16ENS_18Kernel_traits_baseILj8192ES2_ffffjLj256EEEEELb0ELb0ELb1ELb0EEEvNS_9FwdParamsE,"aw",@nobits
	.sectionflags	@""
	.align	16
	.zero		1024


//--------------------- .nv.shared._ZN10layer_norm13ln_fwd_kernelINS_13Kernel_traitsI6__halfffffjLj8192ELj1ELj1ELj8ELj16ENS_18Kernel_traits_baseILj8192ES2_ffffjLj256EEEEELb0ELb0ELb1ELb1EEEvNS_9FwdParamsE --------------------------
	.section	.nv.shared._ZN10layer_norm13ln_fwd_kernelINS_13Kernel_traitsI6__halfffffjLj8192ELj1ELj1ELj8ELj16ENS_18Kernel_traits_baseILj8192ES2_ffffjLj256EEEEELb0ELb0ELb1ELb1EEEvNS_9FwdParamsE,"aw",@nobits
	.sectionflags	@""
	.align	16
	.zero		1024


//--------------------- .nv.shared._ZN10layer_norm13ln_fwd_kernelINS_13Kernel_traitsI6__halfffffjLj8192ELj1ELj1ELj8ELj16ENS_18Kernel_traits_baseILj8192ES2_ffffjLj256EEEEELb0ELb1ELb0ELb0EEEvNS_9FwdParamsE --------------------------
	.section	.nv.shared._ZN10layer_norm13ln_fwd_kernelINS_13Kernel_traitsI6__halfffffjLj8192ELj1ELj1ELj8ELj16ENS_18Kernel_traits_baseILj8192ES2_ffffjLj256EEEEELb0ELb1ELb0ELb0EEEvNS_9FwdParamsE,"aw",@nobits
	.sectionflags	@""
	.align	16
	.zero		1024


//--------------------- .nv.shared._ZN10layer_norm13ln_fwd_kernelINS_13Kernel_traitsI6__halfffffjLj8192ELj1ELj1ELj8ELj16ENS_18Kernel_traits_baseILj8192ES2_ffffjLj256EEEEELb0ELb1ELb0ELb1EEEvNS_9FwdParamsE --------------------------
	.section	.nv.shared._ZN10layer_norm13ln_fwd_kernelINS_13Kernel_traitsI6__halfffffjLj8192ELj1ELj1ELj8ELj16ENS_18Kernel_traits_baseILj8192ES2_ffffjLj256EEEEELb0ELb1ELb0ELb1EEEvNS_9FwdParamsE,"aw",@nobits
	.sectionflags	@""
	.align	16
	.zero		1024


//--------------------- .nv.shared._ZN10layer_norm13ln_fwd_kernelINS_13Kernel_traitsI6__halfffffjLj8192ELj1ELj1ELj8ELj16ENS_18Kernel_traits_baseILj8192ES2_ffffjLj256EEEEELb0ELb1ELb1ELb0EEEvNS_9FwdParamsE --------------------------
	.section	.nv.shared._ZN10layer_norm13ln_fwd_kernelINS_13Kernel_traitsI6__halfffffjLj8192ELj1ELj1ELj8ELj16ENS_18Kernel_traits_baseILj8192ES2_ffffjLj256EEEEELb0ELb1ELb1ELb0EEEvNS_9FwdParamsE,"aw",@nobits
	.sectionflags	@""
	.align	16
	.zero		1024


//--------------------- .nv.shared._ZN10layer_norm13ln_fwd_kernelINS_13Kernel_traitsI6__halfffffjLj8192ELj1ELj1ELj8ELj16ENS_18Kernel_traits_baseILj8192ES2_ffffjLj256EEEEELb0ELb1ELb1ELb1EEEvNS_9FwdParamsE --------------------------
	.section	.nv.shared._ZN10layer_norm13ln_fwd_kernelINS_13Kernel_traitsI6__halfffffjLj8192ELj1ELj1ELj8ELj16ENS_18Kernel_traits_baseILj8192ES2_ffffjLj256EEEEELb0ELb1ELb1ELb1EEEvNS_9FwdParamsE,"aw",@nobits
	.sectionflags	@""
	.align	16
	.zero		1024


//--------------------- .nv.shared._ZN10layer_norm13ln_fwd_kernelINS_13Kernel_traitsI6__halfffffjLj8192ELj1ELj1ELj8ELj16ENS_18Kernel_traits_baseILj8192ES2_ffffjLj256EEEEELb1ELb0ELb0ELb0EEEvNS_9FwdParamsE --------------------------
	.section	.nv.shared._ZN10layer_norm13ln_fwd_kernelINS_13Kernel_traitsI6__halfffffjLj8192ELj1ELj1ELj8ELj16ENS_18Kernel_traits_baseILj8192ES2_ffffjLj256EEEEELb1ELb0ELb0ELb0EEEvNS_9FwdParamsE,"aw",@nobits
	.sectionflags	@""
	.align	16
	.zero		1024


//--------------------- .nv.shared._ZN10layer_norm13ln_fwd_kernelINS_13Kernel_traitsI6__halfffffjLj8192ELj1ELj1ELj8ELj16ENS_18Kernel_traits_baseILj8192ES2_ffffjLj256EEEEELb1ELb0ELb0ELb1EEEvNS_9FwdParamsE --------------------------
	.section	.nv.shared._ZN10layer_norm13ln_fwd_kernelINS_13Kernel_traitsI6__halfffffjLj8192ELj1ELj1ELj8ELj16ENS_18Kernel_traits_baseILj8192ES2_ffffjLj256EEEEELb1ELb0ELb0ELb1EEEvNS_9FwdParamsE,"aw",@nobits
	.sectionflags	@""
	.align	16
	.zero		1024


//--------------------- .nv.shared._ZN10layer_norm13ln_fwd_kernelINS_13Kernel_traitsI6__halfffffjLj8192ELj1ELj1ELj8ELj16ENS_18Kernel_traits_baseILj8192ES2_ffffjLj256EEEEELb1ELb0ELb1ELb0EEEvNS_9FwdParamsE --------------------------
	.section	.nv.shared._ZN10layer_norm13ln_fwd_kernelINS_13Kernel_traitsI6__halfffffjLj8192ELj1ELj1ELj8ELj16ENS_18Kernel_traits_baseILj8192ES2_ffffjLj256EEEEELb1ELb0ELb1ELb0EEEvNS_9FwdParamsE,"aw",@nobits
	.sectionflags	@""
	.align	16
	.zero		1024


//--------------------- .nv.shared._ZN10layer_norm13ln_fwd_kernelINS_13Kernel_traitsI6__halfffffjLj8192ELj1ELj1ELj8ELj16ENS_18Kernel_traits_baseILj8192ES2_ffffjLj256EEEEELb1ELb0ELb1ELb1EEEvNS_9FwdParamsE --------------------------
	.section	.nv.shared._ZN10layer_norm13ln_fwd_kernelINS_13Kernel_traitsI6__halfffffjLj8192ELj1ELj1ELj8ELj16ENS_18Kernel_traits_baseILj8192ES2_ffffjLj256EEEEELb1ELb0ELb1ELb1EEEvNS_9FwdParamsE,"aw",@nobits
	.sectionflags	@""
	.align	16
	.zero		1024


//--------------------- .nv.shared._ZN10layer_norm13ln_fwd_kernelINS_13Kernel_traitsI6__halfffffjLj8192ELj1ELj1ELj8ELj16ENS_18Kernel_traits_baseILj8192ES2_ffffjLj256EEEEELb1ELb1ELb0ELb0EEEvNS_9FwdParamsE --------------------------
	.section	.nv.shared._ZN10layer_norm13ln_fwd_kernelINS_13Kernel_traitsI6__halfffffjLj8192ELj1ELj1ELj8ELj16ENS_18Kernel_traits_baseILj8192ES2_ffffjLj256EEEEELb1ELb1ELb0ELb0EEEvNS_9FwdParamsE,"aw",@nobits
	.sectionflags	@""
	.align	16
	.zero		1024


//--------------------- .nv.shared._ZN10layer_norm13ln_fwd_kernelINS_13Kernel_traitsI6__halfffffjLj8192ELj1ELj1ELj8ELj16ENS_18Kernel_traits_baseILj8192ES2_ffffjLj256EEEEELb1ELb1ELb0ELb1EEEvNS_9FwdParamsE --------------------------
	.section	.nv.shared._ZN10layer_norm13ln_fwd_kernelINS_13Kernel_traitsI6__halfffffjLj8192ELj1ELj1ELj8ELj16ENS_18Kernel_traits_baseILj8192ES2_ffffjLj256EEEEELb1ELb1ELb0ELb1EEEvNS_9FwdParamsE,"aw",@nobits
	.sectionflags	@""
	.align	16
	.zero		1024


//--------------------- .nv.shared._ZN10layer_norm13ln_fwd_kernelINS_13Kernel_traitsI6__halfffffjLj8192ELj1ELj1ELj8ELj16ENS_18Kernel_traits_baseILj8192ES2_ffffjLj256EEEEELb1ELb1ELb1ELb0EEEvNS_9FwdParamsE --------------------------
	.section	.nv.shared._ZN10layer_norm13ln_fwd_kernelINS_13Kernel_traitsI6__halfffffjLj8192ELj1ELj1ELj8ELj16ENS_18Kernel_traits_baseILj8192ES2_ffffjLj256EEEEELb1ELb1ELb1ELb0EEEvNS_9FwdParamsE,"aw",@nobits
	.sectionflags	@""
	.align	16
	.zero		1024


//--------------------- .nv.shared._ZN10layer_norm13ln_fwd_kernelINS_13Kernel_traitsI6__halfffffjLj8192ELj1ELj1ELj8ELj16ENS_18Kernel_traits_baseILj8192ES2_ffffjLj256EEEEELb1ELb1ELb1ELb1EEEvNS_9FwdParamsE --------------------------
	.section	.nv.shared._ZN10layer_norm13ln_fwd_kernelINS_13Kernel_traitsI6__halfffffjLj8192ELj1ELj1ELj8ELj16ENS_18Kernel_traits_baseILj8192ES2_ffffjLj256EEEEELb1ELb1ELb1ELb1EEEvNS_9FwdParamsE,"aw",@nobits
	.sectionflags	@""
	.align	16
	.zero		1024


//--------------------- .nv.shared._ZN10layer_norm13ln_fwd_kernelINS_13Kernel_traitsIfffffjLj8192ELj1ELj1ELj8ELj16ENS_18Kernel_traits_baseILj8192EfffffjLj256EEEEELb0ELb0ELb0ELb0EEEvNS_9FwdParamsE --------------------------
	.section	.nv.shared._ZN10layer_norm13ln_fwd_kernelINS_13Kernel_traitsIfffffjLj8192ELj1ELj1ELj8ELj16ENS_18Kernel_traits_baseILj8192EfffffjLj256EEEEELb0ELb0ELb0ELb0EEEvNS_9FwdParamsE,"aw",@nobits
	.sectionflags	@""
	.align	16
	.zero		1024


//--------------------- .nv.shared._ZN10layer_norm13ln_fwd_kernelINS_13Kernel_traitsIfffffjLj8192ELj1ELj1ELj8ELj16ENS_18Kernel_traits_baseILj8192EfffffjLj256EEEEELb0ELb0ELb0ELb1EEEvNS_9FwdParamsE --------------------------
	.section	.nv.shared._ZN10layer_norm13ln_fwd_kernelINS_13Kernel_traitsIfffffjLj8192ELj1ELj1ELj8ELj16ENS_18Kernel_traits_baseILj8192EfffffjLj256EEEEELb0ELb0ELb0ELb1EEEvNS_9FwdParamsE,"aw",@nobits
	.sectionflags	@""
	.align	16
	.zero		1024


//--------------------- .nv.shared._ZN10layer_norm13ln_fwd_kernelINS_13Kernel_traitsIfffffjLj8192ELj1ELj1ELj8ELj16ENS_18Kernel_traits_baseILj8192EfffffjLj256EEEEELb0ELb0ELb1ELb0EEEvNS_9FwdParamsE --------------------------
	.section	.nv.shared._ZN10layer_norm13ln_fwd_kernelINS_13Kernel_traitsIfffffjLj8192ELj1ELj1ELj8ELj16ENS_18Kernel_traits_baseILj8192EfffffjLj256EEEEELb0ELb0ELb1ELb0EEEvNS_9FwdParamsE,"aw",@nobits
	.sectionflags	@""
	.align	16
	.zero		1024


//--------------------- .nv.shared._ZN10layer_norm13ln_fwd_kernelINS_13Kernel_traitsIfffffjLj8192ELj1ELj1ELj8ELj16ENS_18Kernel_traits_baseILj8192EfffffjLj256EEEEELb0ELb0ELb1ELb1EEEvNS_9FwdParamsE --------------------------
	.section	.nv.shared._ZN10layer_norm13ln_fwd_kernelINS_13Kernel_traitsIfffffjLj8192ELj1ELj1ELj8ELj16ENS_18Kernel_traits_baseILj8192EfffffjLj256EEEEELb0ELb0ELb1ELb1EEEvNS_9FwdParamsE,"aw",@nobits
	.sectionflags	@""
	.align	16
	.zero		1024


//--------------------- .nv.shared._ZN10layer_norm13ln_fwd_kernelINS_13Kernel_traitsIfffffjLj8192ELj1ELj1ELj8ELj16ENS_18Kernel_traits_baseILj8192EfffffjLj256EEEEELb0ELb1ELb0ELb0EEEvNS_9FwdParamsE --------------------------
	.section	.nv.shared._ZN10layer_norm13ln_fwd_kernelINS_13Kernel_traitsIfffffjLj8192ELj1ELj1ELj8ELj16ENS_18Kernel_traits_baseILj8192EfffffjLj256EEEEELb0ELb1ELb0ELb0EEEvNS_9FwdParamsE,"aw",@nobits
	.sectionflags	@""
	.align	16
	.zero		1024


//--------------------- .nv.shared._ZN10layer_norm13ln_fwd_kernelINS_13Kernel_traitsIfffffjLj8192ELj1ELj1ELj8ELj16ENS_18Kernel_traits_baseILj8192EfffffjLj256EEEEELb0ELb1ELb0ELb1EEEvNS_9FwdParamsE --------------------------
	.section	.nv.shared._ZN10layer_norm13ln_fwd_kernelINS_13Kernel_traitsIfffffjLj8192ELj1ELj1ELj8ELj16ENS_18Kernel_traits_baseILj8192EfffffjLj256EEEEELb0ELb1ELb0ELb1EEEvNS_9FwdParamsE,"aw",@nobits
	.sectionflags	@""
	.align	16
	.zero		1024


//--------------------- .nv.shared._ZN10layer_norm13ln_fwd_kernelINS_13Kernel_traitsIfffffjLj8192ELj1ELj1ELj8ELj16ENS_18Kernel_traits_baseILj8192EfffffjLj256EEEEELb0ELb1ELb1ELb0EEEvNS_9FwdParamsE --------------------------
	.section	.nv.shared._ZN10layer_norm13ln_fwd_kernelINS_13Kernel_traitsIfffffjLj8192ELj1ELj1ELj8ELj16ENS_18Kernel_traits_baseILj8192EfffffjLj256EEEEELb0ELb1ELb1ELb0EEEvNS_9FwdParamsE,"aw",@nobits
	.sectionflags	@""
	.align	16
	.zero		1024


//--------------------- .nv.shared._ZN10layer_norm13ln_fwd_kernelINS_13Kernel_traitsIfffffjLj8192ELj1ELj1ELj8ELj16ENS_18Kernel_traits_baseILj8192EfffffjLj256EEEEELb0ELb1ELb1ELb1EEEvNS_9FwdParamsE --------------------------
	.section	.nv.shared._ZN10layer_norm13ln_fwd_kernelINS_13Kernel_traitsIfffffjLj8192ELj1ELj1ELj8ELj16ENS_18Kernel_traits_baseILj8192EfffffjLj256EEEEELb0ELb1ELb1ELb1EEEvNS_9FwdParamsE,"aw",@nobits
	.sectionflags	@""
	.align	16
	.zero		1024


//--------------------- .nv.shared._ZN10layer_norm13ln_fwd_kernelINS_13Kernel_traitsIfffffjLj8192ELj1ELj1ELj8ELj16ENS_18Kernel_traits_baseILj8192EfffffjLj256EEEEELb1ELb0ELb0ELb0EEEvNS_9FwdParamsE --------------------------
	.section	.nv.shared._ZN10layer_norm13ln_fwd_kernelINS_13Kernel_traitsIfffffjLj8192ELj1ELj1ELj8ELj16ENS_18Kernel_traits_baseILj8192EfffffjLj256EEEEELb1ELb0ELb0ELb0EEEvNS_9FwdParamsE,"aw",@nobits
	.sectionflags	@""
	.align	16
	.zero		1024


//--------------------- .nv.shared._ZN10layer_norm13ln_fwd_kernelINS_13Kernel_traitsIfffffjLj8192ELj1ELj1ELj8ELj16ENS_18Kernel_traits_baseILj8192EfffffjLj256EEEEELb1ELb0ELb0ELb1EEEvNS_9FwdParamsE --------------------------
	.section	.nv.shared._ZN10layer_norm13ln_fwd_kernelINS_13Kernel_traitsIfffffjLj8192ELj1ELj1ELj8ELj16ENS_18Kernel_traits_baseILj8192EfffffjLj256EEEEELb1ELb0ELb0ELb1EEEvNS_9FwdParamsE,"aw",@nobits
	.sectionflags	@""
	.align	16
	.zero		1024


//--------------------- .nv.shared._ZN10layer_norm13ln_fwd_kernelINS_13Kernel_traitsIfffffjLj8192ELj1ELj1ELj8ELj16ENS_18Kernel_traits_baseILj8192EfffffjLj256EEEEELb1ELb0ELb1ELb0EEEvNS_9FwdParamsE --------------------------
	.section	.nv.shared._ZN10layer_norm13ln_fwd_kernelINS_13Kernel_traitsIfffffjLj8192ELj1ELj1ELj8ELj16ENS_18Kernel_traits_baseILj8192EfffffjLj256EEEEELb1ELb0ELb1ELb0EEEvNS_9FwdParamsE,"aw",@nobits
	.sectionflags	@""
	.align	16
	.zero		1024


//--------------------- .nv.shared._ZN10layer_norm13ln_fwd_kernelINS_13Kernel_traitsIfffffjLj8192ELj1ELj1ELj8ELj16ENS_18Kernel_traits_baseILj8192EfffffjLj256EEEEELb1ELb0ELb1ELb1EEEvNS_9FwdParamsE --------------------------
	.section	.nv.shared._ZN10layer_norm13ln_fwd_kernelINS_13Kernel_traitsIfffffjLj8192ELj1ELj1ELj8ELj16ENS_18Kernel_traits_baseILj8192EfffffjLj256EEEEELb1ELb0ELb1ELb1EEEvNS_9FwdParamsE,"aw",@nobits
	.sectionflags	@""
	.align	16
	.zero		1024


//--------------------- .nv.shared._ZN10layer_norm13ln_fwd_kernelINS_13Kernel_traitsIfffffjLj8192ELj1ELj1ELj8ELj16ENS_18Kernel_traits_baseILj8192EfffffjLj256EEEEELb1ELb1ELb0ELb0EEEvNS_9FwdParamsE --------------------------
	.section	.nv.shared._ZN10layer_norm13ln_fwd_kernelINS_13Kernel_traitsIfffffjLj8192ELj1ELj1ELj8ELj16ENS_18Kernel_traits_baseILj8192EfffffjLj256EEEEELb1ELb1ELb0ELb0EEEvNS_9FwdParamsE,"aw",@nobits
	.sectionflags	@""
	.align	16
	.zero		1024


//--------------------- .nv.shared._ZN10layer_norm13ln_fwd_kernelINS_13Kernel_traitsIfffffjLj8192ELj1ELj1ELj8ELj16ENS_18Kernel_traits_baseILj8192EfffffjLj256EEEEELb1ELb1ELb0ELb1EEEvNS_9FwdParamsE --------------------------
	.section	.nv.shared._ZN10layer_norm13ln_fwd_kernelINS_13Kernel_traitsIfffffjLj8192ELj1ELj1ELj8ELj16ENS_18Kernel_traits_baseILj8192EfffffjLj256EEEEELb1ELb1ELb0ELb1EEEvNS_9FwdParamsE,"aw",@nobits
	.sectionflags	@""
	.align	16
	.zero		1024


//--------------------- .nv.shared._ZN10layer_norm13ln_fwd_kernelINS_13Kernel_traitsIfffffjLj8192ELj1ELj1ELj8ELj16ENS_18Kernel_traits_baseILj8192EfffffjLj256EEEEELb1ELb1ELb1ELb0EEEvNS_9FwdParamsE --------------------------
	.section	.nv.shared._ZN10layer_norm13ln_fwd_kernelINS_13Kernel_traitsIfffffjLj8192ELj1ELj1ELj8ELj16ENS_18Kernel_traits_baseILj8192EfffffjLj256EEEEELb1ELb1ELb1ELb0EEEvNS_9FwdParamsE,"aw",@nobits
	.sectionflags	@""
	.align	16
	.zero		1024


//--------------------- .nv.shared._ZN10layer_norm13ln_fwd_kernelINS_13Kernel_traitsIfffffjLj8192ELj1ELj1ELj8ELj16ENS_18Kernel_traits_baseILj8192EfffffjLj256EEEEELb1ELb1ELb1ELb1EEEvNS_9FwdParamsE --------------------------
	.section	.nv.shared._ZN10layer_norm13ln_fwd_kernelINS_13Kernel_traitsIfffffjLj8192ELj1ELj1ELj8ELj16ENS_18Kernel_traits_baseILj8192EfffffjLj256EEEEELb1ELb1ELb1ELb1EEEvNS_9FwdParamsE,"aw",@nobits
	.sectionflags	@""
	.align	16
	.zero		1024


//--------------------- .nv.constant0._ZN10layer_norm13ln_fwd_kernelINS_13Kernel_traitsI13__nv_bfloat16S2_S2_S2_fjLj8192ELj1ELj1ELj8ELj16ENS_18Kernel_traits_baseILj8192ES2_S2_S2_S2_fjLj256EEEEELb0ELb0ELb0ELb0EEEvNS_9FwdParamsE --------------------------
	.section	.nv.constant0._ZN10layer_norm13ln_fwd_kernelINS_13Kernel_traitsI13__nv_bfloat16S2_S2_S2_fjLj8192ELj1ELj1ELj8ELj16ENS_18Kernel_traits_baseILj8192ES2_S2_S2_S2_fjLj256EEEEELb0ELb0ELb0ELb0EEEvNS_9FwdParamsE,"a",@progbits
	.sectionflags	@""
	.align	4
.nv.constant0._ZN10layer_norm13ln_fwd_kernelINS_13Kernel_traitsI13__nv_bfloat16S2_S2_S2_fjLj8192ELj1ELj1ELj8ELj16ENS_18Kernel_traits_baseILj8192ES2_S2_S2_S2_fjLj256EEEEELb0ELb0ELb0ELb0EEEvNS_9FwdParamsE:
	.zero		1128


//--------------------- .nv.constant0._ZN10layer_norm13ln_fwd_kernelINS_13Kernel_traitsI13__nv_bfloat16S2_S2_S2_fjLj8192ELj1ELj1ELj8ELj16ENS_18Kernel_traits_baseILj8192ES2_S2_S2_S2_fjLj256EEEEELb0ELb0ELb0ELb1EEEvNS_9FwdParamsE --------------------------
	.section	.nv.constant0._ZN10layer_norm13ln_fwd_kernelINS_13Kernel_traitsI13__nv_bfloat16S2_S2_S2_fjLj8192ELj1ELj1ELj8ELj16ENS_18Kernel_traits_baseILj8192ES2_S2_S2_S2_fjLj256EEEEELb0ELb0ELb0ELb1EEEvNS_9FwdParamsE,"a",@progbits
	.sectionflags	@""
	.align	4
.nv.constant0._ZN10layer_norm13ln_fwd_kernelINS_13Kernel_traitsI13__nv_bfloat16S2_S2_S2_fjLj8192ELj1ELj1ELj8ELj16ENS_18Kernel_traits_baseILj8192ES2_S2_S2_S2_fjLj256EEEEELb0ELb0ELb0ELb1EEEvNS_9FwdParamsE:
	.zero		1128


//--------------------- .nv.constant0._ZN10layer_norm13ln_fwd_kernelINS_13Kernel_traitsI13__nv_bfloat16S2_S2_S2_fjLj8192ELj1ELj1ELj8ELj16ENS_18Kernel_traits_baseILj8192ES2_S2_S2_S2_fjLj256EEEEELb0ELb0ELb1ELb0EEEvNS_9FwdParamsE --------------------------
	.section	.nv.constant0._ZN10layer_norm13ln_fwd_kernelINS_13Kernel_traitsI13__nv_bfloat16S2_S2_S2_fjLj8192ELj1ELj1ELj8ELj16ENS_18Kernel_traits_baseILj8192ES2_S2_S2_S2_fjLj256EEEEELb0ELb0ELb1ELb0EEEvNS_9FwdParamsE,"a",@progbits
	.sectionflags	@""
	.align	4
.nv.constant0._ZN10layer_norm13ln_fwd_kernelINS_13Kernel_traitsI13__nv_bfloat16S2_S2_S2_fjLj8192ELj1ELj1ELj8ELj16ENS_18Kernel_traits_baseILj8192ES2_S2_S2_S2_fjLj256EEEEELb0ELb0ELb1ELb0EEEvNS_9FwdParamsE:
	.zero		1128


//--------------------- .nv.constant0._ZN10layer_norm13ln_fwd_kernelINS_13Kernel_traitsI13__nv_bfloat16S2_S2_S2_fjLj8192ELj1ELj1ELj8ELj16ENS_18Kernel_traits_baseILj8192ES2_S2_S2_S2_fjLj256EEEEELb0ELb0ELb1ELb1EEEvNS_9FwdParamsE --------------------------
	.section	.nv.constant0._ZN10layer_norm13ln_fwd_kernelINS_13Kernel_traitsI13__nv_bfloat16S2_S2_S2_fjLj8192ELj1ELj1ELj8ELj16ENS_18Kernel_traits_baseILj8192ES2_S2_S2_S2_fjLj256EEEEELb0ELb0ELb1ELb1EEEvNS_9FwdParamsE,"a",@progbits
	.sectionflags	@""
	.align	4
.nv.constant0._ZN10layer_norm13ln_fwd_kernelINS_13Kernel_traitsI13__nv_bfloat16S2_S2_S2_fjLj8192ELj1ELj1ELj8ELj16ENS_18Kernel_traits_baseILj8192ES2_S2_S2_S2_fjLj256EEEEELb0ELb0ELb1ELb1EEEvNS_9FwdParamsE:
	.zero		1128


//--------------------- .nv.constant0._ZN10layer_norm13ln_fwd_kernelINS_13Kernel_traitsI13__nv_bfloat16S2_S2_S2_fjLj8192ELj1ELj1ELj8ELj16ENS_18Kernel_traits_baseILj8192ES2_S2_S2_S2_fjLj256EEEEELb0ELb1ELb0ELb0EEEvNS_9FwdParamsE --------------------------
	.section	.nv.constant0._ZN10layer_norm13ln_fwd_kernelINS_13Kernel_traitsI13__nv_bfloat16S2_S2_S2_fjLj8192ELj1ELj1ELj8ELj16ENS_18Kernel_traits_baseILj8192ES2_S2_S2_S2_fjLj256EEEEELb0ELb1ELb0ELb0EEEvNS_9FwdParamsE,"a",@progbits
	.sectionflags	@""
	.align	4
.nv.constant0._ZN10layer_norm13ln_fwd_kernelINS_13Kernel_traitsI13__nv_bfloat16S2_S2_S2_fjLj8192ELj1ELj1ELj8ELj16ENS_18Kernel_traits_baseILj8192ES2_S2_S2_S2_fjLj256EEEEELb0ELb1ELb0ELb0EEEvNS_9FwdParamsE:
	.zero		1128


//--------------------- .nv.constant0._ZN10layer_norm13ln_fwd_kernelINS_13Kernel_traitsI13__nv_bfloat16S2_S2_S2_fjLj8192ELj1ELj1ELj8ELj16ENS_18Kernel_traits_baseILj8192ES2_S2_S2_S2_fjLj256EEEEELb0ELb1ELb0ELb1EEEvNS_9FwdParamsE --------------------------
	.section	.nv.constant0._ZN10layer_norm13ln_fwd_kernelINS_13Kernel_traitsI13__nv_bfloat16S2_S2_S2_fjLj8192ELj1ELj1ELj8ELj16ENS_18Kernel_traits_baseILj8192ES2_S2_S2_S2_fjLj256EEEEELb0ELb1ELb0ELb1EEEvNS_9FwdParamsE,"a",@progbits
	.sectionflags	@""
	.align	4
.nv.constant0._ZN10layer_norm13ln_fwd_kernelINS_13Kernel_traitsI13__nv_bfloat16S2_S2_S2_fjLj8192ELj1ELj1ELj8ELj16ENS_18Kernel_traits_baseILj8192ES2_S2_S2_S2_fjLj256EEEEELb0ELb1ELb0ELb1EEEvNS_9FwdParamsE:
	.zero		1128


//--------------------- .nv.constant0._ZN10layer_norm13ln_fwd_kernelINS_13Kernel_traitsI13__nv_bfloat16S2_S2_S2_fjLj8192ELj1ELj1ELj8ELj16ENS_18Kernel_traits_baseILj8192ES2_S2_S2_S2_fjLj256EEEEELb0ELb1ELb1ELb0EEEvNS_9FwdParamsE --------------------------
	.section	.nv.constant0._ZN10layer_norm13ln_fwd_kernelINS_13Kernel_traitsI13__nv_bfloat16S2_S2_S2_fjLj8192ELj1ELj1ELj8ELj16ENS_18Kernel_traits_baseILj8192ES2_S2_S2_S2_fjLj256EEEEELb0ELb1ELb1ELb0EEEvNS_9FwdParamsE,"a",@progbits
	.sectionflags	@""
	.align	4
.nv.constant0._ZN10layer_norm13ln_fwd_kernelINS_13Kernel_traitsI13__nv_bfloat16S2_S2_S2_fjLj8192ELj1ELj1ELj8ELj16ENS_18Kernel_traits_baseILj8192ES2_S2_S2_S2_fjLj256EEEEELb0ELb1ELb1ELb0EEEvNS_9FwdParamsE:
	.zero		1128


//--------------------- .nv.constant0._ZN10layer_norm13ln_fwd_kernelINS_13Kernel_traitsI13__nv_bfloat16S2_S2_S2_fjLj8192ELj1ELj1ELj8ELj16ENS_18Kernel_traits_baseILj8192ES2_S2_S2_S2_fjLj256EEEEELb0ELb1ELb1ELb1EEEvNS_9FwdParamsE --------------------------
	.section	.nv.constant0._ZN10layer_norm13ln_fwd_kernelINS_13Kernel_traitsI13__nv_bfloat16S2_S2_S2_fjLj8192ELj1ELj1ELj8ELj16ENS_18Kernel_traits_baseILj8192ES2_S2_S2_S2_fjLj256EEEEELb0ELb1ELb1ELb1EEEvNS_9FwdParamsE,"a",@progbits
	.sectionflags	@""
	.align	4
.nv.constant0._ZN10layer_norm13ln_fwd_kernelINS_13Kernel_traitsI13__nv_bfloat16S2_S2_S2_fjLj8192ELj1ELj1ELj8ELj16ENS_18Kernel_traits_baseILj8192ES2_S2_S2_S2_fjLj256EEEEELb0ELb1ELb1ELb1EEEvNS_9FwdParamsE:
	.zero		1128


//--------------------- .nv.constant0._ZN10layer_norm13ln_fwd_kernelINS_13Kernel_traitsI13__nv_bfloat16S2_S2_S2_fjLj8192ELj1ELj1ELj8ELj16ENS_18Kernel_traits_baseILj8192ES2_S2_S2_S2_fjLj256EEEEELb1ELb0ELb0ELb0EEEvNS_9FwdParamsE --------------------------
	.section	.nv.constant0._ZN10layer_norm13ln_fwd_kernelINS_13Kernel_traitsI13__nv_bfloat16S2_S2_S2_fjLj8192ELj1ELj1ELj8ELj16ENS_18Kernel_traits_baseILj8192ES2_S2_S2_S2_fjLj256EEEEELb1ELb0ELb0ELb0EEEvNS_9FwdParamsE,"a",@progbits
	.sectionflags	@""
	.align	4
.nv.constant0._ZN10layer_norm13ln_fwd_kernelINS_13Kernel_traitsI13__nv_bfloat16S2_S2_S2_fjLj8192ELj1ELj1ELj8ELj16ENS_18Kernel_traits_baseILj8192ES2_S2_S2_S2_fjLj256EEEEELb1ELb0ELb0ELb0EEEvNS_9FwdParamsE:
	.zero		1128


//--------------------- .nv.constant0._ZN10layer_norm13ln_fwd_kernelINS_13Kernel_traitsI13__nv_bfloat16S2_S2_S2_fjLj8192ELj1ELj1ELj8ELj16ENS_18Kernel_traits_baseILj8192ES2_S2_S2_S2_fjLj256EEEEELb1ELb0ELb0ELb1EEEvNS_9FwdParamsE --------------------------
	.section	.nv.constant0._ZN10layer_norm13ln_fwd_kernelINS_13Kernel_traitsI13__nv_bfloat16S2_S2_S2_fjLj8192ELj1ELj1ELj8ELj16ENS_18Kernel_traits_baseILj8192ES2_S2_S2_S2_fjLj256EEEEELb1ELb0ELb0ELb1EEEvNS_9FwdParamsE,"a",@progbits
	.sectionflags	@""
	.align	4
.nv.constant0._ZN10layer_norm13ln_fwd_kernelINS_13Kernel_traitsI13__nv_bfloat16S2_S2_S2_fjLj8192ELj1ELj1ELj8ELj16ENS_18Kernel_traits_baseILj8192ES2_S2_S2_S2_fjLj256EEEEELb1ELb0ELb0ELb1EEEvNS_9FwdParamsE:
	.zero		1128


//--------------------- .nv.constant0._ZN10layer_norm13ln_fwd_kernelINS_13Kernel_traitsI13__nv_bfloat16S2_S2_S2_fjLj8192ELj1ELj1ELj8ELj16ENS_18Kernel_traits_baseILj8192ES2_S2_S2_S2_fjLj256EEEEELb1ELb0ELb1ELb0EEEvNS_9FwdParamsE --------------------------
	.section	.nv.constant0._ZN10layer_norm13ln_fwd_kernelINS_13Kernel_traitsI13__nv_bfloat16S2_S2_S2_fjLj8192ELj1ELj1ELj8ELj16ENS_18Kernel_traits_baseILj8192ES2_S2_S2_S2_fjLj256EEEEELb1ELb0ELb1ELb0EEEvNS_9FwdParamsE,"a",@progbits
	.sectionflags	@""
	.align	4
.nv.constant0._ZN10layer_norm13ln_fwd_kernelINS_13Kernel_traitsI13__nv_bfloat16S2_S2_S2_fjLj8192ELj1ELj1ELj8ELj16ENS_18Kernel_traits_baseILj8192ES2_S2_S2_S2_fjLj256EEEEELb1ELb0ELb1ELb0EEEvNS_9FwdParamsE:
	.zero		1128


//--------------------- .nv.constant0._ZN10layer_norm13ln_fwd_kernelINS_13Kernel_traitsI13__nv_bfloat16S2_S2_S2_fjLj8192ELj1ELj1ELj8ELj16ENS_18Kernel_traits_baseILj8192ES2_S2_S2_S2_fjLj256EEEEELb1ELb0ELb1ELb1EEEvNS_9FwdParamsE --------------------------
	.section	.nv.constant0._ZN10layer_norm13ln_fwd_kernelINS_13Kernel_traitsI13__nv_bfloat16S2_S2_S2_fjLj8192ELj1ELj1ELj8ELj16ENS_18Kernel_traits_baseILj8192ES2_S2_S2_S2_fjLj256EEEEELb1ELb0ELb1ELb1EEEvNS_9FwdParamsE,"a",@progbits
	.sectionflags	@""
	.align	4
.nv.constant0._ZN10layer_norm13ln_fwd_kernelINS_13Kernel_traitsI13__nv_bfloat16S2_S2_S2_fjLj8192ELj1ELj1ELj8ELj16ENS_18Kernel_traits_baseILj8192ES2_S2_S2_S2_fjLj256EEEEELb1ELb0ELb1ELb1EEEvNS_9FwdParamsE:
	.zero		1128


//--------------------- .nv.constant0._ZN10layer_norm13ln_fwd_kernelINS_13Kernel_traitsI13__nv_bfloat16S2_S2_S2_fjLj8192ELj1ELj1ELj8ELj16ENS_18Kernel_traits_baseILj8192ES2_S2_S2_S2_fjLj256EEEEELb1ELb1ELb0ELb0EEEvNS_9FwdParamsE --------------------------
	.section	.nv.constant0._ZN10layer_norm13ln_fwd_kernelINS_13Kernel_traitsI13__nv_bfloat16S2_S2_S2_fjLj8192ELj1ELj1ELj8ELj16ENS_18Kernel_traits_baseILj8192ES2_S2_S2_S2_fjLj256EEEEELb1ELb1ELb0ELb0EEEvNS_9FwdParamsE,"a",@progbits
	.sectionflags	@""
	.align	4
.nv.constant0._ZN10layer_norm13ln_fwd_kernelINS_13Kernel_traitsI13__nv_bfloat16S2_S2_S2_fjLj8192ELj1ELj1ELj8ELj16ENS_18Kernel_traits_baseILj8192ES2_S2_S2_S2_fjLj256EEEEELb1ELb1ELb0ELb0EEEvNS_9FwdParamsE:
	.zero		1128


//--------------------- .nv.constant0._ZN10layer_norm13ln_fwd_kernelINS_13Kernel_traitsI13__nv_bfloat16S2_S2_S2_fjLj8192ELj1ELj1ELj8ELj16ENS_18Kernel_traits_baseILj8192ES2_S2_S2_S2_fjLj256EEEEELb1ELb1ELb0ELb1EEEvNS_9FwdParamsE --------------------------
	.section	.nv.constant0._ZN10layer_norm13ln_fwd_kernelINS_13Kernel_traitsI13__nv_bfloat16S2_S2_S2_fjLj8192ELj1ELj1ELj8ELj16ENS_18Kernel_traits_baseILj8192ES2_S2_S2_S2_fjLj256EEEEELb1ELb1ELb0ELb1EEEvNS_9FwdParamsE,"a",@progbits
	.sectionflags	@""
	.align	4
.nv.constant0._ZN10layer_norm13ln_fwd_kernelINS_13Kernel_traitsI13__nv_bfloat16S2_S2_S2_fjLj8192ELj1ELj1ELj8ELj16ENS_18Kernel_traits_baseILj8192ES2_S2_S2_S2_fjLj256EEEEELb1ELb1ELb0ELb1EEEvNS_9FwdParamsE:
	.zero		1128


//--------------------- .nv.constant0._ZN10layer_norm13ln_fwd_kernelINS_13Kernel_traitsI13__nv_bfloat16S2_S2_S2_fjLj8192ELj1ELj1ELj8ELj16ENS_18Kernel_traits_baseILj8192ES2_S2_S2_S2_fjLj256EEEEELb1ELb1ELb1ELb0EEEvNS_9FwdParamsE --------------------------
	.section	.nv.constant0._ZN10layer_norm13ln_fwd_kernelINS_13Kernel_traitsI13__nv_bfloat16S2_S2_S2_fjLj8192ELj1ELj1ELj8ELj16ENS_18Kernel_traits_baseILj8192ES2_S2_S2_S2_fjLj256EEEEELb1ELb1ELb1ELb0EEEvNS_9FwdParamsE,"a",@progbits
	.sectionflags	@""
	.align	4
.nv.constant0._ZN10layer_norm13ln_fwd_kernelINS_13Kernel_traitsI13__nv_bfloat16S2_S2_S2_fjLj8192ELj1ELj1ELj8ELj16ENS_18Kernel_traits_baseILj8192ES2_S2_S2_S2_fjLj256EEEEELb1ELb1ELb1ELb0EEEvNS_9FwdParamsE:
	.zero		1128


//--------------------- .nv.constant0._ZN10layer_norm13ln_fwd_kernelINS_13Kernel_traitsI13__nv_bfloat16S2_S2_S2_fjLj8192ELj1ELj1ELj8ELj16ENS_18Kernel_traits_baseILj8192ES2_S2_S2_S2_fjLj256EEEEELb1ELb1ELb1ELb1EEEvNS_9FwdParamsE --------------------------
	.section	.nv.constant0._ZN10layer_norm13ln_fwd_kernelINS_13Kernel_traitsI13__nv_bfloat16S2_S2_S2_fjLj8192ELj1ELj1ELj8ELj16ENS_18Kernel_traits_baseILj8192ES2_S2_S2_S2_fjLj256EEEEELb1ELb1ELb1ELb1EEEvNS_9FwdParamsE,"a",@progbits
	.sectionflags	@""
	.align	4
.nv.constant0._ZN10layer_norm13ln_fwd_kernelINS_13Kernel_traitsI13__nv_bfloat16S2_S2_S2_fjLj8192ELj1ELj1ELj8ELj16ENS_18Kernel_traits_baseILj8192ES2_S2_S2_S2_fjLj256EEEEELb1ELb1ELb1ELb1EEEvNS_9FwdParamsE:
	.zero		1128


//--------------------- .nv.constant0._ZN10layer_norm13ln_fwd_kernelINS_13Kernel_traitsI6__halfS2_S2_S2_fjLj8192ELj1ELj1ELj8ELj16ENS_18Kernel_traits_baseILj8192ES2_S2_S2_S2_fjLj256EEEEELb0ELb0ELb0ELb0EEEvNS_9FwdParamsE --------------------------
	.section	.nv.constant0._ZN10layer_norm13ln_fwd_kernelINS_13Kernel_traitsI6__halfS2_S2_S2_fjLj8192ELj1ELj1ELj8ELj16ENS_18Kernel_traits_baseILj8192ES2_S2_S2_S2_fjLj256EEEEELb0ELb0ELb0ELb0EEEvNS_9FwdParamsE,"a",@progbits
	.sectionflags	@""
	.align	4
.nv.constant0._ZN10layer_norm13ln_fwd_kernelINS_13Kernel_traitsI6__halfS2_S2_S2_fjLj8192ELj1ELj1ELj8ELj16ENS_18Kernel_traits_baseILj8192ES2_S2_S2_S2_fjLj256EEEEELb0ELb0ELb0ELb0EEEvNS_9FwdParamsE:
	.zero		1128


//--------------------- .nv.constant0._ZN10layer_norm13ln_fwd_kernelINS_13Kernel_traitsI6__halfS2_S2_S2_fjLj8192ELj1ELj1ELj8ELj16ENS_18Kernel_traits_baseILj8192ES2_S2_S2_S2_fjLj256EEEEELb0ELb0ELb0ELb1EEEvNS_9FwdParamsE --------------------------
	.section	.nv.constant0._ZN10layer_norm13ln_fwd_kernelINS_13Kernel_traitsI6__halfS2_S2_S2_fjLj8192ELj1ELj1ELj8ELj16ENS_18Kernel_traits_baseILj8192ES2_S2_S2_S2_fjLj256EEEEELb0ELb0ELb0ELb1EEEvNS_9FwdParamsE,"a",@progbits
	.sectionflags	@""
	.align	4
.nv.constant0._ZN10layer_norm13ln_fwd_kernelINS_13Kernel_traitsI6__halfS2_S2_S2_fjLj8192ELj1ELj1ELj8ELj16ENS_18Kernel_traits_baseILj8192ES2_S2_S2_S2_fjLj256EEEEELb0ELb0ELb0ELb1EEEvNS_9FwdParamsE:
	.zero		1128


//--------------------- .nv.constant0._ZN10layer_norm13ln_fwd_kernelINS_13Kernel_traitsI6__halfS2_S2_S2_fjLj8192ELj1ELj1ELj8ELj16ENS_18Kernel_traits_baseILj8192ES2_S2_S2_S2_fjLj256EEEEELb0ELb0ELb1ELb0EEEvNS_9FwdParamsE --------------------------
	.section	.nv.constant0._ZN10layer_norm13ln_fwd_kernelINS_13Kernel_traitsI6__halfS2_S2_S2_fjLj8192ELj1ELj1ELj8ELj16ENS_18Kernel_traits_baseILj8192ES2_S2_S2_S2_fjLj256EEEEELb0ELb0ELb1ELb0EEEvNS_9FwdParamsE,"a",@progbits
	.sectionflags	@""
	.align	4
.nv.constant0._ZN10layer_norm13ln_fwd_kernelINS_13Kernel_traitsI6__halfS2_S2_S2_fjLj8192ELj1ELj1ELj8ELj16ENS_18Kernel_traits_baseILj8192ES2_S2_S2_S2_fjLj256EEEEELb0ELb0ELb1ELb0EEEvNS_9FwdParamsE:
	.zero		1128


//--------------------- .nv.constant0._ZN10layer_norm13ln_fwd_kernelINS_13Kernel_traitsI6__halfS2_S2_S2_fjLj8192ELj1ELj1ELj8ELj16ENS_18Kernel_traits_baseILj8192ES2_S2_S2_S2_fjLj256EEEEELb0ELb0ELb1ELb1EEEvNS_9FwdParamsE --------------------------
	.section	.nv.constant0._ZN10layer_norm13ln_fwd_kernelINS_13Kernel_traitsI6__halfS2_S2_S2_fjLj8192ELj1ELj1ELj8ELj16ENS_18Kernel_traits_baseILj8192ES2_S2_S2_S2_fjLj256EEEEELb0ELb0ELb1ELb1EEEvNS_9FwdParamsE,"a",@progbits
	.sectionflags	@""
	.align	4
.nv.constant0._ZN10layer_norm13ln_fwd_kernelINS_13Kernel_traitsI6__halfS2_S2_S2_fjLj8192ELj1ELj1ELj8ELj16ENS_18Kernel_traits_baseILj8192ES2_S2_S2_S2_fjLj256EEEEELb0ELb0ELb1ELb1EEEvNS_9FwdParamsE:
	.zero		1128


//--------------------- .nv.constant0._ZN10layer_norm13ln_fwd_kernelINS_13Kernel_traitsI6__halfS2_S2_S2_fjLj8192ELj1ELj1ELj8ELj16ENS_18Kernel_traits_baseILj8192ES2_S2_S2_S2_fjLj256EEEEELb0ELb1ELb0ELb0EEEvNS_9FwdParamsE --------------------------
	.section	.nv.constant0._ZN10layer_norm13ln_fwd_kernelINS_13Kernel_traitsI6__halfS2_S2_S2_fjLj8192ELj1ELj1ELj8ELj16ENS_18Kernel_traits_baseILj8192ES2_S2_S2_S2_fjLj256EEEEELb0ELb1ELb0ELb0EEEvNS_9FwdParamsE,"a",@progbits
	.sectionflags	@""
	.align	4
.nv.constant0._ZN10layer_norm13ln_fwd_kernelINS_13Kernel_traitsI6__halfS2_S2_S2_fjLj8192ELj1ELj1ELj8ELj16ENS_18Kernel_traits_baseILj8192ES2_S2_S2_S2_fjLj256EEEEELb0ELb1ELb0ELb0EEEvNS_9FwdParamsE:
	.zero		1128


//--------------------- .nv.constant0._ZN10layer_norm13ln_fwd_kernelINS_13Kernel_traitsI6__halfS2_S2_S2_fjLj8192ELj1ELj1ELj8ELj16ENS_18Kernel_traits_baseILj8192ES2_S2_S2_S2_fjLj256EEEEELb0ELb1ELb0ELb1EEEvNS_9FwdParamsE --------------------------
	.section	.nv.constant0._ZN10layer_norm13ln_fwd_kernelINS_13Kernel_traitsI6__halfS2_S2_S2_fjLj8192ELj1ELj1ELj8ELj16ENS_18Kernel_traits_baseILj8192ES2_S2_S2_S2_fjLj256EEEEELb0ELb1ELb0ELb1EEEvNS_9FwdParamsE,"a",@progbits
	.sectionflags	@""
	.align	4
.nv.constant0._ZN10layer_norm13ln_fwd_kernelINS_13Kernel_traitsI6__halfS2_S2_S2_fjLj8192ELj1ELj1ELj8ELj16ENS_18Kernel_traits_baseILj8192ES2_S2_S2_S2_fjLj256EEEEELb0ELb1ELb0ELb1EEEvNS_9FwdParamsE:
	.zero		1128


//--------------------- .nv.constant0._ZN10layer_norm13ln_fwd_kernelINS_13Kernel_traitsI6__halfS2_S2_S2_fjLj8192ELj1ELj1ELj8ELj16ENS_18Kernel_traits_baseILj8192ES2_S2_S2_S2_fjLj256EEEEELb0ELb1ELb1ELb0EEEvNS_9FwdParamsE --------------------------
	.section	.nv.constant0._ZN10layer_norm13ln_fwd_kernelINS_13Kernel_traitsI6__halfS2_S2_S2_fjLj8192ELj1ELj1ELj8ELj16ENS_18Kernel_traits_baseILj8192ES2_S2_S2_S2_fjLj256EEEEELb0ELb1ELb1ELb0EEEvNS_9FwdParamsE,"a",@progbits
	.sectionflags	@""
	.align	4
.nv.constant0._ZN10layer_norm13ln_fwd_kernelINS_13Kernel_traitsI6__halfS2_S2_S2_fjLj8192ELj1ELj1ELj8ELj16ENS_18Kernel_traits_baseILj8192ES2_S2_S2_S2_fjLj256EEEEELb0ELb1ELb1ELb0EEEvNS_9FwdParamsE:
	.zero		1128


//--------------------- .nv.constant0._ZN10layer_norm13ln_fwd_kernelINS_13Kernel_traitsI6__halfS2_S2_S2_fjLj8192ELj1ELj1ELj8ELj16ENS_18Kernel_traits_baseILj8192ES2_S2_S2_S2_fjLj256EEEEELb0ELb1ELb1ELb1EEEvNS_9FwdParamsE --------------------------
	.section	.nv.constant0._ZN10layer_norm13ln_fwd_kernelINS_13Kernel_traitsI6__halfS2_S2_S2_fjLj8192ELj1ELj1ELj8ELj16ENS_18Kernel_traits_baseILj8192ES2_S2_S2_S2_fjLj256EEEEELb0ELb1ELb1ELb1EEEvNS_9FwdParamsE,"a",@progbits
	.sectionflags	@""
	.align	4
.nv.constant0._ZN10layer_norm13ln_fwd_kernelINS_13Kernel_traitsI6__halfS2_S2_S2_fjLj8192ELj1ELj1ELj8ELj16ENS_18Kernel_traits_baseILj8192ES2_S2_S2_S2_fjLj256EEEEELb0ELb1ELb1ELb1EEEvNS_9FwdParamsE:
	.zero		1128


//--------------------- .nv.constant0._ZN10layer_norm13ln_fwd_kernelINS_13Kernel_traitsI6__halfS2_S2_S2_fjLj8192ELj1ELj1ELj8ELj16ENS_18Kernel_traits_baseILj8192ES2_S2_S2_S2_fjLj256EEEEELb1ELb0ELb0ELb0EEEvNS_9FwdParamsE --------------------------
	.section	.nv.constant0._ZN10layer_norm13ln_fwd_kernelINS_13Kernel_traitsI6__halfS2_S2_S2_fjLj8192ELj1ELj1ELj8ELj16ENS_18Kernel_traits_baseILj8192ES2_S2_S2_S2_fjLj256EEEEELb1ELb0ELb0ELb0EEEvNS_9FwdParamsE,"a",@progbits
	.sectionflags	@""
	.align	4
.nv.constant0._ZN10layer_norm13ln_fwd_kernelINS_13Kernel_traitsI6__halfS2_S2_S2_fjLj8192ELj1ELj1ELj8ELj16ENS_18Kernel_traits_baseILj8192ES2_S2_S2_S2_fjLj256EEEEELb1ELb0ELb0ELb0EEEvNS_9FwdParamsE:
	.zero		1128


//--------------------- .nv.constant0._ZN10layer_norm13ln_fwd_kernelINS_13Kernel_traitsI6__halfS2_S2_S2_fjLj8192ELj1ELj1ELj8ELj16ENS_18Kernel_traits_baseILj8192ES2_S2_S2_S2_fjLj256EEEEELb1ELb0ELb0ELb1EEEvNS_9FwdParamsE --------------------------
	.section	.nv.constant0._ZN10layer_norm13ln_fwd_kernelINS_13Kernel_traitsI6__halfS2_S2_S2_fjLj8192ELj1ELj1ELj8ELj16ENS_18Kernel_traits_baseILj8192ES2_S2_S2_S2_fjLj256EEEEELb1ELb0ELb0ELb1EEEvNS_9FwdParamsE,"a",@progbits
	.sectionflags	@""
	.align	4
.nv.constant0._ZN10layer_norm13ln_fwd_kernelINS_13Kernel_traitsI6__halfS2_S2_S2_fjLj8192ELj1ELj1ELj8ELj16ENS_18Kernel_traits_baseILj8192ES2_S2_S2_S2_fjLj256EEEEELb1ELb0ELb0ELb1EEEvNS_9FwdParamsE:
	.zero		1128


//--------------------- .nv.constant0._ZN10layer_norm13ln_fwd_kernelINS_13Kernel_traitsI6__halfS2_S2_S2_fjLj8192ELj1ELj1ELj8ELj16ENS_18Kernel_traits_baseILj8192ES2_S2_S2_S2_fjLj256EEEEELb1ELb0ELb1ELb0EEEvNS_9FwdParamsE --------------------------
	.section	.nv.constant0._ZN10layer_norm13ln_fwd_kernelINS_13Kernel_traitsI6__halfS2_S2_S2_fjLj8192ELj1ELj1ELj8ELj16ENS_18Kernel_traits_baseILj8192ES2_S2_S2_S2_fjLj256EEEEELb1ELb0ELb1ELb0EEEvNS_9FwdParamsE,"a",@progbits
	.sectionflags	@""
	.align	4
.nv.constant0._ZN10layer_norm13ln_fwd_kernelINS_13Kernel_traitsI6__halfS2_S2_S2_fjLj8192ELj1ELj1ELj8ELj16ENS_18Kernel_traits_baseILj8192ES2_S2_S2_S2_fjLj256EEEEELb1ELb0ELb1ELb0EEEvNS_9FwdParamsE:
	.zero		1128


//--------------------- .nv.constant0._ZN10layer_norm13ln_fwd_kernelINS_13Kernel_traitsI6__halfS2_S2_S2_fjLj8192ELj1ELj1ELj8ELj16ENS_18Kernel_traits_baseILj8192ES2_S2_S2_S2_fjLj256EEEEELb1ELb0ELb1ELb1EEEvNS_9FwdParamsE --------------------------
	.section	.nv.constant0._ZN10layer_norm13ln_fwd_kernelINS_13Kernel_traitsI6__halfS2_S2_S2_fjLj8192ELj1ELj1ELj8ELj16ENS_18Kernel_traits_baseILj8192ES2_S2_S2_S2_fjLj256EEEEELb1ELb0ELb1ELb1EEEvNS_9FwdParamsE,"a",@progbits
	.sectionflags	@""
	.align	4
.nv.constant0._ZN10layer_norm13ln_fwd_kernelINS_13Kernel_traitsI6__halfS2_S2_S2_fjLj8192ELj1ELj1ELj8ELj16ENS_18Kernel_traits_baseILj8192ES2_S2_S2_S2_fjLj256EEEEELb1ELb0ELb1ELb1EEEvNS_9FwdParamsE:
	.zero		1128


//--------------------- .nv.constant0._ZN10layer_norm13ln_fwd_kernelINS_13Kernel_traitsI6__halfS2_S2_S2_fjLj8192ELj1ELj1ELj8ELj16ENS_18Kernel_traits_baseILj8192ES2_S2_S2_S2_fjLj256EEEEELb1ELb1ELb0ELb0EEEvNS_9FwdParamsE --------------------------
	.section	.nv.constant0._ZN10layer_norm13ln_fwd_kernelINS_13Kernel_traitsI6__halfS2_S2_S2_fjLj8192ELj1ELj1ELj8ELj16ENS_18Kernel_traits_baseILj8192ES2_S2_S2_S2_fjLj256EEEEELb1ELb1ELb0ELb0EEEvNS_9FwdParamsE,"a",@progbits
	.sectionflags	@""
	.align	4
.nv.constant0._ZN10layer_norm13ln_fwd_kernelINS_13Kernel_traitsI6__halfS2_S2_S2_fjLj8192ELj1ELj1ELj8ELj16ENS_18Kernel_traits_baseILj8192ES2_S2_S2_S2_fjLj256EEEEELb1ELb1ELb0ELb0EEEvNS_9FwdParamsE:
	.zero		1128


//--------------------- .nv.constant0._ZN10layer_norm13ln_fwd_kernelINS_13Kernel_traitsI6__halfS2_S2_S2_fjLj8192ELj1ELj1ELj8ELj16ENS_18Kernel_traits_baseILj8192ES2_S2_S2_S2_fjLj256EEEEELb1ELb1ELb0ELb1EEEvNS_9FwdParamsE --------------------------
	.section	.nv.constant0._ZN10layer_norm13ln_fwd_kernelINS_13Kernel_traitsI6__halfS2_S2_S2_fjLj8192ELj1ELj1ELj8ELj16ENS_18Kernel_traits_baseILj8192ES2_S2_S2_S2_fjLj256EEEEELb1ELb1ELb0ELb1EEEvNS_9FwdParamsE,"a",@progbits
	.sectionflags	@""
	.align	4
.nv.constant0._ZN10layer_norm13ln_fwd_kernelINS_13Kernel_traitsI6__halfS2_S2_S2_fjLj8192ELj1ELj1ELj8ELj16ENS_18Kernel_traits_baseILj8192ES2_S2_S2_S2_fjLj256EEEEELb1ELb1ELb0ELb1EEEvNS_9FwdParamsE:
	.zero		1128


//--------------------- .nv.constant0._ZN10layer_norm13ln_fwd_kernelINS_13Kernel_traitsI6__halfS2_S2_S2_fjLj8192ELj1ELj1ELj8ELj16ENS_18Kernel_traits_baseILj8192ES2_S2_S2_S2_fjLj256EEEEELb1ELb1ELb1ELb0EEEvNS_9FwdParamsE --------------------------
	.section	.nv.constant0._ZN10layer_norm13ln_fwd_kernelINS_13Kernel_traitsI6__halfS2_S2_S2_fjLj8192ELj1ELj1ELj8ELj16ENS_18Kernel_traits_baseILj8192ES2_S2_S2_S2_fjLj256EEEEELb1ELb1ELb1ELb0EEEvNS_9FwdParamsE,"a",@progbits
	.sectionflags	@""
	.align	4
.nv.constant0._ZN10layer_norm13ln_fwd_kernelINS_13Kernel_traitsI6__halfS2_S2_S2_fjLj8192ELj1ELj1ELj8ELj16ENS_18Kernel_traits_baseILj8192ES2_S2_S2_S2_fjLj256EEEEELb1ELb1ELb1ELb0EEEvNS_9FwdParamsE:
	.zero		1128


//--------------------- .nv.constant0._ZN10layer_norm13ln_fwd_kernelINS_13Kernel_traitsI6__halfS2_S2_S2_fjLj8192ELj1ELj1ELj8ELj16ENS_18Kernel_traits_baseILj8192ES2_S2_S2_S2_fjLj256EEEEELb1ELb1ELb1ELb1EEEvNS_9FwdParamsE --------------------------
	.section	.nv.constant0._ZN10layer_norm13ln_fwd_kernelINS_13Kernel_traitsI6__halfS2_S2_S2_fjLj8192ELj1ELj1ELj8ELj16ENS_18Kernel_traits_baseILj8192ES2_S2_S2_S2_fjLj256EEEEELb1ELb1ELb1ELb1EEEvNS_9FwdParamsE,"a",@progbits
	.sectionflags	@""
	.align	4
.nv.constant0._ZN10layer_norm13ln_fwd_kernelINS_13Kernel_traitsI6__halfS2_S2_S2_fjLj8192ELj1ELj1ELj8ELj16ENS_18Kernel_traits_baseILj8192ES2_S2_S2_S2_fjLj256EEEEELb1ELb1ELb1ELb1EEEvNS_9FwdParamsE:
	.zero		1128


//--------------------- .nv.constant0._ZN10layer_norm13ln_fwd_kernelINS_13Kernel_traitsIf13__nv_bfloat16S2_S2_fjLj8192ELj1ELj1ELj8ELj16ENS_18Kernel_traits_baseILj8192EfS2_S2_S2_fjLj256EEEEELb0ELb0ELb0ELb0EEEvNS_9FwdParamsE --------------------------
	.section	.nv.constant0._ZN10layer_norm13ln_fwd_kernelINS_13Kernel_traitsIf13__nv_bfloat16S2_S2_fjLj8192ELj1ELj1ELj8ELj16ENS_18Kernel_traits_baseILj8192EfS2_S2_S2_fjLj256EEEEELb0ELb0ELb0ELb0EEEvNS_9FwdParamsE,"a",@progbits
	.sectionflags	@""
	.align	4
.nv.constant0._ZN10layer_norm13ln_fwd_kernelINS_13Kernel_traitsIf13__nv_bfloat16S2_S2_fjLj8192ELj1ELj1ELj8ELj16ENS_18Kernel_traits_baseILj8192EfS2_S2_S2_fjLj256EEEEELb0ELb0ELb0ELb0EEEvNS_9FwdParamsE:
	.zero		1128


//--------------------- .nv.constant0._ZN10layer_norm13ln_fwd_kernelINS_13Kernel_traitsIf13__nv_bfloat16S2_S2_fjLj8192ELj1ELj1ELj8ELj16ENS_18Kernel_traits_baseILj8192EfS2_S2_S2_fjLj256EEEEELb0ELb0ELb0ELb1EEEvNS_9FwdParamsE --------------------------
	.section	.nv.constant0._ZN10layer_norm13ln_fwd_kernelINS_13Kernel_traitsIf13__nv_bfloat16S2_S2_fjLj8192ELj1ELj1ELj8ELj16ENS_18Kernel_traits_baseILj8192EfS2_S2_S2_fjLj256EEEEELb0ELb0ELb0ELb1EEEvNS_9FwdParamsE,"a",@progbits
	.sectionflags	@""
	.align	4
.nv.constant0._ZN10layer_norm13ln_fwd_kernelINS_13Kernel_traitsIf13__nv_bfloat16S2_S2_fjLj8192ELj1ELj1ELj8ELj16ENS_18Kernel_traits_baseILj8192EfS2_S2_S2_fjLj256EEEEELb0ELb0ELb0ELb1EEEvNS_9FwdParamsE:
	.zero		1128


//--------------------- .nv.constant0._ZN10layer_norm13ln_fwd_kernelINS_13Kernel_traitsIf13__nv_bfloat16S2_S2_fjLj8192ELj1ELj1ELj8ELj16ENS_18Kernel_traits_baseILj8192EfS2_S2_S2_fjLj256EEEEELb0ELb0ELb1ELb0EEEvNS_9FwdParamsE --------------------------
	.section	.nv.constant0._ZN10layer_norm13ln_fwd_kernelINS_13Kernel_traitsIf13__nv_bfloat16S2_S2_fjLj8192ELj1ELj1ELj8ELj16ENS_18Kernel_traits_baseILj8192EfS2_S2_S2_fjLj256EEEEELb0ELb0ELb1ELb0EEEvNS_9FwdParamsE,"a",@progbits
	.sectionflags	@""
	.align	4
.nv.constant0._ZN10layer_norm13ln_fwd_kernelINS_13Kernel_traitsIf13__nv_bfloat16S2_S2_fjLj8192ELj1ELj1ELj8ELj16ENS_18Kernel_traits_baseILj8192EfS2_S2_S2_fjLj256EEEEELb0ELb0ELb1ELb0EEEvNS_9FwdParamsE:
	.zero		1128


//--------------------- .nv.constant0._ZN10layer_norm13ln_fwd_kernelINS_13Kernel_traitsIf13__nv_bfloat16S2_S2_fjLj8192ELj1ELj1ELj8ELj16ENS_18Kernel_traits_baseILj8192EfS2_S2_S2_fjLj256EEEEELb0ELb0ELb1ELb1EEEvNS_9FwdParamsE --------------------------
	.section	.nv.constant0._ZN10layer_norm13ln_fwd_kernelINS_13Kernel_traitsIf13__nv_bfloat16S2_S2_fjLj8192ELj1ELj1ELj8ELj16ENS_18Kernel_traits_baseILj8192EfS2_S2_S2_fjLj256EEEEELb0ELb0ELb1ELb1EEEvNS_9FwdParamsE,"a",@progbits
	.sectionflags	@""
	.align	4
.nv.constant0._ZN10layer_norm13ln_fwd_kernelINS_13Kernel_traitsIf13__nv_bfloat16S2_S2_fjLj8192ELj1ELj1ELj8ELj16ENS_18Kernel_traits_baseILj8192EfS2_S2_S2_fjLj256EEEEELb0ELb0ELb1ELb1EEEvNS_9FwdParamsE:
	.zero		1128


//--------------------- .nv.constant0._ZN10layer_norm13ln_fwd_kernelINS_13Kernel_traitsIf13__nv_bfloat16S2_S2_fjLj8192ELj1ELj1ELj8ELj16ENS_18Kernel_traits_baseILj8192EfS2_S2_S2_fjLj256EEEEELb0ELb1ELb0ELb0EEEvNS_9FwdParamsE --------------------------
	.section	.nv.constant0._ZN10layer_norm13ln_fwd_kernelINS_13Kernel_traitsIf13__nv_bfloat16S2_S2_fjLj8192ELj1ELj1ELj8ELj16ENS_18Kernel_traits_baseILj8192EfS2_S2_S2_fjLj256EEEEELb0ELb1ELb0ELb0EEEvNS_9FwdParamsE,"a",@progbits
	.sectionflags	@""
	.align	4
.nv.constant0._ZN10layer_norm13ln_fwd_kernelINS_13Kernel_traitsIf13__nv_bfloat16S2_S2_fjLj8192ELj1ELj1ELj8ELj16ENS_18Kernel_traits_baseILj8192EfS2_S2_S2_fjLj256EEEEELb0ELb1ELb0ELb0EEEvNS_9FwdParamsE:
	.zero		1128


//--------------------- .nv.constant0._ZN10layer_norm13ln_fwd_kernelINS_13Kernel_traitsIf13__nv_bfloat16S2_S2_fjLj8192ELj1ELj1ELj8ELj16ENS_18Kernel_traits_baseILj8192EfS2_S2_S2_fjLj256EEEEELb0ELb1ELb0ELb1EEEvNS_9FwdParamsE --------------------------
	.section	.nv.constant0._ZN10layer_norm13ln_fwd_kernelINS_13Kernel_traitsIf13__nv_bfloat16S2_S2_fjLj8192ELj1ELj1ELj8ELj16ENS_18Kernel_traits_baseILj8192EfS2_S2_S2_fjLj256EEEEELb0ELb1ELb0ELb1EEEvNS_9FwdParamsE,"a",@progbits
	.sectionflags	@""
	.align	4
.nv.constant0._ZN10layer_norm13ln_fwd_kernelINS_13Kernel_traitsIf13__nv_bfloat16S2_S2_fjLj8192ELj1ELj1ELj8ELj16ENS_18Kernel_traits_baseILj8192EfS2_S2_S2_fjLj256EEEEELb0ELb1ELb0ELb1EEEvNS_9FwdParamsE:
	.zero		1128


//--------------------- .nv.constant0._ZN10layer_norm13ln_fwd_kernelINS_13Kernel_traitsIf13__nv_bfloat16S2_S2_fjLj8192ELj1ELj1ELj8ELj16ENS_18Kernel_traits_baseILj8192EfS2_S2_S2_fjLj256EEEEELb0ELb1ELb1ELb0EEEvNS_9FwdParamsE --------------------------
	.section	.nv.constant0._ZN10layer_norm13ln_fwd_kernelINS_13Kernel_traitsIf13__nv_bfloat16S2_S2_fjLj8192ELj1ELj1ELj8ELj16ENS_18Kernel_traits_baseILj8192EfS2_S2_S2_fjLj256EEEEELb0ELb1ELb1ELb0EEEvNS_9FwdParamsE,"a",@progbits
	.sectionflags	@""
	.align	4
.nv.constant0._ZN10layer_norm13ln_fwd_kernelINS_13Kernel_traitsIf13__nv_bfloat16S2_S2_fjLj8192ELj1ELj1ELj8ELj16ENS_18Kernel_traits_baseILj8192EfS2_S2_S2_fjLj256EEEEELb0ELb1ELb1ELb0EEEvNS_9FwdParamsE:
	.zero		1128


//--------------------- .nv.constant0._ZN10layer_norm13ln_fwd_kernelINS_13Kernel_traitsIf13__nv_bfloat16S2_S2_fjLj8192ELj1ELj1ELj8ELj16ENS_18Kernel_traits_baseILj8192EfS2_S2_S2_fjLj256EEEEELb0ELb1ELb1ELb1EEEvNS_9FwdParamsE --------------------------
	.section	.nv.constant0._ZN10layer_norm13ln_fwd_kernelINS_13Kernel_traitsIf13__nv_bfloat16S2_S2_fjLj8192ELj1ELj1ELj8ELj16ENS_18Kernel_traits_baseILj8192EfS2_S2_S2_fjLj256EEEEELb0ELb1ELb1ELb1EEEvNS_9FwdParamsE,"a",@progbits
	.sectionflags	@""
	.align	4
.nv.constant0._ZN10layer_norm13ln_fwd_kernelINS_13Kernel_traitsIf13__nv_bfloat16S2_S2_fjLj8192ELj1ELj1ELj8ELj16ENS_18Kernel_traits_baseILj8192EfS2_S2_S2_fjLj256EEEEELb0ELb1ELb1ELb1EEEvNS_9FwdParamsE:
	.zero		1128


//--------------------- .nv.constant0._ZN10layer_norm13ln_fwd_kernelINS_13Kernel_traitsIf13__nv_bfloat16S2_S2_fjLj8192ELj1ELj1ELj8ELj16ENS_18Kernel_traits_baseILj8192EfS2_S2_S2_fjLj256EEEEELb1ELb0ELb0ELb0EEEvNS_9FwdParamsE --------------------------
	.section	.nv.constant0._ZN10layer_norm13ln_fwd_kernelINS_13Kernel_traitsIf13__nv_bfloat16S2_S2_fjLj8192ELj1ELj1ELj8ELj16ENS_18Kernel_traits_baseILj8192EfS2_S2_S2_fjLj256EEEEELb1ELb0ELb0ELb0EEEvNS_9FwdParamsE,"a",@progbits
	.sectionflags	@""
	.align	4
.nv.constant0._ZN10layer_norm13ln_fwd_kernelINS_13Kernel_traitsIf13__nv_bfloat16S2_S2_fjLj8192ELj1ELj1ELj8ELj16ENS_18Kernel_traits_baseILj8192EfS2_S2_S2_fjLj256EEEEELb1ELb0ELb0ELb0EEEvNS_9FwdParamsE:
	.zero		1128


//--------------------- .nv.constant0._ZN10layer_norm13ln_fwd_kernelINS_13Kernel_traitsIf13__nv_bfloat16S2_S2_fjLj8192ELj1ELj1ELj8ELj16ENS_18Kernel_traits_baseILj8192EfS2_S2_S2_fjLj256EEEEELb1ELb0ELb0ELb1EEEvNS_9FwdParamsE --------------------------
	.section	.nv.constant0._ZN10layer_norm13ln_fwd_kernelINS_13Kernel_traitsIf13__nv_bfloat16S2_S2_fjLj8192ELj1ELj1ELj8ELj16ENS_18Kernel_traits_baseILj8192EfS2_S2_S2_fjLj256EEEEELb1ELb0ELb0ELb1EEEvNS_9FwdParamsE,"a",@progbits
	.sectionflags	@""
	.align	4
.nv.constant0._ZN10layer_norm13ln_fwd_kernelINS_13Kernel_traitsIf13__nv_bfloat16S2_S2_fjLj8192ELj1ELj1ELj8ELj16ENS_18Kernel_traits_baseILj8192EfS2_S2_S2_fjLj256EEEEELb1ELb0ELb0ELb1EEEvNS_9FwdParamsE:
	.zero		1128


//--------------------- .nv.constant0._ZN10layer_norm13ln_fwd_kernelINS_13Kernel_traitsIf13__nv_bfloat16S2_S2_fjLj8192ELj1ELj1ELj8ELj16ENS_18Kernel_traits_baseILj8192EfS2_S2_S2_fjLj256EEEEELb1ELb0ELb1ELb0EEEvNS_9FwdParamsE --------------------------
	.section	.nv.constant0._ZN10layer_norm13ln_fwd_kernelINS_13Kernel_traitsIf13__nv_bfloat16S2_S2_fjLj8192ELj1ELj1ELj8ELj16ENS_18Kernel_traits_baseILj8192EfS2_S2_S2_fjLj256EEEEELb1ELb0ELb1ELb0EEEvNS_9FwdParamsE,"a",@progbits
	.sectionflags	@""
	.align	4
.nv.constant0._ZN10layer_norm13ln_fwd_kernelINS_13Kernel_traitsIf13__nv_bfloat16S2_S2_fjLj8192ELj1ELj1ELj8ELj16ENS_18Kernel_traits_baseILj8192EfS2_S2_S2_fjLj256EEEEELb1ELb0ELb1ELb0EEEvNS_9FwdParamsE:
	.zero		1128


//--------------------- .nv.constant0._ZN10layer_norm13ln_fwd_kernelINS_13Kernel_traitsIf13__nv_bfloat16S2_S2_fjLj8192ELj1ELj1ELj8ELj16ENS_18Kernel_traits_baseILj8192EfS2_S2_S2_fjLj256EEEEELb1ELb0ELb1ELb1EEEvNS_9FwdParamsE --------------------------
	.section	.nv.constant0._ZN10layer_norm13ln_fwd_kernelINS_13Kernel_traitsIf13__nv_bfloat16S2_S2_fjLj8192ELj1ELj1ELj8ELj16ENS_18Kernel_traits_baseILj8192EfS2_S2_S2_fjLj256EEEEELb1ELb0ELb1ELb1EEEvNS_9FwdParamsE,"a",@progbits
	.sectionflags	@""
	.align	4
.nv.constant0._ZN10layer_norm13ln_fwd_kernelINS_13Kernel_traitsIf13__nv_bfloat16S2_S2_fjLj8192ELj1ELj1ELj8ELj16ENS_18Kernel_traits_baseILj8192EfS2_S2_S2_fjLj256EEEEELb1ELb0ELb1ELb1EEEvNS_9FwdParamsE:
	.zero		1128


//--------------------- .nv.constant0._ZN10layer_norm13ln_fwd_kernelINS_13Kernel_traitsIf13__nv_bfloat16S2_S2_fjLj8192ELj1ELj1ELj8ELj16ENS_18Kernel_traits_baseILj8192EfS2_S2_S2_fjLj256EEEEELb1ELb1ELb0ELb0EEEvNS_9FwdParamsE --------------------------
	.section	.nv.constant0._ZN10layer_norm13ln_fwd_kernelINS_13Kernel_traitsIf13__nv_bfloat16S2_S2_fjLj8192ELj1ELj1ELj8ELj16ENS_18Kernel_traits_baseILj8192EfS2_S2_S2_fjLj256EEEEELb1ELb1ELb0ELb0EEEvNS_9FwdParamsE,"a",@progbits
	.sectionflags	@""
	.align	4
.nv.constant0._ZN10layer_norm13ln_fwd_kernelINS_13Kernel_traitsIf13__nv_bfloat16S2_S2_fjLj8192ELj1ELj1ELj8ELj16ENS_18Kernel_traits_baseILj8192EfS2_S2_S2_fjLj256EEEEELb1ELb1ELb0ELb0EEEvNS_9FwdParamsE:
	.zero		1128


//--------------------- .nv.constant0._ZN10layer_norm13ln_fwd_kernelINS_13Kernel_traitsIf13__nv_bfloat16S2_S2_fjLj8192ELj1ELj1ELj8ELj16ENS_18Kernel_traits_baseILj8192EfS2_S2_S2_fjLj256EEEEELb1ELb1ELb0ELb1EEEvNS_9FwdParamsE --------------------------
	.section	.nv.constant0._ZN10layer_norm13ln_fwd_kernelINS_13Kernel_traitsIf13__nv_bfloat16S2_S2_fjLj8192ELj1ELj1ELj8ELj16ENS_18Kernel_traits_baseILj8192EfS2_S2_S2_fjLj256EEEEELb1ELb1ELb0ELb1EEEvNS_9FwdParamsE,"a",@progbits
	.sectionflags	@""
	.align	4
.nv.constant0._ZN10layer_norm13ln_fwd_kernelINS_13Kernel_traitsIf13__nv_bfloat16S2_S2_fjLj8192ELj1ELj1ELj8ELj16ENS_18Kernel_traits_baseILj8192EfS2_S2_S2_fjLj256EEEEELb1ELb1ELb0ELb1EEEvNS_9FwdParamsE:
	.zero		1128


//--------------------- .nv.constant0._ZN10layer_norm13ln_fwd_kernelINS_13Kernel_traitsIf13__nv_bfloat16S2_S2_fjLj8192ELj1ELj1ELj8ELj16ENS_18Kernel_traits_baseILj8192EfS2_S2_S2_fjLj256EEEEELb1ELb1ELb1ELb0EEEvNS_9FwdParamsE --------------------------
	.section	.nv.constant0._ZN10layer_norm13ln_fwd_kernelINS_13Kernel_traitsIf13__nv_bfloat16S2_S2_fjLj8192ELj1ELj1ELj8ELj16ENS_18Kernel_traits_baseILj8192EfS2_S2_S2_fjLj256EEEEELb1ELb1ELb1ELb0EEEvNS_9FwdParamsE,"a",@progbits
	.sectionflags	@""
	.align	4
.nv.constant0._ZN10layer_norm13ln_fwd_kernelINS_13Kernel_traitsIf13__nv_bfloat16S2_S2_fjLj8192ELj1ELj1ELj8ELj16ENS_18Kernel_traits_baseILj8192EfS2_S2_S2_fjLj256EEEEELb1ELb1ELb1ELb0EEEvNS_9FwdParamsE:
	.zero		1128


//--------------------- .nv.constant0._ZN10layer_norm13ln_fwd_kernelINS_13Kernel_traitsIf13__nv_bfloat16S2_S2_fjLj8192ELj1ELj1ELj8ELj16ENS_18Kernel_traits_baseILj8192EfS2_S2_S2_fjLj256EEEEELb1ELb1ELb1ELb1EEEvNS_9FwdParamsE --------------------------
	.section	.nv.constant0._ZN10layer_norm13ln_fwd_kernelINS_13Kernel_traitsIf13__nv_bfloat16S2_S2_fjLj8192ELj1ELj1ELj8ELj16ENS_18Kernel_traits_baseILj8192EfS2_S2_S2_fjLj256EEEEELb1ELb1ELb1ELb1EEEvNS_9FwdParamsE,"a",@progbits
	.sectionflags	@""
	.align	4
.nv.constant0._ZN10layer_norm13ln_fwd_kernelINS_13Kernel_traitsIf13__nv_bfloat16S2_S2_fjLj8192ELj1ELj1ELj8ELj16ENS_18Kernel_traits_baseILj8192EfS2_S2_S2_fjLj256EEEEELb1ELb1ELb1ELb1EEEvNS_9FwdParamsE:
	.zero		1128


//--------------------- .nv.constant0._ZN10layer_norm13ln_fwd_kernelINS_13Kernel_traitsI13__nv_bfloat16S2_fS2_fjLj8192ELj1ELj1ELj8ELj16ENS_18Kernel_traits_baseILj8192ES2_S2_fS2_fjLj256EEEEELb0ELb0ELb0ELb0EEEvNS_9FwdParamsE --------------------------
	.section	.nv.constant0._ZN10layer_norm13ln_fwd_kernelINS_13Kernel_traitsI13__nv_bfloat16S2_fS2_fjLj8192ELj1ELj1ELj8ELj16ENS_18Kernel_traits_baseILj8192ES2_S2_fS2_fjLj256EEEEELb0ELb0ELb0ELb0EEEvNS_9FwdParamsE,"a",@progbits
	.sectionflags	@""
	.align	4
.nv.constant0._ZN10layer_norm13ln_fwd_kernelINS_13Kernel_traitsI13__nv_bfloat16S2_fS2_fjLj8192ELj1ELj1ELj8ELj16ENS_18Kernel_traits_baseILj8192ES2_S2_fS2_fjLj256EEEEELb0ELb0ELb0ELb0EEEvNS_9FwdParamsE:
	.zero		1128


//--------------------- .nv.constant0._ZN10layer_norm13ln_fwd_kernelINS_13Kernel_traitsI13__nv_bfloat16S2_fS2_fjLj8192ELj1ELj1ELj8ELj16ENS_18Kernel_traits_baseILj8192ES2_S2_fS2_fjLj256EEEEELb0ELb0ELb0ELb1EEEvNS_9FwdParamsE --------------------------
	.section	.nv.constant0._ZN10layer_norm13ln_fwd_kernelINS_13Kernel_traitsI13__nv_bfloat16S2_fS2_fjLj8192ELj1ELj1ELj8ELj16ENS_18Kernel_traits_baseILj8192ES2_S2_fS2_fjLj256EEEEELb0ELb0ELb0ELb1EEEvNS_9FwdParamsE,"a",@progbits
	.sectionflags	@""
	.align	4
.nv.constant0._ZN10layer_norm13ln_fwd_kernelINS_13Kernel_traitsI13__nv_bfloat16S2_fS2_fjLj8192ELj1ELj1ELj8ELj16ENS_18Kernel_traits_baseILj8192ES2_S2_fS2_fjLj256EEEEELb0ELb0ELb0ELb1EEEvNS_9FwdParamsE:
	.zero		1128


//--------------------- .nv.constant0._ZN10layer_norm13ln_fwd_kernelINS_13Kernel_traitsI13__nv_bfloat16S2_fS2_fjLj8192ELj1ELj1ELj8ELj16ENS_18Kernel_traits_baseILj8192ES2_S2_fS2_fjLj256EEEEELb0ELb0ELb1ELb0EEEvNS_9FwdParamsE --------------------------
	.section	.nv.constant0._ZN10layer_norm13ln_fwd_kernelINS_13Kernel_traitsI13__nv_bfloat16S2_fS2_fjLj8192ELj1ELj1ELj8ELj16ENS_18Kernel_traits_baseILj8192ES2_S2_fS2_fjLj256EEEEELb0ELb0ELb1ELb0EEEvNS_9FwdParamsE,"a",@progbits
	.sectionflags	@""
	.align	4
.nv.constant0._ZN10layer_norm13ln_fwd_kernelINS_13Kernel_traitsI13__nv_bfloat16S2_fS2_fjLj8192ELj1ELj1ELj8ELj16ENS_18Kernel_traits_baseILj8192ES2_S2_fS2_fjLj256EEEEELb0ELb0ELb1ELb0EEEvNS_9FwdParamsE:
	.zero		1128


//--------------------- .nv.constant0._ZN10layer_norm13ln_fwd_kernelINS_13Kernel_traitsI13__nv_bfloat16S2_fS2_fjLj8192ELj1ELj1ELj8ELj16ENS_18Kernel_traits_baseILj8192ES2_S2_fS2_fjLj256EEEEELb0ELb0ELb1ELb1EEEvNS_9FwdParamsE --------------------------
	.section	.nv.constant0._ZN10layer_norm13ln_fwd_kernelINS_13Kernel_traitsI13__nv_bfloat16S2_fS2_fjLj8192ELj1ELj1ELj8ELj16ENS_18Kernel_traits_baseILj8192ES2_S2_fS2_fjLj256EEEEELb0ELb0ELb1ELb1EEEvNS_9FwdParamsE,"a",@progbits
	.sectionflags	@""
	.align	4
.nv.constant0._ZN10layer_norm13ln_fwd_kernelINS_13Kernel_traitsI13__nv_bfloat16S2_fS2_fjLj8192ELj1ELj1ELj8ELj16ENS_18Kernel_traits_baseILj8192ES2_S2_fS2_fjLj256EEEEELb0ELb0ELb1ELb1EEEvNS_9FwdParamsE:
	.zero		1128


//--------------------- .nv.constant0._ZN10layer_norm13ln_fwd_kernelINS_13Kernel_traitsI13__nv_bfloat16S2_fS2_fjLj8192ELj1ELj1ELj8ELj16ENS_18Kernel_traits_baseILj8192ES2_S2_fS2_fjLj256EEEEELb0ELb1ELb0ELb0EEEvNS_9FwdParamsE --------------------------
	.section	.nv.constant0._ZN10layer_norm13ln_fwd_kernelINS_13Kernel_traitsI13__nv_bfloat16S2_fS2_fjLj8192ELj1ELj1ELj8ELj16ENS_18Kernel_traits_baseILj8192ES2_S2_fS2_fjLj256EEEEELb0ELb1ELb0ELb0EEEvNS_9FwdParamsE,"a",@progbits
	.sectionflags	@""
	.align	4
.nv.constant0._ZN10layer_norm13ln_fwd_kernelINS_13Kernel_traitsI13__nv_bfloat16S2_fS2_fjLj8192ELj1ELj1ELj8ELj16ENS_18Kernel_traits_baseILj8192ES2_S2_fS2_fjLj256EEEEELb0ELb1ELb0ELb0EEEvNS_9FwdParamsE:
	.zero		1128


//--------------------- .nv.constant0._ZN10layer_norm13ln_fwd_kernelINS_13Kernel_traitsI13__nv_bfloat16S2_fS2_fjLj8192ELj1ELj1ELj8ELj16ENS_18Kernel_traits_baseILj8192ES2_S2_fS2_fjLj256EEEEELb0ELb1ELb0ELb1EEEvNS_9FwdParamsE --------------------------
	.section	.nv.constant0._ZN10layer_norm13ln_fwd_kernelINS_13Kernel_traitsI13__nv_bfloat16S2_fS2_fjLj8192ELj1ELj1ELj8ELj16ENS_18Kernel_traits_baseILj8192ES2_S2_fS2_fjLj256EEEEELb0ELb1ELb0ELb1EEEvNS_9FwdParamsE,"a",@progbits
	.sectionflags	@""
	.align	4
.nv.constant0._ZN10layer_norm13ln_fwd_kernelINS_13Kernel_traitsI13__nv_bfloat16S2_fS2_fjLj8192ELj1ELj1ELj8ELj16ENS_18Kernel_traits_baseILj8192ES2_S2_fS2_fjLj256EEEEELb0ELb1ELb0ELb1EEEvNS_9FwdParamsE:
	.zero		1128


//--------------------- .nv.constant0._ZN10layer_norm13ln_fwd_kernelINS_13Kernel_traitsI13__nv_bfloat16S2_fS2_fjLj8192ELj1ELj1ELj8ELj16ENS_18Kernel_traits_baseILj8192ES2_S2_fS2_fjLj256EEEEELb0ELb1ELb1ELb0EEEvNS_9FwdParamsE --------------------------
	.section	.nv.constant0._ZN10layer_norm13ln_fwd_kernelINS_13Kernel_traitsI13__nv_bfloat16S2_fS2_fjLj8192ELj1ELj1ELj8ELj16ENS_18Kernel_traits_baseILj8192ES2_S2_fS2_fjLj256EEEEELb0ELb1ELb1ELb0EEEvNS_9FwdParamsE,"a",@progbits
	.sectionflags	@""
	.align	4
.nv.constant0._ZN10layer_norm13ln_fwd_kernelINS_13Kernel_traitsI13__nv_bfloat16S2_fS2_fjLj8192ELj1ELj1ELj8ELj16ENS_18Kernel_traits_baseILj8192ES2_S2_fS2_fjLj256EEEEELb0ELb1ELb1ELb0EEEvNS_9FwdParamsE:
	.zero		1128


//--------------------- .nv.constant0._ZN10layer_norm13ln_fwd_kernelINS_13Kernel_traitsI13__nv_bfloat16S2_fS2_fjLj8192ELj1ELj1ELj8ELj16ENS_18Kernel_traits_baseILj8192ES2_S2_fS2_fjLj256EEEEELb0ELb1ELb1ELb1EEEvNS_9FwdParamsE --------------------------
	.section	.nv.constant0._ZN10layer_norm13ln_fwd_kernelINS_13Kernel_traitsI13__nv_bfloat16S2_fS2_fjLj8192ELj1ELj1ELj8ELj16ENS_18Kernel_traits_baseILj8192ES2_S2_fS2_fjLj256EEEEELb0ELb1ELb1ELb1EEEvNS_9FwdParamsE,"a",@progbits
	.sectionflags	@""
	.align	4
.nv.constant0._ZN10layer_norm13ln_fwd_kernelINS_13Kernel_traitsI13__nv_bfloat16S2_fS2_fjLj8192ELj1ELj1ELj8ELj16ENS_18Kernel_traits_baseILj8192ES2_S2_fS2_fjLj256EEEEELb0ELb1ELb1ELb1EEEvNS_9FwdParamsE:
	.zero		1128


//--------------------- .nv.constant0._ZN10layer_norm13ln_fwd_kernelINS_13Kernel_traitsI13__nv_bfloat16S2_fS2_fjLj8192ELj1ELj1ELj8ELj16ENS_18Kernel_traits_baseILj8192ES2_S2_fS2_fjLj256EEEEELb1ELb0ELb0ELb0EEEvNS_9FwdParamsE --------------------------
	.section	.nv.constant0._ZN10layer_norm13ln_fwd_kernelINS_13Kernel_traitsI13__nv_bfloat16S2_fS2_fjLj8192ELj1ELj1ELj8ELj16ENS_18Kernel_traits_baseILj8192ES2_S2_fS2_fjLj256EEEEELb1ELb0ELb0ELb0EEEvNS_9FwdParamsE,"a",@progbits
	.sectionflags	@""
	.align	4
.nv.constant0._ZN10layer_norm13ln_fwd_kernelINS_13Kernel_traitsI13__nv_bfloat16S2_fS2_fjLj8192ELj1ELj1ELj8ELj16ENS_18Kernel_traits_baseILj8192ES2_S2_fS2_fjLj256EEEEELb1ELb0ELb0ELb0EEEvNS_9FwdParamsE:
	.zero		1128


//--------------------- .nv.constant0._ZN10layer_norm13ln_fwd_kernelINS_13Kernel_traitsI13__nv_bfloat16S2_fS2_fjLj8192ELj1ELj1ELj8ELj16ENS_18Kernel_traits_baseILj8192ES2_S2_fS2_fjLj256EEEEELb1ELb0ELb0ELb1EEEvNS_9FwdParamsE --------------------------
	.section	.nv.constant0._ZN10layer_norm13ln_fwd_kernelINS_13Kernel_traitsI13__nv_bfloat16S2_fS2_fjLj8192ELj1ELj1ELj8ELj16ENS_18Kernel_traits_baseILj8192ES2_S2_fS2_fjLj256EEEEELb1ELb0ELb0ELb1EEEvNS_9FwdParamsE,"a",@progbits
	.sectionflags	@""
	.align	4
.nv.constant0._ZN10layer_norm13ln_fwd_kernelINS_13Kernel_traitsI13__nv_bfloat16S2_fS2_fjLj8192ELj1ELj1ELj8ELj16ENS_18Kernel_traits_baseILj8192ES2_S2_fS2_fjLj256EEEEELb1ELb0ELb0ELb1EEEvNS_9FwdParamsE:
	.zero		1128


//--------------------- .nv.constant0._ZN10layer_norm13ln_fwd_kernelINS_13Kernel_traitsI13__nv_bfloat16S2_fS2_fjLj8192ELj1ELj1ELj8ELj16ENS_18Kernel_traits_baseILj8192ES2_S2_fS2_fjLj256EEEEELb1ELb0ELb1ELb0EEEvNS_9FwdParamsE --------------------------
	.section	.nv.constant0._ZN10layer_norm13ln_fwd_kernelINS_13Kernel_traitsI13__nv_bfloat16S2_fS2_fjLj8192ELj1ELj1ELj8ELj16ENS_18Kernel_traits_baseILj8192ES2_S2_fS2_fjLj256EEEEELb1ELb0ELb1ELb0EEEvNS_9FwdParamsE,"a",@progbits
	.sectionflags	@""
	.align	4
.nv.constant0._ZN10layer_norm13ln_fwd_kernelINS_13Kernel_traitsI13__nv_bfloat16S2_fS2_fjLj8192ELj1ELj1ELj8ELj16ENS_18Kernel_traits_baseILj8192ES2_S2_fS2_fjLj256EEEEELb1ELb0ELb1ELb0EEEvNS_9FwdParamsE:
	.zero		1128


//--------------------- .nv.constant0._ZN10layer_norm13ln_fwd_kernelINS_13Kernel_traitsI13__nv_bfloat16S2_fS2_fjLj8192ELj1ELj1ELj8ELj16ENS_18Kernel_traits_baseILj8192ES2_S2_fS2_fjLj256EEEEELb1ELb0ELb1ELb1EEEvNS_9FwdParamsE --------------------------
	.section	.nv.constant0._ZN10layer_norm13ln_fwd_kernelINS_13Kernel_traitsI13__nv_bfloat16S2_fS2_fjLj8192ELj1ELj1ELj8ELj16ENS_18Kernel_traits_baseILj8192ES2_S2_fS2_fjLj256EEEEELb1ELb0ELb1ELb1EEEvNS_9FwdParamsE,"a",@progbits
	.sectionflags	@""
	.align	4
.nv.constant0._ZN10layer_norm13ln_fwd_kernelINS_13Kernel_traitsI13__nv_bfloat16S2_fS2_fjLj8192ELj1ELj1ELj8ELj16ENS_18Kernel_traits_baseILj8192ES2_S2_fS2_fjLj256EEEEELb1ELb0ELb1ELb1EEEvNS_9FwdParamsE:
	.zero		1128


//--------------------- .nv.constant0._ZN10layer_norm13ln_fwd_kernelINS_13Kernel_traitsI13__nv_bfloat16S2_fS2_fjLj8192ELj1ELj1ELj8ELj16ENS_18Kernel_traits_baseILj8192ES2_S2_fS2_fjLj256EEEEELb1ELb1ELb0ELb0EEEvNS_9FwdParamsE --------------------------
	.section	.nv.constant0._ZN10layer_norm13ln_fwd_kernelINS_13Kernel_traitsI13__nv_bfloat16S2_fS2_fjLj8192ELj1ELj1ELj8ELj16ENS_18Kernel_traits_baseILj8192ES2_S2_fS2_fjLj256EEEEELb1ELb1ELb0ELb0EEEvNS_9FwdParamsE,"a",@progbits
	.sectionflags	@""
	.align	4
.nv.constant0._ZN10layer_norm13ln_fwd_kernelINS_13Kernel_traitsI13__nv_bfloat16S2_fS2_fjLj8192ELj1ELj1ELj8ELj16ENS_18Kernel_traits_baseILj8192ES2_S2_fS2_fjLj256EEEEELb1ELb1ELb0ELb0EEEvNS_9FwdParamsE:
	.zero		1128


//--------------------- .nv.constant0._ZN10layer_norm13ln_fwd_kernelINS_13Kernel_traitsI13__nv_bfloat16S2_fS2_fjLj8192ELj1ELj1ELj8ELj16ENS_18Kernel_traits_baseILj8192ES2_S2_fS2_fjLj256EEEEELb1ELb1ELb0ELb1EEEvNS_9FwdParamsE --------------------------
	.section	.nv.constant0._ZN10layer_norm13ln_fwd_kernelINS_13Kernel_traitsI13__nv_bfloat16S2_fS2_fjLj8192ELj1ELj1ELj8ELj16ENS_18Kernel_traits_baseILj8192ES2_S2_fS2_fjLj256EEEEELb1ELb1ELb0ELb1EEEvNS_9FwdParamsE,"a",@progbits
	.sectionflags	@""
	.align	4
.nv.constant0._ZN10layer_norm13ln_fwd_kernelINS_13Kernel_traitsI13__nv_bfloat16S2_fS2_fjLj8192ELj1ELj1ELj8ELj16ENS_18Kernel_traits_baseILj8192ES2_S2_fS2_fjLj256EEEEELb1ELb1ELb0ELb1EEEvNS_9FwdParamsE:
	.zero		1128


//--------------------- .nv.constant0._ZN10layer_norm13ln_fwd_kernelINS_13Kernel_traitsI13__nv_bfloat16S2_fS2_fjLj8192ELj1ELj1ELj8ELj16ENS_18Kernel_traits_baseILj8192ES2_S2_fS2_fjLj256EEEEELb1ELb1ELb1ELb0EEEvNS_9FwdParamsE --------------------------
	.section	.nv.constant0._ZN10layer_norm13ln_fwd_kernelINS_13Kernel_traitsI13__nv_bfloat16S2_fS2_fjLj8192ELj1ELj1ELj8ELj16ENS_18Kernel_traits_baseILj8192ES2_S2_fS2_fjLj256EEEEELb1ELb1ELb1ELb0EEEvNS_9FwdParamsE,"a",@progbits
	.sectionflags	@""
	.align	4
.nv.constant0._ZN10layer_norm13ln_fwd_kernelINS_13Kernel_traitsI13__nv_bfloat16S2_fS2_fjLj8192ELj1ELj1ELj8ELj16ENS_18Kernel_traits_baseILj8192ES2_S2_fS2_fjLj256EEEEELb1ELb1ELb1ELb0EEEvNS_9FwdParamsE:
	.zero		1128


//--------------------- .nv.constant0._ZN10layer_norm13ln_fwd_kernelINS_13Kernel_traitsI13__nv_bfloat16S2_fS2_fjLj8192ELj1ELj1ELj8ELj16ENS_18Kernel_traits_baseILj8192ES2_S2_fS2_fjLj256EEEEELb1ELb1ELb1ELb1EEEvNS_9FwdParamsE --------------------------
	.section	.nv.constant0._ZN10layer_norm13ln_fwd_kernelINS_13Kernel_traitsI13__nv_bfloat16S2_fS2_fjLj8192ELj1ELj1ELj8ELj16ENS_18Kernel_traits_baseILj8192ES2_S2_fS2_fjLj256EEEEELb1ELb1ELb1ELb1EEEvNS_9FwdParamsE,"a",@progbits
	.sectionflags	@""
	.align	4
.nv.constant0._ZN10layer_norm13ln_fwd_kernelINS_13Kernel_traitsI13__nv_bfloat16S2_fS2_fjLj8192ELj1ELj1ELj8ELj16ENS_18Kernel_traits_baseILj8192ES2_S2_fS2_fjLj256EEEEELb1ELb1ELb1ELb1EEEvNS_9FwdParamsE:
	.zero		1128


//--------------------- .nv.constant0._ZN10layer_norm13ln_fwd_kernelINS_13Kernel_traitsIf13__nv_bfloat16fS2_fjLj8192ELj1ELj1ELj8ELj16ENS_18Kernel_traits_baseILj8192EfS2_fS2_fjLj256EEEEELb0ELb0ELb0ELb0EEEvNS_9FwdParamsE --------------------------
	.section	.nv.constant0._ZN10layer_norm13ln_fwd_kernelINS_13Kernel_traitsIf13__nv_bfloat16fS2_fjLj8192ELj1ELj1ELj8ELj16ENS_18Kernel_traits_baseILj8192EfS2_fS2_fjLj256EEEEELb0ELb0ELb0ELb0EEEvNS_9FwdParamsE,"a",@progbits
	.sectionflags	@""
	.align	4
.nv.constant0._ZN10layer_norm13ln_fwd_kernelINS_13Kernel_traitsIf13__nv_bfloat16fS2_fjLj8192ELj1ELj1ELj8ELj16ENS_18Kernel_traits_baseILj8192EfS2_fS2_fjLj256EEEEELb0ELb0ELb0ELb0EEEvNS_9FwdParamsE:
	.zero		1128


//--------------------- .nv.constant0._ZN10layer_norm13ln_fwd_kernelINS_13Kernel_traitsIf13__nv_bfloat16fS2_fjLj8192ELj1ELj1ELj8ELj16ENS_18Kernel_traits_baseILj8192EfS2_fS2_fjLj256EEEEELb0ELb0ELb0ELb1EEEvNS_9FwdParamsE --------------------------
	.section	.nv.constant0._ZN10layer_norm13ln_fwd_kernelINS_13Kernel_traitsIf13__nv_bfloat16fS2_fjLj8192ELj1ELj1ELj8ELj16ENS_18Kernel_traits_baseILj8192EfS2_fS2_fjLj256EEEEELb0ELb0ELb0ELb1EEEvNS_9FwdParamsE,"a",@progbits
	.sectionflags	@""
	.align	4
.nv.constant0._ZN10layer_norm13ln_fwd_kernelINS_13Kernel_traitsIf13__nv_bfloat16fS2_fjLj8192ELj1ELj1ELj8ELj16ENS_18Kernel_traits_baseILj8192EfS2_fS2_fjLj256EEEEELb0ELb0ELb0ELb1EEEvNS_9FwdParamsE:
	.zero		1128


//--------------------- .nv.constant0._ZN10layer_norm13ln_fwd_kernelINS_13Kernel_traitsIf13__nv_bfloat16fS2_fjLj8192ELj1ELj1ELj8ELj16ENS_18Kernel_traits_baseILj8192EfS2_fS2_fjLj256EEEEELb0ELb0ELb1ELb0EEEvNS_9FwdParamsE --------------------------
	.section	.nv.constant0._ZN10layer_norm13ln_fwd_kernelINS_13Kernel_traitsIf13__nv_bfloat16fS2_fjLj8192ELj1ELj1ELj8ELj16ENS_18Kernel_traits_baseILj8192EfS2_fS2_fjLj256EEEEELb0ELb0ELb1ELb0EEEvNS_9FwdParamsE,"a",@progbits
	.sectionflags	@""
	.align	4
.nv.constant0._ZN10layer_norm13ln_fwd_kernelINS_13Kernel_traitsIf13__nv_bfloat16fS2_fjLj8192ELj1ELj1ELj8ELj16ENS_18Kernel_traits_baseILj8192EfS2_fS2_fjLj256EEEEELb0ELb0ELb1ELb0EEEvNS_9FwdParamsE:
	.zero		1128


//--------------------- .nv.constant0._ZN10layer_norm13ln_fwd_kernelINS_13Kernel_traitsIf13__nv_bfloat16fS2_fjLj8192ELj1ELj1ELj8ELj16ENS_18Kernel_traits_baseILj8192EfS2_fS2_fjLj256EEEEELb0ELb0ELb1ELb1EEEvNS_9FwdParamsE --------------------------
	.section	.nv.constant0._ZN10layer_norm13ln_fwd_kernelINS_13Kernel_traitsIf13__nv_bfloat16fS2_fjLj8192ELj1ELj1ELj8ELj16ENS_18Kernel_traits_baseILj8192EfS2_fS2_fjLj256EEEEELb0ELb0ELb1ELb1EEEvNS_9FwdParamsE,"a",@progbits
	.sectionflags	@""
	.align	4
.nv.constant0._ZN10layer_norm13ln_fwd_kernelINS_13Kernel_traitsIf13__nv_bfloat16fS2_fjLj8192ELj1ELj1ELj8ELj16ENS_18Kernel_traits_baseILj8192EfS2_fS2_fjLj256EEEEELb0ELb0ELb1ELb1EEEvNS_9FwdParamsE:
	.zero		1128


//--------------------- .nv.constant0._ZN10layer_norm13ln_fwd_kernelINS_13Kernel_traitsIf13__nv_bfloat16fS2_fjLj8192ELj1ELj1ELj8ELj16ENS_18Kernel_traits_baseILj8192EfS2_fS2_fjLj256EEEEELb0ELb1ELb0ELb0EEEvNS_9FwdParamsE --------------------------
	.section	.nv.constant0._ZN10layer_norm13ln_fwd_kernelINS_13Kernel_traitsIf13__nv_bfloat16fS2_fjLj8192ELj1ELj1ELj8ELj16ENS_18Kernel_traits_baseILj8192EfS2_fS2_fjLj256EEEEELb0ELb1ELb0ELb0EEEvNS_9FwdParamsE,"a",@progbits
	.sectionflags	@""
	.align	4
.nv.constant0._ZN10layer_norm13ln_fwd_kernelINS_13Kernel_traitsIf13__nv_bfloat16fS2_fjLj8192ELj1ELj1ELj8ELj16ENS_18Kernel_traits_baseILj8192EfS2_fS2_fjLj256EEEEELb0ELb1ELb0ELb0EEEvNS_9FwdParamsE:
	.zero		1128


//--------------------- .nv.constant0._ZN10layer_norm13ln_fwd_kernelINS_13Kernel_traitsIf13__nv_bfloat16fS2_fjLj8192ELj1ELj1ELj8ELj16ENS_18Kernel_traits_baseILj8192EfS2_fS2_fjLj256EEEEELb0ELb1ELb0ELb1EEEvNS_9FwdParamsE --------------------------
	.section	.nv.constant0._ZN10layer_norm13ln_fwd_kernelINS_13Kernel_traitsIf13__nv_bfloat16fS2_fjLj8192ELj1ELj1ELj8ELj16ENS_18Kernel_traits_baseILj8192EfS2_fS2_fjLj256EEEEELb0ELb1ELb0ELb1EEEvNS_9FwdParamsE,"a",@progbits
	.sectionflags	@""
	.align	4
.nv.constant0._ZN10layer_norm13ln_fwd_kernelINS_13Kernel_traitsIf13__nv_bfloat16fS2_fjLj8192ELj1ELj1ELj8ELj16ENS_18Kernel_traits_baseILj8192EfS2_fS2_fjLj256EEEEELb0ELb1ELb0ELb1EEEvNS_9FwdParamsE:
	.zero		1128


//--------------------- .nv.constant0._ZN10layer_norm13ln_fwd_kernelINS_13Kernel_traitsIf13__nv_bfloat16fS2_fjLj8192ELj1ELj1ELj8ELj16ENS_18Kernel_traits_baseILj8192EfS2_fS2_fjLj256EEEEELb0ELb1ELb1ELb0EEEvNS_9FwdParamsE --------------------------
	.section	.nv.constant0._ZN10layer_norm13ln_fwd_kernelINS_13Kernel_traitsIf13__nv_bfloat16fS2_fjLj8192ELj1ELj1ELj8ELj16ENS_18Kernel_traits_baseILj8192EfS2_fS2_fjLj256EEEEELb0ELb1ELb1ELb0EEEvNS_9FwdParamsE,"a",@progbits
	.sectionflags	@""
	.align	4
.nv.constant0._ZN10layer_norm13ln_fwd_kernelINS_13Kernel_traitsIf13__nv_bfloat16fS2_fjLj8192ELj1ELj1ELj8ELj16ENS_18Kernel_traits_baseILj8192EfS2_fS2_fjLj256EEEEELb0ELb1ELb1ELb0EEEvNS_9FwdParamsE:
	.zero		1128


//--------------------- .nv.constant0._ZN10layer_norm13ln_fwd_kernelINS_13Kernel_traitsIf13__nv_bfloat16fS2_fjLj8192ELj1ELj1ELj8ELj16ENS_18Kernel_traits_baseILj8192EfS2_fS2_fjLj256EEEEELb0ELb1ELb1ELb1EEEvNS_9FwdParamsE --------------------------
	.section	.nv.constant0._ZN10layer_norm13ln_fwd_kernelINS_13Kernel_traitsIf13__nv_bfloat16fS2_fjLj8192ELj1ELj1ELj8ELj16ENS_18Kernel_traits_baseILj8192EfS2_fS2_fjLj256EEEEELb0ELb1ELb1ELb1EEEvNS_9FwdParamsE,"a",@progbits
	.sectionflags	@""
	.align	4
.nv.constant0._ZN10layer_norm13ln_fwd_kernelINS_13Kernel_traitsIf13__nv_bfloat16fS2_fjLj8192ELj1ELj1ELj8ELj16ENS_18Kernel_traits_baseILj8192EfS2_fS2_fjLj256EEEEELb0ELb1ELb1ELb1EEEvNS_9FwdParamsE:
	.zero		1128


//--------------------- .nv.constant0._ZN10layer_norm13ln_fwd_kernelINS_13Kernel_traitsIf13__nv_bfloat16fS2_fjLj8192ELj1ELj1ELj8ELj16ENS_18Kernel_traits_baseILj8192EfS2_fS2_fjLj256EEEEELb1ELb0ELb0ELb0EEEvNS_9FwdParamsE --------------------------
	.section	.nv.constant0._ZN10layer_norm13ln_fwd_kernelINS_13Kernel_traitsIf13__nv_bfloat16fS2_fjLj8192ELj1ELj1ELj8ELj16ENS_18Kernel_traits_baseILj8192EfS2_fS2_fjLj256EEEEELb1ELb0ELb0ELb0EEEvNS_9FwdParamsE,"a",@progbits
	.sectionflags	@""
	.align	4
.nv.constant0._ZN10layer_norm13ln_fwd_kernelINS_13Kernel_traitsIf13__nv_bfloat16fS2_fjLj8192ELj1ELj1ELj8ELj16ENS_18Kernel_traits_baseILj8192EfS2_fS2_fjLj256EEEEELb1ELb0ELb0ELb0EEEvNS_9FwdParamsE:
	.zero		1128


//--------------------- .nv.constant0._ZN10layer_norm13ln_fwd_kernelINS_13Kernel_traitsIf13__nv_bfloat16fS2_fjLj8192ELj1ELj1ELj8ELj16ENS_18Kernel_traits_baseILj8192EfS2_fS2_fjLj256EEEEELb1ELb0ELb0ELb1EEEvNS_9FwdParamsE --------------------------
	.section	.nv.constant0._ZN10layer_norm13ln_fwd_kernelINS_13Kernel_traitsIf13__nv_bfloat16fS2_fjLj8192ELj1ELj1ELj8ELj16ENS_18Kernel_traits_baseILj8192EfS2_fS2_fjLj256EEEEELb1ELb0ELb0ELb1EEEvNS_9FwdParamsE,"a",@progbits
	.sectionflags	@""
	.align	4
.nv.constant0._ZN10layer_norm13ln_fwd_kernelINS_13Kernel_traitsIf13__nv_bfloat16fS2_fjLj8192ELj1ELj1ELj8ELj16ENS_18Kernel_traits_baseILj8192EfS2_fS2_fjLj256EEEEELb1ELb0ELb0ELb1EEEvNS_9FwdParamsE:
	.zero		1128


//--------------------- .nv.constant0._ZN10layer_norm13ln_fwd_kernelINS_13Kernel_traitsIf13__nv_bfloat16fS2_fjLj8192ELj1ELj1ELj8ELj16ENS_18Kernel_traits_baseILj8192EfS2_fS2_fjLj256EEEEELb1ELb0ELb1ELb0EEEvNS_9FwdParamsE --------------------------
	.section	.nv.constant0._ZN10layer_norm13ln_fwd_kernelINS_13Kernel_traitsIf13__nv_bfloat16fS2_fjLj8192ELj1ELj1ELj8ELj16ENS_18Kernel_traits_baseILj8192EfS2_fS2_fjLj256EEEEELb1ELb0ELb1ELb0EEEvNS_9FwdParamsE,"a",@progbits
	.sectionflags	@""
	.align	4
.nv.constant0._ZN10layer_norm13ln_fwd_kernelINS_13Kernel_traitsIf13__nv_bfloat16fS2_fjLj8192ELj1ELj1ELj8ELj16ENS_18Kernel_traits_baseILj8192EfS2_fS2_fjLj256EEEEELb1ELb0ELb1ELb0EEEvNS_9FwdParamsE:
	.zero		1128


//--------------------- .nv.constant0._ZN10layer_norm13ln_fwd_kernelINS_13Kernel_traitsIf13__nv_bfloat16fS2_fjLj8192ELj1ELj1ELj8ELj16ENS_18Kernel_traits_baseILj8192EfS2_fS2_fjLj256EEEEELb1ELb0ELb1ELb1EEEvNS_9FwdParamsE --------------------------
	.section	.nv.constant0._ZN10layer_norm13ln_fwd_kernelINS_13Kernel_traitsIf13__nv_bfloat16fS2_fjLj8192ELj1ELj1ELj8ELj16ENS_18Kernel_traits_baseILj8192EfS2_fS2_fjLj256EEEEELb1ELb0ELb1ELb1EEEvNS_9FwdParamsE,"a",@progbits
	.sectionflags	@""
	.align	4
.nv.constant0._ZN10layer_norm13ln_fwd_kernelINS_13Kernel_traitsIf13__nv_bfloat16fS2_fjLj8192ELj1ELj1ELj8ELj16ENS_18Kernel_traits_baseILj8192EfS2_fS2_fjLj256EEEEELb1ELb0ELb1ELb1EEEvNS_9FwdParamsE:
	.zero		1128


//--------------------- .nv.constant0._ZN10layer_norm13ln_fwd_kernelINS_13Kernel_traitsIf13__nv_bfloat16fS2_fjLj8192ELj1ELj1ELj8ELj16ENS_18Kernel_traits_baseILj8192EfS2_fS2_fjLj256EEEEELb1ELb1ELb0ELb0EEEvNS_9FwdParamsE --------------------------
	.section	.nv.constant0._ZN10layer_norm13ln_fwd_kernelINS_13Kernel_traitsIf13__nv_bfloat16fS2_fjLj8192ELj1ELj1ELj8ELj16ENS_18Kernel_traits_baseILj8192EfS2_fS2_fjLj256EEEEELb1ELb1ELb0ELb0EEEvNS_9FwdParamsE,"a",@progbits
	.sectionflags	@""
	.align	4
.nv.constant0._ZN10layer_norm13ln_fwd_kernelINS_13Kernel_traitsIf13__nv_bfloat16fS2_fjLj8192ELj1ELj1ELj8ELj16ENS_18Kernel_traits_baseILj8192EfS2_fS2_fjLj256EEEEELb1ELb1ELb0ELb0EEEvNS_9FwdParamsE:
	.zero		1128


//--------------------- .nv.constant0._ZN10layer_norm13ln_fwd_kernelINS_13Kernel_traitsIf13__nv_bfloat16fS2_fjLj8192ELj1ELj1ELj8ELj16ENS_18Kernel_traits_baseILj8192EfS2_fS2_fjLj256EEEEELb1ELb1ELb0ELb1EEEvNS_9FwdParamsE --------------------------
	.section	.nv.constant0._ZN10layer_norm13ln_fwd_kernelINS_13Kernel_traitsIf13__nv_bfloat16fS2_fjLj8192ELj1ELj1ELj8ELj16ENS_18Kernel_traits_baseILj8192EfS2_fS2_fjLj256EEEEELb1ELb1ELb0ELb1EEEvNS_9FwdParamsE,"a",@progbits
	.sectionflags	@""
	.align	4
.nv.constant0._ZN10layer_norm13ln_fwd_kernelINS_13Kernel_traitsIf13__nv_bfloat16fS2_fjLj8192ELj1ELj1ELj8ELj16ENS_18Kernel_traits_baseILj8192EfS2_fS2_fjLj256EEEEELb1ELb1ELb0ELb1EEEvNS_9FwdParamsE:
	.zero		1128


//--------------------- .nv.constant0._ZN10layer_norm13ln_fwd_kernelINS_13Kernel_traitsIf13__nv_bfloat16fS2_fjLj8192ELj1ELj1ELj8ELj16ENS_18Kernel_traits_baseILj8192EfS2_fS2_fjLj256EEEEELb1ELb1ELb1ELb0EEEvNS_9FwdParamsE --------------------------
	.section	.nv.constant0._ZN10layer_norm13ln_fwd_kernelINS_13Kernel_traitsIf13__nv_bfloat16fS2_fjLj8192ELj1ELj1ELj8ELj16ENS_18Kernel_traits_baseILj8192EfS2_fS2_fjLj256EEEEELb1ELb1ELb1ELb0EEEvNS_9FwdParamsE,"a",@progbits
	.sectionflags	@""
	.align	4
.nv.constant0._ZN10layer_norm13ln_fwd_kernelINS_13Kernel_traitsIf13__nv_bfloat16fS2_fjLj8192ELj1ELj1ELj8ELj16ENS_18Kernel_traits_baseILj8192EfS2_fS2_fjLj256EEEEELb1ELb1ELb1ELb0EEEvNS_9FwdParamsE:
	.zero		1128


//--------------------- .nv.constant0._ZN10layer_norm13ln_fwd_kernelINS_13Kernel_traitsIf13__nv_bfloat16fS2_fjLj8192ELj1ELj1ELj8ELj16ENS_18Kernel_traits_baseILj8192EfS2_fS2_fjLj256EEEEELb1ELb1ELb1ELb1EEEvNS_9FwdParamsE --------------------------
	.section	.nv.constant0._ZN10layer_norm13ln_fwd_kernelINS_13Kernel_traitsIf13__nv_bfloat16fS2_fjLj8192ELj1ELj1ELj8ELj16ENS_18Kernel_traits_baseILj8192EfS2_fS2_fjLj256EEEEELb1ELb1ELb1ELb1EEEvNS_9FwdParamsE,"a",@progbits
	.sectionflags	@""
	.align	4
.nv.constant0._ZN10layer_norm13ln_fwd_kernelINS_13Kernel_traitsIf13__nv_bfloat16fS2_fjLj8192ELj1ELj1ELj8ELj16ENS_18Kernel_traits_baseILj8192EfS2_fS2_fjLj256EEEEELb1ELb1ELb1ELb1EEEvNS_9FwdParamsE:
	.zero		1128


//--------------------- .nv.constant0._ZN10layer_norm13ln_fwd_kernelINS_13Kernel_traitsIf6__halfS2_S2_fjLj8192ELj1ELj1ELj8ELj16ENS_18Kernel_traits_baseILj8192EfS2_S2_S2_fjLj256EEEEELb0ELb0ELb0ELb0EEEvNS_9FwdParamsE --------------------------
	.section	.nv.constant0._ZN10layer_norm13ln_fwd_kernelINS_13Kernel_traitsIf6__halfS2_S2_fjLj8192ELj1ELj1ELj8ELj16ENS_18Kernel_traits_baseILj8192EfS2_S2_S2_fjLj256EEEEELb0ELb0ELb0ELb0EEEvNS_9FwdParamsE,"a",@progbits
	.sectionflags	@""
	.align	4
.nv.constant0._ZN10layer_norm13ln_fwd_kernelINS_13Kernel_traitsIf6__halfS2_S2_fjLj8192ELj1ELj1ELj8ELj16ENS_18Kernel_traits_baseILj8192EfS2_S2_S2_fjLj256EEEEELb0ELb0ELb0ELb0EEEvNS_9FwdParamsE:
	.zero		1128


//--------------------- .nv.constant0._ZN10layer_norm13ln_fwd_kernelINS_13Kernel_traitsIf6__halfS2_S2_fjLj8192ELj1ELj1ELj8ELj16ENS_18Kernel_traits_baseILj8192EfS2_S2_S2_fjLj256EEEEELb0ELb0ELb0ELb1EEEvNS_9FwdParamsE --------------------------
	.section	.nv.constant0._ZN10layer_norm13ln_fwd_kernelINS_13Kernel_traitsIf6__halfS2_S2_fjLj8192ELj1ELj1ELj8ELj16ENS_18Kernel_traits_baseILj8192EfS2_S2_S2_fjLj256EEEEELb0ELb0ELb0ELb1EEEvNS_9FwdParamsE,"a",@progbits
	.sectionflags	@""
	.align	4
.nv.constant0._ZN10layer_norm13ln_fwd_kernelINS_13Kernel_traitsIf6__halfS2_S2_fjLj8192ELj1ELj1ELj8ELj16ENS_18Kernel_traits_baseILj8192EfS2_S2_S2_fjLj256EEEEELb0ELb0ELb0ELb1EEEvNS_9FwdParamsE:
	.zero		1128


//--------------------- .nv.constant0._ZN10layer_norm13ln_fwd_kernelINS_13Kernel_traitsIf6__halfS2_S2_fjLj8192ELj1ELj1ELj8ELj16ENS_18Kernel_traits_baseILj8192EfS2_S2_S2_fjLj256EEEEELb0ELb0ELb1ELb0EEEvNS_9FwdParamsE --------------------------
	.section	.nv.constant0._ZN10layer_norm13ln_fwd_kernelINS_13Kernel_traitsIf6__halfS2_S2_fjLj8192ELj1ELj1ELj8ELj16ENS_18Kernel_traits_baseILj8192EfS2_S2_S2_fjLj256EEEEELb0ELb0ELb1ELb0EEEvNS_9FwdParamsE,"a",@progbits
	.sectionflags	@""
	.align	4
.nv.constant0._ZN10layer_norm13ln_fwd_kernelINS_13Kernel_traitsIf6__halfS2_S2_fjLj8192ELj1ELj1ELj8ELj16ENS_18Kernel_traits_baseILj8192EfS2_S2_S2_fjLj256EEEEELb0ELb0ELb1ELb0EEEvNS_9FwdParamsE:
	.zero		1128


//--------------------- .nv.constant0._ZN10layer_norm13ln_fwd_kernelINS_13Kernel_traitsIf6__halfS2_S2_fjLj8192ELj1ELj1ELj8ELj16ENS_18Kernel_traits_baseILj8192EfS2_S2_S2_fjLj256EEEEELb0ELb0ELb1ELb1EEEvNS_9FwdParamsE --------------------------
	.section	.nv.constant0._ZN10layer_norm13ln_fwd_kernelINS_13Kernel_traitsIf6__halfS2_S2_fjLj8192ELj1ELj1ELj8ELj16ENS_18Kernel_traits_baseILj8192EfS2_S2_S2_fjLj256EEEEELb0ELb0ELb1ELb1EEEvNS_9FwdParamsE,"a",@progbits
	.sectionflags	@""
	.align	4
.nv.constant0._ZN10layer_norm13ln_fwd_kernelINS_13Kernel_traitsIf6__halfS2_S2_fjLj8192ELj1ELj1ELj8ELj16ENS_18Kernel_traits_baseILj8192EfS2_S2_S2_fjLj256EEEEELb0ELb0ELb1ELb1EEEvNS_9FwdParamsE:
	.zero		1128


//--------------------- .nv.constant0._ZN10layer_norm13ln_fwd_kernelINS_13Kernel_traitsIf6__halfS2_S2_fjLj8192ELj1ELj1ELj8ELj16ENS_18Kernel_traits_baseILj8192EfS2_S2_S2_fjLj256EEEEELb0ELb1ELb0ELb0EEEvNS_9FwdParamsE --------------------------
	.section	.nv.constant0._ZN10layer_norm13ln_fwd_kernelINS_13Kernel_traitsIf6__halfS2_S2_fjLj8192ELj1ELj1ELj8ELj16ENS_18Kernel_traits_baseILj8192EfS2_S2_S2_fjLj256EEEEELb0ELb1ELb0ELb0EEEvNS_9FwdParamsE,"a",@progbits
	.sectionflags	@""
	.align	4
.nv.constant0._ZN10layer_norm13ln_fwd_kernelINS_13Kernel_traitsIf6__halfS2_S2_fjLj8192ELj1ELj1ELj8ELj16ENS_18Kernel_traits_baseILj8192EfS2_S2_S2_fjLj256EEEEELb0ELb1ELb0ELb0EEEvNS_9FwdParamsE:
	.zero		1128


//--------------------- .nv.constant0._ZN10layer_norm13ln_fwd_kernelINS_13Kernel_traitsIf6__halfS2_S2_fjLj8192ELj1ELj1ELj8ELj16ENS_18Kernel_traits_baseILj8192EfS2_S2_S2_fjLj256EEEEELb0ELb1ELb0ELb1EEEvNS_9FwdParamsE --------------------------
	.section	.nv.constant0._ZN10layer_norm13ln_fwd_kernelINS_13Kernel_traitsIf6__halfS2_S2_fjLj8192ELj1ELj1ELj8ELj16ENS_18Kernel_traits_baseILj8192EfS2_S2_S2_fjLj256EEEEELb0ELb1ELb0ELb1EEEvNS_9FwdParamsE,"a",@progbits
	.sectionflags	@""
	.align	4
.nv.constant0._ZN10layer_norm13ln_fwd_kernelINS_13Kernel_traitsIf6__halfS2_S2_fjLj8192ELj1ELj1ELj8ELj16ENS_18Kernel_traits_baseILj8192EfS2_S2_S2_fjLj256EEEEELb0ELb1ELb0ELb1EEEvNS_9FwdParamsE:
	.zero		1128


//--------------------- .nv.constant0._ZN10layer_norm13ln_fwd_kernelINS_13Kernel_traitsIf6__halfS2_S2_fjLj8192ELj1ELj1ELj8ELj16ENS_18Kernel_traits_baseILj8192EfS2_S2_S2_fjLj256EEEEELb0ELb1ELb1ELb0EEEvNS_9FwdParamsE --------------------------
	.section	.nv.constant0._ZN10layer_norm13ln_fwd_kernelINS_13Kernel_traitsIf6__halfS2_S2_fjLj8192ELj1ELj1ELj8ELj16ENS_18Kernel_traits_baseILj8192EfS2_S2_S2_fjLj256EEEEELb0ELb1ELb1ELb0EEEvNS_9FwdParamsE,"a",@progbits
	.sectionflags	@""
	.align	4
.nv.constant0._ZN10layer_norm13ln_fwd_kernelINS_13Kernel_traitsIf6__halfS2_S2_fjLj8192ELj1ELj1ELj8ELj16ENS_18Kernel_traits_baseILj8192EfS2_S2_S2_fjLj256EEEEELb0ELb1ELb1ELb0EEEvNS_9FwdParamsE:
	.zero		1128


//--------------------- .nv.constant0._ZN10layer_norm13ln_fwd_kernelINS_13Kernel_traitsIf6__halfS2_S2_fjLj8192ELj1ELj1ELj8ELj16ENS_18Kernel_traits_baseILj8192EfS2_S2_S2_fjLj256EEEEELb0ELb1ELb1ELb1EEEvNS_9FwdParamsE --------------------------
	.section	.nv.constant0._ZN10layer_norm13ln_fwd_kernelINS_13Kernel_traitsIf6__halfS2_S2_fjLj8192ELj1ELj1ELj8ELj16ENS_18Kernel_traits_baseILj8192EfS2_S2_S2_fjLj256EEEEELb0ELb1ELb1ELb1EEEvNS_9FwdParamsE,"a",@progbits
	.sectionflags	@""
	.align	4
.nv.constant0._ZN10layer_norm13ln_fwd_kernelINS_13Kernel_traitsIf6__halfS2_S2_fjLj8192ELj1ELj1ELj8ELj16ENS_18Kernel_traits_baseILj8192EfS2_S2_S2_fjLj256EEEEELb0ELb1ELb1ELb1EEEvNS_9FwdParamsE:
	.zero		1128


//--------------------- .nv.constant0._ZN10layer_norm13ln_fwd_kernelINS_13Kernel_traitsIf6__halfS2_S2_fjLj8192ELj1ELj1ELj8ELj16ENS_18Kernel_traits_baseILj8192EfS2_S2_S2_fjLj256EEEEELb1ELb0ELb0ELb0EEEvNS_9FwdParamsE --------------------------
	.section	.nv.constant0._ZN10layer_norm13ln_fwd_kernelINS_13Kernel_traitsIf6__halfS2_S2_fjLj8192ELj1ELj1ELj8ELj16ENS_18Kernel_traits_baseILj8192EfS2_S2_S2_fjLj256EEEEELb1ELb0ELb0ELb0EEEvNS_9FwdParamsE,"a",@progbits
	.sectionflags	@""
	.align	4
.nv.constant0._ZN10layer_norm13ln_fwd_kernelINS_13Kernel_traitsIf6__halfS2_S2_fjLj8192ELj1ELj1ELj8ELj16ENS_18Kernel_traits_baseILj8192EfS2_S2_S2_fjLj256EEEEELb1ELb0ELb0ELb0EEEvNS_9FwdParamsE:
	.zero		1128


//--------------------- .nv.constant0._ZN10layer_norm13ln_fwd_kernelINS_13Kernel_traitsIf6__halfS2_S2_fjLj8192ELj1ELj1ELj8ELj16ENS_18Kernel_traits_baseILj8192EfS2_S2_S2_fjLj256EEEEELb1ELb0ELb0ELb1EEEvNS_9FwdParamsE --------------------------
	.section	.nv.constant0._ZN10layer_norm13ln_fwd_kernelINS_13Kernel_traitsIf6__halfS2_S2_fjLj8192ELj1ELj1ELj8ELj16ENS_18Kernel_traits_baseILj8192EfS2_S2_S2_fjLj256EEEEELb1ELb0ELb0ELb1EEEvNS_9FwdParamsE,"a",@progbits
	.sectionflags	@""
	.align	4
.nv.constant0._ZN10layer_norm13ln_fwd_kernelINS_13Kernel_traitsIf6__halfS2_S2_fjLj8192ELj1ELj1ELj8ELj16ENS_18Kernel_traits_baseILj8192EfS2_S2_S2_fjLj256EEEEELb1ELb0ELb0ELb1EEEvNS_9FwdParamsE:
	.zero		1128


//--------------------- .nv.constant0._ZN10layer_norm13ln_fwd_kernelINS_13Kernel_traitsIf6__halfS2_S2_fjLj8192ELj1ELj1ELj8ELj16ENS_18Kernel_traits_baseILj8192EfS2_S2_S2_fjLj256EEEEELb1ELb0ELb1ELb0EEEvNS_9FwdParamsE --------------------------
	.section	.nv.constant0._ZN10layer_norm13ln_fwd_kernelINS_13Kernel_traitsIf6__halfS2_S2_fjLj8192ELj1ELj1ELj8ELj16ENS_18Kernel_traits_baseILj8192EfS2_S2_S2_fjLj256EEEEELb1ELb0ELb1ELb0EEEvNS_9FwdParamsE,"a",@progbits
	.sectionflags	@""
	.align	4
.nv.constant0._ZN10layer_norm13ln_fwd_kernelINS_13Kernel_traitsIf6__halfS2_S2_fjLj8192ELj1ELj1ELj8ELj16ENS_18Kernel_traits_baseILj8192EfS2_S2_S2_fjLj256EEEEELb1ELb0ELb1ELb0EEEvNS_9FwdParamsE:
	.zero		1128


//--------------------- .nv.constant0._ZN10layer_norm13ln_fwd_kernelINS_13Kernel_traitsIf6__halfS2_S2_fjLj8192ELj1ELj1ELj8ELj16ENS_18Kernel_traits_baseILj8192EfS2_S2_S2_fjLj256EEEEELb1ELb0ELb1ELb1EEEvNS_9FwdParamsE --------------------------
	.section	.nv.constant0._ZN10layer_norm13ln_fwd_kernelINS_13Kernel_traitsIf6__halfS2_S2_fjLj8192ELj1ELj1ELj8ELj16ENS_18Kernel_traits_baseILj8192EfS2_S2_S2_fjLj256EEEEELb1ELb0ELb1ELb1EEEvNS_9FwdParamsE,"a",@progbits
	.sectionflags	@""
	.align	4
.nv.constant0._ZN10layer_norm13ln_fwd_kernelINS_13Kernel_traitsIf6__halfS2_S2_fjLj8192ELj1ELj1ELj8ELj16ENS_18Kernel_traits_baseILj8192EfS2_S2_S2_fjLj256EEEEELb1ELb0ELb1ELb1EEEvNS_9FwdParamsE:
	.zero		1128


//--------------------- .nv.constant0._ZN10layer_norm13ln_fwd_kernelINS_13Kernel_traitsIf6__halfS2_S2_fjLj8192ELj1ELj1ELj8ELj16ENS_18Kernel_traits_baseILj8192EfS2_S2_S2_fjLj256EEEEELb1ELb1ELb0ELb0EEEvNS_9FwdParamsE --------------------------
	.section	.nv.constant0._ZN10layer_norm13ln_fwd_kernelINS_13Kernel_traitsIf6__halfS2_S2_fjLj8192ELj1ELj1ELj8ELj16ENS_18Kernel_traits_baseILj8192EfS2_S2_S2_fjLj256EEEEELb1ELb1ELb0ELb0EEEvNS_9FwdParamsE,"a",@progbits
	.sectionflags	@""
	.align	4
.nv.constant0._ZN10layer_norm13ln_fwd_kernelINS_13Kernel_traitsIf6__halfS2_S2_fjLj8192ELj1ELj1ELj8ELj16ENS_18Kernel_traits_baseILj8192EfS2_S2_S2_fjLj256EEEEELb1ELb1ELb0ELb0EEEvNS_9FwdParamsE:
	.zero		1128


//--------------------- .nv.constant0._ZN10layer_norm13ln_fwd_kernelINS_13Kernel_traitsIf6__halfS2_S2_fjLj8192ELj1ELj1ELj8ELj16ENS_18Kernel_traits_baseILj8192EfS2_S2_S2_fjLj256EEEEELb1ELb1ELb0ELb1EEEvNS_9FwdParamsE --------------------------
	.section	.nv.constant0._ZN10layer_norm13ln_fwd_kernelINS_13Kernel_traitsIf6__halfS2_S2_fjLj8192ELj1ELj1ELj8ELj16ENS_18Kernel_traits_baseILj8192EfS2_S2_S2_fjLj256EEEEELb1ELb1ELb0ELb1EEEvNS_9FwdParamsE,"a",@progbits
	.sectionflags	@""
	.align	4
.nv.constant0._ZN10layer_norm13ln_fwd_kernelINS_13Kernel_traitsIf6__halfS2_S2_fjLj8192ELj1ELj1ELj8ELj16ENS_18Kernel_traits_baseILj8192EfS2_S2_S2_fjLj256EEEEELb1ELb1ELb0ELb1EEEvNS_9FwdParamsE:
	.zero		1128


//--------------------- .nv.constant0._ZN10layer_norm13ln_fwd_kernelINS_13Kernel_traitsIf6__halfS2_S2_fjLj8192ELj1ELj1ELj8ELj16ENS_18Kernel_traits_baseILj8192EfS2_S2_S2_fjLj256EEEEELb1ELb1ELb1ELb0EEEvNS_9FwdParamsE --------------------------
	.section	.nv.constant0._ZN10layer_norm13ln_fwd_kernelINS_13Kernel_traitsIf6__halfS2_S2_fjLj8192ELj1ELj1ELj8ELj16ENS_18Kernel_traits_baseILj8192EfS2_S2_S2_fjLj256EEEEELb1ELb1ELb1ELb0EEEvNS_9FwdParamsE,"a",@progbits
	.sectionflags	@""
	.align	4
.nv.constant0._ZN10layer_norm13ln_fwd_kernelINS_13Kernel_traitsIf6__halfS2_S2_fjLj8192ELj1ELj1ELj8ELj16ENS_18Kernel_traits_baseILj8192EfS2_S2_S2_fjLj256EEEEELb1ELb1ELb1ELb0EEEvNS_9FwdParamsE:
	.zero		1128


//--------------------- .nv.constant0._ZN10layer_norm13ln_fwd_kernelINS_13Kernel_traitsIf6__halfS2_S2_fjLj8192ELj1ELj1ELj8ELj16ENS_18Kernel_traits_baseILj8192EfS2_S2_S2_fjLj256EEEEELb1ELb1ELb1ELb1EEEvNS_9FwdParamsE --------------------------
	.section	.nv.constant0._ZN10layer_norm13ln_fwd_kernelINS_13Kernel_traitsIf6__halfS2_S2_fjLj8192ELj1ELj1ELj8ELj16ENS_18Kernel_traits_baseILj8192EfS2_S2_S2_fjLj256EEEEELb1ELb1ELb1ELb1EEEvNS_9FwdParamsE,"a",@progbits
	.sectionflags	@""
	.align	4
.nv.constant0._ZN10layer_norm13ln_fwd_kernelINS_13Kernel_traitsIf6__halfS2_S2_fjLj8192ELj1ELj1ELj8ELj16ENS_18Kernel_traits_baseILj8192EfS2_S2_S2_fjLj256EEEEELb1ELb1ELb1ELb1EEEvNS_9FwdParamsE:
	.zero		1128


//--------------------- .nv.constant0._ZN10layer_norm13ln_fwd_kernelINS_13Kernel_traitsI6__halfS2_fS2_fjLj8192ELj1ELj1ELj8ELj16ENS_18Kernel_traits_baseILj8192ES2_S2_fS2_fjLj256EEEEELb0ELb0ELb0ELb0EEEvNS_9FwdParamsE --------------------------
	.section	.nv.constant0._ZN10layer_norm13ln_fwd_kernelINS_13Kernel_traitsI6__halfS2_fS2_fjLj8192ELj1ELj1ELj8ELj16ENS_18Kernel_traits_baseILj8192ES2_S2_fS2_fjLj256EEEEELb0ELb0ELb0ELb0EEEvNS_9FwdParamsE,"a",@progbits
	.sectionflags	@""
	.align	4
.nv.constant0._ZN10layer_norm13ln_fwd_kernelINS_13Kernel_traitsI6__halfS2_fS2_fjLj8192ELj1ELj1ELj8ELj16ENS_18Kernel_traits_baseILj8192ES2_S2_fS2_fjLj256EEEEELb0ELb0ELb0ELb0EEEvNS_9FwdParamsE:
	.zero		1128


//--------------------- .nv.constant0._ZN10layer_norm13ln_fwd_kernelINS_13Kernel_traitsI6__halfS2_fS2_fjLj8192ELj1ELj1ELj8ELj16ENS_18Kernel_traits_baseILj8192ES2_S2_fS2_fjLj256EEEEELb0ELb0ELb0ELb1EEEvNS_9FwdParamsE --------------------------
	.section	.nv.constant0._ZN10layer_norm13ln_fwd_kernelINS_13Kernel_traitsI6__halfS2_fS2_fjLj8192ELj1ELj1ELj8ELj16ENS_18Kernel_traits_baseILj8192ES2_S2_fS2_fjLj256EEEEELb0ELb0ELb0ELb1EEEvNS_9FwdParamsE,"a",@progbits
	.sectionflags	@""
	.align	4
.nv.constant0._ZN10layer_norm13ln_fwd_kernelINS_13Kernel_traitsI6__halfS2_fS2_fjLj8192ELj1ELj1ELj8ELj16ENS_18Kernel_traits_baseILj8192ES2_S2_fS2_fjLj256EEEEELb0ELb0ELb0ELb1EEEvNS_9FwdParamsE:
	.zero		1128


//--------------------- .nv.constant0._ZN10layer_norm13ln_fwd_kernelINS_13Kernel_traitsI6__halfS2_fS2_fjLj8192ELj1ELj1ELj8ELj16ENS_18Kernel_traits_baseILj8192ES2_S2_fS2_fjLj256EEEEELb0ELb0ELb1ELb0EEEvNS_9FwdParamsE --------------------------
	.section	.nv.constant0._ZN10layer_norm13ln_fwd_kernelINS_13Kernel_traitsI6__halfS2_fS2_fjLj8192ELj1ELj1ELj8ELj16ENS_18Kernel_traits_baseILj8192ES2_S2_fS2_fjLj256EEEEELb0ELb0ELb1ELb0EEEvNS_9FwdParamsE,"a",@progbits
	.sectionflags	@""
	.align	4
.nv.constant0._ZN10layer_norm13ln_fwd_kernelINS_13Kernel_traitsI6__halfS2_fS2_fjLj8192ELj1ELj1ELj8ELj16ENS_18Kernel_traits_baseILj8192ES2_S2_fS2_fjLj256EEEEELb0ELb0ELb1ELb0EEEvNS_9FwdParamsE:
	.zero		1128


//--------------------- .nv.constant0._ZN10layer_norm13ln_fwd_kernelINS_13Kernel_traitsI6__halfS2_fS2_fjLj8192ELj1ELj1ELj8ELj16ENS_18Kernel_traits_baseILj8192ES2_S2_fS2_fjLj256EEEEELb0ELb0ELb1ELb1EEEvNS_9FwdParamsE --------------------------
	.section	.nv.constant0._ZN10layer_norm13ln_fwd_kernelINS_13Kernel_traitsI6__halfS2_fS2_fjLj8192ELj1ELj1ELj8ELj16ENS_18Kernel_traits_baseILj8192ES2_S2_fS2_fjLj256EEEEELb0ELb0ELb1ELb1EEEvNS_9FwdParamsE,"a",@progbits
	.sectionflags	@""
	.align	4
.nv.constant0._ZN10layer_norm13ln_fwd_kernelINS_13Kernel_traitsI6__halfS2_fS2_fjLj8192ELj1ELj1ELj8ELj16ENS_18Kernel_traits_baseILj8192ES2_S2_fS2_fjLj256EEEEELb0ELb0ELb1ELb1EEEvNS_9FwdParamsE:
	.zero		1128


//--------------------- .nv.constant0._ZN10layer_norm13ln_fwd_kernelINS_13Kernel_traitsI6__halfS2_fS2_fjLj8192ELj1ELj1ELj8ELj16ENS_18Kernel_traits_baseILj8192ES2_S2_fS2_fjLj256EEEEELb0ELb1ELb0ELb0EEEvNS_9FwdParamsE --------------------------
	.section	.nv.constant0._ZN10layer_norm13ln_fwd_kernelINS_13Kernel_traitsI6__halfS2_fS2_fjLj8192ELj1ELj1ELj8ELj16ENS_18Kernel_traits_baseILj8192ES2_S2_fS2_fjLj256EEEEELb0ELb1ELb0ELb0EEEvNS_9FwdParamsE,"a",@progbits
	.sectionflags	@""
	.align	4
.nv.constant0._ZN10layer_norm13ln_fwd_kernelINS_13Kernel_traitsI6__halfS2_fS2_fjLj8192ELj1ELj1ELj8ELj16ENS_18Kernel_traits_baseILj8192ES2_S2_fS2_fjLj256EEEEELb0ELb1ELb0ELb0EEEvNS_9FwdParamsE:
	.zero		1128


//--------------------- .nv.constant0._ZN10layer_norm13ln_fwd_kernelINS_13Kernel_traitsI6__halfS2_fS2_fjLj8192ELj1ELj1ELj8ELj16ENS_18Kernel_traits_baseILj8192ES2_S2_fS2_fjLj256EEEEELb0ELb1ELb0ELb1EEEvNS_9FwdParamsE --------------------------
	.section	.nv.constant0._ZN10layer_norm13ln_fwd_kernelINS_13Kernel_traitsI6__halfS2_fS2_fjLj8192ELj1ELj1ELj8ELj16ENS_18Kernel_traits_baseILj8192ES2_S2_fS2_fjLj256EEEEELb0ELb1ELb0ELb1EEEvNS_9FwdParamsE,"a",@progbits
	.sectionflags	@""
	.align	4
.nv.constant0._ZN10layer_norm13ln_fwd_kernelINS_13Kernel_traitsI6__halfS2_fS2_fjLj8192ELj1ELj1ELj8ELj16ENS_18Kernel_traits_baseILj8192ES2_S2_fS2_fjLj256EEEEELb0ELb1ELb0ELb1EEEvNS_9FwdParamsE:
	.zero		1128


//--------------------- .nv.constant0._ZN10layer_norm13ln_fwd_kernelINS_13Kernel_traitsI6__halfS2_fS2_fjLj8192ELj1ELj1ELj8ELj16ENS_18Kernel_traits_baseILj8192ES2_S2_fS2_fjLj256EEEEELb0ELb1ELb1ELb0EEEvNS_9FwdParamsE --------------------------
	.section	.nv.constant0._ZN10layer_norm13ln_fwd_kernelINS_13Kernel_traitsI6__halfS2_fS2_fjLj8192ELj1ELj1ELj8ELj16ENS_18Kernel_traits_baseILj8192ES2_S2_fS2_fjLj256EEEEELb0ELb1ELb1ELb0EEEvNS_9FwdParamsE,"a",@progbits
	.sectionflags	@""
	.align	4
.nv.constant0._ZN10layer_norm13ln_fwd_kernelINS_13Kernel_traitsI6__halfS2_fS2_fjLj8192ELj1ELj1ELj8ELj16ENS_18Kernel_traits_baseILj8192ES2_S2_fS2_fjLj256EEEEELb0ELb1ELb1ELb0EEEvNS_9FwdParamsE:
	.zero		1128


//--------------------- .nv.constant0._ZN10layer_norm13ln_fwd_kernelINS_13Kernel_traitsI6__halfS2_fS2_fjLj8192ELj1ELj1ELj8ELj16ENS_18Kernel_traits_baseILj8192ES2_S2_fS2_fjLj256EEEEELb0ELb1ELb1ELb1EEEvNS_9FwdParamsE --------------------------
	.section	.nv.constant0._ZN10layer_norm13ln_fwd_kernelINS_13Kernel_traitsI6__halfS2_fS2_fjLj8192ELj1ELj1ELj8ELj16ENS_18Kernel_traits_baseILj8192ES2_S2_fS2_fjLj256EEEEELb0ELb1ELb1ELb1EEEvNS_9FwdParamsE,"a",@progbits
	.sectionflags	@""
	.align	4
.nv.constant0._ZN10layer_norm13ln_fwd_kernelINS_13Kernel_traitsI6__halfS2_fS2_fjLj8192ELj1ELj1ELj8ELj16ENS_18Kernel_traits_baseILj8192ES2_S2_fS2_fjLj256EEEEELb0ELb1ELb1ELb1EEEvNS_9FwdParamsE:
	.zero		1128


//--------------------- .nv.constant0._ZN10layer_norm13ln_fwd_kernelINS_13Kernel_traitsI6__halfS2_fS2_fjLj8192ELj1ELj1ELj8ELj16ENS_18Kernel_traits_baseILj8192ES2_S2_fS2_fjLj256EEEEELb1ELb0ELb0ELb0EEEvNS_9FwdParamsE --------------------------
	.section	.nv.constant0._ZN10layer_norm13ln_fwd_kernelINS_13Kernel_traitsI6__halfS2_fS2_fjLj8192ELj1ELj1ELj8ELj16ENS_18Kernel_traits_baseILj8192ES2_S2_fS2_fjLj256EEEEELb1ELb0ELb0ELb0EEEvNS_9FwdParamsE,"a",@progbits
	.sectionflags	@""
	.align	4
.nv.constant0._ZN10layer_norm13ln_fwd_kernelINS_13Kernel_traitsI6__halfS2_fS2_fjLj8192ELj1ELj1ELj8ELj16ENS_18Kernel_traits_baseILj8192ES2_S2_fS2_fjLj256EEEEELb1ELb0ELb0ELb0EEEvNS_9FwdParamsE:
	.zero		1128


//--------------------- .nv.constant0._ZN10layer_norm13ln_fwd_kernelINS_13Kernel_traitsI6__halfS2_fS2_fjLj8192ELj1ELj1ELj8ELj16ENS_18Kernel_traits_baseILj8192ES2_S2_fS2_fjLj256EEEEELb1ELb0ELb0ELb1EEEvNS_9FwdParamsE --------------------------
	.section	.nv.constant0._ZN10layer_norm13ln_fwd_kernelINS_13Kernel_traitsI6__halfS2_fS2_fjLj8192ELj1ELj1ELj8ELj16ENS_18Kernel_traits_baseILj8192ES2_S2_fS2_fjLj256EEEEELb1ELb0ELb0ELb1EEEvNS_9FwdParamsE,"a",@progbits
	.sectionflags	@""
	.align	4
.nv.constant0._ZN10layer_norm13ln_fwd_kernelINS_13Kernel_traitsI6__halfS2_fS2_fjLj8192ELj1ELj1ELj8ELj16ENS_18Kernel_traits_baseILj8192ES2_S2_fS2_fjLj256EEEEELb1ELb0ELb0ELb1EEEvNS_9FwdParamsE:
	.zero		1128


//--------------------- .nv.constant0._ZN10layer_norm13ln_fwd_kernelINS_13Kernel_traitsI6__halfS2_fS2_fjLj8192ELj1ELj1ELj8ELj16ENS_18Kernel_traits_baseILj8192ES2_S2_fS2_fjLj256EEEEELb1ELb0ELb1ELb0EEEvNS_9FwdParamsE --------------------------
	.section	.nv.constant0._ZN10layer_norm13ln_fwd_kernelINS_13Kernel_traitsI6__halfS2_fS2_fjLj8192ELj1ELj1ELj8ELj16ENS_18Kernel_traits_baseILj8192ES2_S2_fS2_fjLj256EEEEELb1ELb0ELb1ELb0EEEvNS_9FwdParamsE,"a",@progbits
	.sectionflags	@""
	.align	4
.nv.constant0._ZN10layer_norm13ln_fwd_kernelINS_13Kernel_traitsI6__halfS2_fS2_fjLj8192ELj1ELj1ELj8ELj16ENS_18Kernel_traits_baseILj8192ES2_S2_fS2_fjLj256EEEEELb1ELb0ELb1ELb0EEEvNS_9FwdParamsE:
	.zero		1128


//--------------------- .nv.constant0._ZN10layer_norm13ln_fwd_kernelINS_13Kernel_traitsI6__halfS2_fS2_fjLj8192ELj1ELj1ELj8ELj16ENS_18Kernel_traits_baseILj8192ES2_S2_fS2_fjLj256EEEEELb1ELb0ELb1ELb1EEEvNS_9FwdParamsE --------------------------
	.section	.nv.constant0._ZN10layer_norm13ln_fwd_kernelINS_13Kernel_traitsI6__halfS2_fS2_fjLj8192ELj1ELj1ELj8ELj16ENS_18Kernel_traits_baseILj8192ES2_S2_fS2_fjLj256EEEEELb1ELb0ELb1ELb1EEEvNS_9FwdParamsE,"a",@progbits
	.sectionflags	@""
	.align	4
.nv.constant0._ZN10layer_norm13ln_fwd_kernelINS_13Kernel_traitsI6__halfS2_fS2_fjLj8192ELj1ELj1ELj8ELj16ENS_18Kernel_traits_baseILj8192ES2_S2_fS2_fjLj256EEEEELb1ELb0ELb1ELb1EEEvNS_9FwdParamsE:
	.zero		1128


//--------------------- .nv.constant0._ZN10layer_norm13ln_fwd_kernelINS_13Kernel_traitsI6__halfS2_fS2_fjLj8192ELj1ELj1ELj8ELj16ENS_18Kernel_traits_baseILj8192ES2_S2_fS2_fjLj256EEEEELb1ELb1ELb0ELb0EEEvNS_9FwdParamsE --------------------------
	.section	.nv.constant0._ZN10layer_norm13ln_fwd_kernelINS_13Kernel_traitsI6__halfS2_fS2_fjLj8192ELj1ELj1ELj8ELj16ENS_18Kernel_traits_baseILj8192ES2_S2_fS2_fjLj256EEEEELb1ELb1ELb0ELb0EEEvNS_9FwdParamsE,"a",@progbits
	.sectionflags	@""
	.align	4
.nv.constant0._ZN10layer_norm13ln_fwd_kernelINS_13Kernel_traitsI6__halfS2_fS2_fjLj8192ELj1ELj1ELj8ELj16ENS_18Kernel_traits_baseILj8192ES2_S2_fS2_fjLj256EEEEELb1ELb1ELb0ELb0EEEvNS_9FwdParamsE:
	.zero		1128


//--------------------- .nv.constant0._ZN10layer_norm13ln_fwd_kernelINS_13Kernel_traitsI6__halfS2_fS2_fjLj8192ELj1ELj1ELj8ELj16ENS_18Kernel_traits_baseILj8192ES2_S2_fS2_fjLj256EEEEELb1ELb1ELb0ELb1EEEvNS_9FwdParamsE --------------------------
	.section	.nv.constant0._ZN10layer_norm13ln_fwd_kernelINS_13Kernel_traitsI6__halfS2_fS2_fjLj8192ELj1ELj1ELj8ELj16ENS_18Kernel_traits_baseILj8192ES2_S2_fS2_fjLj256EEEEELb1ELb1ELb0ELb1EEEvNS_9FwdParamsE,"a",@progbits
	.sectionflags	@""
	.align	4
.nv.constant0._ZN10layer_norm13ln_fwd_kernelINS_13Kernel_traitsI6__halfS2_fS2_fjLj8192ELj1ELj1ELj8ELj16ENS_18Kernel_traits_baseILj8192ES2_S2_fS2_fjLj256EEEEELb1ELb1ELb0ELb1EEEvNS_9FwdParamsE:
	.zero		1128


//--------------------- .nv.constant0._ZN10layer_norm13ln_fwd_kernelINS_13Kernel_traitsI6__halfS2_fS2_fjLj8192ELj1ELj1ELj8ELj16ENS_18Kernel_traits_baseILj8192ES2_S2_fS2_fjLj256EEEEELb1ELb1ELb1ELb0EEEvNS_9FwdParamsE --------------------------
	.section	.nv.constant0._ZN10layer_norm13ln_fwd_kernelINS_13Kernel_traitsI6__halfS2_fS2_fjLj8192ELj1ELj1ELj8ELj16ENS_18Kernel_traits_baseILj8192ES2_S2_fS2_fjLj256EEEEELb1ELb1ELb1ELb0EEEvNS_9FwdParamsE,"a",@progbits
	.sectionflags	@""
	.align	4
.nv.constant0._ZN10layer_norm13ln_fwd_kernelINS_13Kernel_traitsI6__halfS2_fS2_fjLj8192ELj1ELj1ELj8ELj16ENS_18Kernel_traits_baseILj8192ES2_S2_fS2_fjLj256EEEEELb1ELb1ELb1ELb0EEEvNS_9FwdParamsE:
	.zero		1128


//--------------------- .nv.constant0._ZN10layer_norm13ln_fwd_kernelINS_13Kernel_traitsI6__halfS2_fS2_fjLj8192ELj1ELj1ELj8ELj16ENS_18Kernel_traits_baseILj8192ES2_S2_fS2_fjLj256EEEEELb1ELb1ELb1ELb1EEEvNS_9FwdParamsE --------------------------
	.section	.nv.constant0._ZN10layer_norm13ln_fwd_kernelINS_13Kernel_traitsI6__halfS2_fS2_fjLj8192ELj1ELj1ELj8ELj16ENS_18Kernel_traits_baseILj8192ES2_S2_fS2_fjLj256EEEEELb1ELb1ELb1ELb1EEEvNS_9FwdParamsE,"a",@progbits
	.sectionflags	@""
	.align	4
.nv.constant0._ZN10layer_norm13ln_fwd_kernelINS_13Kernel_traitsI6__halfS2_fS2_fjLj8192ELj1ELj1ELj8ELj16ENS_18Kernel_traits_baseILj8192ES2_S2_fS2_fjLj256EEEEELb1ELb1ELb1ELb1EEEvNS_9FwdParamsE:
	.zero		1128


//--------------------- .nv.constant0._ZN10layer_norm13ln_fwd_kernelINS_13Kernel_traitsIf6__halffS2_fjLj8192ELj1ELj1ELj8ELj16ENS_18Kernel_traits_baseILj8192EfS2_fS2_fjLj256EEEEELb0ELb0ELb0ELb0EEEvNS_9FwdParamsE --------------------------
	.section	.nv.constant0._ZN10layer_norm13ln_fwd_kernelINS_13Kernel_traitsIf6__halffS2_fjLj8192ELj1ELj1ELj8ELj16ENS_18Kernel_traits_baseILj8192EfS2_fS2_fjLj256EEEEELb0ELb0ELb0ELb0EEEvNS_9FwdParamsE,"a",@progbits
	.sectionflags	@""
	.align	4
.nv.constant0._ZN10layer_norm13ln_fwd_kernelINS_13Kernel_traitsIf6__halffS2_fjLj8192ELj1ELj1ELj8ELj16ENS_18Kernel_traits_baseILj8192EfS2_fS2_fjLj256EEEEELb0ELb0ELb0ELb0EEEvNS_9FwdParamsE:
	.zero		1128


//--------------------- .nv.constant0._ZN10layer_norm13ln_fwd_kernelINS_13Kernel_traitsIf6__halffS2_fjLj8192ELj1ELj1ELj8ELj16ENS_18Kernel_traits_baseILj8192EfS2_fS2_fjLj256EEEEELb0ELb0ELb0ELb1EEEvNS_9FwdParamsE --------------------------
	.section	.nv.constant0._ZN10layer_norm13ln_fwd_kernelINS_13Kernel_traitsIf6__halffS2_fjLj8192ELj1ELj1ELj8ELj16ENS_18Kernel_traits_baseILj8192EfS2_fS2_fjLj256EEEEELb0ELb0ELb0ELb1EEEvNS_9FwdParamsE,"a",@progbits
	.sectionflags	@""
	.align	4
.nv.constant0._ZN10layer_norm13ln_fwd_kernelINS_13Kernel_traitsIf6__halffS2_fjLj8192ELj1ELj1ELj8ELj16ENS_18Kernel_traits_baseILj8192EfS2_fS2_fjLj256EEEEELb0ELb0ELb0ELb1EEEvNS_9FwdParamsE:
	.zero		1128


//--------------------- .nv.constant0._ZN10layer_norm13ln_fwd_kernelINS_13Kernel_traitsIf6__halffS2_fjLj8192ELj1ELj1ELj8ELj16ENS_18Kernel_traits_baseILj8192EfS2_fS2_fjLj256EEEEELb0ELb0ELb1ELb0EEEvNS_9FwdParamsE --------------------------
	.section	.nv.constant0._ZN10layer_norm13ln_fwd_kernelINS_13Kernel_traitsIf6__halffS2_fjLj8192ELj1ELj1ELj8ELj16ENS_18Kernel_traits_baseILj8192EfS2_fS2_fjLj256EEEEELb0ELb0ELb1ELb0EEEvNS_9FwdParamsE,"a",@progbits
	.sectionflags	@""
	.align	4
.nv.constant0._ZN10layer_norm13ln_fwd_kernelINS_13Kernel_traitsIf6__halffS2_fjLj8192ELj1ELj1ELj8ELj16ENS_18Kernel_traits_baseILj8192EfS2_fS2_fjLj256EEEEELb0ELb0ELb1ELb0EEEvNS_9FwdParamsE:
	.zero		1128


//--------------------- .nv.constant0._ZN10layer_norm13ln_fwd_kernelINS_13Kernel_traitsIf6__halffS2_fjLj8192ELj1ELj1ELj8ELj16ENS_18Kernel_traits_baseILj8192EfS2_fS2_fjLj256EEEEELb0ELb0ELb1ELb1EEEvNS_9FwdParamsE --------------------------
	.section	.nv.constant0._ZN10layer_norm13ln_fwd_kernelINS_13Kernel_traitsIf6__halffS2_fjLj8192ELj1ELj1ELj8ELj16ENS_18Kernel_traits_baseILj8192EfS2_fS2_fjLj256EEEEELb0ELb0ELb1ELb1EEEvNS_9FwdParamsE,"a",@progbits
	.sectionflags	@""
	.align	4
.nv.constant0._ZN10layer_norm13ln_fwd_kernelINS_13Kernel_traitsIf6__halffS2_fjLj8192ELj1ELj1ELj8ELj16ENS_18Kernel_traits_baseILj8192EfS2_fS2_fjLj256EEEEELb0ELb0ELb1ELb1EEEvNS_9FwdParamsE:
	.zero		1128


//--------------------- .nv.constant0._ZN10layer_norm13ln_fwd_kernelINS_13Kernel_traitsIf6__halffS2_fjLj8192ELj1ELj1ELj8ELj16ENS_18Kernel_traits_baseILj8192EfS2_fS2_fjLj256EEEEELb0ELb1ELb0ELb0EEEvNS_9FwdParamsE --------------------------
	.section	.nv.constant0._ZN10layer_norm13ln_fwd_kernelINS_13Kernel_traitsIf6__halffS2_fjLj8192ELj1ELj1ELj8ELj16ENS_18Kernel_traits_baseILj8192EfS2_fS2_fjLj256EEEEELb0ELb1ELb0ELb0EEEvNS_9FwdParamsE,"a",@progbits
	.sectionflags	@""
	.align	4
.nv.constant0._ZN10layer_norm13ln_fwd_kernelINS_13Kernel_traitsIf6__halffS2_fjLj8192ELj1ELj1ELj8ELj16ENS_18Kernel_traits_baseILj8192EfS2_fS2_fjLj256EEEEELb0ELb1ELb0ELb0EEEvNS_9FwdParamsE:
	.zero		1128


//--------------------- .nv.constant0._ZN10layer_norm13ln_fwd_kernelINS_13Kernel_traitsIf6__halffS2_fjLj8192ELj1ELj1ELj8ELj16ENS_18Kernel_traits_baseILj8192EfS2_fS2_fjLj256EEEEELb0ELb1ELb0ELb1EEEvNS_9FwdParamsE --------------------------
	.section	.nv.constant0._ZN10layer_norm13ln_fwd_kernelINS_13Kernel_traitsIf6__halffS2_fjLj8192ELj1ELj1ELj8ELj16ENS_18Kernel_traits_baseILj8192EfS2_fS2_fjLj256EEEEELb0ELb1ELb0ELb1EEEvNS_9FwdParamsE,"a",@progbits
	.sectionflags	@""
	.align	4
.nv.constant0._ZN10layer_norm13ln_fwd_kernelINS_13Kernel_traitsIf6__halffS2_fjLj8192ELj1ELj1ELj8ELj16ENS_18Kernel_traits_baseILj8192EfS2_fS2_fjLj256EEEEELb0ELb1ELb0ELb1EEEvNS_9FwdParamsE:
	.zero		1128


//--------------------- .nv.constant0._ZN10layer_norm13ln_fwd_kernelINS_13Kernel_traitsIf6__halffS2_fjLj8192ELj1ELj1ELj8ELj16ENS_18Kernel_traits_baseILj8192EfS2_fS2_fjLj256EEEEELb0ELb1ELb1ELb0EEEvNS_9FwdParamsE --------------------------
	.section	.nv.constant0._ZN10layer_norm13ln_fwd_kernelINS_13Kernel_traitsIf6__halffS2_fjLj8192ELj1ELj1ELj8ELj16ENS_18Kernel_traits_baseILj8192EfS2_fS2_fjLj256EEEEELb0ELb1ELb1ELb0EEEvNS_9FwdParamsE,"a",@progbits
	.sectionflags	@""
	.align	4
.nv.constant0._ZN10layer_norm13ln_fwd_kernelINS_13Kernel_traitsIf6__halffS2_fjLj8192ELj1ELj1ELj8ELj16ENS_18Kernel_traits_baseILj8192EfS2_fS2_fjLj256EEEEELb0ELb1ELb1ELb0EEEvNS_9FwdParamsE:
	.zero		1128


//--------------------- .nv.constant0._ZN10layer_norm13ln_fwd_kernelINS_13Kernel_traitsIf6__halffS2_fjLj8192ELj1ELj1ELj8ELj16ENS_18Kernel_traits_baseILj8192EfS2_fS2_fjLj256EEEEELb0ELb1ELb1ELb1EEEvNS_9FwdParamsE --------------------------
	.section	.nv.constant0._ZN10layer_norm13ln_fwd_kernelINS_13Kernel_traitsIf6__halffS2_fjLj8192ELj1ELj1ELj8ELj16ENS_18Kernel_traits_baseILj8192EfS2_fS2_fjLj256EEEEELb0ELb1ELb1ELb1EEEvNS_9FwdParamsE,"a",@progbits
	.sectionflags	@""
	.align	4
.nv.constant0._ZN10layer_norm13ln_fwd_kernelINS_13Kernel_traitsIf6__halffS2_fjLj8192ELj1ELj1ELj8ELj16ENS_18Kernel_traits_baseILj8192EfS2_fS2_fjLj256EEEEELb0ELb1ELb1ELb1EEEvNS_9FwdParamsE:
	.zero		1128


//--------------------- .nv.constant0._ZN10layer_norm13ln_fwd_kernelINS_13Kernel_traitsIf6__halffS2_fjLj8192ELj1ELj1ELj8ELj16ENS_18Kernel_traits_baseILj8192EfS2_fS2_fjLj256EEEEELb1ELb0ELb0ELb0EEEvNS_9FwdParamsE --------------------------
	.section	.nv.constant0._ZN10layer_norm13ln_fwd_kernelINS_13Kernel_traitsIf6__halffS2_fjLj8192ELj1ELj1ELj8ELj16ENS_18Kernel_traits_baseILj8192EfS2_fS2_fjLj256EEEEELb1ELb0ELb0ELb0EEEvNS_9FwdParamsE,"a",@progbits
	.sectionflags	@""
	.align	4
.nv.constant0._ZN10layer_norm13ln_fwd_kernelINS_13Kernel_traitsIf6__halffS2_fjLj8192ELj1ELj1ELj8ELj16ENS_18Kernel_traits_baseILj8192EfS2_fS2_fjLj256EEEEELb1ELb0ELb0ELb0EEEvNS_9FwdParamsE:
	.zero		1128


//--------------------- .nv.constant0._ZN10layer_norm13ln_fwd_kernelINS_13Kernel_traitsIf6__halffS2_fjLj8192ELj1ELj1ELj8ELj16ENS_18Kernel_traits_baseILj8192EfS2_fS2_fjLj256EEEEELb1ELb0ELb0ELb1EEEvNS_9FwdParamsE --------------------------
	.section	.nv.constant0._ZN10layer_norm13ln_fwd_kernelINS_13Kernel_traitsIf6__halffS2_fjLj8192ELj1ELj1ELj8ELj16ENS_18Kernel_traits_baseILj8192EfS2_fS2_fjLj256EEEEELb1ELb0ELb0ELb1EEEvNS_9FwdParamsE,"a",@progbits
	.sectionflags	@""
	.align	4
.nv.constant0._ZN10layer_norm13ln_fwd_kernelINS_13Kernel_traitsIf6__halffS2_fjLj8192ELj1ELj1ELj8ELj16ENS_18Kernel_traits_baseILj8192EfS2_fS2_fjLj256EEEEELb1ELb0ELb0ELb1EEEvNS_9FwdParamsE:
	.zero		1128


//--------------------- .nv.constant0._ZN10layer_norm13ln_fwd_kernelINS_13Kernel_traitsIf6__halffS2_fjLj8192ELj1ELj1ELj8ELj16ENS_18Kernel_traits_baseILj8192EfS2_fS2_fjLj256EEEEELb1ELb0ELb1ELb0EEEvNS_9FwdParamsE --------------------------
	.section	.nv.constant0._ZN10layer_norm13ln_fwd_kernelINS_13Kernel_traitsIf6__halffS2_fjLj8192ELj1ELj1ELj8ELj16ENS_18Kernel_traits_baseILj8192EfS2_fS2_fjLj256EEEEELb1ELb0ELb1ELb0EEEvNS_9FwdParamsE,"a",@progbits
	.sectionflags	@""
	.align	4
.nv.constant0._ZN10layer_norm13ln_fwd_kernelINS_13Kernel_traitsIf6__halffS2_fjLj8192ELj1ELj1ELj8ELj16ENS_18Kernel_traits_baseILj8192EfS2_fS2_fjLj256EEEEELb1ELb0ELb1ELb0EEEvNS_9FwdParamsE:
	.zero		1128


//--------------------- .nv.constant0._ZN10layer_norm13ln_fwd_kernelINS_13Kernel_traitsIf6__halffS2_fjLj8192ELj1ELj1ELj8ELj16ENS_18Kernel_traits_baseILj8192EfS2_fS2_fjLj256EEEEELb1ELb0ELb1ELb1EEEvNS_9FwdParamsE --------------------------
	.section	.nv.constant0._ZN10layer_norm13ln_fwd_kernelINS_13Kernel_traitsIf6__halffS2_fjLj8192ELj1ELj1ELj8ELj16ENS_18Kernel_traits_baseILj8192EfS2_fS2_fjLj256EEEEELb1ELb0ELb1ELb1EEEvNS_9FwdParamsE,"a",@progbits
	.sectionflags	@""
	.align	4
.nv.constant0._ZN10layer_norm13ln_fwd_kernelINS_13Kernel_traitsIf6__halffS2_fjLj8192ELj1ELj1ELj8ELj16ENS_18Kernel_traits_baseILj8192EfS2_fS2_fjLj256EEEEELb1ELb0ELb1ELb1EEEvNS_9FwdParamsE:
	.zero		1128


//--------------------- .nv.constant0._ZN10layer_norm13ln_fwd_kernelINS_13Kernel_traitsIf6__halffS2_fjLj8192ELj1ELj1ELj8ELj16ENS_18Kernel_traits_baseILj8192EfS2_fS2_fjLj256EEEEELb1ELb1ELb0ELb0EEEvNS_9FwdParamsE --------------------------
	.section	.nv.constant0._ZN10layer_norm13ln_fwd_kernelINS_13Kernel_traitsIf6__halffS2_fjLj8192ELj1ELj1ELj8ELj16ENS_18Kernel_traits_baseILj8192EfS2_fS2_fjLj256EEEEELb1ELb1ELb0ELb0EEEvNS_9FwdParamsE,"a",@progbits
	.sectionflags	@""
	.align	4
.nv.constant0._ZN10layer_norm13ln_fwd_kernelINS_13Kernel_traitsIf6__halffS2_fjLj8192ELj1ELj1ELj8ELj16ENS_18Kernel_traits_baseILj8192EfS2_fS2_fjLj256EEEEELb1ELb1ELb0ELb0EEEvNS_9FwdParamsE:
	.zero		1128


//--------------------- .nv.constant0._ZN10layer_norm13ln_fwd_kernelINS_13Kernel_traitsIf6__halffS2_fjLj8192ELj1ELj1ELj8ELj16ENS_18Kernel_traits_baseILj8192EfS2_fS2_fjLj256EEEEELb1ELb1ELb0ELb1EEEvNS_9FwdParamsE --------------------------
	.section	.nv.constant0._ZN10layer_norm13ln_fwd_kernelINS_13Kernel_traitsIf6__halffS2_fjLj8192ELj1ELj1ELj8ELj16ENS_18Kernel_traits_baseILj8192EfS2_fS2_fjLj256EEEEELb1ELb1ELb0ELb1EEEvNS_9FwdParamsE,"a",@progbits
	.sectionflags	@""
	.align	4
.nv.constant0._ZN10layer_norm13ln_fwd_kernelINS_13Kernel_traitsIf6__halffS2_fjLj8192ELj1ELj1ELj8ELj16ENS_18Kernel_traits_baseILj8192EfS2_fS2_fjLj256EEEEELb1ELb1ELb0ELb1EEEvNS_9FwdParamsE:
	.zero		1128


//--------------------- .nv.constant0._ZN10layer_norm13ln_fwd_kernelINS_13Kernel_traitsIf6__halffS2_fjLj8192ELj1ELj1ELj8ELj16ENS_18Kernel_traits_baseILj8192EfS2_fS2_fjLj256EEEEELb1ELb1ELb1ELb0EEEvNS_9FwdParamsE --------------------------
	.section	.nv.constant0._ZN10layer_norm13ln_fwd_kernelINS_13Kernel_traitsIf6__halffS2_fjLj8192ELj1ELj1ELj8ELj16ENS_18Kernel_traits_baseILj8192EfS2_fS2_fjLj256EEEEELb1ELb1ELb1ELb0EEEvNS_9FwdParamsE,"a",@progbits
	.sectionflags	@""
	.align	4
.nv.constant0._ZN10layer_norm13ln_fwd_kernelINS_13Kernel_traitsIf6__halffS2_fjLj8192ELj1ELj1ELj8ELj16ENS_18Kernel_traits_baseILj8192EfS2_fS2_fjLj256EEEEELb1ELb1ELb1ELb0EEEvNS_9FwdParamsE:
	.zero		1128


//--------------------- .nv.constant0._ZN10layer_norm13ln_fwd_kernelINS_13Kernel_traitsIf6__halffS2_fjLj8192ELj1ELj1ELj8ELj16ENS_18Kernel_traits_baseILj8192EfS2_fS2_fjLj256EEEEELb1ELb1ELb1ELb1EEEvNS_9FwdParamsE --------------------------
	.section	.nv.constant0._ZN10layer_norm13ln_fwd_kernelINS_13Kernel_traitsIf6__halffS2_fjLj8192ELj1ELj1ELj8ELj16ENS_18Kernel_traits_baseILj8192EfS2_fS2_fjLj256EEEEELb1ELb1ELb1ELb1EEEvNS_9FwdParamsE,"a",@progbits
	.sectionflags	@""
	.align	4
.nv.constant0._ZN10layer_norm13ln_fwd_kernelINS_13Kernel_traitsIf6__halffS2_fjLj8192ELj1ELj1ELj8ELj16ENS_18Kernel_traits_baseILj8192EfS2_fS2_fjLj256EEEEELb1ELb1ELb1ELb1EEEvNS_9FwdParamsE:
	.zero		1128


//--------------------- .nv.constant0._ZN10layer_norm13ln_fwd_kernelINS_13Kernel_traitsI6__halfffffjLj8192ELj1ELj1ELj8ELj16ENS_18Kernel_traits_baseILj8192ES2_ffffjLj256EEEEELb0ELb0ELb0ELb0EEEvNS_9FwdParamsE --------------------------
	.section	.nv.constant0._ZN10layer_norm13ln_fwd_kernelINS_13Kernel_traitsI6__halfffffjLj8192ELj1ELj1ELj8ELj16ENS_18Kernel_traits_baseILj8192ES2_ffffjLj256EEEEELb0ELb0ELb0ELb0EEEvNS_9FwdParamsE,"a",@progbits
	.sectionflags	@""
	.align	4
.nv.constant0._ZN10layer_norm13ln_fwd_kernelINS_13Kernel_traitsI6__halfffffjLj8192ELj1ELj1ELj8ELj16ENS_18Kernel_traits_baseILj8192ES2_ffffjLj256EEEEELb0ELb0ELb0ELb0EEEvNS_9FwdParamsE:
	.zero		1128


//--------------------- .nv.constant0._ZN10layer_norm13ln_fwd_kernelINS_13Kernel_traitsI6__halfffffjLj8192ELj1ELj1ELj8ELj16ENS_18Kernel_traits_baseILj8192ES2_ffffjLj256EEEEELb0ELb0ELb0ELb1EEEvNS_9FwdParamsE --------------------------
	.section	.nv.constant0._ZN10layer_norm13ln_fwd_kernelINS_13Kernel_traitsI6__halfffffjLj8192ELj1ELj1ELj8ELj16ENS_18Kernel_traits_baseILj8192ES2_ffffjLj256EEEEELb0ELb0ELb0ELb1EEEvNS_9FwdParamsE,"a",@progbits
	.sectionflags	@""
	.align	4
.nv.constant0._ZN10layer_norm13ln_fwd_kernelINS_13Kernel_traitsI6__halfffffjLj8192ELj1ELj1ELj8ELj16ENS_18Kernel_traits_baseILj8192ES2_ffffjLj256EEEEELb0ELb0ELb0ELb1EEEvNS_9FwdParamsE:
	.zero		1128


//--------------------- .nv.constant0._ZN10layer_norm13ln_fwd_kernelINS_13Kernel_traitsI6__halfffffjLj8192ELj1ELj1ELj8ELj16ENS_18Kernel_traits_baseILj8192ES2_ffffjLj256EEEEELb0ELb0ELb1ELb0EEEvNS_9FwdParamsE --------------------------
	.section	.nv.constant0._ZN10layer_norm13ln_fwd_kernelINS_13Kernel_traitsI6__halfffffjLj8192ELj1ELj1ELj8ELj16ENS_18Kernel_traits_baseILj8192ES2_ffffjLj256EEEEELb0ELb0ELb1ELb0EEEvNS_9FwdParamsE,"a",@progbits
	.sectionflags	@""
	.align	4
.nv.constant0._ZN10layer_norm13ln_fwd_kernelINS_13Kernel_traitsI6__halfffffjLj8192ELj1ELj1ELj8ELj16ENS_18Kernel_traits_baseILj8192ES2_ffffjLj256EEEEELb0ELb0ELb1ELb0EEEvNS_9FwdParamsE:
	.zero		1128


//--------------------- .nv.constant0._ZN10layer_norm13ln_fwd_kernelINS_13Kernel_traitsI6__halfffffjLj8192ELj1ELj1ELj8ELj16ENS_18Kernel_traits_baseILj8192ES2_ffffjLj256EEEEELb0ELb0ELb1ELb1EEEvNS_9FwdParamsE --------------------------
	.section	.nv.constant0._ZN10layer_norm13ln_fwd_kernelINS_13Kernel_traitsI6__halfffffjLj8192ELj1ELj1ELj8ELj16ENS_18Kernel_traits_baseILj8192ES2_ffffjLj256EEEEELb0ELb0ELb1ELb1EEEvNS_9FwdParamsE,"a",@progbits
	.sectionflags	@""
	.align	4
.nv.constant0._ZN10layer_norm13ln_fwd_kernelINS_13Kernel_traitsI6__halfffffjLj8192ELj1ELj1ELj8ELj16ENS_18Kernel_traits_baseILj8192ES2_ffffjLj256EEEEELb0ELb0ELb1ELb1EEEvNS_9FwdParamsE:
	.zero		1128


//--------------------- .nv.constant0._ZN10layer_norm13ln_fwd_kernelINS_13Kernel_traitsI6__halfffffjLj8192ELj1ELj1ELj8ELj16ENS_18Kernel_traits_baseILj8192ES2_ffffjLj256EEEEELb0ELb1ELb0ELb0EEEvNS_9FwdParamsE --------------------------
	.section	.nv.constant0._ZN10layer_norm13ln_fwd_kernelINS_13Kernel_traitsI6__halfffffjLj8192ELj1ELj1ELj8ELj16ENS_18Kernel_traits_baseILj8192ES2_ffffjLj256EEEEELb0ELb1ELb0ELb0EEEvNS_9FwdParamsE,"a",@progbits
	.sectionflags	@""
	.align	4
.nv.constant0._ZN10layer_norm13ln_fwd_kernelINS_13Kernel_traitsI6__halfffffjLj8192ELj1ELj1ELj8ELj16ENS_18Kernel_traits_baseILj8192ES2_ffffjLj256EEEEELb0ELb1ELb0ELb0EEEvNS_9FwdParamsE:
	.zero		1128


//--------------------- .nv.constant0._ZN10layer_norm13ln_fwd_kernelINS_13Kernel_traitsI6__halfffffjLj8192ELj1ELj1ELj8ELj16ENS_18Kernel_traits_baseILj8192ES2_ffffjLj256EEEEELb0ELb1ELb0ELb1EEEvNS_9FwdParamsE --------------------------
	.section	.nv.constant0._ZN10layer_norm13ln_fwd_kernelINS_13Kernel_traitsI6__halfffffjLj8192ELj1ELj1ELj8ELj16ENS_18Kernel_traits_baseILj8192ES2_ffffjLj256EEEEELb0ELb1ELb0ELb1EEEvNS_9FwdParamsE,"a",@progbits
	.sectionflags	@""
	.align	4
.nv.constant0._ZN10layer_norm13ln_fwd_kernelINS_13Kernel_traitsI6__halfffffjLj8192ELj1ELj1ELj8ELj16ENS_18Kernel_traits_baseILj8192ES2_ffffjLj256EEEEELb0ELb1ELb0ELb1EEEvNS_9FwdParamsE:
	.zero		1128


//--------------------- .nv.constant0._ZN10layer_norm13ln_fwd_kernelINS_13Kernel_traitsI6__halfffffjLj8192ELj1ELj1ELj8ELj16ENS_18Kernel_traits_baseILj8192ES2_ffffjLj256EEEEELb0ELb1ELb1ELb0EEEvNS_9FwdParamsE --------------------------
	.section	.nv.constant0._ZN10layer_norm13ln_fwd_kernelINS_13Kernel_traitsI6__halfffffjLj8192ELj1ELj1ELj8ELj16ENS_18Kernel_traits_baseILj8192ES2_ffffjLj256EEEEELb0ELb1ELb1ELb0EEEvNS_9FwdParamsE,"a",@progbits
	.sectionflags	@""
	.align	4
.nv.constant0._ZN10layer_norm13ln_fwd_kernelINS_13Kernel_traitsI6__halfffffjLj8192ELj1ELj1ELj8ELj16ENS_18Kernel_traits_baseILj8192ES2_ffffjLj256EEEEELb0ELb1ELb1ELb0EEEvNS_9FwdParamsE:
	.zero		1128


//--------------------- .nv.constant0._ZN10layer_norm13ln_fwd_kernelINS_13Kernel_traitsI6__halfffffjLj8192ELj1ELj1ELj8ELj16ENS_18Kernel_traits_baseILj8192ES2_ffffjLj256EEEEELb0ELb1ELb1ELb1EEEvNS_9FwdParamsE --------------------------
	.section	.nv.constant0._ZN10layer_norm13ln_fwd_kernelINS_13Kernel_traitsI6__halfffffjLj8192ELj1ELj1ELj8ELj16ENS_18Kernel_traits_baseILj8192ES2_ffffjLj256EEEEELb0ELb1ELb1ELb1EEEvNS_9FwdParamsE,"a",@progbits
	.sectionflags	@""
	.align	4
.nv.constant0._ZN10layer_norm13ln_fwd_kernelINS_13Kernel_traitsI6__halfffffjLj8192ELj1ELj1ELj8ELj16ENS_18Kernel_traits_baseILj8192ES2_ffffjLj256EEEEELb0ELb1ELb1ELb1EEEvNS_9FwdParamsE:
	.zero		1128


//--------------------- .nv.constant0._ZN10layer_norm13ln_fwd_kernelINS_13Kernel_traitsI6__halfffffjLj8192ELj1ELj1ELj8ELj16ENS_18Kernel_traits_baseILj8192ES2_ffffjLj256EEEEELb1ELb0ELb0ELb0EEEvNS_9FwdParamsE --------------------------
	.section	.nv.constant0._ZN10layer_norm13ln_fwd_kernelINS_13Kernel_traitsI6__halfffffjLj8192ELj1ELj1ELj8ELj16ENS_18Kernel_traits_baseILj8192ES2_ffffjLj256EEEEELb1ELb0ELb0ELb0EEEvNS_9FwdParamsE,"a",@progbits
	.sectionflags	@""
	.align	4
.nv.constant0._ZN10layer_norm13ln_fwd_kernelINS_13Kernel_traitsI6__halfffffjLj8192ELj1ELj1ELj8ELj16ENS_18Kernel_traits_baseILj8192ES2_ffffjLj256EEEEELb1ELb0ELb0ELb0EEEvNS_9FwdParamsE:
	.zero		1128


//--------------------- .nv.constant0._ZN10layer_norm13ln_fwd_kernelINS_13Kernel_traitsI6__halfffffjLj8192ELj1ELj1ELj8ELj16ENS_18Kernel_traits_baseILj8192ES2_ffffjLj256EEEEELb1ELb0ELb0ELb1EEEvNS_9FwdParamsE --------------------------
	.section	.nv.constant0._ZN10layer_norm13ln_fwd_kernelINS_13Kernel_traitsI6__halfffffjLj8192ELj1ELj1ELj8ELj16ENS_18Kernel_traits_baseILj8192ES2_ffffjLj256EEEEELb1ELb0ELb0ELb1EEEvNS_9FwdParamsE,"a",@progbits
	.sectionflags	@""
	.align	4
.nv.constant0._ZN10layer_norm13ln_fwd_kernelINS_13Kernel_traitsI6__halfffffjLj8192ELj1ELj1ELj8ELj16ENS_18Kernel_traits_baseILj8192ES2_ffffjLj256EEEEELb1ELb0ELb0ELb1EEEvNS_9FwdParamsE:
	.zero		1128


//--------------------- .nv.constant0._ZN10layer_norm13ln_fwd_kernelINS_13Kernel_traitsI6__halfffffjLj8192ELj1ELj1ELj8ELj16ENS_18Kernel_traits_baseILj8192ES2_ffffjLj256EEEEELb1ELb0ELb1ELb0EEEvNS_9FwdParamsE --------------------------
	.section	.nv.constant0._ZN10layer_norm13ln_fwd_kernelINS_13Kernel_traitsI6__halfffffjLj8192ELj1ELj1ELj8ELj16ENS_18Kernel_traits_baseILj8192ES2_ffffjLj256EEEEELb1ELb0ELb1ELb0EEEvNS_9FwdParamsE,"a",@progbits
	.sectionflags	@""
	.align	4
.nv.constant0._ZN10layer_norm13ln_fwd_kernelINS_13Kernel_traitsI6__halfffffjLj8192ELj1ELj1ELj8ELj16ENS_18Kernel_traits_baseILj8192ES2_ffffjLj256EEEEELb1ELb0ELb1ELb0EEEvNS_9FwdParamsE:
	.zero		1128


//--------------------- .nv.constant0._ZN10layer_norm13ln_fwd_kernelINS_13Kernel_traitsI6__halfffffjLj8192ELj1ELj1ELj8ELj16ENS_18Kernel_traits_baseILj8192ES2_ffffjLj256EEEEELb1ELb0ELb1ELb1EEEvNS_9FwdParamsE --------------------------
	.section	.nv.constant0._ZN10layer_norm13ln_fwd_kernelINS_13Kernel_traitsI6__halfffffjLj8192ELj1ELj1ELj8ELj16ENS_18Kernel_traits_baseILj8192ES2_ffffjLj256EEEEELb1ELb0ELb1ELb1EEEvNS_9FwdParamsE,"a",@progbits
	.sectionflags	@""
	.align	4
.nv.constant0._ZN10layer_norm13ln_fwd_kernelINS_13Kernel_traitsI6__halfffffjLj8192ELj1ELj1ELj8ELj16ENS_18Kernel_traits_baseILj8192ES2_ffffjLj256EEEEELb1ELb0ELb1ELb1EEEvNS_9FwdParamsE:
	.zero		1128


//--------------------- .nv.constant0._ZN10layer_norm13ln_fwd_kernelINS_13Kernel_traitsI6__halfffffjLj8192ELj1ELj1ELj8ELj16ENS_18Kernel_traits_baseILj8192ES2_ffffjLj256EEEEELb1ELb1ELb0ELb0EEEvNS_9FwdParamsE --------------------------
	.section	.nv.constant0._ZN10layer_norm13ln_fwd_kernelINS_13Kernel_traitsI6__halfffffjLj8192ELj1ELj1ELj8ELj16ENS_18Kernel_traits_baseILj8192ES2_ffffjLj256EEEEELb1ELb1ELb0ELb0EEEvNS_9FwdParamsE,"a",@progbits
	.sectionflags	@""
	.align	4
.nv.constant0._ZN10layer_norm13ln_fwd_kernelINS_13Kernel_traitsI6__halfffffjLj8192ELj1ELj1ELj8ELj16ENS_18Kernel_traits_baseILj8192ES2_ffffjLj256EEEEELb1ELb1ELb0ELb0EEEvNS_9FwdParamsE:
	.zero		1128


//--------------------- .nv.constant0._ZN10layer_norm13ln_fwd_kernelINS_13Kernel_traitsI6__halfffffjLj8192ELj1ELj1ELj8ELj16ENS_18Kernel_traits_baseILj8192ES2_ffffjLj256EEEEELb1ELb1ELb0ELb1EEEvNS_9FwdParamsE --------------------------
	.section	.nv.constant0._ZN10layer_norm13ln_fwd_kernelINS_13Kernel_traitsI6__halfffffjLj8192ELj1ELj1ELj8ELj16ENS_18Kernel_traits_baseILj8192ES2_ffffjLj256EEEEELb1ELb1ELb0ELb1EEEvNS_9FwdParamsE,"a",@progbits
	.sectionflags	@""
	.align	4
.nv.constant0._ZN10layer_norm13ln_fwd_kernelINS_13Kernel_traitsI6__halfffffjLj8192ELj1ELj1ELj8ELj16ENS_18Kernel_traits_baseILj8192ES2_ffffjLj256EEEEELb1ELb1ELb0ELb1EEEvNS_9FwdParamsE:
	.zero		1128


//--------------------- .nv.constant0._ZN10layer_norm13ln_fwd_kernelINS_13Kernel_traitsI6__halfffffjLj8192ELj1ELj1ELj8ELj16ENS_18Kernel_traits_baseILj8192ES2_ffffjLj256EEEEELb1ELb1ELb1ELb0EEEvNS_9FwdParamsE --------------------------
	.section	.nv.constant0._ZN10layer_norm13ln_fwd_kernelINS_13Kernel_traitsI6__halfffffjLj8192ELj1ELj1ELj8ELj16ENS_18Kernel_traits_baseILj8192ES2_ffffjLj256EEEEELb1ELb1ELb1ELb0EEEvNS_9FwdParamsE,"a",@progbits
	.sectionflags	@""
	.align	4
.nv.constant0._ZN10layer_norm13ln_fwd_kernelINS_13Kernel_traitsI6__halfffffjLj8192ELj1ELj1ELj8ELj16ENS_18Kernel_traits_baseILj8192ES2_ffffjLj256EEEEELb1ELb1ELb1ELb0EEEvNS_9FwdParamsE:
	.zero		1128


//--------------------- .nv.constant0._ZN10layer_norm13ln_fwd_kernelINS_13Kernel_traitsI6__halfffffjLj8192ELj1ELj1ELj8ELj16ENS_18Kernel_traits_baseILj8192ES2_ffffjLj256EEEEELb1ELb1ELb1ELb1EEEvNS_9FwdParamsE --------------------------
	.section	.nv.constant0._ZN10layer_norm13ln_fwd_kernelINS_13Kernel_traitsI6__halfffffjLj8192ELj1ELj1ELj8ELj16ENS_18Kernel_traits_baseILj8192ES2_ffffjLj256EEEEELb1ELb1ELb1ELb1EEEvNS_9FwdParamsE,"a",@progbits
	.sectionflags	@""
	.align	4
.nv.constant0._ZN10layer_norm13ln_fwd_kernelINS_13Kernel_traitsI6__halfffffjLj8192ELj1ELj1ELj8ELj16ENS_18Kernel_traits_baseILj8192ES2_ffffjLj256EEEEELb1ELb1ELb1ELb1EEEvNS_9FwdParamsE:
	.zero		1128


//--------------------- .nv.constant0._ZN10layer_norm13ln_fwd_kernelINS_13Kernel_traitsIfffffjLj8192ELj1ELj1ELj8ELj16ENS_18Kernel_traits_baseILj8192EfffffjLj256EEEEELb0ELb0ELb0ELb0EEEvNS_9FwdParamsE --------------------------
	.section	.nv.constant0._ZN10layer_norm13ln_fwd_kernelINS_13Kernel_traitsIfffffjLj8192ELj1ELj1ELj8ELj16ENS_18Kernel_traits_baseILj8192EfffffjLj256EEEEELb0ELb0ELb0ELb0EEEvNS_9FwdParamsE,"a",@progbits
	.sectionflags	@""
	.align	4
.nv.constant0._ZN10layer_norm13ln_fwd_kernelINS_13Kernel_traitsIfffffjLj8192ELj1ELj1ELj8ELj16ENS_18Kernel_traits_baseILj8192EfffffjLj256EEEEELb0ELb0ELb0ELb0EEEvNS_9FwdParamsE:
	.zero		1128


//--------------------- .nv.constant0._ZN10layer_norm13ln_fwd_kernelINS_13Kernel_traitsIfffffjLj8192ELj1ELj1ELj8ELj16ENS_18Kernel_traits_baseILj8192EfffffjLj256EEEEELb0ELb0ELb0ELb1EEEvNS_9FwdParamsE --------------------------
	.section	.nv.constant0._ZN10layer_norm13ln_fwd_kernelINS_13Kernel_traitsIfffffjLj8192ELj1ELj1ELj8ELj16ENS_18Kernel_traits_baseILj8192EfffffjLj256EEEEELb0ELb0ELb0ELb1EEEvNS_9FwdParamsE,"a",@progbits
	.sectionflags	@""
	.align	4
.nv.constant0._ZN10layer_norm13ln_fwd_kernelINS_13Kernel_traitsIfffffjLj8192ELj1ELj1ELj8ELj16ENS_18Kernel_traits_baseILj8192EfffffjLj256EEEEELb0ELb0ELb0ELb1EEEvNS_9FwdParamsE:
	.zero		1128


//--------------------- .nv.constant0._ZN10layer_norm13ln_fwd_kernelINS_13Kernel_traitsIfffffjLj8192ELj1ELj1ELj8ELj16ENS_18Kernel_traits_baseILj8192EfffffjLj256EEEEELb0ELb0ELb1ELb0EEEvNS_9FwdParamsE --------------------------
	.section	.nv.constant0._ZN10layer_norm13ln_fwd_kernelINS_13Kernel_traitsIfffffjLj8192ELj1ELj1ELj8ELj16ENS_18Kernel_traits_baseILj8192EfffffjLj256EEEEELb0ELb0ELb1ELb0EEEvNS_9FwdParamsE,"a",@progbits
	.sectionflags	@""
	.align	4
.nv.constant0._ZN10layer_norm13ln_fwd_kernelINS_13Kernel_traitsIfffffjLj8192ELj1ELj1ELj8ELj16ENS_18Kernel_traits_baseILj8192EfffffjLj256EEEEELb0ELb0ELb1ELb0EEEvNS_9FwdParamsE:
	.zero		1128


//--------------------- .nv.constant0._ZN10layer_norm13ln_fwd_kernelINS_13Kernel_traitsIfffffjLj8192ELj1ELj1ELj8ELj16ENS_18Kernel_traits_baseILj8192EfffffjLj256EEEEELb0ELb0ELb1ELb1EEEvNS_9FwdParamsE --------------------------
	.section	.nv.constant0._ZN10layer_norm13ln_fwd_kernelINS_13Kernel_traitsIfffffjLj8192ELj1ELj1ELj8ELj16ENS_18Kernel_traits_baseILj8192EfffffjLj256EEEEELb0ELb0ELb1ELb1EEEvNS_9FwdParamsE,"a",@progbits
	.sectionflags	@""
	.align	4
.nv.constant0._ZN10layer_norm13ln_fwd_kernelINS_13Kernel_traitsIfffffjLj8192ELj1ELj1ELj8ELj16ENS_18Kernel_traits_baseILj8192EfffffjLj256EEEEELb0ELb0ELb1ELb1EEEvNS_9FwdParamsE:
	.zero		1128


//--------------------- .nv.constant0._ZN10layer_norm13ln_fwd_kernelINS_13Kernel_traitsIfffffjLj8192ELj1ELj1ELj8ELj16ENS_18Kernel_traits_baseILj8192EfffffjLj256EEEEELb0ELb1ELb0ELb0EEEvNS_9FwdParamsE --------------------------
	.section	.nv.constant0._ZN10layer_norm13ln_fwd_kernelINS_13Kernel_traitsIfffffjLj8192ELj1ELj1ELj8ELj16ENS_18Kernel_traits_baseILj8192EfffffjLj256EEEEELb0ELb1ELb0ELb0EEEvNS_9FwdParamsE,"a",@progbits
	.sectionflags	@""
	.align	4
.nv.constant0._ZN10layer_norm13ln_fwd_kernelINS_13Kernel_traitsIfffffjLj8192ELj1ELj1ELj8ELj16ENS_18Kernel_traits_baseILj8192EfffffjLj256EEEEELb0ELb1ELb0ELb0EEEvNS_9FwdParamsE:
	.zero		1128


//--------------------- .nv.constant0._ZN10layer_norm13ln_fwd_kernelINS_13Kernel_traitsIfffffjLj8192ELj1ELj1ELj8ELj16ENS_18Kernel_traits_baseILj8192EfffffjLj256EEEEELb0ELb1ELb0ELb1EEEvNS_9FwdParamsE --------------------------
	.section	.nv.constant0._ZN10layer_norm13ln_fwd_kernelINS_13Kernel_traitsIfffffjLj8192ELj1ELj1ELj8ELj16ENS_18Kernel_traits_baseILj8192EfffffjLj256EEEEELb0ELb1ELb0ELb1EEEvNS_9FwdParamsE,"a",@progbits
	.sectionflags	@""
	.align	4
.nv.constant0._ZN10layer_norm13ln_fwd_kernelINS_13Kernel_traitsIfffffjLj8192ELj1ELj1ELj8ELj16ENS_18Kernel_traits_baseILj8192EfffffjLj256EEEEELb0ELb1ELb0ELb1EEEvNS_9FwdParamsE:
	.zero		1128


//--------------------- .nv.constant0._ZN10layer_norm13ln_fwd_kernelINS_13Kernel_traitsIfffffjLj8192ELj1ELj1ELj8ELj16ENS_18Kernel_traits_baseILj8192EfffffjLj256EEEEELb0ELb1ELb1ELb0EEEvNS_9FwdParamsE --------------------------
	.section	.nv.constant0._ZN10layer_norm13ln_fwd_kernelINS_13Kernel_traitsIfffffjLj8192ELj1ELj1ELj8ELj16ENS_18Kernel_traits_baseILj8192EfffffjLj256EEEEELb0ELb1ELb1ELb0EEEvNS_9FwdParamsE,"a",@progbits
	.sectionflags	@""
	.align	4
.nv.constant0._ZN10layer_norm13ln_fwd_kernelINS_13Kernel_traitsIfffffjLj8192ELj1ELj1ELj8ELj16ENS_18Kernel_traits_baseILj8192EfffffjLj256EEEEELb0ELb1ELb1ELb0EEEvNS_9FwdParamsE:
	.zero		1128


//--------------------- .nv.constant0._ZN10layer_norm13ln_fwd_kernelINS_13Kernel_traitsIfffffjLj8192ELj1ELj1ELj8ELj16ENS_18Kernel_traits_baseILj8192EfffffjLj256EEEEELb0ELb1ELb1ELb1EEEvNS_9FwdParamsE --------------------------
	.section	.nv.constant0._ZN10layer_norm13ln_fwd_kernelINS_13Kernel_traitsIfffffjLj8192ELj1ELj1ELj8ELj16ENS_18Kernel_traits_baseILj8192EfffffjLj256EEEEELb0ELb1ELb1ELb1EEEvNS_9FwdParamsE,"a",@progbits
	.sectionflags	@""
	.align	4
.nv.constant0._ZN10layer_norm13ln_fwd_kernelINS_13Kernel_traitsIfffffjLj8192ELj1ELj1ELj8ELj16ENS_18Kernel_traits_baseILj8192EfffffjLj256EEEEELb0ELb1ELb1ELb1EEEvNS_9FwdParamsE:
	.zero		1128


//--------------------- .nv.constant0._ZN10layer_norm13ln_fwd_kernelINS_13Kernel_traitsIfffffjLj8192ELj1ELj1ELj8ELj16ENS_18Kernel_traits_baseILj8192EfffffjLj256EEEEELb1ELb0ELb0ELb0EEEvNS_9FwdParamsE --------------------------
	.section	.nv.constant0._ZN10layer_norm13ln_fwd_kernelINS_13Kernel_traitsIfffffjLj8192ELj1ELj1ELj8ELj16ENS_18Kernel_traits_baseILj8192EfffffjLj256EEEEELb1ELb0ELb0ELb0EEEvNS_9FwdParamsE,"a",@progbits
	.sectionflags	@""
	.align	4
.nv.constant0._ZN10layer_norm13ln_fwd_kernelINS_13Kernel_traitsIfffffjLj8192ELj1ELj1ELj8ELj16ENS_18Kernel_traits_baseILj8192EfffffjLj256EEEEELb1ELb0ELb0ELb0EEEvNS_9FwdParamsE:
	.zero		1128


//--------------------- .nv.constant0._ZN10layer_norm13ln_fwd_kernelINS_13Kernel_traitsIfffffjLj8192ELj1ELj1ELj8ELj16ENS_18Kernel_traits_baseILj8192EfffffjLj256EEEEELb1ELb0ELb0ELb1EEEvNS_9FwdParamsE --------------------------
	.section	.nv.constant0._ZN10layer_norm13ln_fwd_kernelINS_13Kernel_traitsIfffffjLj8192ELj1ELj1ELj8ELj16ENS_18Kernel_traits_baseILj8192EfffffjLj256EEEEELb1ELb0ELb0ELb1EEEvNS_9FwdParamsE,"a",@progbits
	.sectionflags	@""
	.align	4
.nv.constant0._ZN10layer_norm13ln_fwd_kernelINS_13Kernel_traitsIfffffjLj8192ELj1ELj1ELj8ELj16ENS_18Kernel_traits_baseILj8192EfffffjLj256EEEEELb1ELb0ELb0ELb1EEEvNS_9FwdParamsE:
	.zero		1128


//--------------------- .nv.constant0._ZN10layer_norm13ln_fwd_kernelINS_13Kernel_traitsIfffffjLj8192ELj1ELj1ELj8ELj16ENS_18Kernel_traits_baseILj8192EfffffjLj256EEEEELb1ELb0ELb1ELb0EEEvNS_9FwdParamsE --------------------------
	.section	.nv.constant0._ZN10layer_norm13ln_fwd_kernelINS_13Kernel_traitsIfffffjLj8192ELj1ELj1ELj8ELj16ENS_18Kernel_traits_baseILj8192EfffffjLj256EEEEELb1ELb0ELb1ELb0EEEvNS_9FwdParamsE,"a",@progbits
	.sectionflags	@""
	.align	4
.nv.constant0._ZN10layer_norm13ln_fwd_kernelINS_13Kernel_traitsIfffffjLj8192ELj1ELj1ELj8ELj16ENS_18Kernel_traits_baseILj8192EfffffjLj256EEEEELb1ELb0ELb1ELb0EEEvNS_9FwdParamsE:
	.zero		1128


//--------------------- .nv.constant0._ZN10layer_norm13ln_fwd_kernelINS_13Kernel_traitsIfffffjLj8192ELj1ELj1ELj8ELj16ENS_18Kernel_traits_baseILj8192EfffffjLj256EEEEELb1ELb0ELb1ELb1EEEvNS_9FwdParamsE --------------------------
	.section	.nv.constant0._ZN10layer_norm13ln_fwd_kernelINS_13Kernel_traitsIfffffjLj8192ELj1ELj1ELj8ELj16ENS_18Kernel_traits_baseILj8192EfffffjLj256EEEEELb1ELb0ELb1ELb1EEEvNS_9FwdParamsE,"a",@progbits
	.sectionflags	@""
	.align	4
.nv.constant0._ZN10layer_norm13ln_fwd_kernelINS_13Kernel_traitsIfffffjLj8192ELj1ELj1ELj8ELj16ENS_18Kernel_traits_baseILj8192EfffffjLj256EEEEELb1ELb0ELb1ELb1EEEvNS_9FwdParamsE:
	.zero		1128


//--------------------- .nv.constant0._ZN10layer_norm13ln_fwd_kernelINS_13Kernel_traitsIfffffjLj8192ELj1ELj1ELj8ELj16ENS_18Kernel_traits_baseILj8192EfffffjLj256EEEEELb1ELb1ELb0ELb0EEEvNS_9FwdParamsE --------------------------
	.section	.nv.constant0._ZN10layer_norm13ln_fwd_kernelINS_13Kernel_traitsIfffffjLj8192ELj1ELj1ELj8ELj16ENS_18Kernel_traits_baseILj8192EfffffjLj256EEEEELb1ELb1ELb0ELb0EEEvNS_9FwdParamsE,"a",@progbits
	.sectionflags	@""
	.align	4
.nv.constant0._ZN10layer_norm13ln_fwd_kernelINS_13Kernel_traitsIfffffjLj8192ELj1ELj1ELj8ELj16ENS_18Kernel_traits_baseILj8192EfffffjLj256EEEEELb1ELb1ELb0ELb0EEEvNS_9FwdParamsE:
	.zero		1128


//--------------------- .nv.constant0._ZN10layer_norm13ln_fwd_kernelINS_13Kernel_traitsIfffffjLj8192ELj1ELj1ELj8ELj16ENS_18Kernel_traits_baseILj8192EfffffjLj256EEEEELb1ELb1ELb0ELb1EEEvNS_9FwdParamsE --------------------------
	.section	.nv.constant0._ZN10layer_norm13ln_fwd_kernelINS_13Kernel_traitsIfffffjLj8192ELj1ELj1ELj8ELj16ENS_18Kernel_traits_baseILj8192EfffffjLj256EEEEELb1ELb1ELb0ELb1EEEvNS_9FwdParamsE,"a",@progbits
	.sectionflags	@""
	.align	4
.nv.constant0._ZN10layer_norm13ln_fwd_kernelINS_13Kernel_traitsIfffffjLj8192ELj1ELj1ELj8ELj16ENS_18Kernel_traits_baseILj8192EfffffjLj256EEEEELb1ELb1ELb0ELb1EEEvNS_9FwdParamsE:
	.zero		1128


//--------------------- .nv.constant0._ZN10layer_norm13ln_fwd_kernelINS_13Kernel_traitsIfffffjLj8192ELj1ELj1ELj8ELj16ENS_18Kernel_traits_baseILj8192EfffffjLj256EEEEELb1ELb1ELb1ELb0EEEvNS_9FwdParamsE --------------------------
	.section	.nv.constant0._ZN10layer_norm13ln_fwd_kernelINS_13Kernel_traitsIfffffjLj8192ELj1ELj1ELj8ELj16ENS_18Kernel_traits_baseILj8192EfffffjLj256EEEEELb1ELb1ELb1ELb0EEEvNS_9FwdParamsE,"a",@progbits
	.sectionflags	@""
	.align	4
.nv.constant0._ZN10layer_norm13ln_fwd_kernelINS_13Kernel_traitsIfffffjLj8192ELj1ELj1ELj8ELj16ENS_18Kernel_traits_baseILj8192EfffffjLj256EEEEELb1ELb1ELb1ELb0EEEvNS_9FwdParamsE:
	.zero		1128


//--------------------- .nv.constant0._ZN10layer_norm13ln_fwd_kernelINS_13Kernel_traitsIfffffjLj8192ELj1ELj1ELj8ELj16ENS_18Kernel_traits_baseILj8192EfffffjLj256EEEEELb1ELb1ELb1ELb1EEEvNS_9FwdParamsE --------------------------
	.section	.nv.constant0._ZN10layer_norm13ln_fwd_kernelINS_13Kernel_traitsIfffffjLj8192ELj1ELj1ELj8ELj16ENS_18Kernel_traits_baseILj8192EfffffjLj256EEEEELb1ELb1ELb1ELb1EEEvNS_9FwdParamsE,"a",@progbits
	.sectionflags	@""
	.align	4
.nv.constant0._ZN10layer_norm13ln_fwd_kernelINS_13Kernel_traitsIfffffjLj8192ELj1ELj1ELj8ELj16ENS_18Kernel_traits_baseILj8192EfffffjLj256EEEEELb1ELb1ELb1ELb1EEEvNS_9FwdParamsE:
	.zero		1128


//--------------------- SYMBOLS --------------------------

	.type		.nv.reservedSmem.offset0,@object
	.size		.nv.reservedSmem.offset0,0x4
	.type		.nv.reservedSmem.cap,@object
	.size		.nv.reservedSmem.cap,0x4
